	.target	sm_80

	.elftype	@"ET_EXEC"


//--------------------- .note.nv.tkinfo           --------------------------
	.section	.note.nv.tkinfo,"",@"SHT_NOTE"
	.sectionflags	@"SHF_NOTE_NV_TKINFO"
	.tkinfo
        /*0018*/ 	.word	0x00000002
        /*0030*/ 	.string	""
        /*0030*/ 	.string	"ptxas"
        /*0030*/ 	.string	"Cuda compilation tools, release 13.0, V13.0.88"
        /*0030*/ 	.string	"Build cuda_13.0.r13.0/compiler.36424714_0"
        /*0030*/ 	.string	"-arch sm_80 -m 64 "



//--------------------- .note.nv.cuinfo           --------------------------
	.section	.note.nv.cuinfo,"",@"SHT_NOTE"
	.sectionflags	@"SHF_NOTE_NV_CUINFO"
        /*0018*/ 	.short	0x0002
        /*001a*/ 	.short	0x0050
        /*001c*/ 	.short	0x0082
	.zero		2


//--------------------- .nv.info                  --------------------------
	.section	.nv.info,"",@"SHT_CUDA_INFO"
	.align	4


	//----- nvinfo : EIATTR_REGCOUNT
	.align		4
        /*0000*/ 	.byte	0x04, 0x2f
        /*0002*/ 	.short	(.L_12 - .L_11)
	.align		4
.L_11:
        /*0004*/ 	.word	index@(_ZN7cutlass13device_kernelIN5flash19enable_sm80_to_sm89INS1_16FlashAttnFwdSm80INS1_25CollectiveMainloopFwdSm80ILi8ELi2ELb0EN4cute5tupleIJNS5_1CILi128EEENS7_ILi64EEENS7_ILi192EEEEEELi192ENS_10bfloat16_tEfNS_4arch4Sm80ELb1ELb0ELb0ELb1ELb0ELb1ELb1ELb0EEENS1_21CollectiveEpilogueFwdINS6_IJS8_SA_S9_EEENS6_IJNS7_ILi1EEESI_SI_EEESC_SE_Li256ELb1ELb1ELb0ELb0EEENS1_19SingleTileSchedulerILb1ELb0ELb1ELi128EEEEEEEEEvNT_6ParamsE)
        /*0008*/ 	.word	0x000000ff


	//----- nvinfo : EIATTR_FRAME_SIZE
	.align		4
.L_12:
        /*000c*/ 	.byte	0x04, 0x11
        /*000e*/ 	.short	(.L_14 - .L_13)
	.align		4
.L_13:
        /*0010*/ 	.word	index@(_ZN7cutlass13device_kernelIN5flash19enable_sm80_to_sm89INS1_16FlashAttnFwdSm80INS1_25CollectiveMainloopFwdSm80ILi8ELi2ELb0EN4cute5tupleIJNS5_1CILi128EEENS7_ILi64EEENS7_ILi192EEEEEELi192ENS_10bfloat16_tEfNS_4arch4Sm80ELb1ELb0ELb0ELb1ELb0ELb1ELb1ELb0EEENS1_21CollectiveEpilogueFwdINS6_IJS8_SA_S9_EEENS6_IJNS7_ILi1EEESI_SI_EEESC_SE_Li256ELb1ELb1ELb0ELb0EEENS1_19SingleTileSchedulerILb1ELb0ELb1ELi128EEEEEEEEEvNT_6ParamsE)
        /*0014*/ 	.word	0x00000000


	//----- nvinfo : EIATTR_REGCOUNT
	.align		4
.L_14:
        /*0018*/ 	.byte	0x04, 0x2f
        /*001a*/ 	.short	(.L_16 - .L_15)
	.align		4
.L_15:
        /*001c*/ 	.word	index@(_ZN7cutlass13device_kernelIN5flash19enable_sm80_to_sm89INS1_16FlashAttnFwdSm80INS1_25CollectiveMainloopFwdSm80ILi8ELi2ELb1EN4cute5tupleIJNS5_1CILi128EEENS7_ILi96EEENS7_ILi192EEEEEELi192ENS_10bfloat16_tEfNS_4arch4Sm80ELb1ELb0ELb0ELb1ELb0ELb0ELb1ELb0EEENS1_21CollectiveEpilogueFwdINS6_IJS8_SA_S9_EEENS6_IJNS7_ILi1EEESI_SI_EEESC_SE_Li256ELb1ELb1ELb0ELb0EEENS1_19SingleTileSchedulerILb1ELb0ELb1ELi128EEEEEEEEEvNT_6ParamsE)
        /*0020*/ 	.word	0x000000ff


	//----- nvinfo : EIATTR_FRAME_SIZE
	.align		4
.L_16:
        /*0024*/ 	.byte	0x04, 0x11
        /*0026*/ 	.short	(.L_18 - .L_17)
	.align		4
.L_17:
        /*0028*/ 	.word	index@(_ZN7cutlass13device_kernelIN5flash19enable_sm80_to_sm89INS1_16FlashAttnFwdSm80INS1_25CollectiveMainloopFwdSm80ILi8ELi2ELb1EN4cute5tupleIJNS5_1CILi128EEENS7_ILi96EEENS7_ILi192EEEEEELi192ENS_10bfloat16_tEfNS_4arch4Sm80ELb1ELb0ELb0ELb1ELb0ELb0ELb1ELb0EEENS1_21CollectiveEpilogueFwdINS6_IJS8_SA_S9_EEENS6_IJNS7_ILi1EEESI_SI_EEESC_SE_Li256ELb1ELb1ELb0ELb0EEENS1_19SingleTileSchedulerILb1ELb0ELb1ELi128EEEEEEEEEvNT_6ParamsE)
        /*002c*/ 	.word	0x00000048


	//----- nvinfo : EIATTR_REGCOUNT
	.align		4
.L_18:
        /*0030*/ 	.byte	0x04, 0x2f
        /*0032*/ 	.short	(.L_20 - .L_19)
	.align		4
.L_19:
        /*0034*/ 	.word	index@(_ZN7cutlass13device_kernelIN5flash19enable_sm80_to_sm89INS1_16FlashAttnFwdSm80INS1_25CollectiveMainloopFwdSm80ILi8ELi2ELb1EN4cute5tupleIJNS5_1CILi128EEENS7_ILi96EEENS7_ILi192EEEEEELi192ENS_10bfloat16_tEfNS_4arch4Sm80ELb1ELb0ELb0ELb0ELb0ELb0ELb1ELb0EEENS1_21CollectiveEpilogueFwdINS6_IJS8_SA_S9_EEENS6_IJNS7_ILi1EEESI_SI_EEESC_SE_Li256ELb0ELb1ELb0ELb0EEENS1_30DynamicPersistentTileSchedulerILi256ELi256ELb0ELb1ELb0EEEEEEEEEvNT_6ParamsE)
        /*0038*/ 	.word	0x000000ff


	//----- nvinfo : EIATTR_FRAME_SIZE
	.align		4
.L_20:
        /*003c*/ 	.byte	0x04, 0x11
        /*003e*/ 	.short	(.L_22 - .L_21)
	.align		4
.L_21:
        /*0040*/ 	.word	index@($__internal_9_$__cuda_sm70_shflsync_idx_p)
        /*0044*/ 	.word	0x00000000


	//----- nvinfo : EIATTR_FRAME_SIZE
	.align		4
.L_22:
        /*0048*/ 	.byte	0x04, 0x11
        /*004a*/ 	.short	(.L_24 - .L_23)
	.align		4
.L_23:
        /*004c*/ 	.word	index@($__internal_8_$__cuda_sm70_shflsync_bfly_p)
        /*0050*/ 	.word	0x00000000


	//----- nvinfo : EIATTR_FRAME_SIZE
	.align		4
.L_24:
        /*0054*/ 	.byte	0x04, 0x11
        /*0056*/ 	.short	(.L_26 - .L_25)
	.align		4
.L_25:
        /*0058*/ 	.word	index@(_ZN7cutlass13device_kernelIN5flash19enable_sm80_to_sm89INS1_16FlashAttnFwdSm80INS1_25CollectiveMainloopFwdSm80ILi8ELi2ELb1EN4cute5tupleIJNS5_1CILi128EEENS7_ILi96EEENS7_ILi192EEEEEELi192ENS_10bfloat16_tEfNS_4arch4Sm80ELb1ELb0ELb0ELb0ELb0ELb0ELb1ELb0EEENS1_21CollectiveEpilogueFwdINS6_IJS8_SA_S9_EEENS6_IJNS7_ILi1EEESI_SI_EEESC_SE_Li256ELb0ELb1ELb0ELb0EEENS1_30DynamicPersistentTileSchedulerILi256ELi256ELb0ELb1ELb0EEEEEEEEEvNT_6ParamsE)
        /*005c*/ 	.word	0x000000a8


	//----- nvinfo : EIATTR_REGCOUNT
	.align		4
.L_26:
        /*0060*/ 	.byte	0x04, 0x2f
        /*0062*/ 	.short	(.L_28 - .L_27)
	.align		4
.L_27:
        /*0064*/ 	.word	index@(_ZN7cutlass13device_kernelIN5flash19enable_sm80_to_sm89INS1_16FlashAttnFwdSm80INS1_25CollectiveMainloopFwdSm80ILi8ELi2ELb0EN4cute5tupleIJNS5_1CILi128EEENS7_ILi64EEENS7_ILi192EEEEEELi192ENS_10bfloat16_tEfNS_4arch4Sm80ELb0ELb1ELb0ELb1ELb0ELb1ELb1ELb0EEENS1_21CollectiveEpilogueFwdINS6_IJS8_SA_S9_EEENS6_IJNS7_ILi1EEESI_SI_EEESC_SE_Li256ELb1ELb1ELb0ELb0EEENS1_19SingleTileSchedulerILb1ELb0ELb1ELi128EEEEEEEEEvNT_6ParamsE)
        /*0068*/ 	.word	0x000000ec


	//----- nvinfo : EIATTR_FRAME_SIZE
	.align		4
.L_28:
        /*006c*/ 	.byte	0x04, 0x11
        /*006e*/ 	.short	(.L_30 - .L_29)
	.align		4
.L_29:
        /*0070*/ 	.word	index@(_ZN7cutlass13device_kernelIN5flash19enable_sm80_to_sm89INS1_16FlashAttnFwdSm80INS1_25CollectiveMainloopFwdSm80ILi8ELi2ELb0EN4cute5tupleIJNS5_1CILi128EEENS7_ILi64EEENS7_ILi192EEEEEELi192ENS_10bfloat16_tEfNS_4arch4Sm80ELb0ELb1ELb0ELb1ELb0ELb1ELb1ELb0EEENS1_21CollectiveEpilogueFwdINS6_IJS8_SA_S9_EEENS6_IJNS7_ILi1EEESI_SI_EEESC_SE_Li256ELb1ELb1ELb0ELb0EEENS1_19SingleTileSchedulerILb1ELb0ELb1ELi128EEEEEEEEEvNT_6ParamsE)
        /*0074*/ 	.word	0x00000000


	//----- nvinfo : EIATTR_REGCOUNT
	.align		4
.L_30:
        /*0078*/ 	.byte	0x04, 0x2f
        /*007a*/ 	.short	(.L_32 - .L_31)
	.align		4
.L_31:
        /*007c*/ 	.word	index@(_ZN7cutlass13device_kernelIN5flash19enable_sm80_to_sm89INS1_16FlashAttnFwdSm80INS1_25CollectiveMainloopFwdSm80ILi8ELi2ELb0EN4cute5tupleIJNS5_1CILi128EEENS7_ILi64EEENS7_ILi192EEEEEELi192ENS_10bfloat16_tEfNS_4arch4Sm80ELb0ELb1ELb0ELb1ELb0ELb0ELb1ELb0EEENS1_21CollectiveEpilogueFwdINS6_IJS8_SA_S9_EEENS6_IJNS7_ILi1EEESI_SI_EEESC_SE_Li256ELb1ELb1ELb0ELb0EEENS1_19SingleTileSchedulerILb1ELb0ELb1ELi128EEEEEEEEEvNT_6ParamsE)
        /*0080*/ 	.word	0x000000f0


	//----- nvinfo : EIATTR_FRAME_SIZE
	.align		4
.L_32:
        /*0084*/ 	.byte	0x04, 0x11
        /*0086*/ 	.short	(.L_34 - .L_33)
	.align		4
.L_33:
        /*0088*/ 	.word	index@(_ZN7cutlass13device_kernelIN5flash19enable_sm80_to_sm89INS1_16FlashAttnFwdSm80INS1_25CollectiveMainloopFwdSm80ILi8ELi2ELb0EN4cute5tupleIJNS5_1CILi128EEENS7_ILi64EEENS7_ILi192EEEEEELi192ENS_10bfloat16_tEfNS_4arch4Sm80ELb0ELb1ELb0ELb1ELb0ELb0ELb1ELb0EEENS1_21CollectiveEpilogueFwdINS6_IJS8_SA_S9_EEENS6_IJNS7_ILi1EEESI_SI_EEESC_SE_Li256ELb1ELb1ELb0ELb0EEENS1_19SingleTileSchedulerILb1ELb0ELb1ELi128EEEEEEEEEvNT_6ParamsE)
        /*008c*/ 	.word	0x00000000


	//----- nvinfo : EIATTR_REGCOUNT
	.align		4
.L_34:
        /*0090*/ 	.byte	0x04, 0x2f
        /*0092*/ 	.short	(.L_36 - .L_35)
	.align		4
.L_35:
        /*0094*/ 	.word	index@(_ZN7cutlass13device_kernelIN5flash19enable_sm80_to_sm89INS1_16FlashAttnFwdSm80INS1_25CollectiveMainloopFwdSm80ILi8ELi2ELb0EN4cute5tupleIJNS5_1CILi128EEENS7_ILi64EEENS7_ILi192EEEEEELi192ENS_10bfloat16_tEfNS_4arch4Sm80ELb0ELb1ELb0ELb0ELb0ELb0ELb1ELb0EEENS1_21CollectiveEpilogueFwdINS6_IJS8_SA_S9_EEENS6_IJNS7_ILi1EEESI_SI_EEESC_SE_Li256ELb0ELb1ELb0ELb0EEENS1_19SingleTileSchedulerILb0ELb0ELb1ELi128EEEEEEEEEvNT_6ParamsE)
        /*0098*/ 	.word	0x000000e9


	//----- nvinfo : EIATTR_FRAME_SIZE
	.align		4
.L_36:
        /*009c*/ 	.byte	0x04, 0x11
        /*009e*/ 	.short	(.L_38 - .L_37)
	.align		4
.L_37:
        /*00a0*/ 	.word	index@(_ZN7cutlass13device_kernelIN5flash19enable_sm80_to_sm89INS1_16FlashAttnFwdSm80INS1_25CollectiveMainloopFwdSm80ILi8ELi2ELb0EN4cute5tupleIJNS5_1CILi128EEENS7_ILi64EEENS7_ILi192EEEEEELi192ENS_10bfloat16_tEfNS_4arch4Sm80ELb0ELb1ELb0ELb0ELb0ELb0ELb1ELb0EEENS1_21CollectiveEpilogueFwdINS6_IJS8_SA_S9_EEENS6_IJNS7_ILi1EEESI_SI_EEESC_SE_Li256ELb0ELb1ELb0ELb0EEENS1_19SingleTileSchedulerILb0ELb0ELb1ELi128EEEEEEEEEvNT_6ParamsE)
        /*00a4*/ 	.word	0x00000000


	//----- nvinfo : EIATTR_REGCOUNT
	.align		4
.L_38:
        /*00a8*/ 	.byte	0x04, 0x2f
        /*00aa*/ 	.short	(.L_40 - .L_39)
	.align		4
.L_39:
        /*00ac*/ 	.word	index@(_ZN7cutlass13device_kernelIN5flash19enable_sm80_to_sm89INS1_16FlashAttnFwdSm80INS1_25CollectiveMainloopFwdSm80ILi8ELi2ELb0EN4cute5tupleIJNS5_1CILi128EEENS7_ILi64EEENS7_ILi192EEEEEELi192ENS_10bfloat16_tEfNS_4arch4Sm80ELb0ELb0ELb0ELb1ELb0ELb1ELb1ELb0EEENS1_21CollectiveEpilogueFwdINS6_IJS8_SA_S9_EEENS6_IJNS7_ILi1EEESI_SI_EEESC_SE_Li256ELb1ELb1ELb0ELb0EEENS1_19SingleTileSchedulerILb1ELb0ELb1ELi128EEEEEEEEEvNT_6ParamsE)
        /*00b0*/ 	.word	0x000000ea


	//----- nvinfo : EIATTR_FRAME_SIZE
	.align		4
.L_40:
        /*00b4*/ 	.byte	0x04, 0x11
        /*00b6*/ 	.short	(.L_42 - .L_41)
	.align		4
.L_41:
        /*00b8*/ 	.word	index@(_ZN7cutlass13device_kernelIN5flash19enable_sm80_to_sm89INS1_16FlashAttnFwdSm80INS1_25CollectiveMainloopFwdSm80ILi8ELi2ELb0EN4cute5tupleIJNS5_1CILi128EEENS7_ILi64EEENS7_ILi192EEEEEELi192ENS_10bfloat16_tEfNS_4arch4Sm80ELb0ELb0ELb0ELb1ELb0ELb1ELb1ELb0EEENS1_21CollectiveEpilogueFwdINS6_IJS8_SA_S9_EEENS6_IJNS7_ILi1EEESI_SI_EEESC_SE_Li256ELb1ELb1ELb0ELb0EEENS1_19SingleTileSchedulerILb1ELb0ELb1ELi128EEEEEEEEEvNT_6ParamsE)
        /*00bc*/ 	.word	0x00000000


	//----- nvinfo : EIATTR_REGCOUNT
	.align		4
.L_42:
        /*00c0*/ 	.byte	0x04, 0x2f
        /*00c2*/ 	.short	(.L_44 - .L_43)
	.align		4
.L_43:
        /*00c4*/ 	.word	index@(_ZN7cutlass13device_kernelIN5flash19enable_sm80_to_sm89INS1_16FlashAttnFwdSm80INS1_25CollectiveMainloopFwdSm80ILi8ELi2ELb1EN4cute5tupleIJNS5_1CILi128EEENS7_ILi96EEENS7_ILi192EEEEEELi192ENS_10bfloat16_tEfNS_4arch4Sm80ELb0ELb0ELb0ELb1ELb0ELb0ELb1ELb0EEENS1_21CollectiveEpilogueFwdINS6_IJS8_SA_S9_EEENS6_IJNS7_ILi1EEESI_SI_EEESC_SE_Li256ELb1ELb1ELb0ELb0EEENS1_19SingleTileSchedulerILb1ELb0ELb1ELi128EEEEEEEEEvNT_6ParamsE)
        /*00c8*/ 	.word	0x000000ff


	//----- nvinfo : EIATTR_FRAME_SIZE
	.align		4
.L_44:
        /*00cc*/ 	.byte	0x04, 0x11
        /*00ce*/ 	.short	(.L_46 - .L_45)
	.align		4
.L_45:
        /*00d0*/ 	.word	index@(_ZN7cutlass13device_kernelIN5flash19enable_sm80_to_sm89INS1_16FlashAttnFwdSm80INS1_25CollectiveMainloopFwdSm80ILi8ELi2ELb1EN4cute5tupleIJNS5_1CILi128EEENS7_ILi96EEENS7_ILi192EEEEEELi192ENS_10bfloat16_tEfNS_4arch4Sm80ELb0ELb0ELb0ELb1ELb0ELb0ELb1ELb0EEENS1_21CollectiveEpilogueFwdINS6_IJS8_SA_S9_EEENS6_IJNS7_ILi1EEESI_SI_EEESC_SE_Li256ELb1ELb1ELb0ELb0EEENS1_19SingleTileSchedulerILb1ELb0ELb1ELi128EEEEEEEEEvNT_6ParamsE)
        /*00d4*/ 	.word	0x00000030


	//----- nvinfo : EIATTR_REGCOUNT
	.align		4
.L_46:
        /*00d8*/ 	.byte	0x04, 0x2f
        /*00da*/ 	.short	(.L_48 - .L_47)
	.align		4
.L_47:
        /*00dc*/ 	.word	index@(_ZN7cutlass13device_kernelIN5flash19enable_sm80_to_sm89INS1_16FlashAttnFwdSm80INS1_25CollectiveMainloopFwdSm80ILi8ELi2ELb1EN4cute5tupleIJNS5_1CILi128EEENS7_ILi96EEENS7_ILi192EEEEEELi192ENS_10bfloat16_tEfNS_4arch4Sm80ELb0ELb0ELb0ELb0ELb0ELb0ELb1ELb0EEENS1_21CollectiveEpilogueFwdINS6_IJS8_SA_S9_EEENS6_IJNS7_ILi1EEESI_SI_EEESC_SE_Li256ELb0ELb1ELb0ELb0EEENS1_19SingleTileSchedulerILb0ELb0ELb1ELi128EEEEEEEEEvNT_6ParamsE)
        /*00e0*/ 	.word	0x000000ff


	//----- nvinfo : EIATTR_FRAME_SIZE
	.align		4
.L_48:
        /*00e4*/ 	.byte	0x04, 0x11
        /*00e6*/ 	.short	(.L_50 - .L_49)
	.align		4
.L_49:
        /*00e8*/ 	.word	index@(_ZN7cutlass13device_kernelIN5flash19enable_sm80_to_sm89INS1_16FlashAttnFwdSm80INS1_25CollectiveMainloopFwdSm80ILi8ELi2ELb1EN4cute5tupleIJNS5_1CILi128EEENS7_ILi96EEENS7_ILi192EEEEEELi192ENS_10bfloat16_tEfNS_4arch4Sm80ELb0ELb0ELb0ELb0ELb0ELb0ELb1ELb0EEENS1_21CollectiveEpilogueFwdINS6_IJS8_SA_S9_EEENS6_IJNS7_ILi1EEESI_SI_EEESC_SE_Li256ELb0ELb1ELb0ELb0EEENS1_19SingleTileSchedulerILb0ELb0ELb1ELi128EEEEEEEEEvNT_6ParamsE)
        /*00ec*/ 	.word	0x00000028


	//----- nvinfo : EIATTR_REGCOUNT
	.align		4
.L_50:
        /*00f0*/ 	.byte	0x04, 0x2f
        /*00f2*/ 	.short	(.L_52 - .L_51)
	.align		4
.L_51:
        /*00f4*/ 	.word	index@(_ZN7cutlass13device_kernelIN5flash19enable_sm80_to_sm89INS1_16FlashAttnFwdSm80INS1_25CollectiveMainloopFwdSm80ILi8ELi1ELb0EN4cute5tupleIJNS5_1CILi128EEENS7_ILi64EEENS7_ILi192EEEEEELi192ENS_10bfloat16_tEfNS_4arch4Sm80ELb1ELb0ELb0ELb1ELb0ELb1ELb1ELb0EEENS1_21CollectiveEpilogueFwdINS6_IJS8_SA_S9_EEENS6_IJNS7_ILi1EEESI_SI_EEESC_SE_Li256ELb1ELb1ELb0ELb0EEENS1_19SingleTileSchedulerILb1ELb0ELb1ELi128EEEEEEEEEvNT_6ParamsE)
        /*00f8*/ 	.word	0x000000fe


	//----- nvinfo : EIATTR_FRAME_SIZE
	.align		4
.L_52:
        /*00fc*/ 	.byte	0x04, 0x11
        /*00fe*/ 	.short	(.L_54 - .L_53)
	.align		4
.L_53:
        /*0100*/ 	.word	index@(_ZN7cutlass13device_kernelIN5flash19enable_sm80_to_sm89INS1_16FlashAttnFwdSm80INS1_25CollectiveMainloopFwdSm80ILi8ELi1ELb0EN4cute5tupleIJNS5_1CILi128EEENS7_ILi64EEENS7_ILi192EEEEEELi192ENS_10bfloat16_tEfNS_4arch4Sm80ELb1ELb0ELb0ELb1ELb0ELb1ELb1ELb0EEENS1_21CollectiveEpilogueFwdINS6_IJS8_SA_S9_EEENS6_IJNS7_ILi1EEESI_SI_EEESC_SE_Li256ELb1ELb1ELb0ELb0EEENS1_19SingleTileSchedulerILb1ELb0ELb1ELi128EEEEEEEEEvNT_6ParamsE)
        /*0104*/ 	.word	0x00000000


	//----- nvinfo : EIATTR_REGCOUNT
	.align		4
.L_54:
        /*0108*/ 	.byte	0x04, 0x2f
        /*010a*/ 	.short	(.L_56 - .L_55)
	.align		4
.L_55:
        /*010c*/ 	.word	index@(_ZN7cutlass13device_kernelIN5flash19enable_sm80_to_sm89INS1_16FlashAttnFwdSm80INS1_25CollectiveMainloopFwdSm80ILi8ELi1ELb1EN4cute5tupleIJNS5_1CILi128EEENS7_ILi96EEENS7_ILi192EEEEEELi192ENS_10bfloat16_tEfNS_4arch4Sm80ELb1ELb0ELb0ELb1ELb0ELb0ELb1ELb0EEENS1_21CollectiveEpilogueFwdINS6_IJS8_SA_S9_EEENS6_IJNS7_ILi1EEESI_SI_EEESC_SE_Li256ELb1ELb1ELb0ELb0EEENS1_19SingleTileSchedulerILb1ELb0ELb1ELi128EEEEEEEEEvNT_6ParamsE)
        /*0110*/ 	.word	0x000000ff


	//----- nvinfo : EIATTR_FRAME_SIZE
	.align		4
.L_56:
        /*0114*/ 	.byte	0x04, 0x11
        /*0116*/ 	.short	(.L_58 - .L_57)
	.align		4
.L_57:
        /*0118*/ 	.word	index@(_ZN7cutlass13device_kernelIN5flash19enable_sm80_to_sm89INS1_16FlashAttnFwdSm80INS1_25CollectiveMainloopFwdSm80ILi8ELi1ELb1EN4cute5tupleIJNS5_1CILi128EEENS7_ILi96EEENS7_ILi192EEEEEELi192ENS_10bfloat16_tEfNS_4arch4Sm80ELb1ELb0ELb0ELb1ELb0ELb0ELb1ELb0EEENS1_21CollectiveEpilogueFwdINS6_IJS8_SA_S9_EEENS6_IJNS7_ILi1EEESI_SI_EEESC_SE_Li256ELb1ELb1ELb0ELb0EEENS1_19SingleTileSchedulerILb1ELb0ELb1ELi128EEEEEEEEEvNT_6ParamsE)
        /*011c*/ 	.word	0x00000068


	//----- nvinfo : EIATTR_REGCOUNT
	.align		4
.L_58:
        /*0120*/ 	.byte	0x04, 0x2f
        /*0122*/ 	.short	(.L_60 - .L_59)
	.align		4
.L_59:
        /*0124*/ 	.word	index@(_ZN7cutlass13device_kernelIN5flash19enable_sm80_to_sm89INS1_16FlashAttnFwdSm80INS1_25CollectiveMainloopFwdSm80ILi8ELi1ELb1EN4cute5tupleIJNS5_1CILi128EEENS7_ILi96EEENS7_ILi192EEEEEELi192ENS_10bfloat16_tEfNS_4arch4Sm80ELb1ELb0ELb0ELb0ELb0ELb0ELb1ELb0EEENS1_21CollectiveEpilogueFwdINS6_IJS8_SA_S9_EEENS6_IJNS7_ILi1EEESI_SI_EEESC_SE_Li256ELb0ELb1ELb0ELb0EEENS1_30DynamicPersistentTileSchedulerILi256ELi256ELb0ELb1ELb0EEEEEEEEEvNT_6ParamsE)
        /*0128*/ 	.word	0x000000ff


	//----- nvinfo : EIATTR_FRAME_SIZE
	.align		4
.L_60:
        /*012c*/ 	.byte	0x04, 0x11
        /*012e*/ 	.short	(.L_62 - .L_61)
	.align		4
.L_61:
        /*0130*/ 	.word	index@($__internal_7_$__cuda_sm70_shflsync_idx_p)
        /*0134*/ 	.word	0x00000000


	//----- nvinfo : EIATTR_FRAME_SIZE
	.align		4
.L_62:
        /*0138*/ 	.byte	0x04, 0x11
        /*013a*/ 	.short	(.L_64 - .L_63)
	.align		4
.L_63:
        /*013c*/ 	.word	index@($__internal_6_$__cuda_sm70_shflsync_bfly_p)
        /*0140*/ 	.word	0x00000000


	//----- nvinfo : EIATTR_FRAME_SIZE
	.align		4
.L_64:
        /*0144*/ 	.byte	0x04, 0x11
        /*0146*/ 	.short	(.L_66 - .L_65)
	.align		4
.L_65:
        /*0148*/ 	.word	index@(_ZN7cutlass13device_kernelIN5flash19enable_sm80_to_sm89INS1_16FlashAttnFwdSm80INS1_25CollectiveMainloopFwdSm80ILi8ELi1ELb1EN4cute5tupleIJNS5_1CILi128EEENS7_ILi96EEENS7_ILi192EEEEEELi192ENS_10bfloat16_tEfNS_4arch4Sm80ELb1ELb0ELb0ELb0ELb0ELb0ELb1ELb0EEENS1_21CollectiveEpilogueFwdINS6_IJS8_SA_S9_EEENS6_IJNS7_ILi1EEESI_SI_EEESC_SE_Li256ELb0ELb1ELb0ELb0EEENS1_30DynamicPersistentTileSchedulerILi256ELi256ELb0ELb1ELb0EEEEEEEEEvNT_6ParamsE)
        /*014c*/ 	.word	0x000000a0


	//----- nvinfo : EIATTR_REGCOUNT
	.align		4
.L_66:
        /*0150*/ 	.byte	0x04, 0x2f
        /*0152*/ 	.short	(.L_68 - .L_67)
	.align		4
.L_67:
        /*0154*/ 	.word	index@(_ZN7cutlass13device_kernelIN5flash19enable_sm80_to_sm89INS1_16FlashAttnFwdSm80INS1_25CollectiveMainloopFwdSm80ILi8ELi1ELb0EN4cute5tupleIJNS5_1CILi128EEENS7_ILi64EEENS7_ILi192EEEEEELi192ENS_10bfloat16_tEfNS_4arch4Sm80ELb0ELb1ELb0ELb1ELb0ELb1ELb1ELb0EEENS1_21CollectiveEpilogueFwdINS6_IJS8_SA_S9_EEENS6_IJNS7_ILi1EEESI_SI_EEESC_SE_Li256ELb1ELb1ELb0ELb0EEENS1_19SingleTileSchedulerILb1ELb0ELb1ELi128EEEEEEEEEvNT_6ParamsE)
        /*0158*/ 	.word	0x000000f1


	//----- nvinfo : EIATTR_FRAME_SIZE
	.align		4
.L_68:
        /*015c*/ 	.byte	0x04, 0x11
        /*015e*/ 	.short	(.L_70 - .L_69)
	.align		4
.L_69:
        /*0160*/ 	.word	index@(_ZN7cutlass13device_kernelIN5flash19enable_sm80_to_sm89INS1_16FlashAttnFwdSm80INS1_25CollectiveMainloopFwdSm80ILi8ELi1ELb0EN4cute5tupleIJNS5_1CILi128EEENS7_ILi64EEENS7_ILi192EEEEEELi192ENS_10bfloat16_tEfNS_4arch4Sm80ELb0ELb1ELb0ELb1ELb0ELb1ELb1ELb0EEENS1_21CollectiveEpilogueFwdINS6_IJS8_SA_S9_EEENS6_IJNS7_ILi1EEESI_SI_EEESC_SE_Li256ELb1ELb1ELb0ELb0EEENS1_19SingleTileSchedulerILb1ELb0ELb1ELi128EEEEEEEEEvNT_6ParamsE)
        /*0164*/ 	.word	0x00000000


	//----- nvinfo : EIATTR_REGCOUNT
	.align		4
.L_70:
        /*0168*/ 	.byte	0x04, 0x2f
        /*016a*/ 	.short	(.L_72 - .L_71)
	.align		4
.L_71:
        /*016c*/ 	.word	index@(_ZN7cutlass13device_kernelIN5flash19enable_sm80_to_sm89INS1_16FlashAttnFwdSm80INS1_25CollectiveMainloopFwdSm80ILi8ELi1ELb0EN4cute5tupleIJNS5_1CILi128EEENS7_ILi64EEENS7_ILi192EEEEEELi192ENS_10bfloat16_tEfNS_4arch4Sm80ELb0ELb1ELb0ELb1ELb0ELb0ELb1ELb0EEENS1_21CollectiveEpilogueFwdINS6_IJS8_SA_S9_EEENS6_IJNS7_ILi1EEESI_SI_EEESC_SE_Li256ELb1ELb1ELb0ELb0EEENS1_19SingleTileSchedulerILb1ELb0ELb1ELi128EEEEEEEEEvNT_6ParamsE)
        /*0170*/ 	.word	0x000000f0


	//----- nvinfo : EIATTR_FRAME_SIZE
	.align		4
.L_72:
        /*0174*/ 	.byte	0x04, 0x11
        /*0176*/ 	.short	(.L_74 - .L_73)
	.align		4
.L_73:
        /*0178*/ 	.word	index@(_ZN7cutlass13device_kernelIN5flash19enable_sm80_to_sm89INS1_16FlashAttnFwdSm80INS1_25CollectiveMainloopFwdSm80ILi8ELi1ELb0EN4cute5tupleIJNS5_1CILi128EEENS7_ILi64EEENS7_ILi192EEEEEELi192ENS_10bfloat16_tEfNS_4arch4Sm80ELb0ELb1ELb0ELb1ELb0ELb0ELb1ELb0EEENS1_21CollectiveEpilogueFwdINS6_IJS8_SA_S9_EEENS6_IJNS7_ILi1EEESI_SI_EEESC_SE_Li256ELb1ELb1ELb0ELb0EEENS1_19SingleTileSchedulerILb1ELb0ELb1ELi128EEEEEEEEEvNT_6ParamsE)
        /*017c*/ 	.word	0x00000000


	//----- nvinfo : EIATTR_REGCOUNT
	.align		4
.L_74:
        /*0180*/ 	.byte	0x04, 0x2f
        /*0182*/ 	.short	(.L_76 - .L_75)
	.align		4
.L_75:
        /*0184*/ 	.word	index@(_ZN7cutlass13device_kernelIN5flash19enable_sm80_to_sm89INS1_16FlashAttnFwdSm80INS1_25CollectiveMainloopFwdSm80ILi8ELi1ELb0EN4cute5tupleIJNS5_1CILi128EEENS7_ILi64EEENS7_ILi192EEEEEELi192ENS_10bfloat16_tEfNS_4arch4Sm80ELb0ELb1ELb0ELb0ELb0ELb0ELb1ELb0EEENS1_21CollectiveEpilogueFwdINS6_IJS8_SA_S9_EEENS6_IJNS7_ILi1EEESI_SI_EEESC_SE_Li256ELb0ELb1ELb0ELb0EEENS1_19SingleTileSchedulerILb0ELb0ELb1ELi128EEEEEEEEEvNT_6ParamsE)
        /*0188*/ 	.word	0x000000f0


	//----- nvinfo : EIATTR_FRAME_SIZE
	.align		4
.L_76:
        /*018c*/ 	.byte	0x04, 0x11
        /*018e*/ 	.short	(.L_78 - .L_77)
	.align		4
.L_77:
        /*0190*/ 	.word	index@(_ZN7cutlass13device_kernelIN5flash19enable_sm80_to_sm89INS1_16FlashAttnFwdSm80INS1_25CollectiveMainloopFwdSm80ILi8ELi1ELb0EN4cute5tupleIJNS5_1CILi128EEENS7_ILi64EEENS7_ILi192EEEEEELi192ENS_10bfloat16_tEfNS_4arch4Sm80ELb0ELb1ELb0ELb0ELb0ELb0ELb1ELb0EEENS1_21CollectiveEpilogueFwdINS6_IJS8_SA_S9_EEENS6_IJNS7_ILi1EEESI_SI_EEESC_SE_Li256ELb0ELb1ELb0ELb0EEENS1_19SingleTileSchedulerILb0ELb0ELb1ELi128EEEEEEEEEvNT_6ParamsE)
        /*0194*/ 	.word	0x00000000


	//----- nvinfo : EIATTR_REGCOUNT
	.align		4
.L_78:
        /*0198*/ 	.byte	0x04, 0x2f
        /*019a*/ 	.short	(.L_80 - .L_79)
	.align		4
.L_79:
        /*019c*/ 	.word	index@(_ZN7cutlass13device_kernelIN5flash19enable_sm80_to_sm89INS1_16FlashAttnFwdSm80INS1_25CollectiveMainloopFwdSm80ILi8ELi1ELb0EN4cute5tupleIJNS5_1CILi128EEENS7_ILi64EEENS7_ILi192EEEEEELi192ENS_10bfloat16_tEfNS_4arch4Sm80ELb0ELb0ELb0ELb1ELb0ELb1ELb1ELb0EEENS1_21CollectiveEpilogueFwdINS6_IJS8_SA_S9_EEENS6_IJNS7_ILi1EEESI_SI_EEESC_SE_Li256ELb1ELb1ELb0ELb0EEENS1_19SingleTileSchedulerILb1ELb0ELb1ELi128EEEEEEEEEvNT_6ParamsE)
        /*01a0*/ 	.word	0x000000f2


	//----- nvinfo : EIATTR_FRAME_SIZE
	.align		4
.L_80:
        /*01a4*/ 	.byte	0x04, 0x11
        /*01a6*/ 	.short	(.L_82 - .L_81)
	.align		4
.L_81:
        /*01a8*/ 	.word	index@(_ZN7cutlass13device_kernelIN5flash19enable_sm80_to_sm89INS1_16FlashAttnFwdSm80INS1_25CollectiveMainloopFwdSm80ILi8ELi1ELb0EN4cute5tupleIJNS5_1CILi128EEENS7_ILi64EEENS7_ILi192EEEEEELi192ENS_10bfloat16_tEfNS_4arch4Sm80ELb0ELb0ELb0ELb1ELb0ELb1ELb1ELb0EEENS1_21CollectiveEpilogueFwdINS6_IJS8_SA_S9_EEENS6_IJNS7_ILi1EEESI_SI_EEESC_SE_Li256ELb1ELb1ELb0ELb0EEENS1_19SingleTileSchedulerILb1ELb0ELb1ELi128EEEEEEEEEvNT_6ParamsE)
        /*01ac*/ 	.word	0x00000000


	//----- nvinfo : EIATTR_REGCOUNT
	.align		4
.L_82:
        /*01b0*/ 	.byte	0x04, 0x2f
        /*01b2*/ 	.short	(.L_84 - .L_83)
	.align		4
.L_83:
        /*01b4*/ 	.word	index@(_ZN7cutlass13device_kernelIN5flash19enable_sm80_to_sm89INS1_16FlashAttnFwdSm80INS1_25CollectiveMainloopFwdSm80ILi8ELi1ELb1EN4cute5tupleIJNS5_1CILi128EEENS7_ILi96EEENS7_ILi192EEEEEELi192ENS_10bfloat16_tEfNS_4arch4Sm80ELb0ELb0ELb0ELb1ELb0ELb0ELb1ELb0EEENS1_21CollectiveEpilogueFwdINS6_IJS8_SA_S9_EEENS6_IJNS7_ILi1EEESI_SI_EEESC_SE_Li256ELb1ELb1ELb0ELb0EEENS1_19SingleTileSchedulerILb1ELb0ELb1ELi128EEEEEEEEEvNT_6ParamsE)
        /*01b8*/ 	.word	0x000000ff


	//----- nvinfo : EIATTR_FRAME_SIZE
	.align		4
.L_84:
        /*01bc*/ 	.byte	0x04, 0x11
        /*01be*/ 	.short	(.L_86 - .L_85)
	.align		4
.L_85:
        /*01c0*/ 	.word	index@(_ZN7cutlass13device_kernelIN5flash19enable_sm80_to_sm89INS1_16FlashAttnFwdSm80INS1_25CollectiveMainloopFwdSm80ILi8ELi1ELb1EN4cute5tupleIJNS5_1CILi128EEENS7_ILi96EEENS7_ILi192EEEEEELi192ENS_10bfloat16_tEfNS_4arch4Sm80ELb0ELb0ELb0ELb1ELb0ELb0ELb1ELb0EEENS1_21CollectiveEpilogueFwdINS6_IJS8_SA_S9_EEENS6_IJNS7_ILi1EEESI_SI_EEESC_SE_Li256ELb1ELb1ELb0ELb0EEENS1_19SingleTileSchedulerILb1ELb0ELb1ELi128EEEEEEEEEvNT_6ParamsE)
        /*01c4*/ 	.word	0x00000070


	//----- nvinfo : EIATTR_REGCOUNT
	.align		4
.L_86:
        /*01c8*/ 	.byte	0x04, 0x2f
        /*01ca*/ 	.short	(.L_88 - .L_87)
	.align		4
.L_87:
        /*01cc*/ 	.word	index@(_ZN7cutlass13device_kernelIN5flash19enable_sm80_to_sm89INS1_16FlashAttnFwdSm80INS1_25CollectiveMainloopFwdSm80ILi8ELi1ELb1EN4cute5tupleIJNS5_1CILi128EEENS7_ILi96EEENS7_ILi192EEEEEELi192ENS_10bfloat16_tEfNS_4arch4Sm80ELb0ELb0ELb0ELb0ELb0ELb0ELb1ELb0EEENS1_21CollectiveEpilogueFwdINS6_IJS8_SA_S9_EEENS6_IJNS7_ILi1EEESI_SI_EEESC_SE_Li256ELb0ELb1ELb0ELb0EEENS1_19SingleTileSchedulerILb0ELb0ELb1ELi128EEEEEEEEEvNT_6ParamsE)
        /*01d0*/ 	.word	0x000000ff


	//----- nvinfo : EIATTR_FRAME_SIZE
	.align		4
.L_88:
        /*01d4*/ 	.byte	0x04, 0x11
        /*01d6*/ 	.short	(.L_90 - .L_89)
	.align		4
.L_89:
        /*01d8*/ 	.word	index@(_ZN7cutlass13device_kernelIN5flash19enable_sm80_to_sm89INS1_16FlashAttnFwdSm80INS1_25CollectiveMainloopFwdSm80ILi8ELi1ELb1EN4cute5tupleIJNS5_1CILi128EEENS7_ILi96EEENS7_ILi192EEEEEELi192ENS_10bfloat16_tEfNS_4arch4Sm80ELb0ELb0ELb0ELb0ELb0ELb0ELb1ELb0EEENS1_21CollectiveEpilogueFwdINS6_IJS8_SA_S9_EEENS6_IJNS7_ILi1EEESI_SI_EEESC_SE_Li256ELb0ELb1ELb0ELb0EEENS1_19SingleTileSchedulerILb0ELb0ELb1ELi128EEEEEEEEEvNT_6ParamsE)
        /*01dc*/ 	.word	0x00000090


	//----- nvinfo : EIATTR_REGCOUNT
	.align		4
.L_90:
        /*01e0*/ 	.byte	0x04, 0x2f
        /*01e2*/ 	.short	(.L_92 - .L_91)
	.align		4
.L_91:
        /*01e4*/ 	.word	index@(_ZN7cutlass13device_kernelIN5flash19enable_sm80_to_sm89INS1_16FlashAttnFwdSm80INS1_25CollectiveMainloopFwdSm80ILi8ELi2ELb0EN4cute5tupleIJNS5_1CILi128EEENS7_ILi64EEENS7_ILi192EEEEEELi192ENS_10bfloat16_tEfNS_4arch4Sm80ELb1ELb0ELb1ELb1ELb0ELb1ELb1ELb0EEENS1_21CollectiveEpilogueFwdINS6_IJS8_SA_S9_EEENS6_IJNS7_ILi1EEESI_SI_EEESC_SE_Li256ELb1ELb1ELb0ELb0EEENS1_19SingleTileSchedulerILb1ELb0ELb1ELi128EEEEEEEEEvNT_6ParamsE)
        /*01e8*/ 	.word	0x000000ff


	//----- nvinfo : EIATTR_FRAME_SIZE
	.align		4
.L_92:
        /*01ec*/ 	.byte	0x04, 0x11
        /*01ee*/ 	.short	(.L_94 - .L_93)
	.align		4
.L_93:
        /*01f0*/ 	.word	index@(_ZN7cutlass13device_kernelIN5flash19enable_sm80_to_sm89INS1_16FlashAttnFwdSm80INS1_25CollectiveMainloopFwdSm80ILi8ELi2ELb0EN4cute5tupleIJNS5_1CILi128EEENS7_ILi64EEENS7_ILi192EEEEEELi192ENS_10bfloat16_tEfNS_4arch4Sm80ELb1ELb0ELb1ELb1ELb0ELb1ELb1ELb0EEENS1_21CollectiveEpilogueFwdINS6_IJS8_SA_S9_EEENS6_IJNS7_ILi1EEESI_SI_EEESC_SE_Li256ELb1ELb1ELb0ELb0EEENS1_19SingleTileSchedulerILb1ELb0ELb1ELi128EEEEEEEEEvNT_6ParamsE)
        /*01f4*/ 	.word	0x00000000


	//----- nvinfo : EIATTR_REGCOUNT
	.align		4
.L_94:
        /*01f8*/ 	.byte	0x04, 0x2f
        /*01fa*/ 	.short	(.L_96 - .L_95)
	.align		4
.L_95:
        /*01fc*/ 	.word	index@(_ZN7cutlass13device_kernelIN5flash19enable_sm80_to_sm89INS1_16FlashAttnFwdSm80INS1_25CollectiveMainloopFwdSm80ILi8ELi2ELb1EN4cute5tupleIJNS5_1CILi128EEENS7_ILi96EEENS7_ILi192EEEEEELi192ENS_10bfloat16_tEfNS_4arch4Sm80ELb1ELb0ELb1ELb1ELb0ELb0ELb1ELb0EEENS1_21CollectiveEpilogueFwdINS6_IJS8_SA_S9_EEENS6_IJNS7_ILi1EEESI_SI_EEESC_SE_Li256ELb1ELb1ELb0ELb0EEENS1_19SingleTileSchedulerILb1ELb0ELb1ELi128EEEEEEEEEvNT_6ParamsE)
        /*0200*/ 	.word	0x000000ff


	//----- nvinfo : EIATTR_FRAME_SIZE
	.align		4
.L_96:
        /*0204*/ 	.byte	0x04, 0x11
        /*0206*/ 	.short	(.L_98 - .L_97)
	.align		4
.L_97:
        /*0208*/ 	.word	index@(_ZN7cutlass13device_kernelIN5flash19enable_sm80_to_sm89INS1_16FlashAttnFwdSm80INS1_25CollectiveMainloopFwdSm80ILi8ELi2ELb1EN4cute5tupleIJNS5_1CILi128EEENS7_ILi96EEENS7_ILi192EEEEEELi192ENS_10bfloat16_tEfNS_4arch4Sm80ELb1ELb0ELb1ELb1ELb0ELb0ELb1ELb0EEENS1_21CollectiveEpilogueFwdINS6_IJS8_SA_S9_EEENS6_IJNS7_ILi1EEESI_SI_EEESC_SE_Li256ELb1ELb1ELb0ELb0EEENS1_19SingleTileSchedulerILb1ELb0ELb1ELi128EEEEEEEEEvNT_6ParamsE)
        /*020c*/ 	.word	0x00000048


	//----- nvinfo : EIATTR_REGCOUNT
	.align		4
.L_98:
        /*0210*/ 	.byte	0x04, 0x2f
        /*0212*/ 	.short	(.L_100 - .L_99)
	.align		4
.L_99:
        /*0214*/ 	.word	index@(_ZN7cutlass13device_kernelIN5flash19enable_sm80_to_sm89INS1_16FlashAttnFwdSm80INS1_25CollectiveMainloopFwdSm80ILi8ELi2ELb1EN4cute5tupleIJNS5_1CILi128EEENS7_ILi96EEENS7_ILi192EEEEEELi192ENS_10bfloat16_tEfNS_4arch4Sm80ELb1ELb0ELb1ELb0ELb0ELb0ELb1ELb0EEENS1_21CollectiveEpilogueFwdINS6_IJS8_SA_S9_EEENS6_IJNS7_ILi1EEESI_SI_EEESC_SE_Li256ELb0ELb1ELb0ELb0EEENS1_30DynamicPersistentTileSchedulerILi256ELi256ELb0ELb1ELb0EEEEEEEEEvNT_6ParamsE)
        /*0218*/ 	.word	0x000000ff


	//----- nvinfo : EIATTR_FRAME_SIZE
	.align		4
.L_100:
        /*021c*/ 	.byte	0x04, 0x11
        /*021e*/ 	.short	(.L_102 - .L_101)
	.align		4
.L_101:
        /*0220*/ 	.word	index@($__internal_5_$__cuda_sm70_shflsync_idx_p)
        /*0224*/ 	.word	0x00000000


	//----- nvinfo : EIATTR_FRAME_SIZE
	.align		4
.L_102:
        /*0228*/ 	.byte	0x04, 0x11
        /*022a*/ 	.short	(.L_104 - .L_103)
	.align		4
.L_103:
        /*022c*/ 	.word	index@($__internal_4_$__cuda_sm70_shflsync_bfly_p)
        /*0230*/ 	.word	0x00000000


	//----- nvinfo : EIATTR_FRAME_SIZE
	.align		4
.L_104:
        /*0234*/ 	.byte	0x04, 0x11
        /*0236*/ 	.short	(.L_106 - .L_105)
	.align		4
.L_105:
        /*0238*/ 	.word	index@(_ZN7cutlass13device_kernelIN5flash19enable_sm80_to_sm89INS1_16FlashAttnFwdSm80INS1_25CollectiveMainloopFwdSm80ILi8ELi2ELb1EN4cute5tupleIJNS5_1CILi128EEENS7_ILi96EEENS7_ILi192EEEEEELi192ENS_10bfloat16_tEfNS_4arch4Sm80ELb1ELb0ELb1ELb0ELb0ELb0ELb1ELb0EEENS1_21CollectiveEpilogueFwdINS6_IJS8_SA_S9_EEENS6_IJNS7_ILi1EEESI_SI_EEESC_SE_Li256ELb0ELb1ELb0ELb0EEENS1_30DynamicPersistentTileSchedulerILi256ELi256ELb0ELb1ELb0EEEEEEEEEvNT_6ParamsE)
        /*023c*/ 	.word	0x000000a8


	//----- nvinfo : EIATTR_REGCOUNT
	.align		4
.L_106:
        /*0240*/ 	.byte	0x04, 0x2f
        /*0242*/ 	.short	(.L_108 - .L_107)
	.align		4
.L_107:
        /*0244*/ 	.word	index@(_ZN7cutlass13device_kernelIN5flash19enable_sm80_to_sm89INS1_16FlashAttnFwdSm80INS1_25CollectiveMainloopFwdSm80ILi8ELi2ELb0EN4cute5tupleIJNS5_1CILi128EEENS7_ILi64EEENS7_ILi192EEEEEELi192ENS_10bfloat16_tEfNS_4arch4Sm80ELb0ELb1ELb1ELb1ELb0ELb1ELb1ELb0EEENS1_21CollectiveEpilogueFwdINS6_IJS8_SA_S9_EEENS6_IJNS7_ILi1EEESI_SI_EEESC_SE_Li256ELb1ELb1ELb0ELb0EEENS1_19SingleTileSchedulerILb1ELb0ELb1ELi128EEEEEEEEEvNT_6ParamsE)
        /*0248*/ 	.word	0x000000f6


	//----- nvinfo : EIATTR_FRAME_SIZE
	.align		4
.L_108:
        /*024c*/ 	.byte	0x04, 0x11
        /*024e*/ 	.short	(.L_110 - .L_109)
	.align		4
.L_109:
        /*0250*/ 	.word	index@($__internal_3_$__cuda_sm70_shflsync_idx_p)
        /*0254*/ 	.word	0x00000000


	//----- nvinfo : EIATTR_FRAME_SIZE
	.align		4
.L_110:
        /*0258*/ 	.byte	0x04, 0x11
        /*025a*/ 	.short	(.L_112 - .L_111)
	.align		4
.L_111:
        /*025c*/ 	.word	index@($__internal_2_$__cuda_sm70_shflsync_bfly_p)
        /*0260*/ 	.word	0x00000000


	//----- nvinfo : EIATTR_FRAME_SIZE
	.align		4
.L_112:
        /*0264*/ 	.byte	0x04, 0x11
        /*0266*/ 	.short	(.L_114 - .L_113)
	.align		4
.L_113:
        /*0268*/ 	.word	index@($_ZN7cutlass13device_kernelIN5flash19enable_sm80_to_sm89INS1_16FlashAttnFwdSm80INS1_25CollectiveMainloopFwdSm80ILi8ELi2ELb0EN4cute5tupleIJNS5_1CILi128EEENS7_ILi64EEENS7_ILi192EEEEEELi192ENS_10bfloat16_tEfNS_4arch4Sm80ELb0ELb1ELb1ELb1ELb0ELb1ELb1ELb0EEENS1_21CollectiveEpilogueFwdINS6_IJS8_SA_S9_EEENS6_IJNS7_ILi1EEESI_SI_EEESC_SE_Li256ELb1ELb1ELb0ELb0EEENS1_19SingleTileSchedulerILb1ELb0ELb1ELi128EEEEEEEEEvNT_6ParamsE$_ZZN5flash25CollectiveMainloopFwdSm80ILi8ELi2ELb0EN4cute5tupleIJNS1_1CILi128EEENS3_ILi64EEENS3_ILi192EEEEEELi192EN7cutlass10bfloat16_tEfNS8_4arch4Sm80ELb0ELb1ELb1ELb1ELb0ELb1ELb1ELb0EE3mmaINS_16FlashAttnFwdSm80ISC_NS_21CollectiveEpilogueFwdINS2_IJS4_S6_S5_EEENS2_IJNS3_ILi1EEESH_SH_EEES9_SB_Li256ELb1ELb1ELb0ELb0EEENS_19SingleTileSchedulerILb1ELb0ELb1ELi128EEEE13SharedStorageENS1_6TensorINS1_11ArrayEngineIfLm96EEENS1_6LayoutINS2_IJNS2_IJNS3_ILi2EEESS_EEESH_NS3_ILi24EEEEEENS2_IJNS2_IJSH_SS_EEENS3_ILi0EEENS3_ILi4EEEEEEEEEENS_7SoftmaxILi2ELi0EEEEEbRKNSC_6ParamsERT0_RT1_iRKNS_16SeqlenInfoQKNewKILb1ELb1EEENS2_IJiiiiEEERT_ENKUlvE_clEv)
        /*026c*/ 	.word	0x00000000


	//----- nvinfo : EIATTR_FRAME_SIZE
	.align		4
.L_114:
        /*0270*/ 	.byte	0x04, 0x11
        /*0272*/ 	.short	(.L_116 - .L_115)
	.align		4
.L_115:
        /*0274*/ 	.word	index@(_ZN7cutlass13device_kernelIN5flash19enable_sm80_to_sm89INS1_16FlashAttnFwdSm80INS1_25CollectiveMainloopFwdSm80ILi8ELi2ELb0EN4cute5tupleIJNS5_1CILi128EEENS7_ILi64EEENS7_ILi192EEEEEELi192ENS_10bfloat16_tEfNS_4arch4Sm80ELb0ELb1ELb1ELb1ELb0ELb1ELb1ELb0EEENS1_21CollectiveEpilogueFwdINS6_IJS8_SA_S9_EEENS6_IJNS7_ILi1EEESI_SI_EEESC_SE_Li256ELb1ELb1ELb0ELb0EEENS1_19SingleTileSchedulerILb1ELb0ELb1ELi128EEEEEEEEEvNT_6ParamsE)
        /*0278*/ 	.word	0x00000070


	//----- nvinfo : EIATTR_REGCOUNT
	.align		4
.L_116:
        /*027c*/ 	.byte	0x04, 0x2f
        /*027e*/ 	.short	(.L_118 - .L_117)
	.align		4
.L_117:
        /*0280*/ 	.word	index@(_ZN7cutlass13device_kernelIN5flash19enable_sm80_to_sm89INS1_16FlashAttnFwdSm80INS1_25CollectiveMainloopFwdSm80ILi8ELi2ELb0EN4cute5tupleIJNS5_1CILi128EEENS7_ILi64EEENS7_ILi192EEEEEELi192ENS_10bfloat16_tEfNS_4arch4Sm80ELb0ELb1ELb1ELb1ELb0ELb0ELb1ELb0EEENS1_21CollectiveEpilogueFwdINS6_IJS8_SA_S9_EEENS6_IJNS7_ILi1EEESI_SI_EEESC_SE_Li256ELb1ELb1ELb0ELb0EEENS1_19SingleTileSchedulerILb1ELb0ELb1ELi128EEEEEEEEEvNT_6ParamsE)
        /*0284*/ 	.word	0x000000fc


	//----- nvinfo : EIATTR_FRAME_SIZE
	.align		4
.L_118:
        /*0288*/ 	.byte	0x04, 0x11
        /*028a*/ 	.short	(.L_120 - .L_119)
	.align		4
.L_119:
        /*028c*/ 	.word	index@(_ZN7cutlass13device_kernelIN5flash19enable_sm80_to_sm89INS1_16FlashAttnFwdSm80INS1_25CollectiveMainloopFwdSm80ILi8ELi2ELb0EN4cute5tupleIJNS5_1CILi128EEENS7_ILi64EEENS7_ILi192EEEEEELi192ENS_10bfloat16_tEfNS_4arch4Sm80ELb0ELb1ELb1ELb1ELb0ELb0ELb1ELb0EEENS1_21CollectiveEpilogueFwdINS6_IJS8_SA_S9_EEENS6_IJNS7_ILi1EEESI_SI_EEESC_SE_Li256ELb1ELb1ELb0ELb0EEENS1_19SingleTileSchedulerILb1ELb0ELb1ELi128EEEEEEEEEvNT_6ParamsE)
        /*0290*/ 	.word	0x00000000


	//----- nvinfo : EIATTR_REGCOUNT
	.align		4
.L_120:
        /*0294*/ 	.byte	0x04, 0x2f
        /*0296*/ 	.short	(.L_122 - .L_121)
	.align		4
.L_121:
        /*0298*/ 	.word	index@(_ZN7cutlass13device_kernelIN5flash19enable_sm80_to_sm89INS1_16FlashAttnFwdSm80INS1_25CollectiveMainloopFwdSm80ILi8ELi2ELb0EN4cute5tupleIJNS5_1CILi128EEENS7_ILi64EEENS7_ILi192EEEEEELi192ENS_10bfloat16_tEfNS_4arch4Sm80ELb0ELb1ELb1ELb0ELb0ELb0ELb1ELb0EEENS1_21CollectiveEpilogueFwdINS6_IJS8_SA_S9_EEENS6_IJNS7_ILi1EEESI_SI_EEESC_SE_Li256ELb0ELb1ELb0ELb0EEENS1_19SingleTileSchedulerILb0ELb0ELb1ELi128EEEEEEEEEvNT_6ParamsE)
        /*029c*/ 	.word	0x000000ec


	//----- nvinfo : EIATTR_FRAME_SIZE
	.align		4
.L_122:
        /*02a0*/ 	.byte	0x04, 0x11
        /*02a2*/ 	.short	(.L_124 - .L_123)
	.align		4
.L_123:
        /*02a4*/ 	.word	index@(_ZN7cutlass13device_kernelIN5flash19enable_sm80_to_sm89INS1_16FlashAttnFwdSm80INS1_25CollectiveMainloopFwdSm80ILi8ELi2ELb0EN4cute5tupleIJNS5_1CILi128EEENS7_ILi64EEENS7_ILi192EEEEEELi192ENS_10bfloat16_tEfNS_4arch4Sm80ELb0ELb1ELb1ELb0ELb0ELb0ELb1ELb0EEENS1_21CollectiveEpilogueFwdINS6_IJS8_SA_S9_EEENS6_IJNS7_ILi1EEESI_SI_EEESC_SE_Li256ELb0ELb1ELb0ELb0EEENS1_19SingleTileSchedulerILb0ELb0ELb1ELi128EEEEEEEEEvNT_6ParamsE)
        /*02a8*/ 	.word	0x00000000


	//----- nvinfo : EIATTR_REGCOUNT
	.align		4
.L_124:
        /*02ac*/ 	.byte	0x04, 0x2f
        /*02ae*/ 	.short	(.L_126 - .L_125)
	.align		4
.L_125:
        /*02b0*/ 	.word	index@(_ZN7cutlass13device_kernelIN5flash19enable_sm80_to_sm89INS1_16FlashAttnFwdSm80INS1_25CollectiveMainloopFwdSm80ILi8ELi2ELb0EN4cute5tupleIJNS5_1CILi128EEENS7_ILi64EEENS7_ILi192EEEEEELi192ENS_10bfloat16_tEfNS_4arch4Sm80ELb0ELb0ELb1ELb1ELb0ELb1ELb1ELb0EEENS1_21CollectiveEpilogueFwdINS6_IJS8_SA_S9_EEENS6_IJNS7_ILi1EEESI_SI_EEESC_SE_Li256ELb1ELb1ELb0ELb0EEENS1_19SingleTileSchedulerILb1ELb0ELb1ELi128EEEEEEEEEvNT_6ParamsE)
        /*02b4*/ 	.word	0x000000ed


	//----- nvinfo : EIATTR_FRAME_SIZE
	.align		4
.L_126:
        /*02b8*/ 	.byte	0x04, 0x11
        /*02ba*/ 	.short	(.L_128 - .L_127)
	.align		4
.L_127:
        /*02bc*/ 	.word	index@(_ZN7cutlass13device_kernelIN5flash19enable_sm80_to_sm89INS1_16FlashAttnFwdSm80INS1_25CollectiveMainloopFwdSm80ILi8ELi2ELb0EN4cute5tupleIJNS5_1CILi128EEENS7_ILi64EEENS7_ILi192EEEEEELi192ENS_10bfloat16_tEfNS_4arch4Sm80ELb0ELb0ELb1ELb1ELb0ELb1ELb1ELb0EEENS1_21CollectiveEpilogueFwdINS6_IJS8_SA_S9_EEENS6_IJNS7_ILi1EEESI_SI_EEESC_SE_Li256ELb1ELb1ELb0ELb0EEENS1_19SingleTileSchedulerILb1ELb0ELb1ELi128EEEEEEEEEvNT_6ParamsE)
        /*02c0*/ 	.word	0x00000000


	//----- nvinfo : EIATTR_REGCOUNT
	.align		4
.L_128:
        /*02c4*/ 	.byte	0x04, 0x2f
        /*02c6*/ 	.short	(.L_130 - .L_129)
	.align		4
.L_129:
        /*02c8*/ 	.word	index@(_ZN7cutlass13device_kernelIN5flash19enable_sm80_to_sm89INS1_16FlashAttnFwdSm80INS1_25CollectiveMainloopFwdSm80ILi8ELi2ELb1EN4cute5tupleIJNS5_1CILi128EEENS7_ILi96EEENS7_ILi192EEEEEELi192ENS_10bfloat16_tEfNS_4arch4Sm80ELb0ELb0ELb1ELb1ELb0ELb0ELb1ELb0EEENS1_21CollectiveEpilogueFwdINS6_IJS8_SA_S9_EEENS6_IJNS7_ILi1EEESI_SI_EEESC_SE_Li256ELb1ELb1ELb0ELb0EEENS1_19SingleTileSchedulerILb1ELb0ELb1ELi128EEEEEEEEEvNT_6ParamsE)
        /*02cc*/ 	.word	0x000000ff


	//----- nvinfo : EIATTR_FRAME_SIZE
	.align		4
.L_130:
        /*02d0*/ 	.byte	0x04, 0x11
        /*02d2*/ 	.short	(.L_132 - .L_131)
	.align		4
.L_131:
        /*02d4*/ 	.word	index@(_ZN7cutlass13device_kernelIN5flash19enable_sm80_to_sm89INS1_16FlashAttnFwdSm80INS1_25CollectiveMainloopFwdSm80ILi8ELi2ELb1EN4cute5tupleIJNS5_1CILi128EEENS7_ILi96EEENS7_ILi192EEEEEELi192ENS_10bfloat16_tEfNS_4arch4Sm80ELb0ELb0ELb1ELb1ELb0ELb0ELb1ELb0EEENS1_21CollectiveEpilogueFwdINS6_IJS8_SA_S9_EEENS6_IJNS7_ILi1EEESI_SI_EEESC_SE_Li256ELb1ELb1ELb0ELb0EEENS1_19SingleTileSchedulerILb1ELb0ELb1ELi128EEEEEEEEEvNT_6ParamsE)
        /*02d8*/ 	.word	0x00000038


	//----- nvinfo : EIATTR_REGCOUNT
	.align		4
.L_132:
        /*02dc*/ 	.byte	0x04, 0x2f
        /*02de*/ 	.short	(.L_134 - .L_133)
	.align		4
.L_133:
        /*02e0*/ 	.word	index@(_ZN7cutlass13device_kernelIN5flash19enable_sm80_to_sm89INS1_16FlashAttnFwdSm80INS1_25CollectiveMainloopFwdSm80ILi8ELi2ELb1EN4cute5tupleIJNS5_1CILi128EEENS7_ILi96EEENS7_ILi192EEEEEELi192ENS_10bfloat16_tEfNS_4arch4Sm80ELb0ELb0ELb1ELb0ELb0ELb0ELb1ELb0EEENS1_21CollectiveEpilogueFwdINS6_IJS8_SA_S9_EEENS6_IJNS7_ILi1EEESI_SI_EEESC_SE_Li256ELb0ELb1ELb0ELb0EEENS1_19SingleTileSchedulerILb0ELb0ELb1ELi128EEEEEEEEEvNT_6ParamsE)
        /*02e4*/ 	.word	0x000000ff


	//----- nvinfo : EIATTR_FRAME_SIZE
	.align		4
.L_134:
        /*02e8*/ 	.byte	0x04, 0x11
        /*02ea*/ 	.short	(.L_136 - .L_135)
	.align		4
.L_135:
        /*02ec*/ 	.word	index@(_ZN7cutlass13device_kernelIN5flash19enable_sm80_to_sm89INS1_16FlashAttnFwdSm80INS1_25CollectiveMainloopFwdSm80ILi8ELi2ELb1EN4cute5tupleIJNS5_1CILi128EEENS7_ILi96EEENS7_ILi192EEEEEELi192ENS_10bfloat16_tEfNS_4arch4Sm80ELb0ELb0ELb1ELb0ELb0ELb0ELb1ELb0EEENS1_21CollectiveEpilogueFwdINS6_IJS8_SA_S9_EEENS6_IJNS7_ILi1EEESI_SI_EEESC_SE_Li256ELb0ELb1ELb0ELb0EEENS1_19SingleTileSchedulerILb0ELb0ELb1ELi128EEEEEEEEEvNT_6ParamsE)
        /*02f0*/ 	.word	0x00000050


	//----- nvinfo : EIATTR_REGCOUNT
	.align		4
.L_136:
        /*02f4*/ 	.byte	0x04, 0x2f
        /*02f6*/ 	.short	(.L_138 - .L_137)
	.align		4
.L_137:
        /*02f8*/ 	.word	index@(_ZN7cutlass13device_kernelIN5flash19enable_sm80_to_sm89INS1_16FlashAttnFwdSm80INS1_25CollectiveMainloopFwdSm80ILi8ELi1ELb0EN4cute5tupleIJNS5_1CILi128EEENS7_ILi64EEENS7_ILi192EEEEEELi192ENS_10bfloat16_tEfNS_4arch4Sm80ELb1ELb0ELb1ELb1ELb0ELb1ELb1ELb0EEENS1_21CollectiveEpilogueFwdINS6_IJS8_SA_S9_EEENS6_IJNS7_ILi1EEESI_SI_EEESC_SE_Li256ELb1ELb1ELb0ELb0EEENS1_19SingleTileSchedulerILb1ELb0ELb1ELi128EEEEEEEEEvNT_6ParamsE)
        /*02fc*/ 	.word	0x000000fe


	//----- nvinfo : EIATTR_FRAME_SIZE
	.align		4
.L_138:
        /*0300*/ 	.byte	0x04, 0x11
        /*0302*/ 	.short	(.L_140 - .L_139)
	.align		4
.L_139:
        /*0304*/ 	.word	index@(_ZN7cutlass13device_kernelIN5flash19enable_sm80_to_sm89INS1_16FlashAttnFwdSm80INS1_25CollectiveMainloopFwdSm80ILi8ELi1ELb0EN4cute5tupleIJNS5_1CILi128EEENS7_ILi64EEENS7_ILi192EEEEEELi192ENS_10bfloat16_tEfNS_4arch4Sm80ELb1ELb0ELb1ELb1ELb0ELb1ELb1ELb0EEENS1_21CollectiveEpilogueFwdINS6_IJS8_SA_S9_EEENS6_IJNS7_ILi1EEESI_SI_EEESC_SE_Li256ELb1ELb1ELb0ELb0EEENS1_19SingleTileSchedulerILb1ELb0ELb1ELi128EEEEEEEEEvNT_6ParamsE)
        /*0308*/ 	.word	0x00000000


	//----- nvinfo : EIATTR_REGCOUNT
	.align		4
.L_140:
        /*030c*/ 	.byte	0x04, 0x2f
        /*030e*/ 	.short	(.L_142 - .L_141)
	.align		4
.L_141:
        /*0310*/ 	.word	index@(_ZN7cutlass13device_kernelIN5flash19enable_sm80_to_sm89INS1_16FlashAttnFwdSm80INS1_25CollectiveMainloopFwdSm80ILi8ELi1ELb1EN4cute5tupleIJNS5_1CILi128EEENS7_ILi96EEENS7_ILi192EEEEEELi192ENS_10bfloat16_tEfNS_4arch4Sm80ELb1ELb0ELb1ELb1ELb0ELb0ELb1ELb0EEENS1_21CollectiveEpilogueFwdINS6_IJS8_SA_S9_EEENS6_IJNS7_ILi1EEESI_SI_EEESC_SE_Li256ELb1ELb1ELb0ELb0EEENS1_19SingleTileSchedulerILb1ELb0ELb1ELi128EEEEEEEEEvNT_6ParamsE)
        /*0314*/ 	.word	0x000000ff


	//----- nvinfo : EIATTR_FRAME_SIZE
	.align		4
.L_142:
        /*0318*/ 	.byte	0x04, 0x11
        /*031a*/ 	.short	(.L_144 - .L_143)
	.align		4
.L_143:
        /*031c*/ 	.word	index@(_ZN7cutlass13device_kernelIN5flash19enable_sm80_to_sm89INS1_16FlashAttnFwdSm80INS1_25CollectiveMainloopFwdSm80ILi8ELi1ELb1EN4cute5tupleIJNS5_1CILi128EEENS7_ILi96EEENS7_ILi192EEEEEELi192ENS_10bfloat16_tEfNS_4arch4Sm80ELb1ELb0ELb1ELb1ELb0ELb0ELb1ELb0EEENS1_21CollectiveEpilogueFwdINS6_IJS8_SA_S9_EEENS6_IJNS7_ILi1EEESI_SI_EEESC_SE_Li256ELb1ELb1ELb0ELb0EEENS1_19SingleTileSchedulerILb1ELb0ELb1ELi128EEEEEEEEEvNT_6ParamsE)
        /*0320*/ 	.word	0x00000058


	//----- nvinfo : EIATTR_REGCOUNT
	.align		4
.L_144:
        /*0324*/ 	.byte	0x04, 0x2f
        /*0326*/ 	.short	(.L_146 - .L_145)
	.align		4
.L_145:
        /*0328*/ 	.word	index@(_ZN7cutlass13device_kernelIN5flash19enable_sm80_to_sm89INS1_16FlashAttnFwdSm80INS1_25CollectiveMainloopFwdSm80ILi8ELi1ELb1EN4cute5tupleIJNS5_1CILi128EEENS7_ILi96EEENS7_ILi192EEEEEELi192ENS_10bfloat16_tEfNS_4arch4Sm80ELb1ELb0ELb1ELb0ELb0ELb0ELb1ELb0EEENS1_21CollectiveEpilogueFwdINS6_IJS8_SA_S9_EEENS6_IJNS7_ILi1EEESI_SI_EEESC_SE_Li256ELb0ELb1ELb0ELb0EEENS1_30DynamicPersistentTileSchedulerILi256ELi256ELb0ELb1ELb0EEEEEEEEEvNT_6ParamsE)
        /*032c*/ 	.word	0x000000ff


	//----- nvinfo : EIATTR_FRAME_SIZE
	.align		4
.L_146:
        /*0330*/ 	.byte	0x04, 0x11
        /*0332*/ 	.short	(.L_148 - .L_147)
	.align		4
.L_147:
        /*0334*/ 	.word	index@($__internal_1_$__cuda_sm70_shflsync_idx_p)
        /*0338*/ 	.word	0x00000000


	//----- nvinfo : EIATTR_FRAME_SIZE
	.align		4
.L_148:
        /*033c*/ 	.byte	0x04, 0x11
        /*033e*/ 	.short	(.L_150 - .L_149)
	.align		4
.L_149:
        /*0340*/ 	.word	index@($__internal_0_$__cuda_sm70_shflsync_bfly_p)
        /*0344*/ 	.word	0x00000000


	//----- nvinfo : EIATTR_FRAME_SIZE
	.align		4
.L_150:
        /*0348*/ 	.byte	0x04, 0x11
        /*034a*/ 	.short	(.L_152 - .L_151)
	.align		4
.L_151:
        /*034c*/ 	.word	index@(_ZN7cutlass13device_kernelIN5flash19enable_sm80_to_sm89INS1_16FlashAttnFwdSm80INS1_25CollectiveMainloopFwdSm80ILi8ELi1ELb1EN4cute5tupleIJNS5_1CILi128EEENS7_ILi96EEENS7_ILi192EEEEEELi192ENS_10bfloat16_tEfNS_4arch4Sm80ELb1ELb0ELb1ELb0ELb0ELb0ELb1ELb0EEENS1_21CollectiveEpilogueFwdINS6_IJS8_SA_S9_EEENS6_IJNS7_ILi1EEESI_SI_EEESC_SE_Li256ELb0ELb1ELb0ELb0EEENS1_30DynamicPersistentTileSchedulerILi256ELi256ELb0ELb1ELb0EEEEEEEEEvNT_6ParamsE)
        /*0350*/ 	.word	0x000000d0


	//----- nvinfo : EIATTR_REGCOUNT
	.align		4
.L_152:
        /*0354*/ 	.byte	0x04, 0x2f
        /*0356*/ 	.short	(.L_154 - .L_153)
	.align		4
.L_153:
        /*0358*/ 	.word	index@(_ZN7cutlass13device_kernelIN5flash19enable_sm80_to_sm89INS1_16FlashAttnFwdSm80INS1_25CollectiveMainloopFwdSm80ILi8ELi1ELb0EN4cute5tupleIJNS5_1CILi128EEENS7_ILi64EEENS7_ILi192EEEEEELi192ENS_10bfloat16_tEfNS_4arch4Sm80ELb0ELb1ELb1ELb1ELb0ELb1ELb1ELb0EEENS1_21CollectiveEpilogueFwdINS6_IJS8_SA_S9_EEENS6_IJNS7_ILi1EEESI_SI_EEESC_SE_Li256ELb1ELb1ELb0ELb0EEENS1_19SingleTileSchedulerILb1ELb0ELb1ELi128EEEEEEEEEvNT_6ParamsE)
        /*035c*/ 	.word	0x000000fa


	//----- nvinfo : EIATTR_FRAME_SIZE
	.align		4
.L_154:
        /*0360*/ 	.byte	0x04, 0x11
        /*0362*/ 	.short	(.L_156 - .L_155)
	.align		4
.L_155:
        /*0364*/ 	.word	index@(_ZN7cutlass13device_kernelIN5flash19enable_sm80_to_sm89INS1_16FlashAttnFwdSm80INS1_25CollectiveMainloopFwdSm80ILi8ELi1ELb0EN4cute5tupleIJNS5_1CILi128EEENS7_ILi64EEENS7_ILi192EEEEEELi192ENS_10bfloat16_tEfNS_4arch4Sm80ELb0ELb1ELb1ELb1ELb0ELb1ELb1ELb0EEENS1_21CollectiveEpilogueFwdINS6_IJS8_SA_S9_EEENS6_IJNS7_ILi1EEESI_SI_EEESC_SE_Li256ELb1ELb1ELb0ELb0EEENS1_19SingleTileSchedulerILb1ELb0ELb1ELi128EEEEEEEEEvNT_6ParamsE)
        /*0368*/ 	.word	0x00000000


	//----- nvinfo : EIATTR_REGCOUNT
	.align		4
.L_156:
        /*036c*/ 	.byte	0x04, 0x2f
        /*036e*/ 	.short	(.L_158 - .L_157)
	.align		4
.L_157:
        /*0370*/ 	.word	index@(_ZN7cutlass13device_kernelIN5flash19enable_sm80_to_sm89INS1_16FlashAttnFwdSm80INS1_25CollectiveMainloopFwdSm80ILi8ELi1ELb0EN4cute5tupleIJNS5_1CILi128EEENS7_ILi64EEENS7_ILi192EEEEEELi192ENS_10bfloat16_tEfNS_4arch4Sm80ELb0ELb1ELb1ELb1ELb0ELb0ELb1ELb0EEENS1_21CollectiveEpilogueFwdINS6_IJS8_SA_S9_EEENS6_IJNS7_ILi1EEESI_SI_EEESC_SE_Li256ELb1ELb1ELb0ELb0EEENS1_19SingleTileSchedulerILb1ELb0ELb1ELi128EEEEEEEEEvNT_6ParamsE)
        /*0374*/ 	.word	0x000000ff


	//----- nvinfo : EIATTR_FRAME_SIZE
	.align		4
.L_158:
        /*0378*/ 	.byte	0x04, 0x11
        /*037a*/ 	.short	(.L_160 - .L_159)
	.align		4
.L_159:
        /*037c*/ 	.word	index@(_ZN7cutlass13device_kernelIN5flash19enable_sm80_to_sm89INS1_16FlashAttnFwdSm80INS1_25CollectiveMainloopFwdSm80ILi8ELi1ELb0EN4cute5tupleIJNS5_1CILi128EEENS7_ILi64EEENS7_ILi192EEEEEELi192ENS_10bfloat16_tEfNS_4arch4Sm80ELb0ELb1ELb1ELb1ELb0ELb0ELb1ELb0EEENS1_21CollectiveEpilogueFwdINS6_IJS8_SA_S9_EEENS6_IJNS7_ILi1EEESI_SI_EEESC_SE_Li256ELb1ELb1ELb0ELb0EEENS1_19SingleTileSchedulerILb1ELb0ELb1ELi128EEEEEEEEEvNT_6ParamsE)
        /*0380*/ 	.word	0x00000000


	//----- nvinfo : EIATTR_REGCOUNT
	.align		4
.L_160:
        /*0384*/ 	.byte	0x04, 0x2f
        /*0386*/ 	.short	(.L_162 - .L_161)
	.align		4
.L_161:
        /*0388*/ 	.word	index@(_ZN7cutlass13device_kernelIN5flash19enable_sm80_to_sm89INS1_16FlashAttnFwdSm80INS1_25CollectiveMainloopFwdSm80ILi8ELi1ELb0EN4cute5tupleIJNS5_1CILi128EEENS7_ILi64EEENS7_ILi192EEEEEELi192ENS_10bfloat16_tEfNS_4arch4Sm80ELb0ELb1ELb1ELb0ELb0ELb0ELb1ELb0EEENS1_21CollectiveEpilogueFwdINS6_IJS8_SA_S9_EEENS6_IJNS7_ILi1EEESI_SI_EEESC_SE_Li256ELb0ELb1ELb0ELb0EEENS1_19SingleTileSchedulerILb0ELb0ELb1ELi128EEEEEEEEEvNT_6ParamsE)
        /*038c*/ 	.word	0x000000ff


	//----- nvinfo : EIATTR_FRAME_SIZE
	.align		4
.L_162:
        /*0390*/ 	.byte	0x04, 0x11
        /*0392*/ 	.short	(.L_164 - .L_163)
	.align		4
.L_163:
        /*0394*/ 	.word	index@(_ZN7cutlass13device_kernelIN5flash19enable_sm80_to_sm89INS1_16FlashAttnFwdSm80INS1_25CollectiveMainloopFwdSm80ILi8ELi1ELb0EN4cute5tupleIJNS5_1CILi128EEENS7_ILi64EEENS7_ILi192EEEEEELi192ENS_10bfloat16_tEfNS_4arch4Sm80ELb0ELb1ELb1ELb0ELb0ELb0ELb1ELb0EEENS1_21CollectiveEpilogueFwdINS6_IJS8_SA_S9_EEENS6_IJNS7_ILi1EEESI_SI_EEESC_SE_Li256ELb0ELb1ELb0ELb0EEENS1_19SingleTileSchedulerILb0ELb0ELb1ELi128EEEEEEEEEvNT_6ParamsE)
        /*0398*/ 	.word	0x00000000


	//----- nvinfo : EIATTR_REGCOUNT
	.align		4
.L_164:
        /*039c*/ 	.byte	0x04, 0x2f
        /*039e*/ 	.short	(.L_166 - .L_165)
	.align		4
.L_165:
        /*03a0*/ 	.word	index@(_ZN7cutlass13device_kernelIN5flash19enable_sm80_to_sm89INS1_16FlashAttnFwdSm80INS1_25CollectiveMainloopFwdSm80ILi8ELi1ELb0EN4cute5tupleIJNS5_1CILi128EEENS7_ILi64EEENS7_ILi192EEEEEELi192ENS_10bfloat16_tEfNS_4arch4Sm80ELb0ELb0ELb1ELb1ELb0ELb1ELb1ELb0EEENS1_21CollectiveEpilogueFwdINS6_IJS8_SA_S9_EEENS6_IJNS7_ILi1EEESI_SI_EEESC_SE_Li256ELb1ELb1ELb0ELb0EEENS1_19SingleTileSchedulerILb1ELb0ELb1ELi128EEEEEEEEEvNT_6ParamsE)
        /*03a4*/ 	.word	0x000000fa


	//----- nvinfo : EIATTR_FRAME_SIZE
	.align		4
.L_166:
        /*03a8*/ 	.byte	0x04, 0x11
        /*03aa*/ 	.short	(.L_168 - .L_167)
	.align		4
.L_167:
        /*03ac*/ 	.word	index@(_ZN7cutlass13device_kernelIN5flash19enable_sm80_to_sm89INS1_16FlashAttnFwdSm80INS1_25CollectiveMainloopFwdSm80ILi8ELi1ELb0EN4cute5tupleIJNS5_1CILi128EEENS7_ILi64EEENS7_ILi192EEEEEELi192ENS_10bfloat16_tEfNS_4arch4Sm80ELb0ELb0ELb1ELb1ELb0ELb1ELb1ELb0EEENS1_21CollectiveEpilogueFwdINS6_IJS8_SA_S9_EEENS6_IJNS7_ILi1EEESI_SI_EEESC_SE_Li256ELb1ELb1ELb0ELb0EEENS1_19SingleTileSchedulerILb1ELb0ELb1ELi128EEEEEEEEEvNT_6ParamsE)
        /*03b0*/ 	.word	0x00000000


	//----- nvinfo : EIATTR_REGCOUNT
	.align		4
.L_168:
        /*03b4*/ 	.byte	0x04, 0x2f
        /*03b6*/ 	.short	(.L_170 - .L_169)
	.align		4
.L_169:
        /*03b8*/ 	.word	index@(_ZN7cutlass13device_kernelIN5flash19enable_sm80_to_sm89INS1_16FlashAttnFwdSm80INS1_25CollectiveMainloopFwdSm80ILi8ELi1ELb1EN4cute5tupleIJNS5_1CILi128EEENS7_ILi96EEENS7_ILi192EEEEEELi192ENS_10bfloat16_tEfNS_4arch4Sm80ELb0ELb0ELb1ELb1ELb0ELb0ELb1ELb0EEENS1_21CollectiveEpilogueFwdINS6_IJS8_SA_S9_EEENS6_IJNS7_ILi1EEESI_SI_EEESC_SE_Li256ELb1ELb1ELb0ELb0EEENS1_19SingleTileSchedulerILb1ELb0ELb1ELi128EEEEEEEEEvNT_6ParamsE)
        /*03bc*/ 	.word	0x000000ff


	//----- nvinfo : EIATTR_FRAME_SIZE
	.align		4
.L_170:
        /*03c0*/ 	.byte	0x04, 0x11
        /*03c2*/ 	.short	(.L_172 - .L_171)
	.align		4
.L_171:
        /*03c4*/ 	.word	index@(_ZN7cutlass13device_kernelIN5flash19enable_sm80_to_sm89INS1_16FlashAttnFwdSm80INS1_25CollectiveMainloopFwdSm80ILi8ELi1ELb1EN4cute5tupleIJNS5_1CILi128EEENS7_ILi96EEENS7_ILi192EEEEEELi192ENS_10bfloat16_tEfNS_4arch4Sm80ELb0ELb0ELb1ELb1ELb0ELb0ELb1ELb0EEENS1_21CollectiveEpilogueFwdINS6_IJS8_SA_S9_EEENS6_IJNS7_ILi1EEESI_SI_EEESC_SE_Li256ELb1ELb1ELb0ELb0EEENS1_19SingleTileSchedulerILb1ELb0ELb1ELi128EEEEEEEEEvNT_6ParamsE)
        /*03c8*/ 	.word	0x00000068


	//----- nvinfo : EIATTR_REGCOUNT
	.align		4
.L_172:
        /*03cc*/ 	.byte	0x04, 0x2f
        /*03ce*/ 	.short	(.L_174 - .L_173)
	.align		4
.L_173:
        /*03d0*/ 	.word	index@(_ZN7cutlass13device_kernelIN5flash19enable_sm80_to_sm89INS1_16FlashAttnFwdSm80INS1_25CollectiveMainloopFwdSm80ILi8ELi1ELb1EN4cute5tupleIJNS5_1CILi128EEENS7_ILi96EEENS7_ILi192EEEEEELi192ENS_10bfloat16_tEfNS_4arch4Sm80ELb0ELb0ELb1ELb0ELb0ELb0ELb1ELb0EEENS1_21CollectiveEpilogueFwdINS6_IJS8_SA_S9_EEENS6_IJNS7_ILi1EEESI_SI_EEESC_SE_Li256ELb0ELb1ELb0ELb0EEENS1_19SingleTileSchedulerILb0ELb0ELb1ELi128EEEEEEEEEvNT_6ParamsE)
        /*03d4*/ 	.word	0x000000ff


	//----- nvinfo : EIATTR_FRAME_SIZE
	.align		4
.L_174:
        /*03d8*/ 	.byte	0x04, 0x11
        /*03da*/ 	.short	(.L_176 - .L_175)
	.align		4
.L_175:
        /*03dc*/ 	.word	index@(_ZN7cutlass13device_kernelIN5flash19enable_sm80_to_sm89INS1_16FlashAttnFwdSm80INS1_25CollectiveMainloopFwdSm80ILi8ELi1ELb1EN4cute5tupleIJNS5_1CILi128EEENS7_ILi96EEENS7_ILi192EEEEEELi192ENS_10bfloat16_tEfNS_4arch4Sm80ELb0ELb0ELb1ELb0ELb0ELb0ELb1ELb0EEENS1_21CollectiveEpilogueFwdINS6_IJS8_SA_S9_EEENS6_IJNS7_ILi1EEESI_SI_EEESC_SE_Li256ELb0ELb1ELb0ELb0EEENS1_19SingleTileSchedulerILb0ELb0ELb1ELi128EEEEEEEEEvNT_6ParamsE)
        /*03e0*/ 	.word	0x00000088


	//----- nvinfo : EIATTR_MIN_STACK_SIZE
	.align		4
.L_176:
        /*03e4*/ 	.byte	0x04, 0x12
        /*03e6*/ 	.short	(.L_178 - .L_177)
	.align		4
.L_177:
        /*03e8*/ 	.word	index@(_ZN7cutlass13device_kernelIN5flash19enable_sm80_to_sm89INS1_16FlashAttnFwdSm80INS1_25CollectiveMainloopFwdSm80ILi8ELi1ELb1EN4cute5tupleIJNS5_1CILi128EEENS7_ILi96EEENS7_ILi192EEEEEELi192ENS_10bfloat16_tEfNS_4arch4Sm80ELb0ELb0ELb1ELb0ELb0ELb0ELb1ELb0EEENS1_21CollectiveEpilogueFwdINS6_IJS8_SA_S9_EEENS6_IJNS7_ILi1EEESI_SI_EEESC_SE_Li256ELb0ELb1ELb0ELb0EEENS1_19SingleTileSchedulerILb0ELb0ELb1ELi128EEEEEEEEEvNT_6ParamsE)
        /*03ec*/ 	.word	0x00000088


	//----- nvinfo : EIATTR_MIN_STACK_SIZE
	.align		4
.L_178:
        /*03f0*/ 	.byte	0x04, 0x12
        /*03f2*/ 	.short	(.L_180 - .L_179)
	.align		4
.L_179:
        /*03f4*/ 	.word	index@(_ZN7cutlass13device_kernelIN5flash19enable_sm80_to_sm89INS1_16FlashAttnFwdSm80INS1_25CollectiveMainloopFwdSm80ILi8ELi1ELb1EN4cute5tupleIJNS5_1CILi128EEENS7_ILi96EEENS7_ILi192EEEEEELi192ENS_10bfloat16_tEfNS_4arch4Sm80ELb0ELb0ELb1ELb1ELb0ELb0ELb1ELb0EEENS1_21CollectiveEpilogueFwdINS6_IJS8_SA_S9_EEENS6_IJNS7_ILi1EEESI_SI_EEESC_SE_Li256ELb1ELb1ELb0ELb0EEENS1_19SingleTileSchedulerILb1ELb0ELb1ELi128EEEEEEEEEvNT_6ParamsE)
        /*03f8*/ 	.word	0x00000068


	//----- nvinfo : EIATTR_MIN_STACK_SIZE
	.align		4
.L_180:
        /*03fc*/ 	.byte	0x04, 0x12
        /*03fe*/ 	.short	(.L_182 - .L_181)
	.align		4
.L_181:
        /*0400*/ 	.word	index@(_ZN7cutlass13device_kernelIN5flash19enable_sm80_to_sm89INS1_16FlashAttnFwdSm80INS1_25CollectiveMainloopFwdSm80ILi8ELi1ELb0EN4cute5tupleIJNS5_1CILi128EEENS7_ILi64EEENS7_ILi192EEEEEELi192ENS_10bfloat16_tEfNS_4arch4Sm80ELb0ELb0ELb1ELb1ELb0ELb1ELb1ELb0EEENS1_21CollectiveEpilogueFwdINS6_IJS8_SA_S9_EEENS6_IJNS7_ILi1EEESI_SI_EEESC_SE_Li256ELb1ELb1ELb0ELb0EEENS1_19SingleTileSchedulerILb1ELb0ELb1ELi128EEEEEEEEEvNT_6ParamsE)
        /*0404*/ 	.word	0x00000000


	//----- nvinfo : EIATTR_MIN_STACK_SIZE
	.align		4
.L_182:
        /*0408*/ 	.byte	0x04, 0x12
        /*040a*/ 	.short	(.L_184 - .L_183)
	.align		4
.L_183:
        /*040c*/ 	.word	index@(_ZN7cutlass13device_kernelIN5flash19enable_sm80_to_sm89INS1_16FlashAttnFwdSm80INS1_25CollectiveMainloopFwdSm80ILi8ELi1ELb0EN4cute5tupleIJNS5_1CILi128EEENS7_ILi64EEENS7_ILi192EEEEEELi192ENS_10bfloat16_tEfNS_4arch4Sm80ELb0ELb1ELb1ELb0ELb0ELb0ELb1ELb0EEENS1_21CollectiveEpilogueFwdINS6_IJS8_SA_S9_EEENS6_IJNS7_ILi1EEESI_SI_EEESC_SE_Li256ELb0ELb1ELb0ELb0EEENS1_19SingleTileSchedulerILb0ELb0ELb1ELi128EEEEEEEEEvNT_6ParamsE)
        /*0410*/ 	.word	0x00000000


	//----- nvinfo : EIATTR_MIN_STACK_SIZE
	.align		4
.L_184:
        /*0414*/ 	.byte	0x04, 0x12
        /*0416*/ 	.short	(.L_186 - .L_185)
	.align		4
.L_185:
        /*0418*/ 	.word	index@(_ZN7cutlass13device_kernelIN5flash19enable_sm80_to_sm89INS1_16FlashAttnFwdSm80INS1_25CollectiveMainloopFwdSm80ILi8ELi1ELb0EN4cute5tupleIJNS5_1CILi128EEENS7_ILi64EEENS7_ILi192EEEEEELi192ENS_10bfloat16_tEfNS_4arch4Sm80ELb0ELb1ELb1ELb1ELb0ELb0ELb1ELb0EEENS1_21CollectiveEpilogueFwdINS6_IJS8_SA_S9_EEENS6_IJNS7_ILi1EEESI_SI_EEESC_SE_Li256ELb1ELb1ELb0ELb0EEENS1_19SingleTileSchedulerILb1ELb0ELb1ELi128EEEEEEEEEvNT_6ParamsE)
        /*041c*/ 	.word	0x00000000


	//----- nvinfo : EIATTR_MIN_STACK_SIZE
	.align		4
.L_186:
        /*0420*/ 	.byte	0x04, 0x12
        /*0422*/ 	.short	(.L_188 - .L_187)
	.align		4
.L_187:
        /*0424*/ 	.word	index@(_ZN7cutlass13device_kernelIN5flash19enable_sm80_to_sm89INS1_16FlashAttnFwdSm80INS1_25CollectiveMainloopFwdSm80ILi8ELi1ELb0EN4cute5tupleIJNS5_1CILi128EEENS7_ILi64EEENS7_ILi192EEEEEELi192ENS_10bfloat16_tEfNS_4arch4Sm80ELb0ELb1ELb1ELb1ELb0ELb1ELb1ELb0EEENS1_21CollectiveEpilogueFwdINS6_IJS8_SA_S9_EEENS6_IJNS7_ILi1EEESI_SI_EEESC_SE_Li256ELb1ELb1ELb0ELb0EEENS1_19SingleTileSchedulerILb1ELb0ELb1ELi128EEEEEEEEEvNT_6ParamsE)
        /*0428*/ 	.word	0x00000000


	//----- nvinfo : EIATTR_MIN_STACK_SIZE
	.align		4
.L_188:
        /*042c*/ 	.byte	0x04, 0x12
        /*042e*/ 	.short	(.L_190 - .L_189)
	.align		4
.L_189:
        /*0430*/ 	.word	index@(_ZN7cutlass13device_kernelIN5flash19enable_sm80_to_sm89INS1_16FlashAttnFwdSm80INS1_25CollectiveMainloopFwdSm80ILi8ELi1ELb1EN4cute5tupleIJNS5_1CILi128EEENS7_ILi96EEENS7_ILi192EEEEEELi192ENS_10bfloat16_tEfNS_4arch4Sm80ELb1ELb0ELb1ELb0ELb0ELb0ELb1ELb0EEENS1_21CollectiveEpilogueFwdINS6_IJS8_SA_S9_EEENS6_IJNS7_ILi1EEESI_SI_EEESC_SE_Li256ELb0ELb1ELb0ELb0EEENS1_30DynamicPersistentTileSchedulerILi256ELi256ELb0ELb1ELb0EEEEEEEEEvNT_6ParamsE)
        /*0434*/ 	.word	0x000000d0


	//----- nvinfo : EIATTR_MIN_STACK_SIZE
	.align		4
.L_190:
        /*0438*/ 	.byte	0x04, 0x12
        /*043a*/ 	.short	(.L_192 - .L_191)
	.align		4
.L_191:
        /*043c*/ 	.word	index@(_ZN7cutlass13device_kernelIN5flash19enable_sm80_to_sm89INS1_16FlashAttnFwdSm80INS1_25CollectiveMainloopFwdSm80ILi8ELi1ELb1EN4cute5tupleIJNS5_1CILi128EEENS7_ILi96EEENS7_ILi192EEEEEELi192ENS_10bfloat16_tEfNS_4arch4Sm80ELb1ELb0ELb1ELb1ELb0ELb0ELb1ELb0EEENS1_21CollectiveEpilogueFwdINS6_IJS8_SA_S9_EEENS6_IJNS7_ILi1EEESI_SI_EEESC_SE_Li256ELb1ELb1ELb0ELb0EEENS1_19SingleTileSchedulerILb1ELb0ELb1ELi128EEEEEEEEEvNT_6ParamsE)
        /*0440*/ 	.word	0x00000058


	//----- nvinfo : EIATTR_MIN_STACK_SIZE
	.align		4
.L_192:
        /*0444*/ 	.byte	0x04, 0x12
        /*0446*/ 	.short	(.L_194 - .L_193)
	.align		4
.L_193:
        /*0448*/ 	.word	index@(_ZN7cutlass13device_kernelIN5flash19enable_sm80_to_sm89INS1_16FlashAttnFwdSm80INS1_25CollectiveMainloopFwdSm80ILi8ELi1ELb0EN4cute5tupleIJNS5_1CILi128EEENS7_ILi64EEENS7_ILi192EEEEEELi192ENS_10bfloat16_tEfNS_4arch4Sm80ELb1ELb0ELb1ELb1ELb0ELb1ELb1ELb0EEENS1_21CollectiveEpilogueFwdINS6_IJS8_SA_S9_EEENS6_IJNS7_ILi1EEESI_SI_EEESC_SE_Li256ELb1ELb1ELb0ELb0EEENS1_19SingleTileSchedulerILb1ELb0ELb1ELi128EEEEEEEEEvNT_6ParamsE)
        /*044c*/ 	.word	0x00000000


	//----- nvinfo : EIATTR_MIN_STACK_SIZE
	.align		4
.L_194:
        /*0450*/ 	.byte	0x04, 0x12
        /*0452*/ 	.short	(.L_196 - .L_195)
	.align		4
.L_195:
        /*0454*/ 	.word	index@(_ZN7cutlass13device_kernelIN5flash19enable_sm80_to_sm89INS1_16FlashAttnFwdSm80INS1_25CollectiveMainloopFwdSm80ILi8ELi2ELb1EN4cute5tupleIJNS5_1CILi128EEENS7_ILi96EEENS7_ILi192EEEEEELi192ENS_10bfloat16_tEfNS_4arch4Sm80ELb0ELb0ELb1ELb0ELb0ELb0ELb1ELb0EEENS1_21CollectiveEpilogueFwdINS6_IJS8_SA_S9_EEENS6_IJNS7_ILi1EEESI_SI_EEESC_SE_Li256ELb0ELb1ELb0ELb0EEENS1_19SingleTileSchedulerILb0ELb0ELb1ELi128EEEEEEEEEvNT_6ParamsE)
        /*0458*/ 	.word	0x00000050


	//----- nvinfo : EIATTR_MIN_STACK_SIZE
	.align		4
.L_196:
        /*045c*/ 	.byte	0x04, 0x12
        /*045e*/ 	.short	(.L_198 - .L_197)
	.align		4
.L_197:
        /*0460*/ 	.word	index@(_ZN7cutlass13device_kernelIN5flash19enable_sm80_to_sm89INS1_16FlashAttnFwdSm80INS1_25CollectiveMainloopFwdSm80ILi8ELi2ELb1EN4cute5tupleIJNS5_1CILi128EEENS7_ILi96EEENS7_ILi192EEEEEELi192ENS_10bfloat16_tEfNS_4arch4Sm80ELb0ELb0ELb1ELb1ELb0ELb0ELb1ELb0EEENS1_21CollectiveEpilogueFwdINS6_IJS8_SA_S9_EEENS6_IJNS7_ILi1EEESI_SI_EEESC_SE_Li256ELb1ELb1ELb0ELb0EEENS1_19SingleTileSchedulerILb1ELb0ELb1ELi128EEEEEEEEEvNT_6ParamsE)
        /*0464*/ 	.word	0x00000038


	//----- nvinfo : EIATTR_MIN_STACK_SIZE
	.align		4
.L_198:
        /*0468*/ 	.byte	0x04, 0x12
        /*046a*/ 	.short	(.L_200 - .L_199)
	.align		4
.L_199:
        /*046c*/ 	.word	index@(_ZN7cutlass13device_kernelIN5flash19enable_sm80_to_sm89INS1_16FlashAttnFwdSm80INS1_25CollectiveMainloopFwdSm80ILi8ELi2ELb0EN4cute5tupleIJNS5_1CILi128EEENS7_ILi64EEENS7_ILi192EEEEEELi192ENS_10bfloat16_tEfNS_4arch4Sm80ELb0ELb0ELb1ELb1ELb0ELb1ELb1ELb0EEENS1_21CollectiveEpilogueFwdINS6_IJS8_SA_S9_EEENS6_IJNS7_ILi1EEESI_SI_EEESC_SE_Li256ELb1ELb1ELb0ELb0EEENS1_19SingleTileSchedulerILb1ELb0ELb1ELi128EEEEEEEEEvNT_6ParamsE)
        /*0470*/ 	.word	0x00000000


	//----- nvinfo : EIATTR_MIN_STACK_SIZE
	.align		4
.L_200:
        /*0474*/ 	.byte	0x04, 0x12
        /*0476*/ 	.short	(.L_202 - .L_201)
	.align		4
.L_201:
        /*0478*/ 	.word	index@(_ZN7cutlass13device_kernelIN5flash19enable_sm80_to_sm89INS1_16FlashAttnFwdSm80INS1_25CollectiveMainloopFwdSm80ILi8ELi2ELb0EN4cute5tupleIJNS5_1CILi128EEENS7_ILi64EEENS7_ILi192EEEEEELi192ENS_10bfloat16_tEfNS_4arch4Sm80ELb0ELb1ELb1ELb0ELb0ELb0ELb1ELb0EEENS1_21CollectiveEpilogueFwdINS6_IJS8_SA_S9_EEENS6_IJNS7_ILi1EEESI_SI_EEESC_SE_Li256ELb0ELb1ELb0ELb0EEENS1_19SingleTileSchedulerILb0ELb0ELb1ELi128EEEEEEEEEvNT_6ParamsE)
        /*047c*/ 	.word	0x00000000


	//----- nvinfo : EIATTR_MIN_STACK_SIZE
	.align		4
.L_202:
        /*0480*/ 	.byte	0x04, 0x12
        /*0482*/ 	.short	(.L_204 - .L_203)
	.align		4
.L_203:
        /*0484*/ 	.word	index@(_ZN7cutlass13device_kernelIN5flash19enable_sm80_to_sm89INS1_16FlashAttnFwdSm80INS1_25CollectiveMainloopFwdSm80ILi8ELi2ELb0EN4cute5tupleIJNS5_1CILi128EEENS7_ILi64EEENS7_ILi192EEEEEELi192ENS_10bfloat16_tEfNS_4arch4Sm80ELb0ELb1ELb1ELb1ELb0ELb0ELb1ELb0EEENS1_21CollectiveEpilogueFwdINS6_IJS8_SA_S9_EEENS6_IJNS7_ILi1EEESI_SI_EEESC_SE_Li256ELb1ELb1ELb0ELb0EEENS1_19SingleTileSchedulerILb1ELb0ELb1ELi128EEEEEEEEEvNT_6ParamsE)
        /*0488*/ 	.word	0x00000000


	//----- nvinfo : EIATTR_MIN_STACK_SIZE
	.align		4
.L_204:
        /*048c*/ 	.byte	0x04, 0x12
        /*048e*/ 	.short	(.L_206 - .L_205)
	.align		4
.L_205:
        /*0490*/ 	.word	index@(_ZN7cutlass13device_kernelIN5flash19enable_sm80_to_sm89INS1_16FlashAttnFwdSm80INS1_25CollectiveMainloopFwdSm80ILi8ELi2ELb0EN4cute5tupleIJNS5_1CILi128EEENS7_ILi64EEENS7_ILi192EEEEEELi192ENS_10bfloat16_tEfNS_4arch4Sm80ELb0ELb1ELb1ELb1ELb0ELb1ELb1ELb0EEENS1_21CollectiveEpilogueFwdINS6_IJS8_SA_S9_EEENS6_IJNS7_ILi1EEESI_SI_EEESC_SE_Li256ELb1ELb1ELb0ELb0EEENS1_19SingleTileSchedulerILb1ELb0ELb1ELi128EEEEEEEEEvNT_6ParamsE)
        /*0494*/ 	.word	0x00000070


	//----- nvinfo : EIATTR_MIN_STACK_SIZE
	.align		4
.L_206:
        /*0498*/ 	.byte	0x04, 0x12
        /*049a*/ 	.short	(.L_208 - .L_207)
	.align		4
.L_207:
        /*049c*/ 	.word	index@(_ZN7cutlass13device_kernelIN5flash19enable_sm80_to_sm89INS1_16FlashAttnFwdSm80INS1_25CollectiveMainloopFwdSm80ILi8ELi2ELb1EN4cute5tupleIJNS5_1CILi128EEENS7_ILi96EEENS7_ILi192EEEEEELi192ENS_10bfloat16_tEfNS_4arch4Sm80ELb1ELb0ELb1ELb0ELb0ELb0ELb1ELb0EEENS1_21CollectiveEpilogueFwdINS6_IJS8_SA_S9_EEENS6_IJNS7_ILi1EEESI_SI_EEESC_SE_Li256ELb0ELb1ELb0ELb0EEENS1_30DynamicPersistentTileSchedulerILi256ELi256ELb0ELb1ELb0EEEEEEEEEvNT_6ParamsE)
        /*04a0*/ 	.word	0x000000a8


	//----- nvinfo : EIATTR_MIN_STACK_SIZE
	.align		4
.L_208:
        /*04a4*/ 	.byte	0x04, 0x12
        /*04a6*/ 	.short	(.L_210 - .L_209)
	.align		4
.L_209:
        /*04a8*/ 	.word	index@(_ZN7cutlass13device_kernelIN5flash19enable_sm80_to_sm89INS1_16FlashAttnFwdSm80INS1_25CollectiveMainloopFwdSm80ILi8ELi2ELb1EN4cute5tupleIJNS5_1CILi128EEENS7_ILi96EEENS7_ILi192EEEEEELi192ENS_10bfloat16_tEfNS_4arch4Sm80ELb1ELb0ELb1ELb1ELb0ELb0ELb1ELb0EEENS1_21CollectiveEpilogueFwdINS6_IJS8_SA_S9_EEENS6_IJNS7_ILi1EEESI_SI_EEESC_SE_Li256ELb1ELb1ELb0ELb0EEENS1_19SingleTileSchedulerILb1ELb0ELb1ELi128EEEEEEEEEvNT_6ParamsE)
        /*04ac*/ 	.word	0x00000048


	//----- nvinfo : EIATTR_MIN_STACK_SIZE
	.align		4
.L_210:
        /*04b0*/ 	.byte	0x04, 0x12
        /*04b2*/ 	.short	(.L_212 - .L_211)
	.align		4
.L_211:
        /*04b4*/ 	.word	index@(_ZN7cutlass13device_kernelIN5flash19enable_sm80_to_sm89INS1_16FlashAttnFwdSm80INS1_25CollectiveMainloopFwdSm80ILi8ELi2ELb0EN4cute5tupleIJNS5_1CILi128EEENS7_ILi64EEENS7_ILi192EEEEEELi192ENS_10bfloat16_tEfNS_4arch4Sm80ELb1ELb0ELb1ELb1ELb0ELb1ELb1ELb0EEENS1_21CollectiveEpilogueFwdINS6_IJS8_SA_S9_EEENS6_IJNS7_ILi1EEESI_SI_EEESC_SE_Li256ELb1ELb1ELb0ELb0EEENS1_19SingleTileSchedulerILb1ELb0ELb1ELi128EEEEEEEEEvNT_6ParamsE)
        /*04b8*/ 	.word	0x00000000


	//----- nvinfo : EIATTR_MIN_STACK_SIZE
	.align		4
.L_212:
        /*04bc*/ 	.byte	0x04, 0x12
        /*04be*/ 	.short	(.L_214 - .L_213)
	.align		4
.L_213:
        /*04c0*/ 	.word	index@(_ZN7cutlass13device_kernelIN5flash19enable_sm80_to_sm89INS1_16FlashAttnFwdSm80INS1_25CollectiveMainloopFwdSm80ILi8ELi1ELb1EN4cute5tupleIJNS5_1CILi128EEENS7_ILi96EEENS7_ILi192EEEEEELi192ENS_10bfloat16_tEfNS_4arch4Sm80ELb0ELb0ELb0ELb0ELb0ELb0ELb1ELb0EEENS1_21CollectiveEpilogueFwdINS6_IJS8_SA_S9_EEENS6_IJNS7_ILi1EEESI_SI_EEESC_SE_Li256ELb0ELb1ELb0ELb0EEENS1_19SingleTileSchedulerILb0ELb0ELb1ELi128EEEEEEEEEvNT_6ParamsE)
        /*04c4*/ 	.word	0x00000090


	//----- nvinfo : EIATTR_MIN_STACK_SIZE
	.align		4
.L_214:
        /*04c8*/ 	.byte	0x04, 0x12
        /*04ca*/ 	.short	(.L_216 - .L_215)
	.align		4
.L_215:
        /*04cc*/ 	.word	index@(_ZN7cutlass13device_kernelIN5flash19enable_sm80_to_sm89INS1_16FlashAttnFwdSm80INS1_25CollectiveMainloopFwdSm80ILi8ELi1ELb1EN4cute5tupleIJNS5_1CILi128EEENS7_ILi96EEENS7_ILi192EEEEEELi192ENS_10bfloat16_tEfNS_4arch4Sm80ELb0ELb0ELb0ELb1ELb0ELb0ELb1ELb0EEENS1_21CollectiveEpilogueFwdINS6_IJS8_SA_S9_EEENS6_IJNS7_ILi1EEESI_SI_EEESC_SE_Li256ELb1ELb1ELb0ELb0EEENS1_19SingleTileSchedulerILb1ELb0ELb1ELi128EEEEEEEEEvNT_6ParamsE)
        /*04d0*/ 	.word	0x00000070


	//----- nvinfo : EIATTR_MIN_STACK_SIZE
	.align		4
.L_216:
        /*04d4*/ 	.byte	0x04, 0x12
        /*04d6*/ 	.short	(.L_218 - .L_217)
	.align		4
.L_217:
        /*04d8*/ 	.word	index@(_ZN7cutlass13device_kernelIN5flash19enable_sm80_to_sm89INS1_16FlashAttnFwdSm80INS1_25CollectiveMainloopFwdSm80ILi8ELi1ELb0EN4cute5tupleIJNS5_1CILi128EEENS7_ILi64EEENS7_ILi192EEEEEELi192ENS_10bfloat16_tEfNS_4arch4Sm80ELb0ELb0ELb0ELb1ELb0ELb1ELb1ELb0EEENS1_21CollectiveEpilogueFwdINS6_IJS8_SA_S9_EEENS6_IJNS7_ILi1EEESI_SI_EEESC_SE_Li256ELb1ELb1ELb0ELb0EEENS1_19SingleTileSchedulerILb1ELb0ELb1ELi128EEEEEEEEEvNT_6ParamsE)
        /*04dc*/ 	.word	0x00000000


	//----- nvinfo : EIATTR_MIN_STACK_SIZE
	.align		4
.L_218:
        /*04e0*/ 	.byte	0x04, 0x12
        /*04e2*/ 	.short	(.L_220 - .L_219)
	.align		4
.L_219:
        /*04e4*/ 	.word	index@(_ZN7cutlass13device_kernelIN5flash19enable_sm80_to_sm89INS1_16FlashAttnFwdSm80INS1_25CollectiveMainloopFwdSm80ILi8ELi1ELb0EN4cute5tupleIJNS5_1CILi128EEENS7_ILi64EEENS7_ILi192EEEEEELi192ENS_10bfloat16_tEfNS_4arch4Sm80ELb0ELb1ELb0ELb0ELb0ELb0ELb1ELb0EEENS1_21CollectiveEpilogueFwdINS6_IJS8_SA_S9_EEENS6_IJNS7_ILi1EEESI_SI_EEESC_SE_Li256ELb0ELb1ELb0ELb0EEENS1_19SingleTileSchedulerILb0ELb0ELb1ELi128EEEEEEEEEvNT_6ParamsE)
        /*04e8*/ 	.word	0x00000000


	//----- nvinfo : EIATTR_MIN_STACK_SIZE
	.align		4
.L_220:
        /*04ec*/ 	.byte	0x04, 0x12
        /*04ee*/ 	.short	(.L_222 - .L_221)
	.align		4
.L_221:
        /*04f0*/ 	.word	index@(_ZN7cutlass13device_kernelIN5flash19enable_sm80_to_sm89INS1_16FlashAttnFwdSm80INS1_25CollectiveMainloopFwdSm80ILi8ELi1ELb0EN4cute5tupleIJNS5_1CILi128EEENS7_ILi64EEENS7_ILi192EEEEEELi192ENS_10bfloat16_tEfNS_4arch4Sm80ELb0ELb1ELb0ELb1ELb0ELb0ELb1ELb0EEENS1_21CollectiveEpilogueFwdINS6_IJS8_SA_S9_EEENS6_IJNS7_ILi1EEESI_SI_EEESC_SE_Li256ELb1ELb1ELb0ELb0EEENS1_19SingleTileSchedulerILb1ELb0ELb1ELi128EEEEEEEEEvNT_6ParamsE)
        /*04f4*/ 	.word	0x00000000


	//----- nvinfo : EIATTR_MIN_STACK_SIZE
	.align		4
.L_222:
        /*04f8*/ 	.byte	0x04, 0x12
        /*04fa*/ 	.short	(.L_224 - .L_223)
	.align		4
.L_223:
        /*04fc*/ 	.word	index@(_ZN7cutlass13device_kernelIN5flash19enable_sm80_to_sm89INS1_16FlashAttnFwdSm80INS1_25CollectiveMainloopFwdSm80ILi8ELi1ELb0EN4cute5tupleIJNS5_1CILi128EEENS7_ILi64EEENS7_ILi192EEEEEELi192ENS_10bfloat16_tEfNS_4arch4Sm80ELb0ELb1ELb0ELb1ELb0ELb1ELb1ELb0EEENS1_21CollectiveEpilogueFwdINS6_IJS8_SA_S9_EEENS6_IJNS7_ILi1EEESI_SI_EEESC_SE_Li256ELb1ELb1ELb0ELb0EEENS1_19SingleTileSchedulerILb1ELb0ELb1ELi128EEEEEEEEEvNT_6ParamsE)
        /*0500*/ 	.word	0x00000000


	//----- nvinfo : EIATTR_MIN_STACK_SIZE
	.align		4
.L_224:
        /*0504*/ 	.byte	0x04, 0x12
        /*0506*/ 	.short	(.L_226 - .L_225)
	.align		4
.L_225:
        /*0508*/ 	.word	index@(_ZN7cutlass13device_kernelIN5flash19enable_sm80_to_sm89INS1_16FlashAttnFwdSm80INS1_25CollectiveMainloopFwdSm80ILi8ELi1ELb1EN4cute5tupleIJNS5_1CILi128EEENS7_ILi96EEENS7_ILi192EEEEEELi192ENS_10bfloat16_tEfNS_4arch4Sm80ELb1ELb0ELb0ELb0ELb0ELb0ELb1ELb0EEENS1_21CollectiveEpilogueFwdINS6_IJS8_SA_S9_EEENS6_IJNS7_ILi1EEESI_SI_EEESC_SE_Li256ELb0ELb1ELb0ELb0EEENS1_30DynamicPersistentTileSchedulerILi256ELi256ELb0ELb1ELb0EEEEEEEEEvNT_6ParamsE)
        /*050c*/ 	.word	0x000000a0


	//----- nvinfo : EIATTR_MIN_STACK_SIZE
	.align		4
.L_226:
        /*0510*/ 	.byte	0x04, 0x12
        /*0512*/ 	.short	(.L_228 - .L_227)
	.align		4
.L_227:
        /*0514*/ 	.word	index@(_ZN7cutlass13device_kernelIN5flash19enable_sm80_to_sm89INS1_16FlashAttnFwdSm80INS1_25CollectiveMainloopFwdSm80ILi8ELi1ELb1EN4cute5tupleIJNS5_1CILi128EEENS7_ILi96EEENS7_ILi192EEEEEELi192ENS_10bfloat16_tEfNS_4arch4Sm80ELb1ELb0ELb0ELb1ELb0ELb0ELb1ELb0EEENS1_21CollectiveEpilogueFwdINS6_IJS8_SA_S9_EEENS6_IJNS7_ILi1EEESI_SI_EEESC_SE_Li256ELb1ELb1ELb0ELb0EEENS1_19SingleTileSchedulerILb1ELb0ELb1ELi128EEEEEEEEEvNT_6ParamsE)
        /*0518*/ 	.word	0x00000068


	//----- nvinfo : EIATTR_MIN_STACK_SIZE
	.align		4
.L_228:
        /*051c*/ 	.byte	0x04, 0x12
        /*051e*/ 	.short	(.L_230 - .L_229)
	.align		4
.L_229:
        /*0520*/ 	.word	index@(_ZN7cutlass13device_kernelIN5flash19enable_sm80_to_sm89INS1_16FlashAttnFwdSm80INS1_25CollectiveMainloopFwdSm80ILi8ELi1ELb0EN4cute5tupleIJNS5_1CILi128EEENS7_ILi64EEENS7_ILi192EEEEEELi192ENS_10bfloat16_tEfNS_4arch4Sm80ELb1ELb0ELb0ELb1ELb0ELb1ELb1ELb0EEENS1_21CollectiveEpilogueFwdINS6_IJS8_SA_S9_EEENS6_IJNS7_ILi1EEESI_SI_EEESC_SE_Li256ELb1ELb1ELb0ELb0EEENS1_19SingleTileSchedulerILb1ELb0ELb1ELi128EEEEEEEEEvNT_6ParamsE)
        /*0524*/ 	.word	0x00000000


	//----- nvinfo : EIATTR_MIN_STACK_SIZE
	.align		4
.L_230:
        /*0528*/ 	.byte	0x04, 0x12
        /*052a*/ 	.short	(.L_232 - .L_231)
	.align		4
.L_231:
        /*052c*/ 	.word	index@(_ZN7cutlass13device_kernelIN5flash19enable_sm80_to_sm89INS1_16FlashAttnFwdSm80INS1_25CollectiveMainloopFwdSm80ILi8ELi2ELb1EN4cute5tupleIJNS5_1CILi128EEENS7_ILi96EEENS7_ILi192EEEEEELi192ENS_10bfloat16_tEfNS_4arch4Sm80ELb0ELb0ELb0ELb0ELb0ELb0ELb1ELb0EEENS1_21CollectiveEpilogueFwdINS6_IJS8_SA_S9_EEENS6_IJNS7_ILi1EEESI_SI_EEESC_SE_Li256ELb0ELb1ELb0ELb0EEENS1_19SingleTileSchedulerILb0ELb0ELb1ELi128EEEEEEEEEvNT_6ParamsE)
        /*0530*/ 	.word	0x00000028


	//----- nvinfo : EIATTR_MIN_STACK_SIZE
	.align		4
.L_232:
        /*0534*/ 	.byte	0x04, 0x12
        /*0536*/ 	.short	(.L_234 - .L_233)
	.align		4
.L_233:
        /*0538*/ 	.word	index@(_ZN7cutlass13device_kernelIN5flash19enable_sm80_to_sm89INS1_16FlashAttnFwdSm80INS1_25CollectiveMainloopFwdSm80ILi8ELi2ELb1EN4cute5tupleIJNS5_1CILi128EEENS7_ILi96EEENS7_ILi192EEEEEELi192ENS_10bfloat16_tEfNS_4arch4Sm80ELb0ELb0ELb0ELb1ELb0ELb0ELb1ELb0EEENS1_21CollectiveEpilogueFwdINS6_IJS8_SA_S9_EEENS6_IJNS7_ILi1EEESI_SI_EEESC_SE_Li256ELb1ELb1ELb0ELb0EEENS1_19SingleTileSchedulerILb1ELb0ELb1ELi128EEEEEEEEEvNT_6ParamsE)
        /*053c*/ 	.word	0x00000030


	//----- nvinfo : EIATTR_MIN_STACK_SIZE
	.align		4
.L_234:
        /*0540*/ 	.byte	0x04, 0x12
        /*0542*/ 	.short	(.L_236 - .L_235)
	.align		4
.L_235:
        /*0544*/ 	.word	index@(_ZN7cutlass13device_kernelIN5flash19enable_sm80_to_sm89INS1_16FlashAttnFwdSm80INS1_25CollectiveMainloopFwdSm80ILi8ELi2ELb0EN4cute5tupleIJNS5_1CILi128EEENS7_ILi64EEENS7_ILi192EEEEEELi192ENS_10bfloat16_tEfNS_4arch4Sm80ELb0ELb0ELb0ELb1ELb0ELb1ELb1ELb0EEENS1_21CollectiveEpilogueFwdINS6_IJS8_SA_S9_EEENS6_IJNS7_ILi1EEESI_SI_EEESC_SE_Li256ELb1ELb1ELb0ELb0EEENS1_19SingleTileSchedulerILb1ELb0ELb1ELi128EEEEEEEEEvNT_6ParamsE)
        /*0548*/ 	.word	0x00000000


	//----- nvinfo : EIATTR_MIN_STACK_SIZE
	.align		4
.L_236:
        /*054c*/ 	.byte	0x04, 0x12
        /*054e*/ 	.short	(.L_238 - .L_237)
	.align		4
.L_237:
        /*0550*/ 	.word	index@(_ZN7cutlass13device_kernelIN5flash19enable_sm80_to_sm89INS1_16FlashAttnFwdSm80INS1_25CollectiveMainloopFwdSm80ILi8ELi2ELb0EN4cute5tupleIJNS5_1CILi128EEENS7_ILi64EEENS7_ILi192EEEEEELi192ENS_10bfloat16_tEfNS_4arch4Sm80ELb0ELb1ELb0ELb0ELb0ELb0ELb1ELb0EEENS1_21CollectiveEpilogueFwdINS6_IJS8_SA_S9_EEENS6_IJNS7_ILi1EEESI_SI_EEESC_SE_Li256ELb0ELb1ELb0ELb0EEENS1_19SingleTileSchedulerILb0ELb0ELb1ELi128EEEEEEEEEvNT_6ParamsE)
        /*0554*/ 	.word	0x00000000


	//----- nvinfo : EIATTR_MIN_STACK_SIZE
	.align		4
.L_238:
        /*0558*/ 	.byte	0x04, 0x12
        /*055a*/ 	.short	(.L_240 - .L_239)
	.align		4
.L_239:
        /*055c*/ 	.word	index@(_ZN7cutlass13device_kernelIN5flash19enable_sm80_to_sm89INS1_16FlashAttnFwdSm80INS1_25CollectiveMainloopFwdSm80ILi8ELi2ELb0EN4cute5tupleIJNS5_1CILi128EEENS7_ILi64EEENS7_ILi192EEEEEELi192ENS_10bfloat16_tEfNS_4arch4Sm80ELb0ELb1ELb0ELb1ELb0ELb0ELb1ELb0EEENS1_21CollectiveEpilogueFwdINS6_IJS8_SA_S9_EEENS6_IJNS7_ILi1EEESI_SI_EEESC_SE_Li256ELb1ELb1ELb0ELb0EEENS1_19SingleTileSchedulerILb1ELb0ELb1ELi128EEEEEEEEEvNT_6ParamsE)
        /*0560*/ 	.word	0x00000000


	//----- nvinfo : EIATTR_MIN_STACK_SIZE
	.align		4
.L_240:
        /*0564*/ 	.byte	0x04, 0x12
        /*0566*/ 	.short	(.L_242 - .L_241)
	.align		4
.L_241:
        /*0568*/ 	.word	index@(_ZN7cutlass13device_kernelIN5flash19enable_sm80_to_sm89INS1_16FlashAttnFwdSm80INS1_25CollectiveMainloopFwdSm80ILi8ELi2ELb0EN4cute5tupleIJNS5_1CILi128EEENS7_ILi64EEENS7_ILi192EEEEEELi192ENS_10bfloat16_tEfNS_4arch4Sm80ELb0ELb1ELb0ELb1ELb0ELb1ELb1ELb0EEENS1_21CollectiveEpilogueFwdINS6_IJS8_SA_S9_EEENS6_IJNS7_ILi1EEESI_SI_EEESC_SE_Li256ELb1ELb1ELb0ELb0EEENS1_19SingleTileSchedulerILb1ELb0ELb1ELi128EEEEEEEEEvNT_6ParamsE)
        /*056c*/ 	.word	0x00000000


	//----- nvinfo : EIATTR_MIN_STACK_SIZE
	.align		4
.L_242:
        /*0570*/ 	.byte	0x04, 0x12
        /*0572*/ 	.short	(.L_244 - .L_243)
	.align		4
.L_243:
        /*0574*/ 	.word	index@(_ZN7cutlass13device_kernelIN5flash19enable_sm80_to_sm89INS1_16FlashAttnFwdSm80INS1_25CollectiveMainloopFwdSm80ILi8ELi2ELb1EN4cute5tupleIJNS5_1CILi128EEENS7_ILi96EEENS7_ILi192EEEEEELi192ENS_10bfloat16_tEfNS_4arch4Sm80ELb1ELb0ELb0ELb0ELb0ELb0ELb1ELb0EEENS1_21CollectiveEpilogueFwdINS6_IJS8_SA_S9_EEENS6_IJNS7_ILi1EEESI_SI_EEESC_SE_Li256ELb0ELb1ELb0ELb0EEENS1_30DynamicPersistentTileSchedulerILi256ELi256ELb0ELb1ELb0EEEEEEEEEvNT_6ParamsE)
        /*0578*/ 	.word	0x000000a8


	//----- nvinfo : EIATTR_MIN_STACK_SIZE
	.align		4
.L_244:
        /*057c*/ 	.byte	0x04, 0x12
        /*057e*/ 	.short	(.L_246 - .L_245)
	.align		4
.L_245:
        /*0580*/ 	.word	index@(_ZN7cutlass13device_kernelIN5flash19enable_sm80_to_sm89INS1_16FlashAttnFwdSm80INS1_25CollectiveMainloopFwdSm80ILi8ELi2ELb1EN4cute5tupleIJNS5_1CILi128EEENS7_ILi96EEENS7_ILi192EEEEEELi192ENS_10bfloat16_tEfNS_4arch4Sm80ELb1ELb0ELb0ELb1ELb0ELb0ELb1ELb0EEENS1_21CollectiveEpilogueFwdINS6_IJS8_SA_S9_EEENS6_IJNS7_ILi1EEESI_SI_EEESC_SE_Li256ELb1ELb1ELb0ELb0EEENS1_19SingleTileSchedulerILb1ELb0ELb1ELi128EEEEEEEEEvNT_6ParamsE)
        /*0584*/ 	.word	0x00000048


	//----- nvinfo : EIATTR_MIN_STACK_SIZE
	.align		4
.L_246:
        /*0588*/ 	.byte	0x04, 0x12
        /*058a*/ 	.short	(.L_248 - .L_247)
	.align		4
.L_247:
        /*058c*/ 	.word	index@(_ZN7cutlass13device_kernelIN5flash19enable_sm80_to_sm89INS1_16FlashAttnFwdSm80INS1_25CollectiveMainloopFwdSm80ILi8ELi2ELb0EN4cute5tupleIJNS5_1CILi128EEENS7_ILi64EEENS7_ILi192EEEEEELi192ENS_10bfloat16_tEfNS_4arch4Sm80ELb1ELb0ELb0ELb1ELb0ELb1ELb1ELb0EEENS1_21CollectiveEpilogueFwdINS6_IJS8_SA_S9_EEENS6_IJNS7_ILi1EEESI_SI_EEESC_SE_Li256ELb1ELb1ELb0ELb0EEENS1_19SingleTileSchedulerILb1ELb0ELb1ELi128EEEEEEEEEvNT_6ParamsE)
        /*0590*/ 	.word	0x00000000
.L_248:


//--------------------- .nv.info._ZN7cutlass13device_kernelIN5flash19enable_sm80_to_sm89INS1_16FlashAttnFwdSm80INS1_25CollectiveMainloopFwdSm80ILi8ELi1ELb1EN4cute5tupleIJNS5_1CILi128EEENS7_ILi96EEENS7_ILi192EEEEEELi192ENS_10bfloat16_tEfNS_4arch4Sm80ELb0ELb0ELb1ELb0ELb0ELb0ELb1ELb0EEENS1_21CollectiveEpilogueFwdINS6_IJS8_SA_S9_EEENS6_IJNS7_ILi1EEESI_SI_EEESC_SE_Li256ELb0ELb1ELb0ELb0EEENS1_19SingleTileSchedulerILb0ELb0ELb1ELi128EEEEEEEEEvNT_6ParamsE --------------------------
	.section	.nv.info._ZN7cutlass13device_kernelIN5flash19enable_sm80_to_sm89INS1_16FlashAttnFwdSm80INS1_25CollectiveMainloopFwdSm80ILi8ELi1ELb1EN4cute5tupleIJNS5_1CILi128EEENS7_ILi96EEENS7_ILi192EEEEEELi192ENS_10bfloat16_tEfNS_4arch4Sm80ELb0ELb0ELb1ELb0ELb0ELb0ELb1ELb0EEENS1_21CollectiveEpilogueFwdINS6_IJS8_SA_S9_EEENS6_IJNS7_ILi1EEESI_SI_EEESC_SE_Li256ELb0ELb1ELb0ELb0EEENS1_19SingleTileSchedulerILb0ELb0ELb1ELi128EEEEEEEEEvNT_6ParamsE,"",@"SHT_CUDA_INFO"
	.sectionflags	@""
	.align	4


	//----- nvinfo : EIATTR_CUDA_API_VERSION
	.align		4
        /*0000*/ 	.byte	0x04, 0x37
        /*0002*/ 	.short	(.L_250 - .L_249)
.L_249:
        /*0004*/ 	.word	0x00000082


	//----- nvinfo : EIATTR_SW2861232_WAR
	.align		4
.L_250:
        /*0008*/ 	.byte	0x01, 0x35
	.zero		2


	//----- nvinfo : EIATTR_PARAM_CBANK
	.align		4
        /*000c*/ 	.byte	0x04, 0x0a
        /*000e*/ 	.short	(.L_252 - .L_251)
	.align		4
.L_251:
        /*0010*/ 	.word	index@(.nv.constant0._ZN7cutlass13device_kernelIN5flash19enable_sm80_to_sm89INS1_16FlashAttnFwdSm80INS1_25CollectiveMainloopFwdSm80ILi8ELi1ELb1EN4cute5tupleIJNS5_1CILi128EEENS7_ILi96EEENS7_ILi192EEEEEELi192ENS_10bfloat16_tEfNS_4arch4Sm80ELb0ELb0ELb1ELb0ELb0ELb0ELb1ELb0EEENS1_21CollectiveEpilogueFwdINS6_IJS8_SA_S9_EEENS6_IJNS7_ILi1EEESI_SI_EEESC_SE_Li256ELb0ELb1ELb0ELb0EEENS1_19SingleTileSchedulerILb0ELb0ELb1ELi128EEEEEEEEEvNT_6ParamsE)
        /*0014*/ 	.short	0x0160
        /*0016*/ 	.short	0x0418


	//----- nvinfo : EIATTR_CBANK_PARAM_SIZE
	.align		4
.L_252:
        /*0018*/ 	.byte	0x03, 0x19
        /*001a*/ 	.short	0x0418


	//----- nvinfo : EIATTR_KPARAM_INFO
	.align		4
        /*001c*/ 	.byte	0x04, 0x17
        /*001e*/ 	.short	(.L_254 - .L_253)
.L_253:
        /*0020*/ 	.word	0x00000000
        /*0024*/ 	.short	0x0000
        /*0026*/ 	.short	0x0000
        /*0028*/ 	.byte	0x00, 0xf0, 0x61, 0x10


	//----- nvinfo : EIATTR_MAXREG_COUNT
	.align		4
.L_254:
        /*002c*/ 	.byte	0x03, 0x1b
        /*002e*/ 	.short	0x00ff


	//----- nvinfo : EIATTR_NUM_BARRIERS
	.align		4
        /*0030*/ 	.byte	0x02, 0x4c
        /*0032*/ 	.byte	0x02
	.zero		1


	//----- nvinfo : EIATTR_ANNOTATIONS
	.align		4
        /*0034*/ 	.byte	0x04, 0x55
        /*0036*/ 	.short	(.L_256 - .L_255)


	//   ....[0]....
.L_255:
        /*0038*/ 	.word	0x00000001
        /*003c*/ 	.byte	0x90, 0x02, 0x00, 0x00, 0x01, 0x00, 0x00, 0x00, 0x10, 0x04, 0x00, 0x00, 0x01, 0x00, 0x00, 0x00
        /* <DEDUP_REMOVED lines=35> */
        /*027c*/ 	.byte	0x30, 0xaf, 0x00, 0x00, 0x01, 0x00, 0x00, 0x00, 0x60, 0xaf, 0x00, 0x00


	//----- nvinfo : EIATTR_MERCURY_ISA_VERSION
	.align		4
.L_256:
        /*0288*/ 	.byte	0x03, 0x5f
        /*028a*/ 	.short	0x0000


	//----- nvinfo : EIATTR_COOP_GROUP_MASK_REGIDS
	.align		4
        /*028c*/ 	.byte	0x04, 0x29
        /*028e*/ 	.short	(.L_258 - .L_257)


	//   ....[0]....
.L_257:
        /*0290*/ 	.word	0xffffffff


	//   ....[1]....
        /*0294*/ 	.word	0xffffffff


	//   ....[2]....
        /*0298*/ 	.word	0xffffffff


	//   ....[3]....
        /*029c*/ 	.word	0xffffffff


	//   ....[4]....
        /*02a0*/ 	.word	0xffffffff


	//   ....[5]....
        /*02a4*/ 	.word	0xffffffff


	//   ....[6]....
        /*02a8*/ 	.word	0xffffffff


	//   ....[7]....
        /*02ac*/ 	.word	0xffffffff


	//   ....[8]....
        /*02b0*/ 	.word	0xffffffff


	//   ....[9]....
        /*02b4*/ 	.word	0xffffffff


	//   ....[10]....
        /*02b8*/ 	.word	0xffffffff


	//   ....[11]....
        /*02bc*/ 	.word	0xffffffff


	//   ....[12]....
        /*02c0*/ 	.word	0xffffffff


	//   ....[13]....
        /*02c4*/ 	.word	0xffffffff


	//   ....[14]....
        /*02c8*/ 	.word	0xffffffff


	//   ....[15]....
        /*02cc*/ 	.word	0xffffffff


	//   ....[16]....
        /*02d0*/ 	.word	0xffffffff


	//   ....[17]....
        /*02d4*/ 	.word	0xffffffff


	//   ....[18]....
        /*02d8*/ 	.word	0xffffffff


	//   ....[19]....
        /*02dc*/ 	.word	0xffffffff


	//   ....[20]....
        /*02e0*/ 	.word	0xffffffff


	//   ....[21]....
        /*02e4*/ 	.word	0xffffffff


	//   ....[22]....
        /*02e8*/ 	.word	0xffffffff


	//   ....[23]....
        /*02ec*/ 	.word	0xffffffff


	//   ....[24]....
        /*02f0*/ 	.word	0xffffffff


	//   ....[25]....
        /*02f4*/ 	.word	0xffffffff


	//   ....[26]....
        /*02f8*/ 	.word	0xffffffff


	//   ....[27]....
        /*02fc*/ 	.word	0xffffffff


	//   ....[28]....
        /*0300*/ 	.word	0xffffffff


	//   ....[29]....
        /*0304*/ 	.word	0xffffffff


	//   ....[30]....
        /*0308*/ 	.word	0xffffffff


	//   ....[31]....
        /*030c*/ 	.word	0xffffffff


	//----- nvinfo : EIATTR_COOP_GROUP_INSTR_OFFSETS
	.align		4
.L_258:
        /*0310*/ 	.byte	0x04, 0x28
        /*0312*/ 	.short	(.L_260 - .L_259)


	//   ....[0]....
.L_259:
        /*0314*/ 	.word	0x00000610


	//   ....[1]....
        /*0318*/ 	.word	0x00000650


	//   ....[2]....
        /*031c*/ 	.word	0x000006d0


	//   ....[3]....
        /*0320*/ 	.word	0x00000730


	//   ....[4]....
        /*0324*/ 	.word	0x00000760


	//   ....[5]....
        /*0328*/ 	.word	0x00000800


	//   ....[6]....
        /*032c*/ 	.word	0x00000830


	//   ....[7]....
        /*0330*/ 	.word	0x00000870


	//   ....[8]....
        /*0334*/ 	.word	0x000035b0


	//   ....[9]....
        /*0338*/ 	.word	0x00003670


	//   ....[10]....
        /*033c*/ 	.word	0x000036b0


	//   ....[11]....
        /*0340*/ 	.word	0x00003730


	//   ....[12]....
        /*0344*/ 	.word	0x00008520


	//   ....[13]....
        /*0348*/ 	.word	0x000085a0


	//   ....[14]....
        /*034c*/ 	.word	0x000085b0


	//   ....[15]....
        /*0350*/ 	.word	0x00008640


	//   ....[16]....
        /*0354*/ 	.word	0x0000ac10


	//   ....[17]....
        /*0358*/ 	.word	0x0000ac20


	//   ....[18]....
        /*035c*/ 	.word	0x0000ac50


	//   ....[19]....
        /*0360*/ 	.word	0x0000ac70


	//   ....[20]....
        /*0364*/ 	.word	0x0000c040


	//   ....[21]....
        /*0368*/ 	.word	0x0000c050


	//   ....[22]....
        /*036c*/ 	.word	0x0000c070


	//   ....[23]....
        /*0370*/ 	.word	0x0000c080


	//   ....[24]....
        /*0374*/ 	.word	0x0000c190


	//   ....[25]....
        /*0378*/ 	.word	0x0000c1b0


	//   ....[26]....
        /*037c*/ 	.word	0x0000c310


	//   ....[27]....
        /*0380*/ 	.word	0x0000c340


	//   ....[28]....
        /*0384*/ 	.word	0x0000c470


	//   ....[29]....
        /*0388*/ 	.word	0x0000c4a0


	//   ....[30]....
        /*038c*/ 	.word	0x0000c5d0


	//   ....[31]....
        /*0390*/ 	.word	0x0000c5f0


	//----- nvinfo : EIATTR_EXIT_INSTR_OFFSETS
	.align		4
.L_260:
        /*0394*/ 	.byte	0x04, 0x1c
        /*0396*/ 	.short	(.L_262 - .L_261)


	//   ....[0]....
.L_261:
        /*0398*/ 	.word	0x00000040


	//   ....[1]....
        /*039c*/ 	.word	0x0000c600


	//   ....[2]....
        /*03a0*/ 	.word	0x0000c6b0


	//   ....[3]....
        /*03a4*/ 	.word	0x0000c710


	//----- nvinfo : EIATTR_CTAIDZ_USED
	.align		4
.L_262:
        /*03a8*/ 	.byte	0x01, 0x04
	.zero		2


	//----- nvinfo : EIATTR_MAX_THREADS
	.align		4
        /*03ac*/ 	.byte	0x04, 0x05
        /*03ae*/ 	.short	(.L_264 - .L_263)
.L_263:
        /*03b0*/ 	.word	0x00000100
        /*03b4*/ 	.word	0x00000001
        /*03b8*/ 	.word	0x00000001


	//----- nvinfo : EIATTR_CRS_STACK_SIZE
	.align		4
.L_264:
        /*03bc*/ 	.byte	0x04, 0x1e
        /*03be*/ 	.short	(.L_266 - .L_265)
.L_265:
        /*03c0*/ 	.word	0x00000000
.L_266:


//--------------------- .nv.info._ZN7cutlass13device_kernelIN5flash19enable_sm80_to_sm89INS1_16FlashAttnFwdSm80INS1_25CollectiveMainloopFwdSm80ILi8ELi1ELb1EN4cute5tupleIJNS5_1CILi128EEENS7_ILi96EEENS7_ILi192EEEEEELi192ENS_10bfloat16_tEfNS_4arch4Sm80ELb0ELb0ELb1ELb1ELb0ELb0ELb1ELb0EEENS1_21CollectiveEpilogueFwdINS6_IJS8_SA_S9_EEENS6_IJNS7_ILi1EEESI_SI_EEESC_SE_Li256ELb1ELb1ELb0ELb0EEENS1_19SingleTileSchedulerILb1ELb0ELb1ELi128EEEEEEEEEvNT_6ParamsE --------------------------
	.section	.nv.info._ZN7cutlass13device_kernelIN5flash19enable_sm80_to_sm89INS1_16FlashAttnFwdSm80INS1_25CollectiveMainloopFwdSm80ILi8ELi1ELb1EN4cute5tupleIJNS5_1CILi128EEENS7_ILi96EEENS7_ILi192EEEEEELi192ENS_10bfloat16_tEfNS_4arch4Sm80ELb0ELb0ELb1ELb1ELb0ELb0ELb1ELb0EEENS1_21CollectiveEpilogueFwdINS6_IJS8_SA_S9_EEENS6_IJNS7_ILi1EEESI_SI_EEESC_SE_Li256ELb1ELb1ELb0ELb0EEENS1_19SingleTileSchedulerILb1ELb0ELb1ELi128EEEEEEEEEvNT_6ParamsE,"",@"SHT_CUDA_INFO"
	.sectionflags	@""
	.align	4


	//----- nvinfo : EIATTR_CUDA_API_VERSION
	.align		4
        /*0000*/ 	.byte	0x04, 0x37
        /*0002*/ 	.short	(.L_268 - .L_267)
.L_267:
        /*0004*/ 	.word	0x00000082


	//----- nvinfo : EIATTR_SW2861232_WAR
	.align		4
.L_268:
        /*0008*/ 	.byte	0x01, 0x35
	.zero		2


	//----- nvinfo : EIATTR_PARAM_CBANK
	.align		4
        /*000c*/ 	.byte	0x04, 0x0a
        /*000e*/ 	.short	(.L_270 - .L_269)
	.align		4
.L_269:
        /*0010*/ 	.word	index@(.nv.constant0._ZN7cutlass13device_kernelIN5flash19enable_sm80_to_sm89INS1_16FlashAttnFwdSm80INS1_25CollectiveMainloopFwdSm80ILi8ELi1ELb1EN4cute5tupleIJNS5_1CILi128EEENS7_ILi96EEENS7_ILi192EEEEEELi192ENS_10bfloat16_tEfNS_4arch4Sm80ELb0ELb0ELb1ELb1ELb0ELb0ELb1ELb0EEENS1_21CollectiveEpilogueFwdINS6_IJS8_SA_S9_EEENS6_IJNS7_ILi1EEESI_SI_EEESC_SE_Li256ELb1ELb1ELb0ELb0EEENS1_19SingleTileSchedulerILb1ELb0ELb1ELi128EEEEEEEEEvNT_6ParamsE)
        /*0014*/ 	.short	0x0160
        /*0016*/ 	.short	0x0418


	//----- nvinfo : EIATTR_CBANK_PARAM_SIZE
	.align		4
.L_270:
        /*0018*/ 	.byte	0x03, 0x19
        /*001a*/ 	.short	0x0418


	//----- nvinfo : EIATTR_KPARAM_INFO
	.align		4
        /*001c*/ 	.byte	0x04, 0x17
        /*001e*/ 	.short	(.L_272 - .L_271)
.L_271:
        /*0020*/ 	.word	0x00000000
        /*0024*/ 	.short	0x0000
        /*0026*/ 	.short	0x0000
        /*0028*/ 	.byte	0x00, 0xf0, 0x61, 0x10


	//----- nvinfo : EIATTR_MAXREG_COUNT
	.align		4
.L_272:
        /*002c*/ 	.byte	0x03, 0x1b
        /*002e*/ 	.short	0x00ff


	//----- nvinfo : EIATTR_NUM_BARRIERS
	.align		4
        /*0030*/ 	.byte	0x02, 0x4c
        /*0032*/ 	.byte	0x02
	.zero		1


	//----- nvinfo : EIATTR_ANNOTATIONS
	.align		4
        /*0034*/ 	.byte	0x04, 0x55
        /*0036*/ 	.short	(.L_274 - .L_273)


	//   ....[0]....
.L_273:
        /* <DEDUP_REMOVED lines=30> */
        /*020c*/ 	.byte	0x10, 0xcd, 0x00, 0x00


	//----- nvinfo : EIATTR_MERCURY_ISA_VERSION
	.align		4
.L_274:
        /*0210*/ 	.byte	0x03, 0x5f
        /*0212*/ 	.short	0x0000


	//----- nvinfo : EIATTR_COOP_GROUP_MASK_REGIDS
	.align		4
        /*0214*/ 	.byte	0x04, 0x29
        /*0216*/ 	.short	(.L_276 - .L_275)


	//   ....[0]....
.L_275:
        /*0218*/ 	.word	0xffffffff


	//   ....[1]....
        /*021c*/ 	.word	0xffffffff


	//   ....[2]....
        /*0220*/ 	.word	0xffffffff


	//   ....[3]....
        /*0224*/ 	.word	0xffffffff


	//   ....[4]....
        /*0228*/ 	.word	0xffffffff


	//   ....[5]....
        /*022c*/ 	.word	0xffffffff


	//   ....[6]....
        /*0230*/ 	.word	0xffffffff


	//   ....[7]....
        /*0234*/ 	.word	0xffffffff


	//   ....[8]....
        /*0238*/ 	.word	0xffffffff


	//   ....[9]....
        /*023c*/ 	.word	0xffffffff


	//   ....[10]....
        /*0240*/ 	.word	0xffffffff


	//   ....[11]....
        /*0244*/ 	.word	0xffffffff


	//   ....[12]....
        /*0248*/ 	.word	0xffffffff


	//   ....[13]....
        /*024c*/ 	.word	0xffffffff


	//   ....[14]....
        /*0250*/ 	.word	0xffffffff


	//   ....[15]....
        /*0254*/ 	.word	0xffffffff


	//   ....[16]....
        /*0258*/ 	.word	0xffffffff


	//   ....[17]....
        /*025c*/ 	.word	0xffffffff


	//   ....[18]....
        /*0260*/ 	.word	0xffffffff


	//   ....[19]....
        /*0264*/ 	.word	0xffffffff


	//   ....[20]....
        /*0268*/ 	.word	0xffffffff


	//   ....[21]....
        /*026c*/ 	.word	0xffffffff


	//   ....[22]....
        /*0270*/ 	.word	0xffffffff


	//   ....[23]....
        /*0274*/ 	.word	0xffffffff


	//   ....[24]....
        /*0278*/ 	.word	0xffffffff


	//   ....[25]....
        /*027c*/ 	.word	0xffffffff


	//   ....[26]....
        /*0280*/ 	.word	0xffffffff


	//   ....[27]....
        /*0284*/ 	.word	0xffffffff


	//   ....[28]....
        /*0288*/ 	.word	0xffffffff


	//   ....[29]....
        /*028c*/ 	.word	0xffffffff


	//   ....[30]....
        /*0290*/ 	.word	0xffffffff


	//   ....[31]....
        /*0294*/ 	.word	0xffffffff


	//   ....[32]....
        /*0298*/ 	.word	0xffffffff


	//   ....[33]....
        /*029c*/ 	.word	0xffffffff


	//   ....[34]....
        /*02a0*/ 	.word	0xffffffff


	//   ....[35]....
        /*02a4*/ 	.word	0xffffffff


	//   ....[36]....
        /*02a8*/ 	.word	0xffffffff


	//   ....[37]....
        /*02ac*/ 	.word	0xffffffff


	//   ....[38]....
        /*02b0*/ 	.word	0xffffffff


	//   ....[39]....
        /*02b4*/ 	.word	0xffffffff


	//   ....[40]....
        /*02b8*/ 	.word	0xffffffff


	//----- nvinfo : EIATTR_COOP_GROUP_INSTR_OFFSETS
	.align		4
.L_276:
        /*02bc*/ 	.byte	0x04, 0x28
        /*02be*/ 	.short	(.L_278 - .L_277)


	//   ....[0]....
.L_277:
        /*02c0*/ 	.word	0x00000090


	//   ....[1]....
        /*02c4*/ 	.word	0x00000e80


	//   ....[2]....
        /*02c8*/ 	.word	0x00000ef0


	//   ....[3]....
        /*02cc*/ 	.word	0x00001180


	//   ....[4]....
        /*02d0*/ 	.word	0x000011b0


	//   ....[5]....
        /*02d4*/ 	.word	0x00001360


	//   ....[6]....
        /*02d8*/ 	.word	0x00001390


	//   ....[7]....
        /*02dc*/ 	.word	0x000013d0


	//   ....[8]....
        /*02e0*/ 	.word	0x00001440


	//   ....[9]....
        /*02e4*/ 	.word	0x00003f10


	//   ....[10]....
        /*02e8*/ 	.word	0x00003fc0


	//   ....[11]....
        /*02ec*/ 	.word	0x00003ff0


	//   ....[12]....
        /*02f0*/ 	.word	0x00004060


	//   ....[13]....
        /*02f4*/ 	.word	0x00008900


	//   ....[14]....
        /*02f8*/ 	.word	0x00008970


	//   ....[15]....
        /*02fc*/ 	.word	0x00008980


	//   ....[16]....
        /*0300*/ 	.word	0x00008a10


	//   ....[17]....
        /*0304*/ 	.word	0x0000aed0


	//   ....[18]....
        /*0308*/ 	.word	0x0000aee0


	//   ....[19]....
        /*030c*/ 	.word	0x0000af10


	//   ....[20]....
        /*0310*/ 	.word	0x0000af20


	//   ....[21]....
        /*0314*/ 	.word	0x0000c490


	//   ....[22]....
        /*0318*/ 	.word	0x0000c4e0


	//   ....[23]....
        /*031c*/ 	.word	0x0000c510


	//   ....[24]....
        /*0320*/ 	.word	0x0000c530


	//   ....[25]....
        /*0324*/ 	.word	0x0000c710


	//   ....[26]....
        /*0328*/ 	.word	0x0000c720


	//   ....[27]....
        /*032c*/ 	.word	0x0000c8a0


	//   ....[28]....
        /*0330*/ 	.word	0x0000c8d0


	//   ....[29]....
        /*0334*/ 	.word	0x0000ca20


	//   ....[30]....
        /*0338*/ 	.word	0x0000ca50


	//   ....[31]....
        /*033c*/ 	.word	0x0000cba0


	//   ....[32]....
        /*0340*/ 	.word	0x0000cbc0


	//   ....[33]....
        /*0344*/ 	.word	0x0000d3c0


	//   ....[34]....
        /*0348*/ 	.word	0x0000d3e0


	//   ....[35]....
        /*034c*/ 	.word	0x0000d530


	//   ....[36]....
        /*0350*/ 	.word	0x0000d560


	//   ....[37]....
        /*0354*/ 	.word	0x0000d690


	//   ....[38]....
        /*0358*/ 	.word	0x0000d6c0


	//   ....[39]....
        /*035c*/ 	.word	0x0000d7f0


	//   ....[40]....
        /*0360*/ 	.word	0x0000d810


	//----- nvinfo : EIATTR_EXIT_INSTR_OFFSETS
	.align		4
.L_278:
        /*0364*/ 	.byte	0x04, 0x1c
        /*0366*/ 	.short	(.L_280 - .L_279)


	//   ....[0]....
.L_279:
        /*0368*/ 	.word	0x00000350


	//   ....[1]....
        /*036c*/ 	.word	0x0000cbd0


	//   ....[2]....
        /*0370*/ 	.word	0x0000cca0


	//   ....[3]....
        /*0374*/ 	.word	0x0000cd00


	//   ....[4]....
        /*0378*/ 	.word	0x0000d820


	//   ....[5]....
        /*037c*/ 	.word	0x0000d8d0


	//   ....[6]....
        /*0380*/ 	.word	0x0000d930


	//----- nvinfo : EIATTR_CTAIDZ_USED
	.align		4
.L_280:
        /*0384*/ 	.byte	0x01, 0x04
	.zero		2


	//----- nvinfo : EIATTR_MAX_THREADS
	.align		4
        /*0388*/ 	.byte	0x04, 0x05
        /*038a*/ 	.short	(.L_282 - .L_281)
.L_281:
        /*038c*/ 	.word	0x00000100
        /*0390*/ 	.word	0x00000001
        /*0394*/ 	.word	0x00000001


	//----- nvinfo : EIATTR_CRS_STACK_SIZE
	.align		4
.L_282:
        /*0398*/ 	.byte	0x04, 0x1e
        /*039a*/ 	.short	(.L_284 - .L_283)
.L_283:
        /*039c*/ 	.word	0x00000000
.L_284:


//--------------------- .nv.info._ZN7cutlass13device_kernelIN5flash19enable_sm80_to_sm89INS1_16FlashAttnFwdSm80INS1_25CollectiveMainloopFwdSm80ILi8ELi1ELb0EN4cute5tupleIJNS5_1CILi128EEENS7_ILi64EEENS7_ILi192EEEEEELi192ENS_10bfloat16_tEfNS_4arch4Sm80ELb0ELb0ELb1ELb1ELb0ELb1ELb1ELb0EEENS1_21CollectiveEpilogueFwdINS6_IJS8_SA_S9_EEENS6_IJNS7_ILi1EEESI_SI_EEESC_SE_Li256ELb1ELb1ELb0ELb0EEENS1_19SingleTileSchedulerILb1ELb0ELb1ELi128EEEEEEEEEvNT_6ParamsE --------------------------
	.section	.nv.info._ZN7cutlass13device_kernelIN5flash19enable_sm80_to_sm89INS1_16FlashAttnFwdSm80INS1_25CollectiveMainloopFwdSm80ILi8ELi1ELb0EN4cute5tupleIJNS5_1CILi128EEENS7_ILi64EEENS7_ILi192EEEEEELi192ENS_10bfloat16_tEfNS_4arch4Sm80ELb0ELb0ELb1ELb1ELb0ELb1ELb1ELb0EEENS1_21CollectiveEpilogueFwdINS6_IJS8_SA_S9_EEENS6_IJNS7_ILi1EEESI_SI_EEESC_SE_Li256ELb1ELb1ELb0ELb0EEENS1_19SingleTileSchedulerILb1ELb0ELb1ELi128EEEEEEEEEvNT_6ParamsE,"",@"SHT_CUDA_INFO"
	.sectionflags	@""
	.align	4


	//----- nvinfo : EIATTR_CUDA_API_VERSION
	.align		4
        /*0000*/ 	.byte	0x04, 0x37
        /*0002*/ 	.short	(.L_286 - .L_285)
.L_285:
        /*0004*/ 	.word	0x00000082


	//----- nvinfo : EIATTR_SW2861232_WAR
	.align		4
.L_286:
        /*0008*/ 	.byte	0x01, 0x35
	.zero		2


	//----- nvinfo : EIATTR_PARAM_CBANK
	.align		4
        /*000c*/ 	.byte	0x04, 0x0a
        /*000e*/ 	.short	(.L_288 - .L_287)
	.align		4
.L_287:
        /*0010*/ 	.word	index@(.nv.constant0._ZN7cutlass13device_kernelIN5flash19enable_sm80_to_sm89INS1_16FlashAttnFwdSm80INS1_25CollectiveMainloopFwdSm80ILi8ELi1ELb0EN4cute5tupleIJNS5_1CILi128EEENS7_ILi64EEENS7_ILi192EEEEEELi192ENS_10bfloat16_tEfNS_4arch4Sm80ELb0ELb0ELb1ELb1ELb0ELb1ELb1ELb0EEENS1_21CollectiveEpilogueFwdINS6_IJS8_SA_S9_EEENS6_IJNS7_ILi1EEESI_SI_EEESC_SE_Li256ELb1ELb1ELb0ELb0EEENS1_19SingleTileSchedulerILb1ELb0ELb1ELi128EEEEEEEEEvNT_6ParamsE)
        /*0014*/ 	.short	0x0160
        /*0016*/ 	.short	0x0418


	//----- nvinfo : EIATTR_CBANK_PARAM_SIZE
	.align		4
.L_288:
        /*0018*/ 	.byte	0x03, 0x19
        /*001a*/ 	.short	0x0418


	//----- nvinfo : EIATTR_KPARAM_INFO
	.align		4
        /*001c*/ 	.byte	0x04, 0x17
        /*001e*/ 	.short	(.L_290 - .L_289)
.L_289:
        /*0020*/ 	.word	0x00000000
        /*0024*/ 	.short	0x0000
        /*0026*/ 	.short	0x0000
        /*0028*/ 	.byte	0x00, 0xf0, 0x61, 0x10


	//----- nvinfo : EIATTR_MAXREG_COUNT
	.align		4
.L_290:
        /*002c*/ 	.byte	0x03, 0x1b
        /*002e*/ 	.short	0x00ff


	//----- nvinfo : EIATTR_NUM_BARRIERS
	.align		4
        /*0030*/ 	.byte	0x02, 0x4c
        /*0032*/ 	.byte	0x02
	.zero		1


	//----- nvinfo : EIATTR_MERCURY_ISA_VERSION
	.align		4
        /*0034*/ 	.byte	0x03, 0x5f
        /*0036*/ 	.short	0x0000


	//----- nvinfo : EIATTR_COOP_GROUP_MASK_REGIDS
	.align		4
        /*0038*/ 	.byte	0x04, 0x29
        /*003a*/ 	.short	(.L_292 - .L_291)


	//   ....[0]....
.L_291:
        /*003c*/ 	.word	0xffffffff


	//   ....[1]....
        /*0040*/ 	.word	0xffffffff


	//   ....[2]....
        /*0044*/ 	.word	0xffffffff


	//   ....[3]....
        /*0048*/ 	.word	0xffffffff


	//   ....[4]....
        /*004c*/ 	.word	0xffffffff


	//   ....[5]....
        /*0050*/ 	.word	0xffffffff


	//   ....[6]....
        /*0054*/ 	.word	0xffffffff


	//   ....[7]....
        /*0058*/ 	.word	0xffffffff


	//   ....[8]....
        /*005c*/ 	.word	0xffffffff


	//   ....[9]....
        /*0060*/ 	.word	0xffffffff


	//   ....[10]....
        /*0064*/ 	.word	0xffffffff


	//   ....[11]....
        /*0068*/ 	.word	0xffffffff


	//   ....[12]....
        /*006c*/ 	.word	0xffffffff


	//   ....[13]....
        /*0070*/ 	.word	0xffffffff


	//   ....[14]....
        /*0074*/ 	.word	0xffffffff


	//   ....[15]....
        /*0078*/ 	.word	0xffffffff


	//   ....[16]....
        /*007c*/ 	.word	0xffffffff


	//   ....[17]....
        /*0080*/ 	.word	0xffffffff


	//   ....[18]....
        /*0084*/ 	.word	0xffffffff


	//   ....[19]....
        /*0088*/ 	.word	0xffffffff


	//   ....[20]....
        /*008c*/ 	.word	0xffffffff


	//   ....[21]....
        /*0090*/ 	.word	0xffffffff


	//   ....[22]....
        /*0094*/ 	.word	0xffffffff


	//   ....[23]....
        /*0098*/ 	.word	0xffffffff


	//   ....[24]....
        /*009c*/ 	.word	0xffffffff


	//   ....[25]....
        /*00a0*/ 	.word	0xffffffff


	//   ....[26]....
        /*00a4*/ 	.word	0xffffffff


	//   ....[27]....
        /*00a8*/ 	.word	0xffffffff


	//   ....[28]....
        /*00ac*/ 	.word	0xffffffff


	//   ....[29]....
        /*00b0*/ 	.word	0xffffffff


	//   ....[30]....
        /*00b4*/ 	.word	0xffffffff


	//   ....[31]....
        /*00b8*/ 	.word	0xffffffff


	//   ....[32]....
        /*00bc*/ 	.word	0xffffffff


	//   ....[33]....
        /*00c0*/ 	.word	0xffffffff


	//   ....[34]....
        /*00c4*/ 	.word	0xffffffff


	//   ....[35]....
        /*00c8*/ 	.word	0xffffffff


	//   ....[36]....
        /*00cc*/ 	.word	0xffffffff


	//   ....[37]....
        /*00d0*/ 	.word	0xffffffff


	//   ....[38]....
        /*00d4*/ 	.word	0xffffffff


	//   ....[39]....
        /*00d8*/ 	.word	0xffffffff


	//   ....[40]....
        /*00dc*/ 	.word	0xffffffff


	//----- nvinfo : EIATTR_COOP_GROUP_INSTR_OFFSETS
	.align		4
.L_292:
        /*00e0*/ 	.byte	0x04, 0x28
        /*00e2*/ 	.short	(.L_294 - .L_293)


	//   ....[0]....
.L_293:
        /*00e4*/ 	.word	0x00000080


	//   ....[1]....
        /*00e8*/ 	.word	0x00006450


	//   ....[2]....
        /*00ec*/ 	.word	0x00006480


	//   ....[3]....
        /*00f0*/ 	.word	0x00006760


	//   ....[4]....
        /*00f4*/ 	.word	0x00006790


	//   ....[5]....
        /*00f8*/ 	.word	0x000068d0


	//   ....[6]....
        /*00fc*/ 	.word	0x00006900


	//   ....[7]....
        /*0100*/ 	.word	0x00006a30


	//   ....[8]....
        /*0104*/ 	.word	0x00006a70


	//   ....[9]....
        /*0108*/ 	.word	0x0000e0c0


	//   ....[10]....
        /*010c*/ 	.word	0x0000e1c0


	//   ....[11]....
        /*0110*/ 	.word	0x0000e1d0


	//   ....[12]....
        /*0114*/ 	.word	0x0000e240


	//   ....[13]....
        /*0118*/ 	.word	0x00010870


	//   ....[14]....
        /*011c*/ 	.word	0x00010890


	//   ....[15]....
        /*0120*/ 	.word	0x000108b0


	//   ....[16]....
        /*0124*/ 	.word	0x000108d0


	//   ....[17]....
        /*0128*/ 	.word	0x00012230


	//   ....[18]....
        /*012c*/ 	.word	0x00012260


	//   ....[19]....
        /*0130*/ 	.word	0x000122c0


	//   ....[20]....
        /*0134*/ 	.word	0x000122d0


	//   ....[21]....
        /*0138*/ 	.word	0x000137e0


	//   ....[22]....
        /*013c*/ 	.word	0x00013820


	//   ....[23]....
        /*0140*/ 	.word	0x00013860


	//   ....[24]....
        /*0144*/ 	.word	0x000138a0


	//   ....[25]....
        /*0148*/ 	.word	0x00013a90


	//   ....[26]....
        /*014c*/ 	.word	0x00013aa0


	//   ....[27]....
        /*0150*/ 	.word	0x00013c20


	//   ....[28]....
        /*0154*/ 	.word	0x00013c50


	//   ....[29]....
        /*0158*/ 	.word	0x00013da0


	//   ....[30]....
        /*015c*/ 	.word	0x00013dd0


	//   ....[31]....
        /*0160*/ 	.word	0x00013f20


	//   ....[32]....
        /*0164*/ 	.word	0x00013f40


	//   ....[33]....
        /*0168*/ 	.word	0x00014720


	//   ....[34]....
        /*016c*/ 	.word	0x00014740


	//   ....[35]....
        /*0170*/ 	.word	0x00014870


	//   ....[36]....
        /*0174*/ 	.word	0x000148a0


	//   ....[37]....
        /*0178*/ 	.word	0x000149d0


	//   ....[38]....
        /*017c*/ 	.word	0x00014a00


	//   ....[39]....
        /*0180*/ 	.word	0x00014b30


	//   ....[40]....
        /*0184*/ 	.word	0x00014b50


	//----- nvinfo : EIATTR_EXIT_INSTR_OFFSETS
	.align		4
.L_294:
        /*0188*/ 	.byte	0x04, 0x1c
        /*018a*/ 	.short	(.L_296 - .L_295)


	//   ....[0]....
.L_295:
        /*018c*/ 	.word	0x00000310


	//   ....[1]....
        /*0190*/ 	.word	0x00013f50


	//   ....[2]....
        /*0194*/ 	.word	0x00014020


	//   ....[3]....
        /*0198*/ 	.word	0x00014080


	//   ....[4]....
        /*019c*/ 	.word	0x00014b60


	//   ....[5]....
        /*01a0*/ 	.word	0x00014c10


	//   ....[6]....
        /*01a4*/ 	.word	0x00014c70


	//----- nvinfo : EIATTR_CTAIDZ_USED
	.align		4
.L_296:
        /*01a8*/ 	.byte	0x01, 0x04
	.zero		2


	//----- nvinfo : EIATTR_MAX_THREADS
	.align		4
        /*01ac*/ 	.byte	0x04, 0x05
        /*01ae*/ 	.short	(.L_298 - .L_297)
.L_297:
        /*01b0*/ 	.word	0x00000100
        /*01b4*/ 	.word	0x00000001
        /*01b8*/ 	.word	0x00000001


	//----- nvinfo : EIATTR_CRS_STACK_SIZE
	.align		4
.L_298:
        /*01bc*/ 	.byte	0x04, 0x1e
        /*01be*/ 	.short	(.L_300 - .L_299)
.L_299:
        /*01c0*/ 	.word	0x00000000
.L_300:


//--------------------- .nv.info._ZN7cutlass13device_kernelIN5flash19enable_sm80_to_sm89INS1_16FlashAttnFwdSm80INS1_25CollectiveMainloopFwdSm80ILi8ELi1ELb0EN4cute5tupleIJNS5_1CILi128EEENS7_ILi64EEENS7_ILi192EEEEEELi192ENS_10bfloat16_tEfNS_4arch4Sm80ELb0ELb1ELb1ELb0ELb0ELb0ELb1ELb0EEENS1_21CollectiveEpilogueFwdINS6_IJS8_SA_S9_EEENS6_IJNS7_ILi1EEESI_SI_EEESC_SE_Li256ELb0ELb1ELb0ELb0EEENS1_19SingleTileSchedulerILb0ELb0ELb1ELi128EEEEEEEEEvNT_6ParamsE --------------------------
	.section	.nv.info._ZN7cutlass13device_kernelIN5flash19enable_sm80_to_sm89INS1_16FlashAttnFwdSm80INS1_25CollectiveMainloopFwdSm80ILi8ELi1ELb0EN4cute5tupleIJNS5_1CILi128EEENS7_ILi64EEENS7_ILi192EEEEEELi192ENS_10bfloat16_tEfNS_4arch4Sm80ELb0ELb1ELb1ELb0ELb0ELb0ELb1ELb0EEENS1_21CollectiveEpilogueFwdINS6_IJS8_SA_S9_EEENS6_IJNS7_ILi1EEESI_SI_EEESC_SE_Li256ELb0ELb1ELb0ELb0EEENS1_19SingleTileSchedulerILb0ELb0ELb1ELi128EEEEEEEEEvNT_6ParamsE,"",@"SHT_CUDA_INFO"
	.sectionflags	@""
	.align	4


	//----- nvinfo : EIATTR_CUDA_API_VERSION
	.align		4
        /*0000*/ 	.byte	0x04, 0x37
        /*0002*/ 	.short	(.L_302 - .L_301)
.L_301:
        /*0004*/ 	.word	0x00000082


	//----- nvinfo : EIATTR_SW2861232_WAR
	.align		4
.L_302:
        /*0008*/ 	.byte	0x01, 0x35
	.zero		2


	//----- nvinfo : EIATTR_PARAM_CBANK
	.align		4
        /*000c*/ 	.byte	0x04, 0x0a
        /*000e*/ 	.short	(.L_304 - .L_303)
	.align		4
.L_303:
        /*0010*/ 	.word	index@(.nv.constant0._ZN7cutlass13device_kernelIN5flash19enable_sm80_to_sm89INS1_16FlashAttnFwdSm80INS1_25CollectiveMainloopFwdSm80ILi8ELi1ELb0EN4cute5tupleIJNS5_1CILi128EEENS7_ILi64EEENS7_ILi192EEEEEELi192ENS_10bfloat16_tEfNS_4arch4Sm80ELb0ELb1ELb1ELb0ELb0ELb0ELb1ELb0EEENS1_21CollectiveEpilogueFwdINS6_IJS8_SA_S9_EEENS6_IJNS7_ILi1EEESI_SI_EEESC_SE_Li256ELb0ELb1ELb0ELb0EEENS1_19SingleTileSchedulerILb0ELb0ELb1ELi128EEEEEEEEEvNT_6ParamsE)
        /*0014*/ 	.short	0x0160
        /*0016*/ 	.short	0x0418


	//----- nvinfo : EIATTR_CBANK_PARAM_SIZE
	.align		4
.L_304:
        /*0018*/ 	.byte	0x03, 0x19
        /*001a*/ 	.short	0x0418


	//----- nvinfo : EIATTR_KPARAM_INFO
	.align		4
        /*001c*/ 	.byte	0x04, 0x17
        /*001e*/ 	.short	(.L_306 - .L_305)
.L_305:
        /*0020*/ 	.word	0x00000000
        /*0024*/ 	.short	0x0000
        /*0026*/ 	.short	0x0000
        /*0028*/ 	.byte	0x00, 0xf0, 0x61, 0x10


	//----- nvinfo : EIATTR_MAXREG_COUNT
	.align		4
.L_306:
        /*002c*/ 	.byte	0x03, 0x1b
        /*002e*/ 	.short	0x00ff


	//----- nvinfo : EIATTR_NUM_BARRIERS
	.align		4
        /*0030*/ 	.byte	0x02, 0x4c
        /*0032*/ 	.byte	0x02
	.zero		1


	//----- nvinfo : EIATTR_MERCURY_ISA_VERSION
	.align		4
        /*0034*/ 	.byte	0x03, 0x5f
        /*0036*/ 	.short	0x0000


	//----- nvinfo : EIATTR_COOP_GROUP_MASK_REGIDS
	.align		4
        /*0038*/ 	.byte	0x04, 0x29
        /*003a*/ 	.short	(.L_308 - .L_307)


	//   ....[0]....
.L_307:
        /*003c*/ 	.word	0xffffffff


	//   ....[1]....
        /*0040*/ 	.word	0xffffffff


	//   ....[2]....
        /*0044*/ 	.word	0xffffffff


	//   ....[3]....
        /*0048*/ 	.word	0xffffffff


	//   ....[4]....
        /*004c*/ 	.word	0xffffffff


	//   ....[5]....
        /*0050*/ 	.word	0xffffffff


	//   ....[6]....
        /*0054*/ 	.word	0xffffffff


	//   ....[7]....
        /*0058*/ 	.word	0xffffffff


	//   ....[8]....
        /*005c*/ 	.word	0xffffffff


	//   ....[9]....
        /*0060*/ 	.word	0xffffffff


	//   ....[10]....
        /*0064*/ 	.word	0xffffffff


	//   ....[11]....
        /*0068*/ 	.word	0xffffffff


	//   ....[12]....
        /*006c*/ 	.word	0xffffffff


	//   ....[13]....
        /*0070*/ 	.word	0xffffffff


	//   ....[14]....
        /*0074*/ 	.word	0xffffffff


	//   ....[15]....
        /*0078*/ 	.word	0xffffffff


	//   ....[16]....
        /*007c*/ 	.word	0xffffffff


	//   ....[17]....
        /*0080*/ 	.word	0xffffffff


	//   ....[18]....
        /*0084*/ 	.word	0xffffffff


	//   ....[19]....
        /*0088*/ 	.word	0xffffffff


	//   ....[20]....
        /*008c*/ 	.word	0xffffffff


	//   ....[21]....
        /*0090*/ 	.word	0xffffffff


	//   ....[22]....
        /*0094*/ 	.word	0xffffffff


	//   ....[23]....
        /*0098*/ 	.word	0xffffffff


	//   ....[24]....
        /*009c*/ 	.word	0xffffffff


	//   ....[25]....
        /*00a0*/ 	.word	0xffffffff


	//   ....[26]....
        /*00a4*/ 	.word	0xffffffff


	//   ....[27]....
        /*00a8*/ 	.word	0xffffffff


	//   ....[28]....
        /*00ac*/ 	.word	0xffffffff


	//   ....[29]....
        /*00b0*/ 	.word	0xffffffff


	//   ....[30]....
        /*00b4*/ 	.word	0xffffffff


	//   ....[31]....
        /*00b8*/ 	.word	0xffffffff


	//   ....[32]....
        /*00bc*/ 	.word	0xffffffff


	//   ....[33]....
        /*00c0*/ 	.word	0xffffffff


	//   ....[34]....
        /*00c4*/ 	.word	0xffffffff


	//   ....[35]....
        /*00c8*/ 	.word	0xffffffff


	//   ....[36]....
        /*00cc*/ 	.word	0xffffffff


	//   ....[37]....
        /*00d0*/ 	.word	0xffffffff


	//   ....[38]....
        /*00d4*/ 	.word	0xffffffff


	//   ....[39]....
        /*00d8*/ 	.word	0xffffffff


	//   ....[40]....
        /*00dc*/ 	.word	0xffffffff


	//   ....[41]....
        /*00e0*/ 	.word	0xffffffff


	//   ....[42]....
        /*00e4*/ 	.word	0xffffffff


	//   ....[43]....
        /*00e8*/ 	.word	0xffffffff


	//   ....[44]....
        /*00ec*/ 	.word	0xffffffff


	//   ....[45]....
        /*00f0*/ 	.word	0xffffffff


	//   ....[46]....
        /*00f4*/ 	.word	0xffffffff


	//   ....[47]....
        /*00f8*/ 	.word	0xffffffff


	//   ....[48]....
        /*00fc*/ 	.word	0xffffffff


	//   ....[49]....
        /*0100*/ 	.word	0xffffffff


	//   ....[50]....
        /*0104*/ 	.word	0xffffffff


	//   ....[51]....
        /*0108*/ 	.word	0xffffffff


	//   ....[52]....
        /*010c*/ 	.word	0xffffffff


	//   ....[53]....
        /*0110*/ 	.word	0xffffffff


	//----- nvinfo : EIATTR_COOP_GROUP_INSTR_OFFSETS
	.align		4
.L_308:
        /*0114*/ 	.byte	0x04, 0x28
        /*0116*/ 	.short	(.L_310 - .L_309)


	//   ....[0]....
.L_309:
        /*0118*/ 	.word	0x00000d50


	//   ....[1]....
        /*011c*/ 	.word	0x00000d90


	//   ....[2]....
        /*0120*/ 	.word	0x00000dc0


	//   ....[3]....
        /*0124*/ 	.word	0x00000df0


	//   ....[4]....
        /*0128*/ 	.word	0x00000f30


	//   ....[5]....
        /*012c*/ 	.word	0x00000f80


	//   ....[6]....
        /*0130*/ 	.word	0x00000fd0


	//   ....[7]....
        /*0134*/ 	.word	0x00001070


	//   ....[8]....
        /*0138*/ 	.word	0x00002a70


	//   ....[9]....
        /*013c*/ 	.word	0x00002dd0


	//   ....[10]....
        /*0140*/ 	.word	0x00003af0


	//   ....[11]....
        /*0144*/ 	.word	0x00003b10


	//   ....[12]....
        /*0148*/ 	.word	0x00003b30


	//   ....[13]....
        /*014c*/ 	.word	0x00003b50


	//   ....[14]....
        /*0150*/ 	.word	0x00006050


	//   ....[15]....
        /*0154*/ 	.word	0x00006410


	//   ....[16]....
        /*0158*/ 	.word	0x00006c60


	//   ....[17]....
        /*015c*/ 	.word	0x00006e30


	//   ....[18]....
        /*0160*/ 	.word	0x00006e80


	//   ....[19]....
        /*0164*/ 	.word	0x00006f10


	//   ....[20]....
        /*0168*/ 	.word	0x00009cd0


	//   ....[21]....
        /*016c*/ 	.word	0x00009cf0


	//   ....[22]....
        /*0170*/ 	.word	0x00009d10


	//   ....[23]....
        /*0174*/ 	.word	0x00009d30


	//   ....[24]....
        /*0178*/ 	.word	0x0000caf0


	//   ....[25]....
        /*017c*/ 	.word	0x0000ce80


	//   ....[26]....
        /*0180*/ 	.word	0x0000d600


	//   ....[27]....
        /*0184*/ 	.word	0x0000d7e0


	//   ....[28]....
        /*0188*/ 	.word	0x0000d820


	//   ....[29]....
        /*018c*/ 	.word	0x0000d8a0


	//   ....[30]....
        /*0190*/ 	.word	0x0000ef70


	//   ....[31]....
        /*0194*/ 	.word	0x0000efa0


	//   ....[32]....
        /*0198*/ 	.word	0x0000efe0


	//   ....[33]....
        /*019c*/ 	.word	0x0000eff0


	//   ....[34]....
        /*01a0*/ 	.word	0x00010520


	//   ....[35]....
        /*01a4*/ 	.word	0x00010530


	//   ....[36]....
        /*01a8*/ 	.word	0x00010550


	//   ....[37]....
        /*01ac*/ 	.word	0x00010570


	//   ....[38]....
        /*01b0*/ 	.word	0x00010590


	//   ....[39]....
        /*01b4*/ 	.word	0x000105b0


	//   ....[40]....
        /*01b8*/ 	.word	0x000107e0


	//   ....[41]....
        /*01bc*/ 	.word	0x00010810


	//   ....[42]....
        /*01c0*/ 	.word	0x00010960


	//   ....[43]....
        /*01c4*/ 	.word	0x00010990


	//   ....[44]....
        /*01c8*/ 	.word	0x00010ae0


	//   ....[45]....
        /*01cc*/ 	.word	0x00010b00


	//   ....[46]....
        /*01d0*/ 	.word	0x00011190


	//   ....[47]....
        /*01d4*/ 	.word	0x000111b0


	//   ....[48]....
        /*01d8*/ 	.word	0x000112e0


	//   ....[49]....
        /*01dc*/ 	.word	0x00011310


	//   ....[50]....
        /*01e0*/ 	.word	0x00011440


	//   ....[51]....
        /*01e4*/ 	.word	0x00011470


	//   ....[52]....
        /*01e8*/ 	.word	0x000115a0


	//   ....[53]....
        /*01ec*/ 	.word	0x000115c0


	//----- nvinfo : EIATTR_EXIT_INSTR_OFFSETS
	.align		4
.L_310:
        /*01f0*/ 	.byte	0x04, 0x1c
        /*01f2*/ 	.short	(.L_312 - .L_311)


	//   ....[0]....
.L_311:
        /*01f4*/ 	.word	0x00000030


	//   ....[1]....
        /*01f8*/ 	.word	0x00010b10


	//   ....[2]....
        /*01fc*/ 	.word	0x00010be0


	//   ....[3]....
        /*0200*/ 	.word	0x00010c40


	//   ....[4]....
        /*0204*/ 	.word	0x000115d0


	//   ....[5]....
        /*0208*/ 	.word	0x00011680


	//   ....[6]....
        /*020c*/ 	.word	0x000116e0


	//----- nvinfo : EIATTR_CTAIDZ_USED
	.align		4
.L_312:
        /*0210*/ 	.byte	0x01, 0x04
	.zero		2


	//----- nvinfo : EIATTR_MAX_THREADS
	.align		4
        /*0214*/ 	.byte	0x04, 0x05
        /*0216*/ 	.short	(.L_314 - .L_313)
.L_313:
        /*0218*/ 	.word	0x00000100
        /*021c*/ 	.word	0x00000001
        /*0220*/ 	.word	0x00000001


	//----- nvinfo : EIATTR_CRS_STACK_SIZE
	.align		4
.L_314:
        /*0224*/ 	.byte	0x04, 0x1e
        /*0226*/ 	.short	(.L_316 - .L_315)
.L_315:
        /*0228*/ 	.word	0x00000000
.L_316:


//--------------------- .nv.info._ZN7cutlass13device_kernelIN5flash19enable_sm80_to_sm89INS1_16FlashAttnFwdSm80INS1_25CollectiveMainloopFwdSm80ILi8ELi1ELb0EN4cute5tupleIJNS5_1CILi128EEENS7_ILi64EEENS7_ILi192EEEEEELi192ENS_10bfloat16_tEfNS_4arch4Sm80ELb0ELb1ELb1ELb1ELb0ELb0ELb1ELb0EEENS1_21CollectiveEpilogueFwdINS6_IJS8_SA_S9_EEENS6_IJNS7_ILi1EEESI_SI_EEESC_SE_Li256ELb1ELb1ELb0ELb0EEENS1_19SingleTileSchedulerILb1ELb0ELb1ELi128EEEEEEEEEvNT_6ParamsE --------------------------
	.section	.nv.info._ZN7cutlass13device_kernelIN5flash19enable_sm80_to_sm89INS1_16FlashAttnFwdSm80INS1_25CollectiveMainloopFwdSm80ILi8ELi1ELb0EN4cute5tupleIJNS5_1CILi128EEENS7_ILi64EEENS7_ILi192EEEEEELi192ENS_10bfloat16_tEfNS_4arch4Sm80ELb0ELb1ELb1ELb1ELb0ELb0ELb1ELb0EEENS1_21CollectiveEpilogueFwdINS6_IJS8_SA_S9_EEENS6_IJNS7_ILi1EEESI_SI_EEESC_SE_Li256ELb1ELb1ELb0ELb0EEENS1_19SingleTileSchedulerILb1ELb0ELb1ELi128EEEEEEEEEvNT_6ParamsE,"",@"SHT_CUDA_INFO"
	.sectionflags	@""
	.align	4


	//----- nvinfo : EIATTR_CUDA_API_VERSION
	.align		4
        /*0000*/ 	.byte	0x04, 0x37
        /*0002*/ 	.short	(.L_318 - .L_317)
.L_317:
        /*0004*/ 	.word	0x00000082


	//----- nvinfo : EIATTR_SW2861232_WAR
	.align		4
.L_318:
        /*0008*/ 	.byte	0x01, 0x35
	.zero		2


	//----- nvinfo : EIATTR_PARAM_CBANK
	.align		4
        /*000c*/ 	.byte	0x04, 0x0a
        /*000e*/ 	.short	(.L_320 - .L_319)
	.align		4
.L_319:
        /*0010*/ 	.word	index@(.nv.constant0._ZN7cutlass13device_kernelIN5flash19enable_sm80_to_sm89INS1_16FlashAttnFwdSm80INS1_25CollectiveMainloopFwdSm80ILi8ELi1ELb0EN4cute5tupleIJNS5_1CILi128EEENS7_ILi64EEENS7_ILi192EEEEEELi192ENS_10bfloat16_tEfNS_4arch4Sm80ELb0ELb1ELb1ELb1ELb0ELb0ELb1ELb0EEENS1_21CollectiveEpilogueFwdINS6_IJS8_SA_S9_EEENS6_IJNS7_ILi1EEESI_SI_EEESC_SE_Li256ELb1ELb1ELb0ELb0EEENS1_19SingleTileSchedulerILb1ELb0ELb1ELi128EEEEEEEEEvNT_6ParamsE)
        /*0014*/ 	.short	0x0160
        /*0016*/ 	.short	0x0418


	//----- nvinfo : EIATTR_CBANK_PARAM_SIZE
	.align		4
.L_320:
        /*0018*/ 	.byte	0x03, 0x19
        /*001a*/ 	.short	0x0418


	//----- nvinfo : EIATTR_KPARAM_INFO
	.align		4
        /*001c*/ 	.byte	0x04, 0x17
        /*001e*/ 	.short	(.L_322 - .L_321)
.L_321:
        /*0020*/ 	.word	0x00000000
        /*0024*/ 	.short	0x0000
        /*0026*/ 	.short	0x0000
        /*0028*/ 	.byte	0x00, 0xf0, 0x61, 0x10


	//----- nvinfo : EIATTR_MAXREG_COUNT
	.align		4
.L_322:
        /*002c*/ 	.byte	0x03, 0x1b
        /*002e*/ 	.short	0x00ff


	//----- nvinfo : EIATTR_NUM_BARRIERS
	.align		4
        /*0030*/ 	.byte	0x02, 0x4c
        /*0032*/ 	.byte	0x02
	.zero		1


	//----- nvinfo : EIATTR_MERCURY_ISA_VERSION
	.align		4
        /*0034*/ 	.byte	0x03, 0x5f
        /*0036*/ 	.short	0x0000


	//----- nvinfo : EIATTR_COOP_GROUP_MASK_REGIDS
	.align		4
        /*0038*/ 	.byte	0x04, 0x29
        /*003a*/ 	.short	(.L_324 - .L_323)


	//   ....[0]....
.L_323:
        /*003c*/ 	.word	0xffffffff


	//   ....[1]....
        /*0040*/ 	.word	0xffffffff


	//   ....[2]....
        /*0044*/ 	.word	0xffffffff


	//   ....[3]....
        /*0048*/ 	.word	0xffffffff


	//   ....[4]....
        /*004c*/ 	.word	0xffffffff


	//   ....[5]....
        /*0050*/ 	.word	0xffffffff


	//   ....[6]....
        /*0054*/ 	.word	0xffffffff


	//   ....[7]....
        /*0058*/ 	.word	0xffffffff


	//   ....[8]....
        /*005c*/ 	.word	0xffffffff


	//   ....[9]....
        /*0060*/ 	.word	0xffffffff


	//   ....[10]....
        /*0064*/ 	.word	0xffffffff


	//   ....[11]....
        /*0068*/ 	.word	0xffffffff


	//   ....[12]....
        /*006c*/ 	.word	0xffffffff


	//   ....[13]....
        /*0070*/ 	.word	0xffffffff


	//   ....[14]....
        /*0074*/ 	.word	0xffffffff


	//   ....[15]....
        /*0078*/ 	.word	0xffffffff


	//   ....[16]....
        /*007c*/ 	.word	0xffffffff


	//   ....[17]....
        /*0080*/ 	.word	0xffffffff


	//   ....[18]....
        /*0084*/ 	.word	0xffffffff


	//   ....[19]....
        /*0088*/ 	.word	0xffffffff


	//   ....[20]....
        /*008c*/ 	.word	0xffffffff


	//   ....[21]....
        /*0090*/ 	.word	0xffffffff


	//   ....[22]....
        /*0094*/ 	.word	0xffffffff


	//   ....[23]....
        /*0098*/ 	.word	0xffffffff


	//   ....[24]....
        /*009c*/ 	.word	0xffffffff


	//   ....[25]....
        /*00a0*/ 	.word	0xffffffff


	//   ....[26]....
        /*00a4*/ 	.word	0xffffffff


	//   ....[27]....
        /*00a8*/ 	.word	0xffffffff


	//   ....[28]....
        /*00ac*/ 	.word	0xffffffff


	//   ....[29]....
        /*00b0*/ 	.word	0xffffffff


	//   ....[30]....
        /*00b4*/ 	.word	0xffffffff


	//   ....[31]....
        /*00b8*/ 	.word	0xffffffff


	//   ....[32]....
        /*00bc*/ 	.word	0xffffffff


	//   ....[33]....
        /*00c0*/ 	.word	0xffffffff


	//   ....[34]....
        /*00c4*/ 	.word	0xffffffff


	//   ....[35]....
        /*00c8*/ 	.word	0xffffffff


	//   ....[36]....
        /*00cc*/ 	.word	0xffffffff


	//   ....[37]....
        /*00d0*/ 	.word	0xffffffff


	//   ....[38]....
        /*00d4*/ 	.word	0xffffffff


	//   ....[39]....
        /*00d8*/ 	.word	0xffffffff


	//   ....[40]....
        /*00dc*/ 	.word	0xffffffff


	//   ....[41]....
        /*00e0*/ 	.word	0xffffffff


	//   ....[42]....
        /*00e4*/ 	.word	0xffffffff


	//   ....[43]....
        /*00e8*/ 	.word	0xffffffff


	//   ....[44]....
        /*00ec*/ 	.word	0xffffffff


	//   ....[45]....
        /*00f0*/ 	.word	0xffffffff


	//   ....[46]....
        /*00f4*/ 	.word	0xffffffff


	//   ....[47]....
        /*00f8*/ 	.word	0xffffffff


	//   ....[48]....
        /*00fc*/ 	.word	0xffffffff


	//   ....[49]....
        /*0100*/ 	.word	0xffffffff


	//   ....[50]....
        /*0104*/ 	.word	0xffffffff


	//   ....[51]....
        /*0108*/ 	.word	0xffffffff


	//   ....[52]....
        /*010c*/ 	.word	0xffffffff


	//   ....[53]....
        /*0110*/ 	.word	0xffffffff


	//   ....[54]....
        /*0114*/ 	.word	0xffffffff


	//----- nvinfo : EIATTR_COOP_GROUP_INSTR_OFFSETS
	.align		4
.L_324:
        /*0118*/ 	.byte	0x04, 0x28
        /*011a*/ 	.short	(.L_326 - .L_325)


	//   ....[0]....
.L_325:
        /*011c*/ 	.word	0x00000080


	//   ....[1]....
        /*0120*/ 	.word	0x000014b0


	//   ....[2]....
        /*0124*/ 	.word	0x000014e0


	//   ....[3]....
        /*0128*/ 	.word	0x000017a0


	//   ....[4]....
        /*012c*/ 	.word	0x000017d0


	//   ....[5]....
        /*0130*/ 	.word	0x00001910


	//   ....[6]....
        /*0134*/ 	.word	0x00001940


	//   ....[7]....
        /*0138*/ 	.word	0x00001a70


	//   ....[8]....
        /*013c*/ 	.word	0x00001ab0


	//   ....[9]....
        /*0140*/ 	.word	0x00003070


	//   ....[10]....
        /*0144*/ 	.word	0x00003480


	//   ....[11]....
        /*0148*/ 	.word	0x00004170


	//   ....[12]....
        /*014c*/ 	.word	0x00004190


	//   ....[13]....
        /*0150*/ 	.word	0x000041b0


	//   ....[14]....
        /*0154*/ 	.word	0x000041d0


	//   ....[15]....
        /*0158*/ 	.word	0x00006690


	//   ....[16]....
        /*015c*/ 	.word	0x00006a80


	//   ....[17]....
        /*0160*/ 	.word	0x000072d0


	//   ....[18]....
        /*0164*/ 	.word	0x000074b0


	//   ....[19]....
        /*0168*/ 	.word	0x000074f0


	//   ....[20]....
        /*016c*/ 	.word	0x00007580


	//   ....[21]....
        /*0170*/ 	.word	0x0000a310


	//   ....[22]....
        /*0174*/ 	.word	0x0000a330


	//   ....[23]....
        /*0178*/ 	.word	0x0000a350


	//   ....[24]....
        /*017c*/ 	.word	0x0000a370


	//   ....[25]....
        /*0180*/ 	.word	0x0000d010


	//   ....[26]....
        /*0184*/ 	.word	0x0000d4c0


	//   ....[27]....
        /*0188*/ 	.word	0x0000dc40


	//   ....[28]....
        /*018c*/ 	.word	0x0000de20


	//   ....[29]....
        /*0190*/ 	.word	0x0000de60


	//   ....[30]....
        /*0194*/ 	.word	0x0000dee0


	//   ....[31]....
        /*0198*/ 	.word	0x0000f5b0


	//   ....[32]....
        /*019c*/ 	.word	0x0000f5e0


	//   ....[33]....
        /*01a0*/ 	.word	0x0000f620


	//   ....[34]....
        /*01a4*/ 	.word	0x0000f630


	//   ....[35]....
        /*01a8*/ 	.word	0x00010b70


	//   ....[36]....
        /*01ac*/ 	.word	0x00010ba0


	//   ....[37]....
        /*01b0*/ 	.word	0x00010be0


	//   ....[38]....
        /*01b4*/ 	.word	0x00010c20


	//   ....[39]....
        /*01b8*/ 	.word	0x00010e10


	//   ....[40]....
        /*01bc*/ 	.word	0x00010e20


	//   ....[41]....
        /*01c0*/ 	.word	0x00010fa0


	//   ....[42]....
        /*01c4*/ 	.word	0x00010fd0


	//   ....[43]....
        /*01c8*/ 	.word	0x00011120


	//   ....[44]....
        /*01cc*/ 	.word	0x00011150


	//   ....[45]....
        /*01d0*/ 	.word	0x000112a0


	//   ....[46]....
        /*01d4*/ 	.word	0x000112c0


	//   ....[47]....
        /*01d8*/ 	.word	0x00011ad0


	//   ....[48]....
        /*01dc*/ 	.word	0x00011af0


	//   ....[49]....
        /*01e0*/ 	.word	0x00011c20


	//   ....[50]....
        /*01e4*/ 	.word	0x00011c50


	//   ....[51]....
        /*01e8*/ 	.word	0x00011d80


	//   ....[52]....
        /*01ec*/ 	.word	0x00011db0


	//   ....[53]....
        /*01f0*/ 	.word	0x00011ee0


	//   ....[54]....
        /*01f4*/ 	.word	0x00011f00


	//----- nvinfo : EIATTR_EXIT_INSTR_OFFSETS
	.align		4
.L_326:
        /*01f8*/ 	.byte	0x04, 0x1c
        /*01fa*/ 	.short	(.L_328 - .L_327)


	//   ....[0]....
.L_327:
        /*01fc*/ 	.word	0x00000310


	//   ....[1]....
        /*0200*/ 	.word	0x000112d0


	//   ....[2]....
        /*0204*/ 	.word	0x000113a0


	//   ....[3]....
        /*0208*/ 	.word	0x00011400


	//   ....[4]....
        /*020c*/ 	.word	0x00011f10


	//   ....[5]....
        /*0210*/ 	.word	0x00011fc0


	//   ....[6]....
        /*0214*/ 	.word	0x00012020


	//----- nvinfo : EIATTR_CTAIDZ_USED
	.align		4
.L_328:
        /*0218*/ 	.byte	0x01, 0x04
	.zero		2


	//----- nvinfo : EIATTR_MAX_THREADS
	.align		4
        /*021c*/ 	.byte	0x04, 0x05
        /*021e*/ 	.short	(.L_330 - .L_329)
.L_329:
        /*0220*/ 	.word	0x00000100
        /*0224*/ 	.word	0x00000001
        /*0228*/ 	.word	0x00000001


	//----- nvinfo : EIATTR_CRS_STACK_SIZE
	.align		4
.L_330:
        /*022c*/ 	.byte	0x04, 0x1e
        /*022e*/ 	.short	(.L_332 - .L_331)
.L_331:
        /*0230*/ 	.word	0x00000000
.L_332:


//--------------------- .nv.info._ZN7cutlass13device_kernelIN5flash19enable_sm80_to_sm89INS1_16FlashAttnFwdSm80INS1_25CollectiveMainloopFwdSm80ILi8ELi1ELb0EN4cute5tupleIJNS5_1CILi128EEENS7_ILi64EEENS7_ILi192EEEEEELi192ENS_10bfloat16_tEfNS_4arch4Sm80ELb0ELb1ELb1ELb1ELb0ELb1ELb1ELb0EEENS1_21CollectiveEpilogueFwdINS6_IJS8_SA_S9_EEENS6_IJNS7_ILi1EEESI_SI_EEESC_SE_Li256ELb1ELb1ELb0ELb0EEENS1_19SingleTileSchedulerILb1ELb0ELb1ELi128EEEEEEEEEvNT_6ParamsE --------------------------
	.section	.nv.info._ZN7cutlass13device_kernelIN5flash19enable_sm80_to_sm89INS1_16FlashAttnFwdSm80INS1_25CollectiveMainloopFwdSm80ILi8ELi1ELb0EN4cute5tupleIJNS5_1CILi128EEENS7_ILi64EEENS7_ILi192EEEEEELi192ENS_10bfloat16_tEfNS_4arch4Sm80ELb0ELb1ELb1ELb1ELb0ELb1ELb1ELb0EEENS1_21CollectiveEpilogueFwdINS6_IJS8_SA_S9_EEENS6_IJNS7_ILi1EEESI_SI_EEESC_SE_Li256ELb1ELb1ELb0ELb0EEENS1_19SingleTileSchedulerILb1ELb0ELb1ELi128EEEEEEEEEvNT_6ParamsE,"",@"SHT_CUDA_INFO"
	.sectionflags	@""
	.align	4


	//----- nvinfo : EIATTR_CUDA_API_VERSION
	.align		4
        /*0000*/ 	.byte	0x04, 0x37
        /*0002*/ 	.short	(.L_334 - .L_333)
.L_333:
        /*0004*/ 	.word	0x00000082


	//----- nvinfo : EIATTR_SW2861232_WAR
	.align		4
.L_334:
        /*0008*/ 	.byte	0x01, 0x35
	.zero		2


	//----- nvinfo : EIATTR_PARAM_CBANK
	.align		4
        /*000c*/ 	.byte	0x04, 0x0a
        /*000e*/ 	.short	(.L_336 - .L_335)
	.align		4
.L_335:
        /*0010*/ 	.word	index@(.nv.constant0._ZN7cutlass13device_kernelIN5flash19enable_sm80_to_sm89INS1_16FlashAttnFwdSm80INS1_25CollectiveMainloopFwdSm80ILi8ELi1ELb0EN4cute5tupleIJNS5_1CILi128EEENS7_ILi64EEENS7_ILi192EEEEEELi192ENS_10bfloat16_tEfNS_4arch4Sm80ELb0ELb1ELb1ELb1ELb0ELb1ELb1ELb0EEENS1_21CollectiveEpilogueFwdINS6_IJS8_SA_S9_EEENS6_IJNS7_ILi1EEESI_SI_EEESC_SE_Li256ELb1ELb1ELb0ELb0EEENS1_19SingleTileSchedulerILb1ELb0ELb1ELi128EEEEEEEEEvNT_6ParamsE)
        /*0014*/ 	.short	0x0160
        /*0016*/ 	.short	0x0418


	//----- nvinfo : EIATTR_CBANK_PARAM_SIZE
	.align		4
.L_336:
        /*0018*/ 	.byte	0x03, 0x19
        /*001a*/ 	.short	0x0418


	//----- nvinfo : EIATTR_KPARAM_INFO
	.align		4
        /*001c*/ 	.byte	0x04, 0x17
        /*001e*/ 	.short	(.L_338 - .L_337)
.L_337:
        /*0020*/ 	.word	0x00000000
        /*0024*/ 	.short	0x0000
        /*0026*/ 	.short	0x0000
        /*0028*/ 	.byte	0x00, 0xf0, 0x61, 0x10


	//----- nvinfo : EIATTR_MAXREG_COUNT
	.align		4
.L_338:
        /*002c*/ 	.byte	0x03, 0x1b
        /*002e*/ 	.short	0x00ff


	//----- nvinfo : EIATTR_NUM_BARRIERS
	.align		4
        /*0030*/ 	.byte	0x02, 0x4c
        /*0032*/ 	.byte	0x02
	.zero		1


	//----- nvinfo : EIATTR_MERCURY_ISA_VERSION
	.align		4
        /*0034*/ 	.byte	0x03, 0x5f
        /*0036*/ 	.short	0x0000


	//----- nvinfo : EIATTR_COOP_GROUP_MASK_REGIDS
	.align		4
        /*0038*/ 	.byte	0x04, 0x29
        /*003a*/ 	.short	(.L_340 - .L_339)


	//   ....[0]....
.L_339:
        /*003c*/ 	.word	0xffffffff


	//   ....[1]....
        /*0040*/ 	.word	0xffffffff


	//   ....[2]....
        /*0044*/ 	.word	0xffffffff


	//   ....[3]....
        /*0048*/ 	.word	0xffffffff


	//   ....[4]....
        /*004c*/ 	.word	0xffffffff


	//   ....[5]....
        /*0050*/ 	.word	0xffffffff


	//   ....[6]....
        /*0054*/ 	.word	0xffffffff


	//   ....[7]....
        /*0058*/ 	.word	0xffffffff


	//   ....[8]....
        /*005c*/ 	.word	0xffffffff


	//   ....[9]....
        /*0060*/ 	.word	0xffffffff


	//   ....[10]....
        /*0064*/ 	.word	0xffffffff


	//   ....[11]....
        /*0068*/ 	.word	0xffffffff


	//   ....[12]....
        /*006c*/ 	.word	0xffffffff


	//   ....[13]....
        /*0070*/ 	.word	0xffffffff


	//   ....[14]....
        /*0074*/ 	.word	0xffffffff


	//   ....[15]....
        /*0078*/ 	.word	0xffffffff


	//   ....[16]....
        /*007c*/ 	.word	0xffffffff


	//   ....[17]....
        /*0080*/ 	.word	0xffffffff


	//   ....[18]....
        /*0084*/ 	.word	0xffffffff


	//   ....[19]....
        /*0088*/ 	.word	0xffffffff


	//   ....[20]....
        /*008c*/ 	.word	0xffffffff


	//   ....[21]....
        /*0090*/ 	.word	0xffffffff


	//   ....[22]....
        /*0094*/ 	.word	0xffffffff


	//   ....[23]....
        /*0098*/ 	.word	0xffffffff


	//   ....[24]....
        /*009c*/ 	.word	0xffffffff


	//   ....[25]....
        /*00a0*/ 	.word	0xffffffff


	//   ....[26]....
        /*00a4*/ 	.word	0xffffffff


	//   ....[27]....
        /*00a8*/ 	.word	0xffffffff


	//   ....[28]....
        /*00ac*/ 	.word	0xffffffff


	//   ....[29]....
        /*00b0*/ 	.word	0xffffffff


	//   ....[30]....
        /*00b4*/ 	.word	0xffffffff


	//   ....[31]....
        /*00b8*/ 	.word	0xffffffff


	//   ....[32]....
        /*00bc*/ 	.word	0xffffffff


	//   ....[33]....
        /*00c0*/ 	.word	0xffffffff


	//   ....[34]....
        /*00c4*/ 	.word	0xffffffff


	//   ....[35]....
        /*00c8*/ 	.word	0xffffffff


	//   ....[36]....
        /*00cc*/ 	.word	0xffffffff


	//   ....[37]....
        /*00d0*/ 	.word	0xffffffff


	//   ....[38]....
        /*00d4*/ 	.word	0xffffffff


	//   ....[39]....
        /*00d8*/ 	.word	0xffffffff


	//   ....[40]....
        /*00dc*/ 	.word	0xffffffff


	//   ....[41]....
        /*00e0*/ 	.word	0xffffffff


	//   ....[42]....
        /*00e4*/ 	.word	0xffffffff


	//   ....[43]....
        /*00e8*/ 	.word	0xffffffff


	//   ....[44]....
        /*00ec*/ 	.word	0xffffffff


	//   ....[45]....
        /*00f0*/ 	.word	0xffffffff


	//   ....[46]....
        /*00f4*/ 	.word	0xffffffff


	//   ....[47]....
        /*00f8*/ 	.word	0xffffffff


	//   ....[48]....
        /*00fc*/ 	.word	0xffffffff


	//   ....[49]....
        /*0100*/ 	.word	0xffffffff


	//   ....[50]....
        /*0104*/ 	.word	0xffffffff


	//   ....[51]....
        /*0108*/ 	.word	0xffffffff


	//   ....[52]....
        /*010c*/ 	.word	0xffffffff


	//   ....[53]....
        /*0110*/ 	.word	0xffffffff


	//   ....[54]....
        /*0114*/ 	.word	0xffffffff


	//   ....[55]....
        /*0118*/ 	.word	0xffffffff


	//   ....[56]....
        /*011c*/ 	.word	0xffffffff


	//   ....[57]....
        /*0120*/ 	.word	0xffffffff


	//   ....[58]....
        /*0124*/ 	.word	0xffffffff


	//   ....[59]....
        /*0128*/ 	.word	0xffffffff


	//   ....[60]....
        /*012c*/ 	.word	0xffffffff


	//   ....[61]....
        /*0130*/ 	.word	0xffffffff


	//   ....[62]....
        /*0134*/ 	.word	0xffffffff


	//   ....[63]....
        /*0138*/ 	.word	0xffffffff


	//   ....[64]....
        /*013c*/ 	.word	0xffffffff


	//   ....[65]....
        /*0140*/ 	.word	0xffffffff


	//   ....[66]....
        /*0144*/ 	.word	0xffffffff


	//   ....[67]....
        /*0148*/ 	.word	0xffffffff


	//   ....[68]....
        /*014c*/ 	.word	0xffffffff


	//   ....[69]....
        /*0150*/ 	.word	0xffffffff


	//   ....[70]....
        /*0154*/ 	.word	0xffffffff


	//----- nvinfo : EIATTR_COOP_GROUP_INSTR_OFFSETS
	.align		4
.L_340:
        /*0158*/ 	.byte	0x04, 0x28
        /*015a*/ 	.short	(.L_342 - .L_341)


	//   ....[0]....
.L_341:
        /*015c*/ 	.word	0x00000090


	//   ....[1]....
        /*0160*/ 	.word	0x00007690


	//   ....[2]....
        /*0164*/ 	.word	0x00007750


	//   ....[3]....
        /*0168*/ 	.word	0x000078c0


	//   ....[4]....
        /*016c*/ 	.word	0x000078f0


	//   ....[5]....
        /*0170*/ 	.word	0x00007a30


	//   ....[6]....
        /*0174*/ 	.word	0x00007a60


	//   ....[7]....
        /*0178*/ 	.word	0x00007b90


	//   ....[8]....
        /*017c*/ 	.word	0x00007bd0


	//   ....[9]....
        /*0180*/ 	.word	0x000082a0


	//   ....[10]....
        /*0184*/ 	.word	0x00008320


	//   ....[11]....
        /*0188*/ 	.word	0x00008350


	//   ....[12]....
        /*018c*/ 	.word	0x00008370


	//   ....[13]....
        /*0190*/ 	.word	0x000087a0


	//   ....[14]....
        /*0194*/ 	.word	0x00008a60


	//   ....[15]....
        /*0198*/ 	.word	0x00008aa0


	//   ....[16]....
        /*019c*/ 	.word	0x00008ae0


	//   ....[17]....
        /*01a0*/ 	.word	0x0000bbf0


	//   ....[18]....
        /*01a4*/ 	.word	0x0000bc80


	//   ....[19]....
        /*01a8*/ 	.word	0x0000bc90


	//   ....[20]....
        /*01ac*/ 	.word	0x0000bca0


	//   ....[21]....
        /*01b0*/ 	.word	0x0000bf20


	//   ....[22]....
        /*01b4*/ 	.word	0x0000c1e0


	//   ....[23]....
        /*01b8*/ 	.word	0x0000c220


	//   ....[24]....
        /*01bc*/ 	.word	0x0000c260


	//   ....[25]....
        /*01c0*/ 	.word	0x000108d0


	//   ....[26]....
        /*01c4*/ 	.word	0x00010c70


	//   ....[27]....
        /*01c8*/ 	.word	0x00011870


	//   ....[28]....
        /*01cc*/ 	.word	0x000119d0


	//   ....[29]....
        /*01d0*/ 	.word	0x000119e0


	//   ....[30]....
        /*01d4*/ 	.word	0x00011a30


	//   ....[31]....
        /*01d8*/ 	.word	0x00014010


	//   ....[32]....
        /*01dc*/ 	.word	0x000142e0


	//   ....[33]....
        /*01e0*/ 	.word	0x00014ae0


	//   ....[34]....
        /*01e4*/ 	.word	0x00014d10


	//   ....[35]....
        /*01e8*/ 	.word	0x00014d20


	//   ....[36]....
        /*01ec*/ 	.word	0x00014d90


	//   ....[37]....
        /*01f0*/ 	.word	0x00017b00


	//   ....[38]....
        /*01f4*/ 	.word	0x00017b20


	//   ....[39]....
        /*01f8*/ 	.word	0x00017b50


	//   ....[40]....
        /*01fc*/ 	.word	0x00017b80


	//   ....[41]....
        /*0200*/ 	.word	0x0001a8b0


	//   ....[42]....
        /*0204*/ 	.word	0x0001ad20


	//   ....[43]....
        /*0208*/ 	.word	0x0001b470


	//   ....[44]....
        /*020c*/ 	.word	0x0001b650


	//   ....[45]....
        /*0210*/ 	.word	0x0001b690


	//   ....[46]....
        /*0214*/ 	.word	0x0001b710


	//   ....[47]....
        /*0218*/ 	.word	0x0001ce00


	//   ....[48]....
        /*021c*/ 	.word	0x0001ce30


	//   ....[49]....
        /*0220*/ 	.word	0x0001ce80


	//   ....[50]....
        /*0224*/ 	.word	0x0001ce90


	//   ....[51]....
        /*0228*/ 	.word	0x0001e480


	//   ....[52]....
        /*022c*/ 	.word	0x0001e500


	//   ....[53]....
        /*0230*/ 	.word	0x0001e540


	//   ....[54]....
        /*0234*/ 	.word	0x0001e580


	//   ....[55]....
        /*0238*/ 	.word	0x0001e7b0


	//   ....[56]....
        /*023c*/ 	.word	0x0001e7c0


	//   ....[57]....
        /*0240*/ 	.word	0x0001e940


	//   ....[58]....
        /*0244*/ 	.word	0x0001e970


	//   ....[59]....
        /*0248*/ 	.word	0x0001eac0


	//   ....[60]....
        /*024c*/ 	.word	0x0001eaf0


	//   ....[61]....
        /*0250*/ 	.word	0x0001ec40


	//   ....[62]....
        /*0254*/ 	.word	0x0001ec60


	//   ....[63]....
        /*0258*/ 	.word	0x0001f5a0


	//   ....[64]....
        /*025c*/ 	.word	0x0001f5b0


	//   ....[65]....
        /*0260*/ 	.word	0x0001f6e0


	//   ....[66]....
        /*0264*/ 	.word	0x0001f710


	//   ....[67]....
        /*0268*/ 	.word	0x0001f840


	//   ....[68]....
        /*026c*/ 	.word	0x0001f870


	//   ....[69]....
        /*0270*/ 	.word	0x0001f9a0


	//   ....[70]....
        /*0274*/ 	.word	0x0001f9c0


	//----- nvinfo : EIATTR_EXIT_INSTR_OFFSETS
	.align		4
.L_342:
        /*0278*/ 	.byte	0x04, 0x1c
        /*027a*/ 	.short	(.L_344 - .L_343)


	//   ....[0]....
.L_343:
        /*027c*/ 	.word	0x00000440


	//   ....[1]....
        /*0280*/ 	.word	0x0001ec70


	//   ....[2]....
        /*0284*/ 	.word	0x0001ed40


	//   ....[3]....
        /*0288*/ 	.word	0x0001eda0


	//   ....[4]....
        /*028c*/ 	.word	0x0001f9d0


	//   ....[5]....
        /*0290*/ 	.word	0x0001fa80


	//   ....[6]....
        /*0294*/ 	.word	0x0001fae0


	//----- nvinfo : EIATTR_CTAIDZ_USED
	.align		4
.L_344:
        /*0298*/ 	.byte	0x01, 0x04
	.zero		2


	//----- nvinfo : EIATTR_MAX_THREADS
	.align		4
        /*029c*/ 	.byte	0x04, 0x05
        /*029e*/ 	.short	(.L_346 - .L_345)
.L_345:
        /*02a0*/ 	.word	0x00000100
        /*02a4*/ 	.word	0x00000001
        /*02a8*/ 	.word	0x00000001


	//----- nvinfo : EIATTR_CRS_STACK_SIZE
	.align		4
.L_346:
        /*02ac*/ 	.byte	0x04, 0x1e
        /*02ae*/ 	.short	(.L_348 - .L_347)
.L_347:
        /*02b0*/ 	.word	0x00000000
.L_348:


//--------------------- .nv.info._ZN7cutlass13device_kernelIN5flash19enable_sm80_to_sm89INS1_16FlashAttnFwdSm80INS1_25CollectiveMainloopFwdSm80ILi8ELi1ELb1EN4cute5tupleIJNS5_1CILi128EEENS7_ILi96EEENS7_ILi192EEEEEELi192ENS_10bfloat16_tEfNS_4arch4Sm80ELb1ELb0ELb1ELb0ELb0ELb0ELb1ELb0EEENS1_21CollectiveEpilogueFwdINS6_IJS8_SA_S9_EEENS6_IJNS7_ILi1EEESI_SI_EEESC_SE_Li256ELb0ELb1ELb0ELb0EEENS1_30DynamicPersistentTileSchedulerILi256ELi256ELb0ELb1ELb0EEEEEEEEEvNT_6ParamsE --------------------------
	.section	.nv.info._ZN7cutlass13device_kernelIN5flash19enable_sm80_to_sm89INS1_16FlashAttnFwdSm80INS1_25CollectiveMainloopFwdSm80ILi8ELi1ELb1EN4cute5tupleIJNS5_1CILi128EEENS7_ILi96EEENS7_ILi192EEEEEELi192ENS_10bfloat16_tEfNS_4arch4Sm80ELb1ELb0ELb1ELb0ELb0ELb0ELb1ELb0EEENS1_21CollectiveEpilogueFwdINS6_IJS8_SA_S9_EEENS6_IJNS7_ILi1EEESI_SI_EEESC_SE_Li256ELb0ELb1ELb0ELb0EEENS1_30DynamicPersistentTileSchedulerILi256ELi256ELb0ELb1ELb0EEEEEEEEEvNT_6ParamsE,"",@"SHT_CUDA_INFO"
	.sectionflags	@""
	.align	4


	//----- nvinfo : EIATTR_CUDA_API_VERSION
	.align		4
        /*0000*/ 	.byte	0x04, 0x37
        /*0002*/ 	.short	(.L_350 - .L_349)
.L_349:
        /*0004*/ 	.word	0x00000082


	//----- nvinfo : EIATTR_SW2861232_WAR
	.align		4
.L_350:
        /*0008*/ 	.byte	0x01, 0x35
	.zero		2


	//----- nvinfo : EIATTR_PARAM_CBANK
	.align		4
        /*000c*/ 	.byte	0x04, 0x0a
        /*000e*/ 	.short	(.L_352 - .L_351)
	.align		4
.L_351:
        /*0010*/ 	.word	index@(.nv.constant0._ZN7cutlass13device_kernelIN5flash19enable_sm80_to_sm89INS1_16FlashAttnFwdSm80INS1_25CollectiveMainloopFwdSm80ILi8ELi1ELb1EN4cute5tupleIJNS5_1CILi128EEENS7_ILi96EEENS7_ILi192EEEEEELi192ENS_10bfloat16_tEfNS_4arch4Sm80ELb1ELb0ELb1ELb0ELb0ELb0ELb1ELb0EEENS1_21CollectiveEpilogueFwdINS6_IJS8_SA_S9_EEENS6_IJNS7_ILi1EEESI_SI_EEESC_SE_Li256ELb0ELb1ELb0ELb0EEENS1_30DynamicPersistentTileSchedulerILi256ELi256ELb0ELb1ELb0EEEEEEEEEvNT_6ParamsE)
        /*0014*/ 	.short	0x0160
        /*0016*/ 	.short	0x0428


	//----- nvinfo : EIATTR_CBANK_PARAM_SIZE
	.align		4
.L_352:
        /*0018*/ 	.byte	0x03, 0x19
        /*001a*/ 	.short	0x0428


	//----- nvinfo : EIATTR_KPARAM_INFO
	.align		4
        /*001c*/ 	.byte	0x04, 0x17
        /*001e*/ 	.short	(.L_354 - .L_353)
.L_353:
        /*0020*/ 	.word	0x00000000
        /*0024*/ 	.short	0x0000
        /*0026*/ 	.short	0x0000
        /*0028*/ 	.byte	0x00, 0xf0, 0xa1, 0x10


	//----- nvinfo : EIATTR_MAXREG_COUNT
	.align		4
.L_354:
        /*002c*/ 	.byte	0x03, 0x1b
        /*002e*/ 	.short	0x00ff


	//----- nvinfo : EIATTR_NUM_BARRIERS
	.align		4
        /*0030*/ 	.byte	0x02, 0x4c
        /*0032*/ 	.byte	0x06
	.zero		1


	//----- nvinfo : EIATTR_ANNOTATIONS
	.align		4
        /*0034*/ 	.byte	0x04, 0x55
        /*0036*/ 	.short	(.L_356 - .L_355)


	//   ....[0]....
.L_355:
        /* <DEDUP_REMOVED lines=80> */


	//----- nvinfo : EIATTR_MERCURY_ISA_VERSION
	.align		4
.L_356:
        /*0520*/ 	.byte	0x03, 0x5f
        /*0522*/ 	.short	0x0000


	//----- nvinfo : EIATTR_INT_WARP_WIDE_INSTR_OFFSETS
	.align		4
        /*0524*/ 	.byte	0x04, 0x31
        /*0526*/ 	.short	(.L_358 - .L_357)


	//   ....[0]....
.L_357:
        /*0528*/ 	.word	0x0000f6e0


	//   ....[1]....
        /*052c*/ 	.word	0x0000f760


	//----- nvinfo : EIATTR_COOP_GROUP_MASK_REGIDS
	.align		4
.L_358:
        /*0530*/ 	.byte	0x04, 0x29
        /*0532*/ 	.short	(.L_360 - .L_359)


	//   ....[0]....
.L_359:
        /*0534*/ 	.word	0xffffffff


	//   ....[1]....
        /*0538*/ 	.word	0xffffffff


	//   ....[2]....
        /*053c*/ 	.word	0xffffffff


	//   ....[3]....
        /*0540*/ 	.word	0xffffffff


	//   ....[4]....
        /*0544*/ 	.word	0xffffffff


	//   ....[5]....
        /*0548*/ 	.word	0xffffffff


	//   ....[6]....
        /*054c*/ 	.word	0xffffffff


	//   ....[7]....
        /*0550*/ 	.word	0xffffffff


	//   ....[8]....
        /*0554*/ 	.word	0xffffffff


	//   ....[9]....
        /*0558*/ 	.word	0xffffffff


	//   ....[10]....
        /*055c*/ 	.word	0xffffffff


	//   ....[11]....
        /*0560*/ 	.word	0xffffffff


	//   ....[12]....
        /*0564*/ 	.word	0xffffffff


	//   ....[13]....
        /*0568*/ 	.word	0xffffffff


	//   ....[14]....
        /*056c*/ 	.word	0xffffffff


	//   ....[15]....
        /*0570*/ 	.word	0xffffffff


	//   ....[16]....
        /*0574*/ 	.word	0xffffffff


	//   ....[17]....
        /*0578*/ 	.word	0xffffffff


	//   ....[18]....
        /*057c*/ 	.word	0xffffffff


	//   ....[19]....
        /*0580*/ 	.word	0xffffffff


	//   ....[20]....
        /*0584*/ 	.word	0xffffffff


	//   ....[21]....
        /*0588*/ 	.word	0xffffffff


	//   ....[22]....
        /*058c*/ 	.word	0xffffffff


	//   ....[23]....
        /*0590*/ 	.word	0xffffffff


	//   ....[24]....
        /*0594*/ 	.word	0xffffffff


	//   ....[25]....
        /*0598*/ 	.word	0xffffffff


	//   ....[26]....
        /*059c*/ 	.word	0xffffffff


	//   ....[27]....
        /*05a0*/ 	.word	0xffffffff


	//   ....[28]....
        /*05a4*/ 	.word	0xffffffff


	//   ....[29]....
        /*05a8*/ 	.word	0xffffffff


	//   ....[30]....
        /*05ac*/ 	.word	0xffffffff


	//   ....[31]....
        /*05b0*/ 	.word	0xffffffff


	//   ....[32]....
        /*05b4*/ 	.word	0xffffffff


	//   ....[33]....
        /*05b8*/ 	.word	0xffffffff


	//   ....[34]....
        /*05bc*/ 	.word	0xffffffff


	//   ....[35]....
        /*05c0*/ 	.word	0xffffffff


	//   ....[36]....
        /*05c4*/ 	.word	0xffffffff


	//   ....[37]....
        /*05c8*/ 	.word	0xffffffff


	//   ....[38]....
        /*05cc*/ 	.word	0xffffffff


	//   ....[39]....
        /*05d0*/ 	.word	0xffffffff


	//   ....[40]....
        /*05d4*/ 	.word	0xffffffff


	//   ....[41]....
        /*05d8*/ 	.word	0xffffffff


	//   ....[42]....
        /*05dc*/ 	.word	0xffffffff


	//   ....[43]....
        /*05e0*/ 	.word	0xffffffff


	//   ....[44]....
        /*05e4*/ 	.word	0xffffffff


	//   ....[45]....
        /*05e8*/ 	.word	0xffffffff


	//   ....[46]....
        /*05ec*/ 	.word	0xffffffff


	//   ....[47]....
        /*05f0*/ 	.word	0xffffffff


	//   ....[48]....
        /*05f4*/ 	.word	0xffffffff


	//   ....[49]....
        /*05f8*/ 	.word	0xffffffff


	//   ....[50]....
        /*05fc*/ 	.word	0xffffffff


	//   ....[51]....
        /*0600*/ 	.word	0xffffffff


	//   ....[52]....
        /*0604*/ 	.word	0xffffffff


	//   ....[53]....
        /*0608*/ 	.word	0xffffffff


	//   ....[54]....
        /*060c*/ 	.word	0xffffffff


	//   ....[55]....
        /*0610*/ 	.word	0xffffffff


	//   ....[56]....
        /*0614*/ 	.word	0xffffffff


	//   ....[57]....
        /*0618*/ 	.word	0xffffffff


	//   ....[58]....
        /*061c*/ 	.word	0xffffffff


	//   ....[59]....
        /*0620*/ 	.word	0xffffffff


	//   ....[60]....
        /*0624*/ 	.word	0xffffffff


	//   ....[61]....
        /*0628*/ 	.word	0xffffffff


	//   ....[62]....
        /*062c*/ 	.word	0xffffffff


	//   ....[63]....
        /*0630*/ 	.word	0xffffffff


	//----- nvinfo : EIATTR_COOP_GROUP_INSTR_OFFSETS
	.align		4
.L_360:
        /*0634*/ 	.byte	0x04, 0x28
        /*0636*/ 	.short	(.L_362 - .L_361)


	//   ....[0]....
.L_361:
        /*0638*/ 	.word	0x00000050


	//   ....[1]....
        /*063c*/ 	.word	0x000018f0


	//   ....[2]....
        /*0640*/ 	.word	0x00001900


	//   ....[3]....
        /*0644*/ 	.word	0x00001920


	//   ....[4]....
        /*0648*/ 	.word	0x00001930


	//   ....[5]....
        /*064c*/ 	.word	0x00001a60


	//   ....[6]....
        /*0650*/ 	.word	0x00001a80


	//   ....[7]....
        /*0654*/ 	.word	0x00001b20


	//   ....[8]....
        /*0658*/ 	.word	0x00001b40


	//   ....[9]....
        /*065c*/ 	.word	0x00003a00


	//   ....[10]....
        /*0660*/ 	.word	0x00003a10


	//   ....[11]....
        /*0664*/ 	.word	0x00004290


	//   ....[12]....
        /*0668*/ 	.word	0x000043f0


	//   ....[13]....
        /*066c*/ 	.word	0x00004400


	//   ....[14]....
        /*0670*/ 	.word	0x00004450


	//   ....[15]....
        /*0674*/ 	.word	0x00006970


	//   ....[16]....
        /*0678*/ 	.word	0x00007d00


	//   ....[17]....
        /*067c*/ 	.word	0x00007e30


	//   ....[18]....
        /*0680*/ 	.word	0x00008310


	//   ....[19]....
        /*0684*/ 	.word	0x000083f0


	//   ....[20]....
        /*0688*/ 	.word	0x000084c0


	//   ....[21]....
        /*068c*/ 	.word	0x0000c820


	//   ....[22]....
        /*0690*/ 	.word	0x0000c860


	//   ....[23]....
        /*0694*/ 	.word	0x0000c880


	//   ....[24]....
        /*0698*/ 	.word	0x0000c8a0


	//   ....[25]....
        /*069c*/ 	.word	0x0000ee90


	//   ....[26]....
        /*06a0*/ 	.word	0x0000eee0


	//   ....[27]....
        /*06a4*/ 	.word	0x0000ef00


	//   ....[28]....
        /*06a8*/ 	.word	0x0000ef20


	//   ....[29]....
        /*06ac*/ 	.word	0x0000ff40


	//   ....[30]....
        /*06b0*/ 	.word	0x000102b0


	//   ....[31]....
        /*06b4*/ 	.word	0x000102e0


	//   ....[32]....
        /*06b8*/ 	.word	0x00010300


	//   ....[33]....
        /*06bc*/ 	.word	0x00010330


	//   ....[34]....
        /*06c0*/ 	.word	0x00010500


	//   ....[35]....
        /*06c4*/ 	.word	0x00010520


	//   ....[36]....
        /*06c8*/ 	.word	0x000106e0


	//   ....[37]....
        /*06cc*/ 	.word	0x00010710


	//   ....[38]....
        /*06d0*/ 	.word	0x00010810


	//   ....[39]....
        /*06d4*/ 	.word	0x00010840


	//   ....[40]....
        /*06d8*/ 	.word	0x00010940


	//   ....[41]....
        /*06dc*/ 	.word	0x00010960


	//   ....[42]....
        /*06e0*/ 	.word	0x00010f10


	//   ....[43]....
        /*06e4*/ 	.word	0x00010f30


	//   ....[44]....
        /*06e8*/ 	.word	0x000110c0


	//   ....[45]....
        /*06ec*/ 	.word	0x000110d0


	//   ....[46]....
        /*06f0*/ 	.word	0x00011250


	//   ....[47]....
        /*06f4*/ 	.word	0x00011270


	//   ....[48]....
        /*06f8*/ 	.word	0x000113f0


	//   ....[49]....
        /*06fc*/ 	.word	0x00011400


	//   ....[50]....
        /*0700*/ 	.word	0x000115f0


	//   ....[51]....
        /*0704*/ 	.word	0x000116d0


	//   ....[52]....
        /*0708*/ 	.word	0x00011730


	//   ....[53]....
        /*070c*/ 	.word	0x00011780


	//   ....[54]....
        /*0710*/ 	.word	0x000117d0


	//   ....[55]....
        /*0714*/ 	.word	0x00011840


	//   ....[56]....
        /*0718*/ 	.word	0x000118b0


	//   ....[57]....
        /*071c*/ 	.word	0x00011910


	//   ....[58]....
        /*0720*/ 	.word	0x00011970


	//   ....[59]....
        /*0724*/ 	.word	0x000119d0


	//   ....[60]....
        /*0728*/ 	.word	0x00011a40


	//   ....[61]....
        /*072c*/ 	.word	0x00011aa0


	//   ....[62]....
        /*0730*/ 	.word	0x00011b00


	//   ....[63]....
        /*0734*/ 	.word	0x00011b70


	//----- nvinfo : EIATTR_EXIT_INSTR_OFFSETS
	.align		4
.L_362:
        /*0738*/ 	.byte	0x04, 0x1c
        /*073a*/ 	.short	(.L_364 - .L_363)


	//   ....[0]....
.L_363:
        /*073c*/ 	.word	0x000000a0


	//   ....[1]....
        /*0740*/ 	.word	0x00011690


	//----- nvinfo : EIATTR_MAX_THREADS
	.align		4
.L_364:
        /*0744*/ 	.byte	0x04, 0x05
        /*0746*/ 	.short	(.L_366 - .L_365)
.L_365:
        /*0748*/ 	.word	0x00000100
        /*074c*/ 	.word	0x00000001
        /*0750*/ 	.word	0x00000001


	//----- nvinfo : EIATTR_CRS_STACK_SIZE
	.align		4
.L_366:
        /*0754*/ 	.byte	0x04, 0x1e
        /*0756*/ 	.short	(.L_368 - .L_367)
.L_367:
        /*0758*/ 	.word	0x00000000
.L_368:


//--------------------- .nv.info._ZN7cutlass13device_kernelIN5flash19enable_sm80_to_sm89INS1_16FlashAttnFwdSm80INS1_25CollectiveMainloopFwdSm80ILi8ELi1ELb1EN4cute5tupleIJNS5_1CILi128EEENS7_ILi96EEENS7_ILi192EEEEEELi192ENS_10bfloat16_tEfNS_4arch4Sm80ELb1ELb0ELb1ELb1ELb0ELb0ELb1ELb0EEENS1_21CollectiveEpilogueFwdINS6_IJS8_SA_S9_EEENS6_IJNS7_ILi1EEESI_SI_EEESC_SE_Li256ELb1ELb1ELb0ELb0EEENS1_19SingleTileSchedulerILb1ELb0ELb1ELi128EEEEEEEEEvNT_6ParamsE --------------------------
	.section	.nv.info._ZN7cutlass13device_kernelIN5flash19enable_sm80_to_sm89INS1_16FlashAttnFwdSm80INS1_25CollectiveMainloopFwdSm80ILi8ELi1ELb1EN4cute5tupleIJNS5_1CILi128EEENS7_ILi96EEENS7_ILi192EEEEEELi192ENS_10bfloat16_tEfNS_4arch4Sm80ELb1ELb0ELb1ELb1ELb0ELb0ELb1ELb0EEENS1_21CollectiveEpilogueFwdINS6_IJS8_SA_S9_EEENS6_IJNS7_ILi1EEESI_SI_EEESC_SE_Li256ELb1ELb1ELb0ELb0EEENS1_19SingleTileSchedulerILb1ELb0ELb1ELi128EEEEEEEEEvNT_6ParamsE,"",@"SHT_CUDA_INFO"
	.sectionflags	@""
	.align	4


	//----- nvinfo : EIATTR_CUDA_API_VERSION
	.align		4
        /*0000*/ 	.byte	0x04, 0x37
        /*0002*/ 	.short	(.L_370 - .L_369)
.L_369:
        /*0004*/ 	.word	0x00000082


	//----- nvinfo : EIATTR_SW2861232_WAR
	.align		4
.L_370:
        /*0008*/ 	.byte	0x01, 0x35
	.zero		2


	//----- nvinfo : EIATTR_PARAM_CBANK
	.align		4
        /*000c*/ 	.byte	0x04, 0x0a
        /*000e*/ 	.short	(.L_372 - .L_371)
	.align		4
.L_371:
        /*0010*/ 	.word	index@(.nv.constant0._ZN7cutlass13device_kernelIN5flash19enable_sm80_to_sm89INS1_16FlashAttnFwdSm80INS1_25CollectiveMainloopFwdSm80ILi8ELi1ELb1EN4cute5tupleIJNS5_1CILi128EEENS7_ILi96EEENS7_ILi192EEEEEELi192ENS_10bfloat16_tEfNS_4arch4Sm80ELb1ELb0ELb1ELb1ELb0ELb0ELb1ELb0EEENS1_21CollectiveEpilogueFwdINS6_IJS8_SA_S9_EEENS6_IJNS7_ILi1EEESI_SI_EEESC_SE_Li256ELb1ELb1ELb0ELb0EEENS1_19SingleTileSchedulerILb1ELb0ELb1ELi128EEEEEEEEEvNT_6ParamsE)
        /*0014*/ 	.short	0x0160
        /*0016*/ 	.short	0x0418


	//----- nvinfo : EIATTR_CBANK_PARAM_SIZE
	.align		4
.L_372:
        /*0018*/ 	.byte	0x03, 0x19
        /*001a*/ 	.short	0x0418


	//----- nvinfo : EIATTR_KPARAM_INFO
	.align		4
        /*001c*/ 	.byte	0x04, 0x17
        /*001e*/ 	.short	(.L_374 - .L_373)
.L_373:
        /*0020*/ 	.word	0x00000000
        /*0024*/ 	.short	0x0000
        /*0026*/ 	.short	0x0000
        /*0028*/ 	.byte	0x00, 0xf0, 0x61, 0x10


	//----- nvinfo : EIATTR_MAXREG_COUNT
	.align		4
.L_374:
        /*002c*/ 	.byte	0x03, 0x1b
        /*002e*/ 	.short	0x00ff


	//----- nvinfo : EIATTR_NUM_BARRIERS
	.align		4
        /*0030*/ 	.byte	0x02, 0x4c
        /*0032*/ 	.byte	0x02
	.zero		1


	//----- nvinfo : EIATTR_ANNOTATIONS
	.align		4
        /*0034*/ 	.byte	0x04, 0x55
        /*0036*/ 	.short	(.L_376 - .L_375)


	//   ....[0]....
.L_375:
        /* <DEDUP_REMOVED lines=32> */


	//----- nvinfo : EIATTR_MERCURY_ISA_VERSION
	.align		4
.L_376:
        /*0228*/ 	.byte	0x03, 0x5f
        /*022a*/ 	.short	0x0000


	//----- nvinfo : EIATTR_COOP_GROUP_MASK_REGIDS
	.align		4
        /*022c*/ 	.byte	0x04, 0x29
        /*022e*/ 	.short	(.L_378 - .L_377)


	//   ....[0]....
.L_377:
        /*0230*/ 	.word	0xffffffff


	//   ....[1]....
        /*0234*/ 	.word	0xffffffff


	//   ....[2]....
        /*0238*/ 	.word	0xffffffff


	//   ....[3]....
        /*023c*/ 	.word	0xffffffff


	//   ....[4]....
        /*0240*/ 	.word	0xffffffff


	//   ....[5]....
        /*0244*/ 	.word	0xffffffff


	//   ....[6]....
        /*0248*/ 	.word	0xffffffff


	//   ....[7]....
        /*024c*/ 	.word	0xffffffff


	//   ....[8]....
        /*0250*/ 	.word	0xffffffff


	//   ....[9]....
        /*0254*/ 	.word	0xffffffff


	//   ....[10]....
        /*0258*/ 	.word	0xffffffff


	//   ....[11]....
        /*025c*/ 	.word	0xffffffff


	//   ....[12]....
        /*0260*/ 	.word	0xffffffff


	//   ....[13]....
        /*0264*/ 	.word	0xffffffff


	//   ....[14]....
        /*0268*/ 	.word	0xffffffff


	//   ....[15]....
        /*026c*/ 	.word	0xffffffff


	//   ....[16]....
        /*0270*/ 	.word	0xffffffff


	//   ....[17]....
        /*0274*/ 	.word	0xffffffff


	//   ....[18]....
        /*0278*/ 	.word	0xffffffff


	//   ....[19]....
        /*027c*/ 	.word	0xffffffff


	//   ....[20]....
        /*0280*/ 	.word	0xffffffff


	//   ....[21]....
        /*0284*/ 	.word	0xffffffff


	//   ....[22]....
        /*0288*/ 	.word	0xffffffff


	//   ....[23]....
        /*028c*/ 	.word	0xffffffff


	//   ....[24]....
        /*0290*/ 	.word	0xffffffff


	//   ....[25]....
        /*0294*/ 	.word	0xffffffff


	//   ....[26]....
        /*0298*/ 	.word	0xffffffff


	//   ....[27]....
        /*029c*/ 	.word	0xffffffff


	//   ....[28]....
        /*02a0*/ 	.word	0xffffffff


	//   ....[29]....
        /*02a4*/ 	.word	0xffffffff


	//   ....[30]....
        /*02a8*/ 	.word	0xffffffff


	//   ....[31]....
        /*02ac*/ 	.word	0xffffffff


	//   ....[32]....
        /*02b0*/ 	.word	0xffffffff


	//   ....[33]....
        /*02b4*/ 	.word	0xffffffff


	//   ....[34]....
        /*02b8*/ 	.word	0xffffffff


	//   ....[35]....
        /*02bc*/ 	.word	0xffffffff


	//   ....[36]....
        /*02c0*/ 	.word	0xffffffff


	//   ....[37]....
        /*02c4*/ 	.word	0xffffffff


	//   ....[38]....
        /*02c8*/ 	.word	0xffffffff


	//   ....[39]....
        /*02cc*/ 	.word	0xffffffff


	//   ....[40]....
        /*02d0*/ 	.word	0xffffffff


	//   ....[41]....
        /*02d4*/ 	.word	0xffffffff


	//   ....[42]....
        /*02d8*/ 	.word	0xffffffff


	//   ....[43]....
        /*02dc*/ 	.word	0xffffffff


	//   ....[44]....
        /*02e0*/ 	.word	0xffffffff


	//   ....[45]....
        /*02e4*/ 	.word	0xffffffff


	//   ....[46]....
        /*02e8*/ 	.word	0xffffffff


	//   ....[47]....
        /*02ec*/ 	.word	0xffffffff


	//   ....[48]....
        /*02f0*/ 	.word	0xffffffff


	//----- nvinfo : EIATTR_COOP_GROUP_INSTR_OFFSETS
	.align		4
.L_378:
        /*02f4*/ 	.byte	0x04, 0x28
        /*02f6*/ 	.short	(.L_380 - .L_379)


	//   ....[0]....
.L_379:
        /*02f8*/ 	.word	0x00000090


	//   ....[1]....
        /*02fc*/ 	.word	0x000011b0


	//   ....[2]....
        /*0300*/ 	.word	0x000011f0


	//   ....[3]....
        /*0304*/ 	.word	0x00001240


	//   ....[4]....
        /*0308*/ 	.word	0x000012e0


	//   ....[5]....
        /*030c*/ 	.word	0x00001480


	//   ....[6]....
        /*0310*/ 	.word	0x000014c0


	//   ....[7]....
        /*0314*/ 	.word	0x00001540


	//   ....[8]....
        /*0318*/ 	.word	0x00001550


	//   ....[9]....
        /*031c*/ 	.word	0x00003a80


	//   ....[10]....
        /*0320*/ 	.word	0x00003af0


	//   ....[11]....
        /*0324*/ 	.word	0x00004480


	//   ....[12]....
        /*0328*/ 	.word	0x00004550


	//   ....[13]....
        /*032c*/ 	.word	0x00004560


	//   ....[14]....
        /*0330*/ 	.word	0x00004590


	//   ....[15]....
        /*0334*/ 	.word	0x00008080


	//   ....[16]....
        /*0338*/ 	.word	0x000080b0


	//   ....[17]....
        /*033c*/ 	.word	0x00008c70


	//   ....[18]....
        /*0340*/ 	.word	0x00008e60


	//   ....[19]....
        /*0344*/ 	.word	0x00008ee0


	//   ....[20]....
        /*0348*/ 	.word	0x00008f70


	//   ....[21]....
        /*034c*/ 	.word	0x0000d130


	//   ....[22]....
        /*0350*/ 	.word	0x0000d170


	//   ....[23]....
        /*0354*/ 	.word	0x0000d190


	//   ....[24]....
        /*0358*/ 	.word	0x0000d1b0


	//   ....[25]....
        /*035c*/ 	.word	0x0000f700


	//   ....[26]....
        /*0360*/ 	.word	0x0000f710


	//   ....[27]....
        /*0364*/ 	.word	0x0000f740


	//   ....[28]....
        /*0368*/ 	.word	0x0000f750


	//   ....[29]....
        /*036c*/ 	.word	0x00010cc0


	//   ....[30]....
        /*0370*/ 	.word	0x00010d10


	//   ....[31]....
        /*0374*/ 	.word	0x00010d40


	//   ....[32]....
        /*0378*/ 	.word	0x00010d60


	//   ....[33]....
        /*037c*/ 	.word	0x00010f40


	//   ....[34]....
        /*0380*/ 	.word	0x00010f50


	//   ....[35]....
        /*0384*/ 	.word	0x000110d0


	//   ....[36]....
        /*0388*/ 	.word	0x00011100


	//   ....[37]....
        /*038c*/ 	.word	0x00011250


	//   ....[38]....
        /*0390*/ 	.word	0x00011280


	//   ....[39]....
        /*0394*/ 	.word	0x000113d0


	//   ....[40]....
        /*0398*/ 	.word	0x000113f0


	//   ....[41]....
        /*039c*/ 	.word	0x00011bf0


	//   ....[42]....
        /*03a0*/ 	.word	0x00011c10


	//   ....[43]....
        /*03a4*/ 	.word	0x00011d60


	//   ....[44]....
        /*03a8*/ 	.word	0x00011d90


	//   ....[45]....
        /*03ac*/ 	.word	0x00011ec0


	//   ....[46]....
        /*03b0*/ 	.word	0x00011ef0


	//   ....[47]....
        /*03b4*/ 	.word	0x00012020


	//   ....[48]....
        /*03b8*/ 	.word	0x00012040


	//----- nvinfo : EIATTR_EXIT_INSTR_OFFSETS
	.align		4
.L_380:
        /*03bc*/ 	.byte	0x04, 0x1c
        /*03be*/ 	.short	(.L_382 - .L_381)


	//   ....[0]....
.L_381:
        /*03c0*/ 	.word	0x00000350


	//   ....[1]....
        /*03c4*/ 	.word	0x00011400


	//   ....[2]....
        /*03c8*/ 	.word	0x000114d0


	//   ....[3]....
        /*03cc*/ 	.word	0x00011530


	//   ....[4]....
        /*03d0*/ 	.word	0x00012050


	//   ....[5]....
        /*03d4*/ 	.word	0x00012100


	//   ....[6]....
        /*03d8*/ 	.word	0x00012160


	//----- nvinfo : EIATTR_CTAIDZ_USED
	.align		4
.L_382:
        /*03dc*/ 	.byte	0x01, 0x04
	.zero		2


	//----- nvinfo : EIATTR_MAX_THREADS
	.align		4
        /*03e0*/ 	.byte	0x04, 0x05
        /*03e2*/ 	.short	(.L_384 - .L_383)
.L_383:
        /*03e4*/ 	.word	0x00000100
        /*03e8*/ 	.word	0x00000001
        /*03ec*/ 	.word	0x00000001


	//----- nvinfo : EIATTR_CRS_STACK_SIZE
	.align		4
.L_384:
        /*03f0*/ 	.byte	0x04, 0x1e
        /*03f2*/ 	.short	(.L_386 - .L_385)
.L_385:
        /*03f4*/ 	.word	0x00000000
.L_386:


//--------------------- .nv.info._ZN7cutlass13device_kernelIN5flash19enable_sm80_to_sm89INS1_16FlashAttnFwdSm80INS1_25CollectiveMainloopFwdSm80ILi8ELi1ELb0EN4cute5tupleIJNS5_1CILi128EEENS7_ILi64EEENS7_ILi192EEEEEELi192ENS_10bfloat16_tEfNS_4arch4Sm80ELb1ELb0ELb1ELb1ELb0ELb1ELb1ELb0EEENS1_21CollectiveEpilogueFwdINS6_IJS8_SA_S9_EEENS6_IJNS7_ILi1EEESI_SI_EEESC_SE_Li256ELb1ELb1ELb0ELb0EEENS1_19SingleTileSchedulerILb1ELb0ELb1ELi128EEEEEEEEEvNT_6ParamsE --------------------------
	.section	.nv.info._ZN7cutlass13device_kernelIN5flash19enable_sm80_to_sm89INS1_16FlashAttnFwdSm80INS1_25CollectiveMainloopFwdSm80ILi8ELi1ELb0EN4cute5tupleIJNS5_1CILi128EEENS7_ILi64EEENS7_ILi192EEEEEELi192ENS_10bfloat16_tEfNS_4arch4Sm80ELb1ELb0ELb1ELb1ELb0ELb1ELb1ELb0EEENS1_21CollectiveEpilogueFwdINS6_IJS8_SA_S9_EEENS6_IJNS7_ILi1EEESI_SI_EEESC_SE_Li256ELb1ELb1ELb0ELb0EEENS1_19SingleTileSchedulerILb1ELb0ELb1ELi128EEEEEEEEEvNT_6ParamsE,"",@"SHT_CUDA_INFO"
	.sectionflags	@""
	.align	4


	//----- nvinfo : EIATTR_CUDA_API_VERSION
	.align		4
        /*0000*/ 	.byte	0x04, 0x37
        /*0002*/ 	.short	(.L_388 - .L_387)
.L_387:
        /*0004*/ 	.word	0x00000082


	//----- nvinfo : EIATTR_SW2861232_WAR
	.align		4
.L_388:
        /*0008*/ 	.byte	0x01, 0x35
	.zero		2


	//----- nvinfo : EIATTR_PARAM_CBANK
	.align		4
        /*000c*/ 	.byte	0x04, 0x0a
        /*000e*/ 	.short	(.L_390 - .L_389)
	.align		4
.L_389:
        /*0010*/ 	.word	index@(.nv.constant0._ZN7cutlass13device_kernelIN5flash19enable_sm80_to_sm89INS1_16FlashAttnFwdSm80INS1_25CollectiveMainloopFwdSm80ILi8ELi1ELb0EN4cute5tupleIJNS5_1CILi128EEENS7_ILi64EEENS7_ILi192EEEEEELi192ENS_10bfloat16_tEfNS_4arch4Sm80ELb1ELb0ELb1ELb1ELb0ELb1ELb1ELb0EEENS1_21CollectiveEpilogueFwdINS6_IJS8_SA_S9_EEENS6_IJNS7_ILi1EEESI_SI_EEESC_SE_Li256ELb1ELb1ELb0ELb0EEENS1_19SingleTileSchedulerILb1ELb0ELb1ELi128EEEEEEEEEvNT_6ParamsE)
        /*0014*/ 	.short	0x0160
        /*0016*/ 	.short	0x0418


	//----- nvinfo : EIATTR_CBANK_PARAM_SIZE
	.align		4
.L_390:
        /*0018*/ 	.byte	0x03, 0x19
        /*001a*/ 	.short	0x0418


	//----- nvinfo : EIATTR_KPARAM_INFO
	.align		4
        /*001c*/ 	.byte	0x04, 0x17
        /*001e*/ 	.short	(.L_392 - .L_391)
.L_391:
        /*0020*/ 	.word	0x00000000
        /*0024*/ 	.short	0x0000
        /*0026*/ 	.short	0x0000
        /*0028*/ 	.byte	0x00, 0xf0, 0x61, 0x10


	//----- nvinfo : EIATTR_MAXREG_COUNT
	.align		4
.L_392:
        /*002c*/ 	.byte	0x03, 0x1b
        /*002e*/ 	.short	0x00ff


	//----- nvinfo : EIATTR_NUM_BARRIERS
	.align		4
        /*0030*/ 	.byte	0x02, 0x4c
        /*0032*/ 	.byte	0x02
	.zero		1


	//----- nvinfo : EIATTR_MERCURY_ISA_VERSION
	.align		4
        /*0034*/ 	.byte	0x03, 0x5f
        /*0036*/ 	.short	0x0000


	//----- nvinfo : EIATTR_COOP_GROUP_MASK_REGIDS
	.align		4
        /*0038*/ 	.byte	0x04, 0x29
        /*003a*/ 	.short	(.L_394 - .L_393)


	//   ....[0]....
.L_393:
        /*003c*/ 	.word	0xffffffff


	//   ....[1]....
        /*0040*/ 	.word	0xffffffff


	//   ....[2]....
        /*0044*/ 	.word	0xffffffff


	//   ....[3]....
        /*0048*/ 	.word	0xffffffff


	//   ....[4]....
        /*004c*/ 	.word	0xffffffff


	//   ....[5]....
        /*0050*/ 	.word	0xffffffff


	//   ....[6]....
        /*0054*/ 	.word	0xffffffff


	//   ....[7]....
        /*0058*/ 	.word	0xffffffff


	//   ....[8]....
        /*005c*/ 	.word	0xffffffff


	//   ....[9]....
        /*0060*/ 	.word	0xffffffff


	//   ....[10]....
        /*0064*/ 	.word	0xffffffff


	//   ....[11]....
        /*0068*/ 	.word	0xffffffff


	//   ....[12]....
        /*006c*/ 	.word	0xffffffff


	//   ....[13]....
        /*0070*/ 	.word	0xffffffff


	//   ....[14]....
        /*0074*/ 	.word	0xffffffff


	//   ....[15]....
        /*0078*/ 	.word	0xffffffff


	//   ....[16]....
        /*007c*/ 	.word	0xffffffff


	//   ....[17]....
        /*0080*/ 	.word	0xffffffff


	//   ....[18]....
        /*0084*/ 	.word	0xffffffff


	//   ....[19]....
        /*0088*/ 	.word	0xffffffff


	//   ....[20]....
        /*008c*/ 	.word	0xffffffff


	//   ....[21]....
        /*0090*/ 	.word	0xffffffff


	//   ....[22]....
        /*0094*/ 	.word	0xffffffff


	//   ....[23]....
        /*0098*/ 	.word	0xffffffff


	//   ....[24]....
        /*009c*/ 	.word	0xffffffff


	//   ....[25]....
        /*00a0*/ 	.word	0xffffffff


	//   ....[26]....
        /*00a4*/ 	.word	0xffffffff


	//   ....[27]....
        /*00a8*/ 	.word	0xffffffff


	//   ....[28]....
        /*00ac*/ 	.word	0xffffffff


	//   ....[29]....
        /*00b0*/ 	.word	0xffffffff


	//   ....[30]....
        /*00b4*/ 	.word	0xffffffff


	//   ....[31]....
        /*00b8*/ 	.word	0xffffffff


	//   ....[32]....
        /*00bc*/ 	.word	0xffffffff


	//   ....[33]....
        /*00c0*/ 	.word	0xffffffff


	//   ....[34]....
        /*00c4*/ 	.word	0xffffffff


	//   ....[35]....
        /*00c8*/ 	.word	0xffffffff


	//   ....[36]....
        /*00cc*/ 	.word	0xffffffff


	//   ....[37]....
        /*00d0*/ 	.word	0xffffffff


	//   ....[38]....
        /*00d4*/ 	.word	0xffffffff


	//   ....[39]....
        /*00d8*/ 	.word	0xffffffff


	//   ....[40]....
        /*00dc*/ 	.word	0xffffffff


	//   ....[41]....
        /*00e0*/ 	.word	0xffffffff


	//   ....[42]....
        /*00e4*/ 	.word	0xffffffff


	//   ....[43]....
        /*00e8*/ 	.word	0xffffffff


	//   ....[44]....
        /*00ec*/ 	.word	0xffffffff


	//   ....[45]....
        /*00f0*/ 	.word	0xffffffff


	//   ....[46]....
        /*00f4*/ 	.word	0xffffffff


	//   ....[47]....
        /*00f8*/ 	.word	0xffffffff


	//   ....[48]....
        /*00fc*/ 	.word	0xffffffff


	//   ....[49]....
        /*0100*/ 	.word	0xffffffff


	//   ....[50]....
        /*0104*/ 	.word	0xffffffff


	//   ....[51]....
        /*0108*/ 	.word	0xffffffff


	//   ....[52]....
        /*010c*/ 	.word	0xffffffff


	//   ....[53]....
        /*0110*/ 	.word	0xffffffff


	//   ....[54]....
        /*0114*/ 	.word	0xffffffff


	//   ....[55]....
        /*0118*/ 	.word	0xffffffff


	//   ....[56]....
        /*011c*/ 	.word	0xffffffff


	//   ....[57]....
        /*0120*/ 	.word	0xffffffff


	//   ....[58]....
        /*0124*/ 	.word	0xffffffff


	//   ....[59]....
        /*0128*/ 	.word	0xffffffff


	//   ....[60]....
        /*012c*/ 	.word	0xffffffff


	//   ....[61]....
        /*0130*/ 	.word	0xffffffff


	//   ....[62]....
        /*0134*/ 	.word	0xffffffff


	//   ....[63]....
        /*0138*/ 	.word	0xffffffff


	//   ....[64]....
        /*013c*/ 	.word	0xffffffff


	//----- nvinfo : EIATTR_COOP_GROUP_INSTR_OFFSETS
	.align		4
.L_394:
        /*0140*/ 	.byte	0x04, 0x28
        /*0142*/ 	.short	(.L_396 - .L_395)


	//   ....[0]....
.L_395:
        /*0144*/ 	.word	0x00000080


	//   ....[1]....
        /*0148*/ 	.word	0x000067a0


	//   ....[2]....
        /*014c*/ 	.word	0x000067d0


	//   ....[3]....
        /*0150*/ 	.word	0x00006910


	//   ....[4]....
        /*0154*/ 	.word	0x00006940


	//   ....[5]....
        /*0158*/ 	.word	0x00006a80


	//   ....[6]....
        /*015c*/ 	.word	0x00006ab0


	//   ....[7]....
        /*0160*/ 	.word	0x00006be0


	//   ....[8]....
        /*0164*/ 	.word	0x00006c20


	//   ....[9]....
        /*0168*/ 	.word	0x00007350


	//   ....[10]....
        /*016c*/ 	.word	0x00007370


	//   ....[11]....
        /*0170*/ 	.word	0x00007380


	//   ....[12]....
        /*0174*/ 	.word	0x00007390


	//   ....[13]....
        /*0178*/ 	.word	0x000077c0


	//   ....[14]....
        /*017c*/ 	.word	0x00007800


	//   ....[15]....
        /*0180*/ 	.word	0x00007a20


	//   ....[16]....
        /*0184*/ 	.word	0x00007aa0


	//   ....[17]....
        /*0188*/ 	.word	0x0000ab30


	//   ....[18]....
        /*018c*/ 	.word	0x0000ab50


	//   ....[19]....
        /*0190*/ 	.word	0x0000ab60


	//   ....[20]....
        /*0194*/ 	.word	0x0000ab70


	//   ....[21]....
        /*0198*/ 	.word	0x0000adf0


	//   ....[22]....
        /*019c*/ 	.word	0x0000ae30


	//   ....[23]....
        /*01a0*/ 	.word	0x0000b050


	//   ....[24]....
        /*01a4*/ 	.word	0x0000b0d0


	//   ....[25]....
        /*01a8*/ 	.word	0x0000f590


	//   ....[26]....
        /*01ac*/ 	.word	0x0000f5b0


	//   ....[27]....
        /*01b0*/ 	.word	0x0000fd20


	//   ....[28]....
        /*01b4*/ 	.word	0x0000fe50


	//   ....[29]....
        /*01b8*/ 	.word	0x0000fe80


	//   ....[30]....
        /*01bc*/ 	.word	0x0000ff00


	//   ....[31]....
        /*01c0*/ 	.word	0x000116e0


	//   ....[32]....
        /*01c4*/ 	.word	0x000120e0


	//   ....[33]....
        /*01c8*/ 	.word	0x00012850


	//   ....[34]....
        /*01cc*/ 	.word	0x000129b0


	//   ....[35]....
        /*01d0*/ 	.word	0x00012ab0


	//   ....[36]....
        /*01d4*/ 	.word	0x00012c20


	//   ....[37]....
        /*01d8*/ 	.word	0x00015820


	//   ....[38]....
        /*01dc*/ 	.word	0x00015860


	//   ....[39]....
        /*01e0*/ 	.word	0x00015880


	//   ....[40]....
        /*01e4*/ 	.word	0x000158a0


	//   ....[41]....
        /*01e8*/ 	.word	0x00017200


	//   ....[42]....
        /*01ec*/ 	.word	0x00017220


	//   ....[43]....
        /*01f0*/ 	.word	0x00017250


	//   ....[44]....
        /*01f4*/ 	.word	0x00017260


	//   ....[45]....
        /*01f8*/ 	.word	0x000187f0


	//   ....[46]....
        /*01fc*/ 	.word	0x00018810


	//   ....[47]....
        /*0200*/ 	.word	0x00018850


	//   ....[48]....
        /*0204*/ 	.word	0x00018880


	//   ....[49]....
        /*0208*/ 	.word	0x00018a30


	//   ....[50]....
        /*020c*/ 	.word	0x00018a40


	//   ....[51]....
        /*0210*/ 	.word	0x00018bc0


	//   ....[52]....
        /*0214*/ 	.word	0x00018bf0


	//   ....[53]....
        /*0218*/ 	.word	0x00018d40


	//   ....[54]....
        /*021c*/ 	.word	0x00018d70


	//   ....[55]....
        /*0220*/ 	.word	0x00018ec0


	//   ....[56]....
        /*0224*/ 	.word	0x00018ee0


	//   ....[57]....
        /*0228*/ 	.word	0x00019690


	//   ....[58]....
        /*022c*/ 	.word	0x000196b0


	//   ....[59]....
        /*0230*/ 	.word	0x00019800


	//   ....[60]....
        /*0234*/ 	.word	0x00019830


	//   ....[61]....
        /*0238*/ 	.word	0x00019960


	//   ....[62]....
        /*023c*/ 	.word	0x00019990


	//   ....[63]....
        /*0240*/ 	.word	0x00019ac0


	//   ....[64]....
        /*0244*/ 	.word	0x00019ae0


	//----- nvinfo : EIATTR_EXIT_INSTR_OFFSETS
	.align		4
.L_396:
        /*0248*/ 	.byte	0x04, 0x1c
        /*024a*/ 	.short	(.L_398 - .L_397)


	//   ....[0]....
.L_397:
        /*024c*/ 	.word	0x00000330


	//   ....[1]....
        /*0250*/ 	.word	0x00018ef0


	//   ....[2]....
        /*0254*/ 	.word	0x00018fc0


	//   ....[3]....
        /*0258*/ 	.word	0x00019020


	//   ....[4]....
        /*025c*/ 	.word	0x00019af0


	//   ....[5]....
        /*0260*/ 	.word	0x00019ba0


	//   ....[6]....
        /*0264*/ 	.word	0x00019c00


	//----- nvinfo : EIATTR_CTAIDZ_USED
	.align		4
.L_398:
        /*0268*/ 	.byte	0x01, 0x04
	.zero		2


	//----- nvinfo : EIATTR_MAX_THREADS
	.align		4
        /*026c*/ 	.byte	0x04, 0x05
        /*026e*/ 	.short	(.L_400 - .L_399)
.L_399:
        /*0270*/ 	.word	0x00000100
        /*0274*/ 	.word	0x00000001
        /*0278*/ 	.word	0x00000001


	//----- nvinfo : EIATTR_CRS_STACK_SIZE
	.align		4
.L_400:
        /*027c*/ 	.byte	0x04, 0x1e
        /*027e*/ 	.short	(.L_402 - .L_401)
.L_401:
        /*0280*/ 	.word	0x00000000
.L_402:


//--------------------- .nv.info._ZN7cutlass13device_kernelIN5flash19enable_sm80_to_sm89INS1_16FlashAttnFwdSm80INS1_25CollectiveMainloopFwdSm80ILi8ELi2ELb1EN4cute5tupleIJNS5_1CILi128EEENS7_ILi96EEENS7_ILi192EEEEEELi192ENS_10bfloat16_tEfNS_4arch4Sm80ELb0ELb0ELb1ELb0ELb0ELb0ELb1ELb0EEENS1_21CollectiveEpilogueFwdINS6_IJS8_SA_S9_EEENS6_IJNS7_ILi1EEESI_SI_EEESC_SE_Li256ELb0ELb1ELb0ELb0EEENS1_19SingleTileSchedulerILb0ELb0ELb1ELi128EEEEEEEEEvNT_6ParamsE --------------------------
	.section	.nv.info._ZN7cutlass13device_kernelIN5flash19enable_sm80_to_sm89INS1_16FlashAttnFwdSm80INS1_25CollectiveMainloopFwdSm80ILi8ELi2ELb1EN4cute5tupleIJNS5_1CILi128EEENS7_ILi96EEENS7_ILi192EEEEEELi192ENS_10bfloat16_tEfNS_4arch4Sm80ELb0ELb0ELb1ELb0ELb0ELb0ELb1ELb0EEENS1_21CollectiveEpilogueFwdINS6_IJS8_SA_S9_EEENS6_IJNS7_ILi1EEESI_SI_EEESC_SE_Li256ELb0ELb1ELb0ELb0EEENS1_19SingleTileSchedulerILb0ELb0ELb1ELi128EEEEEEEEEvNT_6ParamsE,"",@"SHT_CUDA_INFO"
	.sectionflags	@""
	.align	4


	//----- nvinfo : EIATTR_CUDA_API_VERSION
	.align		4
        /*0000*/ 	.byte	0x04, 0x37
        /*0002*/ 	.short	(.L_404 - .L_403)
.L_403:
        /*0004*/ 	.word	0x00000082


	//----- nvinfo : EIATTR_SW2861232_WAR
	.align		4
.L_404:
        /*0008*/ 	.byte	0x01, 0x35
	.zero		2


	//----- nvinfo : EIATTR_PARAM_CBANK
	.align		4
        /*000c*/ 	.byte	0x04, 0x0a
        /*000e*/ 	.short	(.L_406 - .L_405)
	.align		4
.L_405:
        /*0010*/ 	.word	index@(.nv.constant0._ZN7cutlass13device_kernelIN5flash19enable_sm80_to_sm89INS1_16FlashAttnFwdSm80INS1_25CollectiveMainloopFwdSm80ILi8ELi2ELb1EN4cute5tupleIJNS5_1CILi128EEENS7_ILi96EEENS7_ILi192EEEEEELi192ENS_10bfloat16_tEfNS_4arch4Sm80ELb0ELb0ELb1ELb0ELb0ELb0ELb1ELb0EEENS1_21CollectiveEpilogueFwdINS6_IJS8_SA_S9_EEENS6_IJNS7_ILi1EEESI_SI_EEESC_SE_Li256ELb0ELb1ELb0ELb0EEENS1_19SingleTileSchedulerILb0ELb0ELb1ELi128EEEEEEEEEvNT_6ParamsE)
        /*0014*/ 	.short	0x0160
        /*0016*/ 	.short	0x0418


	//----- nvinfo : EIATTR_CBANK_PARAM_SIZE
	.align		4
.L_406:
        /*0018*/ 	.byte	0x03, 0x19
        /*001a*/ 	.short	0x0418


	//----- nvinfo : EIATTR_KPARAM_INFO
	.align		4
        /*001c*/ 	.byte	0x04, 0x17
        /*001e*/ 	.short	(.L_408 - .L_407)
.L_407:
        /*0020*/ 	.word	0x00000000
        /*0024*/ 	.short	0x0000
        /*0026*/ 	.short	0x0000
        /*0028*/ 	.byte	0x00, 0xf0, 0x61, 0x10


	//----- nvinfo : EIATTR_MAXREG_COUNT
	.align		4
.L_408:
        /*002c*/ 	.byte	0x03, 0x1b
        /*002e*/ 	.short	0x00ff


	//----- nvinfo : EIATTR_NUM_BARRIERS
	.align		4
        /*0030*/ 	.byte	0x02, 0x4c
        /*0032*/ 	.byte	0x02
	.zero		1


	//----- nvinfo : EIATTR_ANNOTATIONS
	.align		4
        /*0034*/ 	.byte	0x04, 0x55
        /*0036*/ 	.short	(.L_410 - .L_409)


	//   ....[0]....
.L_409:
        /* <DEDUP_REMOVED lines=17> */


	//----- nvinfo : EIATTR_MERCURY_ISA_VERSION
	.align		4
.L_410:
        /*0130*/ 	.byte	0x03, 0x5f
        /*0132*/ 	.short	0x0000


	//----- nvinfo : EIATTR_COOP_GROUP_MASK_REGIDS
	.align		4
        /*0134*/ 	.byte	0x04, 0x29
        /*0136*/ 	.short	(.L_412 - .L_411)


	//   ....[0]....
.L_411:
        /*0138*/ 	.word	0xffffffff


	//   ....[1]....
        /*013c*/ 	.word	0xffffffff


	//   ....[2]....
        /*0140*/ 	.word	0xffffffff


	//   ....[3]....
        /*0144*/ 	.word	0xffffffff


	//   ....[4]....
        /*0148*/ 	.word	0xffffffff


	//   ....[5]....
        /*014c*/ 	.word	0xffffffff


	//   ....[6]....
        /*0150*/ 	.word	0xffffffff


	//   ....[7]....
        /*0154*/ 	.word	0xffffffff


	//   ....[8]....
        /*0158*/ 	.word	0xffffffff


	//   ....[9]....
        /*015c*/ 	.word	0xffffffff


	//   ....[10]....
        /*0160*/ 	.word	0xffffffff


	//   ....[11]....
        /*0164*/ 	.word	0xffffffff


	//   ....[12]....
        /*0168*/ 	.word	0xffffffff


	//   ....[13]....
        /*016c*/ 	.word	0xffffffff


	//   ....[14]....
        /*0170*/ 	.word	0xffffffff


	//   ....[15]....
        /*0174*/ 	.word	0xffffffff


	//   ....[16]....
        /*0178*/ 	.word	0xffffffff


	//   ....[17]....
        /*017c*/ 	.word	0xffffffff


	//   ....[18]....
        /*0180*/ 	.word	0xffffffff


	//   ....[19]....
        /*0184*/ 	.word	0xffffffff


	//   ....[20]....
        /*0188*/ 	.word	0xffffffff


	//   ....[21]....
        /*018c*/ 	.word	0xffffffff


	//   ....[22]....
        /*0190*/ 	.word	0xffffffff


	//   ....[23]....
        /*0194*/ 	.word	0xffffffff


	//   ....[24]....
        /*0198*/ 	.word	0xffffffff


	//   ....[25]....
        /*019c*/ 	.word	0xffffffff


	//   ....[26]....
        /*01a0*/ 	.word	0xffffffff


	//   ....[27]....
        /*01a4*/ 	.word	0xffffffff


	//   ....[28]....
        /*01a8*/ 	.word	0xffffffff


	//   ....[29]....
        /*01ac*/ 	.word	0xffffffff


	//   ....[30]....
        /*01b0*/ 	.word	0xffffffff


	//   ....[31]....
        /*01b4*/ 	.word	0xffffffff


	//----- nvinfo : EIATTR_COOP_GROUP_INSTR_OFFSETS
	.align		4
.L_412:
        /*01b8*/ 	.byte	0x04, 0x28
        /*01ba*/ 	.short	(.L_414 - .L_413)


	//   ....[0]....
.L_413:
        /*01bc*/ 	.word	0x00000610


	//   ....[1]....
        /*01c0*/ 	.word	0x00000700


	//   ....[2]....
        /*01c4*/ 	.word	0x00000880


	//   ....[3]....
        /*01c8*/ 	.word	0x00000960


	//   ....[4]....
        /*01cc*/ 	.word	0x00000990


	//   ....[5]....
        /*01d0*/ 	.word	0x000009b0


	//   ....[6]....
        /*01d4*/ 	.word	0x00000bc0


	//   ....[7]....
        /*01d8*/ 	.word	0x00000c10


	//   ....[8]....
        /*01dc*/ 	.word	0x000035d0


	//   ....[9]....
        /*01e0*/ 	.word	0x00003680


	//   ....[10]....
        /*01e4*/ 	.word	0x00003690


	//   ....[11]....
        /*01e8*/ 	.word	0x000036c0


	//   ....[12]....
        /*01ec*/ 	.word	0x00007490


	//   ....[13]....
        /*01f0*/ 	.word	0x00007510


	//   ....[14]....
        /*01f4*/ 	.word	0x000077d0


	//   ....[15]....
        /*01f8*/ 	.word	0x00007810


	//   ....[16]....
        /*01fc*/ 	.word	0x00009c60


	//   ....[17]....
        /*0200*/ 	.word	0x00009c70


	//   ....[18]....
        /*0204*/ 	.word	0x00009cc0


	//   ....[19]....
        /*0208*/ 	.word	0x00009cd0


	//   ....[20]....
        /*020c*/ 	.word	0x0000b0a0


	//   ....[21]....
        /*0210*/ 	.word	0x0000b0b0


	//   ....[22]....
        /*0214*/ 	.word	0x0000b0d0


	//   ....[23]....
        /*0218*/ 	.word	0x0000b0e0


	//   ....[24]....
        /*021c*/ 	.word	0x0000b1e0


	//   ....[25]....
        /*0220*/ 	.word	0x0000b200


	//   ....[26]....
        /*0224*/ 	.word	0x0000b360


	//   ....[27]....
        /*0228*/ 	.word	0x0000b390


	//   ....[28]....
        /*022c*/ 	.word	0x0000b4c0


	//   ....[29]....
        /*0230*/ 	.word	0x0000b4f0


	//   ....[30]....
        /*0234*/ 	.word	0x0000b620


	//   ....[31]....
        /*0238*/ 	.word	0x0000b640


	//----- nvinfo : EIATTR_EXIT_INSTR_OFFSETS
	.align		4
.L_414:
        /*023c*/ 	.byte	0x04, 0x1c
        /*023e*/ 	.short	(.L_416 - .L_415)


	//   ....[0]....
.L_415:
        /*0240*/ 	.word	0x00000040


	//   ....[1]....
        /*0244*/ 	.word	0x0000b650


	//   ....[2]....
        /*0248*/ 	.word	0x0000b700


	//   ....[3]....
        /*024c*/ 	.word	0x0000b760


	//----- nvinfo : EIATTR_CTAIDZ_USED
	.align		4
.L_416:
        /*0250*/ 	.byte	0x01, 0x04
	.zero		2


	//----- nvinfo : EIATTR_MAX_THREADS
	.align		4
        /*0254*/ 	.byte	0x04, 0x05
        /*0256*/ 	.short	(.L_418 - .L_417)
.L_417:
        /*0258*/ 	.word	0x00000100
        /*025c*/ 	.word	0x00000001
        /*0260*/ 	.word	0x00000001


	//----- nvinfo : EIATTR_CRS_STACK_SIZE
	.align		4
.L_418:
        /*0264*/ 	.byte	0x04, 0x1e
        /*0266*/ 	.short	(.L_420 - .L_419)
.L_419:
        /*0268*/ 	.word	0x00000000
.L_420:


//--------------------- .nv.info._ZN7cutlass13device_kernelIN5flash19enable_sm80_to_sm89INS1_16FlashAttnFwdSm80INS1_25CollectiveMainloopFwdSm80ILi8ELi2ELb1EN4cute5tupleIJNS5_1CILi128EEENS7_ILi96EEENS7_ILi192EEEEEELi192ENS_10bfloat16_tEfNS_4arch4Sm80ELb0ELb0ELb1ELb1ELb0ELb0ELb1ELb0EEENS1_21CollectiveEpilogueFwdINS6_IJS8_SA_S9_EEENS6_IJNS7_ILi1EEESI_SI_EEESC_SE_Li256ELb1ELb1ELb0ELb0EEENS1_19SingleTileSchedulerILb1ELb0ELb1ELi128EEEEEEEEEvNT_6ParamsE --------------------------
	.section	.nv.info._ZN7cutlass13device_kernelIN5flash19enable_sm80_to_sm89INS1_16FlashAttnFwdSm80INS1_25CollectiveMainloopFwdSm80ILi8ELi2ELb1EN4cute5tupleIJNS5_1CILi128EEENS7_ILi96EEENS7_ILi192EEEEEELi192ENS_10bfloat16_tEfNS_4arch4Sm80ELb0ELb0ELb1ELb1ELb0ELb0ELb1ELb0EEENS1_21CollectiveEpilogueFwdINS6_IJS8_SA_S9_EEENS6_IJNS7_ILi1EEESI_SI_EEESC_SE_Li256ELb1ELb1ELb0ELb0EEENS1_19SingleTileSchedulerILb1ELb0ELb1ELi128EEEEEEEEEvNT_6ParamsE,"",@"SHT_CUDA_INFO"
	.sectionflags	@""
	.align	4


	//----- nvinfo : EIATTR_CUDA_API_VERSION
	.align		4
        /*0000*/ 	.byte	0x04, 0x37
        /*0002*/ 	.short	(.L_422 - .L_421)
.L_421:
        /*0004*/ 	.word	0x00000082


	//----- nvinfo : EIATTR_SW2861232_WAR
	.align		4
.L_422:
        /*0008*/ 	.byte	0x01, 0x35
	.zero		2


	//----- nvinfo : EIATTR_PARAM_CBANK
	.align		4
        /*000c*/ 	.byte	0x04, 0x0a
        /*000e*/ 	.short	(.L_424 - .L_423)
	.align		4
.L_423:
        /*0010*/ 	.word	index@(.nv.constant0._ZN7cutlass13device_kernelIN5flash19enable_sm80_to_sm89INS1_16FlashAttnFwdSm80INS1_25CollectiveMainloopFwdSm80ILi8ELi2ELb1EN4cute5tupleIJNS5_1CILi128EEENS7_ILi96EEENS7_ILi192EEEEEELi192ENS_10bfloat16_tEfNS_4arch4Sm80ELb0ELb0ELb1ELb1ELb0ELb0ELb1ELb0EEENS1_21CollectiveEpilogueFwdINS6_IJS8_SA_S9_EEENS6_IJNS7_ILi1EEESI_SI_EEESC_SE_Li256ELb1ELb1ELb0ELb0EEENS1_19SingleTileSchedulerILb1ELb0ELb1ELi128EEEEEEEEEvNT_6ParamsE)
        /*0014*/ 	.short	0x0160
        /*0016*/ 	.short	0x0418


	//----- nvinfo : EIATTR_CBANK_PARAM_SIZE
	.align		4
.L_424:
        /*0018*/ 	.byte	0x03, 0x19
        /*001a*/ 	.short	0x0418


	//----- nvinfo : EIATTR_KPARAM_INFO
	.align		4
        /*001c*/ 	.byte	0x04, 0x17
        /*001e*/ 	.short	(.L_426 - .L_425)
.L_425:
        /*0020*/ 	.word	0x00000000
        /*0024*/ 	.short	0x0000
        /*0026*/ 	.short	0x0000
        /*0028*/ 	.byte	0x00, 0xf0, 0x61, 0x10


	//----- nvinfo : EIATTR_MAXREG_COUNT
	.align		4
.L_426:
        /*002c*/ 	.byte	0x03, 0x1b
        /*002e*/ 	.short	0x00ff


	//----- nvinfo : EIATTR_NUM_BARRIERS
	.align		4
        /*0030*/ 	.byte	0x02, 0x4c
        /*0032*/ 	.byte	0x02
	.zero		1


	//----- nvinfo : EIATTR_ANNOTATIONS
	.align		4
        /*0034*/ 	.byte	0x04, 0x55
        /*0036*/ 	.short	(.L_428 - .L_427)


	//   ....[0]....
.L_427:
        /* <DEDUP_REMOVED lines=15> */


	//----- nvinfo : EIATTR_MERCURY_ISA_VERSION
	.align		4
.L_428:
        /*0110*/ 	.byte	0x03, 0x5f
        /*0112*/ 	.short	0x0000


	//----- nvinfo : EIATTR_COOP_GROUP_MASK_REGIDS
	.align		4
        /*0114*/ 	.byte	0x04, 0x29
        /*0116*/ 	.short	(.L_430 - .L_429)


	//   ....[0]....
.L_429:
        /*0118*/ 	.word	0xffffffff


	//   ....[1]....
        /*011c*/ 	.word	0xffffffff


	//   ....[2]....
        /*0120*/ 	.word	0xffffffff


	//   ....[3]....
        /*0124*/ 	.word	0xffffffff


	//   ....[4]....
        /*0128*/ 	.word	0xffffffff


	//   ....[5]....
        /*012c*/ 	.word	0xffffffff


	//   ....[6]....
        /*0130*/ 	.word	0xffffffff


	//   ....[7]....
        /*0134*/ 	.word	0xffffffff


	//   ....[8]....
        /*0138*/ 	.word	0xffffffff


	//   ....[9]....
        /*013c*/ 	.word	0xffffffff


	//   ....[10]....
        /*0140*/ 	.word	0xffffffff


	//   ....[11]....
        /*0144*/ 	.word	0xffffffff


	//   ....[12]....
        /*0148*/ 	.word	0xffffffff


	//   ....[13]....
        /*014c*/ 	.word	0xffffffff


	//   ....[14]....
        /*0150*/ 	.word	0xffffffff


	//   ....[15]....
        /*0154*/ 	.word	0xffffffff


	//   ....[16]....
        /*0158*/ 	.word	0xffffffff


	//   ....[17]....
        /*015c*/ 	.word	0xffffffff


	//   ....[18]....
        /*0160*/ 	.word	0xffffffff


	//   ....[19]....
        /*0164*/ 	.word	0xffffffff


	//   ....[20]....
        /*0168*/ 	.word	0xffffffff


	//   ....[21]....
        /*016c*/ 	.word	0xffffffff


	//   ....[22]....
        /*0170*/ 	.word	0xffffffff


	//   ....[23]....
        /*0174*/ 	.word	0xffffffff


	//   ....[24]....
        /*0178*/ 	.word	0xffffffff


	//   ....[25]....
        /*017c*/ 	.word	0xffffffff


	//   ....[26]....
        /*0180*/ 	.word	0xffffffff


	//   ....[27]....
        /*0184*/ 	.word	0xffffffff


	//   ....[28]....
        /*0188*/ 	.word	0xffffffff


	//   ....[29]....
        /*018c*/ 	.word	0xffffffff


	//   ....[30]....
        /*0190*/ 	.word	0xffffffff


	//   ....[31]....
        /*0194*/ 	.word	0xffffffff


	//   ....[32]....
        /*0198*/ 	.word	0xffffffff


	//   ....[33]....
        /*019c*/ 	.word	0xffffffff


	//   ....[34]....
        /*01a0*/ 	.word	0xffffffff


	//   ....[35]....
        /*01a4*/ 	.word	0xffffffff


	//   ....[36]....
        /*01a8*/ 	.word	0xffffffff


	//   ....[37]....
        /*01ac*/ 	.word	0xffffffff


	//   ....[38]....
        /*01b0*/ 	.word	0xffffffff


	//   ....[39]....
        /*01b4*/ 	.word	0xffffffff


	//   ....[40]....
        /*01b8*/ 	.word	0xffffffff


	//----- nvinfo : EIATTR_COOP_GROUP_INSTR_OFFSETS
	.align		4
.L_430:
        /*01bc*/ 	.byte	0x04, 0x28
        /*01be*/ 	.short	(.L_432 - .L_431)


	//   ....[0]....
.L_431:
        /*01c0*/ 	.word	0x00000090


	//   ....[1]....
        /*01c4*/ 	.word	0x00001140


	//   ....[2]....
        /*01c8*/ 	.word	0x000011a0


	//   ....[3]....
        /*01cc*/ 	.word	0x000012b0


	//   ....[4]....
        /*01d0*/ 	.word	0x000012e0


	//   ....[5]....
        /*01d4*/ 	.word	0x00001440


	//   ....[6]....
        /*01d8*/ 	.word	0x00001460


	//   ....[7]....
        /*01dc*/ 	.word	0x000014d0


	//   ....[8]....
        /*01e0*/ 	.word	0x00001500


	//   ....[9]....
        /*01e4*/ 	.word	0x00003f50


	//   ....[10]....
        /*01e8*/ 	.word	0x00004030


	//   ....[11]....
        /*01ec*/ 	.word	0x00004040


	//   ....[12]....
        /*01f0*/ 	.word	0x00004070


	//   ....[13]....
        /*01f4*/ 	.word	0x00007f80


	//   ....[14]....
        /*01f8*/ 	.word	0x00008000


	//   ....[15]....
        /*01fc*/ 	.word	0x00008290


	//   ....[16]....
        /*0200*/ 	.word	0x000082d0


	//   ....[17]....
        /*0204*/ 	.word	0x0000a6b0


	//   ....[18]....
        /*0208*/ 	.word	0x0000a6c0


	//   ....[19]....
        /*020c*/ 	.word	0x0000a6f0


	//   ....[20]....
        /*0210*/ 	.word	0x0000a700


	//   ....[21]....
        /*0214*/ 	.word	0x0000bc70


	//   ....[22]....
        /*0218*/ 	.word	0x0000bcc0


	//   ....[23]....
        /*021c*/ 	.word	0x0000bcf0


	//   ....[24]....
        /*0220*/ 	.word	0x0000bd10


	//   ....[25]....
        /*0224*/ 	.word	0x0000bef0


	//   ....[26]....
        /*0228*/ 	.word	0x0000bf00


	//   ....[27]....
        /*022c*/ 	.word	0x0000c080


	//   ....[28]....
        /*0230*/ 	.word	0x0000c0b0


	//   ....[29]....
        /*0234*/ 	.word	0x0000c200


	//   ....[30]....
        /*0238*/ 	.word	0x0000c230


	//   ....[31]....
        /*023c*/ 	.word	0x0000c380


	//   ....[32]....
        /*0240*/ 	.word	0x0000c3a0


	//   ....[33]....
        /*0244*/ 	.word	0x0000cba0


	//   ....[34]....
        /*0248*/ 	.word	0x0000cbc0


	//   ....[35]....
        /*024c*/ 	.word	0x0000cd10


	//   ....[36]....
        /*0250*/ 	.word	0x0000cd40


	//   ....[37]....
        /*0254*/ 	.word	0x0000ce70


	//   ....[38]....
        /*0258*/ 	.word	0x0000cea0


	//   ....[39]....
        /*025c*/ 	.word	0x0000cfd0


	//   ....[40]....
        /*0260*/ 	.word	0x0000cff0


	//----- nvinfo : EIATTR_EXIT_INSTR_OFFSETS
	.align		4
.L_432:
        /*0264*/ 	.byte	0x04, 0x1c
        /*0266*/ 	.short	(.L_434 - .L_433)


	//   ....[0]....
.L_433:
        /*0268*/ 	.word	0x00000350


	//   ....[1]....
        /*026c*/ 	.word	0x0000c3b0


	//   ....[2]....
        /*0270*/ 	.word	0x0000c480


	//   ....[3]....
        /*0274*/ 	.word	0x0000c4e0


	//   ....[4]....
        /*0278*/ 	.word	0x0000d000


	//   ....[5]....
        /*027c*/ 	.word	0x0000d0b0


	//   ....[6]....
        /*0280*/ 	.word	0x0000d110


	//----- nvinfo : EIATTR_CTAIDZ_USED
	.align		4
.L_434:
        /*0284*/ 	.byte	0x01, 0x04
	.zero		2


	//----- nvinfo : EIATTR_MAX_THREADS
	.align		4
        /*0288*/ 	.byte	0x04, 0x05
        /*028a*/ 	.short	(.L_436 - .L_435)
.L_435:
        /*028c*/ 	.word	0x00000100
        /*0290*/ 	.word	0x00000001
        /*0294*/ 	.word	0x00000001


	//----- nvinfo : EIATTR_CRS_STACK_SIZE
	.align		4
.L_436:
        /*0298*/ 	.byte	0x04, 0x1e
        /*029a*/ 	.short	(.L_438 - .L_437)
.L_437:
        /*029c*/ 	.word	0x00000000
.L_438:


//--------------------- .nv.info._ZN7cutlass13device_kernelIN5flash19enable_sm80_to_sm89INS1_16FlashAttnFwdSm80INS1_25CollectiveMainloopFwdSm80ILi8ELi2ELb0EN4cute5tupleIJNS5_1CILi128EEENS7_ILi64EEENS7_ILi192EEEEEELi192ENS_10bfloat16_tEfNS_4arch4Sm80ELb0ELb0ELb1ELb1ELb0ELb1ELb1ELb0EEENS1_21CollectiveEpilogueFwdINS6_IJS8_SA_S9_EEENS6_IJNS7_ILi1EEESI_SI_EEESC_SE_Li256ELb1ELb1ELb0ELb0EEENS1_19SingleTileSchedulerILb1ELb0ELb1ELi128EEEEEEEEEvNT_6ParamsE --------------------------
	.section	.nv.info._ZN7cutlass13device_kernelIN5flash19enable_sm80_to_sm89INS1_16FlashAttnFwdSm80INS1_25CollectiveMainloopFwdSm80ILi8ELi2ELb0EN4cute5tupleIJNS5_1CILi128EEENS7_ILi64EEENS7_ILi192EEEEEELi192ENS_10bfloat16_tEfNS_4arch4Sm80ELb0ELb0ELb1ELb1ELb0ELb1ELb1ELb0EEENS1_21CollectiveEpilogueFwdINS6_IJS8_SA_S9_EEENS6_IJNS7_ILi1EEESI_SI_EEESC_SE_Li256ELb1ELb1ELb0ELb0EEENS1_19SingleTileSchedulerILb1ELb0ELb1ELi128EEEEEEEEEvNT_6ParamsE,"",@"SHT_CUDA_INFO"
	.sectionflags	@""
	.align	4


	//----- nvinfo : EIATTR_CUDA_API_VERSION
	.align		4
        /*0000*/ 	.byte	0x04, 0x37
        /*0002*/ 	.short	(.L_440 - .L_439)
.L_439:
        /*0004*/ 	.word	0x00000082


	//----- nvinfo : EIATTR_SW2861232_WAR
	.align		4
.L_440:
        /*0008*/ 	.byte	0x01, 0x35
	.zero		2


	//----- nvinfo : EIATTR_PARAM_CBANK
	.align		4
        /*000c*/ 	.byte	0x04, 0x0a
        /*000e*/ 	.short	(.L_442 - .L_441)
	.align		4
.L_441:
        /*0010*/ 	.word	index@(.nv.constant0._ZN7cutlass13device_kernelIN5flash19enable_sm80_to_sm89INS1_16FlashAttnFwdSm80INS1_25CollectiveMainloopFwdSm80ILi8ELi2ELb0EN4cute5tupleIJNS5_1CILi128EEENS7_ILi64EEENS7_ILi192EEEEEELi192ENS_10bfloat16_tEfNS_4arch4Sm80ELb0ELb0ELb1ELb1ELb0ELb1ELb1ELb0EEENS1_21CollectiveEpilogueFwdINS6_IJS8_SA_S9_EEENS6_IJNS7_ILi1EEESI_SI_EEESC_SE_Li256ELb1ELb1ELb0ELb0EEENS1_19SingleTileSchedulerILb1ELb0ELb1ELi128EEEEEEEEEvNT_6ParamsE)
        /*0014*/ 	.short	0x0160
        /*0016*/ 	.short	0x0418


	//----- nvinfo : EIATTR_CBANK_PARAM_SIZE
	.align		4
.L_442:
        /*0018*/ 	.byte	0x03, 0x19
        /*001a*/ 	.short	0x0418


	//----- nvinfo : EIATTR_KPARAM_INFO
	.align		4
        /*001c*/ 	.byte	0x04, 0x17
        /*001e*/ 	.short	(.L_444 - .L_443)
.L_443:
        /*0020*/ 	.word	0x00000000
        /*0024*/ 	.short	0x0000
        /*0026*/ 	.short	0x0000
        /*0028*/ 	.byte	0x00, 0xf0, 0x61, 0x10


	//----- nvinfo : EIATTR_MAXREG_COUNT
	.align		4
.L_444:
        /*002c*/ 	.byte	0x03, 0x1b
        /*002e*/ 	.short	0x00ff


	//----- nvinfo : EIATTR_NUM_BARRIERS
	.align		4
        /*0030*/ 	.byte	0x02, 0x4c
        /*0032*/ 	.byte	0x02
	.zero		1


	//----- nvinfo : EIATTR_MERCURY_ISA_VERSION
	.align		4
        /*0034*/ 	.byte	0x03, 0x5f
        /*0036*/ 	.short	0x0000


	//----- nvinfo : EIATTR_COOP_GROUP_MASK_REGIDS
	.align		4
        /*0038*/ 	.byte	0x04, 0x29
        /*003a*/ 	.short	(.L_446 - .L_445)


	//   ....[0]....
.L_445:
        /*003c*/ 	.word	0xffffffff


	//   ....[1]....
        /*0040*/ 	.word	0xffffffff


	//   ....[2]....
        /*0044*/ 	.word	0xffffffff


	//   ....[3]....
        /*0048*/ 	.word	0xffffffff


	//   ....[4]....
        /*004c*/ 	.word	0xffffffff


	//   ....[5]....
        /*0050*/ 	.word	0xffffffff


	//   ....[6]....
        /*0054*/ 	.word	0xffffffff


	//   ....[7]....
        /*0058*/ 	.word	0xffffffff


	//   ....[8]....
        /*005c*/ 	.word	0xffffffff


	//   ....[9]....
        /*0060*/ 	.word	0xffffffff


	//   ....[10]....
        /*0064*/ 	.word	0xffffffff


	//   ....[11]....
        /*0068*/ 	.word	0xffffffff


	//   ....[12]....
        /*006c*/ 	.word	0xffffffff


	//   ....[13]....
        /*0070*/ 	.word	0xffffffff


	//   ....[14]....
        /*0074*/ 	.word	0xffffffff


	//   ....[15]....
        /*0078*/ 	.word	0xffffffff


	//   ....[16]....
        /*007c*/ 	.word	0xffffffff


	//   ....[17]....
        /*0080*/ 	.word	0xffffffff


	//   ....[18]....
        /*0084*/ 	.word	0xffffffff


	//   ....[19]....
        /*0088*/ 	.word	0xffffffff


	//   ....[20]....
        /*008c*/ 	.word	0xffffffff


	//   ....[21]....
        /*0090*/ 	.word	0xffffffff


	//   ....[22]....
        /*0094*/ 	.word	0xffffffff


	//   ....[23]....
        /*0098*/ 	.word	0xffffffff


	//   ....[24]....
        /*009c*/ 	.word	0xffffffff


	//   ....[25]....
        /*00a0*/ 	.word	0xffffffff


	//   ....[26]....
        /*00a4*/ 	.word	0xffffffff


	//   ....[27]....
        /*00a8*/ 	.word	0xffffffff


	//   ....[28]....
        /*00ac*/ 	.word	0xffffffff


	//   ....[29]....
        /*00b0*/ 	.word	0xffffffff


	//   ....[30]....
        /*00b4*/ 	.word	0xffffffff


	//   ....[31]....
        /*00b8*/ 	.word	0xffffffff


	//   ....[32]....
        /*00bc*/ 	.word	0xffffffff


	//   ....[33]....
        /*00c0*/ 	.word	0xffffffff


	//   ....[34]....
        /*00c4*/ 	.word	0xffffffff


	//   ....[35]....
        /*00c8*/ 	.word	0xffffffff


	//   ....[36]....
        /*00cc*/ 	.word	0xffffffff


	//   ....[37]....
        /*00d0*/ 	.word	0xffffffff


	//   ....[38]....
        /*00d4*/ 	.word	0xffffffff


	//   ....[39]....
        /*00d8*/ 	.word	0xffffffff


	//   ....[40]....
        /*00dc*/ 	.word	0xffffffff


	//----- nvinfo : EIATTR_COOP_GROUP_INSTR_OFFSETS
	.align		4
.L_446:
        /*00e0*/ 	.byte	0x04, 0x28
        /*00e2*/ 	.short	(.L_448 - .L_447)


	//   ....[0]....
.L_447:
        /*00e4*/ 	.word	0x00000080


	//   ....[1]....
        /*00e8*/ 	.word	0x000068f0


	//   ....[2]....
        /*00ec*/ 	.word	0x00006910


	//   ....[3]....
        /*00f0*/ 	.word	0x00006ce0


	//   ....[4]....
        /*00f4*/ 	.word	0x00006d10


	//   ....[5]....
        /*00f8*/ 	.word	0x00006e60


	//   ....[6]....
        /*00fc*/ 	.word	0x00006e90


	//   ....[7]....
        /*0100*/ 	.word	0x00006fe0


	//   ....[8]....
        /*0104*/ 	.word	0x00007020


	//   ....[9]....
        /*0108*/ 	.word	0x0000e9d0


	//   ....[10]....
        /*010c*/ 	.word	0x0000ea50


	//   ....[11]....
        /*0110*/ 	.word	0x0000ea70


	//   ....[12]....
        /*0114*/ 	.word	0x0000ea90


	//   ....[13]....
        /*0118*/ 	.word	0x00011070


	//   ....[14]....
        /*011c*/ 	.word	0x000110a0


	//   ....[15]....
        /*0120*/ 	.word	0x000110c0


	//   ....[16]....
        /*0124*/ 	.word	0x000110e0


	//   ....[17]....
        /*0128*/ 	.word	0x00012af0


	//   ....[18]....
        /*012c*/ 	.word	0x00012b20


	//   ....[19]....
        /*0130*/ 	.word	0x00012b70


	//   ....[20]....
        /*0134*/ 	.word	0x00012b80


	//   ....[21]....
        /*0138*/ 	.word	0x00014060


	//   ....[22]....
        /*013c*/ 	.word	0x000140a0


	//   ....[23]....
        /*0140*/ 	.word	0x00014100


	//   ....[24]....
        /*0144*/ 	.word	0x00014140


	//   ....[25]....
        /*0148*/ 	.word	0x00014340


	//   ....[26]....
        /*014c*/ 	.word	0x00014350


	//   ....[27]....
        /*0150*/ 	.word	0x000144d0


	//   ....[28]....
        /*0154*/ 	.word	0x00014500


	//   ....[29]....
        /*0158*/ 	.word	0x00014650


	//   ....[30]....
        /*015c*/ 	.word	0x00014680


	//   ....[31]....
        /*0160*/ 	.word	0x000147d0


	//   ....[32]....
        /*0164*/ 	.word	0x000147f0


	//   ....[33]....
        /*0168*/ 	.word	0x00014fd0


	//   ....[34]....
        /*016c*/ 	.word	0x00014ff0


	//   ....[35]....
        /*0170*/ 	.word	0x00015120


	//   ....[36]....
        /*0174*/ 	.word	0x00015150


	//   ....[37]....
        /*0178*/ 	.word	0x00015280


	//   ....[38]....
        /*017c*/ 	.word	0x000152b0


	//   ....[39]....
        /*0180*/ 	.word	0x000153e0


	//   ....[40]....
        /*0184*/ 	.word	0x00015400


	//----- nvinfo : EIATTR_EXIT_INSTR_OFFSETS
	.align		4
.L_448:
        /*0188*/ 	.byte	0x04, 0x1c
        /*018a*/ 	.short	(.L_450 - .L_449)


	//   ....[0]....
.L_449:
        /*018c*/ 	.word	0x00000310


	//   ....[1]....
        /*0190*/ 	.word	0x00014800


	//   ....[2]....
        /*0194*/ 	.word	0x000148d0


	//   ....[3]....
        /*0198*/ 	.word	0x00014930


	//   ....[4]....
        /*019c*/ 	.word	0x00015410


	//   ....[5]....
        /*01a0*/ 	.word	0x000154c0


	//   ....[6]....
        /*01a4*/ 	.word	0x00015520


	//----- nvinfo : EIATTR_CTAIDZ_USED
	.align		4
.L_450:
        /*01a8*/ 	.byte	0x01, 0x04
	.zero		2


	//----- nvinfo : EIATTR_MAX_THREADS
	.align		4
        /*01ac*/ 	.byte	0x04, 0x05
        /*01ae*/ 	.short	(.L_452 - .L_451)
.L_451:
        /*01b0*/ 	.word	0x00000100
        /*01b4*/ 	.word	0x00000001
        /*01b8*/ 	.word	0x00000001


	//----- nvinfo : EIATTR_CRS_STACK_SIZE
	.align		4
.L_452:
        /*01bc*/ 	.byte	0x04, 0x1e
        /*01be*/ 	.short	(.L_454 - .L_453)
.L_453:
        /*01c0*/ 	.word	0x00000000
.L_454:


//--------------------- .nv.info._ZN7cutlass13device_kernelIN5flash19enable_sm80_to_sm89INS1_16FlashAttnFwdSm80INS1_25CollectiveMainloopFwdSm80ILi8ELi2ELb0EN4cute5tupleIJNS5_1CILi128EEENS7_ILi64EEENS7_ILi192EEEEEELi192ENS_10bfloat16_tEfNS_4arch4Sm80ELb0ELb1ELb1ELb0ELb0ELb0ELb1ELb0EEENS1_21CollectiveEpilogueFwdINS6_IJS8_SA_S9_EEENS6_IJNS7_ILi1EEESI_SI_EEESC_SE_Li256ELb0ELb1ELb0ELb0EEENS1_19SingleTileSchedulerILb0ELb0ELb1ELi128EEEEEEEEEvNT_6ParamsE --------------------------
	.section	.nv.info._ZN7cutlass13device_kernelIN5flash19enable_sm80_to_sm89INS1_16FlashAttnFwdSm80INS1_25CollectiveMainloopFwdSm80ILi8ELi2ELb0EN4cute5tupleIJNS5_1CILi128EEENS7_ILi64EEENS7_ILi192EEEEEELi192ENS_10bfloat16_tEfNS_4arch4Sm80ELb0ELb1ELb1ELb0ELb0ELb0ELb1ELb0EEENS1_21CollectiveEpilogueFwdINS6_IJS8_SA_S9_EEENS6_IJNS7_ILi1EEESI_SI_EEESC_SE_Li256ELb0ELb1ELb0ELb0EEENS1_19SingleTileSchedulerILb0ELb0ELb1ELi128EEEEEEEEEvNT_6ParamsE,"",@"SHT_CUDA_INFO"
	.sectionflags	@""
	.align	4


	//----- nvinfo : EIATTR_CUDA_API_VERSION
	.align		4
        /*0000*/ 	.byte	0x04, 0x37
        /*0002*/ 	.short	(.L_456 - .L_455)
.L_455:
        /*0004*/ 	.word	0x00000082


	//----- nvinfo : EIATTR_SW2861232_WAR
	.align		4
.L_456:
        /*0008*/ 	.byte	0x01, 0x35
	.zero		2


	//----- nvinfo : EIATTR_PARAM_CBANK
	.align		4
        /*000c*/ 	.byte	0x04, 0x0a
        /*000e*/ 	.short	(.L_458 - .L_457)
	.align		4
.L_457:
        /*0010*/ 	.word	index@(.nv.constant0._ZN7cutlass13device_kernelIN5flash19enable_sm80_to_sm89INS1_16FlashAttnFwdSm80INS1_25CollectiveMainloopFwdSm80ILi8ELi2ELb0EN4cute5tupleIJNS5_1CILi128EEENS7_ILi64EEENS7_ILi192EEEEEELi192ENS_10bfloat16_tEfNS_4arch4Sm80ELb0ELb1ELb1ELb0ELb0ELb0ELb1ELb0EEENS1_21CollectiveEpilogueFwdINS6_IJS8_SA_S9_EEENS6_IJNS7_ILi1EEESI_SI_EEESC_SE_Li256ELb0ELb1ELb0ELb0EEENS1_19SingleTileSchedulerILb0ELb0ELb1ELi128EEEEEEEEEvNT_6ParamsE)
        /*0014*/ 	.short	0x0160
        /*0016*/ 	.short	0x0418


	//----- nvinfo : EIATTR_CBANK_PARAM_SIZE
	.align		4
.L_458:
        /*0018*/ 	.byte	0x03, 0x19
        /*001a*/ 	.short	0x0418


	//----- nvinfo : EIATTR_KPARAM_INFO
	.align		4
        /*001c*/ 	.byte	0x04, 0x17
        /*001e*/ 	.short	(.L_460 - .L_459)
.L_459:
        /*0020*/ 	.word	0x00000000
        /*0024*/ 	.short	0x0000
        /*0026*/ 	.short	0x0000
        /*0028*/ 	.byte	0x00, 0xf0, 0x61, 0x10


	//----- nvinfo : EIATTR_MAXREG_COUNT
	.align		4
.L_460:
        /*002c*/ 	.byte	0x03, 0x1b
        /*002e*/ 	.short	0x00ff


	//----- nvinfo : EIATTR_NUM_BARRIERS
	.align		4
        /*0030*/ 	.byte	0x02, 0x4c
        /*0032*/ 	.byte	0x02
	.zero		1


	//----- nvinfo : EIATTR_MERCURY_ISA_VERSION
	.align		4
        /*0034*/ 	.byte	0x03, 0x5f
        /*0036*/ 	.short	0x0000


	//----- nvinfo : EIATTR_COOP_GROUP_MASK_REGIDS
	.align		4
        /*0038*/ 	.byte	0x04, 0x29
        /*003a*/ 	.short	(.L_462 - .L_461)


	//   ....[0]....
.L_461:
        /*003c*/ 	.word	0xffffffff


	//   ....[1]....
        /*0040*/ 	.word	0xffffffff


	//   ....[2]....
        /*0044*/ 	.word	0xffffffff


	//   ....[3]....
        /*0048*/ 	.word	0xffffffff


	//   ....[4]....
        /*004c*/ 	.word	0xffffffff


	//   ....[5]....
        /*0050*/ 	.word	0xffffffff


	//   ....[6]....
        /*0054*/ 	.word	0xffffffff


	//   ....[7]....
        /*0058*/ 	.word	0xffffffff


	//   ....[8]....
        /*005c*/ 	.word	0xffffffff


	//   ....[9]....
        /*0060*/ 	.word	0xffffffff


	//   ....[10]....
        /*0064*/ 	.word	0xffffffff


	//   ....[11]....
        /*0068*/ 	.word	0xffffffff


	//   ....[12]....
        /*006c*/ 	.word	0xffffffff


	//   ....[13]....
        /*0070*/ 	.word	0xffffffff


	//   ....[14]....
        /*0074*/ 	.word	0xffffffff


	//   ....[15]....
        /*0078*/ 	.word	0xffffffff


	//   ....[16]....
        /*007c*/ 	.word	0xffffffff


	//   ....[17]....
        /*0080*/ 	.word	0xffffffff


	//   ....[18]....
        /*0084*/ 	.word	0xffffffff


	//   ....[19]....
        /*0088*/ 	.word	0xffffffff


	//   ....[20]....
        /*008c*/ 	.word	0xffffffff


	//   ....[21]....
        /*0090*/ 	.word	0xffffffff


	//   ....[22]....
        /*0094*/ 	.word	0xffffffff


	//   ....[23]....
        /*0098*/ 	.word	0xffffffff


	//   ....[24]....
        /*009c*/ 	.word	0xffffffff


	//   ....[25]....
        /*00a0*/ 	.word	0xffffffff


	//   ....[26]....
        /*00a4*/ 	.word	0xffffffff


	//   ....[27]....
        /*00a8*/ 	.word	0xffffffff


	//   ....[28]....
        /*00ac*/ 	.word	0xffffffff


	//   ....[29]....
        /*00b0*/ 	.word	0xffffffff


	//   ....[30]....
        /*00b4*/ 	.word	0xffffffff


	//   ....[31]....
        /*00b8*/ 	.word	0xffffffff


	//   ....[32]....
        /*00bc*/ 	.word	0xffffffff


	//   ....[33]....
        /*00c0*/ 	.word	0xffffffff


	//   ....[34]....
        /*00c4*/ 	.word	0xffffffff


	//   ....[35]....
        /*00c8*/ 	.word	0xffffffff


	//   ....[36]....
        /*00cc*/ 	.word	0xffffffff


	//   ....[37]....
        /*00d0*/ 	.word	0xffffffff


	//   ....[38]....
        /*00d4*/ 	.word	0xffffffff


	//   ....[39]....
        /*00d8*/ 	.word	0xffffffff


	//   ....[40]....
        /*00dc*/ 	.word	0xffffffff


	//   ....[41]....
        /*00e0*/ 	.word	0xffffffff


	//   ....[42]....
        /*00e4*/ 	.word	0xffffffff


	//   ....[43]....
        /*00e8*/ 	.word	0xffffffff


	//   ....[44]....
        /*00ec*/ 	.word	0xffffffff


	//   ....[45]....
        /*00f0*/ 	.word	0xffffffff


	//   ....[46]....
        /*00f4*/ 	.word	0xffffffff


	//   ....[47]....
        /*00f8*/ 	.word	0xffffffff


	//   ....[48]....
        /*00fc*/ 	.word	0xffffffff


	//   ....[49]....
        /*0100*/ 	.word	0xffffffff


	//   ....[50]....
        /*0104*/ 	.word	0xffffffff


	//   ....[51]....
        /*0108*/ 	.word	0xffffffff


	//   ....[52]....
        /*010c*/ 	.word	0xffffffff


	//   ....[53]....
        /*0110*/ 	.word	0xffffffff


	//----- nvinfo : EIATTR_COOP_GROUP_INSTR_OFFSETS
	.align		4
.L_462:
        /*0114*/ 	.byte	0x04, 0x28
        /*0116*/ 	.short	(.L_464 - .L_463)


	//   ....[0]....
.L_463:
        /*0118*/ 	.word	0x00000d60


	//   ....[1]....
        /*011c*/ 	.word	0x00000db0


	//   ....[2]....
        /*0120*/ 	.word	0x00000e10


	//   ....[3]....
        /*0124*/ 	.word	0x00000ec0


	//   ....[4]....
        /*0128*/ 	.word	0x00001110


	//   ....[5]....
        /*012c*/ 	.word	0x00001150


	//   ....[6]....
        /*0130*/ 	.word	0x00001190


	//   ....[7]....
        /*0134*/ 	.word	0x000011d0


	//   ....[8]....
        /*0138*/ 	.word	0x00002cc0


	//   ....[9]....
        /*013c*/ 	.word	0x00002fc0


	//   ....[10]....
        /*0140*/ 	.word	0x00003c00


	//   ....[11]....
        /*0144*/ 	.word	0x00003d40


	//   ....[12]....
        /*0148*/ 	.word	0x00003d60


	//   ....[13]....
        /*014c*/ 	.word	0x00003dc0


	//   ....[14]....
        /*0150*/ 	.word	0x00005b10


	//   ....[15]....
        /*0154*/ 	.word	0x000066f0


	//   ....[16]....
        /*0158*/ 	.word	0x00007110


	//   ....[17]....
        /*015c*/ 	.word	0x00007210


	//   ....[18]....
        /*0160*/ 	.word	0x00007220


	//   ....[19]....
        /*0164*/ 	.word	0x00007240


	//   ....[20]....
        /*0168*/ 	.word	0x0000a450


	//   ....[21]....
        /*016c*/ 	.word	0x0000a4a0


	//   ....[22]....
        /*0170*/ 	.word	0x0000a4b0


	//   ....[23]....
        /*0174*/ 	.word	0x0000a4d0


	//   ....[24]....
        /*0178*/ 	.word	0x0000cfa0


	//   ....[25]....
        /*017c*/ 	.word	0x0000d400


	//   ....[26]....
        /*0180*/ 	.word	0x0000dd90


	//   ....[27]....
        /*0184*/ 	.word	0x0000df00


	//   ....[28]....
        /*0188*/ 	.word	0x0000df20


	//   ....[29]....
        /*018c*/ 	.word	0x0000df90


	//   ....[30]....
        /*0190*/ 	.word	0x0000f960


	//   ....[31]....
        /*0194*/ 	.word	0x0000f990


	//   ....[32]....
        /*0198*/ 	.word	0x0000f9d0


	//   ....[33]....
        /*019c*/ 	.word	0x0000f9e0


	//   ....[34]....
        /*01a0*/ 	.word	0x00010f60


	//   ....[35]....
        /*01a4*/ 	.word	0x00010f70


	//   ....[36]....
        /*01a8*/ 	.word	0x00010f80


	//   ....[37]....
        /*01ac*/ 	.word	0x00010f90


	//   ....[38]....
        /*01b0*/ 	.word	0x00010fa0


	//   ....[39]....
        /*01b4*/ 	.word	0x00010fb0


	//   ....[40]....
        /*01b8*/ 	.word	0x000111e0


	//   ....[41]....
        /*01bc*/ 	.word	0x00011210


	//   ....[42]....
        /*01c0*/ 	.word	0x00011360


	//   ....[43]....
        /*01c4*/ 	.word	0x00011390


	//   ....[44]....
        /*01c8*/ 	.word	0x000114e0


	//   ....[45]....
        /*01cc*/ 	.word	0x00011500


	//   ....[46]....
        /*01d0*/ 	.word	0x00011b90


	//   ....[47]....
        /*01d4*/ 	.word	0x00011bb0


	//   ....[48]....
        /*01d8*/ 	.word	0x00011ce0


	//   ....[49]....
        /*01dc*/ 	.word	0x00011d10


	//   ....[50]....
        /*01e0*/ 	.word	0x00011e40


	//   ....[51]....
        /*01e4*/ 	.word	0x00011e70


	//   ....[52]....
        /*01e8*/ 	.word	0x00011fa0


	//   ....[53]....
        /*01ec*/ 	.word	0x00011fc0


	//----- nvinfo : EIATTR_EXIT_INSTR_OFFSETS
	.align		4
.L_464:
        /*01f0*/ 	.byte	0x04, 0x1c
        /*01f2*/ 	.short	(.L_466 - .L_465)


	//   ....[0]....
.L_465:
        /*01f4*/ 	.word	0x00000030


	//   ....[1]....
        /*01f8*/ 	.word	0x00011510


	//   ....[2]....
        /*01fc*/ 	.word	0x000115e0


	//   ....[3]....
        /*0200*/ 	.word	0x00011640


	//   ....[4]....
        /*0204*/ 	.word	0x00011fd0


	//   ....[5]....
        /*0208*/ 	.word	0x00012080


	//   ....[6]....
        /*020c*/ 	.word	0x000120e0


	//----- nvinfo : EIATTR_CTAIDZ_USED
	.align		4
.L_466:
        /*0210*/ 	.byte	0x01, 0x04
	.zero		2


	//----- nvinfo : EIATTR_MAX_THREADS
	.align		4
        /*0214*/ 	.byte	0x04, 0x05
        /*0216*/ 	.short	(.L_468 - .L_467)
.L_467:
        /*0218*/ 	.word	0x00000100
        /*021c*/ 	.word	0x00000001
        /*0220*/ 	.word	0x00000001


	//----- nvinfo : EIATTR_CRS_STACK_SIZE
	.align		4
.L_468:
        /*0224*/ 	.byte	0x04, 0x1e
        /*0226*/ 	.short	(.L_470 - .L_469)
.L_469:
        /*0228*/ 	.word	0x00000000
.L_470:


//--------------------- .nv.info._ZN7cutlass13device_kernelIN5flash19enable_sm80_to_sm89INS1_16FlashAttnFwdSm80INS1_25CollectiveMainloopFwdSm80ILi8ELi2ELb0EN4cute5tupleIJNS5_1CILi128EEENS7_ILi64EEENS7_ILi192EEEEEELi192ENS_10bfloat16_tEfNS_4arch4Sm80ELb0ELb1ELb1ELb1ELb0ELb0ELb1ELb0EEENS1_21CollectiveEpilogueFwdINS6_IJS8_SA_S9_EEENS6_IJNS7_ILi1EEESI_SI_EEESC_SE_Li256ELb1ELb1ELb0ELb0EEENS1_19SingleTileSchedulerILb1ELb0ELb1ELi128EEEEEEEEEvNT_6ParamsE --------------------------
	.section	.nv.info._ZN7cutlass13device_kernelIN5flash19enable_sm80_to_sm89INS1_16FlashAttnFwdSm80INS1_25CollectiveMainloopFwdSm80ILi8ELi2ELb0EN4cute5tupleIJNS5_1CILi128EEENS7_ILi64EEENS7_ILi192EEEEEELi192ENS_10bfloat16_tEfNS_4arch4Sm80ELb0ELb1ELb1ELb1ELb0ELb0ELb1ELb0EEENS1_21CollectiveEpilogueFwdINS6_IJS8_SA_S9_EEENS6_IJNS7_ILi1EEESI_SI_EEESC_SE_Li256ELb1ELb1ELb0ELb0EEENS1_19SingleTileSchedulerILb1ELb0ELb1ELi128EEEEEEEEEvNT_6ParamsE,"",@"SHT_CUDA_INFO"
	.sectionflags	@""
	.align	4


	//----- nvinfo : EIATTR_CUDA_API_VERSION
	.align		4
        /*0000*/ 	.byte	0x04, 0x37
        /*0002*/ 	.short	(.L_472 - .L_471)
.L_471:
        /*0004*/ 	.word	0x00000082


	//----- nvinfo : EIATTR_SW2861232_WAR
	.align		4
.L_472:
        /*0008*/ 	.byte	0x01, 0x35
	.zero		2


	//----- nvinfo : EIATTR_PARAM_CBANK
	.align		4
        /*000c*/ 	.byte	0x04, 0x0a
        /*000e*/ 	.short	(.L_474 - .L_473)
	.align		4
.L_473:
        /*0010*/ 	.word	index@(.nv.constant0._ZN7cutlass13device_kernelIN5flash19enable_sm80_to_sm89INS1_16FlashAttnFwdSm80INS1_25CollectiveMainloopFwdSm80ILi8ELi2ELb0EN4cute5tupleIJNS5_1CILi128EEENS7_ILi64EEENS7_ILi192EEEEEELi192ENS_10bfloat16_tEfNS_4arch4Sm80ELb0ELb1ELb1ELb1ELb0ELb0ELb1ELb0EEENS1_21CollectiveEpilogueFwdINS6_IJS8_SA_S9_EEENS6_IJNS7_ILi1EEESI_SI_EEESC_SE_Li256ELb1ELb1ELb0ELb0EEENS1_19SingleTileSchedulerILb1ELb0ELb1ELi128EEEEEEEEEvNT_6ParamsE)
        /*0014*/ 	.short	0x0160
        /*0016*/ 	.short	0x0418


	//----- nvinfo : EIATTR_CBANK_PARAM_SIZE
	.align		4
.L_474:
        /*0018*/ 	.byte	0x03, 0x19
        /*001a*/ 	.short	0x0418


	//----- nvinfo : EIATTR_KPARAM_INFO
	.align		4
        /*001c*/ 	.byte	0x04, 0x17
        /*001e*/ 	.short	(.L_476 - .L_475)
.L_475:
        /*0020*/ 	.word	0x00000000
        /*0024*/ 	.short	0x0000
        /*0026*/ 	.short	0x0000
        /*0028*/ 	.byte	0x00, 0xf0, 0x61, 0x10


	//----- nvinfo : EIATTR_MAXREG_COUNT
	.align		4
.L_476:
        /*002c*/ 	.byte	0x03, 0x1b
        /*002e*/ 	.short	0x00ff


	//----- nvinfo : EIATTR_NUM_BARRIERS
	.align		4
        /*0030*/ 	.byte	0x02, 0x4c
        /*0032*/ 	.byte	0x02
	.zero		1


	//----- nvinfo : EIATTR_MERCURY_ISA_VERSION
	.align		4
        /*0034*/ 	.byte	0x03, 0x5f
        /*0036*/ 	.short	0x0000


	//----- nvinfo : EIATTR_COOP_GROUP_MASK_REGIDS
	.align		4
        /*0038*/ 	.byte	0x04, 0x29
        /*003a*/ 	.short	(.L_478 - .L_477)


	//   ....[0]....
.L_477:
        /*003c*/ 	.word	0xffffffff


	//   ....[1]....
        /*0040*/ 	.word	0xffffffff


	//   ....[2]....
        /*0044*/ 	.word	0xffffffff


	//   ....[3]....
        /*0048*/ 	.word	0xffffffff


	//   ....[4]....
        /*004c*/ 	.word	0xffffffff


	//   ....[5]....
        /*0050*/ 	.word	0xffffffff


	//   ....[6]....
        /*0054*/ 	.word	0xffffffff


	//   ....[7]....
        /*0058*/ 	.word	0xffffffff


	//   ....[8]....
        /*005c*/ 	.word	0xffffffff


	//   ....[9]....
        /*0060*/ 	.word	0xffffffff


	//   ....[10]....
        /*0064*/ 	.word	0xffffffff


	//   ....[11]....
        /*0068*/ 	.word	0xffffffff


	//   ....[12]....
        /*006c*/ 	.word	0xffffffff


	//   ....[13]....
        /*0070*/ 	.word	0xffffffff


	//   ....[14]....
        /*0074*/ 	.word	0xffffffff


	//   ....[15]....
        /*0078*/ 	.word	0xffffffff


	//   ....[16]....
        /*007c*/ 	.word	0xffffffff


	//   ....[17]....
        /*0080*/ 	.word	0xffffffff


	//   ....[18]....
        /*0084*/ 	.word	0xffffffff


	//   ....[19]....
        /*0088*/ 	.word	0xffffffff


	//   ....[20]....
        /*008c*/ 	.word	0xffffffff


	//   ....[21]....
        /*0090*/ 	.word	0xffffffff


	//   ....[22]....
        /*0094*/ 	.word	0xffffffff


	//   ....[23]....
        /*0098*/ 	.word	0xffffffff


	//   ....[24]....
        /*009c*/ 	.word	0xffffffff


	//   ....[25]....
        /*00a0*/ 	.word	0xffffffff


	//   ....[26]....
        /*00a4*/ 	.word	0xffffffff


	//   ....[27]....
        /*00a8*/ 	.word	0xffffffff


	//   ....[28]....
        /*00ac*/ 	.word	0xffffffff


	//   ....[29]....
        /*00b0*/ 	.word	0xffffffff


	//   ....[30]....
        /*00b4*/ 	.word	0xffffffff


	//   ....[31]....
        /*00b8*/ 	.word	0xffffffff


	//   ....[32]....
        /*00bc*/ 	.word	0xffffffff


	//   ....[33]....
        /*00c0*/ 	.word	0xffffffff


	//   ....[34]....
        /*00c4*/ 	.word	0xffffffff


	//   ....[35]....
        /*00c8*/ 	.word	0xffffffff


	//   ....[36]....
        /*00cc*/ 	.word	0xffffffff


	//   ....[37]....
        /*00d0*/ 	.word	0xffffffff


	//   ....[38]....
        /*00d4*/ 	.word	0xffffffff


	//   ....[39]....
        /*00d8*/ 	.word	0xffffffff


	//   ....[40]....
        /*00dc*/ 	.word	0xffffffff


	//   ....[41]....
        /*00e0*/ 	.word	0xffffffff


	//   ....[42]....
        /*00e4*/ 	.word	0xffffffff


	//   ....[43]....
        /*00e8*/ 	.word	0xffffffff


	//   ....[44]....
        /*00ec*/ 	.word	0xffffffff


	//   ....[45]....
        /*00f0*/ 	.word	0xffffffff


	//   ....[46]....
        /*00f4*/ 	.word	0xffffffff


	//   ....[47]....
        /*00f8*/ 	.word	0xffffffff


	//   ....[48]....
        /*00fc*/ 	.word	0xffffffff


	//   ....[49]....
        /*0100*/ 	.word	0xffffffff


	//   ....[50]....
        /*0104*/ 	.word	0xffffffff


	//   ....[51]....
        /*0108*/ 	.word	0xffffffff


	//   ....[52]....
        /*010c*/ 	.word	0xffffffff


	//   ....[53]....
        /*0110*/ 	.word	0xffffffff


	//   ....[54]....
        /*0114*/ 	.word	0xffffffff


	//----- nvinfo : EIATTR_COOP_GROUP_INSTR_OFFSETS
	.align		4
.L_478:
        /*0118*/ 	.byte	0x04, 0x28
        /*011a*/ 	.short	(.L_480 - .L_479)


	//   ....[0]....
.L_479:
        /*011c*/ 	.word	0x00000080


	//   ....[1]....
        /*0120*/ 	.word	0x000013d0


	//   ....[2]....
        /*0124*/ 	.word	0x000014d0


	//   ....[3]....
        /*0128*/ 	.word	0x00001720


	//   ....[4]....
        /*012c*/ 	.word	0x00001750


	//   ....[5]....
        /*0130*/ 	.word	0x000018a0


	//   ....[6]....
        /*0134*/ 	.word	0x000018d0


	//   ....[7]....
        /*0138*/ 	.word	0x00001a10


	//   ....[8]....
        /*013c*/ 	.word	0x00001a50


	//   ....[9]....
        /*0140*/ 	.word	0x00003000


	//   ....[10]....
        /*0144*/ 	.word	0x00003330


	//   ....[11]....
        /*0148*/ 	.word	0x00003e20


	//   ....[12]....
        /*014c*/ 	.word	0x00003ed0


	//   ....[13]....
        /*0150*/ 	.word	0x00004270


	//   ....[14]....
        /*0154*/ 	.word	0x00004300


	//   ....[15]....
        /*0158*/ 	.word	0x00006340


	//   ....[16]....
        /*015c*/ 	.word	0x000067c0


	//   ....[17]....
        /*0160*/ 	.word	0x000070e0


	//   ....[18]....
        /*0164*/ 	.word	0x00007210


	//   ....[19]....
        /*0168*/ 	.word	0x00007230


	//   ....[20]....
        /*016c*/ 	.word	0x000072d0


	//   ....[21]....
        /*0170*/ 	.word	0x0000a300


	//   ....[22]....
        /*0174*/ 	.word	0x0000a350


	//   ....[23]....
        /*0178*/ 	.word	0x0000a360


	//   ....[24]....
        /*017c*/ 	.word	0x0000a380


	//   ....[25]....
        /*0180*/ 	.word	0x0000ceb0


	//   ....[26]....
        /*0184*/ 	.word	0x0000d4b0


	//   ....[27]....
        /*0188*/ 	.word	0x0000da80


	//   ....[28]....
        /*018c*/ 	.word	0x0000dce0


	//   ....[29]....
        /*0190*/ 	.word	0x0000dd00


	//   ....[30]....
        /*0194*/ 	.word	0x0000dd70


	//   ....[31]....
        /*0198*/ 	.word	0x0000f780


	//   ....[32]....
        /*019c*/ 	.word	0x0000f7b0


	//   ....[33]....
        /*01a0*/ 	.word	0x0000f7f0


	//   ....[34]....
        /*01a4*/ 	.word	0x0000f800


	//   ....[35]....
        /*01a8*/ 	.word	0x00010ce0


	//   ....[36]....
        /*01ac*/ 	.word	0x00010d30


	//   ....[37]....
        /*01b0*/ 	.word	0x00010d60


	//   ....[38]....
        /*01b4*/ 	.word	0x00010da0


	//   ....[39]....
        /*01b8*/ 	.word	0x00010fd0


	//   ....[40]....
        /*01bc*/ 	.word	0x00010fe0


	//   ....[41]....
        /*01c0*/ 	.word	0x00011160


	//   ....[42]....
        /*01c4*/ 	.word	0x00011190


	//   ....[43]....
        /*01c8*/ 	.word	0x000112e0


	//   ....[44]....
        /*01cc*/ 	.word	0x00011310


	//   ....[45]....
        /*01d0*/ 	.word	0x00011460


	//   ....[46]....
        /*01d4*/ 	.word	0x00011480


	//   ....[47]....
        /*01d8*/ 	.word	0x00011c90


	//   ....[48]....
        /*01dc*/ 	.word	0x00011cb0


	//   ....[49]....
        /*01e0*/ 	.word	0x00011de0


	//   ....[50]....
        /*01e4*/ 	.word	0x00011e10


	//   ....[51]....
        /*01e8*/ 	.word	0x00011f40


	//   ....[52]....
        /*01ec*/ 	.word	0x00011f70


	//   ....[53]....
        /*01f0*/ 	.word	0x000120a0


	//   ....[54]....
        /*01f4*/ 	.word	0x000120c0


	//----- nvinfo : EIATTR_EXIT_INSTR_OFFSETS
	.align		4
.L_480:
        /*01f8*/ 	.byte	0x04, 0x1c
        /*01fa*/ 	.short	(.L_482 - .L_481)


	//   ....[0]....
.L_481:
        /*01fc*/ 	.word	0x00000310


	//   ....[1]....
        /*0200*/ 	.word	0x00011490


	//   ....[2]....
        /*0204*/ 	.word	0x00011560


	//   ....[3]....
        /*0208*/ 	.word	0x000115c0


	//   ....[4]....
        /*020c*/ 	.word	0x000120d0


	//   ....[5]....
        /*0210*/ 	.word	0x00012180


	//   ....[6]....
        /*0214*/ 	.word	0x000121e0


	//----- nvinfo : EIATTR_CTAIDZ_USED
	.align		4
.L_482:
        /*0218*/ 	.byte	0x01, 0x04
	.zero		2


	//----- nvinfo : EIATTR_MAX_THREADS
	.align		4
        /*021c*/ 	.byte	0x04, 0x05
        /*021e*/ 	.short	(.L_484 - .L_483)
.L_483:
        /*0220*/ 	.word	0x00000100
        /*0224*/ 	.word	0x00000001
        /*0228*/ 	.word	0x00000001


	//----- nvinfo : EIATTR_CRS_STACK_SIZE
	.align		4
.L_484:
        /*022c*/ 	.byte	0x04, 0x1e
        /*022e*/ 	.short	(.L_486 - .L_485)
.L_485:
        /*0230*/ 	.word	0x00000000
.L_486:


//--------------------- .nv.info._ZN7cutlass13device_kernelIN5flash19enable_sm80_to_sm89INS1_16FlashAttnFwdSm80INS1_25CollectiveMainloopFwdSm80ILi8ELi2ELb0EN4cute5tupleIJNS5_1CILi128EEENS7_ILi64EEENS7_ILi192EEEEEELi192ENS_10bfloat16_tEfNS_4arch4Sm80ELb0ELb1ELb1ELb1ELb0ELb1ELb1ELb0EEENS1_21CollectiveEpilogueFwdINS6_IJS8_SA_S9_EEENS6_IJNS7_ILi1EEESI_SI_EEESC_SE_Li256ELb1ELb1ELb0ELb0EEENS1_19SingleTileSchedulerILb1ELb0ELb1ELi128EEEEEEEEEvNT_6ParamsE --------------------------
	.section	.nv.info._ZN7cutlass13device_kernelIN5flash19enable_sm80_to_sm89INS1_16FlashAttnFwdSm80INS1_25CollectiveMainloopFwdSm80ILi8ELi2ELb0EN4cute5tupleIJNS5_1CILi128EEENS7_ILi64EEENS7_ILi192EEEEEELi192ENS_10bfloat16_tEfNS_4arch4Sm80ELb0ELb1ELb1ELb1ELb0ELb1ELb1ELb0EEENS1_21CollectiveEpilogueFwdINS6_IJS8_SA_S9_EEENS6_IJNS7_ILi1EEESI_SI_EEESC_SE_Li256ELb1ELb1ELb0ELb0EEENS1_19SingleTileSchedulerILb1ELb0ELb1ELi128EEEEEEEEEvNT_6ParamsE,"",@"SHT_CUDA_INFO"
	.sectionflags	@""
	.align	4


	//----- nvinfo : EIATTR_CUDA_API_VERSION
	.align		4
        /*0000*/ 	.byte	0x04, 0x37
        /*0002*/ 	.short	(.L_488 - .L_487)
.L_487:
        /*0004*/ 	.word	0x00000082


	//----- nvinfo : EIATTR_SW2861232_WAR
	.align		4
.L_488:
        /*0008*/ 	.byte	0x01, 0x35
	.zero		2


	//----- nvinfo : EIATTR_PARAM_CBANK
	.align		4
        /*000c*/ 	.byte	0x04, 0x0a
        /*000e*/ 	.short	(.L_490 - .L_489)
	.align		4
.L_489:
        /*0010*/ 	.word	index@(.nv.constant0._ZN7cutlass13device_kernelIN5flash19enable_sm80_to_sm89INS1_16FlashAttnFwdSm80INS1_25CollectiveMainloopFwdSm80ILi8ELi2ELb0EN4cute5tupleIJNS5_1CILi128EEENS7_ILi64EEENS7_ILi192EEEEEELi192ENS_10bfloat16_tEfNS_4arch4Sm80ELb0ELb1ELb1ELb1ELb0ELb1ELb1ELb0EEENS1_21CollectiveEpilogueFwdINS6_IJS8_SA_S9_EEENS6_IJNS7_ILi1EEESI_SI_EEESC_SE_Li256ELb1ELb1ELb0ELb0EEENS1_19SingleTileSchedulerILb1ELb0ELb1ELi128EEEEEEEEEvNT_6ParamsE)
        /*0014*/ 	.short	0x0160
        /*0016*/ 	.short	0x0418


	//----- nvinfo : EIATTR_CBANK_PARAM_SIZE
	.align		4
.L_490:
        /*0018*/ 	.byte	0x03, 0x19
        /*001a*/ 	.short	0x0418


	//----- nvinfo : EIATTR_KPARAM_INFO
	.align		4
        /*001c*/ 	.byte	0x04, 0x17
        /*001e*/ 	.short	(.L_492 - .L_491)
.L_491:
        /*0020*/ 	.word	0x00000000
        /*0024*/ 	.short	0x0000
        /*0026*/ 	.short	0x0000
        /*0028*/ 	.byte	0x00, 0xf0, 0x61, 0x10


	//----- nvinfo : EIATTR_MAXREG_COUNT
	.align		4
.L_492:
        /*002c*/ 	.byte	0x03, 0x1b
        /*002e*/ 	.short	0x00ff


	//----- nvinfo : EIATTR_NUM_BARRIERS
	.align		4
        /*0030*/ 	.byte	0x02, 0x4c
        /*0032*/ 	.byte	0x02
	.zero		1


	//----- nvinfo : EIATTR_MERCURY_ISA_VERSION
	.align		4
        /*0034*/ 	.byte	0x03, 0x5f
        /*0036*/ 	.short	0x0000


	//----- nvinfo : EIATTR_COOP_GROUP_MASK_REGIDS
	.align		4
        /*0038*/ 	.byte	0x04, 0x29
        /*003a*/ 	.short	(.L_494 - .L_493)


	//   ....[0]....
.L_493:
        /*003c*/ 	.word	0xffffffff


	//   ....[1]....
        /*0040*/ 	.word	0xffffffff


	//   ....[2]....
        /*0044*/ 	.word	0xffffffff


	//   ....[3]....
        /*0048*/ 	.word	0xffffffff


	//   ....[4]....
        /*004c*/ 	.word	0xffffffff


	//   ....[5]....
        /*0050*/ 	.word	0xffffffff


	//   ....[6]....
        /*0054*/ 	.word	0xffffffff


	//   ....[7]....
        /*0058*/ 	.word	0xffffffff


	//   ....[8]....
        /*005c*/ 	.word	0xffffffff


	//   ....[9]....
        /*0060*/ 	.word	0xffffffff


	//   ....[10]....
        /*0064*/ 	.word	0xffffffff


	//   ....[11]....
        /*0068*/ 	.word	0xffffffff


	//   ....[12]....
        /*006c*/ 	.word	0xffffffff


	//   ....[13]....
        /*0070*/ 	.word	0xffffffff


	//   ....[14]....
        /*0074*/ 	.word	0xffffffff


	//   ....[15]....
        /*0078*/ 	.word	0xffffffff


	//   ....[16]....
        /*007c*/ 	.word	0xffffffff


	//   ....[17]....
        /*0080*/ 	.word	0xffffffff


	//   ....[18]....
        /*0084*/ 	.word	0xffffffff


	//   ....[19]....
        /*0088*/ 	.word	0xffffffff


	//   ....[20]....
        /*008c*/ 	.word	0xffffffff


	//   ....[21]....
        /*0090*/ 	.word	0xffffffff


	//   ....[22]....
        /*0094*/ 	.word	0xffffffff


	//   ....[23]....
        /*0098*/ 	.word	0xffffffff


	//   ....[24]....
        /*009c*/ 	.word	0xffffffff


	//   ....[25]....
        /*00a0*/ 	.word	0xffffffff


	//   ....[26]....
        /*00a4*/ 	.word	0xffffffff


	//   ....[27]....
        /*00a8*/ 	.word	0xffffffff


	//   ....[28]....
        /*00ac*/ 	.word	0xffffffff


	//   ....[29]....
        /*00b0*/ 	.word	0xffffffff


	//   ....[30]....
        /*00b4*/ 	.word	0xffffffff


	//   ....[31]....
        /*00b8*/ 	.word	0xffffffff


	//   ....[32]....
        /*00bc*/ 	.word	0xffffffff


	//   ....[33]....
        /*00c0*/ 	.word	0xffffffff


	//   ....[34]....
        /*00c4*/ 	.word	0xffffffff


	//   ....[35]....
        /*00c8*/ 	.word	0xffffffff


	//   ....[36]....
        /*00cc*/ 	.word	0xffffffff


	//   ....[37]....
        /*00d0*/ 	.word	0xffffffff


	//   ....[38]....
        /*00d4*/ 	.word	0xffffffff


	//   ....[39]....
        /*00d8*/ 	.word	0xffffffff


	//   ....[40]....
        /*00dc*/ 	.word	0xffffffff


	//   ....[41]....
        /*00e0*/ 	.word	0xffffffff


	//   ....[42]....
        /*00e4*/ 	.word	0xffffffff


	//   ....[43]....
        /*00e8*/ 	.word	0xffffffff


	//   ....[44]....
        /*00ec*/ 	.word	0xffffffff


	//   ....[45]....
        /*00f0*/ 	.word	0xffffffff


	//   ....[46]....
        /*00f4*/ 	.word	0xffffffff


	//   ....[47]....
        /*00f8*/ 	.word	0xffffffff


	//   ....[48]....
        /*00fc*/ 	.word	0xffffffff


	//   ....[49]....
        /*0100*/ 	.word	0xffffffff


	//   ....[50]....
        /*0104*/ 	.word	0xffffffff


	//   ....[51]....
        /*0108*/ 	.word	0xffffffff


	//   ....[52]....
        /*010c*/ 	.word	0xffffffff


	//   ....[53]....
        /*0110*/ 	.word	0xffffffff


	//   ....[54]....
        /*0114*/ 	.word	0xffffffff


	//   ....[55]....
        /*0118*/ 	.word	0xffffffff


	//   ....[56]....
        /*011c*/ 	.word	0xffffffff


	//   ....[57]....
        /*0120*/ 	.word	0xffffffff


	//   ....[58]....
        /*0124*/ 	.word	0xffffffff


	//   ....[59]....
        /*0128*/ 	.word	0xffffffff


	//   ....[60]....
        /*012c*/ 	.word	0xffffffff


	//   ....[61]....
        /*0130*/ 	.word	0xffffffff


	//   ....[62]....
        /*0134*/ 	.word	0xffffffff


	//   ....[63]....
        /*0138*/ 	.word	0xffffffff


	//   ....[64]....
        /*013c*/ 	.word	0xffffffff


	//   ....[65]....
        /*0140*/ 	.word	0xffffffff


	//   ....[66]....
        /*0144*/ 	.word	0xffffffff


	//   ....[67]....
        /*0148*/ 	.word	0xffffffff


	//   ....[68]....
        /*014c*/ 	.word	0xffffffff


	//   ....[69]....
        /*0150*/ 	.word	0xffffffff


	//   ....[70]....
        /*0154*/ 	.word	0xffffffff


	//   ....[71]....
        /*0158*/ 	.word	0xffffffff


	//   ....[72]....
        /*015c*/ 	.word	0xffffffff


	//   ....[73]....
        /*0160*/ 	.word	0xffffffff


	//   ....[74]....
        /*0164*/ 	.word	0xffffffff


	//   ....[75]....
        /*0168*/ 	.word	0xffffffff


	//   ....[76]....
        /*016c*/ 	.word	0xffffffff


	//   ....[77]....
        /*0170*/ 	.word	0xffffffff


	//   ....[78]....
        /*0174*/ 	.word	0xffffffff


	//   ....[79]....
        /*0178*/ 	.word	0xffffffff


	//   ....[80]....
        /*017c*/ 	.word	0xffffffff


	//   ....[81]....
        /*0180*/ 	.word	0xffffffff


	//   ....[82]....
        /*0184*/ 	.word	0xffffffff


	//   ....[83]....
        /*0188*/ 	.word	0xffffffff


	//   ....[84]....
        /*018c*/ 	.word	0xffffffff


	//   ....[85]....
        /*0190*/ 	.word	0xffffffff


	//   ....[86]....
        /*0194*/ 	.word	0xffffffff


	//   ....[87]....
        /*0198*/ 	.word	0xffffffff


	//   ....[88]....
        /*019c*/ 	.word	0xffffffff


	//   ....[89]....
        /*01a0*/ 	.word	0xffffffff


	//   ....[90]....
        /*01a4*/ 	.word	0xffffffff


	//   ....[91]....
        /*01a8*/ 	.word	0xffffffff


	//   ....[92]....
        /*01ac*/ 	.word	0xffffffff


	//   ....[93]....
        /*01b0*/ 	.word	0xffffffff


	//   ....[94]....
        /*01b4*/ 	.word	0xffffffff


	//   ....[95]....
        /*01b8*/ 	.word	0xffffffff


	//   ....[96]....
        /*01bc*/ 	.word	0xffffffff


	//   ....[97]....
        /*01c0*/ 	.word	0xffffffff


	//   ....[98]....
        /*01c4*/ 	.word	0xffffffff


	//   ....[99]....
        /*01c8*/ 	.word	0xffffffff


	//   ....[100]....
        /*01cc*/ 	.word	0xffffffff


	//   ....[101]....
        /*01d0*/ 	.word	0xffffffff


	//   ....[102]....
        /*01d4*/ 	.word	0xffffffff


	//   ....[103]....
        /*01d8*/ 	.word	0xffffffff


	//   ....[104]....
        /*01dc*/ 	.word	0xffffffff


	//   ....[105]....
        /*01e0*/ 	.word	0xffffffff


	//   ....[106]....
        /*01e4*/ 	.word	0xffffffff


	//----- nvinfo : EIATTR_COOP_GROUP_INSTR_OFFSETS
	.align		4
.L_494:
        /*01e8*/ 	.byte	0x04, 0x28
        /*01ea*/ 	.short	(.L_496 - .L_495)


	//   ....[0]....
.L_495:
        /*01ec*/ 	.word	0x00000090


	//   ....[1]....
        /*01f0*/ 	.word	0x000071f0


	//   ....[2]....
        /*01f4*/ 	.word	0x00007210


	//   ....[3]....
        /*01f8*/ 	.word	0x000073e0


	//   ....[4]....
        /*01fc*/ 	.word	0x000073f0


	//   ....[5]....
        /*0200*/ 	.word	0x000075b0


	//   ....[6]....
        /*0204*/ 	.word	0x000075d0


	//   ....[7]....
        /*0208*/ 	.word	0x00007790


	//   ....[8]....
        /*020c*/ 	.word	0x000077a0


	//   ....[9]....
        /*0210*/ 	.word	0x00008f70


	//   ....[10]....
        /*0214*/ 	.word	0x00009870


	//   ....[11]....
        /*0218*/ 	.word	0x0000a040


	//   ....[12]....
        /*021c*/ 	.word	0x0000a0f0


	//   ....[13]....
        /*0220*/ 	.word	0x0000a1a0


	//   ....[14]....
        /*0224*/ 	.word	0x0000a280


	//   ....[15]....
        /*0228*/ 	.word	0x0000c340


	//   ....[16]....
        /*022c*/ 	.word	0x0000c6e0


	//   ....[17]....
        /*0230*/ 	.word	0x0000d200


	//   ....[18]....
        /*0234*/ 	.word	0x0000d230


	//   ....[19]....
        /*0238*/ 	.word	0x0000d250


	//   ....[20]....
        /*023c*/ 	.word	0x0000d350


	//   ....[21]....
        /*0240*/ 	.word	0x00010130


	//   ....[22]....
        /*0244*/ 	.word	0x00010180


	//   ....[23]....
        /*0248*/ 	.word	0x00010190


	//   ....[24]....
        /*024c*/ 	.word	0x000101b0


	//   ....[25]....
        /*0250*/ 	.word	0x00012b30


	//   ....[26]....
        /*0254*/ 	.word	0x00012ec0


	//   ....[27]....
        /*0258*/ 	.word	0x00013780


	//   ....[28]....
        /*025c*/ 	.word	0x000138a0


	//   ....[29]....
        /*0260*/ 	.word	0x000138d0


	//   ....[30]....
        /*0264*/ 	.word	0x00013950


	//   ....[31]....
        /*0268*/ 	.word	0x000153f0


	//   ....[32]....
        /*026c*/ 	.word	0x00015420


	//   ....[33]....
        /*0270*/ 	.word	0x00015430


	//   ....[34]....
        /*0274*/ 	.word	0x00015460


	//   ....[35]....
        /*0278*/ 	.word	0x000169a0


	//   ....[36]....
        /*027c*/ 	.word	0x000169e0


	//   ....[37]....
        /*0280*/ 	.word	0x00016a10


	//   ....[38]....
        /*0284*/ 	.word	0x00016a50


	//   ....[39]....
        /*0288*/ 	.word	0x00016c60


	//   ....[40]....
        /*028c*/ 	.word	0x00016c70


	//   ....[41]....
        /*0290*/ 	.word	0x00016df0


	//   ....[42]....
        /*0294*/ 	.word	0x00016e20


	//   ....[43]....
        /*0298*/ 	.word	0x00016f70


	//   ....[44]....
        /*029c*/ 	.word	0x00016fa0


	//   ....[45]....
        /*02a0*/ 	.word	0x000170f0


	//   ....[46]....
        /*02a4*/ 	.word	0x00017110


	//   ....[47]....
        /*02a8*/ 	.word	0x000178e0


	//   ....[48]....
        /*02ac*/ 	.word	0x00017900


	//   ....[49]....
        /*02b0*/ 	.word	0x00017a70


	//   ....[50]....
        /*02b4*/ 	.word	0x00017a80


	//   ....[51]....
        /*02b8*/ 	.word	0x00017bf0


	//   ....[52]....
        /*02bc*/ 	.word	0x00017c10


	//   ....[53]....
        /*02c0*/ 	.word	0x00017d80


	//   ....[54]....
        /*02c4*/ 	.word	0x00017d90


	//   ....[55]....
        /*02c8*/ 	.word	0x00017f40


	//   ....[56]....
        /*02cc*/ 	.word	0x00017fc0


	//   ....[57]....
        /*02d0*/ 	.word	0x00018030


	//   ....[58]....
        /*02d4*/ 	.word	0x000180a0


	//   ....[59]....
        /*02d8*/ 	.word	0x00018110


	//   ....[60]....
        /*02dc*/ 	.word	0x00018190


	//   ....[61]....
        /*02e0*/ 	.word	0x00018200


	//   ....[62]....
        /*02e4*/ 	.word	0x00018270


	//   ....[63]....
        /*02e8*/ 	.word	0x000182c0


	//   ....[64]....
        /*02ec*/ 	.word	0x00018300


	//   ....[65]....
        /*02f0*/ 	.word	0x00018350


	//   ....[66]....
        /*02f4*/ 	.word	0x000183a0


	//   ....[67]....
        /*02f8*/ 	.word	0x00018410


	//   ....[68]....
        /*02fc*/ 	.word	0x00018490


	//   ....[69]....
        /*0300*/ 	.word	0x00018510


	//   ....[70]....
        /*0304*/ 	.word	0x00018580


	//   ....[71]....
        /*0308*/ 	.word	0x00018600


	//   ....[72]....
        /*030c*/ 	.word	0x00018680


	//   ....[73]....
        /*0310*/ 	.word	0x00018700


	//   ....[74]....
        /*0314*/ 	.word	0x00018770


	//   ....[75]....
        /*0318*/ 	.word	0x00018bb0


	//   ....[76]....
        /*031c*/ 	.word	0x00018bd0


	//   ....[77]....
        /*0320*/ 	.word	0x00018be0


	//   ....[78]....
        /*0324*/ 	.word	0x00018bf0


	//   ....[79]....
        /*0328*/ 	.word	0x00019480


	//   ....[80]....
        /*032c*/ 	.word	0x00019490


	//   ....[81]....
        /*0330*/ 	.word	0x000194a0


	//   ....[82]....
        /*0334*/ 	.word	0x000194b0


	//   ....[83]....
        /*0338*/ 	.word	0x0001c800


	//   ....[84]....
        /*033c*/ 	.word	0x0001c820


	//   ....[85]....
        /*0340*/ 	.word	0x0001c830


	//   ....[86]....
        /*0344*/ 	.word	0x0001c840


	//   ....[87]....
        /*0348*/ 	.word	0x0001cec0


	//   ....[88]....
        /*034c*/ 	.word	0x0001ced0


	//   ....[89]....
        /*0350*/ 	.word	0x0001cee0


	//   ....[90]....
        /*0354*/ 	.word	0x0001cef0


	//   ....[91]....
        /*0358*/ 	.word	0x00020430


	//   ....[92]....
        /*035c*/ 	.word	0x000204b0


	//   ....[93]....
        /*0360*/ 	.word	0x00020520


	//   ....[94]....
        /*0364*/ 	.word	0x00020590


	//   ....[95]....
        /*0368*/ 	.word	0x00020600


	//   ....[96]....
        /*036c*/ 	.word	0x00020670


	//   ....[97]....
        /*0370*/ 	.word	0x000206e0


	//   ....[98]....
        /*0374*/ 	.word	0x00020750


	//   ....[99]....
        /*0378*/ 	.word	0x000207c0


	//   ....[100]....
        /*037c*/ 	.word	0x00020840


	//   ....[101]....
        /*0380*/ 	.word	0x000208b0


	//   ....[102]....
        /*0384*/ 	.word	0x00020920


	//   ....[103]....
        /*0388*/ 	.word	0x00020990


	//   ....[104]....
        /*038c*/ 	.word	0x00020a00


	//   ....[105]....
        /*0390*/ 	.word	0x00020a80


	//   ....[106]....
        /*0394*/ 	.word	0x00020af0


	//----- nvinfo : EIATTR_EXIT_INSTR_OFFSETS
	.align		4
.L_496:
        /*0398*/ 	.byte	0x04, 0x1c
        /*039a*/ 	.short	(.L_498 - .L_497)


	//   ....[0]....
.L_497:
        /*039c*/ 	.word	0x00000320


	//   ....[1]....
        /*03a0*/ 	.word	0x00017120


	//   ....[2]....
        /*03a4*/ 	.word	0x000171f0


	//   ....[3]....
        /*03a8*/ 	.word	0x00017250


	//   ....[4]....
        /*03ac*/ 	.word	0x00017dd0


	//   ....[5]....
        /*03b0*/ 	.word	0x00017e80


	//   ....[6]....
        /*03b4*/ 	.word	0x00017ee0


	//----- nvinfo : EIATTR_CTAIDZ_USED
	.align		4
.L_498:
        /*03b8*/ 	.byte	0x01, 0x04
	.zero		2


	//----- nvinfo : EIATTR_MAX_THREADS
	.align		4
        /*03bc*/ 	.byte	0x04, 0x05
        /*03be*/ 	.short	(.L_500 - .L_499)
.L_499:
        /*03c0*/ 	.word	0x00000100
        /*03c4*/ 	.word	0x00000001
        /*03c8*/ 	.word	0x00000001


	//----- nvinfo : EIATTR_CRS_STACK_SIZE
	.align		4
.L_500:
        /*03cc*/ 	.byte	0x04, 0x1e
        /*03ce*/ 	.short	(.L_502 - .L_501)
.L_501:
        /*03d0*/ 	.word	0x00000000
.L_502:


//--------------------- .nv.info._ZN7cutlass13device_kernelIN5flash19enable_sm80_to_sm89INS1_16FlashAttnFwdSm80INS1_25CollectiveMainloopFwdSm80ILi8ELi2ELb1EN4cute5tupleIJNS5_1CILi128EEENS7_ILi96EEENS7_ILi192EEEEEELi192ENS_10bfloat16_tEfNS_4arch4Sm80ELb1ELb0ELb1ELb0ELb0ELb0ELb1ELb0EEENS1_21CollectiveEpilogueFwdINS6_IJS8_SA_S9_EEENS6_IJNS7_ILi1EEESI_SI_EEESC_SE_Li256ELb0ELb1ELb0ELb0EEENS1_30DynamicPersistentTileSchedulerILi256ELi256ELb0ELb1ELb0EEEEEEEEEvNT_6ParamsE --------------------------
	.section	.nv.info._ZN7cutlass13device_kernelIN5flash19enable_sm80_to_sm89INS1_16FlashAttnFwdSm80INS1_25CollectiveMainloopFwdSm80ILi8ELi2ELb1EN4cute5tupleIJNS5_1CILi128EEENS7_ILi96EEENS7_ILi192EEEEEELi192ENS_10bfloat16_tEfNS_4arch4Sm80ELb1ELb0ELb1ELb0ELb0ELb0ELb1ELb0EEENS1_21CollectiveEpilogueFwdINS6_IJS8_SA_S9_EEENS6_IJNS7_ILi1EEESI_SI_EEESC_SE_Li256ELb0ELb1ELb0ELb0EEENS1_30DynamicPersistentTileSchedulerILi256ELi256ELb0ELb1ELb0EEEEEEEEEvNT_6ParamsE,"",@"SHT_CUDA_INFO"
	.sectionflags	@""
	.align	4


	//----- nvinfo : EIATTR_CUDA_API_VERSION
	.align		4
        /*0000*/ 	.byte	0x04, 0x37
        /*0002*/ 	.short	(.L_504 - .L_503)
.L_503:
        /*0004*/ 	.word	0x00000082


	//----- nvinfo : EIATTR_SW2861232_WAR
	.align		4
.L_504:
        /*0008*/ 	.byte	0x01, 0x35
	.zero		2


	//----- nvinfo : EIATTR_PARAM_CBANK
	.align		4
        /*000c*/ 	.byte	0x04, 0x0a
        /*000e*/ 	.short	(.L_506 - .L_505)
	.align		4
.L_505:
        /*0010*/ 	.word	index@(.nv.constant0._ZN7cutlass13device_kernelIN5flash19enable_sm80_to_sm89INS1_16FlashAttnFwdSm80INS1_25CollectiveMainloopFwdSm80ILi8ELi2ELb1EN4cute5tupleIJNS5_1CILi128EEENS7_ILi96EEENS7_ILi192EEEEEELi192ENS_10bfloat16_tEfNS_4arch4Sm80ELb1ELb0ELb1ELb0ELb0ELb0ELb1ELb0EEENS1_21CollectiveEpilogueFwdINS6_IJS8_SA_S9_EEENS6_IJNS7_ILi1EEESI_SI_EEESC_SE_Li256ELb0ELb1ELb0ELb0EEENS1_30DynamicPersistentTileSchedulerILi256ELi256ELb0ELb1ELb0EEEEEEEEEvNT_6ParamsE)
        /*0014*/ 	.short	0x0160
        /*0016*/ 	.short	0x0428


	//----- nvinfo : EIATTR_CBANK_PARAM_SIZE
	.align		4
.L_506:
        /*0018*/ 	.byte	0x03, 0x19
        /*001a*/ 	.short	0x0428


	//----- nvinfo : EIATTR_KPARAM_INFO
	.align		4
        /*001c*/ 	.byte	0x04, 0x17
        /*001e*/ 	.short	(.L_508 - .L_507)
.L_507:
        /*0020*/ 	.word	0x00000000
        /*0024*/ 	.short	0x0000
        /*0026*/ 	.short	0x0000
        /*0028*/ 	.byte	0x00, 0xf0, 0xa1, 0x10


	//----- nvinfo : EIATTR_MAXREG_COUNT
	.align		4
.L_508:
        /*002c*/ 	.byte	0x03, 0x1b
        /*002e*/ 	.short	0x00ff


	//----- nvinfo : EIATTR_NUM_BARRIERS
	.align		4
        /*0030*/ 	.byte	0x02, 0x4c
        /*0032*/ 	.byte	0x06
	.zero		1


	//----- nvinfo : EIATTR_ANNOTATIONS
	.align		4
        /*0034*/ 	.byte	0x04, 0x55
        /*0036*/ 	.short	(.L_510 - .L_509)


	//   ....[0]....
.L_509:
        /* <DEDUP_REMOVED lines=71> */


	//----- nvinfo : EIATTR_MERCURY_ISA_VERSION
	.align		4
.L_510:
        /*0498*/ 	.byte	0x03, 0x5f
        /*049a*/ 	.short	0x0000


	//----- nvinfo : EIATTR_INT_WARP_WIDE_INSTR_OFFSETS
	.align		4
        /*049c*/ 	.byte	0x04, 0x31
        /*049e*/ 	.short	(.L_512 - .L_511)


	//   ....[0]....
.L_511:
        /*04a0*/ 	.word	0x0000f0b0


	//   ....[1]....
        /*04a4*/ 	.word	0x0000f130


	//----- nvinfo : EIATTR_COOP_GROUP_MASK_REGIDS
	.align		4
.L_512:
        /*04a8*/ 	.byte	0x04, 0x29
        /*04aa*/ 	.short	(.L_514 - .L_513)


	//   ....[0]....
.L_513:
        /*04ac*/ 	.word	0xffffffff


	//   ....[1]....
        /*04b0*/ 	.word	0xffffffff


	//   ....[2]....
        /*04b4*/ 	.word	0xffffffff


	//   ....[3]....
        /*04b8*/ 	.word	0xffffffff


	//   ....[4]....
        /*04bc*/ 	.word	0xffffffff


	//   ....[5]....
        /*04c0*/ 	.word	0xffffffff


	//   ....[6]....
        /*04c4*/ 	.word	0xffffffff


	//   ....[7]....
        /*04c8*/ 	.word	0xffffffff


	//   ....[8]....
        /*04cc*/ 	.word	0xffffffff


	//   ....[9]....
        /*04d0*/ 	.word	0xffffffff


	//   ....[10]....
        /*04d4*/ 	.word	0xffffffff


	//   ....[11]....
        /*04d8*/ 	.word	0xffffffff


	//   ....[12]....
        /*04dc*/ 	.word	0xffffffff


	//   ....[13]....
        /*04e0*/ 	.word	0xffffffff


	//   ....[14]....
        /*04e4*/ 	.word	0xffffffff


	//   ....[15]....
        /*04e8*/ 	.word	0xffffffff


	//   ....[16]....
        /*04ec*/ 	.word	0xffffffff


	//   ....[17]....
        /*04f0*/ 	.word	0xffffffff


	//   ....[18]....
        /*04f4*/ 	.word	0xffffffff


	//   ....[19]....
        /*04f8*/ 	.word	0xffffffff


	//   ....[20]....
        /*04fc*/ 	.word	0xffffffff


	//   ....[21]....
        /*0500*/ 	.word	0xffffffff


	//   ....[22]....
        /*0504*/ 	.word	0xffffffff


	//   ....[23]....
        /*0508*/ 	.word	0xffffffff


	//   ....[24]....
        /*050c*/ 	.word	0xffffffff


	//   ....[25]....
        /*0510*/ 	.word	0xffffffff


	//   ....[26]....
        /*0514*/ 	.word	0xffffffff


	//   ....[27]....
        /*0518*/ 	.word	0xffffffff


	//   ....[28]....
        /*051c*/ 	.word	0xffffffff


	//   ....[29]....
        /*0520*/ 	.word	0xffffffff


	//   ....[30]....
        /*0524*/ 	.word	0xffffffff


	//   ....[31]....
        /*0528*/ 	.word	0xffffffff


	//   ....[32]....
        /*052c*/ 	.word	0xffffffff


	//   ....[33]....
        /*0530*/ 	.word	0xffffffff


	//   ....[34]....
        /*0534*/ 	.word	0xffffffff


	//   ....[35]....
        /*0538*/ 	.word	0xffffffff


	//   ....[36]....
        /*053c*/ 	.word	0xffffffff


	//   ....[37]....
        /*0540*/ 	.word	0xffffffff


	//   ....[38]....
        /*0544*/ 	.word	0xffffffff


	//   ....[39]....
        /*0548*/ 	.word	0xffffffff


	//   ....[40]....
        /*054c*/ 	.word	0xffffffff


	//   ....[41]....
        /*0550*/ 	.word	0xffffffff


	//   ....[42]....
        /*0554*/ 	.word	0xffffffff


	//   ....[43]....
        /*0558*/ 	.word	0xffffffff


	//   ....[44]....
        /*055c*/ 	.word	0xffffffff


	//   ....[45]....
        /*0560*/ 	.word	0xffffffff


	//   ....[46]....
        /*0564*/ 	.word	0xffffffff


	//   ....[47]....
        /*0568*/ 	.word	0xffffffff


	//   ....[48]....
        /*056c*/ 	.word	0xffffffff


	//   ....[49]....
        /*0570*/ 	.word	0xffffffff


	//   ....[50]....
        /*0574*/ 	.word	0xffffffff


	//   ....[51]....
        /*0578*/ 	.word	0xffffffff


	//   ....[52]....
        /*057c*/ 	.word	0xffffffff


	//   ....[53]....
        /*0580*/ 	.word	0xffffffff


	//   ....[54]....
        /*0584*/ 	.word	0xffffffff


	//   ....[55]....
        /*0588*/ 	.word	0xffffffff


	//   ....[56]....
        /*058c*/ 	.word	0xffffffff


	//   ....[57]....
        /*0590*/ 	.word	0xffffffff


	//   ....[58]....
        /*0594*/ 	.word	0xffffffff


	//   ....[59]....
        /*0598*/ 	.word	0xffffffff


	//   ....[60]....
        /*059c*/ 	.word	0xffffffff


	//   ....[61]....
        /*05a0*/ 	.word	0xffffffff


	//   ....[62]....
        /*05a4*/ 	.word	0xffffffff


	//   ....[63]....
        /*05a8*/ 	.word	0xffffffff


	//----- nvinfo : EIATTR_COOP_GROUP_INSTR_OFFSETS
	.align		4
.L_514:
        /*05ac*/ 	.byte	0x04, 0x28
        /*05ae*/ 	.short	(.L_516 - .L_515)


	//   ....[0]....
.L_515:
        /*05b0*/ 	.word	0x00000050


	//   ....[1]....
        /*05b4*/ 	.word	0x00001650


	//   ....[2]....
        /*05b8*/ 	.word	0x00001670


	//   ....[3]....
        /*05bc*/ 	.word	0x000016a0


	//   ....[4]....
        /*05c0*/ 	.word	0x000016c0


	//   ....[5]....
        /*05c4*/ 	.word	0x00001720


	//   ....[6]....
        /*05c8*/ 	.word	0x00001830


	//   ....[7]....
        /*05cc*/ 	.word	0x00001840


	//   ....[8]....
        /*05d0*/ 	.word	0x00001880


	//   ....[9]....
        /*05d4*/ 	.word	0x00003670


	//   ....[10]....
        /*05d8*/ 	.word	0x000036a0


	//   ....[11]....
        /*05dc*/ 	.word	0x000042d0


	//   ....[12]....
        /*05e0*/ 	.word	0x00004410


	//   ....[13]....
        /*05e4*/ 	.word	0x00004450


	//   ....[14]....
        /*05e8*/ 	.word	0x000044c0


	//   ....[15]....
        /*05ec*/ 	.word	0x00007700


	//   ....[16]....
        /*05f0*/ 	.word	0x00007730


	//   ....[17]....
        /*05f4*/ 	.word	0x00008440


	//   ....[18]....
        /*05f8*/ 	.word	0x00008460


	//   ....[19]....
        /*05fc*/ 	.word	0x00008480


	//   ....[20]....
        /*0600*/ 	.word	0x000084a0


	//   ....[21]....
        /*0604*/ 	.word	0x0000c2b0


	//   ....[22]....
        /*0608*/ 	.word	0x0000c330


	//   ....[23]....
        /*060c*/ 	.word	0x0000c470


	//   ....[24]....
        /*0610*/ 	.word	0x0000c4a0


	//   ....[25]....
        /*0614*/ 	.word	0x0000e860


	//   ....[26]....
        /*0618*/ 	.word	0x0000e8b0


	//   ....[27]....
        /*061c*/ 	.word	0x0000e8d0


	//   ....[28]....
        /*0620*/ 	.word	0x0000e8f0


	//   ....[29]....
        /*0624*/ 	.word	0x0000f910


	//   ....[30]....
        /*0628*/ 	.word	0x0000fd10


	//   ....[31]....
        /*062c*/ 	.word	0x0000fd30


	//   ....[32]....
        /*0630*/ 	.word	0x0000fd60


	//   ....[33]....
        /*0634*/ 	.word	0x0000fd90


	//   ....[34]....
        /*0638*/ 	.word	0x0000ff10


	//   ....[35]....
        /*063c*/ 	.word	0x0000ff30


	//   ....[36]....
        /*0640*/ 	.word	0x000100f0


	//   ....[37]....
        /*0644*/ 	.word	0x00010120


	//   ....[38]....
        /*0648*/ 	.word	0x00010220


	//   ....[39]....
        /*064c*/ 	.word	0x00010250


	//   ....[40]....
        /*0650*/ 	.word	0x00010350


	//   ....[41]....
        /*0654*/ 	.word	0x00010370


	//   ....[42]....
        /*0658*/ 	.word	0x00010980


	//   ....[43]....
        /*065c*/ 	.word	0x000109a0


	//   ....[44]....
        /*0660*/ 	.word	0x00010b30


	//   ....[45]....
        /*0664*/ 	.word	0x00010b40


	//   ....[46]....
        /*0668*/ 	.word	0x00010cc0


	//   ....[47]....
        /*066c*/ 	.word	0x00010ce0


	//   ....[48]....
        /*0670*/ 	.word	0x00010e60


	//   ....[49]....
        /*0674*/ 	.word	0x00010e70


	//   ....[50]....
        /*0678*/ 	.word	0x00011060


	//   ....[51]....
        /*067c*/ 	.word	0x00011140


	//   ....[52]....
        /*0680*/ 	.word	0x000111a0


	//   ....[53]....
        /*0684*/ 	.word	0x000111f0


	//   ....[54]....
        /*0688*/ 	.word	0x00011240


	//   ....[55]....
        /*068c*/ 	.word	0x000112b0


	//   ....[56]....
        /*0690*/ 	.word	0x00011320


	//   ....[57]....
        /*0694*/ 	.word	0x00011380


	//   ....[58]....
        /*0698*/ 	.word	0x000113e0


	//   ....[59]....
        /*069c*/ 	.word	0x00011440


	//   ....[60]....
        /*06a0*/ 	.word	0x000114b0


	//   ....[61]....
        /*06a4*/ 	.word	0x00011510


	//   ....[62]....
        /*06a8*/ 	.word	0x00011570


	//   ....[63]....
        /*06ac*/ 	.word	0x000115d0


	//----- nvinfo : EIATTR_EXIT_INSTR_OFFSETS
	.align		4
.L_516:
        /*06b0*/ 	.byte	0x04, 0x1c
        /*06b2*/ 	.short	(.L_518 - .L_517)


	//   ....[0]....
.L_517:
        /*06b4*/ 	.word	0x000000a0


	//   ....[1]....
        /*06b8*/ 	.word	0x00011100


	//----- nvinfo : EIATTR_MAX_THREADS
	.align		4
.L_518:
        /*06bc*/ 	.byte	0x04, 0x05
        /*06be*/ 	.short	(.L_520 - .L_519)
.L_519:
        /*06c0*/ 	.word	0x00000100
        /*06c4*/ 	.word	0x00000001
        /*06c8*/ 	.word	0x00000001


	//----- nvinfo : EIATTR_CRS_STACK_SIZE
	.align		4
.L_520:
        /*06cc*/ 	.byte	0x04, 0x1e
        /*06ce*/ 	.short	(.L_522 - .L_521)
.L_521:
        /*06d0*/ 	.word	0x00000000
.L_522:


//--------------------- .nv.info._ZN7cutlass13device_kernelIN5flash19enable_sm80_to_sm89INS1_16FlashAttnFwdSm80INS1_25CollectiveMainloopFwdSm80ILi8ELi2ELb1EN4cute5tupleIJNS5_1CILi128EEENS7_ILi96EEENS7_ILi192EEEEEELi192ENS_10bfloat16_tEfNS_4arch4Sm80ELb1ELb0ELb1ELb1ELb0ELb0ELb1ELb0EEENS1_21CollectiveEpilogueFwdINS6_IJS8_SA_S9_EEENS6_IJNS7_ILi1EEESI_SI_EEESC_SE_Li256ELb1ELb1ELb0ELb0EEENS1_19SingleTileSchedulerILb1ELb0ELb1ELi128EEEEEEEEEvNT_6ParamsE --------------------------
	.section	.nv.info._ZN7cutlass13device_kernelIN5flash19enable_sm80_to_sm89INS1_16FlashAttnFwdSm80INS1_25CollectiveMainloopFwdSm80ILi8ELi2ELb1EN4cute5tupleIJNS5_1CILi128EEENS7_ILi96EEENS7_ILi192EEEEEELi192ENS_10bfloat16_tEfNS_4arch4Sm80ELb1ELb0ELb1ELb1ELb0ELb0ELb1ELb0EEENS1_21CollectiveEpilogueFwdINS6_IJS8_SA_S9_EEENS6_IJNS7_ILi1EEESI_SI_EEESC_SE_Li256ELb1ELb1ELb0ELb0EEENS1_19SingleTileSchedulerILb1ELb0ELb1ELi128EEEEEEEEEvNT_6ParamsE,"",@"SHT_CUDA_INFO"
	.sectionflags	@""
	.align	4


	//----- nvinfo : EIATTR_CUDA_API_VERSION
	.align		4
        /*0000*/ 	.byte	0x04, 0x37
        /*0002*/ 	.short	(.L_524 - .L_523)
.L_523:
        /*0004*/ 	.word	0x00000082


	//----- nvinfo : EIATTR_SW2861232_WAR
	.align		4
.L_524:
        /*0008*/ 	.byte	0x01, 0x35
	.zero		2


	//----- nvinfo : EIATTR_PARAM_CBANK
	.align		4
        /*000c*/ 	.byte	0x04, 0x0a
        /*000e*/ 	.short	(.L_526 - .L_525)
	.align		4
.L_525:
        /*0010*/ 	.word	index@(.nv.constant0._ZN7cutlass13device_kernelIN5flash19enable_sm80_to_sm89INS1_16FlashAttnFwdSm80INS1_25CollectiveMainloopFwdSm80ILi8ELi2ELb1EN4cute5tupleIJNS5_1CILi128EEENS7_ILi96EEENS7_ILi192EEEEEELi192ENS_10bfloat16_tEfNS_4arch4Sm80ELb1ELb0ELb1ELb1ELb0ELb0ELb1ELb0EEENS1_21CollectiveEpilogueFwdINS6_IJS8_SA_S9_EEENS6_IJNS7_ILi1EEESI_SI_EEESC_SE_Li256ELb1ELb1ELb0ELb0EEENS1_19SingleTileSchedulerILb1ELb0ELb1ELi128EEEEEEEEEvNT_6ParamsE)
        /*0014*/ 	.short	0x0160
        /*0016*/ 	.short	0x0418


	//----- nvinfo : EIATTR_CBANK_PARAM_SIZE
	.align		4
.L_526:
        /*0018*/ 	.byte	0x03, 0x19
        /*001a*/ 	.short	0x0418


	//----- nvinfo : EIATTR_KPARAM_INFO
	.align		4
        /*001c*/ 	.byte	0x04, 0x17
        /*001e*/ 	.short	(.L_528 - .L_527)
.L_527:
        /*0020*/ 	.word	0x00000000
        /*0024*/ 	.short	0x0000
        /*0026*/ 	.short	0x0000
        /*0028*/ 	.byte	0x00, 0xf0, 0x61, 0x10


	//----- nvinfo : EIATTR_MAXREG_COUNT
	.align		4
.L_528:
        /*002c*/ 	.byte	0x03, 0x1b
        /*002e*/ 	.short	0x00ff


	//----- nvinfo : EIATTR_NUM_BARRIERS
	.align		4
        /*0030*/ 	.byte	0x02, 0x4c
        /*0032*/ 	.byte	0x02
	.zero		1


	//----- nvinfo : EIATTR_ANNOTATIONS
	.align		4
        /*0034*/ 	.byte	0x04, 0x55
        /*0036*/ 	.short	(.L_530 - .L_529)


	//   ....[0]....
.L_529:
        /* <DEDUP_REMOVED lines=24> */


	//----- nvinfo : EIATTR_MERCURY_ISA_VERSION
	.align		4
.L_530:
        /*01a8*/ 	.byte	0x03, 0x5f
        /*01aa*/ 	.short	0x0000


	//----- nvinfo : EIATTR_COOP_GROUP_MASK_REGIDS
	.align		4
        /*01ac*/ 	.byte	0x04, 0x29
        /*01ae*/ 	.short	(.L_532 - .L_531)


	//   ....[0]....
.L_531:
        /*01b0*/ 	.word	0xffffffff


	//   ....[1]....
        /*01b4*/ 	.word	0xffffffff


	//   ....[2]....
        /*01b8*/ 	.word	0xffffffff


	//   ....[3]....
        /*01bc*/ 	.word	0xffffffff


	//   ....[4]....
        /*01c0*/ 	.word	0xffffffff


	//   ....[5]....
        /*01c4*/ 	.word	0xffffffff


	//   ....[6]....
        /*01c8*/ 	.word	0xffffffff


	//   ....[7]....
        /*01cc*/ 	.word	0xffffffff


	//   ....[8]....
        /*01d0*/ 	.word	0xffffffff


	//   ....[9]....
        /*01d4*/ 	.word	0xffffffff


	//   ....[10]....
        /*01d8*/ 	.word	0xffffffff


	//   ....[11]....
        /*01dc*/ 	.word	0xffffffff


	//   ....[12]....
        /*01e0*/ 	.word	0xffffffff


	//   ....[13]....
        /*01e4*/ 	.word	0xffffffff


	//   ....[14]....
        /*01e8*/ 	.word	0xffffffff


	//   ....[15]....
        /*01ec*/ 	.word	0xffffffff


	//   ....[16]....
        /*01f0*/ 	.word	0xffffffff


	//   ....[17]....
        /*01f4*/ 	.word	0xffffffff


	//   ....[18]....
        /*01f8*/ 	.word	0xffffffff


	//   ....[19]....
        /*01fc*/ 	.word	0xffffffff


	//   ....[20]....
        /*0200*/ 	.word	0xffffffff


	//   ....[21]....
        /*0204*/ 	.word	0xffffffff


	//   ....[22]....
        /*0208*/ 	.word	0xffffffff


	//   ....[23]....
        /*020c*/ 	.word	0xffffffff


	//   ....[24]....
        /*0210*/ 	.word	0xffffffff


	//   ....[25]....
        /*0214*/ 	.word	0xffffffff


	//   ....[26]....
        /*0218*/ 	.word	0xffffffff


	//   ....[27]....
        /*021c*/ 	.word	0xffffffff


	//   ....[28]....
        /*0220*/ 	.word	0xffffffff


	//   ....[29]....
        /*0224*/ 	.word	0xffffffff


	//   ....[30]....
        /*0228*/ 	.word	0xffffffff


	//   ....[31]....
        /*022c*/ 	.word	0xffffffff


	//   ....[32]....
        /*0230*/ 	.word	0xffffffff


	//   ....[33]....
        /*0234*/ 	.word	0xffffffff


	//   ....[34]....
        /*0238*/ 	.word	0xffffffff


	//   ....[35]....
        /*023c*/ 	.word	0xffffffff


	//   ....[36]....
        /*0240*/ 	.word	0xffffffff


	//   ....[37]....
        /*0244*/ 	.word	0xffffffff


	//   ....[38]....
        /*0248*/ 	.word	0xffffffff


	//   ....[39]....
        /*024c*/ 	.word	0xffffffff


	//   ....[40]....
        /*0250*/ 	.word	0xffffffff


	//   ....[41]....
        /*0254*/ 	.word	0xffffffff


	//   ....[42]....
        /*0258*/ 	.word	0xffffffff


	//   ....[43]....
        /*025c*/ 	.word	0xffffffff


	//   ....[44]....
        /*0260*/ 	.word	0xffffffff


	//   ....[45]....
        /*0264*/ 	.word	0xffffffff


	//   ....[46]....
        /*0268*/ 	.word	0xffffffff


	//   ....[47]....
        /*026c*/ 	.word	0xffffffff


	//   ....[48]....
        /*0270*/ 	.word	0xffffffff


	//----- nvinfo : EIATTR_COOP_GROUP_INSTR_OFFSETS
	.align		4
.L_532:
        /*0274*/ 	.byte	0x04, 0x28
        /*0276*/ 	.short	(.L_534 - .L_533)


	//   ....[0]....
.L_533:
        /*0278*/ 	.word	0x00000090


	//   ....[1]....
        /*027c*/ 	.word	0x000011c0


	//   ....[2]....
        /*0280*/ 	.word	0x00001200


	//   ....[3]....
        /*0284*/ 	.word	0x00001340


	//   ....[4]....
        /*0288*/ 	.word	0x00001380


	//   ....[5]....
        /*028c*/ 	.word	0x00001490


	//   ....[6]....
        /*0290*/ 	.word	0x00001510


	//   ....[7]....
        /*0294*/ 	.word	0x00001540


	//   ....[8]....
        /*0298*/ 	.word	0x00001560


	//   ....[9]....
        /*029c*/ 	.word	0x00003900


	//   ....[10]....
        /*02a0*/ 	.word	0x00003910


	//   ....[11]....
        /*02a4*/ 	.word	0x000043a0


	//   ....[12]....
        /*02a8*/ 	.word	0x000044f0


	//   ....[13]....
        /*02ac*/ 	.word	0x00004500


	//   ....[14]....
        /*02b0*/ 	.word	0x00004550


	//   ....[15]....
        /*02b4*/ 	.word	0x00007dd0


	//   ....[16]....
        /*02b8*/ 	.word	0x00007f50


	//   ....[17]....
        /*02bc*/ 	.word	0x00008bb0


	//   ....[18]....
        /*02c0*/ 	.word	0x00008cb0


	//   ....[19]....
        /*02c4*/ 	.word	0x00008da0


	//   ....[20]....
        /*02c8*/ 	.word	0x00008e30


	//   ....[21]....
        /*02cc*/ 	.word	0x0000cd80


	//   ....[22]....
        /*02d0*/ 	.word	0x0000ce00


	//   ....[23]....
        /*02d4*/ 	.word	0x0000d070


	//   ....[24]....
        /*02d8*/ 	.word	0x0000d0b0


	//   ....[25]....
        /*02dc*/ 	.word	0x0000f510


	//   ....[26]....
        /*02e0*/ 	.word	0x0000f520


	//   ....[27]....
        /*02e4*/ 	.word	0x0000f550


	//   ....[28]....
        /*02e8*/ 	.word	0x0000f560


	//   ....[29]....
        /*02ec*/ 	.word	0x00010ad0


	//   ....[30]....
        /*02f0*/ 	.word	0x00010b20


	//   ....[31]....
        /*02f4*/ 	.word	0x00010b50


	//   ....[32]....
        /*02f8*/ 	.word	0x00010b70


	//   ....[33]....
        /*02fc*/ 	.word	0x00010d50


	//   ....[34]....
        /*0300*/ 	.word	0x00010d60


	//   ....[35]....
        /*0304*/ 	.word	0x00010ee0


	//   ....[36]....
        /*0308*/ 	.word	0x00010f10


	//   ....[37]....
        /*030c*/ 	.word	0x00011060


	//   ....[38]....
        /*0310*/ 	.word	0x00011090


	//   ....[39]....
        /*0314*/ 	.word	0x000111e0


	//   ....[40]....
        /*0318*/ 	.word	0x00011200


	//   ....[41]....
        /*031c*/ 	.word	0x00011a00


	//   ....[42]....
        /*0320*/ 	.word	0x00011a20


	//   ....[43]....
        /*0324*/ 	.word	0x00011b70


	//   ....[44]....
        /*0328*/ 	.word	0x00011ba0


	//   ....[45]....
        /*032c*/ 	.word	0x00011cd0


	//   ....[46]....
        /*0330*/ 	.word	0x00011d00


	//   ....[47]....
        /*0334*/ 	.word	0x00011e30


	//   ....[48]....
        /*0338*/ 	.word	0x00011e50


	//----- nvinfo : EIATTR_EXIT_INSTR_OFFSETS
	.align		4
.L_534:
        /*033c*/ 	.byte	0x04, 0x1c
        /*033e*/ 	.short	(.L_536 - .L_535)


	//   ....[0]....
.L_535:
        /*0340*/ 	.word	0x00000350


	//   ....[1]....
        /*0344*/ 	.word	0x00011210


	//   ....[2]....
        /*0348*/ 	.word	0x000112e0


	//   ....[3]....
        /*034c*/ 	.word	0x00011340


	//   ....[4]....
        /*0350*/ 	.word	0x00011e60


	//   ....[5]....
        /*0354*/ 	.word	0x00011f10


	//   ....[6]....
        /*0358*/ 	.word	0x00011f70


	//----- nvinfo : EIATTR_CTAIDZ_USED
	.align		4
.L_536:
        /*035c*/ 	.byte	0x01, 0x04
	.zero		2


	//----- nvinfo : EIATTR_MAX_THREADS
	.align		4
        /*0360*/ 	.byte	0x04, 0x05
        /*0362*/ 	.short	(.L_538 - .L_537)
.L_537:
        /*0364*/ 	.word	0x00000100
        /*0368*/ 	.word	0x00000001
        /*036c*/ 	.word	0x00000001


	//----- nvinfo : EIATTR_CRS_STACK_SIZE
	.align		4
.L_538:
        /*0370*/ 	.byte	0x04, 0x1e
        /*0372*/ 	.short	(.L_540 - .L_539)
.L_539:
        /*0374*/ 	.word	0x00000000
.L_540:


//--------------------- .nv.info._ZN7cutlass13device_kernelIN5flash19enable_sm80_to_sm89INS1_16FlashAttnFwdSm80INS1_25CollectiveMainloopFwdSm80ILi8ELi2ELb0EN4cute5tupleIJNS5_1CILi128EEENS7_ILi64EEENS7_ILi192EEEEEELi192ENS_10bfloat16_tEfNS_4arch4Sm80ELb1ELb0ELb1ELb1ELb0ELb1ELb1ELb0EEENS1_21CollectiveEpilogueFwdINS6_IJS8_SA_S9_EEENS6_IJNS7_ILi1EEESI_SI_EEESC_SE_Li256ELb1ELb1ELb0ELb0EEENS1_19SingleTileSchedulerILb1ELb0ELb1ELi128EEEEEEEEEvNT_6ParamsE --------------------------
	.section	.nv.info._ZN7cutlass13device_kernelIN5flash19enable_sm80_to_sm89INS1_16FlashAttnFwdSm80INS1_25CollectiveMainloopFwdSm80ILi8ELi2ELb0EN4cute5tupleIJNS5_1CILi128EEENS7_ILi64EEENS7_ILi192EEEEEELi192ENS_10bfloat16_tEfNS_4arch4Sm80ELb1ELb0ELb1ELb1ELb0ELb1ELb1ELb0EEENS1_21CollectiveEpilogueFwdINS6_IJS8_SA_S9_EEENS6_IJNS7_ILi1EEESI_SI_EEESC_SE_Li256ELb1ELb1ELb0ELb0EEENS1_19SingleTileSchedulerILb1ELb0ELb1ELi128EEEEEEEEEvNT_6ParamsE,"",@"SHT_CUDA_INFO"
	.sectionflags	@""
	.align	4


	//----- nvinfo : EIATTR_CUDA_API_VERSION
	.align		4
        /*0000*/ 	.byte	0x04, 0x37
        /*0002*/ 	.short	(.L_542 - .L_541)
.L_541:
        /*0004*/ 	.word	0x00000082


	//----- nvinfo : EIATTR_SW2861232_WAR
	.align		4
.L_542:
        /*0008*/ 	.byte	0x01, 0x35
	.zero		2


	//----- nvinfo : EIATTR_PARAM_CBANK
	.align		4
        /*000c*/ 	.byte	0x04, 0x0a
        /*000e*/ 	.short	(.L_544 - .L_543)
	.align		4
.L_543:
        /*0010*/ 	.word	index@(.nv.constant0._ZN7cutlass13device_kernelIN5flash19enable_sm80_to_sm89INS1_16FlashAttnFwdSm80INS1_25CollectiveMainloopFwdSm80ILi8ELi2ELb0EN4cute5tupleIJNS5_1CILi128EEENS7_ILi64EEENS7_ILi192EEEEEELi192ENS_10bfloat16_tEfNS_4arch4Sm80ELb1ELb0ELb1ELb1ELb0ELb1ELb1ELb0EEENS1_21CollectiveEpilogueFwdINS6_IJS8_SA_S9_EEENS6_IJNS7_ILi1EEESI_SI_EEESC_SE_Li256ELb1ELb1ELb0ELb0EEENS1_19SingleTileSchedulerILb1ELb0ELb1ELi128EEEEEEEEEvNT_6ParamsE)
        /*0014*/ 	.short	0x0160
        /*0016*/ 	.short	0x0418


	//----- nvinfo : EIATTR_CBANK_PARAM_SIZE
	.align		4
.L_544:
        /*0018*/ 	.byte	0x03, 0x19
        /*001a*/ 	.short	0x0418


	//----- nvinfo : EIATTR_KPARAM_INFO
	.align		4
        /*001c*/ 	.byte	0x04, 0x17
        /*001e*/ 	.short	(.L_546 - .L_545)
.L_545:
        /*0020*/ 	.word	0x00000000
        /*0024*/ 	.short	0x0000
        /*0026*/ 	.short	0x0000
        /*0028*/ 	.byte	0x00, 0xf0, 0x61, 0x10


	//----- nvinfo : EIATTR_MAXREG_COUNT
	.align		4
.L_546:
        /*002c*/ 	.byte	0x03, 0x1b
        /*002e*/ 	.short	0x00ff


	//----- nvinfo : EIATTR_NUM_BARRIERS
	.align		4
        /*0030*/ 	.byte	0x02, 0x4c
        /*0032*/ 	.byte	0x02
	.zero		1


	//----- nvinfo : EIATTR_MERCURY_ISA_VERSION
	.align		4
        /*0034*/ 	.byte	0x03, 0x5f
        /*0036*/ 	.short	0x0000


	//----- nvinfo : EIATTR_COOP_GROUP_MASK_REGIDS
	.align		4
        /*0038*/ 	.byte	0x04, 0x29
        /*003a*/ 	.short	(.L_548 - .L_547)


	//   ....[0]....
.L_547:
        /*003c*/ 	.word	0xffffffff


	//   ....[1]....
        /*0040*/ 	.word	0xffffffff


	//   ....[2]....
        /*0044*/ 	.word	0xffffffff


	//   ....[3]....
        /*0048*/ 	.word	0xffffffff


	//   ....[4]....
        /*004c*/ 	.word	0xffffffff


	//   ....[5]....
        /*0050*/ 	.word	0xffffffff


	//   ....[6]....
        /*0054*/ 	.word	0xffffffff


	//   ....[7]....
        /*0058*/ 	.word	0xffffffff


	//   ....[8]....
        /*005c*/ 	.word	0xffffffff


	//   ....[9]....
        /*0060*/ 	.word	0xffffffff


	//   ....[10]....
        /*0064*/ 	.word	0xffffffff


	//   ....[11]....
        /*0068*/ 	.word	0xffffffff


	//   ....[12]....
        /*006c*/ 	.word	0xffffffff


	//   ....[13]....
        /*0070*/ 	.word	0xffffffff


	//   ....[14]....
        /*0074*/ 	.word	0xffffffff


	//   ....[15]....
        /*0078*/ 	.word	0xffffffff


	//   ....[16]....
        /*007c*/ 	.word	0xffffffff


	//   ....[17]....
        /*0080*/ 	.word	0xffffffff


	//   ....[18]....
        /*0084*/ 	.word	0xffffffff


	//   ....[19]....
        /*0088*/ 	.word	0xffffffff


	//   ....[20]....
        /*008c*/ 	.word	0xffffffff


	//   ....[21]....
        /*0090*/ 	.word	0xffffffff


	//   ....[22]....
        /*0094*/ 	.word	0xffffffff


	//   ....[23]....
        /*0098*/ 	.word	0xffffffff


	//   ....[24]....
        /*009c*/ 	.word	0xffffffff


	//   ....[25]....
        /*00a0*/ 	.word	0xffffffff


	//   ....[26]....
        /*00a4*/ 	.word	0xffffffff


	//   ....[27]....
        /*00a8*/ 	.word	0xffffffff


	//   ....[28]....
        /*00ac*/ 	.word	0xffffffff


	//   ....[29]....
        /*00b0*/ 	.word	0xffffffff


	//   ....[30]....
        /*00b4*/ 	.word	0xffffffff


	//   ....[31]....
        /*00b8*/ 	.word	0xffffffff


	//   ....[32]....
        /*00bc*/ 	.word	0xffffffff


	//   ....[33]....
        /*00c0*/ 	.word	0xffffffff


	//   ....[34]....
        /*00c4*/ 	.word	0xffffffff


	//   ....[35]....
        /*00c8*/ 	.word	0xffffffff


	//   ....[36]....
        /*00cc*/ 	.word	0xffffffff


	//   ....[37]....
        /*00d0*/ 	.word	0xffffffff


	//   ....[38]....
        /*00d4*/ 	.word	0xffffffff


	//   ....[39]....
        /*00d8*/ 	.word	0xffffffff


	//   ....[40]....
        /*00dc*/ 	.word	0xffffffff


	//   ....[41]....
        /*00e0*/ 	.word	0xffffffff


	//   ....[42]....
        /*00e4*/ 	.word	0xffffffff


	//   ....[43]....
        /*00e8*/ 	.word	0xffffffff


	//   ....[44]....
        /*00ec*/ 	.word	0xffffffff


	//   ....[45]....
        /*00f0*/ 	.word	0xffffffff


	//   ....[46]....
        /*00f4*/ 	.word	0xffffffff


	//   ....[47]....
        /*00f8*/ 	.word	0xffffffff


	//   ....[48]....
        /*00fc*/ 	.word	0xffffffff


	//   ....[49]....
        /*0100*/ 	.word	0xffffffff


	//   ....[50]....
        /*0104*/ 	.word	0xffffffff


	//   ....[51]....
        /*0108*/ 	.word	0xffffffff


	//   ....[52]....
        /*010c*/ 	.word	0xffffffff


	//   ....[53]....
        /*0110*/ 	.word	0xffffffff


	//   ....[54]....
        /*0114*/ 	.word	0xffffffff


	//   ....[55]....
        /*0118*/ 	.word	0xffffffff


	//   ....[56]....
        /*011c*/ 	.word	0xffffffff


	//   ....[57]....
        /*0120*/ 	.word	0xffffffff


	//   ....[58]....
        /*0124*/ 	.word	0xffffffff


	//   ....[59]....
        /*0128*/ 	.word	0xffffffff


	//   ....[60]....
        /*012c*/ 	.word	0xffffffff


	//   ....[61]....
        /*0130*/ 	.word	0xffffffff


	//   ....[62]....
        /*0134*/ 	.word	0xffffffff


	//   ....[63]....
        /*0138*/ 	.word	0xffffffff


	//   ....[64]....
        /*013c*/ 	.word	0xffffffff


	//----- nvinfo : EIATTR_COOP_GROUP_INSTR_OFFSETS
	.align		4
.L_548:
        /*0140*/ 	.byte	0x04, 0x28
        /*0142*/ 	.short	(.L_550 - .L_549)


	//   ....[0]....
.L_549:
        /*0144*/ 	.word	0x00000080


	//   ....[1]....
        /*0148*/ 	.word	0x00006cf0


	//   ....[2]....
        /*014c*/ 	.word	0x00006d10


	//   ....[3]....
        /*0150*/ 	.word	0x00006e80


	//   ....[4]....
        /*0154*/ 	.word	0x00006eb0


	//   ....[5]....
        /*0158*/ 	.word	0x00006ff0


	//   ....[6]....
        /*015c*/ 	.word	0x00007020


	//   ....[7]....
        /*0160*/ 	.word	0x00007150


	//   ....[8]....
        /*0164*/ 	.word	0x00007180


	//   ....[9]....
        /*0168*/ 	.word	0x00007b30


	//   ....[10]....
        /*016c*/ 	.word	0x00007be0


	//   ....[11]....
        /*0170*/ 	.word	0x00007c00


	//   ....[12]....
        /*0174*/ 	.word	0x00007c20


	//   ....[13]....
        /*0178*/ 	.word	0x00008060


	//   ....[14]....
        /*017c*/ 	.word	0x00008320


	//   ....[15]....
        /*0180*/ 	.word	0x00008360


	//   ....[16]....
        /*0184*/ 	.word	0x000083a0


	//   ....[17]....
        /*0188*/ 	.word	0x0000b420


	//   ....[18]....
        /*018c*/ 	.word	0x0000b4b0


	//   ....[19]....
        /*0190*/ 	.word	0x0000b500


	//   ....[20]....
        /*0194*/ 	.word	0x0000b510


	//   ....[21]....
        /*0198*/ 	.word	0x0000b7a0


	//   ....[22]....
        /*019c*/ 	.word	0x0000ba60


	//   ....[23]....
        /*01a0*/ 	.word	0x0000baa0


	//   ....[24]....
        /*01a4*/ 	.word	0x0000bae0


	//   ....[25]....
        /*01a8*/ 	.word	0x0000fdb0


	//   ....[26]....
        /*01ac*/ 	.word	0x0000fdf0


	//   ....[27]....
        /*01b0*/ 	.word	0x00010840


	//   ....[28]....
        /*01b4*/ 	.word	0x00010860


	//   ....[29]....
        /*01b8*/ 	.word	0x00010880


	//   ....[30]....
        /*01bc*/ 	.word	0x000108a0


	//   ....[31]....
        /*01c0*/ 	.word	0x000129f0


	//   ....[32]....
        /*01c4*/ 	.word	0x00012b10


	//   ....[33]....
        /*01c8*/ 	.word	0x00013300


	//   ....[34]....
        /*01cc*/ 	.word	0x000133f0


	//   ....[35]....
        /*01d0*/ 	.word	0x00013430


	//   ....[36]....
        /*01d4*/ 	.word	0x00013500


	//   ....[37]....
        /*01d8*/ 	.word	0x000163d0


	//   ....[38]....
        /*01dc*/ 	.word	0x00016420


	//   ....[39]....
        /*01e0*/ 	.word	0x00016430


	//   ....[40]....
        /*01e4*/ 	.word	0x00016450


	//   ....[41]....
        /*01e8*/ 	.word	0x00017e80


	//   ....[42]....
        /*01ec*/ 	.word	0x00017eb0


	//   ....[43]....
        /*01f0*/ 	.word	0x00017ef0


	//   ....[44]....
        /*01f4*/ 	.word	0x00017f00


	//   ....[45]....
        /*01f8*/ 	.word	0x00019420


	//   ....[46]....
        /*01fc*/ 	.word	0x00019450


	//   ....[47]....
        /*0200*/ 	.word	0x00019490


	//   ....[48]....
        /*0204*/ 	.word	0x000194d0


	//   ....[49]....
        /*0208*/ 	.word	0x000196c0


	//   ....[50]....
        /*020c*/ 	.word	0x000196d0


	//   ....[51]....
        /*0210*/ 	.word	0x00019850


	//   ....[52]....
        /*0214*/ 	.word	0x00019880


	//   ....[53]....
        /*0218*/ 	.word	0x000199d0


	//   ....[54]....
        /*021c*/ 	.word	0x00019a00


	//   ....[55]....
        /*0220*/ 	.word	0x00019b50


	//   ....[56]....
        /*0224*/ 	.word	0x00019b70


	//   ....[57]....
        /*0228*/ 	.word	0x0001a350


	//   ....[58]....
        /*022c*/ 	.word	0x0001a370


	//   ....[59]....
        /*0230*/ 	.word	0x0001a4a0


	//   ....[60]....
        /*0234*/ 	.word	0x0001a4d0


	//   ....[61]....
        /*0238*/ 	.word	0x0001a600


	//   ....[62]....
        /*023c*/ 	.word	0x0001a630


	//   ....[63]....
        /*0240*/ 	.word	0x0001a760


	//   ....[64]....
        /*0244*/ 	.word	0x0001a780


	//----- nvinfo : EIATTR_EXIT_INSTR_OFFSETS
	.align		4
.L_550:
        /*0248*/ 	.byte	0x04, 0x1c
        /*024a*/ 	.short	(.L_552 - .L_551)


	//   ....[0]....
.L_551:
        /*024c*/ 	.word	0x00000330


	//   ....[1]....
        /*0250*/ 	.word	0x00019b80


	//   ....[2]....
        /*0254*/ 	.word	0x00019c50


	//   ....[3]....
        /*0258*/ 	.word	0x00019cb0


	//   ....[4]....
        /*025c*/ 	.word	0x0001a790


	//   ....[5]....
        /*0260*/ 	.word	0x0001a840


	//   ....[6]....
        /*0264*/ 	.word	0x0001a8a0


	//----- nvinfo : EIATTR_CTAIDZ_USED
	.align		4
.L_552:
        /*0268*/ 	.byte	0x01, 0x04
	.zero		2


	//----- nvinfo : EIATTR_MAX_THREADS
	.align		4
        /*026c*/ 	.byte	0x04, 0x05
        /*026e*/ 	.short	(.L_554 - .L_553)
.L_553:
        /*0270*/ 	.word	0x00000100
        /*0274*/ 	.word	0x00000001
        /*0278*/ 	.word	0x00000001


	//----- nvinfo : EIATTR_CRS_STACK_SIZE
	.align		4
.L_554:
        /*027c*/ 	.byte	0x04, 0x1e
        /*027e*/ 	.short	(.L_556 - .L_555)
.L_555:
        /*0280*/ 	.word	0x00000000
.L_556:


//--------------------- .nv.info._ZN7cutlass13device_kernelIN5flash19enable_sm80_to_sm89INS1_16FlashAttnFwdSm80INS1_25CollectiveMainloopFwdSm80ILi8ELi1ELb1EN4cute5tupleIJNS5_1CILi128EEENS7_ILi96EEENS7_ILi192EEEEEELi192ENS_10bfloat16_tEfNS_4arch4Sm80ELb0ELb0ELb0ELb0ELb0ELb0ELb1ELb0EEENS1_21CollectiveEpilogueFwdINS6_IJS8_SA_S9_EEENS6_IJNS7_ILi1EEESI_SI_EEESC_SE_Li256ELb0ELb1ELb0ELb0EEENS1_19SingleTileSchedulerILb0ELb0ELb1ELi128EEEEEEEEEvNT_6ParamsE --------------------------
	.section	.nv.info._ZN7cutlass13device_kernelIN5flash19enable_sm80_to_sm89INS1_16FlashAttnFwdSm80INS1_25CollectiveMainloopFwdSm80ILi8ELi1ELb1EN4cute5tupleIJNS5_1CILi128EEENS7_ILi96EEENS7_ILi192EEEEEELi192ENS_10bfloat16_tEfNS_4arch4Sm80ELb0ELb0ELb0ELb0ELb0ELb0ELb1ELb0EEENS1_21CollectiveEpilogueFwdINS6_IJS8_SA_S9_EEENS6_IJNS7_ILi1EEESI_SI_EEESC_SE_Li256ELb0ELb1ELb0ELb0EEENS1_19SingleTileSchedulerILb0ELb0ELb1ELi128EEEEEEEEEvNT_6ParamsE,"",@"SHT_CUDA_INFO"
	.sectionflags	@""
	.align	4


	//----- nvinfo : EIATTR_CUDA_API_VERSION
	.align		4
        /*0000*/ 	.byte	0x04, 0x37
        /*0002*/ 	.short	(.L_558 - .L_557)
.L_557:
        /*0004*/ 	.word	0x00000082


	//----- nvinfo : EIATTR_SW2861232_WAR
	.align		4
.L_558:
        /*0008*/ 	.byte	0x01, 0x35
	.zero		2


	//----- nvinfo : EIATTR_PARAM_CBANK
	.align		4
        /*000c*/ 	.byte	0x04, 0x0a
        /*000e*/ 	.short	(.L_560 - .L_559)
	.align		4
.L_559:
        /*0010*/ 	.word	index@(.nv.constant0._ZN7cutlass13device_kernelIN5flash19enable_sm80_to_sm89INS1_16FlashAttnFwdSm80INS1_25CollectiveMainloopFwdSm80ILi8ELi1ELb1EN4cute5tupleIJNS5_1CILi128EEENS7_ILi96EEENS7_ILi192EEEEEELi192ENS_10bfloat16_tEfNS_4arch4Sm80ELb0ELb0ELb0ELb0ELb0ELb0ELb1ELb0EEENS1_21CollectiveEpilogueFwdINS6_IJS8_SA_S9_EEENS6_IJNS7_ILi1EEESI_SI_EEESC_SE_Li256ELb0ELb1ELb0ELb0EEENS1_19SingleTileSchedulerILb0ELb0ELb1ELi128EEEEEEEEEvNT_6ParamsE)
        /*0014*/ 	.short	0x0160
        /*0016*/ 	.short	0x0418


	//----- nvinfo : EIATTR_CBANK_PARAM_SIZE
	.align		4
.L_560:
        /*0018*/ 	.byte	0x03, 0x19
        /*001a*/ 	.short	0x0418


	//----- nvinfo : EIATTR_KPARAM_INFO
	.align		4
        /*001c*/ 	.byte	0x04, 0x17
        /*001e*/ 	.short	(.L_562 - .L_561)
.L_561:
        /*0020*/ 	.word	0x00000000
        /*0024*/ 	.short	0x0000
        /*0026*/ 	.short	0x0000
        /*0028*/ 	.byte	0x00, 0xf0, 0x61, 0x10


	//----- nvinfo : EIATTR_MAXREG_COUNT
	.align		4
.L_562:
        /*002c*/ 	.byte	0x03, 0x1b
        /*002e*/ 	.short	0x00ff


	//----- nvinfo : EIATTR_NUM_BARRIERS
	.align		4
        /*0030*/ 	.byte	0x02, 0x4c
        /*0032*/ 	.byte	0x02
	.zero		1


	//----- nvinfo : EIATTR_ANNOTATIONS
	.align		4
        /*0034*/ 	.byte	0x04, 0x55
        /*0036*/ 	.short	(.L_564 - .L_563)


	//   ....[0]....
.L_563:
        /* <DEDUP_REMOVED lines=30> */


	//----- nvinfo : EIATTR_MERCURY_ISA_VERSION
	.align		4
.L_564:
        /*0208*/ 	.byte	0x03, 0x5f
        /*020a*/ 	.short	0x0000


	//----- nvinfo : EIATTR_COOP_GROUP_MASK_REGIDS
	.align		4
        /*020c*/ 	.byte	0x04, 0x29
        /*020e*/ 	.short	(.L_566 - .L_565)


	//   ....[0]....
.L_565:
        /*0210*/ 	.word	0xffffffff


	//   ....[1]....
        /*0214*/ 	.word	0xffffffff


	//   ....[2]....
        /*0218*/ 	.word	0xffffffff


	//   ....[3]....
        /*021c*/ 	.word	0xffffffff


	//   ....[4]....
        /*0220*/ 	.word	0xffffffff


	//   ....[5]....
        /*0224*/ 	.word	0xffffffff


	//   ....[6]....
        /*0228*/ 	.word	0xffffffff


	//   ....[7]....
        /*022c*/ 	.word	0xffffffff


	//   ....[8]....
        /*0230*/ 	.word	0xffffffff


	//   ....[9]....
        /*0234*/ 	.word	0xffffffff


	//   ....[10]....
        /*0238*/ 	.word	0xffffffff


	//   ....[11]....
        /*023c*/ 	.word	0xffffffff


	//   ....[12]....
        /*0240*/ 	.word	0xffffffff


	//   ....[13]....
        /*0244*/ 	.word	0xffffffff


	//   ....[14]....
        /*0248*/ 	.word	0xffffffff


	//   ....[15]....
        /*024c*/ 	.word	0xffffffff


	//   ....[16]....
        /*0250*/ 	.word	0xffffffff


	//   ....[17]....
        /*0254*/ 	.word	0xffffffff


	//   ....[18]....
        /*0258*/ 	.word	0xffffffff


	//   ....[19]....
        /*025c*/ 	.word	0xffffffff


	//   ....[20]....
        /*0260*/ 	.word	0xffffffff


	//   ....[21]....
        /*0264*/ 	.word	0xffffffff


	//   ....[22]....
        /*0268*/ 	.word	0xffffffff


	//   ....[23]....
        /*026c*/ 	.word	0xffffffff


	//   ....[24]....
        /*0270*/ 	.word	0xffffffff


	//   ....[25]....
        /*0274*/ 	.word	0xffffffff


	//   ....[26]....
        /*0278*/ 	.word	0xffffffff


	//   ....[27]....
        /*027c*/ 	.word	0xffffffff


	//   ....[28]....
        /*0280*/ 	.word	0xffffffff


	//   ....[29]....
        /*0284*/ 	.word	0xffffffff


	//   ....[30]....
        /*0288*/ 	.word	0xffffffff


	//   ....[31]....
        /*028c*/ 	.word	0xffffffff


	//----- nvinfo : EIATTR_COOP_GROUP_INSTR_OFFSETS
	.align		4
.L_566:
        /*0290*/ 	.byte	0x04, 0x28
        /*0292*/ 	.short	(.L_568 - .L_567)


	//   ....[0]....
.L_567:
        /*0294*/ 	.word	0x00000610


	//   ....[1]....
        /*0298*/ 	.word	0x00000650


	//   ....[2]....
        /*029c*/ 	.word	0x000006d0


	//   ....[3]....
        /*02a0*/ 	.word	0x00000730


	//   ....[4]....
        /*02a4*/ 	.word	0x00000760


	//   ....[5]....
        /*02a8*/ 	.word	0x00000800


	//   ....[6]....
        /*02ac*/ 	.word	0x00000830


	//   ....[7]....
        /*02b0*/ 	.word	0x00000870


	//   ....[8]....
        /*02b4*/ 	.word	0x00002f80


	//   ....[9]....
        /*02b8*/ 	.word	0x00003050


	//   ....[10]....
        /*02bc*/ 	.word	0x00003090


	//   ....[11]....
        /*02c0*/ 	.word	0x00003110


	//   ....[12]....
        /*02c4*/ 	.word	0x00007e00


	//   ....[13]....
        /*02c8*/ 	.word	0x00007e30


	//   ....[14]....
        /*02cc*/ 	.word	0x00007e50


	//   ....[15]....
        /*02d0*/ 	.word	0x00007e70


	//   ....[16]....
        /*02d4*/ 	.word	0x0000a1d0


	//   ....[17]....
        /*02d8*/ 	.word	0x0000a1e0


	//   ....[18]....
        /*02dc*/ 	.word	0x0000a210


	//   ....[19]....
        /*02e0*/ 	.word	0x0000a230


	//   ....[20]....
        /*02e4*/ 	.word	0x0000b610


	//   ....[21]....
        /*02e8*/ 	.word	0x0000b620


	//   ....[22]....
        /*02ec*/ 	.word	0x0000b640


	//   ....[23]....
        /*02f0*/ 	.word	0x0000b650


	//   ....[24]....
        /*02f4*/ 	.word	0x0000b760


	//   ....[25]....
        /*02f8*/ 	.word	0x0000b780


	//   ....[26]....
        /*02fc*/ 	.word	0x0000b8e0


	//   ....[27]....
        /*0300*/ 	.word	0x0000b910


	//   ....[28]....
        /*0304*/ 	.word	0x0000ba40


	//   ....[29]....
        /*0308*/ 	.word	0x0000ba70


	//   ....[30]....
        /*030c*/ 	.word	0x0000bba0


	//   ....[31]....
        /*0310*/ 	.word	0x0000bbc0


	//----- nvinfo : EIATTR_EXIT_INSTR_OFFSETS
	.align		4
.L_568:
        /*0314*/ 	.byte	0x04, 0x1c
        /*0316*/ 	.short	(.L_570 - .L_569)


	//   ....[0]....
.L_569:
        /*0318*/ 	.word	0x00000040


	//   ....[1]....
        /*031c*/ 	.word	0x0000bbd0


	//   ....[2]....
        /*0320*/ 	.word	0x0000bc80


	//   ....[3]....
        /*0324*/ 	.word	0x0000bce0


	//----- nvinfo : EIATTR_CTAIDZ_USED
	.align		4
.L_570:
        /*0328*/ 	.byte	0x01, 0x04
	.zero		2


	//----- nvinfo : EIATTR_MAX_THREADS
	.align		4
        /*032c*/ 	.byte	0x04, 0x05
        /*032e*/ 	.short	(.L_572 - .L_571)
.L_571:
        /*0330*/ 	.word	0x00000100
        /*0334*/ 	.word	0x00000001
        /*0338*/ 	.word	0x00000001


	//----- nvinfo : EIATTR_CRS_STACK_SIZE
	.align		4
.L_572:
        /*033c*/ 	.byte	0x04, 0x1e
        /*033e*/ 	.short	(.L_574 - .L_573)
.L_573:
        /*0340*/ 	.word	0x00000000
.L_574:


//--------------------- .nv.info._ZN7cutlass13device_kernelIN5flash19enable_sm80_to_sm89INS1_16FlashAttnFwdSm80INS1_25CollectiveMainloopFwdSm80ILi8ELi1ELb1EN4cute5tupleIJNS5_1CILi128EEENS7_ILi96EEENS7_ILi192EEEEEELi192ENS_10bfloat16_tEfNS_4arch4Sm80ELb0ELb0ELb0ELb1ELb0ELb0ELb1ELb0EEENS1_21CollectiveEpilogueFwdINS6_IJS8_SA_S9_EEENS6_IJNS7_ILi1EEESI_SI_EEESC_SE_Li256ELb1ELb1ELb0ELb0EEENS1_19SingleTileSchedulerILb1ELb0ELb1ELi128EEEEEEEEEvNT_6ParamsE --------------------------
	.section	.nv.info._ZN7cutlass13device_kernelIN5flash19enable_sm80_to_sm89INS1_16FlashAttnFwdSm80INS1_25CollectiveMainloopFwdSm80ILi8ELi1ELb1EN4cute5tupleIJNS5_1CILi128EEENS7_ILi96EEENS7_ILi192EEEEEELi192ENS_10bfloat16_tEfNS_4arch4Sm80ELb0ELb0ELb0ELb1ELb0ELb0ELb1ELb0EEENS1_21CollectiveEpilogueFwdINS6_IJS8_SA_S9_EEENS6_IJNS7_ILi1EEESI_SI_EEESC_SE_Li256ELb1ELb1ELb0ELb0EEENS1_19SingleTileSchedulerILb1ELb0ELb1ELi128EEEEEEEEEvNT_6ParamsE,"",@"SHT_CUDA_INFO"
	.sectionflags	@""
	.align	4


	//----- nvinfo : EIATTR_CUDA_API_VERSION
	.align		4
        /*0000*/ 	.byte	0x04, 0x37
        /*0002*/ 	.short	(.L_576 - .L_575)
.L_575:
        /*0004*/ 	.word	0x00000082


	//----- nvinfo : EIATTR_SW2861232_WAR
	.align		4
.L_576:
        /*0008*/ 	.byte	0x01, 0x35
	.zero		2


	//----- nvinfo : EIATTR_PARAM_CBANK
	.align		4
        /*000c*/ 	.byte	0x04, 0x0a
        /*000e*/ 	.short	(.L_578 - .L_577)
	.align		4
.L_577:
        /*0010*/ 	.word	index@(.nv.constant0._ZN7cutlass13device_kernelIN5flash19enable_sm80_to_sm89INS1_16FlashAttnFwdSm80INS1_25CollectiveMainloopFwdSm80ILi8ELi1ELb1EN4cute5tupleIJNS5_1CILi128EEENS7_ILi96EEENS7_ILi192EEEEEELi192ENS_10bfloat16_tEfNS_4arch4Sm80ELb0ELb0ELb0ELb1ELb0ELb0ELb1ELb0EEENS1_21CollectiveEpilogueFwdINS6_IJS8_SA_S9_EEENS6_IJNS7_ILi1EEESI_SI_EEESC_SE_Li256ELb1ELb1ELb0ELb0EEENS1_19SingleTileSchedulerILb1ELb0ELb1ELi128EEEEEEEEEvNT_6ParamsE)
        /*0014*/ 	.short	0x0160
        /*0016*/ 	.short	0x0418


	//----- nvinfo : EIATTR_CBANK_PARAM_SIZE
	.align		4
.L_578:
        /*0018*/ 	.byte	0x03, 0x19
        /*001a*/ 	.short	0x0418


	//----- nvinfo : EIATTR_KPARAM_INFO
	.align		4
        /*001c*/ 	.byte	0x04, 0x17
        /*001e*/ 	.short	(.L_580 - .L_579)
.L_579:
        /*0020*/ 	.word	0x00000000
        /*0024*/ 	.short	0x0000
        /*0026*/ 	.short	0x0000
        /*0028*/ 	.byte	0x00, 0xf0, 0x61, 0x10


	//----- nvinfo : EIATTR_MAXREG_COUNT
	.align		4
.L_580:
        /*002c*/ 	.byte	0x03, 0x1b
        /*002e*/ 	.short	0x00ff


	//----- nvinfo : EIATTR_NUM_BARRIERS
	.align		4
        /*0030*/ 	.byte	0x02, 0x4c
        /*0032*/ 	.byte	0x02
	.zero		1


	//----- nvinfo : EIATTR_ANNOTATIONS
	.align		4
        /*0034*/ 	.byte	0x04, 0x55
        /*0036*/ 	.short	(.L_582 - .L_581)


	//   ....[0]....
.L_581:
        /* <DEDUP_REMOVED lines=26> */


	//----- nvinfo : EIATTR_MERCURY_ISA_VERSION
	.align		4
.L_582:
        /*01c0*/ 	.byte	0x03, 0x5f
        /*01c2*/ 	.short	0x0000


	//----- nvinfo : EIATTR_COOP_GROUP_MASK_REGIDS
	.align		4
        /*01c4*/ 	.byte	0x04, 0x29
        /*01c6*/ 	.short	(.L_584 - .L_583)


	//   ....[0]....
.L_583:
        /*01c8*/ 	.word	0xffffffff


	//   ....[1]....
        /*01cc*/ 	.word	0xffffffff


	//   ....[2]....
        /*01d0*/ 	.word	0xffffffff


	//   ....[3]....
        /*01d4*/ 	.word	0xffffffff


	//   ....[4]....
        /*01d8*/ 	.word	0xffffffff


	//   ....[5]....
        /*01dc*/ 	.word	0xffffffff


	//   ....[6]....
        /*01e0*/ 	.word	0xffffffff


	//   ....[7]....
        /*01e4*/ 	.word	0xffffffff


	//   ....[8]....
        /*01e8*/ 	.word	0xffffffff


	//   ....[9]....
        /*01ec*/ 	.word	0xffffffff


	//   ....[10]....
        /*01f0*/ 	.word	0xffffffff


	//   ....[11]....
        /*01f4*/ 	.word	0xffffffff


	//   ....[12]....
        /*01f8*/ 	.word	0xffffffff


	//   ....[13]....
        /*01fc*/ 	.word	0xffffffff


	//   ....[14]....
        /*0200*/ 	.word	0xffffffff


	//   ....[15]....
        /*0204*/ 	.word	0xffffffff


	//   ....[16]....
        /*0208*/ 	.word	0xffffffff


	//   ....[17]....
        /*020c*/ 	.word	0xffffffff


	//   ....[18]....
        /*0210*/ 	.word	0xffffffff


	//   ....[19]....
        /*0214*/ 	.word	0xffffffff


	//   ....[20]....
        /*0218*/ 	.word	0xffffffff


	//   ....[21]....
        /*021c*/ 	.word	0xffffffff


	//   ....[22]....
        /*0220*/ 	.word	0xffffffff


	//   ....[23]....
        /*0224*/ 	.word	0xffffffff


	//   ....[24]....
        /*0228*/ 	.word	0xffffffff


	//   ....[25]....
        /*022c*/ 	.word	0xffffffff


	//   ....[26]....
        /*0230*/ 	.word	0xffffffff


	//   ....[27]....
        /*0234*/ 	.word	0xffffffff


	//   ....[28]....
        /*0238*/ 	.word	0xffffffff


	//   ....[29]....
        /*023c*/ 	.word	0xffffffff


	//   ....[30]....
        /*0240*/ 	.word	0xffffffff


	//   ....[31]....
        /*0244*/ 	.word	0xffffffff


	//   ....[32]....
        /*0248*/ 	.word	0xffffffff


	//   ....[33]....
        /*024c*/ 	.word	0xffffffff


	//   ....[34]....
        /*0250*/ 	.word	0xffffffff


	//   ....[35]....
        /*0254*/ 	.word	0xffffffff


	//   ....[36]....
        /*0258*/ 	.word	0xffffffff


	//   ....[37]....
        /*025c*/ 	.word	0xffffffff


	//   ....[38]....
        /*0260*/ 	.word	0xffffffff


	//   ....[39]....
        /*0264*/ 	.word	0xffffffff


	//   ....[40]....
        /*0268*/ 	.word	0xffffffff


	//----- nvinfo : EIATTR_COOP_GROUP_INSTR_OFFSETS
	.align		4
.L_584:
        /*026c*/ 	.byte	0x04, 0x28
        /*026e*/ 	.short	(.L_586 - .L_585)


	//   ....[0]....
.L_585:
        /*0270*/ 	.word	0x00000090


	//   ....[1]....
        /*0274*/ 	.word	0x00000e60


	//   ....[2]....
        /*0278*/ 	.word	0x00000e90


	//   ....[3]....
        /*027c*/ 	.word	0x00000ff0


	//   ....[4]....
        /*0280*/ 	.word	0x00001020


	//   ....[5]....
        /*0284*/ 	.word	0x000011c0


	//   ....[6]....
        /*0288*/ 	.word	0x00001200


	//   ....[7]....
        /*028c*/ 	.word	0x00001260


	//   ....[8]....
        /*0290*/ 	.word	0x00001280


	//   ....[9]....
        /*0294*/ 	.word	0x000038f0


	//   ....[10]....
        /*0298*/ 	.word	0x000039c0


	//   ....[11]....
        /*029c*/ 	.word	0x000039f0


	//   ....[12]....
        /*02a0*/ 	.word	0x00003a60


	//   ....[13]....
        /*02a4*/ 	.word	0x00007e20


	//   ....[14]....
        /*02a8*/ 	.word	0x00007e50


	//   ....[15]....
        /*02ac*/ 	.word	0x00007e70


	//   ....[16]....
        /*02b0*/ 	.word	0x00007e90


	//   ....[17]....
        /*02b4*/ 	.word	0x0000a120


	//   ....[18]....
        /*02b8*/ 	.word	0x0000a130


	//   ....[19]....
        /*02bc*/ 	.word	0x0000a160


	//   ....[20]....
        /*02c0*/ 	.word	0x0000a170


	//   ....[21]....
        /*02c4*/ 	.word	0x0000b6e0


	//   ....[22]....
        /*02c8*/ 	.word	0x0000b730


	//   ....[23]....
        /*02cc*/ 	.word	0x0000b760


	//   ....[24]....
        /*02d0*/ 	.word	0x0000b780


	//   ....[25]....
        /*02d4*/ 	.word	0x0000b960


	//   ....[26]....
        /*02d8*/ 	.word	0x0000b970


	//   ....[27]....
        /*02dc*/ 	.word	0x0000baf0


	//   ....[28]....
        /*02e0*/ 	.word	0x0000bb20


	//   ....[29]....
        /*02e4*/ 	.word	0x0000bc70


	//   ....[30]....
        /*02e8*/ 	.word	0x0000bca0


	//   ....[31]....
        /*02ec*/ 	.word	0x0000bdf0


	//   ....[32]....
        /*02f0*/ 	.word	0x0000be10


	//   ....[33]....
        /*02f4*/ 	.word	0x0000c610


	//   ....[34]....
        /*02f8*/ 	.word	0x0000c630


	//   ....[35]....
        /*02fc*/ 	.word	0x0000c780


	//   ....[36]....
        /*0300*/ 	.word	0x0000c7b0


	//   ....[37]....
        /*0304*/ 	.word	0x0000c8e0


	//   ....[38]....
        /*0308*/ 	.word	0x0000c910


	//   ....[39]....
        /*030c*/ 	.word	0x0000ca40


	//   ....[40]....
        /*0310*/ 	.word	0x0000ca60


	//----- nvinfo : EIATTR_EXIT_INSTR_OFFSETS
	.align		4
.L_586:
        /*0314*/ 	.byte	0x04, 0x1c
        /*0316*/ 	.short	(.L_588 - .L_587)


	//   ....[0]....
.L_587:
        /*0318*/ 	.word	0x00000350


	//   ....[1]....
        /*031c*/ 	.word	0x0000be20


	//   ....[2]....
        /*0320*/ 	.word	0x0000bef0


	//   ....[3]....
        /*0324*/ 	.word	0x0000bf50


	//   ....[4]....
        /*0328*/ 	.word	0x0000ca70


	//   ....[5]....
        /*032c*/ 	.word	0x0000cb20


	//   ....[6]....
        /*0330*/ 	.word	0x0000cb80


	//----- nvinfo : EIATTR_CTAIDZ_USED
	.align		4
.L_588:
        /*0334*/ 	.byte	0x01, 0x04
	.zero		2


	//----- nvinfo : EIATTR_MAX_THREADS
	.align		4
        /*0338*/ 	.byte	0x04, 0x05
        /*033a*/ 	.short	(.L_590 - .L_589)
.L_589:
        /*033c*/ 	.word	0x00000100
        /*0340*/ 	.word	0x00000001
        /*0344*/ 	.word	0x00000001


	//----- nvinfo : EIATTR_CRS_STACK_SIZE
	.align		4
.L_590:
        /*0348*/ 	.byte	0x04, 0x1e
        /*034a*/ 	.short	(.L_592 - .L_591)
.L_591:
        /*034c*/ 	.word	0x00000000
.L_592:


//--------------------- .nv.info._ZN7cutlass13device_kernelIN5flash19enable_sm80_to_sm89INS1_16FlashAttnFwdSm80INS1_25CollectiveMainloopFwdSm80ILi8ELi1ELb0EN4cute5tupleIJNS5_1CILi128EEENS7_ILi64EEENS7_ILi192EEEEEELi192ENS_10bfloat16_tEfNS_4arch4Sm80ELb0ELb0ELb0ELb1ELb0ELb1ELb1ELb0EEENS1_21CollectiveEpilogueFwdINS6_IJS8_SA_S9_EEENS6_IJNS7_ILi1EEESI_SI_EEESC_SE_Li256ELb1ELb1ELb0ELb0EEENS1_19SingleTileSchedulerILb1ELb0ELb1ELi128EEEEEEEEEvNT_6ParamsE --------------------------
	.section	.nv.info._ZN7cutlass13device_kernelIN5flash19enable_sm80_to_sm89INS1_16FlashAttnFwdSm80INS1_25CollectiveMainloopFwdSm80ILi8ELi1ELb0EN4cute5tupleIJNS5_1CILi128EEENS7_ILi64EEENS7_ILi192EEEEEELi192ENS_10bfloat16_tEfNS_4arch4Sm80ELb0ELb0ELb0ELb1ELb0ELb1ELb1ELb0EEENS1_21CollectiveEpilogueFwdINS6_IJS8_SA_S9_EEENS6_IJNS7_ILi1EEESI_SI_EEESC_SE_Li256ELb1ELb1ELb0ELb0EEENS1_19SingleTileSchedulerILb1ELb0ELb1ELi128EEEEEEEEEvNT_6ParamsE,"",@"SHT_CUDA_INFO"
	.sectionflags	@""
	.align	4


	//----- nvinfo : EIATTR_CUDA_API_VERSION
	.align		4
        /*0000*/ 	.byte	0x04, 0x37
        /*0002*/ 	.short	(.L_594 - .L_593)
.L_593:
        /*0004*/ 	.word	0x00000082


	//----- nvinfo : EIATTR_SW2861232_WAR
	.align		4
.L_594:
        /*0008*/ 	.byte	0x01, 0x35
	.zero		2


	//----- nvinfo : EIATTR_PARAM_CBANK
	.align		4
        /*000c*/ 	.byte	0x04, 0x0a
        /*000e*/ 	.short	(.L_596 - .L_595)
	.align		4
.L_595:
        /*0010*/ 	.word	index@(.nv.constant0._ZN7cutlass13device_kernelIN5flash19enable_sm80_to_sm89INS1_16FlashAttnFwdSm80INS1_25CollectiveMainloopFwdSm80ILi8ELi1ELb0EN4cute5tupleIJNS5_1CILi128EEENS7_ILi64EEENS7_ILi192EEEEEELi192ENS_10bfloat16_tEfNS_4arch4Sm80ELb0ELb0ELb0ELb1ELb0ELb1ELb1ELb0EEENS1_21CollectiveEpilogueFwdINS6_IJS8_SA_S9_EEENS6_IJNS7_ILi1EEESI_SI_EEESC_SE_Li256ELb1ELb1ELb0ELb0EEENS1_19SingleTileSchedulerILb1ELb0ELb1ELi128EEEEEEEEEvNT_6ParamsE)
        /*0014*/ 	.short	0x0160
        /*0016*/ 	.short	0x0418


	//----- nvinfo : EIATTR_CBANK_PARAM_SIZE
	.align		4
.L_596:
        /*0018*/ 	.byte	0x03, 0x19
        /*001a*/ 	.short	0x0418


	//----- nvinfo : EIATTR_KPARAM_INFO
	.align		4
        /*001c*/ 	.byte	0x04, 0x17
        /*001e*/ 	.short	(.L_598 - .L_597)
.L_597:
        /*0020*/ 	.word	0x00000000
        /*0024*/ 	.short	0x0000
        /*0026*/ 	.short	0x0000
        /*0028*/ 	.byte	0x00, 0xf0, 0x61, 0x10


	//----- nvinfo : EIATTR_MAXREG_COUNT
	.align		4
.L_598:
        /*002c*/ 	.byte	0x03, 0x1b
        /*002e*/ 	.short	0x00ff


	//----- nvinfo : EIATTR_NUM_BARRIERS
	.align		4
        /*0030*/ 	.byte	0x02, 0x4c
        /*0032*/ 	.byte	0x02
	.zero		1


	//----- nvinfo : EIATTR_MERCURY_ISA_VERSION
	.align		4
        /*0034*/ 	.byte	0x03, 0x5f
        /*0036*/ 	.short	0x0000


	//----- nvinfo : EIATTR_COOP_GROUP_MASK_REGIDS
	.align		4
        /*0038*/ 	.byte	0x04, 0x29
        /*003a*/ 	.short	(.L_600 - .L_599)


	//   ....[0]....
.L_599:
        /*003c*/ 	.word	0xffffffff


	//   ....[1]....
        /*0040*/ 	.word	0xffffffff


	//   ....[2]....
        /*0044*/ 	.word	0xffffffff


	//   ....[3]....
        /*0048*/ 	.word	0xffffffff


	//   ....[4]....
        /*004c*/ 	.word	0xffffffff


	//   ....[5]....
        /*0050*/ 	.word	0xffffffff


	//   ....[6]....
        /*0054*/ 	.word	0xffffffff


	//   ....[7]....
        /*0058*/ 	.word	0xffffffff


	//   ....[8]....
        /*005c*/ 	.word	0xffffffff


	//   ....[9]....
        /*0060*/ 	.word	0xffffffff


	//   ....[10]....
        /*0064*/ 	.word	0xffffffff


	//   ....[11]....
        /*0068*/ 	.word	0xffffffff


	//   ....[12]....
        /*006c*/ 	.word	0xffffffff


	//   ....[13]....
        /*0070*/ 	.word	0xffffffff


	//   ....[14]....
        /*0074*/ 	.word	0xffffffff


	//   ....[15]....
        /*0078*/ 	.word	0xffffffff


	//   ....[16]....
        /*007c*/ 	.word	0xffffffff


	//   ....[17]....
        /*0080*/ 	.word	0xffffffff


	//   ....[18]....
        /*0084*/ 	.word	0xffffffff


	//   ....[19]....
        /*0088*/ 	.word	0xffffffff


	//   ....[20]....
        /*008c*/ 	.word	0xffffffff


	//   ....[21]....
        /*0090*/ 	.word	0xffffffff


	//   ....[22]....
        /*0094*/ 	.word	0xffffffff


	//   ....[23]....
        /*0098*/ 	.word	0xffffffff


	//   ....[24]....
        /*009c*/ 	.word	0xffffffff


	//   ....[25]....
        /*00a0*/ 	.word	0xffffffff


	//   ....[26]....
        /*00a4*/ 	.word	0xffffffff


	//   ....[27]....
        /*00a8*/ 	.word	0xffffffff


	//   ....[28]....
        /*00ac*/ 	.word	0xffffffff


	//   ....[29]....
        /*00b0*/ 	.word	0xffffffff


	//   ....[30]....
        /*00b4*/ 	.word	0xffffffff


	//   ....[31]....
        /*00b8*/ 	.word	0xffffffff


	//   ....[32]....
        /*00bc*/ 	.word	0xffffffff


	//   ....[33]....
        /*00c0*/ 	.word	0xffffffff


	//   ....[34]....
        /*00c4*/ 	.word	0xffffffff


	//   ....[35]....
        /*00c8*/ 	.word	0xffffffff


	//   ....[36]....
        /*00cc*/ 	.word	0xffffffff


	//   ....[37]....
        /*00d0*/ 	.word	0xffffffff


	//   ....[38]....
        /*00d4*/ 	.word	0xffffffff


	//   ....[39]....
        /*00d8*/ 	.word	0xffffffff


	//   ....[40]....
        /*00dc*/ 	.word	0xffffffff


	//----- nvinfo : EIATTR_COOP_GROUP_INSTR_OFFSETS
	.align		4
.L_600:
        /*00e0*/ 	.byte	0x04, 0x28
        /*00e2*/ 	.short	(.L_602 - .L_601)


	//   ....[0]....
.L_601:
        /*00e4*/ 	.word	0x00000080


	//   ....[1]....
        /*00e8*/ 	.word	0x00006420


	//   ....[2]....
        /*00ec*/ 	.word	0x00006450


	//   ....[3]....
        /*00f0*/ 	.word	0x00006750


	//   ....[4]....
        /*00f4*/ 	.word	0x00006780


	//   ....[5]....
        /*00f8*/ 	.word	0x000068c0


	//   ....[6]....
        /*00fc*/ 	.word	0x000068f0


	//   ....[7]....
        /*0100*/ 	.word	0x00006a20


	//   ....[8]....
        /*0104*/ 	.word	0x00006a60


	//   ....[9]....
        /*0108*/ 	.word	0x0000dcf0


	//   ....[10]....
        /*010c*/ 	.word	0x0000ddb0


	//   ....[11]....
        /*0110*/ 	.word	0x0000ddd0


	//   ....[12]....
        /*0114*/ 	.word	0x0000de30


	//   ....[13]....
        /*0118*/ 	.word	0x00010050


	//   ....[14]....
        /*011c*/ 	.word	0x00010070


	//   ....[15]....
        /*0120*/ 	.word	0x00010090


	//   ....[16]....
        /*0124*/ 	.word	0x000100c0


	//   ....[17]....
        /*0128*/ 	.word	0x00011a10


	//   ....[18]....
        /*012c*/ 	.word	0x00011a40


	//   ....[19]....
        /*0130*/ 	.word	0x00011aa0


	//   ....[20]....
        /*0134*/ 	.word	0x00011ab0


	//   ....[21]....
        /*0138*/ 	.word	0x00012fc0


	//   ....[22]....
        /*013c*/ 	.word	0x00013000


	//   ....[23]....
        /*0140*/ 	.word	0x00013040


	//   ....[24]....
        /*0144*/ 	.word	0x00013080


	//   ....[25]....
        /*0148*/ 	.word	0x00013270


	//   ....[26]....
        /*014c*/ 	.word	0x00013280


	//   ....[27]....
        /*0150*/ 	.word	0x00013400


	//   ....[28]....
        /*0154*/ 	.word	0x00013430


	//   ....[29]....
        /*0158*/ 	.word	0x00013580


	//   ....[30]....
        /*015c*/ 	.word	0x000135b0


	//   ....[31]....
        /*0160*/ 	.word	0x00013700


	//   ....[32]....
        /*0164*/ 	.word	0x00013720


	//   ....[33]....
        /*0168*/ 	.word	0x00013f00


	//   ....[34]....
        /*016c*/ 	.word	0x00013f20


	//   ....[35]....
        /*0170*/ 	.word	0x00014050


	//   ....[36]....
        /*0174*/ 	.word	0x00014080


	//   ....[37]....
        /*0178*/ 	.word	0x000141b0


	//   ....[38]....
        /*017c*/ 	.word	0x000141e0


	//   ....[39]....
        /*0180*/ 	.word	0x00014310


	//   ....[40]....
        /*0184*/ 	.word	0x00014330


	//----- nvinfo : EIATTR_EXIT_INSTR_OFFSETS
	.align		4
.L_602:
        /*0188*/ 	.byte	0x04, 0x1c
        /*018a*/ 	.short	(.L_604 - .L_603)


	//   ....[0]....
.L_603:
        /*018c*/ 	.word	0x00000310


	//   ....[1]....
        /*0190*/ 	.word	0x00013730


	//   ....[2]....
        /*0194*/ 	.word	0x00013800


	//   ....[3]....
        /*0198*/ 	.word	0x00013860


	//   ....[4]....
        /*019c*/ 	.word	0x00014340


	//   ....[5]....
        /*01a0*/ 	.word	0x000143f0


	//   ....[6]....
        /*01a4*/ 	.word	0x00014450


	//----- nvinfo : EIATTR_CTAIDZ_USED
	.align		4
.L_604:
        /*01a8*/ 	.byte	0x01, 0x04
	.zero		2


	//----- nvinfo : EIATTR_MAX_THREADS
	.align		4
        /*01ac*/ 	.byte	0x04, 0x05
        /*01ae*/ 	.short	(.L_606 - .L_605)
.L_605:
        /*01b0*/ 	.word	0x00000100
        /*01b4*/ 	.word	0x00000001
        /*01b8*/ 	.word	0x00000001


	//----- nvinfo : EIATTR_CRS_STACK_SIZE
	.align		4
.L_606:
        /*01bc*/ 	.byte	0x04, 0x1e
        /*01be*/ 	.short	(.L_608 - .L_607)
.L_607:
        /*01c0*/ 	.word	0x00000000
.L_608:


//--------------------- .nv.info._ZN7cutlass13device_kernelIN5flash19enable_sm80_to_sm89INS1_16FlashAttnFwdSm80INS1_25CollectiveMainloopFwdSm80ILi8ELi1ELb0EN4cute5tupleIJNS5_1CILi128EEENS7_ILi64EEENS7_ILi192EEEEEELi192ENS_10bfloat16_tEfNS_4arch4Sm80ELb0ELb1ELb0ELb0ELb0ELb0ELb1ELb0EEENS1_21CollectiveEpilogueFwdINS6_IJS8_SA_S9_EEENS6_IJNS7_ILi1EEESI_SI_EEESC_SE_Li256ELb0ELb1ELb0ELb0EEENS1_19SingleTileSchedulerILb0ELb0ELb1ELi128EEEEEEEEEvNT_6ParamsE --------------------------
	.section	.nv.info._ZN7cutlass13device_kernelIN5flash19enable_sm80_to_sm89INS1_16FlashAttnFwdSm80INS1_25CollectiveMainloopFwdSm80ILi8ELi1ELb0EN4cute5tupleIJNS5_1CILi128EEENS7_ILi64EEENS7_ILi192EEEEEELi192ENS_10bfloat16_tEfNS_4arch4Sm80ELb0ELb1ELb0ELb0ELb0ELb0ELb1ELb0EEENS1_21CollectiveEpilogueFwdINS6_IJS8_SA_S9_EEENS6_IJNS7_ILi1EEESI_SI_EEESC_SE_Li256ELb0ELb1ELb0ELb0EEENS1_19SingleTileSchedulerILb0ELb0ELb1ELi128EEEEEEEEEvNT_6ParamsE,"",@"SHT_CUDA_INFO"
	.sectionflags	@""
	.align	4


	//----- nvinfo : EIATTR_CUDA_API_VERSION
	.align		4
        /*0000*/ 	.byte	0x04, 0x37
        /*0002*/ 	.short	(.L_610 - .L_609)
.L_609:
        /*0004*/ 	.word	0x00000082


	//----- nvinfo : EIATTR_SW2861232_WAR
	.align		4
.L_610:
        /*0008*/ 	.byte	0x01, 0x35
	.zero		2


	//----- nvinfo : EIATTR_PARAM_CBANK
	.align		4
        /*000c*/ 	.byte	0x04, 0x0a
        /*000e*/ 	.short	(.L_612 - .L_611)
	.align		4
.L_611:
        /*0010*/ 	.word	index@(.nv.constant0._ZN7cutlass13device_kernelIN5flash19enable_sm80_to_sm89INS1_16FlashAttnFwdSm80INS1_25CollectiveMainloopFwdSm80ILi8ELi1ELb0EN4cute5tupleIJNS5_1CILi128EEENS7_ILi64EEENS7_ILi192EEEEEELi192ENS_10bfloat16_tEfNS_4arch4Sm80ELb0ELb1ELb0ELb0ELb0ELb0ELb1ELb0EEENS1_21CollectiveEpilogueFwdINS6_IJS8_SA_S9_EEENS6_IJNS7_ILi1EEESI_SI_EEESC_SE_Li256ELb0ELb1ELb0ELb0EEENS1_19SingleTileSchedulerILb0ELb0ELb1ELi128EEEEEEEEEvNT_6ParamsE)
        /*0014*/ 	.short	0x0160
        /*0016*/ 	.short	0x0418


	//----- nvinfo : EIATTR_CBANK_PARAM_SIZE
	.align		4
.L_612:
        /*0018*/ 	.byte	0x03, 0x19
        /*001a*/ 	.short	0x0418


	//----- nvinfo : EIATTR_KPARAM_INFO
	.align		4
        /*001c*/ 	.byte	0x04, 0x17
        /*001e*/ 	.short	(.L_614 - .L_613)
.L_613:
        /*0020*/ 	.word	0x00000000
        /*0024*/ 	.short	0x0000
        /*0026*/ 	.short	0x0000
        /*0028*/ 	.byte	0x00, 0xf0, 0x61, 0x10


	//----- nvinfo : EIATTR_MAXREG_COUNT
	.align		4
.L_614:
        /*002c*/ 	.byte	0x03, 0x1b
        /*002e*/ 	.short	0x00ff


	//----- nvinfo : EIATTR_NUM_BARRIERS
	.align		4
        /*0030*/ 	.byte	0x02, 0x4c
        /*0032*/ 	.byte	0x02
	.zero		1


	//----- nvinfo : EIATTR_MERCURY_ISA_VERSION
	.align		4
        /*0034*/ 	.byte	0x03, 0x5f
        /*0036*/ 	.short	0x0000


	//----- nvinfo : EIATTR_COOP_GROUP_MASK_REGIDS
	.align		4
        /*0038*/ 	.byte	0x04, 0x29
        /*003a*/ 	.short	(.L_616 - .L_615)


	//   ....[0]....
.L_615:
        /*003c*/ 	.word	0xffffffff


	//   ....[1]....
        /*0040*/ 	.word	0xffffffff


	//   ....[2]....
        /*0044*/ 	.word	0xffffffff


	//   ....[3]....
        /*0048*/ 	.word	0xffffffff


	//   ....[4]....
        /*004c*/ 	.word	0xffffffff


	//   ....[5]....
        /*0050*/ 	.word	0xffffffff


	//   ....[6]....
        /*0054*/ 	.word	0xffffffff


	//   ....[7]....
        /*0058*/ 	.word	0xffffffff


	//   ....[8]....
        /*005c*/ 	.word	0xffffffff


	//   ....[9]....
        /*0060*/ 	.word	0xffffffff


	//   ....[10]....
        /*0064*/ 	.word	0xffffffff


	//   ....[11]....
        /*0068*/ 	.word	0xffffffff


	//   ....[12]....
        /*006c*/ 	.word	0xffffffff


	//   ....[13]....
        /*0070*/ 	.word	0xffffffff


	//   ....[14]....
        /*0074*/ 	.word	0xffffffff


	//   ....[15]....
        /*0078*/ 	.word	0xffffffff


	//   ....[16]....
        /*007c*/ 	.word	0xffffffff


	//   ....[17]....
        /*0080*/ 	.word	0xffffffff


	//   ....[18]....
        /*0084*/ 	.word	0xffffffff


	//   ....[19]....
        /*0088*/ 	.word	0xffffffff


	//   ....[20]....
        /*008c*/ 	.word	0xffffffff


	//   ....[21]....
        /*0090*/ 	.word	0xffffffff


	//   ....[22]....
        /*0094*/ 	.word	0xffffffff


	//   ....[23]....
        /*0098*/ 	.word	0xffffffff


	//   ....[24]....
        /*009c*/ 	.word	0xffffffff


	//   ....[25]....
        /*00a0*/ 	.word	0xffffffff


	//   ....[26]....
        /*00a4*/ 	.word	0xffffffff


	//   ....[27]....
        /*00a8*/ 	.word	0xffffffff


	//   ....[28]....
        /*00ac*/ 	.word	0xffffffff


	//   ....[29]....
        /*00b0*/ 	.word	0xffffffff


	//   ....[30]....
        /*00b4*/ 	.word	0xffffffff


	//   ....[31]....
        /*00b8*/ 	.word	0xffffffff


	//   ....[32]....
        /*00bc*/ 	.word	0xffffffff


	//   ....[33]....
        /*00c0*/ 	.word	0xffffffff


	//   ....[34]....
        /*00c4*/ 	.word	0xffffffff


	//   ....[35]....
        /*00c8*/ 	.word	0xffffffff


	//   ....[36]....
        /*00cc*/ 	.word	0xffffffff


	//   ....[37]....
        /*00d0*/ 	.word	0xffffffff


	//   ....[38]....
        /*00d4*/ 	.word	0xffffffff


	//   ....[39]....
        /*00d8*/ 	.word	0xffffffff


	//   ....[40]....
        /*00dc*/ 	.word	0xffffffff


	//   ....[41]....
        /*00e0*/ 	.word	0xffffffff


	//   ....[42]....
        /*00e4*/ 	.word	0xffffffff


	//   ....[43]....
        /*00e8*/ 	.word	0xffffffff


	//   ....[44]....
        /*00ec*/ 	.word	0xffffffff


	//   ....[45]....
        /*00f0*/ 	.word	0xffffffff


	//   ....[46]....
        /*00f4*/ 	.word	0xffffffff


	//   ....[47]....
        /*00f8*/ 	.word	0xffffffff


	//   ....[48]....
        /*00fc*/ 	.word	0xffffffff


	//   ....[49]....
        /*0100*/ 	.word	0xffffffff


	//   ....[50]....
        /*0104*/ 	.word	0xffffffff


	//   ....[51]....
        /*0108*/ 	.word	0xffffffff


	//   ....[52]....
        /*010c*/ 	.word	0xffffffff


	//   ....[53]....
        /*0110*/ 	.word	0xffffffff


	//----- nvinfo : EIATTR_COOP_GROUP_INSTR_OFFSETS
	.align		4
.L_616:
        /*0114*/ 	.byte	0x04, 0x28
        /*0116*/ 	.short	(.L_618 - .L_617)


	//   ....[0]....
.L_617:
        /*0118*/ 	.word	0x00000d30


	//   ....[1]....
        /*011c*/ 	.word	0x00000d60


	//   ....[2]....
        /*0120*/ 	.word	0x00000d90


	//   ....[3]....
        /*0124*/ 	.word	0x00000dc0


	//   ....[4]....
        /*0128*/ 	.word	0x00000f40


	//   ....[5]....
        /*012c*/ 	.word	0x00000f70


	//   ....[6]....
        /*0130*/ 	.word	0x00000fe0


	//   ....[7]....
        /*0134*/ 	.word	0x00001010


	//   ....[8]....
        /*0138*/ 	.word	0x00002880


	//   ....[9]....
        /*013c*/ 	.word	0x00002b80


	//   ....[10]....
        /*0140*/ 	.word	0x00003580


	//   ....[11]....
        /*0144*/ 	.word	0x000036f0


	//   ....[12]....
        /*0148*/ 	.word	0x00003700


	//   ....[13]....
        /*014c*/ 	.word	0x00003750


	//   ....[14]....
        /*0150*/ 	.word	0x000051d0


	//   ....[15]....
        /*0154*/ 	.word	0x00005c50


	//   ....[16]....
        /*0158*/ 	.word	0x00006410


	//   ....[17]....
        /*015c*/ 	.word	0x00006620


	//   ....[18]....
        /*0160*/ 	.word	0x00006650


	//   ....[19]....
        /*0164*/ 	.word	0x000066c0


	//   ....[20]....
        /*0168*/ 	.word	0x000090b0


	//   ....[21]....
        /*016c*/ 	.word	0x000090d0


	//   ....[22]....
        /*0170*/ 	.word	0x000090f0


	//   ....[23]....
        /*0174*/ 	.word	0x00009110


	//   ....[24]....
        /*0178*/ 	.word	0x0000bb30


	//   ....[25]....
        /*017c*/ 	.word	0x0000be70


	//   ....[26]....
        /*0180*/ 	.word	0x0000c7a0


	//   ....[27]....
        /*0184*/ 	.word	0x0000c7f0


	//   ....[28]....
        /*0188*/ 	.word	0x0000c810


	//   ....[29]....
        /*018c*/ 	.word	0x0000c830


	//   ....[30]....
        /*0190*/ 	.word	0x0000df60


	//   ....[31]....
        /*0194*/ 	.word	0x0000df90


	//   ....[32]....
        /*0198*/ 	.word	0x0000dfd0


	//   ....[33]....
        /*019c*/ 	.word	0x0000dfe0


	//   ....[34]....
        /*01a0*/ 	.word	0x0000f510


	//   ....[35]....
        /*01a4*/ 	.word	0x0000f520


	//   ....[36]....
        /*01a8*/ 	.word	0x0000f540


	//   ....[37]....
        /*01ac*/ 	.word	0x0000f560


	//   ....[38]....
        /*01b0*/ 	.word	0x0000f580


	//   ....[39]....
        /*01b4*/ 	.word	0x0000f5a0


	//   ....[40]....
        /*01b8*/ 	.word	0x0000f7d0


	//   ....[41]....
        /*01bc*/ 	.word	0x0000f800


	//   ....[42]....
        /*01c0*/ 	.word	0x0000f950


	//   ....[43]....
        /*01c4*/ 	.word	0x0000f980


	//   ....[44]....
        /*01c8*/ 	.word	0x0000fad0


	//   ....[45]....
        /*01cc*/ 	.word	0x0000faf0


	//   ....[46]....
        /*01d0*/ 	.word	0x00010180


	//   ....[47]....
        /*01d4*/ 	.word	0x000101a0


	//   ....[48]....
        /*01d8*/ 	.word	0x000102d0


	//   ....[49]....
        /*01dc*/ 	.word	0x00010300


	//   ....[50]....
        /*01e0*/ 	.word	0x00010430


	//   ....[51]....
        /*01e4*/ 	.word	0x00010460


	//   ....[52]....
        /*01e8*/ 	.word	0x00010590


	//   ....[53]....
        /*01ec*/ 	.word	0x000105b0


	//----- nvinfo : EIATTR_EXIT_INSTR_OFFSETS
	.align		4
.L_618:
        /*01f0*/ 	.byte	0x04, 0x1c
        /*01f2*/ 	.short	(.L_620 - .L_619)


	//   ....[0]....
.L_619:
        /*01f4*/ 	.word	0x00000030


	//   ....[1]....
        /*01f8*/ 	.word	0x0000fb00


	//   ....[2]....
        /*01fc*/ 	.word	0x0000fbd0


	//   ....[3]....
        /*0200*/ 	.word	0x0000fc30


	//   ....[4]....
        /*0204*/ 	.word	0x000105c0


	//   ....[5]....
        /*0208*/ 	.word	0x00010670


	//   ....[6]....
        /*020c*/ 	.word	0x000106d0


	//----- nvinfo : EIATTR_CTAIDZ_USED
	.align		4
.L_620:
        /*0210*/ 	.byte	0x01, 0x04
	.zero		2


	//----- nvinfo : EIATTR_MAX_THREADS
	.align		4
        /*0214*/ 	.byte	0x04, 0x05
        /*0216*/ 	.short	(.L_622 - .L_621)
.L_621:
        /*0218*/ 	.word	0x00000100
        /*021c*/ 	.word	0x00000001
        /*0220*/ 	.word	0x00000001


	//----- nvinfo : EIATTR_CRS_STACK_SIZE
	.align		4
.L_622:
        /*0224*/ 	.byte	0x04, 0x1e
        /*0226*/ 	.short	(.L_624 - .L_623)
.L_623:
        /*0228*/ 	.word	0x00000000
.L_624:


//--------------------- .nv.info._ZN7cutlass13device_kernelIN5flash19enable_sm80_to_sm89INS1_16FlashAttnFwdSm80INS1_25CollectiveMainloopFwdSm80ILi8ELi1ELb0EN4cute5tupleIJNS5_1CILi128EEENS7_ILi64EEENS7_ILi192EEEEEELi192ENS_10bfloat16_tEfNS_4arch4Sm80ELb0ELb1ELb0ELb1ELb0ELb0ELb1ELb0EEENS1_21CollectiveEpilogueFwdINS6_IJS8_SA_S9_EEENS6_IJNS7_ILi1EEESI_SI_EEESC_SE_Li256ELb1ELb1ELb0ELb0EEENS1_19SingleTileSchedulerILb1ELb0ELb1ELi128EEEEEEEEEvNT_6ParamsE --------------------------
	.section	.nv.info._ZN7cutlass13device_kernelIN5flash19enable_sm80_to_sm89INS1_16FlashAttnFwdSm80INS1_25CollectiveMainloopFwdSm80ILi8ELi1ELb0EN4cute5tupleIJNS5_1CILi128EEENS7_ILi64EEENS7_ILi192EEEEEELi192ENS_10bfloat16_tEfNS_4arch4Sm80ELb0ELb1ELb0ELb1ELb0ELb0ELb1ELb0EEENS1_21CollectiveEpilogueFwdINS6_IJS8_SA_S9_EEENS6_IJNS7_ILi1EEESI_SI_EEESC_SE_Li256ELb1ELb1ELb0ELb0EEENS1_19SingleTileSchedulerILb1ELb0ELb1ELi128EEEEEEEEEvNT_6ParamsE,"",@"SHT_CUDA_INFO"
	.sectionflags	@""
	.align	4


	//----- nvinfo : EIATTR_CUDA_API_VERSION
	.align		4
        /*0000*/ 	.byte	0x04, 0x37
        /*0002*/ 	.short	(.L_626 - .L_625)
.L_625:
        /*0004*/ 	.word	0x00000082


	//----- nvinfo : EIATTR_SW2861232_WAR
	.align		4
.L_626:
        /*0008*/ 	.byte	0x01, 0x35
	.zero		2


	//----- nvinfo : EIATTR_PARAM_CBANK
	.align		4
        /*000c*/ 	.byte	0x04, 0x0a
        /*000e*/ 	.short	(.L_628 - .L_627)
	.align		4
.L_627:
        /*0010*/ 	.word	index@(.nv.constant0._ZN7cutlass13device_kernelIN5flash19enable_sm80_to_sm89INS1_16FlashAttnFwdSm80INS1_25CollectiveMainloopFwdSm80ILi8ELi1ELb0EN4cute5tupleIJNS5_1CILi128EEENS7_ILi64EEENS7_ILi192EEEEEELi192ENS_10bfloat16_tEfNS_4arch4Sm80ELb0ELb1ELb0ELb1ELb0ELb0ELb1ELb0EEENS1_21CollectiveEpilogueFwdINS6_IJS8_SA_S9_EEENS6_IJNS7_ILi1EEESI_SI_EEESC_SE_Li256ELb1ELb1ELb0ELb0EEENS1_19SingleTileSchedulerILb1ELb0ELb1ELi128EEEEEEEEEvNT_6ParamsE)
        /*0014*/ 	.short	0x0160
        /*0016*/ 	.short	0x0418


	//----- nvinfo : EIATTR_CBANK_PARAM_SIZE
	.align		4
.L_628:
        /*0018*/ 	.byte	0x03, 0x19
        /*001a*/ 	.short	0x0418


	//----- nvinfo : EIATTR_KPARAM_INFO
	.align		4
        /*001c*/ 	.byte	0x04, 0x17
        /*001e*/ 	.short	(.L_630 - .L_629)
.L_629:
        /*0020*/ 	.word	0x00000000
        /*0024*/ 	.short	0x0000
        /*0026*/ 	.short	0x0000
        /*0028*/ 	.byte	0x00, 0xf0, 0x61, 0x10


	//----- nvinfo : EIATTR_MAXREG_COUNT
	.align		4
.L_630:
        /*002c*/ 	.byte	0x03, 0x1b
        /*002e*/ 	.short	0x00ff


	//----- nvinfo : EIATTR_NUM_BARRIERS
	.align		4
        /*0030*/ 	.byte	0x02, 0x4c
        /*0032*/ 	.byte	0x02
	.zero		1


	//----- nvinfo : EIATTR_MERCURY_ISA_VERSION
	.align		4
        /*0034*/ 	.byte	0x03, 0x5f
        /*0036*/ 	.short	0x0000


	//----- nvinfo : EIATTR_COOP_GROUP_MASK_REGIDS
	.align		4
        /*0038*/ 	.byte	0x04, 0x29
        /*003a*/ 	.short	(.L_632 - .L_631)


	//   ....[0]....
.L_631:
        /*003c*/ 	.word	0xffffffff


	//   ....[1]....
        /*0040*/ 	.word	0xffffffff


	//   ....[2]....
        /*0044*/ 	.word	0xffffffff


	//   ....[3]....
        /*0048*/ 	.word	0xffffffff


	//   ....[4]....
        /*004c*/ 	.word	0xffffffff


	//   ....[5]....
        /*0050*/ 	.word	0xffffffff


	//   ....[6]....
        /*0054*/ 	.word	0xffffffff


	//   ....[7]....
        /*0058*/ 	.word	0xffffffff


	//   ....[8]....
        /*005c*/ 	.word	0xffffffff


	//   ....[9]....
        /*0060*/ 	.word	0xffffffff


	//   ....[10]....
        /*0064*/ 	.word	0xffffffff


	//   ....[11]....
        /*0068*/ 	.word	0xffffffff


	//   ....[12]....
        /*006c*/ 	.word	0xffffffff


	//   ....[13]....
        /*0070*/ 	.word	0xffffffff


	//   ....[14]....
        /*0074*/ 	.word	0xffffffff


	//   ....[15]....
        /*0078*/ 	.word	0xffffffff


	//   ....[16]....
        /*007c*/ 	.word	0xffffffff


	//   ....[17]....
        /*0080*/ 	.word	0xffffffff


	//   ....[18]....
        /*0084*/ 	.word	0xffffffff


	//   ....[19]....
        /*0088*/ 	.word	0xffffffff


	//   ....[20]....
        /*008c*/ 	.word	0xffffffff


	//   ....[21]....
        /*0090*/ 	.word	0xffffffff


	//   ....[22]....
        /*0094*/ 	.word	0xffffffff


	//   ....[23]....
        /*0098*/ 	.word	0xffffffff


	//   ....[24]....
        /*009c*/ 	.word	0xffffffff


	//   ....[25]....
        /*00a0*/ 	.word	0xffffffff


	//   ....[26]....
        /*00a4*/ 	.word	0xffffffff


	//   ....[27]....
        /*00a8*/ 	.word	0xffffffff


	//   ....[28]....
        /*00ac*/ 	.word	0xffffffff


	//   ....[29]....
        /*00b0*/ 	.word	0xffffffff


	//   ....[30]....
        /*00b4*/ 	.word	0xffffffff


	//   ....[31]....
        /*00b8*/ 	.word	0xffffffff


	//   ....[32]....
        /*00bc*/ 	.word	0xffffffff


	//   ....[33]....
        /*00c0*/ 	.word	0xffffffff


	//   ....[34]....
        /*00c4*/ 	.word	0xffffffff


	//   ....[35]....
        /*00c8*/ 	.word	0xffffffff


	//   ....[36]....
        /*00cc*/ 	.word	0xffffffff


	//   ....[37]....
        /*00d0*/ 	.word	0xffffffff


	//   ....[38]....
        /*00d4*/ 	.word	0xffffffff


	//   ....[39]....
        /*00d8*/ 	.word	0xffffffff


	//   ....[40]....
        /*00dc*/ 	.word	0xffffffff


	//   ....[41]....
        /*00e0*/ 	.word	0xffffffff


	//   ....[42]....
        /*00e4*/ 	.word	0xffffffff


	//   ....[43]....
        /*00e8*/ 	.word	0xffffffff


	//   ....[44]....
        /*00ec*/ 	.word	0xffffffff


	//   ....[45]....
        /*00f0*/ 	.word	0xffffffff


	//   ....[46]....
        /*00f4*/ 	.word	0xffffffff


	//   ....[47]....
        /*00f8*/ 	.word	0xffffffff


	//   ....[48]....
        /*00fc*/ 	.word	0xffffffff


	//   ....[49]....
        /*0100*/ 	.word	0xffffffff


	//   ....[50]....
        /*0104*/ 	.word	0xffffffff


	//   ....[51]....
        /*0108*/ 	.word	0xffffffff


	//   ....[52]....
        /*010c*/ 	.word	0xffffffff


	//   ....[53]....
        /*0110*/ 	.word	0xffffffff


	//   ....[54]....
        /*0114*/ 	.word	0xffffffff


	//----- nvinfo : EIATTR_COOP_GROUP_INSTR_OFFSETS
	.align		4
.L_632:
        /*0118*/ 	.byte	0x04, 0x28
        /*011a*/ 	.short	(.L_634 - .L_633)


	//   ....[0]....
.L_633:
        /*011c*/ 	.word	0x00000080


	//   ....[1]....
        /*0120*/ 	.word	0x000013c0


	//   ....[2]....
        /*0124*/ 	.word	0x000014a0


	//   ....[3]....
        /*0128*/ 	.word	0x000017c0


	//   ....[4]....
        /*012c*/ 	.word	0x000017f0


	//   ....[5]....
        /*0130*/ 	.word	0x00001930


	//   ....[6]....
        /*0134*/ 	.word	0x00001960


	//   ....[7]....
        /*0138*/ 	.word	0x00001a90


	//   ....[8]....
        /*013c*/ 	.word	0x00001ad0


	//   ....[9]....
        /*0140*/ 	.word	0x00002f50


	//   ....[10]....
        /*0144*/ 	.word	0x00003250


	//   ....[11]....
        /*0148*/ 	.word	0x00003da0


	//   ....[12]....
        /*014c*/ 	.word	0x00003dc0


	//   ....[13]....
        /*0150*/ 	.word	0x00003de0


	//   ....[14]....
        /*0154*/ 	.word	0x00003e00


	//   ....[15]....
        /*0158*/ 	.word	0x00005870


	//   ....[16]....
        /*015c*/ 	.word	0x000062a0


	//   ....[17]....
        /*0160*/ 	.word	0x00006ad0


	//   ....[18]....
        /*0164*/ 	.word	0x00006ce0


	//   ....[19]....
        /*0168*/ 	.word	0x00006d10


	//   ....[20]....
        /*016c*/ 	.word	0x00006d80


	//   ....[21]....
        /*0170*/ 	.word	0x00009740


	//   ....[22]....
        /*0174*/ 	.word	0x00009760


	//   ....[23]....
        /*0178*/ 	.word	0x00009780


	//   ....[24]....
        /*017c*/ 	.word	0x000097a0


	//   ....[25]....
        /*0180*/ 	.word	0x0000c170


	//   ....[26]....
        /*0184*/ 	.word	0x0000c500


	//   ....[27]....
        /*0188*/ 	.word	0x0000ce30


	//   ....[28]....
        /*018c*/ 	.word	0x0000ce80


	//   ....[29]....
        /*0190*/ 	.word	0x0000cea0


	//   ....[30]....
        /*0194*/ 	.word	0x0000cec0


	//   ....[31]....
        /*0198*/ 	.word	0x0000e5f0


	//   ....[32]....
        /*019c*/ 	.word	0x0000e620


	//   ....[33]....
        /*01a0*/ 	.word	0x0000e660


	//   ....[34]....
        /*01a4*/ 	.word	0x0000e670


	//   ....[35]....
        /*01a8*/ 	.word	0x0000fbb0


	//   ....[36]....
        /*01ac*/ 	.word	0x0000fbe0


	//   ....[37]....
        /*01b0*/ 	.word	0x0000fc20


	//   ....[38]....
        /*01b4*/ 	.word	0x0000fc60


	//   ....[39]....
        /*01b8*/ 	.word	0x0000fe50


	//   ....[40]....
        /*01bc*/ 	.word	0x0000fe60


	//   ....[41]....
        /*01c0*/ 	.word	0x0000ffe0


	//   ....[42]....
        /*01c4*/ 	.word	0x00010010


	//   ....[43]....
        /*01c8*/ 	.word	0x00010160


	//   ....[44]....
        /*01cc*/ 	.word	0x00010190


	//   ....[45]....
        /*01d0*/ 	.word	0x000102e0


	//   ....[46]....
        /*01d4*/ 	.word	0x00010300


	//   ....[47]....
        /*01d8*/ 	.word	0x00010b10


	//   ....[48]....
        /*01dc*/ 	.word	0x00010b30


	//   ....[49]....
        /*01e0*/ 	.word	0x00010c60


	//   ....[50]....
        /*01e4*/ 	.word	0x00010c90


	//   ....[51]....
        /*01e8*/ 	.word	0x00010dc0


	//   ....[52]....
        /*01ec*/ 	.word	0x00010df0


	//   ....[53]....
        /*01f0*/ 	.word	0x00010f20


	//   ....[54]....
        /*01f4*/ 	.word	0x00010f40


	//----- nvinfo : EIATTR_EXIT_INSTR_OFFSETS
	.align		4
.L_634:
        /*01f8*/ 	.byte	0x04, 0x1c
        /*01fa*/ 	.short	(.L_636 - .L_635)


	//   ....[0]....
.L_635:
        /*01fc*/ 	.word	0x00000310


	//   ....[1]....
        /*0200*/ 	.word	0x00010310


	//   ....[2]....
        /*0204*/ 	.word	0x000103e0


	//   ....[3]....
        /*0208*/ 	.word	0x00010440


	//   ....[4]....
        /*020c*/ 	.word	0x00010f50


	//   ....[5]....
        /*0210*/ 	.word	0x00011000


	//   ....[6]....
        /*0214*/ 	.word	0x00011060


	//----- nvinfo : EIATTR_CTAIDZ_USED
	.align		4
.L_636:
        /*0218*/ 	.byte	0x01, 0x04
	.zero		2


	//----- nvinfo : EIATTR_MAX_THREADS
	.align		4
        /*021c*/ 	.byte	0x04, 0x05
        /*021e*/ 	.short	(.L_638 - .L_637)
.L_637:
        /*0220*/ 	.word	0x00000100
        /*0224*/ 	.word	0x00000001
        /*0228*/ 	.word	0x00000001


	//----- nvinfo : EIATTR_CRS_STACK_SIZE
	.align		4
.L_638:
        /*022c*/ 	.byte	0x04, 0x1e
        /*022e*/ 	.short	(.L_640 - .L_639)
.L_639:
        /*0230*/ 	.word	0x00000000
.L_640:


//--------------------- .nv.info._ZN7cutlass13device_kernelIN5flash19enable_sm80_to_sm89INS1_16FlashAttnFwdSm80INS1_25CollectiveMainloopFwdSm80ILi8ELi1ELb0EN4cute5tupleIJNS5_1CILi128EEENS7_ILi64EEENS7_ILi192EEEEEELi192ENS_10bfloat16_tEfNS_4arch4Sm80ELb0ELb1ELb0ELb1ELb0ELb1ELb1ELb0EEENS1_21CollectiveEpilogueFwdINS6_IJS8_SA_S9_EEENS6_IJNS7_ILi1EEESI_SI_EEESC_SE_Li256ELb1ELb1ELb0ELb0EEENS1_19SingleTileSchedulerILb1ELb0ELb1ELi128EEEEEEEEEvNT_6ParamsE --------------------------
	.section	.nv.info._ZN7cutlass13device_kernelIN5flash19enable_sm80_to_sm89INS1_16FlashAttnFwdSm80INS1_25CollectiveMainloopFwdSm80ILi8ELi1ELb0EN4cute5tupleIJNS5_1CILi128EEENS7_ILi64EEENS7_ILi192EEEEEELi192ENS_10bfloat16_tEfNS_4arch4Sm80ELb0ELb1ELb0ELb1ELb0ELb1ELb1ELb0EEENS1_21CollectiveEpilogueFwdINS6_IJS8_SA_S9_EEENS6_IJNS7_ILi1EEESI_SI_EEESC_SE_Li256ELb1ELb1ELb0ELb0EEENS1_19SingleTileSchedulerILb1ELb0ELb1ELi128EEEEEEEEEvNT_6ParamsE,"",@"SHT_CUDA_INFO"
	.sectionflags	@""
	.align	4


	//----- nvinfo : EIATTR_CUDA_API_VERSION
	.align		4
        /*0000*/ 	.byte	0x04, 0x37
        /*0002*/ 	.short	(.L_642 - .L_641)
.L_641:
        /*0004*/ 	.word	0x00000082


	//----- nvinfo : EIATTR_SW2861232_WAR
	.align		4
.L_642:
        /*0008*/ 	.byte	0x01, 0x35
	.zero		2


	//----- nvinfo : EIATTR_PARAM_CBANK
	.align		4
        /*000c*/ 	.byte	0x04, 0x0a
        /*000e*/ 	.short	(.L_644 - .L_643)
	.align		4
.L_643:
        /*0010*/ 	.word	index@(.nv.constant0._ZN7cutlass13device_kernelIN5flash19enable_sm80_to_sm89INS1_16FlashAttnFwdSm80INS1_25CollectiveMainloopFwdSm80ILi8ELi1ELb0EN4cute5tupleIJNS5_1CILi128EEENS7_ILi64EEENS7_ILi192EEEEEELi192ENS_10bfloat16_tEfNS_4arch4Sm80ELb0ELb1ELb0ELb1ELb0ELb1ELb1ELb0EEENS1_21CollectiveEpilogueFwdINS6_IJS8_SA_S9_EEENS6_IJNS7_ILi1EEESI_SI_EEESC_SE_Li256ELb1ELb1ELb0ELb0EEENS1_19SingleTileSchedulerILb1ELb0ELb1ELi128EEEEEEEEEvNT_6ParamsE)
        /*0014*/ 	.short	0x0160
        /*0016*/ 	.short	0x0418


	//----- nvinfo : EIATTR_CBANK_PARAM_SIZE
	.align		4
.L_644:
        /*0018*/ 	.byte	0x03, 0x19
        /*001a*/ 	.short	0x0418


	//----- nvinfo : EIATTR_KPARAM_INFO
	.align		4
        /*001c*/ 	.byte	0x04, 0x17
        /*001e*/ 	.short	(.L_646 - .L_645)
.L_645:
        /*0020*/ 	.word	0x00000000
        /*0024*/ 	.short	0x0000
        /*0026*/ 	.short	0x0000
        /*0028*/ 	.byte	0x00, 0xf0, 0x61, 0x10


	//----- nvinfo : EIATTR_MAXREG_COUNT
	.align		4
.L_646:
        /*002c*/ 	.byte	0x03, 0x1b
        /*002e*/ 	.short	0x00ff


	//----- nvinfo : EIATTR_NUM_BARRIERS
	.align		4
        /*0030*/ 	.byte	0x02, 0x4c
        /*0032*/ 	.byte	0x02
	.zero		1


	//----- nvinfo : EIATTR_MERCURY_ISA_VERSION
	.align		4
        /*0034*/ 	.byte	0x03, 0x5f
        /*0036*/ 	.short	0x0000


	//----- nvinfo : EIATTR_COOP_GROUP_MASK_REGIDS
	.align		4
        /*0038*/ 	.byte	0x04, 0x29
        /*003a*/ 	.short	(.L_648 - .L_647)


	//   ....[0]....
.L_647:
        /*003c*/ 	.word	0xffffffff


	//   ....[1]....
        /*0040*/ 	.word	0xffffffff


	//   ....[2]....
        /*0044*/ 	.word	0xffffffff


	//   ....[3]....
        /*0048*/ 	.word	0xffffffff


	//   ....[4]....
        /*004c*/ 	.word	0xffffffff


	//   ....[5]....
        /*0050*/ 	.word	0xffffffff


	//   ....[6]....
        /*0054*/ 	.word	0xffffffff


	//   ....[7]....
        /*0058*/ 	.word	0xffffffff


	//   ....[8]....
        /*005c*/ 	.word	0xffffffff


	//   ....[9]....
        /*0060*/ 	.word	0xffffffff


	//   ....[10]....
        /*0064*/ 	.word	0xffffffff


	//   ....[11]....
        /*0068*/ 	.word	0xffffffff


	//   ....[12]....
        /*006c*/ 	.word	0xffffffff


	//   ....[13]....
        /*0070*/ 	.word	0xffffffff


	//   ....[14]....
        /*0074*/ 	.word	0xffffffff


	//   ....[15]....
        /*0078*/ 	.word	0xffffffff


	//   ....[16]....
        /*007c*/ 	.word	0xffffffff


	//   ....[17]....
        /*0080*/ 	.word	0xffffffff


	//   ....[18]....
        /*0084*/ 	.word	0xffffffff


	//   ....[19]....
        /*0088*/ 	.word	0xffffffff


	//   ....[20]....
        /*008c*/ 	.word	0xffffffff


	//   ....[21]....
        /*0090*/ 	.word	0xffffffff


	//   ....[22]....
        /*0094*/ 	.word	0xffffffff


	//   ....[23]....
        /*0098*/ 	.word	0xffffffff


	//   ....[24]....
        /*009c*/ 	.word	0xffffffff


	//   ....[25]....
        /*00a0*/ 	.word	0xffffffff


	//   ....[26]....
        /*00a4*/ 	.word	0xffffffff


	//   ....[27]....
        /*00a8*/ 	.word	0xffffffff


	//   ....[28]....
        /*00ac*/ 	.word	0xffffffff


	//   ....[29]....
        /*00b0*/ 	.word	0xffffffff


	//   ....[30]....
        /*00b4*/ 	.word	0xffffffff


	//   ....[31]....
        /*00b8*/ 	.word	0xffffffff


	//   ....[32]....
        /*00bc*/ 	.word	0xffffffff


	//   ....[33]....
        /*00c0*/ 	.word	0xffffffff


	//   ....[34]....
        /*00c4*/ 	.word	0xffffffff


	//   ....[35]....
        /*00c8*/ 	.word	0xffffffff


	//   ....[36]....
        /*00cc*/ 	.word	0xffffffff


	//   ....[37]....
        /*00d0*/ 	.word	0xffffffff


	//   ....[38]....
        /*00d4*/ 	.word	0xffffffff


	//   ....[39]....
        /*00d8*/ 	.word	0xffffffff


	//   ....[40]....
        /*00dc*/ 	.word	0xffffffff


	//   ....[41]....
        /*00e0*/ 	.word	0xffffffff


	//   ....[42]....
        /*00e4*/ 	.word	0xffffffff


	//   ....[43]....
        /*00e8*/ 	.word	0xffffffff


	//   ....[44]....
        /*00ec*/ 	.word	0xffffffff


	//   ....[45]....
        /*00f0*/ 	.word	0xffffffff


	//   ....[46]....
        /*00f4*/ 	.word	0xffffffff


	//   ....[47]....
        /*00f8*/ 	.word	0xffffffff


	//   ....[48]....
        /*00fc*/ 	.word	0xffffffff


	//   ....[49]....
        /*0100*/ 	.word	0xffffffff


	//   ....[50]....
        /*0104*/ 	.word	0xffffffff


	//   ....[51]....
        /*0108*/ 	.word	0xffffffff


	//   ....[52]....
        /*010c*/ 	.word	0xffffffff


	//   ....[53]....
        /*0110*/ 	.word	0xffffffff


	//   ....[54]....
        /*0114*/ 	.word	0xffffffff


	//   ....[55]....
        /*0118*/ 	.word	0xffffffff


	//   ....[56]....
        /*011c*/ 	.word	0xffffffff


	//   ....[57]....
        /*0120*/ 	.word	0xffffffff


	//   ....[58]....
        /*0124*/ 	.word	0xffffffff


	//   ....[59]....
        /*0128*/ 	.word	0xffffffff


	//   ....[60]....
        /*012c*/ 	.word	0xffffffff


	//   ....[61]....
        /*0130*/ 	.word	0xffffffff


	//   ....[62]....
        /*0134*/ 	.word	0xffffffff


	//   ....[63]....
        /*0138*/ 	.word	0xffffffff


	//   ....[64]....
        /*013c*/ 	.word	0xffffffff


	//   ....[65]....
        /*0140*/ 	.word	0xffffffff


	//   ....[66]....
        /*0144*/ 	.word	0xffffffff


	//   ....[67]....
        /*0148*/ 	.word	0xffffffff


	//   ....[68]....
        /*014c*/ 	.word	0xffffffff


	//   ....[69]....
        /*0150*/ 	.word	0xffffffff


	//   ....[70]....
        /*0154*/ 	.word	0xffffffff


	//----- nvinfo : EIATTR_COOP_GROUP_INSTR_OFFSETS
	.align		4
.L_648:
        /*0158*/ 	.byte	0x04, 0x28
        /*015a*/ 	.short	(.L_650 - .L_649)


	//   ....[0]....
.L_649:
        /*015c*/ 	.word	0x00000090


	//   ....[1]....
        /*0160*/ 	.word	0x00007600


	//   ....[2]....
        /*0164*/ 	.word	0x000076d0


	//   ....[3]....
        /*0168*/ 	.word	0x00007860


	//   ....[4]....
        /*016c*/ 	.word	0x00007890


	//   ....[5]....
        /*0170*/ 	.word	0x000079d0


	//   ....[6]....
        /*0174*/ 	.word	0x00007a00


	//   ....[7]....
        /*0178*/ 	.word	0x00007b30


	//   ....[8]....
        /*017c*/ 	.word	0x00007b70


	//   ....[9]....
        /*0180*/ 	.word	0x00008240


	//   ....[10]....
        /*0184*/ 	.word	0x000082c0


	//   ....[11]....
        /*0188*/ 	.word	0x000082f0


	//   ....[12]....
        /*018c*/ 	.word	0x00008310


	//   ....[13]....
        /*0190*/ 	.word	0x00008740


	//   ....[14]....
        /*0194*/ 	.word	0x00008a00


	//   ....[15]....
        /*0198*/ 	.word	0x00008a40


	//   ....[16]....
        /*019c*/ 	.word	0x00008a80


	//   ....[17]....
        /*01a0*/ 	.word	0x0000bb90


	//   ....[18]....
        /*01a4*/ 	.word	0x0000bc20


	//   ....[19]....
        /*01a8*/ 	.word	0x0000bc30


	//   ....[20]....
        /*01ac*/ 	.word	0x0000bc40


	//   ....[21]....
        /*01b0*/ 	.word	0x0000bec0


	//   ....[22]....
        /*01b4*/ 	.word	0x0000c180


	//   ....[23]....
        /*01b8*/ 	.word	0x0000c1c0


	//   ....[24]....
        /*01bc*/ 	.word	0x0000c200


	//   ....[25]....
        /*01c0*/ 	.word	0x00010750


	//   ....[26]....
        /*01c4*/ 	.word	0x00010a20


	//   ....[27]....
        /*01c8*/ 	.word	0x00011440


	//   ....[28]....
        /*01cc*/ 	.word	0x000115b0


	//   ....[29]....
        /*01d0*/ 	.word	0x000115c0


	//   ....[30]....
        /*01d4*/ 	.word	0x00011610


	//   ....[31]....
        /*01d8*/ 	.word	0x00013890


	//   ....[32]....
        /*01dc*/ 	.word	0x00013b20


	//   ....[33]....
        /*01e0*/ 	.word	0x00014370


	//   ....[34]....
        /*01e4*/ 	.word	0x000144e0


	//   ....[35]....
        /*01e8*/ 	.word	0x000144f0


	//   ....[36]....
        /*01ec*/ 	.word	0x00014510


	//   ....[37]....
        /*01f0*/ 	.word	0x00016ef0


	//   ....[38]....
        /*01f4*/ 	.word	0x00016f10


	//   ....[39]....
        /*01f8*/ 	.word	0x00016f30


	//   ....[40]....
        /*01fc*/ 	.word	0x00016f60


	//   ....[41]....
        /*0200*/ 	.word	0x000199c0


	//   ....[42]....
        /*0204*/ 	.word	0x00019e20


	//   ....[43]....
        /*0208*/ 	.word	0x0001a660


	//   ....[44]....
        /*020c*/ 	.word	0x0001a6b0


	//   ....[45]....
        /*0210*/ 	.word	0x0001a6d0


	//   ....[46]....
        /*0214*/ 	.word	0x0001a6f0


	//   ....[47]....
        /*0218*/ 	.word	0x0001be40


	//   ....[48]....
        /*021c*/ 	.word	0x0001be70


	//   ....[49]....
        /*0220*/ 	.word	0x0001bec0


	//   ....[50]....
        /*0224*/ 	.word	0x0001bed0


	//   ....[51]....
        /*0228*/ 	.word	0x0001d4c0


	//   ....[52]....
        /*022c*/ 	.word	0x0001d540


	//   ....[53]....
        /*0230*/ 	.word	0x0001d580


	//   ....[54]....
        /*0234*/ 	.word	0x0001d5c0


	//   ....[55]....
        /*0238*/ 	.word	0x0001d7f0


	//   ....[56]....
        /*023c*/ 	.word	0x0001d800


	//   ....[57]....
        /*0240*/ 	.word	0x0001d980


	//   ....[58]....
        /*0244*/ 	.word	0x0001d9b0


	//   ....[59]....
        /*0248*/ 	.word	0x0001db00


	//   ....[60]....
        /*024c*/ 	.word	0x0001db30


	//   ....[61]....
        /*0250*/ 	.word	0x0001dc80


	//   ....[62]....
        /*0254*/ 	.word	0x0001dca0


	//   ....[63]....
        /*0258*/ 	.word	0x0001e5e0


	//   ....[64]....
        /*025c*/ 	.word	0x0001e5f0


	//   ....[65]....
        /*0260*/ 	.word	0x0001e720


	//   ....[66]....
        /*0264*/ 	.word	0x0001e750


	//   ....[67]....
        /*0268*/ 	.word	0x0001e880


	//   ....[68]....
        /*026c*/ 	.word	0x0001e8b0


	//   ....[69]....
        /*0270*/ 	.word	0x0001e9e0


	//   ....[70]....
        /*0274*/ 	.word	0x0001ea00


	//----- nvinfo : EIATTR_EXIT_INSTR_OFFSETS
	.align		4
.L_650:
        /*0278*/ 	.byte	0x04, 0x1c
        /*027a*/ 	.short	(.L_652 - .L_651)


	//   ....[0]....
.L_651:
        /*027c*/ 	.word	0x00000440


	//   ....[1]....
        /*0280*/ 	.word	0x0001dcb0


	//   ....[2]....
        /*0284*/ 	.word	0x0001dd80


	//   ....[3]....
        /*0288*/ 	.word	0x0001dde0


	//   ....[4]....
        /*028c*/ 	.word	0x0001ea10


	//   ....[5]....
        /*0290*/ 	.word	0x0001eac0


	//   ....[6]....
        /*0294*/ 	.word	0x0001eb20


	//----- nvinfo : EIATTR_CTAIDZ_USED
	.align		4
.L_652:
        /*0298*/ 	.byte	0x01, 0x04
	.zero		2


	//----- nvinfo : EIATTR_MAX_THREADS
	.align		4
        /*029c*/ 	.byte	0x04, 0x05
        /*029e*/ 	.short	(.L_654 - .L_653)
.L_653:
        /*02a0*/ 	.word	0x00000100
        /*02a4*/ 	.word	0x00000001
        /*02a8*/ 	.word	0x00000001


	//----- nvinfo : EIATTR_CRS_STACK_SIZE
	.align		4
.L_654:
        /*02ac*/ 	.byte	0x04, 0x1e
        /*02ae*/ 	.short	(.L_656 - .L_655)
.L_655:
        /*02b0*/ 	.word	0x00000000
.L_656:


//--------------------- .nv.info._ZN7cutlass13device_kernelIN5flash19enable_sm80_to_sm89INS1_16FlashAttnFwdSm80INS1_25CollectiveMainloopFwdSm80ILi8ELi1ELb1EN4cute5tupleIJNS5_1CILi128EEENS7_ILi96EEENS7_ILi192EEEEEELi192ENS_10bfloat16_tEfNS_4arch4Sm80ELb1ELb0ELb0ELb0ELb0ELb0ELb1ELb0EEENS1_21CollectiveEpilogueFwdINS6_IJS8_SA_S9_EEENS6_IJNS7_ILi1EEESI_SI_EEESC_SE_Li256ELb0ELb1ELb0ELb0EEENS1_30DynamicPersistentTileSchedulerILi256ELi256ELb0ELb1ELb0EEEEEEEEEvNT_6ParamsE --------------------------
	.section	.nv.info._ZN7cutlass13device_kernelIN5flash19enable_sm80_to_sm89INS1_16FlashAttnFwdSm80INS1_25CollectiveMainloopFwdSm80ILi8ELi1ELb1EN4cute5tupleIJNS5_1CILi128EEENS7_ILi96EEENS7_ILi192EEEEEELi192ENS_10bfloat16_tEfNS_4arch4Sm80ELb1ELb0ELb0ELb0ELb0ELb0ELb1ELb0EEENS1_21CollectiveEpilogueFwdINS6_IJS8_SA_S9_EEENS6_IJNS7_ILi1EEESI_SI_EEESC_SE_Li256ELb0ELb1ELb0ELb0EEENS1_30DynamicPersistentTileSchedulerILi256ELi256ELb0ELb1ELb0EEEEEEEEEvNT_6ParamsE,"",@"SHT_CUDA_INFO"
	.sectionflags	@""
	.align	4


	//----- nvinfo : EIATTR_CUDA_API_VERSION
	.align		4
        /*0000*/ 	.byte	0x04, 0x37
        /*0002*/ 	.short	(.L_658 - .L_657)
.L_657:
        /*0004*/ 	.word	0x00000082


	//----- nvinfo : EIATTR_SW2861232_WAR
	.align		4
.L_658:
        /*0008*/ 	.byte	0x01, 0x35
	.zero		2


	//----- nvinfo : EIATTR_PARAM_CBANK
	.align		4
        /*000c*/ 	.byte	0x04, 0x0a
        /*000e*/ 	.short	(.L_660 - .L_659)
	.align		4
.L_659:
        /*0010*/ 	.word	index@(.nv.constant0._ZN7cutlass13device_kernelIN5flash19enable_sm80_to_sm89INS1_16FlashAttnFwdSm80INS1_25CollectiveMainloopFwdSm80ILi8ELi1ELb1EN4cute5tupleIJNS5_1CILi128EEENS7_ILi96EEENS7_ILi192EEEEEELi192ENS_10bfloat16_tEfNS_4arch4Sm80ELb1ELb0ELb0ELb0ELb0ELb0ELb1ELb0EEENS1_21CollectiveEpilogueFwdINS6_IJS8_SA_S9_EEENS6_IJNS7_ILi1EEESI_SI_EEESC_SE_Li256ELb0ELb1ELb0ELb0EEENS1_30DynamicPersistentTileSchedulerILi256ELi256ELb0ELb1ELb0EEEEEEEEEvNT_6ParamsE)
        /*0014*/ 	.short	0x0160
        /*0016*/ 	.short	0x0428


	//----- nvinfo : EIATTR_CBANK_PARAM_SIZE
	.align		4
.L_660:
        /*0018*/ 	.byte	0x03, 0x19
        /*001a*/ 	.short	0x0428


	//----- nvinfo : EIATTR_KPARAM_INFO
	.align		4
        /*001c*/ 	.byte	0x04, 0x17
        /*001e*/ 	.short	(.L_662 - .L_661)
.L_661:
        /*0020*/ 	.word	0x00000000
        /*0024*/ 	.short	0x0000
        /*0026*/ 	.short	0x0000
        /*0028*/ 	.byte	0x00, 0xf0, 0xa1, 0x10


	//----- nvinfo : EIATTR_MAXREG_COUNT
	.align		4
.L_662:
        /*002c*/ 	.byte	0x03, 0x1b
        /*002e*/ 	.short	0x00ff


	//----- nvinfo : EIATTR_NUM_BARRIERS
	.align		4
        /*0030*/ 	.byte	0x02, 0x4c
        /*0032*/ 	.byte	0x06
	.zero		1


	//----- nvinfo : EIATTR_ANNOTATIONS
	.align		4
        /*0034*/ 	.byte	0x04, 0x55
        /*0036*/ 	.short	(.L_664 - .L_663)


	//   ....[0]....
.L_663:
        /* <DEDUP_REMOVED lines=68> */


	//----- nvinfo : EIATTR_MERCURY_ISA_VERSION
	.align		4
.L_664:
        /*0460*/ 	.byte	0x03, 0x5f
        /*0462*/ 	.short	0x0000


	//----- nvinfo : EIATTR_INT_WARP_WIDE_INSTR_OFFSETS
	.align		4
        /*0464*/ 	.byte	0x04, 0x31
        /*0466*/ 	.short	(.L_666 - .L_665)


	//   ....[0]....
.L_665:
        /*0468*/ 	.word	0x0000e130


	//   ....[1]....
        /*046c*/ 	.word	0x0000e1b0


	//----- nvinfo : EIATTR_COOP_GROUP_MASK_REGIDS
	.align		4
.L_666:
        /*0470*/ 	.byte	0x04, 0x29
        /*0472*/ 	.short	(.L_668 - .L_667)


	//   ....[0]....
.L_667:
        /*0474*/ 	.word	0xffffffff


	//   ....[1]....
        /*0478*/ 	.word	0xffffffff


	//   ....[2]....
        /*047c*/ 	.word	0xffffffff


	//   ....[3]....
        /*0480*/ 	.word	0xffffffff


	//   ....[4]....
        /*0484*/ 	.word	0xffffffff


	//   ....[5]....
        /*0488*/ 	.word	0xffffffff


	//   ....[6]....
        /*048c*/ 	.word	0xffffffff


	//   ....[7]....
        /*0490*/ 	.word	0xffffffff


	//   ....[8]....
        /*0494*/ 	.word	0xffffffff


	//   ....[9]....
        /*0498*/ 	.word	0xffffffff


	//   ....[10]....
        /*049c*/ 	.word	0xffffffff


	//   ....[11]....
        /*04a0*/ 	.word	0xffffffff


	//   ....[12]....
        /*04a4*/ 	.word	0xffffffff


	//   ....[13]....
        /*04a8*/ 	.word	0xffffffff


	//   ....[14]....
        /*04ac*/ 	.word	0xffffffff


	//   ....[15]....
        /*04b0*/ 	.word	0xffffffff


	//   ....[16]....
        /*04b4*/ 	.word	0xffffffff


	//   ....[17]....
        /*04b8*/ 	.word	0xffffffff


	//   ....[18]....
        /*04bc*/ 	.word	0xffffffff


	//   ....[19]....
        /*04c0*/ 	.word	0xffffffff


	//   ....[20]....
        /*04c4*/ 	.word	0xffffffff


	//   ....[21]....
        /*04c8*/ 	.word	0xffffffff


	//   ....[22]....
        /*04cc*/ 	.word	0xffffffff


	//   ....[23]....
        /*04d0*/ 	.word	0xffffffff


	//   ....[24]....
        /*04d4*/ 	.word	0xffffffff


	//   ....[25]....
        /*04d8*/ 	.word	0xffffffff


	//   ....[26]....
        /*04dc*/ 	.word	0xffffffff


	//   ....[27]....
        /*04e0*/ 	.word	0xffffffff


	//   ....[28]....
        /*04e4*/ 	.word	0xffffffff


	//   ....[29]....
        /*04e8*/ 	.word	0xffffffff


	//   ....[30]....
        /*04ec*/ 	.word	0xffffffff


	//   ....[31]....
        /*04f0*/ 	.word	0xffffffff


	//   ....[32]....
        /*04f4*/ 	.word	0xffffffff


	//   ....[33]....
        /*04f8*/ 	.word	0xffffffff


	//   ....[34]....
        /*04fc*/ 	.word	0xffffffff


	//   ....[35]....
        /*0500*/ 	.word	0xffffffff


	//   ....[36]....
        /*0504*/ 	.word	0xffffffff


	//   ....[37]....
        /*0508*/ 	.word	0xffffffff


	//   ....[38]....
        /*050c*/ 	.word	0xffffffff


	//   ....[39]....
        /*0510*/ 	.word	0xffffffff


	//   ....[40]....
        /*0514*/ 	.word	0xffffffff


	//   ....[41]....
        /*0518*/ 	.word	0xffffffff


	//   ....[42]....
        /*051c*/ 	.word	0xffffffff


	//   ....[43]....
        /*0520*/ 	.word	0xffffffff


	//   ....[44]....
        /*0524*/ 	.word	0xffffffff


	//   ....[45]....
        /*0528*/ 	.word	0xffffffff


	//   ....[46]....
        /*052c*/ 	.word	0xffffffff


	//   ....[47]....
        /*0530*/ 	.word	0xffffffff


	//   ....[48]....
        /*0534*/ 	.word	0xffffffff


	//   ....[49]....
        /*0538*/ 	.word	0xffffffff


	//   ....[50]....
        /*053c*/ 	.word	0xffffffff


	//   ....[51]....
        /*0540*/ 	.word	0xffffffff


	//   ....[52]....
        /*0544*/ 	.word	0xffffffff


	//   ....[53]....
        /*0548*/ 	.word	0xffffffff


	//   ....[54]....
        /*054c*/ 	.word	0xffffffff


	//   ....[55]....
        /*0550*/ 	.word	0xffffffff


	//   ....[56]....
        /*0554*/ 	.word	0xffffffff


	//   ....[57]....
        /*0558*/ 	.word	0xffffffff


	//   ....[58]....
        /*055c*/ 	.word	0xffffffff


	//   ....[59]....
        /*0560*/ 	.word	0xffffffff


	//   ....[60]....
        /*0564*/ 	.word	0xffffffff


	//   ....[61]....
        /*0568*/ 	.word	0xffffffff


	//   ....[62]....
        /*056c*/ 	.word	0xffffffff


	//   ....[63]....
        /*0570*/ 	.word	0xffffffff


	//----- nvinfo : EIATTR_COOP_GROUP_INSTR_OFFSETS
	.align		4
.L_668:
        /*0574*/ 	.byte	0x04, 0x28
        /*0576*/ 	.short	(.L_670 - .L_669)


	//   ....[0]....
.L_669:
        /*0578*/ 	.word	0x00000050


	//   ....[1]....
        /*057c*/ 	.word	0x000018f0


	//   ....[2]....
        /*0580*/ 	.word	0x00001900


	//   ....[3]....
        /*0584*/ 	.word	0x00001920


	//   ....[4]....
        /*0588*/ 	.word	0x00001930


	//   ....[5]....
        /*058c*/ 	.word	0x00001a60


	//   ....[6]....
        /*0590*/ 	.word	0x00001a80


	//   ....[7]....
        /*0594*/ 	.word	0x00001b20


	//   ....[8]....
        /*0598*/ 	.word	0x00001b40


	//   ....[9]....
        /*059c*/ 	.word	0x00003400


	//   ....[10]....
        /*05a0*/ 	.word	0x00003410


	//   ....[11]....
        /*05a4*/ 	.word	0x00003c80


	//   ....[12]....
        /*05a8*/ 	.word	0x00003e00


	//   ....[13]....
        /*05ac*/ 	.word	0x00003e10


	//   ....[14]....
        /*05b0*/ 	.word	0x00003e60


	//   ....[15]....
        /*05b4*/ 	.word	0x00006450


	//   ....[16]....
        /*05b8*/ 	.word	0x00007030


	//   ....[17]....
        /*05bc*/ 	.word	0x00007410


	//   ....[18]....
        /*05c0*/ 	.word	0x00007530


	//   ....[19]....
        /*05c4*/ 	.word	0x00007900


	//   ....[20]....
        /*05c8*/ 	.word	0x000079a0


	//   ....[21]....
        /*05cc*/ 	.word	0x0000b4c0


	//   ....[22]....
        /*05d0*/ 	.word	0x0000b510


	//   ....[23]....
        /*05d4*/ 	.word	0x0000b530


	//   ....[24]....
        /*05d8*/ 	.word	0x0000b550


	//   ....[25]....
        /*05dc*/ 	.word	0x0000d8e0


	//   ....[26]....
        /*05e0*/ 	.word	0x0000d930


	//   ....[27]....
        /*05e4*/ 	.word	0x0000d950


	//   ....[28]....
        /*05e8*/ 	.word	0x0000d970


	//   ....[29]....
        /*05ec*/ 	.word	0x0000e990


	//   ....[30]....
        /*05f0*/ 	.word	0x0000ed00


	//   ....[31]....
        /*05f4*/ 	.word	0x0000ed30


	//   ....[32]....
        /*05f8*/ 	.word	0x0000ed50


	//   ....[33]....
        /*05fc*/ 	.word	0x0000ed80


	//   ....[34]....
        /*0600*/ 	.word	0x0000ef50


	//   ....[35]....
        /*0604*/ 	.word	0x0000ef70


	//   ....[36]....
        /*0608*/ 	.word	0x0000f130


	//   ....[37]....
        /*060c*/ 	.word	0x0000f160


	//   ....[38]....
        /*0610*/ 	.word	0x0000f260


	//   ....[39]....
        /*0614*/ 	.word	0x0000f290


	//   ....[40]....
        /*0618*/ 	.word	0x0000f390


	//   ....[41]....
        /*061c*/ 	.word	0x0000f3b0


	//   ....[42]....
        /*0620*/ 	.word	0x0000f960


	//   ....[43]....
        /*0624*/ 	.word	0x0000f980


	//   ....[44]....
        /*0628*/ 	.word	0x0000fb10


	//   ....[45]....
        /*062c*/ 	.word	0x0000fb20


	//   ....[46]....
        /*0630*/ 	.word	0x0000fca0


	//   ....[47]....
        /*0634*/ 	.word	0x0000fcc0


	//   ....[48]....
        /*0638*/ 	.word	0x0000fe40


	//   ....[49]....
        /*063c*/ 	.word	0x0000fe50


	//   ....[50]....
        /*0640*/ 	.word	0x00010040


	//   ....[51]....
        /*0644*/ 	.word	0x00010120


	//   ....[52]....
        /*0648*/ 	.word	0x00010180


	//   ....[53]....
        /*064c*/ 	.word	0x000101d0


	//   ....[54]....
        /*0650*/ 	.word	0x00010220


	//   ....[55]....
        /*0654*/ 	.word	0x00010290


	//   ....[56]....
        /*0658*/ 	.word	0x00010300


	//   ....[57]....
        /*065c*/ 	.word	0x00010360


	//   ....[58]....
        /*0660*/ 	.word	0x000103c0


	//   ....[59]....
        /*0664*/ 	.word	0x00010420


	//   ....[60]....
        /*0668*/ 	.word	0x00010490


	//   ....[61]....
        /*066c*/ 	.word	0x000104f0


	//   ....[62]....
        /*0670*/ 	.word	0x00010550


	//   ....[63]....
        /*0674*/ 	.word	0x000105c0


	//----- nvinfo : EIATTR_EXIT_INSTR_OFFSETS
	.align		4
.L_670:
        /*0678*/ 	.byte	0x04, 0x1c
        /*067a*/ 	.short	(.L_672 - .L_671)


	//   ....[0]....
.L_671:
        /*067c*/ 	.word	0x000000a0


	//   ....[1]....
        /*0680*/ 	.word	0x000100e0


	//----- nvinfo : EIATTR_MAX_THREADS
	.align		4
.L_672:
        /*0684*/ 	.byte	0x04, 0x05
        /*0686*/ 	.short	(.L_674 - .L_673)
.L_673:
        /*0688*/ 	.word	0x00000100
        /*068c*/ 	.word	0x00000001
        /*0690*/ 	.word	0x00000001


	//----- nvinfo : EIATTR_CRS_STACK_SIZE
	.align		4
.L_674:
        /*0694*/ 	.byte	0x04, 0x1e
        /*0696*/ 	.short	(.L_676 - .L_675)
.L_675:
        /*0698*/ 	.word	0x00000000
.L_676:


//--------------------- .nv.info._ZN7cutlass13device_kernelIN5flash19enable_sm80_to_sm89INS1_16FlashAttnFwdSm80INS1_25CollectiveMainloopFwdSm80ILi8ELi1ELb1EN4cute5tupleIJNS5_1CILi128EEENS7_ILi96EEENS7_ILi192EEEEEELi192ENS_10bfloat16_tEfNS_4arch4Sm80ELb1ELb0ELb0ELb1ELb0ELb0ELb1ELb0EEENS1_21CollectiveEpilogueFwdINS6_IJS8_SA_S9_EEENS6_IJNS7_ILi1EEESI_SI_EEESC_SE_Li256ELb1ELb1ELb0ELb0EEENS1_19SingleTileSchedulerILb1ELb0ELb1ELi128EEEEEEEEEvNT_6ParamsE --------------------------
	.section	.nv.info._ZN7cutlass13device_kernelIN5flash19enable_sm80_to_sm89INS1_16FlashAttnFwdSm80INS1_25CollectiveMainloopFwdSm80ILi8ELi1ELb1EN4cute5tupleIJNS5_1CILi128EEENS7_ILi96EEENS7_ILi192EEEEEELi192ENS_10bfloat16_tEfNS_4arch4Sm80ELb1ELb0ELb0ELb1ELb0ELb0ELb1ELb0EEENS1_21CollectiveEpilogueFwdINS6_IJS8_SA_S9_EEENS6_IJNS7_ILi1EEESI_SI_EEESC_SE_Li256ELb1ELb1ELb0ELb0EEENS1_19SingleTileSchedulerILb1ELb0ELb1ELi128EEEEEEEEEvNT_6ParamsE,"",@"SHT_CUDA_INFO"
	.sectionflags	@""
	.align	4


	//----- nvinfo : EIATTR_CUDA_API_VERSION
	.align		4
        /*0000*/ 	.byte	0x04, 0x37
        /*0002*/ 	.short	(.L_678 - .L_677)
.L_677:
        /*0004*/ 	.word	0x00000082


	//----- nvinfo : EIATTR_SW2861232_WAR
	.align		4
.L_678:
        /*0008*/ 	.byte	0x01, 0x35
	.zero		2


	//----- nvinfo : EIATTR_PARAM_CBANK
	.align		4
        /*000c*/ 	.byte	0x04, 0x0a
        /*000e*/ 	.short	(.L_680 - .L_679)
	.align		4
.L_679:
        /*0010*/ 	.word	index@(.nv.constant0._ZN7cutlass13device_kernelIN5flash19enable_sm80_to_sm89INS1_16FlashAttnFwdSm80INS1_25CollectiveMainloopFwdSm80ILi8ELi1ELb1EN4cute5tupleIJNS5_1CILi128EEENS7_ILi96EEENS7_ILi192EEEEEELi192ENS_10bfloat16_tEfNS_4arch4Sm80ELb1ELb0ELb0ELb1ELb0ELb0ELb1ELb0EEENS1_21CollectiveEpilogueFwdINS6_IJS8_SA_S9_EEENS6_IJNS7_ILi1EEESI_SI_EEESC_SE_Li256ELb1ELb1ELb0ELb0EEENS1_19SingleTileSchedulerILb1ELb0ELb1ELi128EEEEEEEEEvNT_6ParamsE)
        /*0014*/ 	.short	0x0160
        /*0016*/ 	.short	0x0418


	//----- nvinfo : EIATTR_CBANK_PARAM_SIZE
	.align		4
.L_680:
        /*0018*/ 	.byte	0x03, 0x19
        /*001a*/ 	.short	0x0418


	//----- nvinfo : EIATTR_KPARAM_INFO
	.align		4
        /*001c*/ 	.byte	0x04, 0x17
        /*001e*/ 	.short	(.L_682 - .L_681)
.L_681:
        /*0020*/ 	.word	0x00000000
        /*0024*/ 	.short	0x0000
        /*0026*/ 	.short	0x0000
        /*0028*/ 	.byte	0x00, 0xf0, 0x61, 0x10


	//----- nvinfo : EIATTR_MAXREG_COUNT
	.align		4
.L_682:
        /*002c*/ 	.byte	0x03, 0x1b
        /*002e*/ 	.short	0x00ff


	//----- nvinfo : EIATTR_NUM_BARRIERS
	.align		4
        /*0030*/ 	.byte	0x02, 0x4c
        /*0032*/ 	.byte	0x02
	.zero		1


	//----- nvinfo : EIATTR_ANNOTATIONS
	.align		4
        /*0034*/ 	.byte	0x04, 0x55
        /*0036*/ 	.short	(.L_684 - .L_683)


	//   ....[0]....
.L_683:
        /* <DEDUP_REMOVED lines=26> */


	//----- nvinfo : EIATTR_MERCURY_ISA_VERSION
	.align		4
.L_684:
        /*01c8*/ 	.byte	0x03, 0x5f
        /*01ca*/ 	.short	0x0000


	//----- nvinfo : EIATTR_COOP_GROUP_MASK_REGIDS
	.align		4
        /*01cc*/ 	.byte	0x04, 0x29
        /*01ce*/ 	.short	(.L_686 - .L_685)


	//   ....[0]....
.L_685:
        /*01d0*/ 	.word	0xffffffff


	//   ....[1]....
        /*01d4*/ 	.word	0xffffffff


	//   ....[2]....
        /*01d8*/ 	.word	0xffffffff


	//   ....[3]....
        /*01dc*/ 	.word	0xffffffff


	//   ....[4]....
        /*01e0*/ 	.word	0xffffffff


	//   ....[5]....
        /*01e4*/ 	.word	0xffffffff


	//   ....[6]....
        /*01e8*/ 	.word	0xffffffff


	//   ....[7]....
        /*01ec*/ 	.word	0xffffffff


	//   ....[8]....
        /*01f0*/ 	.word	0xffffffff


	//   ....[9]....
        /*01f4*/ 	.word	0xffffffff


	//   ....[10]....
        /*01f8*/ 	.word	0xffffffff


	//   ....[11]....
        /*01fc*/ 	.word	0xffffffff


	//   ....[12]....
        /*0200*/ 	.word	0xffffffff


	//   ....[13]....
        /*0204*/ 	.word	0xffffffff


	//   ....[14]....
        /*0208*/ 	.word	0xffffffff


	//   ....[15]....
        /*020c*/ 	.word	0xffffffff


	//   ....[16]....
        /*0210*/ 	.word	0xffffffff


	//   ....[17]....
        /*0214*/ 	.word	0xffffffff


	//   ....[18]....
        /*0218*/ 	.word	0xffffffff


	//   ....[19]....
        /*021c*/ 	.word	0xffffffff


	//   ....[20]....
        /*0220*/ 	.word	0xffffffff


	//   ....[21]....
        /*0224*/ 	.word	0xffffffff


	//   ....[22]....
        /*0228*/ 	.word	0xffffffff


	//   ....[23]....
        /*022c*/ 	.word	0xffffffff


	//   ....[24]....
        /*0230*/ 	.word	0xffffffff


	//   ....[25]....
        /*0234*/ 	.word	0xffffffff


	//   ....[26]....
        /*0238*/ 	.word	0xffffffff


	//   ....[27]....
        /*023c*/ 	.word	0xffffffff


	//   ....[28]....
        /*0240*/ 	.word	0xffffffff


	//   ....[29]....
        /*0244*/ 	.word	0xffffffff


	//   ....[30]....
        /*0248*/ 	.word	0xffffffff


	//   ....[31]....
        /*024c*/ 	.word	0xffffffff


	//   ....[32]....
        /*0250*/ 	.word	0xffffffff


	//   ....[33]....
        /*0254*/ 	.word	0xffffffff


	//   ....[34]....
        /*0258*/ 	.word	0xffffffff


	//   ....[35]....
        /*025c*/ 	.word	0xffffffff


	//   ....[36]....
        /*0260*/ 	.word	0xffffffff


	//   ....[37]....
        /*0264*/ 	.word	0xffffffff


	//   ....[38]....
        /*0268*/ 	.word	0xffffffff


	//   ....[39]....
        /*026c*/ 	.word	0xffffffff


	//   ....[40]....
        /*0270*/ 	.word	0xffffffff


	//   ....[41]....
        /*0274*/ 	.word	0xffffffff


	//   ....[42]....
        /*0278*/ 	.word	0xffffffff


	//   ....[43]....
        /*027c*/ 	.word	0xffffffff


	//   ....[44]....
        /*0280*/ 	.word	0xffffffff


	//   ....[45]....
        /*0284*/ 	.word	0xffffffff


	//   ....[46]....
        /*0288*/ 	.word	0xffffffff


	//   ....[47]....
        /*028c*/ 	.word	0xffffffff


	//   ....[48]....
        /*0290*/ 	.word	0xffffffff


	//----- nvinfo : EIATTR_COOP_GROUP_INSTR_OFFSETS
	.align		4
.L_686:
        /*0294*/ 	.byte	0x04, 0x28
        /*0296*/ 	.short	(.L_688 - .L_687)


	//   ....[0]....
.L_687:
        /*0298*/ 	.word	0x00000090


	//   ....[1]....
        /*029c*/ 	.word	0x000011b0


	//   ....[2]....
        /*02a0*/ 	.word	0x000011f0


	//   ....[3]....
        /*02a4*/ 	.word	0x00001240


	//   ....[4]....
        /*02a8*/ 	.word	0x000012e0


	//   ....[5]....
        /*02ac*/ 	.word	0x00001480


	//   ....[6]....
        /*02b0*/ 	.word	0x000014c0


	//   ....[7]....
        /*02b4*/ 	.word	0x00001540


	//   ....[8]....
        /*02b8*/ 	.word	0x00001550


	//   ....[9]....
        /*02bc*/ 	.word	0x000034c0


	//   ....[10]....
        /*02c0*/ 	.word	0x000034e0


	//   ....[11]....
        /*02c4*/ 	.word	0x00003ec0


	//   ....[12]....
        /*02c8*/ 	.word	0x00003f50


	//   ....[13]....
        /*02cc*/ 	.word	0x00003f70


	//   ....[14]....
        /*02d0*/ 	.word	0x00003f90


	//   ....[15]....
        /*02d4*/ 	.word	0x00006b80


	//   ....[16]....
        /*02d8*/ 	.word	0x00006bc0


	//   ....[17]....
        /*02dc*/ 	.word	0x00007df0


	//   ....[18]....
        /*02e0*/ 	.word	0x00007f80


	//   ....[19]....
        /*02e4*/ 	.word	0x00008030


	//   ....[20]....
        /*02e8*/ 	.word	0x000080b0


	//   ....[21]....
        /*02ec*/ 	.word	0x0000bc90


	//   ....[22]....
        /*02f0*/ 	.word	0x0000bcc0


	//   ....[23]....
        /*02f4*/ 	.word	0x0000bce0


	//   ....[24]....
        /*02f8*/ 	.word	0x0000bd00


	//   ....[25]....
        /*02fc*/ 	.word	0x0000df70


	//   ....[26]....
        /*0300*/ 	.word	0x0000df80


	//   ....[27]....
        /*0304*/ 	.word	0x0000dfb0


	//   ....[28]....
        /*0308*/ 	.word	0x0000dfc0


	//   ....[29]....
        /*030c*/ 	.word	0x0000f530


	//   ....[30]....
        /*0310*/ 	.word	0x0000f580


	//   ....[31]....
        /*0314*/ 	.word	0x0000f5b0


	//   ....[32]....
        /*0318*/ 	.word	0x0000f5d0


	//   ....[33]....
        /*031c*/ 	.word	0x0000f7b0


	//   ....[34]....
        /*0320*/ 	.word	0x0000f7c0


	//   ....[35]....
        /*0324*/ 	.word	0x0000f940


	//   ....[36]....
        /*0328*/ 	.word	0x0000f970


	//   ....[37]....
        /*032c*/ 	.word	0x0000fac0


	//   ....[38]....
        /*0330*/ 	.word	0x0000faf0


	//   ....[39]....
        /*0334*/ 	.word	0x0000fc40


	//   ....[40]....
        /*0338*/ 	.word	0x0000fc60


	//   ....[41]....
        /*033c*/ 	.word	0x00010460


	//   ....[42]....
        /*0340*/ 	.word	0x00010480


	//   ....[43]....
        /*0344*/ 	.word	0x000105d0


	//   ....[44]....
        /*0348*/ 	.word	0x00010600


	//   ....[45]....
        /*034c*/ 	.word	0x00010730


	//   ....[46]....
        /*0350*/ 	.word	0x00010760


	//   ....[47]....
        /*0354*/ 	.word	0x00010890


	//   ....[48]....
        /*0358*/ 	.word	0x000108b0


	//----- nvinfo : EIATTR_EXIT_INSTR_OFFSETS
	.align		4
.L_688:
        /*035c*/ 	.byte	0x04, 0x1c
        /*035e*/ 	.short	(.L_690 - .L_689)


	//   ....[0]....
.L_689:
        /*0360*/ 	.word	0x00000350


	//   ....[1]....
        /*0364*/ 	.word	0x0000fc70


	//   ....[2]....
        /*0368*/ 	.word	0x0000fd40


	//   ....[3]....
        /*036c*/ 	.word	0x0000fda0


	//   ....[4]....
        /*0370*/ 	.word	0x000108c0


	//   ....[5]....
        /*0374*/ 	.word	0x00010970


	//   ....[6]....
        /*0378*/ 	.word	0x000109d0


	//----- nvinfo : EIATTR_CTAIDZ_USED
	.align		4
.L_690:
        /*037c*/ 	.byte	0x01, 0x04
	.zero		2


	//----- nvinfo : EIATTR_MAX_THREADS
	.align		4
        /*0380*/ 	.byte	0x04, 0x05
        /*0382*/ 	.short	(.L_692 - .L_691)
.L_691:
        /*0384*/ 	.word	0x00000100
        /*0388*/ 	.word	0x00000001
        /*038c*/ 	.word	0x00000001


	//----- nvinfo : EIATTR_CRS_STACK_SIZE
	.align		4
.L_692:
        /*0390*/ 	.byte	0x04, 0x1e
        /*0392*/ 	.short	(.L_694 - .L_693)
.L_693:
        /*0394*/ 	.word	0x00000000
.L_694:


//--------------------- .nv.info._ZN7cutlass13device_kernelIN5flash19enable_sm80_to_sm89INS1_16FlashAttnFwdSm80INS1_25CollectiveMainloopFwdSm80ILi8ELi1ELb0EN4cute5tupleIJNS5_1CILi128EEENS7_ILi64EEENS7_ILi192EEEEEELi192ENS_10bfloat16_tEfNS_4arch4Sm80ELb1ELb0ELb0ELb1ELb0ELb1ELb1ELb0EEENS1_21CollectiveEpilogueFwdINS6_IJS8_SA_S9_EEENS6_IJNS7_ILi1EEESI_SI_EEESC_SE_Li256ELb1ELb1ELb0ELb0EEENS1_19SingleTileSchedulerILb1ELb0ELb1ELi128EEEEEEEEEvNT_6ParamsE --------------------------
	.section	.nv.info._ZN7cutlass13device_kernelIN5flash19enable_sm80_to_sm89INS1_16FlashAttnFwdSm80INS1_25CollectiveMainloopFwdSm80ILi8ELi1ELb0EN4cute5tupleIJNS5_1CILi128EEENS7_ILi64EEENS7_ILi192EEEEEELi192ENS_10bfloat16_tEfNS_4arch4Sm80ELb1ELb0ELb0ELb1ELb0ELb1ELb1ELb0EEENS1_21CollectiveEpilogueFwdINS6_IJS8_SA_S9_EEENS6_IJNS7_ILi1EEESI_SI_EEESC_SE_Li256ELb1ELb1ELb0ELb0EEENS1_19SingleTileSchedulerILb1ELb0ELb1ELi128EEEEEEEEEvNT_6ParamsE,"",@"SHT_CUDA_INFO"
	.sectionflags	@""
	.align	4


	//----- nvinfo : EIATTR_CUDA_API_VERSION
	.align		4
        /*0000*/ 	.byte	0x04, 0x37
        /*0002*/ 	.short	(.L_696 - .L_695)
.L_695:
        /*0004*/ 	.word	0x00000082


	//----- nvinfo : EIATTR_SW2861232_WAR
	.align		4
.L_696:
        /*0008*/ 	.byte	0x01, 0x35
	.zero		2


	//----- nvinfo : EIATTR_PARAM_CBANK
	.align		4
        /*000c*/ 	.byte	0x04, 0x0a
        /*000e*/ 	.short	(.L_698 - .L_697)
	.align		4
.L_697:
        /*0010*/ 	.word	index@(.nv.constant0._ZN7cutlass13device_kernelIN5flash19enable_sm80_to_sm89INS1_16FlashAttnFwdSm80INS1_25CollectiveMainloopFwdSm80ILi8ELi1ELb0EN4cute5tupleIJNS5_1CILi128EEENS7_ILi64EEENS7_ILi192EEEEEELi192ENS_10bfloat16_tEfNS_4arch4Sm80ELb1ELb0ELb0ELb1ELb0ELb1ELb1ELb0EEENS1_21CollectiveEpilogueFwdINS6_IJS8_SA_S9_EEENS6_IJNS7_ILi1EEESI_SI_EEESC_SE_Li256ELb1ELb1ELb0ELb0EEENS1_19SingleTileSchedulerILb1ELb0ELb1ELi128EEEEEEEEEvNT_6ParamsE)
        /*0014*/ 	.short	0x0160
        /*0016*/ 	.short	0x0418


	//----- nvinfo : EIATTR_CBANK_PARAM_SIZE
	.align		4
.L_698:
        /*0018*/ 	.byte	0x03, 0x19
        /*001a*/ 	.short	0x0418


	//----- nvinfo : EIATTR_KPARAM_INFO
	.align		4
        /*001c*/ 	.byte	0x04, 0x17
        /*001e*/ 	.short	(.L_700 - .L_699)
.L_699:
        /*0020*/ 	.word	0x00000000
        /*0024*/ 	.short	0x0000
        /*0026*/ 	.short	0x0000
        /*0028*/ 	.byte	0x00, 0xf0, 0x61, 0x10


	//----- nvinfo : EIATTR_MAXREG_COUNT
	.align		4
.L_700:
        /*002c*/ 	.byte	0x03, 0x1b
        /*002e*/ 	.short	0x00ff


	//----- nvinfo : EIATTR_NUM_BARRIERS
	.align		4
        /*0030*/ 	.byte	0x02, 0x4c
        /*0032*/ 	.byte	0x02
	.zero		1


	//----- nvinfo : EIATTR_MERCURY_ISA_VERSION
	.align		4
        /*0034*/ 	.byte	0x03, 0x5f
        /*0036*/ 	.short	0x0000


	//----- nvinfo : EIATTR_COOP_GROUP_MASK_REGIDS
	.align		4
        /*0038*/ 	.byte	0x04, 0x29
        /*003a*/ 	.short	(.L_702 - .L_701)


	//   ....[0]....
.L_701:
        /*003c*/ 	.word	0xffffffff


	//   ....[1]....
        /*0040*/ 	.word	0xffffffff


	//   ....[2]....
        /*0044*/ 	.word	0xffffffff


	//   ....[3]....
        /*0048*/ 	.word	0xffffffff


	//   ....[4]....
        /*004c*/ 	.word	0xffffffff


	//   ....[5]....
        /*0050*/ 	.word	0xffffffff


	//   ....[6]....
        /*0054*/ 	.word	0xffffffff


	//   ....[7]....
        /*0058*/ 	.word	0xffffffff


	//   ....[8]....
        /*005c*/ 	.word	0xffffffff


	//   ....[9]....
        /*0060*/ 	.word	0xffffffff


	//   ....[10]....
        /*0064*/ 	.word	0xffffffff


	//   ....[11]....
        /*0068*/ 	.word	0xffffffff


	//   ....[12]....
        /*006c*/ 	.word	0xffffffff


	//   ....[13]....
        /*0070*/ 	.word	0xffffffff


	//   ....[14]....
        /*0074*/ 	.word	0xffffffff


	//   ....[15]....
        /*0078*/ 	.word	0xffffffff


	//   ....[16]....
        /*007c*/ 	.word	0xffffffff


	//   ....[17]....
        /*0080*/ 	.word	0xffffffff


	//   ....[18]....
        /*0084*/ 	.word	0xffffffff


	//   ....[19]....
        /*0088*/ 	.word	0xffffffff


	//   ....[20]....
        /*008c*/ 	.word	0xffffffff


	//   ....[21]....
        /*0090*/ 	.word	0xffffffff


	//   ....[22]....
        /*0094*/ 	.word	0xffffffff


	//   ....[23]....
        /*0098*/ 	.word	0xffffffff


	//   ....[24]....
        /*009c*/ 	.word	0xffffffff


	//   ....[25]....
        /*00a0*/ 	.word	0xffffffff


	//   ....[26]....
        /*00a4*/ 	.word	0xffffffff


	//   ....[27]....
        /*00a8*/ 	.word	0xffffffff


	//   ....[28]....
        /*00ac*/ 	.word	0xffffffff


	//   ....[29]....
        /*00b0*/ 	.word	0xffffffff


	//   ....[30]....
        /*00b4*/ 	.word	0xffffffff


	//   ....[31]....
        /*00b8*/ 	.word	0xffffffff


	//   ....[32]....
        /*00bc*/ 	.word	0xffffffff


	//   ....[33]....
        /*00c0*/ 	.word	0xffffffff


	//   ....[34]....
        /*00c4*/ 	.word	0xffffffff


	//   ....[35]....
        /*00c8*/ 	.word	0xffffffff


	//   ....[36]....
        /*00cc*/ 	.word	0xffffffff


	//   ....[37]....
        /*00d0*/ 	.word	0xffffffff


	//   ....[38]....
        /*00d4*/ 	.word	0xffffffff


	//   ....[39]....
        /*00d8*/ 	.word	0xffffffff


	//   ....[40]....
        /*00dc*/ 	.word	0xffffffff


	//   ....[41]....
        /*00e0*/ 	.word	0xffffffff


	//   ....[42]....
        /*00e4*/ 	.word	0xffffffff


	//   ....[43]....
        /*00e8*/ 	.word	0xffffffff


	//   ....[44]....
        /*00ec*/ 	.word	0xffffffff


	//   ....[45]....
        /*00f0*/ 	.word	0xffffffff


	//   ....[46]....
        /*00f4*/ 	.word	0xffffffff


	//   ....[47]....
        /*00f8*/ 	.word	0xffffffff


	//   ....[48]....
        /*00fc*/ 	.word	0xffffffff


	//   ....[49]....
        /*0100*/ 	.word	0xffffffff


	//   ....[50]....
        /*0104*/ 	.word	0xffffffff


	//   ....[51]....
        /*0108*/ 	.word	0xffffffff


	//   ....[52]....
        /*010c*/ 	.word	0xffffffff


	//   ....[53]....
        /*0110*/ 	.word	0xffffffff


	//   ....[54]....
        /*0114*/ 	.word	0xffffffff


	//   ....[55]....
        /*0118*/ 	.word	0xffffffff


	//   ....[56]....
        /*011c*/ 	.word	0xffffffff


	//   ....[57]....
        /*0120*/ 	.word	0xffffffff


	//   ....[58]....
        /*0124*/ 	.word	0xffffffff


	//   ....[59]....
        /*0128*/ 	.word	0xffffffff


	//   ....[60]....
        /*012c*/ 	.word	0xffffffff


	//   ....[61]....
        /*0130*/ 	.word	0xffffffff


	//   ....[62]....
        /*0134*/ 	.word	0xffffffff


	//   ....[63]....
        /*0138*/ 	.word	0xffffffff


	//   ....[64]....
        /*013c*/ 	.word	0xffffffff


	//----- nvinfo : EIATTR_COOP_GROUP_INSTR_OFFSETS
	.align		4
.L_702:
        /*0140*/ 	.byte	0x04, 0x28
        /*0142*/ 	.short	(.L_704 - .L_703)


	//   ....[0]....
.L_703:
        /*0144*/ 	.word	0x00000080


	//   ....[1]....
        /*0148*/ 	.word	0x000066f0


	//   ....[2]....
        /*014c*/ 	.word	0x00006740


	//   ....[3]....
        /*0150*/ 	.word	0x00006910


	//   ....[4]....
        /*0154*/ 	.word	0x00006940


	//   ....[5]....
        /*0158*/ 	.word	0x00006a80


	//   ....[6]....
        /*015c*/ 	.word	0x00006ab0


	//   ....[7]....
        /*0160*/ 	.word	0x00006be0


	//   ....[8]....
        /*0164*/ 	.word	0x00006c20


	//   ....[9]....
        /*0168*/ 	.word	0x00007310


	//   ....[10]....
        /*016c*/ 	.word	0x00007360


	//   ....[11]....
        /*0170*/ 	.word	0x00007380


	//   ....[12]....
        /*0174*/ 	.word	0x00007390


	//   ....[13]....
        /*0178*/ 	.word	0x000077c0


	//   ....[14]....
        /*017c*/ 	.word	0x00007a80


	//   ....[15]....
        /*0180*/ 	.word	0x00007ac0


	//   ....[16]....
        /*0184*/ 	.word	0x00007b00


	//   ....[17]....
        /*0188*/ 	.word	0x0000abf0


	//   ....[18]....
        /*018c*/ 	.word	0x0000ac80


	//   ....[19]....
        /*0190*/ 	.word	0x0000ac90


	//   ....[20]....
        /*0194*/ 	.word	0x0000aca0


	//   ....[21]....
        /*0198*/ 	.word	0x0000af20


	//   ....[22]....
        /*019c*/ 	.word	0x0000b1e0


	//   ....[23]....
        /*01a0*/ 	.word	0x0000b220


	//   ....[24]....
        /*01a4*/ 	.word	0x0000b260


	//   ....[25]....
        /*01a8*/ 	.word	0x0000f5b0


	//   ....[26]....
        /*01ac*/ 	.word	0x0000f5d0


	//   ....[27]....
        /*01b0*/ 	.word	0x0000fc50


	//   ....[28]....
        /*01b4*/ 	.word	0x0000fcf0


	//   ....[29]....
        /*01b8*/ 	.word	0x0000fd30


	//   ....[30]....
        /*01bc*/ 	.word	0x0000fd60


	//   ....[31]....
        /*01c0*/ 	.word	0x00011d20


	//   ....[32]....
        /*01c4*/ 	.word	0x00011d50


	//   ....[33]....
        /*01c8*/ 	.word	0x00012370


	//   ....[34]....
        /*01cc*/ 	.word	0x00012490


	//   ....[35]....
        /*01d0*/ 	.word	0x000124e0


	//   ....[36]....
        /*01d4*/ 	.word	0x000125f0


	//   ....[37]....
        /*01d8*/ 	.word	0x00014e70


	//   ....[38]....
        /*01dc*/ 	.word	0x00014e90


	//   ....[39]....
        /*01e0*/ 	.word	0x00014ed0


	//   ....[40]....
        /*01e4*/ 	.word	0x00014f20


	//   ....[41]....
        /*01e8*/ 	.word	0x00016840


	//   ....[42]....
        /*01ec*/ 	.word	0x00016870


	//   ....[43]....
        /*01f0*/ 	.word	0x000168b0


	//   ....[44]....
        /*01f4*/ 	.word	0x000168c0


	//   ....[45]....
        /*01f8*/ 	.word	0x00017da0


	//   ....[46]....
        /*01fc*/ 	.word	0x00017de0


	//   ....[47]....
        /*0200*/ 	.word	0x00017e20


	//   ....[48]....
        /*0204*/ 	.word	0x00017e60


	//   ....[49]....
        /*0208*/ 	.word	0x00018090


	//   ....[50]....
        /*020c*/ 	.word	0x000180a0


	//   ....[51]....
        /*0210*/ 	.word	0x00018220


	//   ....[52]....
        /*0214*/ 	.word	0x00018250


	//   ....[53]....
        /*0218*/ 	.word	0x000183a0


	//   ....[54]....
        /*021c*/ 	.word	0x000183d0


	//   ....[55]....
        /*0220*/ 	.word	0x00018520


	//   ....[56]....
        /*0224*/ 	.word	0x00018540


	//   ....[57]....
        /*0228*/ 	.word	0x00018d20


	//   ....[58]....
        /*022c*/ 	.word	0x00018d40


	//   ....[59]....
        /*0230*/ 	.word	0x00018e70


	//   ....[60]....
        /*0234*/ 	.word	0x00018ea0


	//   ....[61]....
        /*0238*/ 	.word	0x00018fd0


	//   ....[62]....
        /*023c*/ 	.word	0x00019000


	//   ....[63]....
        /*0240*/ 	.word	0x00019130


	//   ....[64]....
        /*0244*/ 	.word	0x00019150


	//----- nvinfo : EIATTR_EXIT_INSTR_OFFSETS
	.align		4
.L_704:
        /*0248*/ 	.byte	0x04, 0x1c
        /*024a*/ 	.short	(.L_706 - .L_705)


	//   ....[0]....
.L_705:
        /*024c*/ 	.word	0x00000330


	//   ....[1]....
        /*0250*/ 	.word	0x00018550


	//   ....[2]....
        /*0254*/ 	.word	0x00018620


	//   ....[3]....
        /*0258*/ 	.word	0x00018680


	//   ....[4]....
        /*025c*/ 	.word	0x00019160


	//   ....[5]....
        /*0260*/ 	.word	0x00019210


	//   ....[6]....
        /*0264*/ 	.word	0x00019270


	//----- nvinfo : EIATTR_CTAIDZ_USED
	.align		4
.L_706:
        /*0268*/ 	.byte	0x01, 0x04
	.zero		2


	//----- nvinfo : EIATTR_MAX_THREADS
	.align		4
        /*026c*/ 	.byte	0x04, 0x05
        /*026e*/ 	.short	(.L_708 - .L_707)
.L_707:
        /*0270*/ 	.word	0x00000100
        /*0274*/ 	.word	0x00000001
        /*0278*/ 	.word	0x00000001


	//----- nvinfo : EIATTR_CRS_STACK_SIZE
	.align		4
.L_708:
        /*027c*/ 	.byte	0x04, 0x1e
        /*027e*/ 	.short	(.L_710 - .L_709)
.L_709:
        /*0280*/ 	.word	0x00000000
.L_710:


//--------------------- .nv.info._ZN7cutlass13device_kernelIN5flash19enable_sm80_to_sm89INS1_16FlashAttnFwdSm80INS1_25CollectiveMainloopFwdSm80ILi8ELi2ELb1EN4cute5tupleIJNS5_1CILi128EEENS7_ILi96EEENS7_ILi192EEEEEELi192ENS_10bfloat16_tEfNS_4arch4Sm80ELb0ELb0ELb0ELb0ELb0ELb0ELb1ELb0EEENS1_21CollectiveEpilogueFwdINS6_IJS8_SA_S9_EEENS6_IJNS7_ILi1EEESI_SI_EEESC_SE_Li256ELb0ELb1ELb0ELb0EEENS1_19SingleTileSchedulerILb0ELb0ELb1ELi128EEEEEEEEEvNT_6ParamsE --------------------------
	.section	.nv.info._ZN7cutlass13device_kernelIN5flash19enable_sm80_to_sm89INS1_16FlashAttnFwdSm80INS1_25CollectiveMainloopFwdSm80ILi8ELi2ELb1EN4cute5tupleIJNS5_1CILi128EEENS7_ILi96EEENS7_ILi192EEEEEELi192ENS_10bfloat16_tEfNS_4arch4Sm80ELb0ELb0ELb0ELb0ELb0ELb0ELb1ELb0EEENS1_21CollectiveEpilogueFwdINS6_IJS8_SA_S9_EEENS6_IJNS7_ILi1EEESI_SI_EEESC_SE_Li256ELb0ELb1ELb0ELb0EEENS1_19SingleTileSchedulerILb0ELb0ELb1ELi128EEEEEEEEEvNT_6ParamsE,"",@"SHT_CUDA_INFO"
	.sectionflags	@""
	.align	4


	//----- nvinfo : EIATTR_CUDA_API_VERSION
	.align		4
        /*0000*/ 	.byte	0x04, 0x37
        /*0002*/ 	.short	(.L_712 - .L_711)
.L_711:
        /*0004*/ 	.word	0x00000082


	//----- nvinfo : EIATTR_SW2861232_WAR
	.align		4
.L_712:
        /*0008*/ 	.byte	0x01, 0x35
	.zero		2


	//----- nvinfo : EIATTR_PARAM_CBANK
	.align		4
        /*000c*/ 	.byte	0x04, 0x0a
        /*000e*/ 	.short	(.L_714 - .L_713)
	.align		4
.L_713:
        /*0010*/ 	.word	index@(.nv.constant0._ZN7cutlass13device_kernelIN5flash19enable_sm80_to_sm89INS1_16FlashAttnFwdSm80INS1_25CollectiveMainloopFwdSm80ILi8ELi2ELb1EN4cute5tupleIJNS5_1CILi128EEENS7_ILi96EEENS7_ILi192EEEEEELi192ENS_10bfloat16_tEfNS_4arch4Sm80ELb0ELb0ELb0ELb0ELb0ELb0ELb1ELb0EEENS1_21CollectiveEpilogueFwdINS6_IJS8_SA_S9_EEENS6_IJNS7_ILi1EEESI_SI_EEESC_SE_Li256ELb0ELb1ELb0ELb0EEENS1_19SingleTileSchedulerILb0ELb0ELb1ELi128EEEEEEEEEvNT_6ParamsE)
        /*0014*/ 	.short	0x0160
        /*0016*/ 	.short	0x0418


	//----- nvinfo : EIATTR_CBANK_PARAM_SIZE
	.align		4
.L_714:
        /*0018*/ 	.byte	0x03, 0x19
        /*001a*/ 	.short	0x0418


	//----- nvinfo : EIATTR_KPARAM_INFO
	.align		4
        /*001c*/ 	.byte	0x04, 0x17
        /*001e*/ 	.short	(.L_716 - .L_715)
.L_715:
        /*0020*/ 	.word	0x00000000
        /*0024*/ 	.short	0x0000
        /*0026*/ 	.short	0x0000
        /*0028*/ 	.byte	0x00, 0xf0, 0x61, 0x10


	//----- nvinfo : EIATTR_MAXREG_COUNT
	.align		4
.L_716:
        /*002c*/ 	.byte	0x03, 0x1b
        /*002e*/ 	.short	0x00ff


	//----- nvinfo : EIATTR_NUM_BARRIERS
	.align		4
        /*0030*/ 	.byte	0x02, 0x4c
        /*0032*/ 	.byte	0x02
	.zero		1


	//----- nvinfo : EIATTR_ANNOTATIONS
	.align		4
        /*0034*/ 	.byte	0x04, 0x55
        /*0036*/ 	.short	(.L_718 - .L_717)


	//   ....[0]....
.L_717:
        /*0038*/ 	.word	0x00000001
        /*003c*/ 	.byte	0xe0, 0x02, 0x00, 0x00, 0x01, 0x00, 0x00, 0x00, 0x10, 0x03, 0x00, 0x00, 0x01, 0x00, 0x00, 0x00
        /*004c*/ 	.byte	0x00, 0x0b, 0x00, 0x00, 0x01, 0x00, 0x00, 0x00, 0x20, 0x0d, 0x00, 0x00, 0x01, 0x00, 0x00, 0x00
        /*005c*/ 	.byte	0x00, 0x11, 0x00, 0x00, 0x01, 0x00, 0x00, 0x00, 0x60, 0x1a, 0x00, 0x00, 0x01, 0x00, 0x00, 0x00
        /*006c*/ 	.byte	0x00, 0x27, 0x00, 0x00, 0x01, 0x00, 0x00, 0x00, 0x70, 0x49, 0x00, 0x00, 0x01, 0x00, 0x00, 0x00
        /*007c*/ 	.byte	0x80, 0x5d, 0x00, 0x00, 0x01, 0x00, 0x00, 0x00, 0xb0, 0x5d, 0x00, 0x00, 0x01, 0x00, 0x00, 0x00
        /*008c*/ 	.byte	0x90, 0x88, 0x00, 0x00, 0x01, 0x00, 0x00, 0x00, 0x70, 0x94, 0x00, 0x00, 0x01, 0x00, 0x00, 0x00
        /*009c*/ 	.byte	0x90, 0x94, 0x00, 0x00, 0x01, 0x00, 0x00, 0x00, 0xe0, 0x96, 0x00, 0x00


	//----- nvinfo : EIATTR_MERCURY_ISA_VERSION
	.align		4
.L_718:
        /*00a8*/ 	.byte	0x03, 0x5f
        /*00aa*/ 	.short	0x0000


	//----- nvinfo : EIATTR_COOP_GROUP_MASK_REGIDS
	.align		4
        /*00ac*/ 	.byte	0x04, 0x29
        /*00ae*/ 	.short	(.L_720 - .L_719)


	//   ....[0]....
.L_719:
        /*00b0*/ 	.word	0xffffffff


	//   ....[1]....
        /*00b4*/ 	.word	0xffffffff


	//   ....[2]....
        /*00b8*/ 	.word	0xffffffff


	//   ....[3]....
        /*00bc*/ 	.word	0xffffffff


	//   ....[4]....
        /*00c0*/ 	.word	0xffffffff


	//   ....[5]....
        /*00c4*/ 	.word	0xffffffff


	//   ....[6]....
        /*00c8*/ 	.word	0xffffffff


	//   ....[7]....
        /*00cc*/ 	.word	0xffffffff


	//   ....[8]....
        /*00d0*/ 	.word	0xffffffff


	//   ....[9]....
        /*00d4*/ 	.word	0xffffffff


	//   ....[10]....
        /*00d8*/ 	.word	0xffffffff


	//   ....[11]....
        /*00dc*/ 	.word	0xffffffff


	//   ....[12]....
        /*00e0*/ 	.word	0xffffffff


	//   ....[13]....
        /*00e4*/ 	.word	0xffffffff


	//   ....[14]....
        /*00e8*/ 	.word	0xffffffff


	//   ....[15]....
        /*00ec*/ 	.word	0xffffffff


	//   ....[16]....
        /*00f0*/ 	.word	0xffffffff


	//   ....[17]....
        /*00f4*/ 	.word	0xffffffff


	//   ....[18]....
        /*00f8*/ 	.word	0xffffffff


	//   ....[19]....
        /*00fc*/ 	.word	0xffffffff


	//   ....[20]....
        /*0100*/ 	.word	0xffffffff


	//   ....[21]....
        /*0104*/ 	.word	0xffffffff


	//   ....[22]....
        /*0108*/ 	.word	0xffffffff


	//   ....[23]....
        /*010c*/ 	.word	0xffffffff


	//   ....[24]....
        /*0110*/ 	.word	0xffffffff


	//   ....[25]....
        /*0114*/ 	.word	0xffffffff


	//   ....[26]....
        /*0118*/ 	.word	0xffffffff


	//   ....[27]....
        /*011c*/ 	.word	0xffffffff


	//   ....[28]....
        /*0120*/ 	.word	0xffffffff


	//   ....[29]....
        /*0124*/ 	.word	0xffffffff


	//   ....[30]....
        /*0128*/ 	.word	0xffffffff


	//   ....[31]....
        /*012c*/ 	.word	0xffffffff


	//----- nvinfo : EIATTR_COOP_GROUP_INSTR_OFFSETS
	.align		4
.L_720:
        /*0130*/ 	.byte	0x04, 0x28
        /*0132*/ 	.short	(.L_722 - .L_721)


	//   ....[0]....
.L_721:
        /*0134*/ 	.word	0x00000610


	//   ....[1]....
        /*0138*/ 	.word	0x000006d0


	//   ....[2]....
        /*013c*/ 	.word	0x00000840


	//   ....[3]....
        /*0140*/ 	.word	0x00000920


	//   ....[4]....
        /*0144*/ 	.word	0x00000950


	//   ....[5]....
        /*0148*/ 	.word	0x00000970


	//   ....[6]....
        /*014c*/ 	.word	0x00000b70


	//   ....[7]....
        /*0150*/ 	.word	0x00000bc0


	//   ....[8]....
        /*0154*/ 	.word	0x00002f80


	//   ....[9]....
        /*0158*/ 	.word	0x00003020


	//   ....[10]....
        /*015c*/ 	.word	0x00003030


	//   ....[11]....
        /*0160*/ 	.word	0x00003060


	//   ....[12]....
        /*0164*/ 	.word	0x00007250


	//   ....[13]....
        /*0168*/ 	.word	0x00007280


	//   ....[14]....
        /*016c*/ 	.word	0x000072a0


	//   ....[15]....
        /*0170*/ 	.word	0x000072c0


	//   ....[16]....
        /*0174*/ 	.word	0x000094c0


	//   ....[17]....
        /*0178*/ 	.word	0x000094d0


	//   ....[18]....
        /*017c*/ 	.word	0x00009520


	//   ....[19]....
        /*0180*/ 	.word	0x00009540


	//   ....[20]....
        /*0184*/ 	.word	0x0000a8f0


	//   ....[21]....
        /*0188*/ 	.word	0x0000a900


	//   ....[22]....
        /*018c*/ 	.word	0x0000a920


	//   ....[23]....
        /*0190*/ 	.word	0x0000a930


	//   ....[24]....
        /*0194*/ 	.word	0x0000aa30


	//   ....[25]....
        /*0198*/ 	.word	0x0000aa50


	//   ....[26]....
        /*019c*/ 	.word	0x0000abb0


	//   ....[27]....
        /*01a0*/ 	.word	0x0000abe0


	//   ....[28]....
        /*01a4*/ 	.word	0x0000ad10


	//   ....[29]....
        /*01a8*/ 	.word	0x0000ad40


	//   ....[30]....
        /*01ac*/ 	.word	0x0000ae70


	//   ....[31]....
        /*01b0*/ 	.word	0x0000ae90


	//----- nvinfo : EIATTR_EXIT_INSTR_OFFSETS
	.align		4
.L_722:
        /*01b4*/ 	.byte	0x04, 0x1c
        /*01b6*/ 	.short	(.L_724 - .L_723)


	//   ....[0]....
.L_723:
        /*01b8*/ 	.word	0x00000040


	//   ....[1]....
        /*01bc*/ 	.word	0x0000aea0


	//   ....[2]....
        /*01c0*/ 	.word	0x0000af50


	//   ....[3]....
        /*01c4*/ 	.word	0x0000afb0


	//----- nvinfo : EIATTR_CTAIDZ_USED
	.align		4
.L_724:
        /*01c8*/ 	.byte	0x01, 0x04
	.zero		2


	//----- nvinfo : EIATTR_MAX_THREADS
	.align		4
        /*01cc*/ 	.byte	0x04, 0x05
        /*01ce*/ 	.short	(.L_726 - .L_725)
.L_725:
        /*01d0*/ 	.word	0x00000100
        /*01d4*/ 	.word	0x00000001
        /*01d8*/ 	.word	0x00000001


	//----- nvinfo : EIATTR_CRS_STACK_SIZE
	.align		4
.L_726:
        /*01dc*/ 	.byte	0x04, 0x1e
        /*01de*/ 	.short	(.L_728 - .L_727)
.L_727:
        /*01e0*/ 	.word	0x00000000
.L_728:


//--------------------- .nv.info._ZN7cutlass13device_kernelIN5flash19enable_sm80_to_sm89INS1_16FlashAttnFwdSm80INS1_25CollectiveMainloopFwdSm80ILi8ELi2ELb1EN4cute5tupleIJNS5_1CILi128EEENS7_ILi96EEENS7_ILi192EEEEEELi192ENS_10bfloat16_tEfNS_4arch4Sm80ELb0ELb0ELb0ELb1ELb0ELb0ELb1ELb0EEENS1_21CollectiveEpilogueFwdINS6_IJS8_SA_S9_EEENS6_IJNS7_ILi1EEESI_SI_EEESC_SE_Li256ELb1ELb1ELb0ELb0EEENS1_19SingleTileSchedulerILb1ELb0ELb1ELi128EEEEEEEEEvNT_6ParamsE --------------------------
	.section	.nv.info._ZN7cutlass13device_kernelIN5flash19enable_sm80_to_sm89INS1_16FlashAttnFwdSm80INS1_25CollectiveMainloopFwdSm80ILi8ELi2ELb1EN4cute5tupleIJNS5_1CILi128EEENS7_ILi96EEENS7_ILi192EEEEEELi192ENS_10bfloat16_tEfNS_4arch4Sm80ELb0ELb0ELb0ELb1ELb0ELb0ELb1ELb0EEENS1_21CollectiveEpilogueFwdINS6_IJS8_SA_S9_EEENS6_IJNS7_ILi1EEESI_SI_EEESC_SE_Li256ELb1ELb1ELb0ELb0EEENS1_19SingleTileSchedulerILb1ELb0ELb1ELi128EEEEEEEEEvNT_6ParamsE,"",@"SHT_CUDA_INFO"
	.sectionflags	@""
	.align	4


	//----- nvinfo : EIATTR_CUDA_API_VERSION
	.align		4
        /*0000*/ 	.byte	0x04, 0x37
        /*0002*/ 	.short	(.L_730 - .L_729)
.L_729:
        /*0004*/ 	.word	0x00000082


	//----- nvinfo : EIATTR_SW2861232_WAR
	.align		4
.L_730:
        /*0008*/ 	.byte	0x01, 0x35
	.zero		2


	//----- nvinfo : EIATTR_PARAM_CBANK
	.align		4
        /*000c*/ 	.byte	0x04, 0x0a
        /*000e*/ 	.short	(.L_732 - .L_731)
	.align		4
.L_731:
        /*0010*/ 	.word	index@(.nv.constant0._ZN7cutlass13device_kernelIN5flash19enable_sm80_to_sm89INS1_16FlashAttnFwdSm80INS1_25CollectiveMainloopFwdSm80ILi8ELi2ELb1EN4cute5tupleIJNS5_1CILi128EEENS7_ILi96EEENS7_ILi192EEEEEELi192ENS_10bfloat16_tEfNS_4arch4Sm80ELb0ELb0ELb0ELb1ELb0ELb0ELb1ELb0EEENS1_21CollectiveEpilogueFwdINS6_IJS8_SA_S9_EEENS6_IJNS7_ILi1EEESI_SI_EEESC_SE_Li256ELb1ELb1ELb0ELb0EEENS1_19SingleTileSchedulerILb1ELb0ELb1ELi128EEEEEEEEEvNT_6ParamsE)
        /*0014*/ 	.short	0x0160
        /*0016*/ 	.short	0x0418


	//----- nvinfo : EIATTR_CBANK_PARAM_SIZE
	.align		4
.L_732:
        /*0018*/ 	.byte	0x03, 0x19
        /*001a*/ 	.short	0x0418


	//----- nvinfo : EIATTR_KPARAM_INFO
	.align		4
        /*001c*/ 	.byte	0x04, 0x17
        /*001e*/ 	.short	(.L_734 - .L_733)
.L_733:
        /*0020*/ 	.word	0x00000000
        /*0024*/ 	.short	0x0000
        /*0026*/ 	.short	0x0000
        /*0028*/ 	.byte	0x00, 0xf0, 0x61, 0x10


	//----- nvinfo : EIATTR_MAXREG_COUNT
	.align		4
.L_734:
        /*002c*/ 	.byte	0x03, 0x1b
        /*002e*/ 	.short	0x00ff


	//----- nvinfo : EIATTR_NUM_BARRIERS
	.align		4
        /*0030*/ 	.byte	0x02, 0x4c
        /*0032*/ 	.byte	0x02
	.zero		1


	//----- nvinfo : EIATTR_ANNOTATIONS
	.align		4
        /*0034*/ 	.byte	0x04, 0x55
        /*0036*/ 	.short	(.L_736 - .L_735)


	//   ....[0]....
.L_735:
        /* <DEDUP_REMOVED lines=10> */


	//----- nvinfo : EIATTR_MERCURY_ISA_VERSION
	.align		4
.L_736:
        /*00c8*/ 	.byte	0x03, 0x5f
        /*00ca*/ 	.short	0x0000


	//----- nvinfo : EIATTR_COOP_GROUP_MASK_REGIDS
	.align		4
        /*00cc*/ 	.byte	0x04, 0x29
        /*00ce*/ 	.short	(.L_738 - .L_737)


	//   ....[0]....
.L_737:
        /*00d0*/ 	.word	0xffffffff


	//   ....[1]....
        /*00d4*/ 	.word	0xffffffff


	//   ....[2]....
        /*00d8*/ 	.word	0xffffffff


	//   ....[3]....
        /*00dc*/ 	.word	0xffffffff


	//   ....[4]....
        /*00e0*/ 	.word	0xffffffff


	//   ....[5]....
        /*00e4*/ 	.word	0xffffffff


	//   ....[6]....
        /*00e8*/ 	.word	0xffffffff


	//   ....[7]....
        /*00ec*/ 	.word	0xffffffff


	//   ....[8]....
        /*00f0*/ 	.word	0xffffffff


	//   ....[9]....
        /*00f4*/ 	.word	0xffffffff


	//   ....[10]....
        /*00f8*/ 	.word	0xffffffff


	//   ....[11]....
        /*00fc*/ 	.word	0xffffffff


	//   ....[12]....
        /*0100*/ 	.word	0xffffffff


	//   ....[13]....
        /*0104*/ 	.word	0xffffffff


	//   ....[14]....
        /*0108*/ 	.word	0xffffffff


	//   ....[15]....
        /*010c*/ 	.word	0xffffffff


	//   ....[16]....
        /*0110*/ 	.word	0xffffffff


	//   ....[17]....
        /*0114*/ 	.word	0xffffffff


	//   ....[18]....
        /*0118*/ 	.word	0xffffffff


	//   ....[19]....
        /*011c*/ 	.word	0xffffffff


	//   ....[20]....
        /*0120*/ 	.word	0xffffffff


	//   ....[21]....
        /*0124*/ 	.word	0xffffffff


	//   ....[22]....
        /*0128*/ 	.word	0xffffffff


	//   ....[23]....
        /*012c*/ 	.word	0xffffffff


	//   ....[24]....
        /*0130*/ 	.word	0xffffffff


	//   ....[25]....
        /*0134*/ 	.word	0xffffffff


	//   ....[26]....
        /*0138*/ 	.word	0xffffffff


	//   ....[27]....
        /*013c*/ 	.word	0xffffffff


	//   ....[28]....
        /*0140*/ 	.word	0xffffffff


	//   ....[29]....
        /*0144*/ 	.word	0xffffffff


	//   ....[30]....
        /*0148*/ 	.word	0xffffffff


	//   ....[31]....
        /*014c*/ 	.word	0xffffffff


	//   ....[32]....
        /*0150*/ 	.word	0xffffffff


	//   ....[33]....
        /*0154*/ 	.word	0xffffffff


	//   ....[34]....
        /*0158*/ 	.word	0xffffffff


	//   ....[35]....
        /*015c*/ 	.word	0xffffffff


	//   ....[36]....
        /*0160*/ 	.word	0xffffffff


	//   ....[37]....
        /*0164*/ 	.word	0xffffffff


	//   ....[38]....
        /*0168*/ 	.word	0xffffffff


	//   ....[39]....
        /*016c*/ 	.word	0xffffffff


	//   ....[40]....
        /*0170*/ 	.word	0xffffffff


	//----- nvinfo : EIATTR_COOP_GROUP_INSTR_OFFSETS
	.align		4
.L_738:
        /*0174*/ 	.byte	0x04, 0x28
        /*0176*/ 	.short	(.L_740 - .L_739)


	//   ....[0]....
.L_739:
        /*0178*/ 	.word	0x00000090


	//   ....[1]....
        /*017c*/ 	.word	0x00001110


	//   ....[2]....
        /*0180*/ 	.word	0x00001170


	//   ....[3]....
        /*0184*/ 	.word	0x00001280


	//   ....[4]....
        /*0188*/ 	.word	0x000012b0


	//   ....[5]....
        /*018c*/ 	.word	0x00001400


	//   ....[6]....
        /*0190*/ 	.word	0x00001420


	//   ....[7]....
        /*0194*/ 	.word	0x00001490


	//   ....[8]....
        /*0198*/ 	.word	0x000014c0


	//   ....[9]....
        /*019c*/ 	.word	0x00003970


	//   ....[10]....
        /*01a0*/ 	.word	0x00003a30


	//   ....[11]....
        /*01a4*/ 	.word	0x00003a40


	//   ....[12]....
        /*01a8*/ 	.word	0x00003a70


	//   ....[13]....
        /*01ac*/ 	.word	0x00007900


	//   ....[14]....
        /*01b0*/ 	.word	0x00007930


	//   ....[15]....
        /*01b4*/ 	.word	0x00007950


	//   ....[16]....
        /*01b8*/ 	.word	0x00007970


	//   ....[17]....
        /*01bc*/ 	.word	0x00009b40


	//   ....[18]....
        /*01c0*/ 	.word	0x00009b70


	//   ....[19]....
        /*01c4*/ 	.word	0x00009bb0


	//   ....[20]....
        /*01c8*/ 	.word	0x00009bc0


	//   ....[21]....
        /*01cc*/ 	.word	0x0000b120


	//   ....[22]....
        /*01d0*/ 	.word	0x0000b170


	//   ....[23]....
        /*01d4*/ 	.word	0x0000b1a0


	//   ....[24]....
        /*01d8*/ 	.word	0x0000b1c0


	//   ....[25]....
        /*01dc*/ 	.word	0x0000b3a0


	//   ....[26]....
        /*01e0*/ 	.word	0x0000b3b0


	//   ....[27]....
        /*01e4*/ 	.word	0x0000b530


	//   ....[28]....
        /*01e8*/ 	.word	0x0000b560


	//   ....[29]....
        /*01ec*/ 	.word	0x0000b6b0


	//   ....[30]....
        /*01f0*/ 	.word	0x0000b6e0


	//   ....[31]....
        /*01f4*/ 	.word	0x0000b830


	//   ....[32]....
        /*01f8*/ 	.word	0x0000b850


	//   ....[33]....
        /*01fc*/ 	.word	0x0000c040


	//   ....[34]....
        /*0200*/ 	.word	0x0000c060


	//   ....[35]....
        /*0204*/ 	.word	0x0000c1b0


	//   ....[36]....
        /*0208*/ 	.word	0x0000c1e0


	//   ....[37]....
        /*020c*/ 	.word	0x0000c310


	//   ....[38]....
        /*0210*/ 	.word	0x0000c340


	//   ....[39]....
        /*0214*/ 	.word	0x0000c470


	//   ....[40]....
        /*0218*/ 	.word	0x0000c490


	//----- nvinfo : EIATTR_EXIT_INSTR_OFFSETS
	.align		4
.L_740:
        /*021c*/ 	.byte	0x04, 0x1c
        /*021e*/ 	.short	(.L_742 - .L_741)


	//   ....[0]....
.L_741:
        /*0220*/ 	.word	0x00000320


	//   ....[1]....
        /*0224*/ 	.word	0x0000b860


	//   ....[2]....
        /*0228*/ 	.word	0x0000b930


	//   ....[3]....
        /*022c*/ 	.word	0x0000b990


	//   ....[4]....
        /*0230*/ 	.word	0x0000c4a0


	//   ....[5]....
        /*0234*/ 	.word	0x0000c550


	//   ....[6]....
        /*0238*/ 	.word	0x0000c5b0


	//----- nvinfo : EIATTR_CTAIDZ_USED
	.align		4
.L_742:
        /*023c*/ 	.byte	0x01, 0x04
	.zero		2


	//----- nvinfo : EIATTR_MAX_THREADS
	.align		4
        /*0240*/ 	.byte	0x04, 0x05
        /*0242*/ 	.short	(.L_744 - .L_743)
.L_743:
        /*0244*/ 	.word	0x00000100
        /*0248*/ 	.word	0x00000001
        /*024c*/ 	.word	0x00000001


	//----- nvinfo : EIATTR_CRS_STACK_SIZE
	.align		4
.L_744:
        /*0250*/ 	.byte	0x04, 0x1e
        /*0252*/ 	.short	(.L_746 - .L_745)
.L_745:
        /*0254*/ 	.word	0x00000000
.L_746:


//--------------------- .nv.info._ZN7cutlass13device_kernelIN5flash19enable_sm80_to_sm89INS1_16FlashAttnFwdSm80INS1_25CollectiveMainloopFwdSm80ILi8ELi2ELb0EN4cute5tupleIJNS5_1CILi128EEENS7_ILi64EEENS7_ILi192EEEEEELi192ENS_10bfloat16_tEfNS_4arch4Sm80ELb0ELb0ELb0ELb1ELb0ELb1ELb1ELb0EEENS1_21CollectiveEpilogueFwdINS6_IJS8_SA_S9_EEENS6_IJNS7_ILi1EEESI_SI_EEESC_SE_Li256ELb1ELb1ELb0ELb0EEENS1_19SingleTileSchedulerILb1ELb0ELb1ELi128EEEEEEEEEvNT_6ParamsE --------------------------
	.section	.nv.info._ZN7cutlass13device_kernelIN5flash19enable_sm80_to_sm89INS1_16FlashAttnFwdSm80INS1_25CollectiveMainloopFwdSm80ILi8ELi2ELb0EN4cute5tupleIJNS5_1CILi128EEENS7_ILi64EEENS7_ILi192EEEEEELi192ENS_10bfloat16_tEfNS_4arch4Sm80ELb0ELb0ELb0ELb1ELb0ELb1ELb1ELb0EEENS1_21CollectiveEpilogueFwdINS6_IJS8_SA_S9_EEENS6_IJNS7_ILi1EEESI_SI_EEESC_SE_Li256ELb1ELb1ELb0ELb0EEENS1_19SingleTileSchedulerILb1ELb0ELb1ELi128EEEEEEEEEvNT_6ParamsE,"",@"SHT_CUDA_INFO"
	.sectionflags	@""
	.align	4


	//----- nvinfo : EIATTR_CUDA_API_VERSION
	.align		4
        /*0000*/ 	.byte	0x04, 0x37
        /*0002*/ 	.short	(.L_748 - .L_747)
.L_747:
        /*0004*/ 	.word	0x00000082


	//----- nvinfo : EIATTR_SW2861232_WAR
	.align		4
.L_748:
        /*0008*/ 	.byte	0x01, 0x35
	.zero		2


	//----- nvinfo : EIATTR_PARAM_CBANK
	.align		4
        /*000c*/ 	.byte	0x04, 0x0a
        /*000e*/ 	.short	(.L_750 - .L_749)
	.align		4
.L_749:
        /*0010*/ 	.word	index@(.nv.constant0._ZN7cutlass13device_kernelIN5flash19enable_sm80_to_sm89INS1_16FlashAttnFwdSm80INS1_25CollectiveMainloopFwdSm80ILi8ELi2ELb0EN4cute5tupleIJNS5_1CILi128EEENS7_ILi64EEENS7_ILi192EEEEEELi192ENS_10bfloat16_tEfNS_4arch4Sm80ELb0ELb0ELb0ELb1ELb0ELb1ELb1ELb0EEENS1_21CollectiveEpilogueFwdINS6_IJS8_SA_S9_EEENS6_IJNS7_ILi1EEESI_SI_EEESC_SE_Li256ELb1ELb1ELb0ELb0EEENS1_19SingleTileSchedulerILb1ELb0ELb1ELi128EEEEEEEEEvNT_6ParamsE)
        /*0014*/ 	.short	0x0160
        /*0016*/ 	.short	0x0418


	//----- nvinfo : EIATTR_CBANK_PARAM_SIZE
	.align		4
.L_750:
        /*0018*/ 	.byte	0x03, 0x19
        /*001a*/ 	.short	0x0418


	//----- nvinfo : EIATTR_KPARAM_INFO
	.align		4
        /*001c*/ 	.byte	0x04, 0x17
        /*001e*/ 	.short	(.L_752 - .L_751)
.L_751:
        /*0020*/ 	.word	0x00000000
        /*0024*/ 	.short	0x0000
        /*0026*/ 	.short	0x0000
        /*0028*/ 	.byte	0x00, 0xf0, 0x61, 0x10


	//----- nvinfo : EIATTR_MAXREG_COUNT
	.align		4
.L_752:
        /*002c*/ 	.byte	0x03, 0x1b
        /*002e*/ 	.short	0x00ff


	//----- nvinfo : EIATTR_NUM_BARRIERS
	.align		4
        /*0030*/ 	.byte	0x02, 0x4c
        /*0032*/ 	.byte	0x02
	.zero		1


	//----- nvinfo : EIATTR_MERCURY_ISA_VERSION
	.align		4
        /*0034*/ 	.byte	0x03, 0x5f
        /*0036*/ 	.short	0x0000


	//----- nvinfo : EIATTR_COOP_GROUP_MASK_REGIDS
	.align		4
        /*0038*/ 	.byte	0x04, 0x29
        /*003a*/ 	.short	(.L_754 - .L_753)


	//   ....[0]....
.L_753:
        /*003c*/ 	.word	0xffffffff


	//   ....[1]....
        /*0040*/ 	.word	0xffffffff


	//   ....[2]....
        /*0044*/ 	.word	0xffffffff


	//   ....[3]....
        /*0048*/ 	.word	0xffffffff


	//   ....[4]....
        /*004c*/ 	.word	0xffffffff


	//   ....[5]....
        /*0050*/ 	.word	0xffffffff


	//   ....[6]....
        /*0054*/ 	.word	0xffffffff


	//   ....[7]....
        /*0058*/ 	.word	0xffffffff


	//   ....[8]....
        /*005c*/ 	.word	0xffffffff


	//   ....[9]....
        /*0060*/ 	.word	0xffffffff


	//   ....[10]....
        /*0064*/ 	.word	0xffffffff


	//   ....[11]....
        /*0068*/ 	.word	0xffffffff


	//   ....[12]....
        /*006c*/ 	.word	0xffffffff


	//   ....[13]....
        /*0070*/ 	.word	0xffffffff


	//   ....[14]....
        /*0074*/ 	.word	0xffffffff


	//   ....[15]....
        /*0078*/ 	.word	0xffffffff


	//   ....[16]....
        /*007c*/ 	.word	0xffffffff


	//   ....[17]....
        /*0080*/ 	.word	0xffffffff


	//   ....[18]....
        /*0084*/ 	.word	0xffffffff


	//   ....[19]....
        /*0088*/ 	.word	0xffffffff


	//   ....[20]....
        /*008c*/ 	.word	0xffffffff


	//   ....[21]....
        /*0090*/ 	.word	0xffffffff


	//   ....[22]....
        /*0094*/ 	.word	0xffffffff


	//   ....[23]....
        /*0098*/ 	.word	0xffffffff


	//   ....[24]....
        /*009c*/ 	.word	0xffffffff


	//   ....[25]....
        /*00a0*/ 	.word	0xffffffff


	//   ....[26]....
        /*00a4*/ 	.word	0xffffffff


	//   ....[27]....
        /*00a8*/ 	.word	0xffffffff


	//   ....[28]....
        /*00ac*/ 	.word	0xffffffff


	//   ....[29]....
        /*00b0*/ 	.word	0xffffffff


	//   ....[30]....
        /*00b4*/ 	.word	0xffffffff


	//   ....[31]....
        /*00b8*/ 	.word	0xffffffff


	//   ....[32]....
        /*00bc*/ 	.word	0xffffffff


	//   ....[33]....
        /*00c0*/ 	.word	0xffffffff


	//   ....[34]....
        /*00c4*/ 	.word	0xffffffff


	//   ....[35]....
        /*00c8*/ 	.word	0xffffffff


	//   ....[36]....
        /*00cc*/ 	.word	0xffffffff


	//   ....[37]....
        /*00d0*/ 	.word	0xffffffff


	//   ....[38]....
        /*00d4*/ 	.word	0xffffffff


	//   ....[39]....
        /*00d8*/ 	.word	0xffffffff


	//   ....[40]....
        /*00dc*/ 	.word	0xffffffff


	//----- nvinfo : EIATTR_COOP_GROUP_INSTR_OFFSETS
	.align		4
.L_754:
        /*00e0*/ 	.byte	0x04, 0x28
        /*00e2*/ 	.short	(.L_756 - .L_755)


	//   ....[0]....
.L_755:
        /*00e4*/ 	.word	0x00000080


	//   ....[1]....
        /*00e8*/ 	.word	0x00006a60


	//   ....[2]....
        /*00ec*/ 	.word	0x00006ad0


	//   ....[3]....
        /*00f0*/ 	.word	0x00006cf0


	//   ....[4]....
        /*00f4*/ 	.word	0x00006d20


	//   ....[5]....
        /*00f8*/ 	.word	0x00006e70


	//   ....[6]....
        /*00fc*/ 	.word	0x00006ea0


	//   ....[7]....
        /*0100*/ 	.word	0x00006ff0


	//   ....[8]....
        /*0104*/ 	.word	0x00007030


	//   ....[9]....
        /*0108*/ 	.word	0x0000e5f0


	//   ....[10]....
        /*010c*/ 	.word	0x0000e680


	//   ....[11]....
        /*0110*/ 	.word	0x0000e690


	//   ....[12]....
        /*0114*/ 	.word	0x0000e6c0


	//   ....[13]....
        /*0118*/ 	.word	0x00010860


	//   ....[14]....
        /*011c*/ 	.word	0x00010880


	//   ....[15]....
        /*0120*/ 	.word	0x000108a0


	//   ....[16]....
        /*0124*/ 	.word	0x000108c0


	//   ....[17]....
        /*0128*/ 	.word	0x00012300


	//   ....[18]....
        /*012c*/ 	.word	0x00012330


	//   ....[19]....
        /*0130*/ 	.word	0x00012380


	//   ....[20]....
        /*0134*/ 	.word	0x00012390


	//   ....[21]....
        /*0138*/ 	.word	0x000138e0


	//   ....[22]....
        /*013c*/ 	.word	0x00013920


	//   ....[23]....
        /*0140*/ 	.word	0x00013960


	//   ....[24]....
        /*0144*/ 	.word	0x000139a0


	//   ....[25]....
        /*0148*/ 	.word	0x00013b50


	//   ....[26]....
        /*014c*/ 	.word	0x00013b60


	//   ....[27]....
        /*0150*/ 	.word	0x00013ce0


	//   ....[28]....
        /*0154*/ 	.word	0x00013d10


	//   ....[29]....
        /*0158*/ 	.word	0x00013e60


	//   ....[30]....
        /*015c*/ 	.word	0x00013e90


	//   ....[31]....
        /*0160*/ 	.word	0x00013fe0


	//   ....[32]....
        /*0164*/ 	.word	0x00014000


	//   ....[33]....
        /*0168*/ 	.word	0x000147e0


	//   ....[34]....
        /*016c*/ 	.word	0x00014800


	//   ....[35]....
        /*0170*/ 	.word	0x00014930


	//   ....[36]....
        /*0174*/ 	.word	0x00014960


	//   ....[37]....
        /*0178*/ 	.word	0x00014a90


	//   ....[38]....
        /*017c*/ 	.word	0x00014ac0


	//   ....[39]....
        /*0180*/ 	.word	0x00014bf0


	//   ....[40]....
        /*0184*/ 	.word	0x00014c10


	//----- nvinfo : EIATTR_EXIT_INSTR_OFFSETS
	.align		4
.L_756:
        /*0188*/ 	.byte	0x04, 0x1c
        /*018a*/ 	.short	(.L_758 - .L_757)


	//   ....[0]....
.L_757:
        /*018c*/ 	.word	0x00000310


	//   ....[1]....
        /*0190*/ 	.word	0x00014010


	//   ....[2]....
        /*0194*/ 	.word	0x000140e0


	//   ....[3]....
        /*0198*/ 	.word	0x00014140


	//   ....[4]....
        /*019c*/ 	.word	0x00014c20


	//   ....[5]....
        /*01a0*/ 	.word	0x00014cd0


	//   ....[6]....
        /*01a4*/ 	.word	0x00014d30


	//----- nvinfo : EIATTR_CTAIDZ_USED
	.align		4
.L_758:
        /*01a8*/ 	.byte	0x01, 0x04
	.zero		2


	//----- nvinfo : EIATTR_MAX_THREADS
	.align		4
        /*01ac*/ 	.byte	0x04, 0x05
        /*01ae*/ 	.short	(.L_760 - .L_759)
.L_759:
        /*01b0*/ 	.word	0x00000100
        /*01b4*/ 	.word	0x00000001
        /*01b8*/ 	.word	0x00000001


	//----- nvinfo : EIATTR_CRS_STACK_SIZE
	.align		4
.L_760:
        /*01bc*/ 	.byte	0x04, 0x1e
        /*01be*/ 	.short	(.L_762 - .L_761)
.L_761:
        /*01c0*/ 	.word	0x00000000
.L_762:


//--------------------- .nv.info._ZN7cutlass13device_kernelIN5flash19enable_sm80_to_sm89INS1_16FlashAttnFwdSm80INS1_25CollectiveMainloopFwdSm80ILi8ELi2ELb0EN4cute5tupleIJNS5_1CILi128EEENS7_ILi64EEENS7_ILi192EEEEEELi192ENS_10bfloat16_tEfNS_4arch4Sm80ELb0ELb1ELb0ELb0ELb0ELb0ELb1ELb0EEENS1_21CollectiveEpilogueFwdINS6_IJS8_SA_S9_EEENS6_IJNS7_ILi1EEESI_SI_EEESC_SE_Li256ELb0ELb1ELb0ELb0EEENS1_19SingleTileSchedulerILb0ELb0ELb1ELi128EEEEEEEEEvNT_6ParamsE --------------------------
	.section	.nv.info._ZN7cutlass13device_kernelIN5flash19enable_sm80_to_sm89INS1_16FlashAttnFwdSm80INS1_25CollectiveMainloopFwdSm80ILi8ELi2ELb0EN4cute5tupleIJNS5_1CILi128EEENS7_ILi64EEENS7_ILi192EEEEEELi192ENS_10bfloat16_tEfNS_4arch4Sm80ELb0ELb1ELb0ELb0ELb0ELb0ELb1ELb0EEENS1_21CollectiveEpilogueFwdINS6_IJS8_SA_S9_EEENS6_IJNS7_ILi1EEESI_SI_EEESC_SE_Li256ELb0ELb1ELb0ELb0EEENS1_19SingleTileSchedulerILb0ELb0ELb1ELi128EEEEEEEEEvNT_6ParamsE,"",@"SHT_CUDA_INFO"
	.sectionflags	@""
	.align	4


	//----- nvinfo : EIATTR_CUDA_API_VERSION
	.align		4
        /*0000*/ 	.byte	0x04, 0x37
        /*0002*/ 	.short	(.L_764 - .L_763)
.L_763:
        /*0004*/ 	.word	0x00000082


	//----- nvinfo : EIATTR_SW2861232_WAR
	.align		4
.L_764:
        /*0008*/ 	.byte	0x01, 0x35
	.zero		2


	//----- nvinfo : EIATTR_PARAM_CBANK
	.align		4
        /*000c*/ 	.byte	0x04, 0x0a
        /*000e*/ 	.short	(.L_766 - .L_765)
	.align		4
.L_765:
        /*0010*/ 	.word	index@(.nv.constant0._ZN7cutlass13device_kernelIN5flash19enable_sm80_to_sm89INS1_16FlashAttnFwdSm80INS1_25CollectiveMainloopFwdSm80ILi8ELi2ELb0EN4cute5tupleIJNS5_1CILi128EEENS7_ILi64EEENS7_ILi192EEEEEELi192ENS_10bfloat16_tEfNS_4arch4Sm80ELb0ELb1ELb0ELb0ELb0ELb0ELb1ELb0EEENS1_21CollectiveEpilogueFwdINS6_IJS8_SA_S9_EEENS6_IJNS7_ILi1EEESI_SI_EEESC_SE_Li256ELb0ELb1ELb0ELb0EEENS1_19SingleTileSchedulerILb0ELb0ELb1ELi128EEEEEEEEEvNT_6ParamsE)
        /*0014*/ 	.short	0x0160
        /*0016*/ 	.short	0x0418


	//----- nvinfo : EIATTR_CBANK_PARAM_SIZE
	.align		4
.L_766:
        /*0018*/ 	.byte	0x03, 0x19
        /*001a*/ 	.short	0x0418


	//----- nvinfo : EIATTR_KPARAM_INFO
	.align		4
        /*001c*/ 	.byte	0x04, 0x17
        /*001e*/ 	.short	(.L_768 - .L_767)
.L_767:
        /*0020*/ 	.word	0x00000000
        /*0024*/ 	.short	0x0000
        /*0026*/ 	.short	0x0000
        /*0028*/ 	.byte	0x00, 0xf0, 0x61, 0x10


	//----- nvinfo : EIATTR_MAXREG_COUNT
	.align		4
.L_768:
        /*002c*/ 	.byte	0x03, 0x1b
        /*002e*/ 	.short	0x00ff


	//----- nvinfo : EIATTR_NUM_BARRIERS
	.align		4
        /*0030*/ 	.byte	0x02, 0x4c
        /*0032*/ 	.byte	0x02
	.zero		1


	//----- nvinfo : EIATTR_MERCURY_ISA_VERSION
	.align		4
        /*0034*/ 	.byte	0x03, 0x5f
        /*0036*/ 	.short	0x0000


	//----- nvinfo : EIATTR_COOP_GROUP_MASK_REGIDS
	.align		4
        /*0038*/ 	.byte	0x04, 0x29
        /*003a*/ 	.short	(.L_770 - .L_769)


	//   ....[0]....
.L_769:
        /*003c*/ 	.word	0xffffffff


	//   ....[1]....
        /*0040*/ 	.word	0xffffffff


	//   ....[2]....
        /*0044*/ 	.word	0xffffffff


	//   ....[3]....
        /*0048*/ 	.word	0xffffffff


	//   ....[4]....
        /*004c*/ 	.word	0xffffffff


	//   ....[5]....
        /*0050*/ 	.word	0xffffffff


	//   ....[6]....
        /*0054*/ 	.word	0xffffffff


	//   ....[7]....
        /*0058*/ 	.word	0xffffffff


	//   ....[8]....
        /*005c*/ 	.word	0xffffffff


	//   ....[9]....
        /*0060*/ 	.word	0xffffffff


	//   ....[10]....
        /*0064*/ 	.word	0xffffffff


	//   ....[11]....
        /*0068*/ 	.word	0xffffffff


	//   ....[12]....
        /*006c*/ 	.word	0xffffffff


	//   ....[13]....
        /*0070*/ 	.word	0xffffffff


	//   ....[14]....
        /*0074*/ 	.word	0xffffffff


	//   ....[15]....
        /*0078*/ 	.word	0xffffffff


	//   ....[16]....
        /*007c*/ 	.word	0xffffffff


	//   ....[17]....
        /*0080*/ 	.word	0xffffffff


	//   ....[18]....
        /*0084*/ 	.word	0xffffffff


	//   ....[19]....
        /*0088*/ 	.word	0xffffffff


	//   ....[20]....
        /*008c*/ 	.word	0xffffffff


	//   ....[21]....
        /*0090*/ 	.word	0xffffffff


	//   ....[22]....
        /*0094*/ 	.word	0xffffffff


	//   ....[23]....
        /*0098*/ 	.word	0xffffffff


	//   ....[24]....
        /*009c*/ 	.word	0xffffffff


	//   ....[25]....
        /*00a0*/ 	.word	0xffffffff


	//   ....[26]....
        /*00a4*/ 	.word	0xffffffff


	//   ....[27]....
        /*00a8*/ 	.word	0xffffffff


	//   ....[28]....
        /*00ac*/ 	.word	0xffffffff


	//   ....[29]....
        /*00b0*/ 	.word	0xffffffff


	//   ....[30]....
        /*00b4*/ 	.word	0xffffffff


	//   ....[31]....
        /*00b8*/ 	.word	0xffffffff


	//   ....[32]....
        /*00bc*/ 	.word	0xffffffff


	//   ....[33]....
        /*00c0*/ 	.word	0xffffffff


	//   ....[34]....
        /*00c4*/ 	.word	0xffffffff


	//   ....[35]....
        /*00c8*/ 	.word	0xffffffff


	//   ....[36]....
        /*00cc*/ 	.word	0xffffffff


	//   ....[37]....
        /*00d0*/ 	.word	0xffffffff


	//   ....[38]....
        /*00d4*/ 	.word	0xffffffff


	//   ....[39]....
        /*00d8*/ 	.word	0xffffffff


	//   ....[40]....
        /*00dc*/ 	.word	0xffffffff


	//   ....[41]....
        /*00e0*/ 	.word	0xffffffff


	//   ....[42]....
        /*00e4*/ 	.word	0xffffffff


	//   ....[43]....
        /*00e8*/ 	.word	0xffffffff


	//   ....[44]....
        /*00ec*/ 	.word	0xffffffff


	//   ....[45]....
        /*00f0*/ 	.word	0xffffffff


	//   ....[46]....
        /*00f4*/ 	.word	0xffffffff


	//   ....[47]....
        /*00f8*/ 	.word	0xffffffff


	//   ....[48]....
        /*00fc*/ 	.word	0xffffffff


	//   ....[49]....
        /*0100*/ 	.word	0xffffffff


	//   ....[50]....
        /*0104*/ 	.word	0xffffffff


	//   ....[51]....
        /*0108*/ 	.word	0xffffffff


	//   ....[52]....
        /*010c*/ 	.word	0xffffffff


	//   ....[53]....
        /*0110*/ 	.word	0xffffffff


	//----- nvinfo : EIATTR_COOP_GROUP_INSTR_OFFSETS
	.align		4
.L_770:
        /*0114*/ 	.byte	0x04, 0x28
        /*0116*/ 	.short	(.L_772 - .L_771)


	//   ....[0]....
.L_771:
        /*0118*/ 	.word	0x00000d50


	//   ....[1]....
        /*011c*/ 	.word	0x00000da0


	//   ....[2]....
        /*0120*/ 	.word	0x00000e00


	//   ....[3]....
        /*0124*/ 	.word	0x00000eb0


	//   ....[4]....
        /*0128*/ 	.word	0x00001100


	//   ....[5]....
        /*012c*/ 	.word	0x00001140


	//   ....[6]....
        /*0130*/ 	.word	0x00001180


	//   ....[7]....
        /*0134*/ 	.word	0x000011c0


	//   ....[8]....
        /*0138*/ 	.word	0x00002b40


	//   ....[9]....
        /*013c*/ 	.word	0x00002d70


	//   ....[10]....
        /*0140*/ 	.word	0x00003840


	//   ....[11]....
        /*0144*/ 	.word	0x00003940


	//   ....[12]....
        /*0148*/ 	.word	0x00003950


	//   ....[13]....
        /*014c*/ 	.word	0x00003980


	//   ....[14]....
        /*0150*/ 	.word	0x00005530


	//   ....[15]....
        /*0154*/ 	.word	0x00005ec0


	//   ....[16]....
        /*0158*/ 	.word	0x00006890


	//   ....[17]....
        /*015c*/ 	.word	0x000069c0


	//   ....[18]....
        /*0160*/ 	.word	0x000069f0


	//   ....[19]....
        /*0164*/ 	.word	0x00006a10


	//   ....[20]....
        /*0168*/ 	.word	0x00009810


	//   ....[21]....
        /*016c*/ 	.word	0x00009830


	//   ....[22]....
        /*0170*/ 	.word	0x00009850


	//   ....[23]....
        /*0174*/ 	.word	0x00009870


	//   ....[24]....
        /*0178*/ 	.word	0x0000c140


	//   ....[25]....
        /*017c*/ 	.word	0x0000c570


	//   ....[26]....
        /*0180*/ 	.word	0x0000ce10


	//   ....[27]....
        /*0184*/ 	.word	0x0000ceb0


	//   ....[28]....
        /*0188*/ 	.word	0x0000ced0


	//   ....[29]....
        /*018c*/ 	.word	0x0000cef0


	//   ....[30]....
        /*0190*/ 	.word	0x0000e920


	//   ....[31]....
        /*0194*/ 	.word	0x0000e950


	//   ....[32]....
        /*0198*/ 	.word	0x0000e990


	//   ....[33]....
        /*019c*/ 	.word	0x0000e9a0


	//   ....[34]....
        /*01a0*/ 	.word	0x0000ff20


	//   ....[35]....
        /*01a4*/ 	.word	0x0000ff30


	//   ....[36]....
        /*01a8*/ 	.word	0x0000ff40


	//   ....[37]....
        /*01ac*/ 	.word	0x0000ff50


	//   ....[38]....
        /*01b0*/ 	.word	0x0000ff60


	//   ....[39]....
        /*01b4*/ 	.word	0x0000ff70


	//   ....[40]....
        /*01b8*/ 	.word	0x000101a0


	//   ....[41]....
        /*01bc*/ 	.word	0x000101d0


	//   ....[42]....
        /*01c0*/ 	.word	0x00010320


	//   ....[43]....
        /*01c4*/ 	.word	0x00010350


	//   ....[44]....
        /*01c8*/ 	.word	0x000104a0


	//   ....[45]....
        /*01cc*/ 	.word	0x000104c0


	//   ....[46]....
        /*01d0*/ 	.word	0x00010b50


	//   ....[47]....
        /*01d4*/ 	.word	0x00010b70


	//   ....[48]....
        /*01d8*/ 	.word	0x00010ca0


	//   ....[49]....
        /*01dc*/ 	.word	0x00010cd0


	//   ....[50]....
        /*01e0*/ 	.word	0x00010e00


	//   ....[51]....
        /*01e4*/ 	.word	0x00010e30


	//   ....[52]....
        /*01e8*/ 	.word	0x00010f60


	//   ....[53]....
        /*01ec*/ 	.word	0x00010f80


	//----- nvinfo : EIATTR_EXIT_INSTR_OFFSETS
	.align		4
.L_772:
        /*01f0*/ 	.byte	0x04, 0x1c
        /*01f2*/ 	.short	(.L_774 - .L_773)


	//   ....[0]....
.L_773:
        /*01f4*/ 	.word	0x00000030


	//   ....[1]....
        /*01f8*/ 	.word	0x000104d0


	//   ....[2]....
        /*01fc*/ 	.word	0x000105a0


	//   ....[3]....
        /*0200*/ 	.word	0x00010600


	//   ....[4]....
        /*0204*/ 	.word	0x00010f90


	//   ....[5]....
        /*0208*/ 	.word	0x00011040


	//   ....[6]....
        /*020c*/ 	.word	0x000110a0


	//----- nvinfo : EIATTR_CTAIDZ_USED
	.align		4
.L_774:
        /*0210*/ 	.byte	0x01, 0x04
	.zero		2


	//----- nvinfo : EIATTR_MAX_THREADS
	.align		4
        /*0214*/ 	.byte	0x04, 0x05
        /*0216*/ 	.short	(.L_776 - .L_775)
.L_775:
        /*0218*/ 	.word	0x00000100
        /*021c*/ 	.word	0x00000001
        /*0220*/ 	.word	0x00000001


	//----- nvinfo : EIATTR_CRS_STACK_SIZE
	.align		4
.L_776:
        /*0224*/ 	.byte	0x04, 0x1e
        /*0226*/ 	.short	(.L_778 - .L_777)
.L_777:
        /*0228*/ 	.word	0x00000000
.L_778:


//--------------------- .nv.info._ZN7cutlass13device_kernelIN5flash19enable_sm80_to_sm89INS1_16FlashAttnFwdSm80INS1_25CollectiveMainloopFwdSm80ILi8ELi2ELb0EN4cute5tupleIJNS5_1CILi128EEENS7_ILi64EEENS7_ILi192EEEEEELi192ENS_10bfloat16_tEfNS_4arch4Sm80ELb0ELb1ELb0ELb1ELb0ELb0ELb1ELb0EEENS1_21CollectiveEpilogueFwdINS6_IJS8_SA_S9_EEENS6_IJNS7_ILi1EEESI_SI_EEESC_SE_Li256ELb1ELb1ELb0ELb0EEENS1_19SingleTileSchedulerILb1ELb0ELb1ELi128EEEEEEEEEvNT_6ParamsE --------------------------
	.section	.nv.info._ZN7cutlass13device_kernelIN5flash19enable_sm80_to_sm89INS1_16FlashAttnFwdSm80INS1_25CollectiveMainloopFwdSm80ILi8ELi2ELb0EN4cute5tupleIJNS5_1CILi128EEENS7_ILi64EEENS7_ILi192EEEEEELi192ENS_10bfloat16_tEfNS_4arch4Sm80ELb0ELb1ELb0ELb1ELb0ELb0ELb1ELb0EEENS1_21CollectiveEpilogueFwdINS6_IJS8_SA_S9_EEENS6_IJNS7_ILi1EEESI_SI_EEESC_SE_Li256ELb1ELb1ELb0ELb0EEENS1_19SingleTileSchedulerILb1ELb0ELb1ELi128EEEEEEEEEvNT_6ParamsE,"",@"SHT_CUDA_INFO"
	.sectionflags	@""
	.align	4


	//----- nvinfo : EIATTR_CUDA_API_VERSION
	.align		4
        /*0000*/ 	.byte	0x04, 0x37
        /*0002*/ 	.short	(.L_780 - .L_779)
.L_779:
        /*0004*/ 	.word	0x00000082


	//----- nvinfo : EIATTR_SW2861232_WAR
	.align		4
.L_780:
        /*0008*/ 	.byte	0x01, 0x35
	.zero		2


	//----- nvinfo : EIATTR_PARAM_CBANK
	.align		4
        /*000c*/ 	.byte	0x04, 0x0a
        /*000e*/ 	.short	(.L_782 - .L_781)
	.align		4
.L_781:
        /*0010*/ 	.word	index@(.nv.constant0._ZN7cutlass13device_kernelIN5flash19enable_sm80_to_sm89INS1_16FlashAttnFwdSm80INS1_25CollectiveMainloopFwdSm80ILi8ELi2ELb0EN4cute5tupleIJNS5_1CILi128EEENS7_ILi64EEENS7_ILi192EEEEEELi192ENS_10bfloat16_tEfNS_4arch4Sm80ELb0ELb1ELb0ELb1ELb0ELb0ELb1ELb0EEENS1_21CollectiveEpilogueFwdINS6_IJS8_SA_S9_EEENS6_IJNS7_ILi1EEESI_SI_EEESC_SE_Li256ELb1ELb1ELb0ELb0EEENS1_19SingleTileSchedulerILb1ELb0ELb1ELi128EEEEEEEEEvNT_6ParamsE)
        /*0014*/ 	.short	0x0160
        /*0016*/ 	.short	0x0418


	//----- nvinfo : EIATTR_CBANK_PARAM_SIZE
	.align		4
.L_782:
        /*0018*/ 	.byte	0x03, 0x19
        /*001a*/ 	.short	0x0418


	//----- nvinfo : EIATTR_KPARAM_INFO
	.align		4
        /*001c*/ 	.byte	0x04, 0x17
        /*001e*/ 	.short	(.L_784 - .L_783)
.L_783:
        /*0020*/ 	.word	0x00000000
        /*0024*/ 	.short	0x0000
        /*0026*/ 	.short	0x0000
        /*0028*/ 	.byte	0x00, 0xf0, 0x61, 0x10


	//----- nvinfo : EIATTR_MAXREG_COUNT
	.align		4
.L_784:
        /*002c*/ 	.byte	0x03, 0x1b
        /*002e*/ 	.short	0x00ff


	//----- nvinfo : EIATTR_NUM_BARRIERS
	.align		4
        /*0030*/ 	.byte	0x02, 0x4c
        /*0032*/ 	.byte	0x02
	.zero		1


	//----- nvinfo : EIATTR_MERCURY_ISA_VERSION
	.align		4
        /*0034*/ 	.byte	0x03, 0x5f
        /*0036*/ 	.short	0x0000


	//----- nvinfo : EIATTR_COOP_GROUP_MASK_REGIDS
	.align		4
        /*0038*/ 	.byte	0x04, 0x29
        /*003a*/ 	.short	(.L_786 - .L_785)


	//   ....[0]....
.L_785:
        /*003c*/ 	.word	0xffffffff


	//   ....[1]....
        /*0040*/ 	.word	0xffffffff


	//   ....[2]....
        /*0044*/ 	.word	0xffffffff


	//   ....[3]....
        /*0048*/ 	.word	0xffffffff


	//   ....[4]....
        /*004c*/ 	.word	0xffffffff


	//   ....[5]....
        /*0050*/ 	.word	0xffffffff


	//   ....[6]....
        /*0054*/ 	.word	0xffffffff


	//   ....[7]....
        /*0058*/ 	.word	0xffffffff


	//   ....[8]....
        /*005c*/ 	.word	0xffffffff


	//   ....[9]....
        /*0060*/ 	.word	0xffffffff


	//   ....[10]....
        /*0064*/ 	.word	0xffffffff


	//   ....[11]....
        /*0068*/ 	.word	0xffffffff


	//   ....[12]....
        /*006c*/ 	.word	0xffffffff


	//   ....[13]....
        /*0070*/ 	.word	0xffffffff


	//   ....[14]....
        /*0074*/ 	.word	0xffffffff


	//   ....[15]....
        /*0078*/ 	.word	0xffffffff


	//   ....[16]....
        /*007c*/ 	.word	0xffffffff


	//   ....[17]....
        /*0080*/ 	.word	0xffffffff


	//   ....[18]....
        /*0084*/ 	.word	0xffffffff


	//   ....[19]....
        /*0088*/ 	.word	0xffffffff


	//   ....[20]....
        /*008c*/ 	.word	0xffffffff


	//   ....[21]....
        /*0090*/ 	.word	0xffffffff


	//   ....[22]....
        /*0094*/ 	.word	0xffffffff


	//   ....[23]....
        /*0098*/ 	.word	0xffffffff


	//   ....[24]....
        /*009c*/ 	.word	0xffffffff


	//   ....[25]....
        /*00a0*/ 	.word	0xffffffff


	//   ....[26]....
        /*00a4*/ 	.word	0xffffffff


	//   ....[27]....
        /*00a8*/ 	.word	0xffffffff


	//   ....[28]....
        /*00ac*/ 	.word	0xffffffff


	//   ....[29]....
        /*00b0*/ 	.word	0xffffffff


	//   ....[30]....
        /*00b4*/ 	.word	0xffffffff


	//   ....[31]....
        /*00b8*/ 	.word	0xffffffff


	//   ....[32]....
        /*00bc*/ 	.word	0xffffffff


	//   ....[33]....
        /*00c0*/ 	.word	0xffffffff


	//   ....[34]....
        /*00c4*/ 	.word	0xffffffff


	//   ....[35]....
        /*00c8*/ 	.word	0xffffffff


	//   ....[36]....
        /*00cc*/ 	.word	0xffffffff


	//   ....[37]....
        /*00d0*/ 	.word	0xffffffff


	//   ....[38]....
        /*00d4*/ 	.word	0xffffffff


	//   ....[39]....
        /*00d8*/ 	.word	0xffffffff


	//   ....[40]....
        /*00dc*/ 	.word	0xffffffff


	//   ....[41]....
        /*00e0*/ 	.word	0xffffffff


	//   ....[42]....
        /*00e4*/ 	.word	0xffffffff


	//   ....[43]....
        /*00e8*/ 	.word	0xffffffff


	//   ....[44]....
        /*00ec*/ 	.word	0xffffffff


	//   ....[45]....
        /*00f0*/ 	.word	0xffffffff


	//   ....[46]....
        /*00f4*/ 	.word	0xffffffff


	//   ....[47]....
        /*00f8*/ 	.word	0xffffffff


	//   ....[48]....
        /*00fc*/ 	.word	0xffffffff


	//   ....[49]....
        /*0100*/ 	.word	0xffffffff


	//   ....[50]....
        /*0104*/ 	.word	0xffffffff


	//   ....[51]....
        /*0108*/ 	.word	0xffffffff


	//   ....[52]....
        /*010c*/ 	.word	0xffffffff


	//   ....[53]....
        /*0110*/ 	.word	0xffffffff


	//   ....[54]....
        /*0114*/ 	.word	0xffffffff


	//----- nvinfo : EIATTR_COOP_GROUP_INSTR_OFFSETS
	.align		4
.L_786:
        /*0118*/ 	.byte	0x04, 0x28
        /*011a*/ 	.short	(.L_788 - .L_787)


	//   ....[0]....
.L_787:
        /*011c*/ 	.word	0x00000080


	//   ....[1]....
        /*0120*/ 	.word	0x00001450


	//   ....[2]....
        /*0124*/ 	.word	0x00001520


	//   ....[3]....
        /*0128*/ 	.word	0x00001740


	//   ....[4]....
        /*012c*/ 	.word	0x00001770


	//   ....[5]....
        /*0130*/ 	.word	0x000018c0


	//   ....[6]....
        /*0134*/ 	.word	0x000018f0


	//   ....[7]....
        /*0138*/ 	.word	0x00001a30


	//   ....[8]....
        /*013c*/ 	.word	0x00001a70


	//   ....[9]....
        /*0140*/ 	.word	0x00002f20


	//   ....[10]....
        /*0144*/ 	.word	0x00003320


	//   ....[11]....
        /*0148*/ 	.word	0x00003c80


	//   ....[12]....
        /*014c*/ 	.word	0x00003cb0


	//   ....[13]....
        /*0150*/ 	.word	0x00003cf0


	//   ....[14]....
        /*0154*/ 	.word	0x00003d00


	//   ....[15]....
        /*0158*/ 	.word	0x00005ce0


	//   ....[16]....
        /*015c*/ 	.word	0x00005fd0


	//   ....[17]....
        /*0160*/ 	.word	0x00006960


	//   ....[18]....
        /*0164*/ 	.word	0x00006a10


	//   ....[19]....
        /*0168*/ 	.word	0x00006a30


	//   ....[20]....
        /*016c*/ 	.word	0x00006a50


	//   ....[21]....
        /*0170*/ 	.word	0x00009700


	//   ....[22]....
        /*0174*/ 	.word	0x00009720


	//   ....[23]....
        /*0178*/ 	.word	0x00009740


	//   ....[24]....
        /*017c*/ 	.word	0x00009760


	//   ....[25]....
        /*0180*/ 	.word	0x0000bfb0


	//   ....[26]....
        /*0184*/ 	.word	0x0000c290


	//   ....[27]....
        /*0188*/ 	.word	0x0000cb30


	//   ....[28]....
        /*018c*/ 	.word	0x0000ccc0


	//   ....[29]....
        /*0190*/ 	.word	0x0000ccf0


	//   ....[30]....
        /*0194*/ 	.word	0x0000cd60


	//   ....[31]....
        /*0198*/ 	.word	0x0000e780


	//   ....[32]....
        /*019c*/ 	.word	0x0000e7b0


	//   ....[33]....
        /*01a0*/ 	.word	0x0000e7f0


	//   ....[34]....
        /*01a4*/ 	.word	0x0000e800


	//   ....[35]....
        /*01a8*/ 	.word	0x0000fd20


	//   ....[36]....
        /*01ac*/ 	.word	0x0000fd60


	//   ....[37]....
        /*01b0*/ 	.word	0x0000fda0


	//   ....[38]....
        /*01b4*/ 	.word	0x0000fdc0


	//   ....[39]....
        /*01b8*/ 	.word	0x0000ffd0


	//   ....[40]....
        /*01bc*/ 	.word	0x0000ffe0


	//   ....[41]....
        /*01c0*/ 	.word	0x00010160


	//   ....[42]....
        /*01c4*/ 	.word	0x00010190


	//   ....[43]....
        /*01c8*/ 	.word	0x000102e0


	//   ....[44]....
        /*01cc*/ 	.word	0x00010310


	//   ....[45]....
        /*01d0*/ 	.word	0x00010460


	//   ....[46]....
        /*01d4*/ 	.word	0x00010480


	//   ....[47]....
        /*01d8*/ 	.word	0x00010c90


	//   ....[48]....
        /*01dc*/ 	.word	0x00010cb0


	//   ....[49]....
        /*01e0*/ 	.word	0x00010de0


	//   ....[50]....
        /*01e4*/ 	.word	0x00010e10


	//   ....[51]....
        /*01e8*/ 	.word	0x00010f40


	//   ....[52]....
        /*01ec*/ 	.word	0x00010f70


	//   ....[53]....
        /*01f0*/ 	.word	0x000110a0


	//   ....[54]....
        /*01f4*/ 	.word	0x000110c0


	//----- nvinfo : EIATTR_EXIT_INSTR_OFFSETS
	.align		4
.L_788:
        /*01f8*/ 	.byte	0x04, 0x1c
        /*01fa*/ 	.short	(.L_790 - .L_789)


	//   ....[0]....
.L_789:
        /*01fc*/ 	.word	0x00000310


	//   ....[1]....
        /*0200*/ 	.word	0x00010490


	//   ....[2]....
        /*0204*/ 	.word	0x00010560


	//   ....[3]....
        /*0208*/ 	.word	0x000105c0


	//   ....[4]....
        /*020c*/ 	.word	0x000110d0


	//   ....[5]....
        /*0210*/ 	.word	0x00011180


	//   ....[6]....
        /*0214*/ 	.word	0x000111e0


	//----- nvinfo : EIATTR_CTAIDZ_USED
	.align		4
.L_790:
        /*0218*/ 	.byte	0x01, 0x04
	.zero		2


	//----- nvinfo : EIATTR_MAX_THREADS
	.align		4
        /*021c*/ 	.byte	0x04, 0x05
        /*021e*/ 	.short	(.L_792 - .L_791)
.L_791:
        /*0220*/ 	.word	0x00000100
        /*0224*/ 	.word	0x00000001
        /*0228*/ 	.word	0x00000001


	//----- nvinfo : EIATTR_CRS_STACK_SIZE
	.align		4
.L_792:
        /*022c*/ 	.byte	0x04, 0x1e
        /*022e*/ 	.short	(.L_794 - .L_793)
.L_793:
        /*0230*/ 	.word	0x00000000
.L_794:


//--------------------- .nv.info._ZN7cutlass13device_kernelIN5flash19enable_sm80_to_sm89INS1_16FlashAttnFwdSm80INS1_25CollectiveMainloopFwdSm80ILi8ELi2ELb0EN4cute5tupleIJNS5_1CILi128EEENS7_ILi64EEENS7_ILi192EEEEEELi192ENS_10bfloat16_tEfNS_4arch4Sm80ELb0ELb1ELb0ELb1ELb0ELb1ELb1ELb0EEENS1_21CollectiveEpilogueFwdINS6_IJS8_SA_S9_EEENS6_IJNS7_ILi1EEESI_SI_EEESC_SE_Li256ELb1ELb1ELb0ELb0EEENS1_19SingleTileSchedulerILb1ELb0ELb1ELi128EEEEEEEEEvNT_6ParamsE --------------------------
	.section	.nv.info._ZN7cutlass13device_kernelIN5flash19enable_sm80_to_sm89INS1_16FlashAttnFwdSm80INS1_25CollectiveMainloopFwdSm80ILi8ELi2ELb0EN4cute5tupleIJNS5_1CILi128EEENS7_ILi64EEENS7_ILi192EEEEEELi192ENS_10bfloat16_tEfNS_4arch4Sm80ELb0ELb1ELb0ELb1ELb0ELb1ELb1ELb0EEENS1_21CollectiveEpilogueFwdINS6_IJS8_SA_S9_EEENS6_IJNS7_ILi1EEESI_SI_EEESC_SE_Li256ELb1ELb1ELb0ELb0EEENS1_19SingleTileSchedulerILb1ELb0ELb1ELi128EEEEEEEEEvNT_6ParamsE,"",@"SHT_CUDA_INFO"
	.sectionflags	@""
	.align	4


	//----- nvinfo : EIATTR_CUDA_API_VERSION
	.align		4
        /*0000*/ 	.byte	0x04, 0x37
        /*0002*/ 	.short	(.L_796 - .L_795)
.L_795:
        /*0004*/ 	.word	0x00000082


	//----- nvinfo : EIATTR_SW2861232_WAR
	.align		4
.L_796:
        /*0008*/ 	.byte	0x01, 0x35
	.zero		2


	//----- nvinfo : EIATTR_PARAM_CBANK
	.align		4
        /*000c*/ 	.byte	0x04, 0x0a
        /*000e*/ 	.short	(.L_798 - .L_797)
	.align		4
.L_797:
        /*0010*/ 	.word	index@(.nv.constant0._ZN7cutlass13device_kernelIN5flash19enable_sm80_to_sm89INS1_16FlashAttnFwdSm80INS1_25CollectiveMainloopFwdSm80ILi8ELi2ELb0EN4cute5tupleIJNS5_1CILi128EEENS7_ILi64EEENS7_ILi192EEEEEELi192ENS_10bfloat16_tEfNS_4arch4Sm80ELb0ELb1ELb0ELb1ELb0ELb1ELb1ELb0EEENS1_21CollectiveEpilogueFwdINS6_IJS8_SA_S9_EEENS6_IJNS7_ILi1EEESI_SI_EEESC_SE_Li256ELb1ELb1ELb0ELb0EEENS1_19SingleTileSchedulerILb1ELb0ELb1ELi128EEEEEEEEEvNT_6ParamsE)
        /*0014*/ 	.short	0x0160
        /*0016*/ 	.short	0x0418


	//----- nvinfo : EIATTR_CBANK_PARAM_SIZE
	.align		4
.L_798:
        /*0018*/ 	.byte	0x03, 0x19
        /*001a*/ 	.short	0x0418


	//----- nvinfo : EIATTR_KPARAM_INFO
	.align		4
        /*001c*/ 	.byte	0x04, 0x17
        /*001e*/ 	.short	(.L_800 - .L_799)
.L_799:
        /*0020*/ 	.word	0x00000000
        /*0024*/ 	.short	0x0000
        /*0026*/ 	.short	0x0000
        /*0028*/ 	.byte	0x00, 0xf0, 0x61, 0x10


	//----- nvinfo : EIATTR_MAXREG_COUNT
	.align		4
.L_800:
        /*002c*/ 	.byte	0x03, 0x1b
        /*002e*/ 	.short	0x00ff


	//----- nvinfo : EIATTR_NUM_BARRIERS
	.align		4
        /*0030*/ 	.byte	0x02, 0x4c
        /*0032*/ 	.byte	0x02
	.zero		1


	//----- nvinfo : EIATTR_MERCURY_ISA_VERSION
	.align		4
        /*0034*/ 	.byte	0x03, 0x5f
        /*0036*/ 	.short	0x0000


	//----- nvinfo : EIATTR_COOP_GROUP_MASK_REGIDS
	.align		4
        /*0038*/ 	.byte	0x04, 0x29
        /*003a*/ 	.short	(.L_802 - .L_801)


	//   ....[0]....
.L_801:
        /*003c*/ 	.word	0xffffffff


	//   ....[1]....
        /*0040*/ 	.word	0xffffffff


	//   ....[2]....
        /*0044*/ 	.word	0xffffffff


	//   ....[3]....
        /*0048*/ 	.word	0xffffffff


	//   ....[4]....
        /*004c*/ 	.word	0xffffffff


	//   ....[5]....
        /*0050*/ 	.word	0xffffffff


	//   ....[6]....
        /*0054*/ 	.word	0xffffffff


	//   ....[7]....
        /*0058*/ 	.word	0xffffffff


	//   ....[8]....
        /*005c*/ 	.word	0xffffffff


	//   ....[9]....
        /*0060*/ 	.word	0xffffffff


	//   ....[10]....
        /*0064*/ 	.word	0xffffffff


	//   ....[11]....
        /*0068*/ 	.word	0xffffffff


	//   ....[12]....
        /*006c*/ 	.word	0xffffffff


	//   ....[13]....
        /*0070*/ 	.word	0xffffffff


	//   ....[14]....
        /*0074*/ 	.word	0xffffffff


	//   ....[15]....
        /*0078*/ 	.word	0xffffffff


	//   ....[16]....
        /*007c*/ 	.word	0xffffffff


	//   ....[17]....
        /*0080*/ 	.word	0xffffffff


	//   ....[18]....
        /*0084*/ 	.word	0xffffffff


	//   ....[19]....
        /*0088*/ 	.word	0xffffffff


	//   ....[20]....
        /*008c*/ 	.word	0xffffffff


	//   ....[21]....
        /*0090*/ 	.word	0xffffffff


	//   ....[22]....
        /*0094*/ 	.word	0xffffffff


	//   ....[23]....
        /*0098*/ 	.word	0xffffffff


	//   ....[24]....
        /*009c*/ 	.word	0xffffffff


	//   ....[25]....
        /*00a0*/ 	.word	0xffffffff


	//   ....[26]....
        /*00a4*/ 	.word	0xffffffff


	//   ....[27]....
        /*00a8*/ 	.word	0xffffffff


	//   ....[28]....
        /*00ac*/ 	.word	0xffffffff


	//   ....[29]....
        /*00b0*/ 	.word	0xffffffff


	//   ....[30]....
        /*00b4*/ 	.word	0xffffffff


	//   ....[31]....
        /*00b8*/ 	.word	0xffffffff


	//   ....[32]....
        /*00bc*/ 	.word	0xffffffff


	//   ....[33]....
        /*00c0*/ 	.word	0xffffffff


	//   ....[34]....
        /*00c4*/ 	.word	0xffffffff


	//   ....[35]....
        /*00c8*/ 	.word	0xffffffff


	//   ....[36]....
        /*00cc*/ 	.word	0xffffffff


	//   ....[37]....
        /*00d0*/ 	.word	0xffffffff


	//   ....[38]....
        /*00d4*/ 	.word	0xffffffff


	//   ....[39]....
        /*00d8*/ 	.word	0xffffffff


	//   ....[40]....
        /*00dc*/ 	.word	0xffffffff


	//   ....[41]....
        /*00e0*/ 	.word	0xffffffff


	//   ....[42]....
        /*00e4*/ 	.word	0xffffffff


	//   ....[43]....
        /*00e8*/ 	.word	0xffffffff


	//   ....[44]....
        /*00ec*/ 	.word	0xffffffff


	//   ....[45]....
        /*00f0*/ 	.word	0xffffffff


	//   ....[46]....
        /*00f4*/ 	.word	0xffffffff


	//   ....[47]....
        /*00f8*/ 	.word	0xffffffff


	//   ....[48]....
        /*00fc*/ 	.word	0xffffffff


	//   ....[49]....
        /*0100*/ 	.word	0xffffffff


	//   ....[50]....
        /*0104*/ 	.word	0xffffffff


	//   ....[51]....
        /*0108*/ 	.word	0xffffffff


	//   ....[52]....
        /*010c*/ 	.word	0xffffffff


	//   ....[53]....
        /*0110*/ 	.word	0xffffffff


	//   ....[54]....
        /*0114*/ 	.word	0xffffffff


	//   ....[55]....
        /*0118*/ 	.word	0xffffffff


	//   ....[56]....
        /*011c*/ 	.word	0xffffffff


	//   ....[57]....
        /*0120*/ 	.word	0xffffffff


	//   ....[58]....
        /*0124*/ 	.word	0xffffffff


	//   ....[59]....
        /*0128*/ 	.word	0xffffffff


	//   ....[60]....
        /*012c*/ 	.word	0xffffffff


	//   ....[61]....
        /*0130*/ 	.word	0xffffffff


	//   ....[62]....
        /*0134*/ 	.word	0xffffffff


	//   ....[63]....
        /*0138*/ 	.word	0xffffffff


	//   ....[64]....
        /*013c*/ 	.word	0xffffffff


	//   ....[65]....
        /*0140*/ 	.word	0xffffffff


	//   ....[66]....
        /*0144*/ 	.word	0xffffffff


	//   ....[67]....
        /*0148*/ 	.word	0xffffffff


	//   ....[68]....
        /*014c*/ 	.word	0xffffffff


	//   ....[69]....
        /*0150*/ 	.word	0xffffffff


	//   ....[70]....
        /*0154*/ 	.word	0xffffffff


	//----- nvinfo : EIATTR_COOP_GROUP_INSTR_OFFSETS
	.align		4
.L_802:
        /*0158*/ 	.byte	0x04, 0x28
        /*015a*/ 	.short	(.L_804 - .L_803)


	//   ....[0]....
.L_803:
        /*015c*/ 	.word	0x00000080


	//   ....[1]....
        /*0160*/ 	.word	0x00007150


	//   ....[2]....
        /*0164*/ 	.word	0x00007220


	//   ....[3]....
        /*0168*/ 	.word	0x000073f0


	//   ....[4]....
        /*016c*/ 	.word	0x00007420


	//   ....[5]....
        /*0170*/ 	.word	0x00007570


	//   ....[6]....
        /*0174*/ 	.word	0x000075a0


	//   ....[7]....
        /*0178*/ 	.word	0x000076f0


	//   ....[8]....
        /*017c*/ 	.word	0x00007730


	//   ....[9]....
        /*0180*/ 	.word	0x00008110


	//   ....[10]....
        /*0184*/ 	.word	0x00008180


	//   ....[11]....
        /*0188*/ 	.word	0x000081b0


	//   ....[12]....
        /*018c*/ 	.word	0x000081d0


	//   ....[13]....
        /*0190*/ 	.word	0x00008610


	//   ....[14]....
        /*0194*/ 	.word	0x000088d0


	//   ....[15]....
        /*0198*/ 	.word	0x00008910


	//   ....[16]....
        /*019c*/ 	.word	0x00008950


	//   ....[17]....
        /*01a0*/ 	.word	0x0000ba10


	//   ....[18]....
        /*01a4*/ 	.word	0x0000ba70


	//   ....[19]....
        /*01a8*/ 	.word	0x0000bac0


	//   ....[20]....
        /*01ac*/ 	.word	0x0000bad0


	//   ....[21]....
        /*01b0*/ 	.word	0x0000bd60


	//   ....[22]....
        /*01b4*/ 	.word	0x0000c020


	//   ....[23]....
        /*01b8*/ 	.word	0x0000c060


	//   ....[24]....
        /*01bc*/ 	.word	0x0000c0a0


	//   ....[25]....
        /*01c0*/ 	.word	0x00010280


	//   ....[26]....
        /*01c4*/ 	.word	0x00010450


	//   ....[27]....
        /*01c8*/ 	.word	0x00010fa0


	//   ....[28]....
        /*01cc*/ 	.word	0x00010ff0


	//   ....[29]....
        /*01d0*/ 	.word	0x00011010


	//   ....[30]....
        /*01d4*/ 	.word	0x00011100


	//   ....[31]....
        /*01d8*/ 	.word	0x00013130


	//   ....[32]....
        /*01dc*/ 	.word	0x00013480


	//   ....[33]....
        /*01e0*/ 	.word	0x00013c60


	//   ....[34]....
        /*01e4*/ 	.word	0x00013da0


	//   ....[35]....
        /*01e8*/ 	.word	0x00013db0


	//   ....[36]....
        /*01ec*/ 	.word	0x00013dd0


	//   ....[37]....
        /*01f0*/ 	.word	0x00016b10


	//   ....[38]....
        /*01f4*/ 	.word	0x00016b30


	//   ....[39]....
        /*01f8*/ 	.word	0x00016b50


	//   ....[40]....
        /*01fc*/ 	.word	0x00016b70


	//   ....[41]....
        /*0200*/ 	.word	0x00019450


	//   ....[42]....
        /*0204*/ 	.word	0x00019730


	//   ....[43]....
        /*0208*/ 	.word	0x00019fd0


	//   ....[44]....
        /*020c*/ 	.word	0x0001a160


	//   ....[45]....
        /*0210*/ 	.word	0x0001a190


	//   ....[46]....
        /*0214*/ 	.word	0x0001a200


	//   ....[47]....
        /*0218*/ 	.word	0x0001bc20


	//   ....[48]....
        /*021c*/ 	.word	0x0001bc50


	//   ....[49]....
        /*0220*/ 	.word	0x0001bc90


	//   ....[50]....
        /*0224*/ 	.word	0x0001bca0


	//   ....[51]....
        /*0228*/ 	.word	0x0001d1b0


	//   ....[52]....
        /*022c*/ 	.word	0x0001d1f0


	//   ....[53]....
        /*0230*/ 	.word	0x0001d230


	//   ....[54]....
        /*0234*/ 	.word	0x0001d270


	//   ....[55]....
        /*0238*/ 	.word	0x0001d460


	//   ....[56]....
        /*023c*/ 	.word	0x0001d470


	//   ....[57]....
        /*0240*/ 	.word	0x0001d5f0


	//   ....[58]....
        /*0244*/ 	.word	0x0001d620


	//   ....[59]....
        /*0248*/ 	.word	0x0001d770


	//   ....[60]....
        /*024c*/ 	.word	0x0001d7a0


	//   ....[61]....
        /*0250*/ 	.word	0x0001d8f0


	//   ....[62]....
        /*0254*/ 	.word	0x0001d910


	//   ....[63]....
        /*0258*/ 	.word	0x0001e0f0


	//   ....[64]....
        /*025c*/ 	.word	0x0001e110


	//   ....[65]....
        /*0260*/ 	.word	0x0001e240


	//   ....[66]....
        /*0264*/ 	.word	0x0001e270


	//   ....[67]....
        /*0268*/ 	.word	0x0001e3a0


	//   ....[68]....
        /*026c*/ 	.word	0x0001e3d0


	//   ....[69]....
        /*0270*/ 	.word	0x0001e500


	//   ....[70]....
        /*0274*/ 	.word	0x0001e520


	//----- nvinfo : EIATTR_EXIT_INSTR_OFFSETS
	.align		4
.L_804:
        /*0278*/ 	.byte	0x04, 0x1c
        /*027a*/ 	.short	(.L_806 - .L_805)


	//   ....[0]....
.L_805:
        /*027c*/ 	.word	0x00000310


	//   ....[1]....
        /*0280*/ 	.word	0x0001d920


	//   ....[2]....
        /*0284*/ 	.word	0x0001d9f0


	//   ....[3]....
        /*0288*/ 	.word	0x0001da50


	//   ....[4]....
        /*028c*/ 	.word	0x0001e530


	//   ....[5]....
        /*0290*/ 	.word	0x0001e5e0


	//   ....[6]....
        /*0294*/ 	.word	0x0001e640


	//----- nvinfo : EIATTR_CTAIDZ_USED
	.align		4
.L_806:
        /*0298*/ 	.byte	0x01, 0x04
	.zero		2


	//----- nvinfo : EIATTR_MAX_THREADS
	.align		4
        /*029c*/ 	.byte	0x04, 0x05
        /*029e*/ 	.short	(.L_808 - .L_807)
.L_807:
        /*02a0*/ 	.word	0x00000100
        /*02a4*/ 	.word	0x00000001
        /*02a8*/ 	.word	0x00000001


	//----- nvinfo : EIATTR_CRS_STACK_SIZE
	.align		4
.L_808:
        /*02ac*/ 	.byte	0x04, 0x1e
        /*02ae*/ 	.short	(.L_810 - .L_809)
.L_809:
        /*02b0*/ 	.word	0x00000000
.L_810:


//--------------------- .nv.info._ZN7cutlass13device_kernelIN5flash19enable_sm80_to_sm89INS1_16FlashAttnFwdSm80INS1_25CollectiveMainloopFwdSm80ILi8ELi2ELb1EN4cute5tupleIJNS5_1CILi128EEENS7_ILi96EEENS7_ILi192EEEEEELi192ENS_10bfloat16_tEfNS_4arch4Sm80ELb1ELb0ELb0ELb0ELb0ELb0ELb1ELb0EEENS1_21CollectiveEpilogueFwdINS6_IJS8_SA_S9_EEENS6_IJNS7_ILi1EEESI_SI_EEESC_SE_Li256ELb0ELb1ELb0ELb0EEENS1_30DynamicPersistentTileSchedulerILi256ELi256ELb0ELb1ELb0EEEEEEEEEvNT_6ParamsE --------------------------
	.section	.nv.info._ZN7cutlass13device_kernelIN5flash19enable_sm80_to_sm89INS1_16FlashAttnFwdSm80INS1_25CollectiveMainloopFwdSm80ILi8ELi2ELb1EN4cute5tupleIJNS5_1CILi128EEENS7_ILi96EEENS7_ILi192EEEEEELi192ENS_10bfloat16_tEfNS_4arch4Sm80ELb1ELb0ELb0ELb0ELb0ELb0ELb1ELb0EEENS1_21CollectiveEpilogueFwdINS6_IJS8_SA_S9_EEENS6_IJNS7_ILi1EEESI_SI_EEESC_SE_Li256ELb0ELb1ELb0ELb0EEENS1_30DynamicPersistentTileSchedulerILi256ELi256ELb0ELb1ELb0EEEEEEEEEvNT_6ParamsE,"",@"SHT_CUDA_INFO"
	.sectionflags	@""
	.align	4


	//----- nvinfo : EIATTR_CUDA_API_VERSION
	.align		4
        /*0000*/ 	.byte	0x04, 0x37
        /*0002*/ 	.short	(.L_812 - .L_811)
.L_811:
        /*0004*/ 	.word	0x00000082


	//----- nvinfo : EIATTR_SW2861232_WAR
	.align		4
.L_812:
        /*0008*/ 	.byte	0x01, 0x35
	.zero		2


	//----- nvinfo : EIATTR_PARAM_CBANK
	.align		4
        /*000c*/ 	.byte	0x04, 0x0a
        /*000e*/ 	.short	(.L_814 - .L_813)
	.align		4
.L_813:
        /*0010*/ 	.word	index@(.nv.constant0._ZN7cutlass13device_kernelIN5flash19enable_sm80_to_sm89INS1_16FlashAttnFwdSm80INS1_25CollectiveMainloopFwdSm80ILi8ELi2ELb1EN4cute5tupleIJNS5_1CILi128EEENS7_ILi96EEENS7_ILi192EEEEEELi192ENS_10bfloat16_tEfNS_4arch4Sm80ELb1ELb0ELb0ELb0ELb0ELb0ELb1ELb0EEENS1_21CollectiveEpilogueFwdINS6_IJS8_SA_S9_EEENS6_IJNS7_ILi1EEESI_SI_EEESC_SE_Li256ELb0ELb1ELb0ELb0EEENS1_30DynamicPersistentTileSchedulerILi256ELi256ELb0ELb1ELb0EEEEEEEEEvNT_6ParamsE)
        /*0014*/ 	.short	0x0160
        /*0016*/ 	.short	0x0428


	//----- nvinfo : EIATTR_CBANK_PARAM_SIZE
	.align		4
.L_814:
        /*0018*/ 	.byte	0x03, 0x19
        /*001a*/ 	.short	0x0428


	//----- nvinfo : EIATTR_KPARAM_INFO
	.align		4
        /*001c*/ 	.byte	0x04, 0x17
        /*001e*/ 	.short	(.L_816 - .L_815)
.L_815:
        /*0020*/ 	.word	0x00000000
        /*0024*/ 	.short	0x0000
        /*0026*/ 	.short	0x0000
        /*0028*/ 	.byte	0x00, 0xf0, 0xa1, 0x10


	//----- nvinfo : EIATTR_MAXREG_COUNT
	.align		4
.L_816:
        /*002c*/ 	.byte	0x03, 0x1b
        /*002e*/ 	.short	0x00ff


	//----- nvinfo : EIATTR_NUM_BARRIERS
	.align		4
        /*0030*/ 	.byte	0x02, 0x4c
        /*0032*/ 	.byte	0x06
	.zero		1


	//----- nvinfo : EIATTR_ANNOTATIONS
	.align		4
        /*0034*/ 	.byte	0x04, 0x55
        /*0036*/ 	.short	(.L_818 - .L_817)


	//   ....[0]....
.L_817:
        /* <DEDUP_REMOVED lines=71> */


	//----- nvinfo : EIATTR_MERCURY_ISA_VERSION
	.align		4
.L_818:
        /*0498*/ 	.byte	0x03, 0x5f
        /*049a*/ 	.short	0x0000


	//----- nvinfo : EIATTR_INT_WARP_WIDE_INSTR_OFFSETS
	.align		4
        /*049c*/ 	.byte	0x04, 0x31
        /*049e*/ 	.short	(.L_820 - .L_819)


	//   ....[0]....
.L_819:
        /*04a0*/ 	.word	0x0000dd50


	//   ....[1]....
        /*04a4*/ 	.word	0x0000ddd0


	//----- nvinfo : EIATTR_COOP_GROUP_MASK_REGIDS
	.align		4
.L_820:
        /*04a8*/ 	.byte	0x04, 0x29
        /*04aa*/ 	.short	(.L_822 - .L_821)


	//   ....[0]....
.L_821:
        /*04ac*/ 	.word	0xffffffff


	//   ....[1]....
        /*04b0*/ 	.word	0xffffffff


	//   ....[2]....
        /*04b4*/ 	.word	0xffffffff


	//   ....[3]....
        /*04b8*/ 	.word	0xffffffff


	//   ....[4]....
        /*04bc*/ 	.word	0xffffffff


	//   ....[5]....
        /*04c0*/ 	.word	0xffffffff


	//   ....[6]....
        /*04c4*/ 	.word	0xffffffff


	//   ....[7]....
        /*04c8*/ 	.word	0xffffffff


	//   ....[8]....
        /*04cc*/ 	.word	0xffffffff


	//   ....[9]....
        /*04d0*/ 	.word	0xffffffff


	//   ....[10]....
        /*04d4*/ 	.word	0xffffffff


	//   ....[11]....
        /*04d8*/ 	.word	0xffffffff


	//   ....[12]....
        /*04dc*/ 	.word	0xffffffff


	//   ....[13]....
        /*04e0*/ 	.word	0xffffffff


	//   ....[14]....
        /*04e4*/ 	.word	0xffffffff


	//   ....[15]....
        /*04e8*/ 	.word	0xffffffff


	//   ....[16]....
        /*04ec*/ 	.word	0xffffffff


	//   ....[17]....
        /*04f0*/ 	.word	0xffffffff


	//   ....[18]....
        /*04f4*/ 	.word	0xffffffff


	//   ....[19]....
        /*04f8*/ 	.word	0xffffffff


	//   ....[20]....
        /*04fc*/ 	.word	0xffffffff


	//   ....[21]....
        /*0500*/ 	.word	0xffffffff


	//   ....[22]....
        /*0504*/ 	.word	0xffffffff


	//   ....[23]....
        /*0508*/ 	.word	0xffffffff


	//   ....[24]....
        /*050c*/ 	.word	0xffffffff


	//   ....[25]....
        /*0510*/ 	.word	0xffffffff


	//   ....[26]....
        /*0514*/ 	.word	0xffffffff


	//   ....[27]....
        /*0518*/ 	.word	0xffffffff


	//   ....[28]....
        /*051c*/ 	.word	0xffffffff


	//   ....[29]....
        /*0520*/ 	.word	0xffffffff


	//   ....[30]....
        /*0524*/ 	.word	0xffffffff


	//   ....[31]....
        /*0528*/ 	.word	0xffffffff


	//   ....[32]....
        /*052c*/ 	.word	0xffffffff


	//   ....[33]....
        /*0530*/ 	.word	0xffffffff


	//   ....[34]....
        /*0534*/ 	.word	0xffffffff


	//   ....[35]....
        /*0538*/ 	.word	0xffffffff


	//   ....[36]....
        /*053c*/ 	.word	0xffffffff


	//   ....[37]....
        /*0540*/ 	.word	0xffffffff


	//   ....[38]....
        /*0544*/ 	.word	0xffffffff


	//   ....[39]....
        /*0548*/ 	.word	0xffffffff


	//   ....[40]....
        /*054c*/ 	.word	0xffffffff


	//   ....[41]....
        /*0550*/ 	.word	0xffffffff


	//   ....[42]....
        /*0554*/ 	.word	0xffffffff


	//   ....[43]....
        /*0558*/ 	.word	0xffffffff


	//   ....[44]....
        /*055c*/ 	.word	0xffffffff


	//   ....[45]....
        /*0560*/ 	.word	0xffffffff


	//   ....[46]....
        /*0564*/ 	.word	0xffffffff


	//   ....[47]....
        /*0568*/ 	.word	0xffffffff


	//   ....[48]....
        /*056c*/ 	.word	0xffffffff


	//   ....[49]....
        /*0570*/ 	.word	0xffffffff


	//   ....[50]....
        /*0574*/ 	.word	0xffffffff


	//   ....[51]....
        /*0578*/ 	.word	0xffffffff


	//   ....[52]....
        /*057c*/ 	.word	0xffffffff


	//   ....[53]....
        /*0580*/ 	.word	0xffffffff


	//   ....[54]....
        /*0584*/ 	.word	0xffffffff


	//   ....[55]....
        /*0588*/ 	.word	0xffffffff


	//   ....[56]....
        /*058c*/ 	.word	0xffffffff


	//   ....[57]....
        /*0590*/ 	.word	0xffffffff


	//   ....[58]....
        /*0594*/ 	.word	0xffffffff


	//   ....[59]....
        /*0598*/ 	.word	0xffffffff


	//   ....[60]....
        /*059c*/ 	.word	0xffffffff


	//   ....[61]....
        /*05a0*/ 	.word	0xffffffff


	//   ....[62]....
        /*05a4*/ 	.word	0xffffffff


	//   ....[63]....
        /*05a8*/ 	.word	0xffffffff


	//----- nvinfo : EIATTR_COOP_GROUP_INSTR_OFFSETS
	.align		4
.L_822:
        /*05ac*/ 	.byte	0x04, 0x28
        /*05ae*/ 	.short	(.L_824 - .L_823)


	//   ....[0]....
.L_823:
        /*05b0*/ 	.word	0x00000050


	//   ....[1]....
        /*05b4*/ 	.word	0x00001660


	//   ....[2]....
        /*05b8*/ 	.word	0x00001680


	//   ....[3]....
        /*05bc*/ 	.word	0x000016b0


	//   ....[4]....
        /*05c0*/ 	.word	0x000016d0


	//   ....[5]....
        /*05c4*/ 	.word	0x00001720


	//   ....[6]....
        /*05c8*/ 	.word	0x00001800


	//   ....[7]....
        /*05cc*/ 	.word	0x00001810


	//   ....[8]....
        /*05d0*/ 	.word	0x00001850


	//   ....[9]....
        /*05d4*/ 	.word	0x00003390


	//   ....[10]....
        /*05d8*/ 	.word	0x000033a0


	//   ....[11]....
        /*05dc*/ 	.word	0x00003c50


	//   ....[12]....
        /*05e0*/ 	.word	0x00003e10


	//   ....[13]....
        /*05e4*/ 	.word	0x00003e50


	//   ....[14]....
        /*05e8*/ 	.word	0x00003ec0


	//   ....[15]....
        /*05ec*/ 	.word	0x00006e30


	//   ....[16]....
        /*05f0*/ 	.word	0x00006e60


	//   ....[17]....
        /*05f4*/ 	.word	0x000077f0


	//   ....[18]....
        /*05f8*/ 	.word	0x00007860


	//   ....[19]....
        /*05fc*/ 	.word	0x00007880


	//   ....[20]....
        /*0600*/ 	.word	0x000078a0


	//   ....[21]....
        /*0604*/ 	.word	0x0000b1c0


	//   ....[22]....
        /*0608*/ 	.word	0x0000b250


	//   ....[23]....
        /*060c*/ 	.word	0x0000b260


	//   ....[24]....
        /*0610*/ 	.word	0x0000b2e0


	//   ....[25]....
        /*0614*/ 	.word	0x0000d500


	//   ....[26]....
        /*0618*/ 	.word	0x0000d550


	//   ....[27]....
        /*061c*/ 	.word	0x0000d570


	//   ....[28]....
        /*0620*/ 	.word	0x0000d590


	//   ....[29]....
        /*0624*/ 	.word	0x0000e5b0


	//   ....[30]....
        /*0628*/ 	.word	0x0000e9b0


	//   ....[31]....
        /*062c*/ 	.word	0x0000e9d0


	//   ....[32]....
        /*0630*/ 	.word	0x0000ea00


	//   ....[33]....
        /*0634*/ 	.word	0x0000ea30


	//   ....[34]....
        /*0638*/ 	.word	0x0000ebb0


	//   ....[35]....
        /*063c*/ 	.word	0x0000ebd0


	//   ....[36]....
        /*0640*/ 	.word	0x0000ed90


	//   ....[37]....
        /*0644*/ 	.word	0x0000edc0


	//   ....[38]....
        /*0648*/ 	.word	0x0000eec0


	//   ....[39]....
        /*064c*/ 	.word	0x0000eef0


	//   ....[40]....
        /*0650*/ 	.word	0x0000eff0


	//   ....[41]....
        /*0654*/ 	.word	0x0000f010


	//   ....[42]....
        /*0658*/ 	.word	0x0000f620


	//   ....[43]....
        /*065c*/ 	.word	0x0000f640


	//   ....[44]....
        /*0660*/ 	.word	0x0000f7d0


	//   ....[45]....
        /*0664*/ 	.word	0x0000f7e0


	//   ....[46]....
        /*0668*/ 	.word	0x0000f960


	//   ....[47]....
        /*066c*/ 	.word	0x0000f980


	//   ....[48]....
        /*0670*/ 	.word	0x0000fb00


	//   ....[49]....
        /*0674*/ 	.word	0x0000fb10


	//   ....[50]....
        /*0678*/ 	.word	0x0000fd00


	//   ....[51]....
        /*067c*/ 	.word	0x0000fde0


	//   ....[52]....
        /*0680*/ 	.word	0x0000fe40


	//   ....[53]....
        /*0684*/ 	.word	0x0000fe90


	//   ....[54]....
        /*0688*/ 	.word	0x0000fee0


	//   ....[55]....
        /*068c*/ 	.word	0x0000ff50


	//   ....[56]....
        /*0690*/ 	.word	0x0000ffc0


	//   ....[57]....
        /*0694*/ 	.word	0x00010020


	//   ....[58]....
        /*0698*/ 	.word	0x00010080


	//   ....[59]....
        /*069c*/ 	.word	0x000100e0


	//   ....[60]....
        /*06a0*/ 	.word	0x00010150


	//   ....[61]....
        /*06a4*/ 	.word	0x000101b0


	//   ....[62]....
        /*06a8*/ 	.word	0x00010210


	//   ....[63]....
        /*06ac*/ 	.word	0x00010270


	//----- nvinfo : EIATTR_EXIT_INSTR_OFFSETS
	.align		4
.L_824:
        /*06b0*/ 	.byte	0x04, 0x1c
        /*06b2*/ 	.short	(.L_826 - .L_825)


	//   ....[0]....
.L_825:
        /*06b4*/ 	.word	0x000000a0


	//   ....[1]....
        /*06b8*/ 	.word	0x0000fda0


	//----- nvinfo : EIATTR_MAX_THREADS
	.align		4
.L_826:
        /*06bc*/ 	.byte	0x04, 0x05
        /*06be*/ 	.short	(.L_828 - .L_827)
.L_827:
        /*06c0*/ 	.word	0x00000100
        /*06c4*/ 	.word	0x00000001
        /*06c8*/ 	.word	0x00000001


	//----- nvinfo : EIATTR_CRS_STACK_SIZE
	.align		4
.L_828:
        /*06cc*/ 	.byte	0x04, 0x1e
        /*06ce*/ 	.short	(.L_830 - .L_829)
.L_829:
        /*06d0*/ 	.word	0x00000000
.L_830:


//--------------------- .nv.info._ZN7cutlass13device_kernelIN5flash19enable_sm80_to_sm89INS1_16FlashAttnFwdSm80INS1_25CollectiveMainloopFwdSm80ILi8ELi2ELb1EN4cute5tupleIJNS5_1CILi128EEENS7_ILi96EEENS7_ILi192EEEEEELi192ENS_10bfloat16_tEfNS_4arch4Sm80ELb1ELb0ELb0ELb1ELb0ELb0ELb1ELb0EEENS1_21CollectiveEpilogueFwdINS6_IJS8_SA_S9_EEENS6_IJNS7_ILi1EEESI_SI_EEESC_SE_Li256ELb1ELb1ELb0ELb0EEENS1_19SingleTileSchedulerILb1ELb0ELb1ELi128EEEEEEEEEvNT_6ParamsE --------------------------
	.section	.nv.info._ZN7cutlass13device_kernelIN5flash19enable_sm80_to_sm89INS1_16FlashAttnFwdSm80INS1_25CollectiveMainloopFwdSm80ILi8ELi2ELb1EN4cute5tupleIJNS5_1CILi128EEENS7_ILi96EEENS7_ILi192EEEEEELi192ENS_10bfloat16_tEfNS_4arch4Sm80ELb1ELb0ELb0ELb1ELb0ELb0ELb1ELb0EEENS1_21CollectiveEpilogueFwdINS6_IJS8_SA_S9_EEENS6_IJNS7_ILi1EEESI_SI_EEESC_SE_Li256ELb1ELb1ELb0ELb0EEENS1_19SingleTileSchedulerILb1ELb0ELb1ELi128EEEEEEEEEvNT_6ParamsE,"",@"SHT_CUDA_INFO"
	.sectionflags	@""
	.align	4


	//----- nvinfo : EIATTR_CUDA_API_VERSION
	.align		4
        /*0000*/ 	.byte	0x04, 0x37
        /*0002*/ 	.short	(.L_832 - .L_831)
.L_831:
        /*0004*/ 	.word	0x00000082


	//----- nvinfo : EIATTR_SW2861232_WAR
	.align		4
.L_832:
        /*0008*/ 	.byte	0x01, 0x35
	.zero		2


	//----- nvinfo : EIATTR_PARAM_CBANK
	.align		4
        /*000c*/ 	.byte	0x04, 0x0a
        /*000e*/ 	.short	(.L_834 - .L_833)
	.align		4
.L_833:
        /*0010*/ 	.word	index@(.nv.constant0._ZN7cutlass13device_kernelIN5flash19enable_sm80_to_sm89INS1_16FlashAttnFwdSm80INS1_25CollectiveMainloopFwdSm80ILi8ELi2ELb1EN4cute5tupleIJNS5_1CILi128EEENS7_ILi96EEENS7_ILi192EEEEEELi192ENS_10bfloat16_tEfNS_4arch4Sm80ELb1ELb0ELb0ELb1ELb0ELb0ELb1ELb0EEENS1_21CollectiveEpilogueFwdINS6_IJS8_SA_S9_EEENS6_IJNS7_ILi1EEESI_SI_EEESC_SE_Li256ELb1ELb1ELb0ELb0EEENS1_19SingleTileSchedulerILb1ELb0ELb1ELi128EEEEEEEEEvNT_6ParamsE)
        /*0014*/ 	.short	0x0160
        /*0016*/ 	.short	0x0418


	//----- nvinfo : EIATTR_CBANK_PARAM_SIZE
	.align		4
.L_834:
        /*0018*/ 	.byte	0x03, 0x19
        /*001a*/ 	.short	0x0418


	//----- nvinfo : EIATTR_KPARAM_INFO
	.align		4
        /*001c*/ 	.byte	0x04, 0x17
        /*001e*/ 	.short	(.L_836 - .L_835)
.L_835:
        /*0020*/ 	.word	0x00000000
        /*0024*/ 	.short	0x0000
        /*0026*/ 	.short	0x0000
        /*0028*/ 	.byte	0x00, 0xf0, 0x61, 0x10


	//----- nvinfo : EIATTR_MAXREG_COUNT
	.align		4
.L_836:
        /*002c*/ 	.byte	0x03, 0x1b
        /*002e*/ 	.short	0x00ff


	//----- nvinfo : EIATTR_NUM_BARRIERS
	.align		4
        /*0030*/ 	.byte	0x02, 0x4c
        /*0032*/ 	.byte	0x02
	.zero		1


	//----- nvinfo : EIATTR_ANNOTATIONS
	.align		4
        /*0034*/ 	.byte	0x04, 0x55
        /*0036*/ 	.short	(.L_838 - .L_837)


	//   ....[0]....
.L_837:
        /* <DEDUP_REMOVED lines=24> */


	//----- nvinfo : EIATTR_MERCURY_ISA_VERSION
	.align		4
.L_838:
        /*01a8*/ 	.byte	0x03, 0x5f
        /*01aa*/ 	.short	0x0000


	//----- nvinfo : EIATTR_COOP_GROUP_MASK_REGIDS
	.align		4
        /*01ac*/ 	.byte	0x04, 0x29
        /*01ae*/ 	.short	(.L_840 - .L_839)


	//   ....[0]....
.L_839:
        /*01b0*/ 	.word	0xffffffff


	//   ....[1]....
        /*01b4*/ 	.word	0xffffffff


	//   ....[2]....
        /*01b8*/ 	.word	0xffffffff


	//   ....[3]....
        /*01bc*/ 	.word	0xffffffff


	//   ....[4]....
        /*01c0*/ 	.word	0xffffffff


	//   ....[5]....
        /*01c4*/ 	.word	0xffffffff


	//   ....[6]....
        /*01c8*/ 	.word	0xffffffff


	//   ....[7]....
        /*01cc*/ 	.word	0xffffffff


	//   ....[8]....
        /*01d0*/ 	.word	0xffffffff


	//   ....[9]....
        /*01d4*/ 	.word	0xffffffff


	//   ....[10]....
        /*01d8*/ 	.word	0xffffffff


	//   ....[11]....
        /*01dc*/ 	.word	0xffffffff


	//   ....[12]....
        /*01e0*/ 	.word	0xffffffff


	//   ....[13]....
        /*01e4*/ 	.word	0xffffffff


	//   ....[14]....
        /*01e8*/ 	.word	0xffffffff


	//   ....[15]....
        /*01ec*/ 	.word	0xffffffff


	//   ....[16]....
        /*01f0*/ 	.word	0xffffffff


	//   ....[17]....
        /*01f4*/ 	.word	0xffffffff


	//   ....[18]....
        /*01f8*/ 	.word	0xffffffff


	//   ....[19]....
        /*01fc*/ 	.word	0xffffffff


	//   ....[20]....
        /*0200*/ 	.word	0xffffffff


	//   ....[21]....
        /*0204*/ 	.word	0xffffffff


	//   ....[22]....
        /*0208*/ 	.word	0xffffffff


	//   ....[23]....
        /*020c*/ 	.word	0xffffffff


	//   ....[24]....
        /*0210*/ 	.word	0xffffffff


	//   ....[25]....
        /*0214*/ 	.word	0xffffffff


	//   ....[26]....
        /*0218*/ 	.word	0xffffffff


	//   ....[27]....
        /*021c*/ 	.word	0xffffffff


	//   ....[28]....
        /*0220*/ 	.word	0xffffffff


	//   ....[29]....
        /*0224*/ 	.word	0xffffffff


	//   ....[30]....
        /*0228*/ 	.word	0xffffffff


	//   ....[31]....
        /*022c*/ 	.word	0xffffffff


	//   ....[32]....
        /*0230*/ 	.word	0xffffffff


	//   ....[33]....
        /*0234*/ 	.word	0xffffffff


	//   ....[34]....
        /*0238*/ 	.word	0xffffffff


	//   ....[35]....
        /*023c*/ 	.word	0xffffffff


	//   ....[36]....
        /*0240*/ 	.word	0xffffffff


	//   ....[37]....
        /*0244*/ 	.word	0xffffffff


	//   ....[38]....
        /*0248*/ 	.word	0xffffffff


	//   ....[39]....
        /*024c*/ 	.word	0xffffffff


	//   ....[40]....
        /*0250*/ 	.word	0xffffffff


	//   ....[41]....
        /*0254*/ 	.word	0xffffffff


	//   ....[42]....
        /*0258*/ 	.word	0xffffffff


	//   ....[43]....
        /*025c*/ 	.word	0xffffffff


	//   ....[44]....
        /*0260*/ 	.word	0xffffffff


	//   ....[45]....
        /*0264*/ 	.word	0xffffffff


	//   ....[46]....
        /*0268*/ 	.word	0xffffffff


	//   ....[47]....
        /*026c*/ 	.word	0xffffffff


	//   ....[48]....
        /*0270*/ 	.word	0xffffffff


	//----- nvinfo : EIATTR_COOP_GROUP_INSTR_OFFSETS
	.align		4
.L_840:
        /*0274*/ 	.byte	0x04, 0x28
        /*0276*/ 	.short	(.L_842 - .L_841)


	//   ....[0]....
.L_841:
        /*0278*/ 	.word	0x00000090


	//   ....[1]....
        /*027c*/ 	.word	0x000011d0


	//   ....[2]....
        /*0280*/ 	.word	0x00001210


	//   ....[3]....
        /*0284*/ 	.word	0x00001350


	//   ....[4]....
        /*0288*/ 	.word	0x00001390


	//   ....[5]....
        /*028c*/ 	.word	0x00001490


	//   ....[6]....
        /*0290*/ 	.word	0x00001510


	//   ....[7]....
        /*0294*/ 	.word	0x00001540


	//   ....[8]....
        /*0298*/ 	.word	0x00001560


	//   ....[9]....
        /*029c*/ 	.word	0x00003410


	//   ....[10]....
        /*02a0*/ 	.word	0x00003420


	//   ....[11]....
        /*02a4*/ 	.word	0x00003db0


	//   ....[12]....
        /*02a8*/ 	.word	0x00003ef0


	//   ....[13]....
        /*02ac*/ 	.word	0x00003f00


	//   ....[14]....
        /*02b0*/ 	.word	0x00003f50


	//   ....[15]....
        /*02b4*/ 	.word	0x00007560


	//   ....[16]....
        /*02b8*/ 	.word	0x00007570


	//   ....[17]....
        /*02bc*/ 	.word	0x00007ec0


	//   ....[18]....
        /*02c0*/ 	.word	0x00007ff0


	//   ....[19]....
        /*02c4*/ 	.word	0x00008000


	//   ....[20]....
        /*02c8*/ 	.word	0x00008060


	//   ....[21]....
        /*02cc*/ 	.word	0x0000bca0


	//   ....[22]....
        /*02d0*/ 	.word	0x0000bcd0


	//   ....[23]....
        /*02d4*/ 	.word	0x0000bcf0


	//   ....[24]....
        /*02d8*/ 	.word	0x0000bd10


	//   ....[25]....
        /*02dc*/ 	.word	0x0000df50


	//   ....[26]....
        /*02e0*/ 	.word	0x0000df60


	//   ....[27]....
        /*02e4*/ 	.word	0x0000df90


	//   ....[28]....
        /*02e8*/ 	.word	0x0000dfa0


	//   ....[29]....
        /*02ec*/ 	.word	0x0000f510


	//   ....[30]....
        /*02f0*/ 	.word	0x0000f560


	//   ....[31]....
        /*02f4*/ 	.word	0x0000f590


	//   ....[32]....
        /*02f8*/ 	.word	0x0000f5b0


	//   ....[33]....
        /*02fc*/ 	.word	0x0000f790


	//   ....[34]....
        /*0300*/ 	.word	0x0000f7a0


	//   ....[35]....
        /*0304*/ 	.word	0x0000f920


	//   ....[36]....
        /*0308*/ 	.word	0x0000f950


	//   ....[37]....
        /*030c*/ 	.word	0x0000faa0


	//   ....[38]....
        /*0310*/ 	.word	0x0000fad0


	//   ....[39]....
        /*0314*/ 	.word	0x0000fc20


	//   ....[40]....
        /*0318*/ 	.word	0x0000fc40


	//   ....[41]....
        /*031c*/ 	.word	0x00010440


	//   ....[42]....
        /*0320*/ 	.word	0x00010460


	//   ....[43]....
        /*0324*/ 	.word	0x000105b0


	//   ....[44]....
        /*0328*/ 	.word	0x000105e0


	//   ....[45]....
        /*032c*/ 	.word	0x00010710


	//   ....[46]....
        /*0330*/ 	.word	0x00010740


	//   ....[47]....
        /*0334*/ 	.word	0x00010870


	//   ....[48]....
        /*0338*/ 	.word	0x00010890


	//----- nvinfo : EIATTR_EXIT_INSTR_OFFSETS
	.align		4
.L_842:
        /*033c*/ 	.byte	0x04, 0x1c
        /*033e*/ 	.short	(.L_844 - .L_843)


	//   ....[0]....
.L_843:
        /*0340*/ 	.word	0x00000350


	//   ....[1]....
        /*0344*/ 	.word	0x0000fc50


	//   ....[2]....
        /*0348*/ 	.word	0x0000fd20


	//   ....[3]....
        /*034c*/ 	.word	0x0000fd80


	//   ....[4]....
        /*0350*/ 	.word	0x000108a0


	//   ....[5]....
        /*0354*/ 	.word	0x00010950


	//   ....[6]....
        /*0358*/ 	.word	0x000109b0


	//----- nvinfo : EIATTR_CTAIDZ_USED
	.align		4
.L_844:
        /*035c*/ 	.byte	0x01, 0x04
	.zero		2


	//----- nvinfo : EIATTR_MAX_THREADS
	.align		4
        /*0360*/ 	.byte	0x04, 0x05
        /*0362*/ 	.short	(.L_846 - .L_845)
.L_845:
        /*0364*/ 	.word	0x00000100
        /*0368*/ 	.word	0x00000001
        /*036c*/ 	.word	0x00000001


	//----- nvinfo : EIATTR_CRS_STACK_SIZE
	.align		4
.L_846:
        /*0370*/ 	.byte	0x04, 0x1e
        /*0372*/ 	.short	(.L_848 - .L_847)
.L_847:
        /*0374*/ 	.word	0x00000000
.L_848:


//--------------------- .nv.info._ZN7cutlass13device_kernelIN5flash19enable_sm80_to_sm89INS1_16FlashAttnFwdSm80INS1_25CollectiveMainloopFwdSm80ILi8ELi2ELb0EN4cute5tupleIJNS5_1CILi128EEENS7_ILi64EEENS7_ILi192EEEEEELi192ENS_10bfloat16_tEfNS_4arch4Sm80ELb1ELb0ELb0ELb1ELb0ELb1ELb1ELb0EEENS1_21CollectiveEpilogueFwdINS6_IJS8_SA_S9_EEENS6_IJNS7_ILi1EEESI_SI_EEESC_SE_Li256ELb1ELb1ELb0ELb0EEENS1_19SingleTileSchedulerILb1ELb0ELb1ELi128EEEEEEEEEvNT_6ParamsE --------------------------
	.section	.nv.info._ZN7cutlass13device_kernelIN5flash19enable_sm80_to_sm89INS1_16FlashAttnFwdSm80INS1_25CollectiveMainloopFwdSm80ILi8ELi2ELb0EN4cute5tupleIJNS5_1CILi128EEENS7_ILi64EEENS7_ILi192EEEEEELi192ENS_10bfloat16_tEfNS_4arch4Sm80ELb1ELb0ELb0ELb1ELb0ELb1ELb1ELb0EEENS1_21CollectiveEpilogueFwdINS6_IJS8_SA_S9_EEENS6_IJNS7_ILi1EEESI_SI_EEESC_SE_Li256ELb1ELb1ELb0ELb0EEENS1_19SingleTileSchedulerILb1ELb0ELb1ELi128EEEEEEEEEvNT_6ParamsE,"",@"SHT_CUDA_INFO"
	.sectionflags	@""
	.align	4


	//----- nvinfo : EIATTR_CUDA_API_VERSION
	.align		4
        /*0000*/ 	.byte	0x04, 0x37
        /*0002*/ 	.short	(.L_850 - .L_849)
.L_849:
        /*0004*/ 	.word	0x00000082


	//----- nvinfo : EIATTR_SW2861232_WAR
	.align		4
.L_850:
        /*0008*/ 	.byte	0x01, 0x35
	.zero		2


	//----- nvinfo : EIATTR_PARAM_CBANK
	.align		4
        /*000c*/ 	.byte	0x04, 0x0a
        /*000e*/ 	.short	(.L_852 - .L_851)
	.align		4
.L_851:
        /*0010*/ 	.word	index@(.nv.constant0._ZN7cutlass13device_kernelIN5flash19enable_sm80_to_sm89INS1_16FlashAttnFwdSm80INS1_25CollectiveMainloopFwdSm80ILi8ELi2ELb0EN4cute5tupleIJNS5_1CILi128EEENS7_ILi64EEENS7_ILi192EEEEEELi192ENS_10bfloat16_tEfNS_4arch4Sm80ELb1ELb0ELb0ELb1ELb0ELb1ELb1ELb0EEENS1_21CollectiveEpilogueFwdINS6_IJS8_SA_S9_EEENS6_IJNS7_ILi1EEESI_SI_EEESC_SE_Li256ELb1ELb1ELb0ELb0EEENS1_19SingleTileSchedulerILb1ELb0ELb1ELi128EEEEEEEEEvNT_6ParamsE)
        /*0014*/ 	.short	0x0160
        /*0016*/ 	.short	0x0418


	//----- nvinfo : EIATTR_CBANK_PARAM_SIZE
	.align		4
.L_852:
        /*0018*/ 	.byte	0x03, 0x19
        /*001a*/ 	.short	0x0418


	//----- nvinfo : EIATTR_KPARAM_INFO
	.align		4
        /*001c*/ 	.byte	0x04, 0x17
        /*001e*/ 	.short	(.L_854 - .L_853)
.L_853:
        /*0020*/ 	.word	0x00000000
        /*0024*/ 	.short	0x0000
        /*0026*/ 	.short	0x0000
        /*0028*/ 	.byte	0x00, 0xf0, 0x61, 0x10


	//----- nvinfo : EIATTR_MAXREG_COUNT
	.align		4
.L_854:
        /*002c*/ 	.byte	0x03, 0x1b
        /*002e*/ 	.short	0x00ff


	//----- nvinfo : EIATTR_NUM_BARRIERS
	.align		4
        /*0030*/ 	.byte	0x02, 0x4c
        /*0032*/ 	.byte	0x02
	.zero		1


	//----- nvinfo : EIATTR_MERCURY_ISA_VERSION
	.align		4
        /*0034*/ 	.byte	0x03, 0x5f
        /*0036*/ 	.short	0x0000


	//----- nvinfo : EIATTR_COOP_GROUP_MASK_REGIDS
	.align		4
        /*0038*/ 	.byte	0x04, 0x29
        /*003a*/ 	.short	(.L_856 - .L_855)


	//   ....[0]....
.L_855:
        /*003c*/ 	.word	0xffffffff


	//   ....[1]....
        /*0040*/ 	.word	0xffffffff


	//   ....[2]....
        /*0044*/ 	.word	0xffffffff


	//   ....[3]....
        /*0048*/ 	.word	0xffffffff


	//   ....[4]....
        /*004c*/ 	.word	0xffffffff


	//   ....[5]....
        /*0050*/ 	.word	0xffffffff


	//   ....[6]....
        /*0054*/ 	.word	0xffffffff


	//   ....[7]....
        /*0058*/ 	.word	0xffffffff


	//   ....[8]....
        /*005c*/ 	.word	0xffffffff


	//   ....[9]....
        /*0060*/ 	.word	0xffffffff


	//   ....[10]....
        /*0064*/ 	.word	0xffffffff


	//   ....[11]....
        /*0068*/ 	.word	0xffffffff


	//   ....[12]....
        /*006c*/ 	.word	0xffffffff


	//   ....[13]....
        /*0070*/ 	.word	0xffffffff


	//   ....[14]....
        /*0074*/ 	.word	0xffffffff


	//   ....[15]....
        /*0078*/ 	.word	0xffffffff


	//   ....[16]....
        /*007c*/ 	.word	0xffffffff


	//   ....[17]....
        /*0080*/ 	.word	0xffffffff


	//   ....[18]....
        /*0084*/ 	.word	0xffffffff


	//   ....[19]....
        /*0088*/ 	.word	0xffffffff


	//   ....[20]....
        /*008c*/ 	.word	0xffffffff


	//   ....[21]....
        /*0090*/ 	.word	0xffffffff


	//   ....[22]....
        /*0094*/ 	.word	0xffffffff


	//   ....[23]....
        /*0098*/ 	.word	0xffffffff


	//   ....[24]....
        /*009c*/ 	.word	0xffffffff


	//   ....[25]....
        /*00a0*/ 	.word	0xffffffff


	//   ....[26]....
        /*00a4*/ 	.word	0xffffffff


	//   ....[27]....
        /*00a8*/ 	.word	0xffffffff


	//   ....[28]....
        /*00ac*/ 	.word	0xffffffff


	//   ....[29]....
        /*00b0*/ 	.word	0xffffffff


	//   ....[30]....
        /*00b4*/ 	.word	0xffffffff


	//   ....[31]....
        /*00b8*/ 	.word	0xffffffff


	//   ....[32]....
        /*00bc*/ 	.word	0xffffffff


	//   ....[33]....
        /*00c0*/ 	.word	0xffffffff


	//   ....[34]....
        /*00c4*/ 	.word	0xffffffff


	//   ....[35]....
        /*00c8*/ 	.word	0xffffffff


	//   ....[36]....
        /*00cc*/ 	.word	0xffffffff


	//   ....[37]....
        /*00d0*/ 	.word	0xffffffff


	//   ....[38]....
        /*00d4*/ 	.word	0xffffffff


	//   ....[39]....
        /*00d8*/ 	.word	0xffffffff


	//   ....[40]....
        /*00dc*/ 	.word	0xffffffff


	//   ....[41]....
        /*00e0*/ 	.word	0xffffffff


	//   ....[42]....
        /*00e4*/ 	.word	0xffffffff


	//   ....[43]....
        /*00e8*/ 	.word	0xffffffff


	//   ....[44]....
        /*00ec*/ 	.word	0xffffffff


	//   ....[45]....
        /*00f0*/ 	.word	0xffffffff


	//   ....[46]....
        /*00f4*/ 	.word	0xffffffff


	//   ....[47]....
        /*00f8*/ 	.word	0xffffffff


	//   ....[48]....
        /*00fc*/ 	.word	0xffffffff


	//   ....[49]....
        /*0100*/ 	.word	0xffffffff


	//   ....[50]....
        /*0104*/ 	.word	0xffffffff


	//   ....[51]....
        /*0108*/ 	.word	0xffffffff


	//   ....[52]....
        /*010c*/ 	.word	0xffffffff


	//   ....[53]....
        /*0110*/ 	.word	0xffffffff


	//   ....[54]....
        /*0114*/ 	.word	0xffffffff


	//   ....[55]....
        /*0118*/ 	.word	0xffffffff


	//   ....[56]....
        /*011c*/ 	.word	0xffffffff


	//   ....[57]....
        /*0120*/ 	.word	0xffffffff


	//   ....[58]....
        /*0124*/ 	.word	0xffffffff


	//   ....[59]....
        /*0128*/ 	.word	0xffffffff


	//   ....[60]....
        /*012c*/ 	.word	0xffffffff


	//   ....[61]....
        /*0130*/ 	.word	0xffffffff


	//   ....[62]....
        /*0134*/ 	.word	0xffffffff


	//   ....[63]....
        /*0138*/ 	.word	0xffffffff


	//   ....[64]....
        /*013c*/ 	.word	0xffffffff


	//----- nvinfo : EIATTR_COOP_GROUP_INSTR_OFFSETS
	.align		4
.L_856:
        /*0140*/ 	.byte	0x04, 0x28
        /*0142*/ 	.short	(.L_858 - .L_857)


	//   ....[0]....
.L_857:
        /*0144*/ 	.word	0x00000080


	//   ....[1]....
        /*0148*/ 	.word	0x00006d10


	//   ....[2]....
        /*014c*/ 	.word	0x00006d30


	//   ....[3]....
        /*0150*/ 	.word	0x00006ea0


	//   ....[4]....
        /*0154*/ 	.word	0x00006ed0


	//   ....[5]....
        /*0158*/ 	.word	0x00007010


	//   ....[6]....
        /*015c*/ 	.word	0x00007040


	//   ....[7]....
        /*0160*/ 	.word	0x00007170


	//   ....[8]....
        /*0164*/ 	.word	0x000071a0


	//   ....[9]....
        /*0168*/ 	.word	0x00007b50


	//   ....[10]....
        /*016c*/ 	.word	0x00007c00


	//   ....[11]....
        /*0170*/ 	.word	0x00007c20


	//   ....[12]....
        /*0174*/ 	.word	0x00007c40


	//   ....[13]....
        /*0178*/ 	.word	0x00008080


	//   ....[14]....
        /*017c*/ 	.word	0x00008340


	//   ....[15]....
        /*0180*/ 	.word	0x00008380


	//   ....[16]....
        /*0184*/ 	.word	0x000083c0


	//   ....[17]....
        /*0188*/ 	.word	0x0000b440


	//   ....[18]....
        /*018c*/ 	.word	0x0000b4d0


	//   ....[19]....
        /*0190*/ 	.word	0x0000b520


	//   ....[20]....
        /*0194*/ 	.word	0x0000b530


	//   ....[21]....
        /*0198*/ 	.word	0x0000b7c0


	//   ....[22]....
        /*019c*/ 	.word	0x0000ba80


	//   ....[23]....
        /*01a0*/ 	.word	0x0000bac0


	//   ....[24]....
        /*01a4*/ 	.word	0x0000bb00


	//   ....[25]....
        /*01a8*/ 	.word	0x0000fc80


	//   ....[26]....
        /*01ac*/ 	.word	0x0000fdd0


	//   ....[27]....
        /*01b0*/ 	.word	0x000103d0


	//   ....[28]....
        /*01b4*/ 	.word	0x00010490


	//   ....[29]....
        /*01b8*/ 	.word	0x000104a0


	//   ....[30]....
        /*01bc*/ 	.word	0x000104d0


	//   ....[31]....
        /*01c0*/ 	.word	0x00012460


	//   ....[32]....
        /*01c4*/ 	.word	0x00012490


	//   ....[33]....
        /*01c8*/ 	.word	0x00012c00


	//   ....[34]....
        /*01cc*/ 	.word	0x00012c20


	//   ....[35]....
        /*01d0*/ 	.word	0x00012c40


	//   ....[36]....
        /*01d4*/ 	.word	0x00012c60


	//   ....[37]....
        /*01d8*/ 	.word	0x000157f0


	//   ....[38]....
        /*01dc*/ 	.word	0x00015810


	//   ....[39]....
        /*01e0*/ 	.word	0x00015830


	//   ....[40]....
        /*01e4*/ 	.word	0x00015850


	//   ....[41]....
        /*01e8*/ 	.word	0x00017290


	//   ....[42]....
        /*01ec*/ 	.word	0x000172c0


	//   ....[43]....
        /*01f0*/ 	.word	0x00017300


	//   ....[44]....
        /*01f4*/ 	.word	0x00017310


	//   ....[45]....
        /*01f8*/ 	.word	0x00018830


	//   ....[46]....
        /*01fc*/ 	.word	0x00018860


	//   ....[47]....
        /*0200*/ 	.word	0x000188a0


	//   ....[48]....
        /*0204*/ 	.word	0x000188e0


	//   ....[49]....
        /*0208*/ 	.word	0x00018ad0


	//   ....[50]....
        /*020c*/ 	.word	0x00018ae0


	//   ....[51]....
        /*0210*/ 	.word	0x00018c60


	//   ....[52]....
        /*0214*/ 	.word	0x00018c90


	//   ....[53]....
        /*0218*/ 	.word	0x00018de0


	//   ....[54]....
        /*021c*/ 	.word	0x00018e10


	//   ....[55]....
        /*0220*/ 	.word	0x00018f60


	//   ....[56]....
        /*0224*/ 	.word	0x00018f80


	//   ....[57]....
        /*0228*/ 	.word	0x00019760


	//   ....[58]....
        /*022c*/ 	.word	0x00019780


	//   ....[59]....
        /*0230*/ 	.word	0x000198b0


	//   ....[60]....
        /*0234*/ 	.word	0x000198e0


	//   ....[61]....
        /*0238*/ 	.word	0x00019a10


	//   ....[62]....
        /*023c*/ 	.word	0x00019a40


	//   ....[63]....
        /*0240*/ 	.word	0x00019b70


	//   ....[64]....
        /*0244*/ 	.word	0x00019b90


	//----- nvinfo : EIATTR_EXIT_INSTR_OFFSETS
	.align		4
.L_858:
        /*0248*/ 	.byte	0x04, 0x1c
        /*024a*/ 	.short	(.L_860 - .L_859)


	//   ....[0]....
.L_859:
        /*024c*/ 	.word	0x00000330


	//   ....[1]....
        /*0250*/ 	.word	0x00018f90


	//   ....[2]....
        /*0254*/ 	.word	0x00019060


	//   ....[3]....
        /*0258*/ 	.word	0x000190c0


	//   ....[4]....
        /*025c*/ 	.word	0x00019ba0


	//   ....[5]....
        /*0260*/ 	.word	0x00019c50


	//   ....[6]....
        /*0264*/ 	.word	0x00019cb0


	//----- nvinfo : EIATTR_CTAIDZ_USED
	.align		4
.L_860:
        /*0268*/ 	.byte	0x01, 0x04
	.zero		2


	//----- nvinfo : EIATTR_MAX_THREADS
	.align		4
        /*026c*/ 	.byte	0x04, 0x05
        /*026e*/ 	.short	(.L_862 - .L_861)
.L_861:
        /*0270*/ 	.word	0x00000100
        /*0274*/ 	.word	0x00000001
        /*0278*/ 	.word	0x00000001


	//----- nvinfo : EIATTR_CRS_STACK_SIZE
	.align		4
.L_862:
        /*027c*/ 	.byte	0x04, 0x1e
        /*027e*/ 	.short	(.L_864 - .L_863)
.L_863:
        /*0280*/ 	.word	0x00000000
.L_864:


//--------------------- .nv.callgraph             --------------------------
	.section	.nv.callgraph,"",@"SHT_CUDA_CALLGRAPH"
	.align	4
	.sectionentsize	8
	.align		4
        /*0000*/ 	.word	0x00000000
	.align		4
        /*0004*/ 	.word	0xffffffff
	.align		4
        /*0008*/ 	.word	0x00000000
	.align		4
        /*000c*/ 	.word	0xfffffffe
	.align		4
        /*0010*/ 	.word	0x00000000
	.align		4
        /*0014*/ 	.word	0xfffffffd
	.align		4
        /*0018*/ 	.word	0x00000000
	.align		4
        /*001c*/ 	.word	0xfffffffc


//--------------------- .nv.rel.action            --------------------------
	.section	.nv.rel.action,"",@"SHT_CUDA_RELOCINFO"
	.align	8
	.sectionentsize	8
        /*0000*/ 	.byte	0x73, 0x00, 0x00, 0x00, 0x00, 0x00, 0x00, 0x00, 0x00, 0x00, 0x00, 0x11, 0x25, 0x00, 0x05, 0x36


//--------------------- .nv.constant4             --------------------------
	.section	.nv.constant4,"a",@progbits
	.align	8
	.align		8
.nv.constant4:
        /*0000*/ 	.dword	_ZN77_INTERNAL_591b084b_41_flash_fwd_hdim192_bf16_softcapall_sm80_cu_93b96ec2_32454cuda3std3__45__cpo5beginE
	.align		8
        /*0008*/ 	.dword	_ZN77_INTERNAL_591b084b_41_flash_fwd_hdim192_bf16_softcapall_sm80_cu_93b96ec2_32454cuda3std3__45__cpo3endE
	.align		8
        /*0010*/ 	.dword	_ZN77_INTERNAL_591b084b_41_flash_fwd_hdim192_bf16_softcapall_sm80_cu_93b96ec2_32454cuda3std3__45__cpo6cbeginE
	.align		8
        /*0018*/ 	.dword	_ZN77_INTERNAL_591b084b_41_flash_fwd_hdim192_bf16_softcapall_sm80_cu_93b96ec2_32454cuda3std3__45__cpo4cendE
	.align		8
        /*0020*/ 	.dword	_ZN77_INTERNAL_591b084b_41_flash_fwd_hdim192_bf16_softcapall_sm80_cu_93b96ec2_32454cuda3std3__479_GLOBAL__N__591b084b_41_flash_fwd_hdim192_bf16_softcapall_sm80_cu_93b96ec2_32456ignoreE
	.align		8
        /*0028*/ 	.dword	_ZN77_INTERNAL_591b084b_41_flash_fwd_hdim192_bf16_softcapall_sm80_cu_93b96ec2_32454cuda3std3__419piecewise_constructE
	.align		8
        /*0030*/ 	.dword	_ZN77_INTERNAL_591b084b_41_flash_fwd_hdim192_bf16_softcapall_sm80_cu_93b96ec2_32454cuda3std3__48in_placeE
	.align		8
        /*0038*/ 	.dword	_ZN77_INTERNAL_591b084b_41_flash_fwd_hdim192_bf16_softcapall_sm80_cu_93b96ec2_32454cuda3std6ranges3__45__cpo4swapE
	.align		8
        /*0040*/ 	.dword	_ZN77_INTERNAL_591b084b_41_flash_fwd_hdim192_bf16_softcapall_sm80_cu_93b96ec2_32454cuda3std6ranges3__45__cpo9iter_moveE
	.align		8
        /*0048*/ 	.dword	_ZN77_INTERNAL_591b084b_41_flash_fwd_hdim192_bf16_softcapall_sm80_cu_93b96ec2_32454cute7productE
	.align		8
        /*0050*/ 	.dword	_ZN77_INTERNAL_591b084b_41_flash_fwd_hdim192_bf16_softcapall_sm80_cu_93b96ec2_32454cute1_E


//--------------------- .nv.constant0._ZN7cutlass13device_kernelIN5flash19enable_sm80_to_sm89INS1_16FlashAttnFwdSm80INS1_25CollectiveMainloopFwdSm80ILi8ELi1ELb1EN4cute5tupleIJNS5_1CILi128EEENS7_ILi96EEENS7_ILi192EEEEEELi192ENS_10bfloat16_tEfNS_4arch4Sm80ELb0ELb0ELb1ELb0ELb0ELb0ELb1ELb0EEENS1_21CollectiveEpilogueFwdINS6_IJS8_SA_S9_EEENS6_IJNS7_ILi1EEESI_SI_EEESC_SE_Li256ELb0ELb1ELb0ELb0EEENS1_19SingleTileSchedulerILb0ELb0ELb1ELi128EEEEEEEEEvNT_6ParamsE --------------------------
	.section	.nv.constant0._ZN7cutlass13device_kernelIN5flash19enable_sm80_to_sm89INS1_16FlashAttnFwdSm80INS1_25CollectiveMainloopFwdSm80ILi8ELi1ELb1EN4cute5tupleIJNS5_1CILi128EEENS7_ILi96EEENS7_ILi192EEEEEELi192ENS_10bfloat16_tEfNS_4arch4Sm80ELb0ELb0ELb1ELb0ELb0ELb0ELb1ELb0EEENS1_21CollectiveEpilogueFwdINS6_IJS8_SA_S9_EEENS6_IJNS7_ILi1EEESI_SI_EEESC_SE_Li256ELb0ELb1ELb0ELb0EEENS1_19SingleTileSchedulerILb0ELb0ELb1ELi128EEEEEEEEEvNT_6ParamsE,"a",@progbits
	.sectionflags	@""
	.align	4
.nv.constant0._ZN7cutlass13device_kernelIN5flash19enable_sm80_to_sm89INS1_16FlashAttnFwdSm80INS1_25CollectiveMainloopFwdSm80ILi8ELi1ELb1EN4cute5tupleIJNS5_1CILi128EEENS7_ILi96EEENS7_ILi192EEEEEELi192ENS_10bfloat16_tEfNS_4arch4Sm80ELb0ELb0ELb1ELb0ELb0ELb0ELb1ELb0EEENS1_21CollectiveEpilogueFwdINS6_IJS8_SA_S9_EEENS6_IJNS7_ILi1EEESI_SI_EEESC_SE_Li256ELb0ELb1ELb0ELb0EEENS1_19SingleTileSchedulerILb0ELb0ELb1ELi128EEEEEEEEEvNT_6ParamsE:
	.zero		1400


//--------------------- .nv.constant0._ZN7cutlass13device_kernelIN5flash19enable_sm80_to_sm89INS1_16FlashAttnFwdSm80INS1_25CollectiveMainloopFwdSm80ILi8ELi1ELb1EN4cute5tupleIJNS5_1CILi128EEENS7_ILi96EEENS7_ILi192EEEEEELi192ENS_10bfloat16_tEfNS_4arch4Sm80ELb0ELb0ELb1ELb1ELb0ELb0ELb1ELb0EEENS1_21CollectiveEpilogueFwdINS6_IJS8_SA_S9_EEENS6_IJNS7_ILi1EEESI_SI_EEESC_SE_Li256ELb1ELb1ELb0ELb0EEENS1_19SingleTileSchedulerILb1ELb0ELb1ELi128EEEEEEEEEvNT_6ParamsE --------------------------
	.section	.nv.constant0._ZN7cutlass13device_kernelIN5flash19enable_sm80_to_sm89INS1_16FlashAttnFwdSm80INS1_25CollectiveMainloopFwdSm80ILi8ELi1ELb1EN4cute5tupleIJNS5_1CILi128EEENS7_ILi96EEENS7_ILi192EEEEEELi192ENS_10bfloat16_tEfNS_4arch4Sm80ELb0ELb0ELb1ELb1ELb0ELb0ELb1ELb0EEENS1_21CollectiveEpilogueFwdINS6_IJS8_SA_S9_EEENS6_IJNS7_ILi1EEESI_SI_EEESC_SE_Li256ELb1ELb1ELb0ELb0EEENS1_19SingleTileSchedulerILb1ELb0ELb1ELi128EEEEEEEEEvNT_6ParamsE,"a",@progbits
	.sectionflags	@""
	.align	4
.nv.constant0._ZN7cutlass13device_kernelIN5flash19enable_sm80_to_sm89INS1_16FlashAttnFwdSm80INS1_25CollectiveMainloopFwdSm80ILi8ELi1ELb1EN4cute5tupleIJNS5_1CILi128EEENS7_ILi96EEENS7_ILi192EEEEEELi192ENS_10bfloat16_tEfNS_4arch4Sm80ELb0ELb0ELb1ELb1ELb0ELb0ELb1ELb0EEENS1_21CollectiveEpilogueFwdINS6_IJS8_SA_S9_EEENS6_IJNS7_ILi1EEESI_SI_EEESC_SE_Li256ELb1ELb1ELb0ELb0EEENS1_19SingleTileSchedulerILb1ELb0ELb1ELi128EEEEEEEEEvNT_6ParamsE:
	.zero		1400


//--------------------- .nv.constant0._ZN7cutlass13device_kernelIN5flash19enable_sm80_to_sm89INS1_16FlashAttnFwdSm80INS1_25CollectiveMainloopFwdSm80ILi8ELi1ELb0EN4cute5tupleIJNS5_1CILi128EEENS7_ILi64EEENS7_ILi192EEEEEELi192ENS_10bfloat16_tEfNS_4arch4Sm80ELb0ELb0ELb1ELb1ELb0ELb1ELb1ELb0EEENS1_21CollectiveEpilogueFwdINS6_IJS8_SA_S9_EEENS6_IJNS7_ILi1EEESI_SI_EEESC_SE_Li256ELb1ELb1ELb0ELb0EEENS1_19SingleTileSchedulerILb1ELb0ELb1ELi128EEEEEEEEEvNT_6ParamsE --------------------------
	.section	.nv.constant0._ZN7cutlass13device_kernelIN5flash19enable_sm80_to_sm89INS1_16FlashAttnFwdSm80INS1_25CollectiveMainloopFwdSm80ILi8ELi1ELb0EN4cute5tupleIJNS5_1CILi128EEENS7_ILi64EEENS7_ILi192EEEEEELi192ENS_10bfloat16_tEfNS_4arch4Sm80ELb0ELb0ELb1ELb1ELb0ELb1ELb1ELb0EEENS1_21CollectiveEpilogueFwdINS6_IJS8_SA_S9_EEENS6_IJNS7_ILi1EEESI_SI_EEESC_SE_Li256ELb1ELb1ELb0ELb0EEENS1_19SingleTileSchedulerILb1ELb0ELb1ELi128EEEEEEEEEvNT_6ParamsE,"a",@progbits
	.sectionflags	@""
	.align	4
.nv.constant0._ZN7cutlass13device_kernelIN5flash19enable_sm80_to_sm89INS1_16FlashAttnFwdSm80INS1_25CollectiveMainloopFwdSm80ILi8ELi1ELb0EN4cute5tupleIJNS5_1CILi128EEENS7_ILi64EEENS7_ILi192EEEEEELi192ENS_10bfloat16_tEfNS_4arch4Sm80ELb0ELb0ELb1ELb1ELb0ELb1ELb1ELb0EEENS1_21CollectiveEpilogueFwdINS6_IJS8_SA_S9_EEENS6_IJNS7_ILi1EEESI_SI_EEESC_SE_Li256ELb1ELb1ELb0ELb0EEENS1_19SingleTileSchedulerILb1ELb0ELb1ELi128EEEEEEEEEvNT_6ParamsE:
	.zero		1400


//--------------------- .nv.constant0._ZN7cutlass13device_kernelIN5flash19enable_sm80_to_sm89INS1_16FlashAttnFwdSm80INS1_25CollectiveMainloopFwdSm80ILi8ELi1ELb0EN4cute5tupleIJNS5_1CILi128EEENS7_ILi64EEENS7_ILi192EEEEEELi192ENS_10bfloat16_tEfNS_4arch4Sm80ELb0ELb1ELb1ELb0ELb0ELb0ELb1ELb0EEENS1_21CollectiveEpilogueFwdINS6_IJS8_SA_S9_EEENS6_IJNS7_ILi1EEESI_SI_EEESC_SE_Li256ELb0ELb1ELb0ELb0EEENS1_19SingleTileSchedulerILb0ELb0ELb1ELi128EEEEEEEEEvNT_6ParamsE --------------------------
	.section	.nv.constant0._ZN7cutlass13device_kernelIN5flash19enable_sm80_to_sm89INS1_16FlashAttnFwdSm80INS1_25CollectiveMainloopFwdSm80ILi8ELi1ELb0EN4cute5tupleIJNS5_1CILi128EEENS7_ILi64EEENS7_ILi192EEEEEELi192ENS_10bfloat16_tEfNS_4arch4Sm80ELb0ELb1ELb1ELb0ELb0ELb0ELb1ELb0EEENS1_21CollectiveEpilogueFwdINS6_IJS8_SA_S9_EEENS6_IJNS7_ILi1EEESI_SI_EEESC_SE_Li256ELb0ELb1ELb0ELb0EEENS1_19SingleTileSchedulerILb0ELb0ELb1ELi128EEEEEEEEEvNT_6ParamsE,"a",@progbits
	.sectionflags	@""
	.align	4
.nv.constant0._ZN7cutlass13device_kernelIN5flash19enable_sm80_to_sm89INS1_16FlashAttnFwdSm80INS1_25CollectiveMainloopFwdSm80ILi8ELi1ELb0EN4cute5tupleIJNS5_1CILi128EEENS7_ILi64EEENS7_ILi192EEEEEELi192ENS_10bfloat16_tEfNS_4arch4Sm80ELb0ELb1ELb1ELb0ELb0ELb0ELb1ELb0EEENS1_21CollectiveEpilogueFwdINS6_IJS8_SA_S9_EEENS6_IJNS7_ILi1EEESI_SI_EEESC_SE_Li256ELb0ELb1ELb0ELb0EEENS1_19SingleTileSchedulerILb0ELb0ELb1ELi128EEEEEEEEEvNT_6ParamsE:
	.zero		1400


//--------------------- .nv.constant0._ZN7cutlass13device_kernelIN5flash19enable_sm80_to_sm89INS1_16FlashAttnFwdSm80INS1_25CollectiveMainloopFwdSm80ILi8ELi1ELb0EN4cute5tupleIJNS5_1CILi128EEENS7_ILi64EEENS7_ILi192EEEEEELi192ENS_10bfloat16_tEfNS_4arch4Sm80ELb0ELb1ELb1ELb1ELb0ELb0ELb1ELb0EEENS1_21CollectiveEpilogueFwdINS6_IJS8_SA_S9_EEENS6_IJNS7_ILi1EEESI_SI_EEESC_SE_Li256ELb1ELb1ELb0ELb0EEENS1_19SingleTileSchedulerILb1ELb0ELb1ELi128EEEEEEEEEvNT_6ParamsE --------------------------
	.section	.nv.constant0._ZN7cutlass13device_kernelIN5flash19enable_sm80_to_sm89INS1_16FlashAttnFwdSm80INS1_25CollectiveMainloopFwdSm80ILi8ELi1ELb0EN4cute5tupleIJNS5_1CILi128EEENS7_ILi64EEENS7_ILi192EEEEEELi192ENS_10bfloat16_tEfNS_4arch4Sm80ELb0ELb1ELb1ELb1ELb0ELb0ELb1ELb0EEENS1_21CollectiveEpilogueFwdINS6_IJS8_SA_S9_EEENS6_IJNS7_ILi1EEESI_SI_EEESC_SE_Li256ELb1ELb1ELb0ELb0EEENS1_19SingleTileSchedulerILb1ELb0ELb1ELi128EEEEEEEEEvNT_6ParamsE,"a",@progbits
	.sectionflags	@""
	.align	4
.nv.constant0._ZN7cutlass13device_kernelIN5flash19enable_sm80_to_sm89INS1_16FlashAttnFwdSm80INS1_25CollectiveMainloopFwdSm80ILi8ELi1ELb0EN4cute5tupleIJNS5_1CILi128EEENS7_ILi64EEENS7_ILi192EEEEEELi192ENS_10bfloat16_tEfNS_4arch4Sm80ELb0ELb1ELb1ELb1ELb0ELb0ELb1ELb0EEENS1_21CollectiveEpilogueFwdINS6_IJS8_SA_S9_EEENS6_IJNS7_ILi1EEESI_SI_EEESC_SE_Li256ELb1ELb1ELb0ELb0EEENS1_19SingleTileSchedulerILb1ELb0ELb1ELi128EEEEEEEEEvNT_6ParamsE:
	.zero		1400


//--------------------- .nv.constant0._ZN7cutlass13device_kernelIN5flash19enable_sm80_to_sm89INS1_16FlashAttnFwdSm80INS1_25CollectiveMainloopFwdSm80ILi8ELi1ELb0EN4cute5tupleIJNS5_1CILi128EEENS7_ILi64EEENS7_ILi192EEEEEELi192ENS_10bfloat16_tEfNS_4arch4Sm80ELb0ELb1ELb1ELb1ELb0ELb1ELb1ELb0EEENS1_21CollectiveEpilogueFwdINS6_IJS8_SA_S9_EEENS6_IJNS7_ILi1EEESI_SI_EEESC_SE_Li256ELb1ELb1ELb0ELb0EEENS1_19SingleTileSchedulerILb1ELb0ELb1ELi128EEEEEEEEEvNT_6ParamsE --------------------------
	.section	.nv.constant0._ZN7cutlass13device_kernelIN5flash19enable_sm80_to_sm89INS1_16FlashAttnFwdSm80INS1_25CollectiveMainloopFwdSm80ILi8ELi1ELb0EN4cute5tupleIJNS5_1CILi128EEENS7_ILi64EEENS7_ILi192EEEEEELi192ENS_10bfloat16_tEfNS_4arch4Sm80ELb0ELb1ELb1ELb1ELb0ELb1ELb1ELb0EEENS1_21CollectiveEpilogueFwdINS6_IJS8_SA_S9_EEENS6_IJNS7_ILi1EEESI_SI_EEESC_SE_Li256ELb1ELb1ELb0ELb0EEENS1_19SingleTileSchedulerILb1ELb0ELb1ELi128EEEEEEEEEvNT_6ParamsE,"a",@progbits
	.sectionflags	@""
	.align	4
.nv.constant0._ZN7cutlass13device_kernelIN5flash19enable_sm80_to_sm89INS1_16FlashAttnFwdSm80INS1_25CollectiveMainloopFwdSm80ILi8ELi1ELb0EN4cute5tupleIJNS5_1CILi128EEENS7_ILi64EEENS7_ILi192EEEEEELi192ENS_10bfloat16_tEfNS_4arch4Sm80ELb0ELb1ELb1ELb1ELb0ELb1ELb1ELb0EEENS1_21CollectiveEpilogueFwdINS6_IJS8_SA_S9_EEENS6_IJNS7_ILi1EEESI_SI_EEESC_SE_Li256ELb1ELb1ELb0ELb0EEENS1_19SingleTileSchedulerILb1ELb0ELb1ELi128EEEEEEEEEvNT_6ParamsE:
	.zero		1400


//--------------------- .nv.constant0._ZN7cutlass13device_kernelIN5flash19enable_sm80_to_sm89INS1_16FlashAttnFwdSm80INS1_25CollectiveMainloopFwdSm80ILi8ELi1ELb1EN4cute5tupleIJNS5_1CILi128EEENS7_ILi96EEENS7_ILi192EEEEEELi192ENS_10bfloat16_tEfNS_4arch4Sm80ELb1ELb0ELb1ELb0ELb0ELb0ELb1ELb0EEENS1_21CollectiveEpilogueFwdINS6_IJS8_SA_S9_EEENS6_IJNS7_ILi1EEESI_SI_EEESC_SE_Li256ELb0ELb1ELb0ELb0EEENS1_30DynamicPersistentTileSchedulerILi256ELi256ELb0ELb1ELb0EEEEEEEEEvNT_6ParamsE --------------------------
	.section	.nv.constant0._ZN7cutlass13device_kernelIN5flash19enable_sm80_to_sm89INS1_16FlashAttnFwdSm80INS1_25CollectiveMainloopFwdSm80ILi8ELi1ELb1EN4cute5tupleIJNS5_1CILi128EEENS7_ILi96EEENS7_ILi192EEEEEELi192ENS_10bfloat16_tEfNS_4arch4Sm80ELb1ELb0ELb1ELb0ELb0ELb0ELb1ELb0EEENS1_21CollectiveEpilogueFwdINS6_IJS8_SA_S9_EEENS6_IJNS7_ILi1EEESI_SI_EEESC_SE_Li256ELb0ELb1ELb0ELb0EEENS1_30DynamicPersistentTileSchedulerILi256ELi256ELb0ELb1ELb0EEEEEEEEEvNT_6ParamsE,"a",@progbits
	.sectionflags	@""
	.align	4
.nv.constant0._ZN7cutlass13device_kernelIN5flash19enable_sm80_to_sm89INS1_16FlashAttnFwdSm80INS1_25CollectiveMainloopFwdSm80ILi8ELi1ELb1EN4cute5tupleIJNS5_1CILi128EEENS7_ILi96EEENS7_ILi192EEEEEELi192ENS_10bfloat16_tEfNS_4arch4Sm80ELb1ELb0ELb1ELb0ELb0ELb0ELb1ELb0EEENS1_21CollectiveEpilogueFwdINS6_IJS8_SA_S9_EEENS6_IJNS7_ILi1EEESI_SI_EEESC_SE_Li256ELb0ELb1ELb0ELb0EEENS1_30DynamicPersistentTileSchedulerILi256ELi256ELb0ELb1ELb0EEEEEEEEEvNT_6ParamsE:
	.zero		1416


//--------------------- .nv.constant0._ZN7cutlass13device_kernelIN5flash19enable_sm80_to_sm89INS1_16FlashAttnFwdSm80INS1_25CollectiveMainloopFwdSm80ILi8ELi1ELb1EN4cute5tupleIJNS5_1CILi128EEENS7_ILi96EEENS7_ILi192EEEEEELi192ENS_10bfloat16_tEfNS_4arch4Sm80ELb1ELb0ELb1ELb1ELb0ELb0ELb1ELb0EEENS1_21CollectiveEpilogueFwdINS6_IJS8_SA_S9_EEENS6_IJNS7_ILi1EEESI_SI_EEESC_SE_Li256ELb1ELb1ELb0ELb0EEENS1_19SingleTileSchedulerILb1ELb0ELb1ELi128EEEEEEEEEvNT_6ParamsE --------------------------
	.section	.nv.constant0._ZN7cutlass13device_kernelIN5flash19enable_sm80_to_sm89INS1_16FlashAttnFwdSm80INS1_25CollectiveMainloopFwdSm80ILi8ELi1ELb1EN4cute5tupleIJNS5_1CILi128EEENS7_ILi96EEENS7_ILi192EEEEEELi192ENS_10bfloat16_tEfNS_4arch4Sm80ELb1ELb0ELb1ELb1ELb0ELb0ELb1ELb0EEENS1_21CollectiveEpilogueFwdINS6_IJS8_SA_S9_EEENS6_IJNS7_ILi1EEESI_SI_EEESC_SE_Li256ELb1ELb1ELb0ELb0EEENS1_19SingleTileSchedulerILb1ELb0ELb1ELi128EEEEEEEEEvNT_6ParamsE,"a",@progbits
	.sectionflags	@""
	.align	4
.nv.constant0._ZN7cutlass13device_kernelIN5flash19enable_sm80_to_sm89INS1_16FlashAttnFwdSm80INS1_25CollectiveMainloopFwdSm80ILi8ELi1ELb1EN4cute5tupleIJNS5_1CILi128EEENS7_ILi96EEENS7_ILi192EEEEEELi192ENS_10bfloat16_tEfNS_4arch4Sm80ELb1ELb0ELb1ELb1ELb0ELb0ELb1ELb0EEENS1_21CollectiveEpilogueFwdINS6_IJS8_SA_S9_EEENS6_IJNS7_ILi1EEESI_SI_EEESC_SE_Li256ELb1ELb1ELb0ELb0EEENS1_19SingleTileSchedulerILb1ELb0ELb1ELi128EEEEEEEEEvNT_6ParamsE:
	.zero		1400


//--------------------- .nv.constant0._ZN7cutlass13device_kernelIN5flash19enable_sm80_to_sm89INS1_16FlashAttnFwdSm80INS1_25CollectiveMainloopFwdSm80ILi8ELi1ELb0EN4cute5tupleIJNS5_1CILi128EEENS7_ILi64EEENS7_ILi192EEEEEELi192ENS_10bfloat16_tEfNS_4arch4Sm80ELb1ELb0ELb1ELb1ELb0ELb1ELb1ELb0EEENS1_21CollectiveEpilogueFwdINS6_IJS8_SA_S9_EEENS6_IJNS7_ILi1EEESI_SI_EEESC_SE_Li256ELb1ELb1ELb0ELb0EEENS1_19SingleTileSchedulerILb1ELb0ELb1ELi128EEEEEEEEEvNT_6ParamsE --------------------------
	.section	.nv.constant0._ZN7cutlass13device_kernelIN5flash19enable_sm80_to_sm89INS1_16FlashAttnFwdSm80INS1_25CollectiveMainloopFwdSm80ILi8ELi1ELb0EN4cute5tupleIJNS5_1CILi128EEENS7_ILi64EEENS7_ILi192EEEEEELi192ENS_10bfloat16_tEfNS_4arch4Sm80ELb1ELb0ELb1ELb1ELb0ELb1ELb1ELb0EEENS1_21CollectiveEpilogueFwdINS6_IJS8_SA_S9_EEENS6_IJNS7_ILi1EEESI_SI_EEESC_SE_Li256ELb1ELb1ELb0ELb0EEENS1_19SingleTileSchedulerILb1ELb0ELb1ELi128EEEEEEEEEvNT_6ParamsE,"a",@progbits
	.sectionflags	@""
	.align	4
.nv.constant0._ZN7cutlass13device_kernelIN5flash19enable_sm80_to_sm89INS1_16FlashAttnFwdSm80INS1_25CollectiveMainloopFwdSm80ILi8ELi1ELb0EN4cute5tupleIJNS5_1CILi128EEENS7_ILi64EEENS7_ILi192EEEEEELi192ENS_10bfloat16_tEfNS_4arch4Sm80ELb1ELb0ELb1ELb1ELb0ELb1ELb1ELb0EEENS1_21CollectiveEpilogueFwdINS6_IJS8_SA_S9_EEENS6_IJNS7_ILi1EEESI_SI_EEESC_SE_Li256ELb1ELb1ELb0ELb0EEENS1_19SingleTileSchedulerILb1ELb0ELb1ELi128EEEEEEEEEvNT_6ParamsE:
	.zero		1400


//--------------------- .nv.constant0._ZN7cutlass13device_kernelIN5flash19enable_sm80_to_sm89INS1_16FlashAttnFwdSm80INS1_25CollectiveMainloopFwdSm80ILi8ELi2ELb1EN4cute5tupleIJNS5_1CILi128EEENS7_ILi96EEENS7_ILi192EEEEEELi192ENS_10bfloat16_tEfNS_4arch4Sm80ELb0ELb0ELb1ELb0ELb0ELb0ELb1ELb0EEENS1_21CollectiveEpilogueFwdINS6_IJS8_SA_S9_EEENS6_IJNS7_ILi1EEESI_SI_EEESC_SE_Li256ELb0ELb1ELb0ELb0EEENS1_19SingleTileSchedulerILb0ELb0ELb1ELi128EEEEEEEEEvNT_6ParamsE --------------------------
	.section	.nv.constant0._ZN7cutlass13device_kernelIN5flash19enable_sm80_to_sm89INS1_16FlashAttnFwdSm80INS1_25CollectiveMainloopFwdSm80ILi8ELi2ELb1EN4cute5tupleIJNS5_1CILi128EEENS7_ILi96EEENS7_ILi192EEEEEELi192ENS_10bfloat16_tEfNS_4arch4Sm80ELb0ELb0ELb1ELb0ELb0ELb0ELb1ELb0EEENS1_21CollectiveEpilogueFwdINS6_IJS8_SA_S9_EEENS6_IJNS7_ILi1EEESI_SI_EEESC_SE_Li256ELb0ELb1ELb0ELb0EEENS1_19SingleTileSchedulerILb0ELb0ELb1ELi128EEEEEEEEEvNT_6ParamsE,"a",@progbits
	.sectionflags	@""
	.align	4
.nv.constant0._ZN7cutlass13device_kernelIN5flash19enable_sm80_to_sm89INS1_16FlashAttnFwdSm80INS1_25CollectiveMainloopFwdSm80ILi8ELi2ELb1EN4cute5tupleIJNS5_1CILi128EEENS7_ILi96EEENS7_ILi192EEEEEELi192ENS_10bfloat16_tEfNS_4arch4Sm80ELb0ELb0ELb1ELb0ELb0ELb0ELb1ELb0EEENS1_21CollectiveEpilogueFwdINS6_IJS8_SA_S9_EEENS6_IJNS7_ILi1EEESI_SI_EEESC_SE_Li256ELb0ELb1ELb0ELb0EEENS1_19SingleTileSchedulerILb0ELb0ELb1ELi128EEEEEEEEEvNT_6ParamsE:
	.zero		1400


//--------------------- .nv.constant0._ZN7cutlass13device_kernelIN5flash19enable_sm80_to_sm89INS1_16FlashAttnFwdSm80INS1_25CollectiveMainloopFwdSm80ILi8ELi2ELb1EN4cute5tupleIJNS5_1CILi128EEENS7_ILi96EEENS7_ILi192EEEEEELi192ENS_10bfloat16_tEfNS_4arch4Sm80ELb0ELb0ELb1ELb1ELb0ELb0ELb1ELb0EEENS1_21CollectiveEpilogueFwdINS6_IJS8_SA_S9_EEENS6_IJNS7_ILi1EEESI_SI_EEESC_SE_Li256ELb1ELb1ELb0ELb0EEENS1_19SingleTileSchedulerILb1ELb0ELb1ELi128EEEEEEEEEvNT_6ParamsE --------------------------
	.section	.nv.constant0._ZN7cutlass13device_kernelIN5flash19enable_sm80_to_sm89INS1_16FlashAttnFwdSm80INS1_25CollectiveMainloopFwdSm80ILi8ELi2ELb1EN4cute5tupleIJNS5_1CILi128EEENS7_ILi96EEENS7_ILi192EEEEEELi192ENS_10bfloat16_tEfNS_4arch4Sm80ELb0ELb0ELb1ELb1ELb0ELb0ELb1ELb0EEENS1_21CollectiveEpilogueFwdINS6_IJS8_SA_S9_EEENS6_IJNS7_ILi1EEESI_SI_EEESC_SE_Li256ELb1ELb1ELb0ELb0EEENS1_19SingleTileSchedulerILb1ELb0ELb1ELi128EEEEEEEEEvNT_6ParamsE,"a",@progbits
	.sectionflags	@""
	.align	4
.nv.constant0._ZN7cutlass13device_kernelIN5flash19enable_sm80_to_sm89INS1_16FlashAttnFwdSm80INS1_25CollectiveMainloopFwdSm80ILi8ELi2ELb1EN4cute5tupleIJNS5_1CILi128EEENS7_ILi96EEENS7_ILi192EEEEEELi192ENS_10bfloat16_tEfNS_4arch4Sm80ELb0ELb0ELb1ELb1ELb0ELb0ELb1ELb0EEENS1_21CollectiveEpilogueFwdINS6_IJS8_SA_S9_EEENS6_IJNS7_ILi1EEESI_SI_EEESC_SE_Li256ELb1ELb1ELb0ELb0EEENS1_19SingleTileSchedulerILb1ELb0ELb1ELi128EEEEEEEEEvNT_6ParamsE:
	.zero		1400


//--------------------- .nv.constant0._ZN7cutlass13device_kernelIN5flash19enable_sm80_to_sm89INS1_16FlashAttnFwdSm80INS1_25CollectiveMainloopFwdSm80ILi8ELi2ELb0EN4cute5tupleIJNS5_1CILi128EEENS7_ILi64EEENS7_ILi192EEEEEELi192ENS_10bfloat16_tEfNS_4arch4Sm80ELb0ELb0ELb1ELb1ELb0ELb1ELb1ELb0EEENS1_21CollectiveEpilogueFwdINS6_IJS8_SA_S9_EEENS6_IJNS7_ILi1EEESI_SI_EEESC_SE_Li256ELb1ELb1ELb0ELb0EEENS1_19SingleTileSchedulerILb1ELb0ELb1ELi128EEEEEEEEEvNT_6ParamsE --------------------------
	.section	.nv.constant0._ZN7cutlass13device_kernelIN5flash19enable_sm80_to_sm89INS1_16FlashAttnFwdSm80INS1_25CollectiveMainloopFwdSm80ILi8ELi2ELb0EN4cute5tupleIJNS5_1CILi128EEENS7_ILi64EEENS7_ILi192EEEEEELi192ENS_10bfloat16_tEfNS_4arch4Sm80ELb0ELb0ELb1ELb1ELb0ELb1ELb1ELb0EEENS1_21CollectiveEpilogueFwdINS6_IJS8_SA_S9_EEENS6_IJNS7_ILi1EEESI_SI_EEESC_SE_Li256ELb1ELb1ELb0ELb0EEENS1_19SingleTileSchedulerILb1ELb0ELb1ELi128EEEEEEEEEvNT_6ParamsE,"a",@progbits
	.sectionflags	@""
	.align	4
.nv.constant0._ZN7cutlass13device_kernelIN5flash19enable_sm80_to_sm89INS1_16FlashAttnFwdSm80INS1_25CollectiveMainloopFwdSm80ILi8ELi2ELb0EN4cute5tupleIJNS5_1CILi128EEENS7_ILi64EEENS7_ILi192EEEEEELi192ENS_10bfloat16_tEfNS_4arch4Sm80ELb0ELb0ELb1ELb1ELb0ELb1ELb1ELb0EEENS1_21CollectiveEpilogueFwdINS6_IJS8_SA_S9_EEENS6_IJNS7_ILi1EEESI_SI_EEESC_SE_Li256ELb1ELb1ELb0ELb0EEENS1_19SingleTileSchedulerILb1ELb0ELb1ELi128EEEEEEEEEvNT_6ParamsE:
	.zero		1400


//--------------------- .nv.constant0._ZN7cutlass13device_kernelIN5flash19enable_sm80_to_sm89INS1_16FlashAttnFwdSm80INS1_25CollectiveMainloopFwdSm80ILi8ELi2ELb0EN4cute5tupleIJNS5_1CILi128EEENS7_ILi64EEENS7_ILi192EEEEEELi192ENS_10bfloat16_tEfNS_4arch4Sm80ELb0ELb1ELb1ELb0ELb0ELb0ELb1ELb0EEENS1_21CollectiveEpilogueFwdINS6_IJS8_SA_S9_EEENS6_IJNS7_ILi1EEESI_SI_EEESC_SE_Li256ELb0ELb1ELb0ELb0EEENS1_19SingleTileSchedulerILb0ELb0ELb1ELi128EEEEEEEEEvNT_6ParamsE --------------------------
	.section	.nv.constant0._ZN7cutlass13device_kernelIN5flash19enable_sm80_to_sm89INS1_16FlashAttnFwdSm80INS1_25CollectiveMainloopFwdSm80ILi8ELi2ELb0EN4cute5tupleIJNS5_1CILi128EEENS7_ILi64EEENS7_ILi192EEEEEELi192ENS_10bfloat16_tEfNS_4arch4Sm80ELb0ELb1ELb1ELb0ELb0ELb0ELb1ELb0EEENS1_21CollectiveEpilogueFwdINS6_IJS8_SA_S9_EEENS6_IJNS7_ILi1EEESI_SI_EEESC_SE_Li256ELb0ELb1ELb0ELb0EEENS1_19SingleTileSchedulerILb0ELb0ELb1ELi128EEEEEEEEEvNT_6ParamsE,"a",@progbits
	.sectionflags	@""
	.align	4
.nv.constant0._ZN7cutlass13device_kernelIN5flash19enable_sm80_to_sm89INS1_16FlashAttnFwdSm80INS1_25CollectiveMainloopFwdSm80ILi8ELi2ELb0EN4cute5tupleIJNS5_1CILi128EEENS7_ILi64EEENS7_ILi192EEEEEELi192ENS_10bfloat16_tEfNS_4arch4Sm80ELb0ELb1ELb1ELb0ELb0ELb0ELb1ELb0EEENS1_21CollectiveEpilogueFwdINS6_IJS8_SA_S9_EEENS6_IJNS7_ILi1EEESI_SI_EEESC_SE_Li256ELb0ELb1ELb0ELb0EEENS1_19SingleTileSchedulerILb0ELb0ELb1ELi128EEEEEEEEEvNT_6ParamsE:
	.zero		1400


//--------------------- .nv.constant0._ZN7cutlass13device_kernelIN5flash19enable_sm80_to_sm89INS1_16FlashAttnFwdSm80INS1_25CollectiveMainloopFwdSm80ILi8ELi2ELb0EN4cute5tupleIJNS5_1CILi128EEENS7_ILi64EEENS7_ILi192EEEEEELi192ENS_10bfloat16_tEfNS_4arch4Sm80ELb0ELb1ELb1ELb1ELb0ELb0ELb1ELb0EEENS1_21CollectiveEpilogueFwdINS6_IJS8_SA_S9_EEENS6_IJNS7_ILi1EEESI_SI_EEESC_SE_Li256ELb1ELb1ELb0ELb0EEENS1_19SingleTileSchedulerILb1ELb0ELb1ELi128EEEEEEEEEvNT_6ParamsE --------------------------
	.section	.nv.constant0._ZN7cutlass13device_kernelIN5flash19enable_sm80_to_sm89INS1_16FlashAttnFwdSm80INS1_25CollectiveMainloopFwdSm80ILi8ELi2ELb0EN4cute5tupleIJNS5_1CILi128EEENS7_ILi64EEENS7_ILi192EEEEEELi192ENS_10bfloat16_tEfNS_4arch4Sm80ELb0ELb1ELb1ELb1ELb0ELb0ELb1ELb0EEENS1_21CollectiveEpilogueFwdINS6_IJS8_SA_S9_EEENS6_IJNS7_ILi1EEESI_SI_EEESC_SE_Li256ELb1ELb1ELb0ELb0EEENS1_19SingleTileSchedulerILb1ELb0ELb1ELi128EEEEEEEEEvNT_6ParamsE,"a",@progbits
	.sectionflags	@""
	.align	4
.nv.constant0._ZN7cutlass13device_kernelIN5flash19enable_sm80_to_sm89INS1_16FlashAttnFwdSm80INS1_25CollectiveMainloopFwdSm80ILi8ELi2ELb0EN4cute5tupleIJNS5_1CILi128EEENS7_ILi64EEENS7_ILi192EEEEEELi192ENS_10bfloat16_tEfNS_4arch4Sm80ELb0ELb1ELb1ELb1ELb0ELb0ELb1ELb0EEENS1_21CollectiveEpilogueFwdINS6_IJS8_SA_S9_EEENS6_IJNS7_ILi1EEESI_SI_EEESC_SE_Li256ELb1ELb1ELb0ELb0EEENS1_19SingleTileSchedulerILb1ELb0ELb1ELi128EEEEEEEEEvNT_6ParamsE:
	.zero		1400


//--------------------- .nv.constant0._ZN7cutlass13device_kernelIN5flash19enable_sm80_to_sm89INS1_16FlashAttnFwdSm80INS1_25CollectiveMainloopFwdSm80ILi8ELi2ELb0EN4cute5tupleIJNS5_1CILi128EEENS7_ILi64EEENS7_ILi192EEEEEELi192ENS_10bfloat16_tEfNS_4arch4Sm80ELb0ELb1ELb1ELb1ELb0ELb1ELb1ELb0EEENS1_21CollectiveEpilogueFwdINS6_IJS8_SA_S9_EEENS6_IJNS7_ILi1EEESI_SI_EEESC_SE_Li256ELb1ELb1ELb0ELb0EEENS1_19SingleTileSchedulerILb1ELb0ELb1ELi128EEEEEEEEEvNT_6ParamsE --------------------------
	.section	.nv.constant0._ZN7cutlass13device_kernelIN5flash19enable_sm80_to_sm89INS1_16FlashAttnFwdSm80INS1_25CollectiveMainloopFwdSm80ILi8ELi2ELb0EN4cute5tupleIJNS5_1CILi128EEENS7_ILi64EEENS7_ILi192EEEEEELi192ENS_10bfloat16_tEfNS_4arch4Sm80ELb0ELb1ELb1ELb1ELb0ELb1ELb1ELb0EEENS1_21CollectiveEpilogueFwdINS6_IJS8_SA_S9_EEENS6_IJNS7_ILi1EEESI_SI_EEESC_SE_Li256ELb1ELb1ELb0ELb0EEENS1_19SingleTileSchedulerILb1ELb0ELb1ELi128EEEEEEEEEvNT_6ParamsE,"a",@progbits
	.sectionflags	@""
	.align	4
.nv.constant0._ZN7cutlass13device_kernelIN5flash19enable_sm80_to_sm89INS1_16FlashAttnFwdSm80INS1_25CollectiveMainloopFwdSm80ILi8ELi2ELb0EN4cute5tupleIJNS5_1CILi128EEENS7_ILi64EEENS7_ILi192EEEEEELi192ENS_10bfloat16_tEfNS_4arch4Sm80ELb0ELb1ELb1ELb1ELb0ELb1ELb1ELb0EEENS1_21CollectiveEpilogueFwdINS6_IJS8_SA_S9_EEENS6_IJNS7_ILi1EEESI_SI_EEESC_SE_Li256ELb1ELb1ELb0ELb0EEENS1_19SingleTileSchedulerILb1ELb0ELb1ELi128EEEEEEEEEvNT_6ParamsE:
	.zero		1400


//--------------------- .nv.constant0._ZN7cutlass13device_kernelIN5flash19enable_sm80_to_sm89INS1_16FlashAttnFwdSm80INS1_25CollectiveMainloopFwdSm80ILi8ELi2ELb1EN4cute5tupleIJNS5_1CILi128EEENS7_ILi96EEENS7_ILi192EEEEEELi192ENS_10bfloat16_tEfNS_4arch4Sm80ELb1ELb0ELb1ELb0ELb0ELb0ELb1ELb0EEENS1_21CollectiveEpilogueFwdINS6_IJS8_SA_S9_EEENS6_IJNS7_ILi1EEESI_SI_EEESC_SE_Li256ELb0ELb1ELb0ELb0EEENS1_30DynamicPersistentTileSchedulerILi256ELi256ELb0ELb1ELb0EEEEEEEEEvNT_6ParamsE --------------------------
	.section	.nv.constant0._ZN7cutlass13device_kernelIN5flash19enable_sm80_to_sm89INS1_16FlashAttnFwdSm80INS1_25CollectiveMainloopFwdSm80ILi8ELi2ELb1EN4cute5tupleIJNS5_1CILi128EEENS7_ILi96EEENS7_ILi192EEEEEELi192ENS_10bfloat16_tEfNS_4arch4Sm80ELb1ELb0ELb1ELb0ELb0ELb0ELb1ELb0EEENS1_21CollectiveEpilogueFwdINS6_IJS8_SA_S9_EEENS6_IJNS7_ILi1EEESI_SI_EEESC_SE_Li256ELb0ELb1ELb0ELb0EEENS1_30DynamicPersistentTileSchedulerILi256ELi256ELb0ELb1ELb0EEEEEEEEEvNT_6ParamsE,"a",@progbits
	.sectionflags	@""
	.align	4
.nv.constant0._ZN7cutlass13device_kernelIN5flash19enable_sm80_to_sm89INS1_16FlashAttnFwdSm80INS1_25CollectiveMainloopFwdSm80ILi8ELi2ELb1EN4cute5tupleIJNS5_1CILi128EEENS7_ILi96EEENS7_ILi192EEEEEELi192ENS_10bfloat16_tEfNS_4arch4Sm80ELb1ELb0ELb1ELb0ELb0ELb0ELb1ELb0EEENS1_21CollectiveEpilogueFwdINS6_IJS8_SA_S9_EEENS6_IJNS7_ILi1EEESI_SI_EEESC_SE_Li256ELb0ELb1ELb0ELb0EEENS1_30DynamicPersistentTileSchedulerILi256ELi256ELb0ELb1ELb0EEEEEEEEEvNT_6ParamsE:
	.zero		1416


//--------------------- .nv.constant0._ZN7cutlass13device_kernelIN5flash19enable_sm80_to_sm89INS1_16FlashAttnFwdSm80INS1_25CollectiveMainloopFwdSm80ILi8ELi2ELb1EN4cute5tupleIJNS5_1CILi128EEENS7_ILi96EEENS7_ILi192EEEEEELi192ENS_10bfloat16_tEfNS_4arch4Sm80ELb1ELb0ELb1ELb1ELb0ELb0ELb1ELb0EEENS1_21CollectiveEpilogueFwdINS6_IJS8_SA_S9_EEENS6_IJNS7_ILi1EEESI_SI_EEESC_SE_Li256ELb1ELb1ELb0ELb0EEENS1_19SingleTileSchedulerILb1ELb0ELb1ELi128EEEEEEEEEvNT_6ParamsE --------------------------
	.section	.nv.constant0._ZN7cutlass13device_kernelIN5flash19enable_sm80_to_sm89INS1_16FlashAttnFwdSm80INS1_25CollectiveMainloopFwdSm80ILi8ELi2ELb1EN4cute5tupleIJNS5_1CILi128EEENS7_ILi96EEENS7_ILi192EEEEEELi192ENS_10bfloat16_tEfNS_4arch4Sm80ELb1ELb0ELb1ELb1ELb0ELb0ELb1ELb0EEENS1_21CollectiveEpilogueFwdINS6_IJS8_SA_S9_EEENS6_IJNS7_ILi1EEESI_SI_EEESC_SE_Li256ELb1ELb1ELb0ELb0EEENS1_19SingleTileSchedulerILb1ELb0ELb1ELi128EEEEEEEEEvNT_6ParamsE,"a",@progbits
	.sectionflags	@""
	.align	4
.nv.constant0._ZN7cutlass13device_kernelIN5flash19enable_sm80_to_sm89INS1_16FlashAttnFwdSm80INS1_25CollectiveMainloopFwdSm80ILi8ELi2ELb1EN4cute5tupleIJNS5_1CILi128EEENS7_ILi96EEENS7_ILi192EEEEEELi192ENS_10bfloat16_tEfNS_4arch4Sm80ELb1ELb0ELb1ELb1ELb0ELb0ELb1ELb0EEENS1_21CollectiveEpilogueFwdINS6_IJS8_SA_S9_EEENS6_IJNS7_ILi1EEESI_SI_EEESC_SE_Li256ELb1ELb1ELb0ELb0EEENS1_19SingleTileSchedulerILb1ELb0ELb1ELi128EEEEEEEEEvNT_6ParamsE:
	.zero		1400


//--------------------- .nv.constant0._ZN7cutlass13device_kernelIN5flash19enable_sm80_to_sm89INS1_16FlashAttnFwdSm80INS1_25CollectiveMainloopFwdSm80ILi8ELi2ELb0EN4cute5tupleIJNS5_1CILi128EEENS7_ILi64EEENS7_ILi192EEEEEELi192ENS_10bfloat16_tEfNS_4arch4Sm80ELb1ELb0ELb1ELb1ELb0ELb1ELb1ELb0EEENS1_21CollectiveEpilogueFwdINS6_IJS8_SA_S9_EEENS6_IJNS7_ILi1EEESI_SI_EEESC_SE_Li256ELb1ELb1ELb0ELb0EEENS1_19SingleTileSchedulerILb1ELb0ELb1ELi128EEEEEEEEEvNT_6ParamsE --------------------------
	.section	.nv.constant0._ZN7cutlass13device_kernelIN5flash19enable_sm80_to_sm89INS1_16FlashAttnFwdSm80INS1_25CollectiveMainloopFwdSm80ILi8ELi2ELb0EN4cute5tupleIJNS5_1CILi128EEENS7_ILi64EEENS7_ILi192EEEEEELi192ENS_10bfloat16_tEfNS_4arch4Sm80ELb1ELb0ELb1ELb1ELb0ELb1ELb1ELb0EEENS1_21CollectiveEpilogueFwdINS6_IJS8_SA_S9_EEENS6_IJNS7_ILi1EEESI_SI_EEESC_SE_Li256ELb1ELb1ELb0ELb0EEENS1_19SingleTileSchedulerILb1ELb0ELb1ELi128EEEEEEEEEvNT_6ParamsE,"a",@progbits
	.sectionflags	@""
	.align	4
.nv.constant0._ZN7cutlass13device_kernelIN5flash19enable_sm80_to_sm89INS1_16FlashAttnFwdSm80INS1_25CollectiveMainloopFwdSm80ILi8ELi2ELb0EN4cute5tupleIJNS5_1CILi128EEENS7_ILi64EEENS7_ILi192EEEEEELi192ENS_10bfloat16_tEfNS_4arch4Sm80ELb1ELb0ELb1ELb1ELb0ELb1ELb1ELb0EEENS1_21CollectiveEpilogueFwdINS6_IJS8_SA_S9_EEENS6_IJNS7_ILi1EEESI_SI_EEESC_SE_Li256ELb1ELb1ELb0ELb0EEENS1_19SingleTileSchedulerILb1ELb0ELb1ELi128EEEEEEEEEvNT_6ParamsE:
	.zero		1400


//--------------------- .nv.constant0._ZN7cutlass13device_kernelIN5flash19enable_sm80_to_sm89INS1_16FlashAttnFwdSm80INS1_25CollectiveMainloopFwdSm80ILi8ELi1ELb1EN4cute5tupleIJNS5_1CILi128EEENS7_ILi96EEENS7_ILi192EEEEEELi192ENS_10bfloat16_tEfNS_4arch4Sm80ELb0ELb0ELb0ELb0ELb0ELb0ELb1ELb0EEENS1_21CollectiveEpilogueFwdINS6_IJS8_SA_S9_EEENS6_IJNS7_ILi1EEESI_SI_EEESC_SE_Li256ELb0ELb1ELb0ELb0EEENS1_19SingleTileSchedulerILb0ELb0ELb1ELi128EEEEEEEEEvNT_6ParamsE --------------------------
	.section	.nv.constant0._ZN7cutlass13device_kernelIN5flash19enable_sm80_to_sm89INS1_16FlashAttnFwdSm80INS1_25CollectiveMainloopFwdSm80ILi8ELi1ELb1EN4cute5tupleIJNS5_1CILi128EEENS7_ILi96EEENS7_ILi192EEEEEELi192ENS_10bfloat16_tEfNS_4arch4Sm80ELb0ELb0ELb0ELb0ELb0ELb0ELb1ELb0EEENS1_21CollectiveEpilogueFwdINS6_IJS8_SA_S9_EEENS6_IJNS7_ILi1EEESI_SI_EEESC_SE_Li256ELb0ELb1ELb0ELb0EEENS1_19SingleTileSchedulerILb0ELb0ELb1ELi128EEEEEEEEEvNT_6ParamsE,"a",@progbits
	.sectionflags	@""
	.align	4
.nv.constant0._ZN7cutlass13device_kernelIN5flash19enable_sm80_to_sm89INS1_16FlashAttnFwdSm80INS1_25CollectiveMainloopFwdSm80ILi8ELi1ELb1EN4cute5tupleIJNS5_1CILi128EEENS7_ILi96EEENS7_ILi192EEEEEELi192ENS_10bfloat16_tEfNS_4arch4Sm80ELb0ELb0ELb0ELb0ELb0ELb0ELb1ELb0EEENS1_21CollectiveEpilogueFwdINS6_IJS8_SA_S9_EEENS6_IJNS7_ILi1EEESI_SI_EEESC_SE_Li256ELb0ELb1ELb0ELb0EEENS1_19SingleTileSchedulerILb0ELb0ELb1ELi128EEEEEEEEEvNT_6ParamsE:
	.zero		1400


//--------------------- .nv.constant0._ZN7cutlass13device_kernelIN5flash19enable_sm80_to_sm89INS1_16FlashAttnFwdSm80INS1_25CollectiveMainloopFwdSm80ILi8ELi1ELb1EN4cute5tupleIJNS5_1CILi128EEENS7_ILi96EEENS7_ILi192EEEEEELi192ENS_10bfloat16_tEfNS_4arch4Sm80ELb0ELb0ELb0ELb1ELb0ELb0ELb1ELb0EEENS1_21CollectiveEpilogueFwdINS6_IJS8_SA_S9_EEENS6_IJNS7_ILi1EEESI_SI_EEESC_SE_Li256ELb1ELb1ELb0ELb0EEENS1_19SingleTileSchedulerILb1ELb0ELb1ELi128EEEEEEEEEvNT_6ParamsE --------------------------
	.section	.nv.constant0._ZN7cutlass13device_kernelIN5flash19enable_sm80_to_sm89INS1_16FlashAttnFwdSm80INS1_25CollectiveMainloopFwdSm80ILi8ELi1ELb1EN4cute5tupleIJNS5_1CILi128EEENS7_ILi96EEENS7_ILi192EEEEEELi192ENS_10bfloat16_tEfNS_4arch4Sm80ELb0ELb0ELb0ELb1ELb0ELb0ELb1ELb0EEENS1_21CollectiveEpilogueFwdINS6_IJS8_SA_S9_EEENS6_IJNS7_ILi1EEESI_SI_EEESC_SE_Li256ELb1ELb1ELb0ELb0EEENS1_19SingleTileSchedulerILb1ELb0ELb1ELi128EEEEEEEEEvNT_6ParamsE,"a",@progbits
	.sectionflags	@""
	.align	4
.nv.constant0._ZN7cutlass13device_kernelIN5flash19enable_sm80_to_sm89INS1_16FlashAttnFwdSm80INS1_25CollectiveMainloopFwdSm80ILi8ELi1ELb1EN4cute5tupleIJNS5_1CILi128EEENS7_ILi96EEENS7_ILi192EEEEEELi192ENS_10bfloat16_tEfNS_4arch4Sm80ELb0ELb0ELb0ELb1ELb0ELb0ELb1ELb0EEENS1_21CollectiveEpilogueFwdINS6_IJS8_SA_S9_EEENS6_IJNS7_ILi1EEESI_SI_EEESC_SE_Li256ELb1ELb1ELb0ELb0EEENS1_19SingleTileSchedulerILb1ELb0ELb1ELi128EEEEEEEEEvNT_6ParamsE:
	.zero		1400


//--------------------- .nv.constant0._ZN7cutlass13device_kernelIN5flash19enable_sm80_to_sm89INS1_16FlashAttnFwdSm80INS1_25CollectiveMainloopFwdSm80ILi8ELi1ELb0EN4cute5tupleIJNS5_1CILi128EEENS7_ILi64EEENS7_ILi192EEEEEELi192ENS_10bfloat16_tEfNS_4arch4Sm80ELb0ELb0ELb0ELb1ELb0ELb1ELb1ELb0EEENS1_21CollectiveEpilogueFwdINS6_IJS8_SA_S9_EEENS6_IJNS7_ILi1EEESI_SI_EEESC_SE_Li256ELb1ELb1ELb0ELb0EEENS1_19SingleTileSchedulerILb1ELb0ELb1ELi128EEEEEEEEEvNT_6ParamsE --------------------------
	.section	.nv.constant0._ZN7cutlass13device_kernelIN5flash19enable_sm80_to_sm89INS1_16FlashAttnFwdSm80INS1_25CollectiveMainloopFwdSm80ILi8ELi1ELb0EN4cute5tupleIJNS5_1CILi128EEENS7_ILi64EEENS7_ILi192EEEEEELi192ENS_10bfloat16_tEfNS_4arch4Sm80ELb0ELb0ELb0ELb1ELb0ELb1ELb1ELb0EEENS1_21CollectiveEpilogueFwdINS6_IJS8_SA_S9_EEENS6_IJNS7_ILi1EEESI_SI_EEESC_SE_Li256ELb1ELb1ELb0ELb0EEENS1_19SingleTileSchedulerILb1ELb0ELb1ELi128EEEEEEEEEvNT_6ParamsE,"a",@progbits
	.sectionflags	@""
	.align	4
.nv.constant0._ZN7cutlass13device_kernelIN5flash19enable_sm80_to_sm89INS1_16FlashAttnFwdSm80INS1_25CollectiveMainloopFwdSm80ILi8ELi1ELb0EN4cute5tupleIJNS5_1CILi128EEENS7_ILi64EEENS7_ILi192EEEEEELi192ENS_10bfloat16_tEfNS_4arch4Sm80ELb0ELb0ELb0ELb1ELb0ELb1ELb1ELb0EEENS1_21CollectiveEpilogueFwdINS6_IJS8_SA_S9_EEENS6_IJNS7_ILi1EEESI_SI_EEESC_SE_Li256ELb1ELb1ELb0ELb0EEENS1_19SingleTileSchedulerILb1ELb0ELb1ELi128EEEEEEEEEvNT_6ParamsE:
	.zero		1400


//--------------------- .nv.constant0._ZN7cutlass13device_kernelIN5flash19enable_sm80_to_sm89INS1_16FlashAttnFwdSm80INS1_25CollectiveMainloopFwdSm80ILi8ELi1ELb0EN4cute5tupleIJNS5_1CILi128EEENS7_ILi64EEENS7_ILi192EEEEEELi192ENS_10bfloat16_tEfNS_4arch4Sm80ELb0ELb1ELb0ELb0ELb0ELb0ELb1ELb0EEENS1_21CollectiveEpilogueFwdINS6_IJS8_SA_S9_EEENS6_IJNS7_ILi1EEESI_SI_EEESC_SE_Li256ELb0ELb1ELb0ELb0EEENS1_19SingleTileSchedulerILb0ELb0ELb1ELi128EEEEEEEEEvNT_6ParamsE --------------------------
	.section	.nv.constant0._ZN7cutlass13device_kernelIN5flash19enable_sm80_to_sm89INS1_16FlashAttnFwdSm80INS1_25CollectiveMainloopFwdSm80ILi8ELi1ELb0EN4cute5tupleIJNS5_1CILi128EEENS7_ILi64EEENS7_ILi192EEEEEELi192ENS_10bfloat16_tEfNS_4arch4Sm80ELb0ELb1ELb0ELb0ELb0ELb0ELb1ELb0EEENS1_21CollectiveEpilogueFwdINS6_IJS8_SA_S9_EEENS6_IJNS7_ILi1EEESI_SI_EEESC_SE_Li256ELb0ELb1ELb0ELb0EEENS1_19SingleTileSchedulerILb0ELb0ELb1ELi128EEEEEEEEEvNT_6ParamsE,"a",@progbits
	.sectionflags	@""
	.align	4
.nv.constant0._ZN7cutlass13device_kernelIN5flash19enable_sm80_to_sm89INS1_16FlashAttnFwdSm80INS1_25CollectiveMainloopFwdSm80ILi8ELi1ELb0EN4cute5tupleIJNS5_1CILi128EEENS7_ILi64EEENS7_ILi192EEEEEELi192ENS_10bfloat16_tEfNS_4arch4Sm80ELb0ELb1ELb0ELb0ELb0ELb0ELb1ELb0EEENS1_21CollectiveEpilogueFwdINS6_IJS8_SA_S9_EEENS6_IJNS7_ILi1EEESI_SI_EEESC_SE_Li256ELb0ELb1ELb0ELb0EEENS1_19SingleTileSchedulerILb0ELb0ELb1ELi128EEEEEEEEEvNT_6ParamsE:
	.zero		1400


//--------------------- .nv.constant0._ZN7cutlass13device_kernelIN5flash19enable_sm80_to_sm89INS1_16FlashAttnFwdSm80INS1_25CollectiveMainloopFwdSm80ILi8ELi1ELb0EN4cute5tupleIJNS5_1CILi128EEENS7_ILi64EEENS7_ILi192EEEEEELi192ENS_10bfloat16_tEfNS_4arch4Sm80ELb0ELb1ELb0ELb1ELb0ELb0ELb1ELb0EEENS1_21CollectiveEpilogueFwdINS6_IJS8_SA_S9_EEENS6_IJNS7_ILi1EEESI_SI_EEESC_SE_Li256ELb1ELb1ELb0ELb0EEENS1_19SingleTileSchedulerILb1ELb0ELb1ELi128EEEEEEEEEvNT_6ParamsE --------------------------
	.section	.nv.constant0._ZN7cutlass13device_kernelIN5flash19enable_sm80_to_sm89INS1_16FlashAttnFwdSm80INS1_25CollectiveMainloopFwdSm80ILi8ELi1ELb0EN4cute5tupleIJNS5_1CILi128EEENS7_ILi64EEENS7_ILi192EEEEEELi192ENS_10bfloat16_tEfNS_4arch4Sm80ELb0ELb1ELb0ELb1ELb0ELb0ELb1ELb0EEENS1_21CollectiveEpilogueFwdINS6_IJS8_SA_S9_EEENS6_IJNS7_ILi1EEESI_SI_EEESC_SE_Li256ELb1ELb1ELb0ELb0EEENS1_19SingleTileSchedulerILb1ELb0ELb1ELi128EEEEEEEEEvNT_6ParamsE,"a",@progbits
	.sectionflags	@""
	.align	4
.nv.constant0._ZN7cutlass13device_kernelIN5flash19enable_sm80_to_sm89INS1_16FlashAttnFwdSm80INS1_25CollectiveMainloopFwdSm80ILi8ELi1ELb0EN4cute5tupleIJNS5_1CILi128EEENS7_ILi64EEENS7_ILi192EEEEEELi192ENS_10bfloat16_tEfNS_4arch4Sm80ELb0ELb1ELb0ELb1ELb0ELb0ELb1ELb0EEENS1_21CollectiveEpilogueFwdINS6_IJS8_SA_S9_EEENS6_IJNS7_ILi1EEESI_SI_EEESC_SE_Li256ELb1ELb1ELb0ELb0EEENS1_19SingleTileSchedulerILb1ELb0ELb1ELi128EEEEEEEEEvNT_6ParamsE:
	.zero		1400


//--------------------- .nv.constant0._ZN7cutlass13device_kernelIN5flash19enable_sm80_to_sm89INS1_16FlashAttnFwdSm80INS1_25CollectiveMainloopFwdSm80ILi8ELi1ELb0EN4cute5tupleIJNS5_1CILi128EEENS7_ILi64EEENS7_ILi192EEEEEELi192ENS_10bfloat16_tEfNS_4arch4Sm80ELb0ELb1ELb0ELb1ELb0ELb1ELb1ELb0EEENS1_21CollectiveEpilogueFwdINS6_IJS8_SA_S9_EEENS6_IJNS7_ILi1EEESI_SI_EEESC_SE_Li256ELb1ELb1ELb0ELb0EEENS1_19SingleTileSchedulerILb1ELb0ELb1ELi128EEEEEEEEEvNT_6ParamsE --------------------------
	.section	.nv.constant0._ZN7cutlass13device_kernelIN5flash19enable_sm80_to_sm89INS1_16FlashAttnFwdSm80INS1_25CollectiveMainloopFwdSm80ILi8ELi1ELb0EN4cute5tupleIJNS5_1CILi128EEENS7_ILi64EEENS7_ILi192EEEEEELi192ENS_10bfloat16_tEfNS_4arch4Sm80ELb0ELb1ELb0ELb1ELb0ELb1ELb1ELb0EEENS1_21CollectiveEpilogueFwdINS6_IJS8_SA_S9_EEENS6_IJNS7_ILi1EEESI_SI_EEESC_SE_Li256ELb1ELb1ELb0ELb0EEENS1_19SingleTileSchedulerILb1ELb0ELb1ELi128EEEEEEEEEvNT_6ParamsE,"a",@progbits
	.sectionflags	@""
	.align	4
.nv.constant0._ZN7cutlass13device_kernelIN5flash19enable_sm80_to_sm89INS1_16FlashAttnFwdSm80INS1_25CollectiveMainloopFwdSm80ILi8ELi1ELb0EN4cute5tupleIJNS5_1CILi128EEENS7_ILi64EEENS7_ILi192EEEEEELi192ENS_10bfloat16_tEfNS_4arch4Sm80ELb0ELb1ELb0ELb1ELb0ELb1ELb1ELb0EEENS1_21CollectiveEpilogueFwdINS6_IJS8_SA_S9_EEENS6_IJNS7_ILi1EEESI_SI_EEESC_SE_Li256ELb1ELb1ELb0ELb0EEENS1_19SingleTileSchedulerILb1ELb0ELb1ELi128EEEEEEEEEvNT_6ParamsE:
	.zero		1400


//--------------------- .nv.constant0._ZN7cutlass13device_kernelIN5flash19enable_sm80_to_sm89INS1_16FlashAttnFwdSm80INS1_25CollectiveMainloopFwdSm80ILi8ELi1ELb1EN4cute5tupleIJNS5_1CILi128EEENS7_ILi96EEENS7_ILi192EEEEEELi192ENS_10bfloat16_tEfNS_4arch4Sm80ELb1ELb0ELb0ELb0ELb0ELb0ELb1ELb0EEENS1_21CollectiveEpilogueFwdINS6_IJS8_SA_S9_EEENS6_IJNS7_ILi1EEESI_SI_EEESC_SE_Li256ELb0ELb1ELb0ELb0EEENS1_30DynamicPersistentTileSchedulerILi256ELi256ELb0ELb1ELb0EEEEEEEEEvNT_6ParamsE --------------------------
	.section	.nv.constant0._ZN7cutlass13device_kernelIN5flash19enable_sm80_to_sm89INS1_16FlashAttnFwdSm80INS1_25CollectiveMainloopFwdSm80ILi8ELi1ELb1EN4cute5tupleIJNS5_1CILi128EEENS7_ILi96EEENS7_ILi192EEEEEELi192ENS_10bfloat16_tEfNS_4arch4Sm80ELb1ELb0ELb0ELb0ELb0ELb0ELb1ELb0EEENS1_21CollectiveEpilogueFwdINS6_IJS8_SA_S9_EEENS6_IJNS7_ILi1EEESI_SI_EEESC_SE_Li256ELb0ELb1ELb0ELb0EEENS1_30DynamicPersistentTileSchedulerILi256ELi256ELb0ELb1ELb0EEEEEEEEEvNT_6ParamsE,"a",@progbits
	.sectionflags	@""
	.align	4
.nv.constant0._ZN7cutlass13device_kernelIN5flash19enable_sm80_to_sm89INS1_16FlashAttnFwdSm80INS1_25CollectiveMainloopFwdSm80ILi8ELi1ELb1EN4cute5tupleIJNS5_1CILi128EEENS7_ILi96EEENS7_ILi192EEEEEELi192ENS_10bfloat16_tEfNS_4arch4Sm80ELb1ELb0ELb0ELb0ELb0ELb0ELb1ELb0EEENS1_21CollectiveEpilogueFwdINS6_IJS8_SA_S9_EEENS6_IJNS7_ILi1EEESI_SI_EEESC_SE_Li256ELb0ELb1ELb0ELb0EEENS1_30DynamicPersistentTileSchedulerILi256ELi256ELb0ELb1ELb0EEEEEEEEEvNT_6ParamsE:
	.zero		1416


//--------------------- .nv.constant0._ZN7cutlass13device_kernelIN5flash19enable_sm80_to_sm89INS1_16FlashAttnFwdSm80INS1_25CollectiveMainloopFwdSm80ILi8ELi1ELb1EN4cute5tupleIJNS5_1CILi128EEENS7_ILi96EEENS7_ILi192EEEEEELi192ENS_10bfloat16_tEfNS_4arch4Sm80ELb1ELb0ELb0ELb1ELb0ELb0ELb1ELb0EEENS1_21CollectiveEpilogueFwdINS6_IJS8_SA_S9_EEENS6_IJNS7_ILi1EEESI_SI_EEESC_SE_Li256ELb1ELb1ELb0ELb0EEENS1_19SingleTileSchedulerILb1ELb0ELb1ELi128EEEEEEEEEvNT_6ParamsE --------------------------
	.section	.nv.constant0._ZN7cutlass13device_kernelIN5flash19enable_sm80_to_sm89INS1_16FlashAttnFwdSm80INS1_25CollectiveMainloopFwdSm80ILi8ELi1ELb1EN4cute5tupleIJNS5_1CILi128EEENS7_ILi96EEENS7_ILi192EEEEEELi192ENS_10bfloat16_tEfNS_4arch4Sm80ELb1ELb0ELb0ELb1ELb0ELb0ELb1ELb0EEENS1_21CollectiveEpilogueFwdINS6_IJS8_SA_S9_EEENS6_IJNS7_ILi1EEESI_SI_EEESC_SE_Li256ELb1ELb1ELb0ELb0EEENS1_19SingleTileSchedulerILb1ELb0ELb1ELi128EEEEEEEEEvNT_6ParamsE,"a",@progbits
	.sectionflags	@""
	.align	4
.nv.constant0._ZN7cutlass13device_kernelIN5flash19enable_sm80_to_sm89INS1_16FlashAttnFwdSm80INS1_25CollectiveMainloopFwdSm80ILi8ELi1ELb1EN4cute5tupleIJNS5_1CILi128EEENS7_ILi96EEENS7_ILi192EEEEEELi192ENS_10bfloat16_tEfNS_4arch4Sm80ELb1ELb0ELb0ELb1ELb0ELb0ELb1ELb0EEENS1_21CollectiveEpilogueFwdINS6_IJS8_SA_S9_EEENS6_IJNS7_ILi1EEESI_SI_EEESC_SE_Li256ELb1ELb1ELb0ELb0EEENS1_19SingleTileSchedulerILb1ELb0ELb1ELi128EEEEEEEEEvNT_6ParamsE:
	.zero		1400


//--------------------- .nv.constant0._ZN7cutlass13device_kernelIN5flash19enable_sm80_to_sm89INS1_16FlashAttnFwdSm80INS1_25CollectiveMainloopFwdSm80ILi8ELi1ELb0EN4cute5tupleIJNS5_1CILi128EEENS7_ILi64EEENS7_ILi192EEEEEELi192ENS_10bfloat16_tEfNS_4arch4Sm80ELb1ELb0ELb0ELb1ELb0ELb1ELb1ELb0EEENS1_21CollectiveEpilogueFwdINS6_IJS8_SA_S9_EEENS6_IJNS7_ILi1EEESI_SI_EEESC_SE_Li256ELb1ELb1ELb0ELb0EEENS1_19SingleTileSchedulerILb1ELb0ELb1ELi128EEEEEEEEEvNT_6ParamsE --------------------------
	.section	.nv.constant0._ZN7cutlass13device_kernelIN5flash19enable_sm80_to_sm89INS1_16FlashAttnFwdSm80INS1_25CollectiveMainloopFwdSm80ILi8ELi1ELb0EN4cute5tupleIJNS5_1CILi128EEENS7_ILi64EEENS7_ILi192EEEEEELi192ENS_10bfloat16_tEfNS_4arch4Sm80ELb1ELb0ELb0ELb1ELb0ELb1ELb1ELb0EEENS1_21CollectiveEpilogueFwdINS6_IJS8_SA_S9_EEENS6_IJNS7_ILi1EEESI_SI_EEESC_SE_Li256ELb1ELb1ELb0ELb0EEENS1_19SingleTileSchedulerILb1ELb0ELb1ELi128EEEEEEEEEvNT_6ParamsE,"a",@progbits
	.sectionflags	@""
	.align	4
.nv.constant0._ZN7cutlass13device_kernelIN5flash19enable_sm80_to_sm89INS1_16FlashAttnFwdSm80INS1_25CollectiveMainloopFwdSm80ILi8ELi1ELb0EN4cute5tupleIJNS5_1CILi128EEENS7_ILi64EEENS7_ILi192EEEEEELi192ENS_10bfloat16_tEfNS_4arch4Sm80ELb1ELb0ELb0ELb1ELb0ELb1ELb1ELb0EEENS1_21CollectiveEpilogueFwdINS6_IJS8_SA_S9_EEENS6_IJNS7_ILi1EEESI_SI_EEESC_SE_Li256ELb1ELb1ELb0ELb0EEENS1_19SingleTileSchedulerILb1ELb0ELb1ELi128EEEEEEEEEvNT_6ParamsE:
	.zero		1400


//--------------------- .nv.constant0._ZN7cutlass13device_kernelIN5flash19enable_sm80_to_sm89INS1_16FlashAttnFwdSm80INS1_25CollectiveMainloopFwdSm80ILi8ELi2ELb1EN4cute5tupleIJNS5_1CILi128EEENS7_ILi96EEENS7_ILi192EEEEEELi192ENS_10bfloat16_tEfNS_4arch4Sm80ELb0ELb0ELb0ELb0ELb0ELb0ELb1ELb0EEENS1_21CollectiveEpilogueFwdINS6_IJS8_SA_S9_EEENS6_IJNS7_ILi1EEESI_SI_EEESC_SE_Li256ELb0ELb1ELb0ELb0EEENS1_19SingleTileSchedulerILb0ELb0ELb1ELi128EEEEEEEEEvNT_6ParamsE --------------------------
	.section	.nv.constant0._ZN7cutlass13device_kernelIN5flash19enable_sm80_to_sm89INS1_16FlashAttnFwdSm80INS1_25CollectiveMainloopFwdSm80ILi8ELi2ELb1EN4cute5tupleIJNS5_1CILi128EEENS7_ILi96EEENS7_ILi192EEEEEELi192ENS_10bfloat16_tEfNS_4arch4Sm80ELb0ELb0ELb0ELb0ELb0ELb0ELb1ELb0EEENS1_21CollectiveEpilogueFwdINS6_IJS8_SA_S9_EEENS6_IJNS7_ILi1EEESI_SI_EEESC_SE_Li256ELb0ELb1ELb0ELb0EEENS1_19SingleTileSchedulerILb0ELb0ELb1ELi128EEEEEEEEEvNT_6ParamsE,"a",@progbits
	.sectionflags	@""
	.align	4
.nv.constant0._ZN7cutlass13device_kernelIN5flash19enable_sm80_to_sm89INS1_16FlashAttnFwdSm80INS1_25CollectiveMainloopFwdSm80ILi8ELi2ELb1EN4cute5tupleIJNS5_1CILi128EEENS7_ILi96EEENS7_ILi192EEEEEELi192ENS_10bfloat16_tEfNS_4arch4Sm80ELb0ELb0ELb0ELb0ELb0ELb0ELb1ELb0EEENS1_21CollectiveEpilogueFwdINS6_IJS8_SA_S9_EEENS6_IJNS7_ILi1EEESI_SI_EEESC_SE_Li256ELb0ELb1ELb0ELb0EEENS1_19SingleTileSchedulerILb0ELb0ELb1ELi128EEEEEEEEEvNT_6ParamsE:
	.zero		1400


//--------------------- .nv.constant0._ZN7cutlass13device_kernelIN5flash19enable_sm80_to_sm89INS1_16FlashAttnFwdSm80INS1_25CollectiveMainloopFwdSm80ILi8ELi2ELb1EN4cute5tupleIJNS5_1CILi128EEENS7_ILi96EEENS7_ILi192EEEEEELi192ENS_10bfloat16_tEfNS_4arch4Sm80ELb0ELb0ELb0ELb1ELb0ELb0ELb1ELb0EEENS1_21CollectiveEpilogueFwdINS6_IJS8_SA_S9_EEENS6_IJNS7_ILi1EEESI_SI_EEESC_SE_Li256ELb1ELb1ELb0ELb0EEENS1_19SingleTileSchedulerILb1ELb0ELb1ELi128EEEEEEEEEvNT_6ParamsE --------------------------
	.section	.nv.constant0._ZN7cutlass13device_kernelIN5flash19enable_sm80_to_sm89INS1_16FlashAttnFwdSm80INS1_25CollectiveMainloopFwdSm80ILi8ELi2ELb1EN4cute5tupleIJNS5_1CILi128EEENS7_ILi96EEENS7_ILi192EEEEEELi192ENS_10bfloat16_tEfNS_4arch4Sm80ELb0ELb0ELb0ELb1ELb0ELb0ELb1ELb0EEENS1_21CollectiveEpilogueFwdINS6_IJS8_SA_S9_EEENS6_IJNS7_ILi1EEESI_SI_EEESC_SE_Li256ELb1ELb1ELb0ELb0EEENS1_19SingleTileSchedulerILb1ELb0ELb1ELi128EEEEEEEEEvNT_6ParamsE,"a",@progbits
	.sectionflags	@""
	.align	4
.nv.constant0._ZN7cutlass13device_kernelIN5flash19enable_sm80_to_sm89INS1_16FlashAttnFwdSm80INS1_25CollectiveMainloopFwdSm80ILi8ELi2ELb1EN4cute5tupleIJNS5_1CILi128EEENS7_ILi96EEENS7_ILi192EEEEEELi192ENS_10bfloat16_tEfNS_4arch4Sm80ELb0ELb0ELb0ELb1ELb0ELb0ELb1ELb0EEENS1_21CollectiveEpilogueFwdINS6_IJS8_SA_S9_EEENS6_IJNS7_ILi1EEESI_SI_EEESC_SE_Li256ELb1ELb1ELb0ELb0EEENS1_19SingleTileSchedulerILb1ELb0ELb1ELi128EEEEEEEEEvNT_6ParamsE:
	.zero		1400


//--------------------- .nv.constant0._ZN7cutlass13device_kernelIN5flash19enable_sm80_to_sm89INS1_16FlashAttnFwdSm80INS1_25CollectiveMainloopFwdSm80ILi8ELi2ELb0EN4cute5tupleIJNS5_1CILi128EEENS7_ILi64EEENS7_ILi192EEEEEELi192ENS_10bfloat16_tEfNS_4arch4Sm80ELb0ELb0ELb0ELb1ELb0ELb1ELb1ELb0EEENS1_21CollectiveEpilogueFwdINS6_IJS8_SA_S9_EEENS6_IJNS7_ILi1EEESI_SI_EEESC_SE_Li256ELb1ELb1ELb0ELb0EEENS1_19SingleTileSchedulerILb1ELb0ELb1ELi128EEEEEEEEEvNT_6ParamsE --------------------------
	.section	.nv.constant0._ZN7cutlass13device_kernelIN5flash19enable_sm80_to_sm89INS1_16FlashAttnFwdSm80INS1_25CollectiveMainloopFwdSm80ILi8ELi2ELb0EN4cute5tupleIJNS5_1CILi128EEENS7_ILi64EEENS7_ILi192EEEEEELi192ENS_10bfloat16_tEfNS_4arch4Sm80ELb0ELb0ELb0ELb1ELb0ELb1ELb1ELb0EEENS1_21CollectiveEpilogueFwdINS6_IJS8_SA_S9_EEENS6_IJNS7_ILi1EEESI_SI_EEESC_SE_Li256ELb1ELb1ELb0ELb0EEENS1_19SingleTileSchedulerILb1ELb0ELb1ELi128EEEEEEEEEvNT_6ParamsE,"a",@progbits
	.sectionflags	@""
	.align	4
.nv.constant0._ZN7cutlass13device_kernelIN5flash19enable_sm80_to_sm89INS1_16FlashAttnFwdSm80INS1_25CollectiveMainloopFwdSm80ILi8ELi2ELb0EN4cute5tupleIJNS5_1CILi128EEENS7_ILi64EEENS7_ILi192EEEEEELi192ENS_10bfloat16_tEfNS_4arch4Sm80ELb0ELb0ELb0ELb1ELb0ELb1ELb1ELb0EEENS1_21CollectiveEpilogueFwdINS6_IJS8_SA_S9_EEENS6_IJNS7_ILi1EEESI_SI_EEESC_SE_Li256ELb1ELb1ELb0ELb0EEENS1_19SingleTileSchedulerILb1ELb0ELb1ELi128EEEEEEEEEvNT_6ParamsE:
	.zero		1400


//--------------------- .nv.constant0._ZN7cutlass13device_kernelIN5flash19enable_sm80_to_sm89INS1_16FlashAttnFwdSm80INS1_25CollectiveMainloopFwdSm80ILi8ELi2ELb0EN4cute5tupleIJNS5_1CILi128EEENS7_ILi64EEENS7_ILi192EEEEEELi192ENS_10bfloat16_tEfNS_4arch4Sm80ELb0ELb1ELb0ELb0ELb0ELb0ELb1ELb0EEENS1_21CollectiveEpilogueFwdINS6_IJS8_SA_S9_EEENS6_IJNS7_ILi1EEESI_SI_EEESC_SE_Li256ELb0ELb1ELb0ELb0EEENS1_19SingleTileSchedulerILb0ELb0ELb1ELi128EEEEEEEEEvNT_6ParamsE --------------------------
	.section	.nv.constant0._ZN7cutlass13device_kernelIN5flash19enable_sm80_to_sm89INS1_16FlashAttnFwdSm80INS1_25CollectiveMainloopFwdSm80ILi8ELi2ELb0EN4cute5tupleIJNS5_1CILi128EEENS7_ILi64EEENS7_ILi192EEEEEELi192ENS_10bfloat16_tEfNS_4arch4Sm80ELb0ELb1ELb0ELb0ELb0ELb0ELb1ELb0EEENS1_21CollectiveEpilogueFwdINS6_IJS8_SA_S9_EEENS6_IJNS7_ILi1EEESI_SI_EEESC_SE_Li256ELb0ELb1ELb0ELb0EEENS1_19SingleTileSchedulerILb0ELb0ELb1ELi128EEEEEEEEEvNT_6ParamsE,"a",@progbits
	.sectionflags	@""
	.align	4
.nv.constant0._ZN7cutlass13device_kernelIN5flash19enable_sm80_to_sm89INS1_16FlashAttnFwdSm80INS1_25CollectiveMainloopFwdSm80ILi8ELi2ELb0EN4cute5tupleIJNS5_1CILi128EEENS7_ILi64EEENS7_ILi192EEEEEELi192ENS_10bfloat16_tEfNS_4arch4Sm80ELb0ELb1ELb0ELb0ELb0ELb0ELb1ELb0EEENS1_21CollectiveEpilogueFwdINS6_IJS8_SA_S9_EEENS6_IJNS7_ILi1EEESI_SI_EEESC_SE_Li256ELb0ELb1ELb0ELb0EEENS1_19SingleTileSchedulerILb0ELb0ELb1ELi128EEEEEEEEEvNT_6ParamsE:
	.zero		1400


//--------------------- .nv.constant0._ZN7cutlass13device_kernelIN5flash19enable_sm80_to_sm89INS1_16FlashAttnFwdSm80INS1_25CollectiveMainloopFwdSm80ILi8ELi2ELb0EN4cute5tupleIJNS5_1CILi128EEENS7_ILi64EEENS7_ILi192EEEEEELi192ENS_10bfloat16_tEfNS_4arch4Sm80ELb0ELb1ELb0ELb1ELb0ELb0ELb1ELb0EEENS1_21CollectiveEpilogueFwdINS6_IJS8_SA_S9_EEENS6_IJNS7_ILi1EEESI_SI_EEESC_SE_Li256ELb1ELb1ELb0ELb0EEENS1_19SingleTileSchedulerILb1ELb0ELb1ELi128EEEEEEEEEvNT_6ParamsE --------------------------
	.section	.nv.constant0._ZN7cutlass13device_kernelIN5flash19enable_sm80_to_sm89INS1_16FlashAttnFwdSm80INS1_25CollectiveMainloopFwdSm80ILi8ELi2ELb0EN4cute5tupleIJNS5_1CILi128EEENS7_ILi64EEENS7_ILi192EEEEEELi192ENS_10bfloat16_tEfNS_4arch4Sm80ELb0ELb1ELb0ELb1ELb0ELb0ELb1ELb0EEENS1_21CollectiveEpilogueFwdINS6_IJS8_SA_S9_EEENS6_IJNS7_ILi1EEESI_SI_EEESC_SE_Li256ELb1ELb1ELb0ELb0EEENS1_19SingleTileSchedulerILb1ELb0ELb1ELi128EEEEEEEEEvNT_6ParamsE,"a",@progbits
	.sectionflags	@""
	.align	4
.nv.constant0._ZN7cutlass13device_kernelIN5flash19enable_sm80_to_sm89INS1_16FlashAttnFwdSm80INS1_25CollectiveMainloopFwdSm80ILi8ELi2ELb0EN4cute5tupleIJNS5_1CILi128EEENS7_ILi64EEENS7_ILi192EEEEEELi192ENS_10bfloat16_tEfNS_4arch4Sm80ELb0ELb1ELb0ELb1ELb0ELb0ELb1ELb0EEENS1_21CollectiveEpilogueFwdINS6_IJS8_SA_S9_EEENS6_IJNS7_ILi1EEESI_SI_EEESC_SE_Li256ELb1ELb1ELb0ELb0EEENS1_19SingleTileSchedulerILb1ELb0ELb1ELi128EEEEEEEEEvNT_6ParamsE:
	.zero		1400


//--------------------- .nv.constant0._ZN7cutlass13device_kernelIN5flash19enable_sm80_to_sm89INS1_16FlashAttnFwdSm80INS1_25CollectiveMainloopFwdSm80ILi8ELi2ELb0EN4cute5tupleIJNS5_1CILi128EEENS7_ILi64EEENS7_ILi192EEEEEELi192ENS_10bfloat16_tEfNS_4arch4Sm80ELb0ELb1ELb0ELb1ELb0ELb1ELb1ELb0EEENS1_21CollectiveEpilogueFwdINS6_IJS8_SA_S9_EEENS6_IJNS7_ILi1EEESI_SI_EEESC_SE_Li256ELb1ELb1ELb0ELb0EEENS1_19SingleTileSchedulerILb1ELb0ELb1ELi128EEEEEEEEEvNT_6ParamsE --------------------------
	.section	.nv.constant0._ZN7cutlass13device_kernelIN5flash19enable_sm80_to_sm89INS1_16FlashAttnFwdSm80INS1_25CollectiveMainloopFwdSm80ILi8ELi2ELb0EN4cute5tupleIJNS5_1CILi128EEENS7_ILi64EEENS7_ILi192EEEEEELi192ENS_10bfloat16_tEfNS_4arch4Sm80ELb0ELb1ELb0ELb1ELb0ELb1ELb1ELb0EEENS1_21CollectiveEpilogueFwdINS6_IJS8_SA_S9_EEENS6_IJNS7_ILi1EEESI_SI_EEESC_SE_Li256ELb1ELb1ELb0ELb0EEENS1_19SingleTileSchedulerILb1ELb0ELb1ELi128EEEEEEEEEvNT_6ParamsE,"a",@progbits
	.sectionflags	@""
	.align	4
.nv.constant0._ZN7cutlass13device_kernelIN5flash19enable_sm80_to_sm89INS1_16FlashAttnFwdSm80INS1_25CollectiveMainloopFwdSm80ILi8ELi2ELb0EN4cute5tupleIJNS5_1CILi128EEENS7_ILi64EEENS7_ILi192EEEEEELi192ENS_10bfloat16_tEfNS_4arch4Sm80ELb0ELb1ELb0ELb1ELb0ELb1ELb1ELb0EEENS1_21CollectiveEpilogueFwdINS6_IJS8_SA_S9_EEENS6_IJNS7_ILi1EEESI_SI_EEESC_SE_Li256ELb1ELb1ELb0ELb0EEENS1_19SingleTileSchedulerILb1ELb0ELb1ELi128EEEEEEEEEvNT_6ParamsE:
	.zero		1400


//--------------------- .nv.constant0._ZN7cutlass13device_kernelIN5flash19enable_sm80_to_sm89INS1_16FlashAttnFwdSm80INS1_25CollectiveMainloopFwdSm80ILi8ELi2ELb1EN4cute5tupleIJNS5_1CILi128EEENS7_ILi96EEENS7_ILi192EEEEEELi192ENS_10bfloat16_tEfNS_4arch4Sm80ELb1ELb0ELb0ELb0ELb0ELb0ELb1ELb0EEENS1_21CollectiveEpilogueFwdINS6_IJS8_SA_S9_EEENS6_IJNS7_ILi1EEESI_SI_EEESC_SE_Li256ELb0ELb1ELb0ELb0EEENS1_30DynamicPersistentTileSchedulerILi256ELi256ELb0ELb1ELb0EEEEEEEEEvNT_6ParamsE --------------------------
	.section	.nv.constant0._ZN7cutlass13device_kernelIN5flash19enable_sm80_to_sm89INS1_16FlashAttnFwdSm80INS1_25CollectiveMainloopFwdSm80ILi8ELi2ELb1EN4cute5tupleIJNS5_1CILi128EEENS7_ILi96EEENS7_ILi192EEEEEELi192ENS_10bfloat16_tEfNS_4arch4Sm80ELb1ELb0ELb0ELb0ELb0ELb0ELb1ELb0EEENS1_21CollectiveEpilogueFwdINS6_IJS8_SA_S9_EEENS6_IJNS7_ILi1EEESI_SI_EEESC_SE_Li256ELb0ELb1ELb0ELb0EEENS1_30DynamicPersistentTileSchedulerILi256ELi256ELb0ELb1ELb0EEEEEEEEEvNT_6ParamsE,"a",@progbits
	.sectionflags	@""
	.align	4
.nv.constant0._ZN7cutlass13device_kernelIN5flash19enable_sm80_to_sm89INS1_16FlashAttnFwdSm80INS1_25CollectiveMainloopFwdSm80ILi8ELi2ELb1EN4cute5tupleIJNS5_1CILi128EEENS7_ILi96EEENS7_ILi192EEEEEELi192ENS_10bfloat16_tEfNS_4arch4Sm80ELb1ELb0ELb0ELb0ELb0ELb0ELb1ELb0EEENS1_21CollectiveEpilogueFwdINS6_IJS8_SA_S9_EEENS6_IJNS7_ILi1EEESI_SI_EEESC_SE_Li256ELb0ELb1ELb0ELb0EEENS1_30DynamicPersistentTileSchedulerILi256ELi256ELb0ELb1ELb0EEEEEEEEEvNT_6ParamsE:
	.zero		1416


//--------------------- .nv.constant0._ZN7cutlass13device_kernelIN5flash19enable_sm80_to_sm89INS1_16FlashAttnFwdSm80INS1_25CollectiveMainloopFwdSm80ILi8ELi2ELb1EN4cute5tupleIJNS5_1CILi128EEENS7_ILi96EEENS7_ILi192EEEEEELi192ENS_10bfloat16_tEfNS_4arch4Sm80ELb1ELb0ELb0ELb1ELb0ELb0ELb1ELb0EEENS1_21CollectiveEpilogueFwdINS6_IJS8_SA_S9_EEENS6_IJNS7_ILi1EEESI_SI_EEESC_SE_Li256ELb1ELb1ELb0ELb0EEENS1_19SingleTileSchedulerILb1ELb0ELb1ELi128EEEEEEEEEvNT_6ParamsE --------------------------
	.section	.nv.constant0._ZN7cutlass13device_kernelIN5flash19enable_sm80_to_sm89INS1_16FlashAttnFwdSm80INS1_25CollectiveMainloopFwdSm80ILi8ELi2ELb1EN4cute5tupleIJNS5_1CILi128EEENS7_ILi96EEENS7_ILi192EEEEEELi192ENS_10bfloat16_tEfNS_4arch4Sm80ELb1ELb0ELb0ELb1ELb0ELb0ELb1ELb0EEENS1_21CollectiveEpilogueFwdINS6_IJS8_SA_S9_EEENS6_IJNS7_ILi1EEESI_SI_EEESC_SE_Li256ELb1ELb1ELb0ELb0EEENS1_19SingleTileSchedulerILb1ELb0ELb1ELi128EEEEEEEEEvNT_6ParamsE,"a",@progbits
	.sectionflags	@""
	.align	4
.nv.constant0._ZN7cutlass13device_kernelIN5flash19enable_sm80_to_sm89INS1_16FlashAttnFwdSm80INS1_25CollectiveMainloopFwdSm80ILi8ELi2ELb1EN4cute5tupleIJNS5_1CILi128EEENS7_ILi96EEENS7_ILi192EEEEEELi192ENS_10bfloat16_tEfNS_4arch4Sm80ELb1ELb0ELb0ELb1ELb0ELb0ELb1ELb0EEENS1_21CollectiveEpilogueFwdINS6_IJS8_SA_S9_EEENS6_IJNS7_ILi1EEESI_SI_EEESC_SE_Li256ELb1ELb1ELb0ELb0EEENS1_19SingleTileSchedulerILb1ELb0ELb1ELi128EEEEEEEEEvNT_6ParamsE:
	.zero		1400


//--------------------- .nv.constant0._ZN7cutlass13device_kernelIN5flash19enable_sm80_to_sm89INS1_16FlashAttnFwdSm80INS1_25CollectiveMainloopFwdSm80ILi8ELi2ELb0EN4cute5tupleIJNS5_1CILi128EEENS7_ILi64EEENS7_ILi192EEEEEELi192ENS_10bfloat16_tEfNS_4arch4Sm80ELb1ELb0ELb0ELb1ELb0ELb1ELb1ELb0EEENS1_21CollectiveEpilogueFwdINS6_IJS8_SA_S9_EEENS6_IJNS7_ILi1EEESI_SI_EEESC_SE_Li256ELb1ELb1ELb0ELb0EEENS1_19SingleTileSchedulerILb1ELb0ELb1ELi128EEEEEEEEEvNT_6ParamsE --------------------------
	.section	.nv.constant0._ZN7cutlass13device_kernelIN5flash19enable_sm80_to_sm89INS1_16FlashAttnFwdSm80INS1_25CollectiveMainloopFwdSm80ILi8ELi2ELb0EN4cute5tupleIJNS5_1CILi128EEENS7_ILi64EEENS7_ILi192EEEEEELi192ENS_10bfloat16_tEfNS_4arch4Sm80ELb1ELb0ELb0ELb1ELb0ELb1ELb1ELb0EEENS1_21CollectiveEpilogueFwdINS6_IJS8_SA_S9_EEENS6_IJNS7_ILi1EEESI_SI_EEESC_SE_Li256ELb1ELb1ELb0ELb0EEENS1_19SingleTileSchedulerILb1ELb0ELb1ELi128EEEEEEEEEvNT_6ParamsE,"a",@progbits
	.sectionflags	@""
	.align	4
.nv.constant0._ZN7cutlass13device_kernelIN5flash19enable_sm80_to_sm89INS1_16FlashAttnFwdSm80INS1_25CollectiveMainloopFwdSm80ILi8ELi2ELb0EN4cute5tupleIJNS5_1CILi128EEENS7_ILi64EEENS7_ILi192EEEEEELi192ENS_10bfloat16_tEfNS_4arch4Sm80ELb1ELb0ELb0ELb1ELb0ELb1ELb1ELb0EEENS1_21CollectiveEpilogueFwdINS6_IJS8_SA_S9_EEENS6_IJNS7_ILi1EEESI_SI_EEESC_SE_Li256ELb1ELb1ELb0ELb0EEENS1_19SingleTileSchedulerILb1ELb0ELb1ELi128EEEEEEEEEvNT_6ParamsE:
	.zero		1400


//--------------------- .text._ZN7cutlass13device_kernelIN5flash19enable_sm80_to_sm89INS1_16FlashAttnFwdSm80INS1_25CollectiveMainloopFwdSm80ILi8ELi1ELb1EN4cute5tupleIJNS5_1CILi128EEENS7_ILi96EEENS7_ILi192EEEEEELi192ENS_10bfloat16_tEfNS_4arch4Sm80ELb0ELb0ELb1ELb0ELb0ELb0ELb1ELb0EEENS1_21CollectiveEpilogueFwdINS6_IJS8_SA_S9_EEENS6_IJNS7_ILi1EEESI_SI_EEESC_SE_Li256ELb0ELb1ELb0ELb0EEENS1_19SingleTileSchedulerILb0ELb0ELb1ELi128EEEEEEEEEvNT_6ParamsE --------------------------
	.section	.text._ZN7cutlass13device_kernelIN5flash19enable_sm80_to_sm89INS1_16FlashAttnFwdSm80INS1_25CollectiveMainloopFwdSm80ILi8ELi1ELb1EN4cute5tupleIJNS5_1CILi128EEENS7_ILi96EEENS7_ILi192EEEEEELi192ENS_10bfloat16_tEfNS_4arch4Sm80ELb0ELb0ELb1ELb0ELb0ELb0ELb1ELb0EEENS1_21CollectiveEpilogueFwdINS6_IJS8_SA_S9_EEENS6_IJNS7_ILi1EEESI_SI_EEESC_SE_Li256ELb0ELb1ELb0ELb0EEENS1_19SingleTileSchedulerILb0ELb0ELb1ELi128EEEEEEEEEvNT_6ParamsE,"ax",@progbits
	.sectioninfo	@"SHI_REGISTERS=255"
	.align	128
.text._ZN7cutlass13device_kernelIN5flash19enable_sm80_to_sm89INS1_16FlashAttnFwdSm80INS1_25CollectiveMainloopFwdSm80ILi8ELi1ELb1EN4cute5tupleIJNS5_1CILi128EEENS7_ILi96EEENS7_ILi192EEEEEELi192ENS_10bfloat16_tEfNS_4arch4Sm80ELb0ELb0ELb1ELb0ELb0ELb0ELb1ELb0EEENS1_21CollectiveEpilogueFwdINS6_IJS8_SA_S9_EEENS6_IJNS7_ILi1EEESI_SI_EEESC_SE_Li256ELb0ELb1ELb0ELb0EEENS1_19SingleTileSchedulerILb0ELb0ELb1ELi128EEEEEEEEEvNT_6ParamsE:
        .type           _ZN7cutlass13device_kernelIN5flash19enable_sm80_to_sm89INS1_16FlashAttnFwdSm80INS1_25CollectiveMainloopFwdSm80ILi8ELi1ELb1EN4cute5tupleIJNS5_1CILi128EEENS7_ILi96EEENS7_ILi192EEEEEELi192ENS_10bfloat16_tEfNS_4arch4Sm80ELb0ELb0ELb1ELb0ELb0ELb0ELb1ELb0EEENS1_21CollectiveEpilogueFwdINS6_IJS8_SA_S9_EEENS6_IJNS7_ILi1EEESI_SI_EEESC_SE_Li256ELb0ELb1ELb0ELb0EEENS1_19SingleTileSchedulerILb0ELb0ELb1ELi128EEEEEEEEEvNT_6ParamsE,@function
        .size           _ZN7cutlass13device_kernelIN5flash19enable_sm80_to_sm89INS1_16FlashAttnFwdSm80INS1_25CollectiveMainloopFwdSm80ILi8ELi1ELb1EN4cute5tupleIJNS5_1CILi128EEENS7_ILi96EEENS7_ILi192EEEEEELi192ENS_10bfloat16_tEfNS_4arch4Sm80ELb0ELb0ELb1ELb0ELb0ELb0ELb1ELb0EEENS1_21CollectiveEpilogueFwdINS6_IJS8_SA_S9_EEENS6_IJNS7_ILi1EEESI_SI_EEESC_SE_Li256ELb0ELb1ELb0ELb0EEENS1_19SingleTileSchedulerILb0ELb0ELb1ELi128EEEEEEEEEvNT_6ParamsE,(.L_x_2614 - _ZN7cutlass13device_kernelIN5flash19enable_sm80_to_sm89INS1_16FlashAttnFwdSm80INS1_25CollectiveMainloopFwdSm80ILi8ELi1ELb1EN4cute5tupleIJNS5_1CILi128EEENS7_ILi96EEENS7_ILi192EEEEEELi192ENS_10bfloat16_tEfNS_4arch4Sm80ELb0ELb0ELb1ELb0ELb0ELb0ELb1ELb0EEENS1_21CollectiveEpilogueFwdINS6_IJS8_SA_S9_EEENS6_IJNS7_ILi1EEESI_SI_EEESC_SE_Li256ELb0ELb1ELb0ELb0EEENS1_19SingleTileSchedulerILb0ELb0ELb1ELi128EEEEEEEEEvNT_6ParamsE)
        .other          _ZN7cutlass13device_kernelIN5flash19enable_sm80_to_sm89INS1_16FlashAttnFwdSm80INS1_25CollectiveMainloopFwdSm80ILi8ELi1ELb1EN4cute5tupleIJNS5_1CILi128EEENS7_ILi96EEENS7_ILi192EEEEEELi192ENS_10bfloat16_tEfNS_4arch4Sm80ELb0ELb0ELb1ELb0ELb0ELb0ELb1ELb0EEENS1_21CollectiveEpilogueFwdINS6_IJS8_SA_S9_EEENS6_IJNS7_ILi1EEESI_SI_EEESC_SE_Li256ELb0ELb1ELb0ELb0EEENS1_19SingleTileSchedulerILb0ELb0ELb1ELi128EEEEEEEEEvNT_6ParamsE,@"STO_CUDA_ENTRY STV_DEFAULT"
_ZN7cutlass13device_kernelIN5flash19enable_sm80_to_sm89INS1_16FlashAttnFwdSm80INS1_25CollectiveMainloopFwdSm80ILi8ELi1ELb1EN4cute5tupleIJNS5_1CILi128EEENS7_ILi96EEENS7_ILi192EEEEEELi192ENS_10bfloat16_tEfNS_4arch4Sm80ELb0ELb0ELb1ELb0ELb0ELb0ELb1ELb0EEENS1_21CollectiveEpilogueFwdINS6_IJS8_SA_S9_EEENS6_IJNS7_ILi1EEESI_SI_EEESC_SE_Li256ELb0ELb1ELb0ELb0EEENS1_19SingleTileSchedulerILb0ELb0ELb1ELi128EEEEEEEEEvNT_6ParamsE:
[----:B------:R-:W-:-:S03]  /*0000*/  MOV R1, c[0x0][0x28] ;  /* 0x00000a0000017a02 */ /* 0x000fc60000000f00 */
[----:B------:R-:W1:Y:S01]  /*0010*/  S2R R17, SR_CTAID.Z ;  /* 0x0000000000117919 */ /* 0x000e620000002700 */
[----:B------:R-:W-:Y:S02]  /*0020*/  IADD3 R1, R1, -0x88, RZ ;  /* 0xffffff7801017810 */ /* 0x000fe40007ffe0ff */
[----:B-1----:R-:W-:-:S13]  /*0030*/  ISETP.GE.AND P0, PT, R17, RZ, PT ;  /* 0x000000ff1100720c */ /* 0x002fda0003f06270 */
[----:B------:R-:W-:Y:S05]  /*0040*/  @!P0 EXIT ;  /* 0x000000000000894d */ /* 0x000fea0003800000 */
[----:B------:R-:W-:Y:S01]  /*0050*/  ISETP.NE.U32.AND P4, PT, RZ, c[0x0][0x340], PT ;  /* 0x0000d000ff007a0c */ /* 0x000fe20003f85070 */
[----:B------:R-:W-:-:S03]  /*0060*/  ULDC.64 UR8, c[0x0][0x118] ;  /* 0x0000460000087ab9 */ /* 0x000fc60000000a00 */
[----:B------:R-:W-:-:S13]  /*0070*/  ISETP.NE.AND.EX P4, PT, RZ, c[0x0][0x344], PT, P4 ;  /* 0x0000d100ff007a0c */ /* 0x000fda0003f85340 */
[----:B------:R-:W-:-:S04]  /*0080*/  @P4 IMAD.MOV.U32 R2, RZ, RZ, 0x4 ;  /* 0x00000004ff024424 */ /* 0x000fc800078e00ff */
[----:B------:R-:W-:-:S05]  /*0090*/  @P4 IMAD.WIDE R2, R17, R2, c[0x0][0x340] ;  /* 0x0000d00011024625 */ /* 0x000fca00078e0202 */
[----:B------:R1:W2:Y:S01]  /*00a0*/  @P4 LDG.E R20, [R2.64] ;  /* 0x0000000802144981 */ /* 0x0002a2000c1e1900 */
[----:B------:R-:W-:Y:S01]  /*00b0*/  IMAD.MOV.U32 R13, RZ, RZ, c[0x0][0x2c4] ;  /* 0x0000b100ff0d7624 */ /* 0x000fe200078e00ff */
[----:B------:R-:W-:Y:S01]  /*00c0*/  SHF.R.S32.HI R22, RZ, 0x1f, R17 ;  /* 0x0000001fff167819 */ /* 0x000fe20000011411 */
[----:B------:R-:W-:Y:S01]  /*00d0*/  IMAD.MOV.U32 R139, RZ, RZ, c[0x0][0x1d0] ;  /* 0x00007400ff8b7624 */ /* 0x000fe200078e00ff */
[----:B------:R-:W3:Y:S01]  /*00e0*/  S2R R36, SR_TID.X ;  /* 0x0000000000247919 */ /* 0x000ee20000002100 */
[----:B------:R-:W-:Y:S01]  /*00f0*/  IMAD.MOV.U32 R135, RZ, RZ, c[0x0][0x1e0] ;  /* 0x00007800ff877624 */ /* 0x000fe200078e00ff */
[----:B------:R-:W-:Y:S01]  /*0100*/  ISETP.NE.AND P0, PT, R13, 0x1, PT ;  /* 0x000000010d00780c */ /* 0x000fe20003f05270 */
[----:B------:R-:W-:Y:S01]  /*0110*/  IMAD R6, R22, c[0x0][0x1c0], RZ ;  /* 0x0000700016067a24 */ /* 0x000fe200078e02ff */
[----:B------:R-:W4:Y:S01]  /*0120*/  S2R R37, SR_CTAID.Y ;  /* 0x0000000000257919 */ /* 0x000f220000002600 */
[----:B------:R-:W-:Y:S01]  /*0130*/  IADD3 R9, R139, 0x5f, RZ ;  /* 0x0000005f8b097810 */ /* 0x000fe20007ffe0ff */
[----:B------:R-:W-:-:S02]  /*0140*/  IMAD R13, R13, c[0x0][0x168], RZ ;  /* 0x00005a000d0d7a24 */ /* 0x000fc400078e02ff */
[----:B------:R-:W5:Y:S01]  /*0150*/  S2R R7, SR_CTAID.X ;  /* 0x0000000000077919 */ /* 0x000f620000002500 */
[----:B------:R-:W-:Y:S02]  /*0160*/  IMAD.MOV.U32 R138, RZ, RZ, c[0x0][0x1e4] ;  /* 0x00007900ff8a7624 */ /* 0x000fe400078e00ff */
[----:B------:R-:W-:Y:S01]  /*0170*/  IMAD.HI R9, R9, 0x2aaaaaab, RZ ;  /* 0x2aaaaaab09097827 */ /* 0x000fe200078e02ff */
[----:B---3--:R-:W-:-:S04]  /*0180*/  SHF.R.S32.HI R34, RZ, 0x1f, R36 ;  /* 0x0000001fff227819 */ /* 0x008fc80000011424 */
[-C--:B-1----:R-:W-:Y:S01]  /*0190*/  LEA.HI R2, R34, R36.reuse, RZ, 0x3 ;  /* 0x0000002422027211 */ /* 0x082fe200078f18ff */
[C---:B----4-:R-:W-:Y:S01]  /*01a0*/  IMAD.WIDE.U32 R4, R37.reuse, c[0x0][0x1b8], RZ ;  /* 0x00006e0025047a25 */ /* 0x050fe200078e00ff */
[----:B------:R-:W-:Y:S02]  /*01b0*/  SHF.R.S32.HI R38, RZ, 0x1f, R37 ;  /* 0x0000001fff267819 */ /* 0x000fe40000011425 */
[----:B------:R-:W-:Y:S02]  /*01c0*/  LOP3.LUT R0, R2, 0xfffffff8, RZ, 0xc0, !PT ;  /* 0xfffffff802007812 */ /* 0x000fe400078ec0ff */
[----:B------:R-:W-:Y:S01]  /*01d0*/  SHF.R.S32.HI R24, RZ, 0x3, R2 ;  /* 0x00000003ff187819 */ /* 0x000fe20000011402 */
[----:B------:R-:W-:Y:S01]  /*01e0*/  IMAD R3, R38, c[0x0][0x1b8], RZ ;  /* 0x00006e0026037a24 */ /* 0x000fe200078e02ff */
[----:B------:R-:W-:Y:S01]  /*01f0*/  LEA.HI R32, R34, R36, RZ, 0x4 ;  /* 0x0000002422207211 */ /* 0x000fe200078f20ff */
[----:B------:R-:W-:Y:S01]  /*0200*/  IMAD.IADD R30, R36, 0x1, -R0 ;  /* 0x00000001241e7824 */ /* 0x000fe200078e0a00 */
[----:B------:R-:W-:Y:S01]  /*0210*/  SHF.R.S32.HI R33, RZ, 0x1f, R24 ;  /* 0x0000001fff217819 */ /* 0x000fe20000011418 */
[----:B------:R-:W-:Y:S01]  /*0220*/  IMAD R2, R37, c[0x0][0x1bc], R3 ;  /* 0x00006f0025027a24 */ /* 0x000fe200078e0203 */
[----:B------:R-:W-:Y:S01]  /*0230*/  SHF.R.S32.HI R12, RZ, 0x4, R32 ;  /* 0x00000004ff0c7819 */ /* 0x000fe20000011420 */
[----:B------:R-:W-:-:S02]  /*0240*/  IMAD R0, R30, 0x20, R24 ;  /* 0x000000201e007824 */ /* 0x000fc400078e0218 */
[----:B------:R-:W-:Y:S02]  /*0250*/  IMAD.IADD R3, R5, 0x1, R2 ;  /* 0x0000000105037824 */ /* 0x000fe400078e0202 */
[----:B-----5:R-:W-:Y:S02]  /*0260*/  IMAD R8, R7, 0x80, R0 ;  /* 0x0000008007087824 */ /* 0x020fe400078e0200 */
[----:B------:R-:W-:Y:S02]  /*0270*/  IMAD.MOV.U32 R2, RZ, RZ, R4 ;  /* 0x000000ffff027224 */ /* 0x000fe400078e0004 */
[----:B------:R-:W-:Y:S01]  /*0280*/  @P0 IMAD.HI.U32 R5, R8, c[0x0][0x2c8], RZ ;  /* 0x0000b20008050a27 */ /* 0x000fe200078e00ff */
[----:B------:R1:W-:Y:S03]  /*0290*/  STL [R1+0x34], R8 ;  /* 0x0000340801007387 */ /* 0x0003e60000100800 */
[----:B------:R-:W-:Y:S01]  /*02a0*/  IMAD.MOV.U32 R0, RZ, RZ, R8 ;  /* 0x000000ffff007224 */ /* 0x000fe200078e0008 */
[----:B------:R-:W-:Y:S01]  /*02b0*/  @P0 SHF.R.U32.HI R0, RZ, c[0x0][0x2cc], R5 ;  /* 0x0000b300ff000a19 */ /* 0x000fe20000011605 */
[C---:B------:R-:W-:Y:S01]  /*02c0*/  IMAD R4, R17.reuse, c[0x0][0x1c4], R6 ;  /* 0x0000710011047a24 */ /* 0x040fe200078e0206 */
[----:B------:R-:W-:Y:S01]  /*02d0*/  SHF.R.U32.HI R6, RZ, 0x1f, R9 ;  /* 0x0000001fff067819 */ /* 0x000fe20000011609 */
[----:B------:R-:W-:-:S03]  /*02e0*/  IMAD.WIDE.U32 R2, R17, c[0x0][0x1c0], R2 ;  /* 0x0000700011027a25 */ /* 0x000fc600078e0002 */
[----:B------:R-:W-:Y:S01]  /*02f0*/  LEA.HI.SX32 R141, R9, R6, 0x1c ;  /* 0x00000006098d7211 */ /* 0x000fe200078fe2ff */
[----:B------:R-:W-:Y:S01]  /*0300*/  IMAD.IADD R3, R3, 0x1, R4 ;  /* 0x0000000103037824 */ /* 0x000fe200078e0204 */
[--C-:B------:R-:W-:Y:S01]  /*0310*/  SHF.R.S32.HI R4, RZ, 0x1f, R0.reuse ;  /* 0x0000001fff047819 */ /* 0x100fe20000011400 */
[----:B------:R-:W-:Y:S01]  /*0320*/  IMAD.MOV R5, RZ, RZ, -R0 ;  /* 0x000000ffff057224 */ /* 0x000fe200078e0a00 */
[----:B------:R-:W-:Y:S01]  /*0330*/  LEA.HI R9, R32, R12, RZ, 0x1 ;  /* 0x0000000c20097211 */ /* 0x000fe200078f08ff */
[----:B------:R-:W-:-:S03]  /*0340*/  IMAD.WIDE.U32 R2, R0, c[0x0][0x1b0], R2 ;  /* 0x00006c0000027a25 */ /* 0x000fc600078e0002 */
[----:B------:R-:W-:Y:S01]  /*0350*/  LOP3.LUT R9, R9, 0xfffffffe, RZ, 0xc0, !PT ;  /* 0xfffffffe09097812 */ /* 0x000fe200078ec0ff */
[----:B------:R-:W-:Y:S02]  /*0360*/  IMAD R4, R4, c[0x0][0x1b0], RZ ;  /* 0x00006c0004047a24 */ /* 0x000fe400078e02ff */
[----:B------:R-:W-:Y:S02]  /*0370*/  IMAD R10, R7, 0x80, R24 ;  /* 0x00000080070a7824 */ /* 0x000fe400078e0218 */
[----:B------:R-:W-:Y:S02]  /*0380*/  IMAD R4, R0, c[0x0][0x1b4], R4 ;  /* 0x00006d0000047a24 */ /* 0x000fe400078e0204 */
[----:B------:R-:W-:Y:S01]  /*0390*/  IMAD R0, R5, c[0x0][0x2c4], R8 ;  /* 0x0000b10005007a24 */ /* 0x000fe200078e0208 */
[C---:B-1----:R-:W-:Y:S01]  /*03a0*/  IADD3 R8, R10.reuse, 0x20, RZ ;  /* 0x000000200a087810 */ /* 0x042fe20007ffe0ff */
[----:B------:R-:W-:Y:S01]  /*03b0*/  IMAD.IADD R3, R3, 0x1, R4 ;  /* 0x0000000103037824 */ /* 0x000fe200078e0204 */
[----:B------:R-:W-:Y:S01]  /*03c0*/  IADD3 R7, R10, 0x40, RZ ;  /* 0x000000400a077810 */ /* 0x000fe20007ffe0ff */
[----:B------:R-:W-:Y:S01]  /*03d0*/  IMAD.SHL.U32 R48, R30, 0x8, RZ ;  /* 0x000000081e307824 */ /* 0x000fe200078e00ff */
[----:B------:R-:W-:Y:S01]  /*03e0*/  SHF.R.S32.HI R5, RZ, 0x1f, R0 ;  /* 0x0000001fff057819 */ /* 0x000fe20000011400 */
[----:B------:R-:W-:Y:S01]  /*03f0*/  IMAD.WIDE.U32 R2, R0, c[0x0][0x1a8], R2 ;  /* 0x00006a0000027a25 */ /* 0x000fe200078e0002 */
[-C--:B------:R-:W-:Y:S01]  /*0400*/  ISETP.GE.AND P3, PT, R8, R13.reuse, PT ;  /* 0x0000000d0800720c */ /* 0x080fe20003f66270 */
[----:B------:R1:W-:Y:S01]  /*0410*/  STL [R1+0x48], R10 ;  /* 0x0000480a01007387 */ /* 0x0003e20000100800 */
[-C--:B------:R-:W-:Y:S01]  /*0420*/  ISETP.GE.AND P2, PT, R7, R13.reuse, PT ;  /* 0x0000000d0700720c */ /* 0x080fe20003f46270 */
[----:B------:R-:W-:Y:S01]  /*0430*/  IMAD R4, R5, c[0x0][0x1a8], RZ ;  /* 0x00006a0005047a24 */ /* 0x000fe200078e02ff */
[CC--:B------:R-:W-:Y:S01]  /*0440*/  ISETP.GE.AND P1, PT, R10.reuse, R13.reuse, PT ;  /* 0x0000000d0a00720c */ /* 0x0c0fe20003f26270 */
[----:B------:R-:W-:Y:S01]  /*0450*/  IMAD R6, R33, c[0x0][0x1e0], RZ ;  /* 0x0000780021067a24 */ /* 0x000fe200078e02ff */
[----:B------:R-:W-:Y:S01]  /*0460*/  IADD3 R8, R10, 0x60, RZ ;  /* 0x000000600a087810 */ /* 0x000fe20007ffe0ff */
[----:B------:R-:W-:Y:S01]  /*0470*/  IMAD R11, R0, c[0x0][0x1ac], R4 ;  /* 0x00006b00000b7a24 */ /* 0x000fe200078e0204 */
[----:B------:R-:W-:Y:S01]  /*0480*/  SHF.R.S32.HI R49, RZ, 0x1f, R48 ;  /* 0x0000001fff317819 */ /* 0x000fe20000011430 */
[----:B------:R-:W-:Y:S01]  /*0490*/  IMAD.SHL.U32 R0, R24, 0x40, RZ ;  /* 0x0000004018007824 */ /* 0x000fe200078e00ff */
[----:B------:R-:W-:Y:S01]  /*04a0*/  LEA R16, P0, R2, c[0x0][0x160], 0x1 ;  /* 0x0000580002107a11 */ /* 0x000fe200078008ff */
[----:B------:R-:W-:Y:S01]  /*04b0*/  IMAD R6, R24, c[0x0][0x1e4], R6 ;  /* 0x0000790018067a24 */ /* 0x000fe200078e0206 */
[----:B------:R-:W-:Y:S01]  /*04c0*/  IADD3 R35, R48, 0x80, RZ ;  /* 0x0000008030237810 */ /* 0x000fe20007ffe0ff */
[----:B------:R-:W-:Y:S01]  /*04d0*/  IMAD.WIDE.U32 R4, R24, c[0x0][0x1e0], R48 ;  /* 0x0000780018047a25 */ /* 0x000fe200078e0030 */
[----:B------:R-:W-:Y:S01]  /*04e0*/  LOP3.LUT R0, R0, 0x1c0, RZ, 0xc0, !PT ;  /* 0x000001c000007812 */ /* 0x000fe200078ec0ff */
[----:B------:R-:W-:Y:S01]  /*04f0*/  STL [R1+0xc], R141 ;  /* 0x00000c8d01007387 */ /* 0x000fe20000100800 */
[----:B------:R-:W-:Y:S01]  /*0500*/  IADD3 R39, R48, 0x40, RZ ;  /* 0x0000004030277810 */ /* 0x000fe20007ffe0ff */
[----:B------:R-:W-:Y:S01]  /*0510*/  IMAD.IADD R5, R5, 0x1, R6 ;  /* 0x0000000105057824 */ /* 0x000fe200078e0206 */
[----:B------:R-:W-:Y:S01]  /*0520*/  SHF.R.U32.HI R7, RZ, 0x3, R0 ;  /* 0x00000003ff077819 */ /* 0x000fe20000011600 */
[----:B------:R-:W-:Y:S01]  /*0530*/  IMAD.SHL.U32 R6, R24, 0x8, RZ ;  /* 0x0000000818067824 */ /* 0x000fe200078e00ff */
[----:B------:R-:W-:Y:S01]  /*0540*/  BAR.SYNC.DEFER_BLOCKING 0x0 ;  /* 0x0000000000007b1d */ /* 0x000fe20000010000 */
[----:B------:R-:W-:Y:S01]  /*0550*/  IMAD.IADD R25, R12, 0x1, -R9 ;  /* 0x000000010c197824 */ /* 0x000fe200078e0a09 */
[----:B------:R-:W-:Y:S01]  /*0560*/  ISETP.GE.AND P5, PT, R8, R13, PT ;  /* 0x0000000d0800720c */ /* 0x000fe20003fa6270 */
[----:B------:R-:W-:Y:S01]  /*0570*/  IMAD.WIDE.U32 R4, R37, c[0x0][0x1e8], R4 ;  /* 0x00007a0025047a25 */ /* 0x000fe200078e0004 */
[----:B------:R-:W-:-:S02]  /*0580*/  @!P1 SHF.R.S32.HI R8, RZ, 0x1f, R39 ;  /* 0x0000001fff089819 */ /* 0x000fc40000011427 */
[----:B-1----:R-:W-:Y:S01]  /*0590*/  LOP3.LUT R10, R0, 0x38, R48, 0xf8, !PT ;  /* 0x00000038000a7812 */ /* 0x002fe200078ef830 */
[----:B------:R-:W-:Y:S01]  /*05a0*/  IMAD.IADD R0, R3, 0x1, R11 ;  /* 0x0000000103007824 */ /* 0x000fe200078e020b */
[----:B------:R-:W-:Y:S01]  /*05b0*/  LEA.HI R9, R34, R36, RZ, 0x6 ;  /* 0x0000002422097211 */ /* 0x000fe200078f30ff */
[----:B------:R-:W-:Y:S01]  /*05c0*/  IMAD.MOV.U32 R18, RZ, RZ, R4 ;  /* 0x000000ffff127224 */ /* 0x000fe200078e0004 */
[----:B------:R-:W-:Y:S01]  /*05d0*/  LOP3.LUT R12, R10, R7, RZ, 0x3c, !PT ;  /* 0x000000070a0c7212 */ /* 0x000fe200078e3cff */
[----:B------:R-:W-:Y:S01]  /*05e0*/  IMAD R10, R38, c[0x0][0x1e8], RZ ;  /* 0x00007a00260a7a24 */ /* 0x000fe200078e02ff */
[----:B------:R-:W-:Y:S01]  /*05f0*/  LEA.HI.X R11, R2, c[0x0][0x164], R0, 0x1, P0 ;  /* 0x00005900020b7a11 */ /* 0x000fe200000f0c00 */
[----:B------:R-:W-:Y:S01]  /*0600*/  IMAD.SHL.U32 R0, R30, 0x40, RZ ;  /* 0x000000401e007824 */ /* 0x000fe200078e00ff */
[----:B------:R-:W-:Y:S01]  /*0610*/  SHFL.IDX PT, R2, R16, RZ, 0x181f ;  /* 0x00181fff10027589 */ /* 0x000fe200000e0000 */
[--C-:B------:R-:W-:Y:S01]  /*0620*/  @!P1 SHF.R.S32.HI R7, RZ, 0x1f, R35.reuse ;  /* 0x0000001fff079819 */ /* 0x100fe20000011423 */
[----:B------:R-:W-:Y:S01]  /*0630*/  IMAD.SHL.U32 R9, R9, 0x8, RZ ;  /* 0x0000000809097824 */ /* 0x000fe200078e00ff */
[----:B------:R-:W-:Y:S01]  /*0640*/  @!P1 LEA.HI R8, R8, R39, RZ, 0x3 ;  /* 0x0000002708089211 */ /* 0x000fe200078f18ff */
[----:B------:R-:W1:Y:S01]  /*0650*/  SHFL.IDX PT, R3, R11, RZ, 0x181f ;  /* 0x00181fff0b037589 */ /* 0x000e6200000e0000 */
[----:B------:R-:W-:Y:S01]  /*0660*/  LOP3.LUT R0, R0, 0x1c0, RZ, 0xc0, !PT ;  /* 0x000001c000007812 */ /* 0x000fe200078ec0ff */
[----:B------:R-:W-:Y:S01]  /*0670*/  IMAD R10, R37, c[0x0][0x1ec], R10 ;  /* 0x00007b00250a7a24 */ /* 0x000fe200078e020a */
[----:B------:R-:W-:Y:S01]  /*0680*/  @!P3 SHF.R.S32.HI R4, RZ, 0x1f, R35 ;  /* 0x0000001fff04b819 */ /* 0x000fe20000011423 */
[----:B------:R-:W-:Y:S01]  /*0690*/  STL.64 [R1+0x10], R48 ;  /* 0x0000103001007387 */ /* 0x000fe20000100a00 */
[----:B------:R-:W-:Y:S01]  /*06a0*/  LOP3.LUT R6, R0, 0x8, R6, 0xf8, !PT ;  /* 0x0000000800067812 */ /* 0x000fe200078ef806 */
[----:B------:R-:W-:Y:S01]  /*06b0*/  IMAD.IADD R19, R5, 0x1, R10 ;  /* 0x0000000105137824 */ /* 0x000fe200078e020a */
[----:B------:R-:W-:Y:S01]  /*06c0*/  SHF.R.U32.HI R0, RZ, 0x3, R0 ;  /* 0x00000003ff007819 */ /* 0x000fe20000011600 */
[----:B------:R-:W-:Y:S01]  /*06d0*/  SHFL.IDX PT, R5, R11, 0x2, 0x181f ;  /* 0x00581f000b057f89 */ /* 0x000fe200000e0000 */
[----:B------:R-:W-:-:S02]  /*06e0*/  @!P1 LOP3.LUT R8, R8, 0xfffffff8, RZ, 0xc0, !PT ;  /* 0xfffffff808089812 */ /* 0x000fc400078ec0ff */
[----:B------:R-:W-:Y:S01]  /*06f0*/  LOP3.LUT R31, R6, R0, RZ, 0x3c, !PT ;  /* 0x00000000061f7212 */ /* 0x000fe200078e3cff */
[----:B------:R-:W-:Y:S01]  /*0700*/  STL [R1+0x24], R39 ;  /* 0x0000242701007387 */ /* 0x000fe20000100800 */
[-C--:B------:R-:W-:Y:S02]  /*0710*/  @!P1 LEA.HI R0, R7, R35.reuse, RZ, 0x3 ;  /* 0x0000002307009211 */ /* 0x080fe400078f18ff */
[----:B------:R-:W-:Y:S01]  /*0720*/  @!P3 LEA.HI R4, R4, R35, RZ, 0x3 ;  /* 0x000000230404b211 */ /* 0x000fe200078f18ff */
[----:B------:R-:W-:Y:S01]  /*0730*/  SHFL.IDX PT, R6, R16, 0x1, 0x181f ;  /* 0x00381f0010067f89 */ /* 0x000fe200000e0000 */
[----:B------:R-:W-:Y:S02]  /*0740*/  @!P1 LOP3.LUT R0, R0, 0xfffffff8, RZ, 0xc0, !PT ;  /* 0xfffffff800009812 */ /* 0x000fe400078ec0ff */
[----:B------:R-:W-:Y:S01]  /*0750*/  LOP3.LUT R140, R12, 0xfffffe00, R9, 0xf8, !PT ;  /* 0xfffffe000c8c7812 */ /* 0x000fe200078ef809 */
[----:B------:R-:W3:Y:S01]  /*0760*/  SHFL.IDX PT, R7, R11, 0x1, 0x181f ;  /* 0x00381f000b077f89 */ /* 0x000ee200000e0000 */
[----:B------:R-:W-:Y:S01]  /*0770*/  ISETP.GE.AND P0, PT, R39, c[0x0][0x198], PT ;  /* 0x0000660027007a0c */ /* 0x000fe20003f06270 */
[--C-:B-1----:R-:W-:Y:S01]  /*0780*/  @!P1 IMAD.WIDE R12, R8, 0x2, R2.reuse ;  /* 0x00000002080c9825 */ /* 0x102fe200078e0202 */
[----:B------:R-:W-:Y:S01]  /*0790*/  @!P1 LEA R8, P6, R48, R2, 0x1 ;  /* 0x0000000230089211 */ /* 0x000fe200078c08ff */
[----:B------:R-:W-:Y:S02]  /*07a0*/  STL [R1+0x20], R35 ;  /* 0x0000202301007387 */ /* 0x000fe40000100800 */
[----:B------:R-:W-:Y:S01]  /*07b0*/  @!P1 IMAD.WIDE R14, R0, 0x2, R2 ;  /* 0x00000002000e9825 */ /* 0x000fe200078e0202 */
[----:B------:R-:W-:Y:S01]  /*07c0*/  @!P3 SHF.R.S32.HI R0, RZ, 0x1f, R39 ;  /* 0x0000001fff00b819 */ /* 0x000fe20000011427 */
[----:B------:R-:W-:Y:S01]  /*07d0*/  STL [R1+0x30], R140 ;  /* 0x0000308c01007387 */ /* 0x000fe20000100800 */
[----:B------:R-:W-:-:S02]  /*07e0*/  @!P3 LOP3.LUT R2, R4, 0xfffffff8, RZ, 0xc0, !PT ;  /* 0xfffffff80402b812 */ /* 0x000fc400078ec0ff */
[----:B------:R-:W-:Y:S01]  /*07f0*/  @!P1 LEA.HI.X R9, R48, R3, R49, 0x1, P6 ;  /* 0x0000000330099211 */ /* 0x000fe200030f0c31 */
[----:B------:R-:W-:Y:S01]  /*0800*/  SHFL.IDX PT, R4, R16, 0x2, 0x181f ;  /* 0x00581f0010047f89 */ /* 0x000fe200000e0000 */
[----:B------:R-:W-:Y:S02]  /*0810*/  ISETP.GE.AND P6, PT, R35, c[0x0][0x198], PT ;  /* 0x0000660023007a0c */ /* 0x000fe40003fc6270 */
[----:B------:R-:W-:Y:S01]  /*0820*/  @!P3 LEA.HI R0, R0, R39, RZ, 0x3 ;  /* 0x000000270000b211 */ /* 0x000fe200078f18ff */
[----:B------:R1:W-:Y:S03]  /*0830*/  SHFL.IDX PT, R3, R11, 0x3, 0x181f ;  /* 0x00781f000b037f89 */ /* 0x0003e600000e0000 */
[----:B------:R-:W-:Y:S01]  /*0840*/  @!P3 LOP3.LUT R10, R0, 0xfffffff8, RZ, 0xc0, !PT ;  /* 0xfffffff8000ab812 */ /* 0x000fe200078ec0ff */
[----:B------:R-:W-:Y:S02]  /*0850*/  @!P1 IMAD.SHL.U32 R0, R140, 0x2, RZ ;  /* 0x000000028c009824 */ /* 0x000fe400078e00ff */
[----:B---3--:R-:W-:-:S02]  /*0860*/  @!P3 IMAD.WIDE R26, R2, 0x2, R6 ;  /* 0x00000002021ab825 */ /* 0x008fc400078e0206 */
[----:B------:R-:W3:Y:S02]  /*0870*/  SHFL.IDX PT, R2, R16, 0x3, 0x181f ;  /* 0x00781f0010027f89 */ /* 0x000ee400000e0000 */
[----:B------:R-:W-:-:S04]  /*0880*/  @!P3 IMAD.WIDE R28, R10, 0x2, R6 ;  /* 0x000000020a1cb825 */ /* 0x000fc800078e0206 */
[----:B------:R-:W-:Y:S01]  /*0890*/  @!P3 IMAD.SHL.U32 R10, R140, 0x2, RZ ;  /* 0x000000028c0ab824 */ /* 0x000fe200078e00ff */
[----:B-1----:R-:W-:-:S04]  /*08a0*/  @!P5 SHF.R.S32.HI R11, RZ, 0x1f, R39 ;  /* 0x0000001fff0bd819 */ /* 0x002fc80000011427 */
[----:B------:R-:W-:-:S04]  /*08b0*/  @!P5 LEA.HI R11, R11, R39, RZ, 0x3 ;  /* 0x000000270b0bd211 */ /* 0x000fc800078f18ff */
[----:B------:R-:W-:Y:S02]  /*08c0*/  @!P5 LOP3.LUT R11, R11, 0xfffffff8, RZ, 0xc0, !PT ;  /* 0xfffffff80b0bd812 */ /* 0x000fe400078ec0ff */
[----:B--2---:R-:W-:Y:S01]  /*08d0*/  @P4 SHF.R.S32.HI R21, RZ, 0x1f, R20 ;  /* 0x0000001fff154819 */ /* 0x004fe20000011414 */
[----:B------:R-:W-:Y:S02]  /*08e0*/  @!P4 IMAD.MOV.U32 R20, RZ, RZ, R17 ;  /* 0x000000ffff14c224 */ /* 0x000fe400078e0011 */
[----:B------:R-:W-:Y:S01]  /*08f0*/  @!P4 IMAD.MOV.U32 R21, RZ, RZ, R22 ;  /* 0x000000ffff15c224 */ /* 0x000fe200078e0016 */
[----:B------:R-:W-:Y:S01]  /*0900*/  ISETP.GE.AND P4, PT, R48, c[0x0][0x198], PT ;  /* 0x0000660030007a0c */ /* 0x000fe20003f86270 */
[----:B---3--:R-:W-:-:S04]  /*0910*/  @!P5 IMAD.WIDE R16, R11, 0x2, R2 ;  /* 0x000000020b10d825 */ /* 0x008fc800078e0202 */
[----:B------:R-:W-:-:S04]  /*0920*/  IMAD.WIDE.U32 R40, R20, c[0x0][0x1f0], R18 ;  /* 0x00007c0014287a25 */ /* 0x000fc800078e0012 */
[----:B------:R-:W-:Y:S01]  /*0930*/  IMAD.MOV.U32 R142, RZ, RZ, R40 ;  /* 0x000000ffff8e7224 */ /* 0x000fe200078e0028 */
[----:B------:R1:W-:Y:S04]  /*0940*/  STL.64 [R1+0x28], R40 ;  /* 0x0000282801007387 */ /* 0x0003e80000100a00 */
[----:B------:R2:W-:Y:S04]  /*0950*/  @!P1 LDGSTS.E.BYPASS.LTC128B.128 [R0+0x100], [R8.64], !P4 ;  /* 0x0010000008009fae */ /* 0x0005e8000e101d48 */
[----:B------:R3:W-:Y:S04]  /*0960*/  @!P1 LDGSTS.E.BYPASS.LTC128B.128 [R0+0x4100], [R12.64], !P0 ;  /* 0x041000000c009fae */ /* 0x0007e8000c101d48 */
[----:B------:R3:W-:Y:S01]  /*0970*/  @!P1 LDGSTS.E.BYPASS.LTC128B.128 [R0+0x8100], [R14.64], !P6 ;  /* 0x081000000e009fae */ /* 0x0007e2000f101d48 */
[----:B------:R-:W-:-:S04]  /*0980*/  @!P3 LEA R6, P1, R48, R6, 0x1 ;  /* 0x000000063006b211 */ /* 0x000fc800078208ff */
[----:B------:R-:W-:-:S05]  /*0990*/  @!P3 LEA.HI.X R7, R48, R7, R49, 0x1, P1 ;  /* 0x000000073007b211 */ /* 0x000fca00008f0c31 */
[----:B------:R4:W-:Y:S04]  /*09a0*/  @!P3 LDGSTS.E.BYPASS.LTC128B.128 [R10+0x1100], [R6.64], !P4 ;  /* 0x01100000060abfae */ /* 0x0009e8000e101d48 */
[----:B------:R5:W-:Y:S04]  /*09b0*/  @!P3 LDGSTS.E.BYPASS.LTC128B.128 [R10+0x5100], [R28.64], !P0 ;  /* 0x051000001c0abfae */ /* 0x000be8000c101d48 */
[----:B------:R1:W-:Y:S01]  /*09c0*/  @!P3 LDGSTS.E.BYPASS.LTC128B.128 [R10+0x9100], [R26.64], !P6 ;  /* 0x091000001a0abfae */ /* 0x0003e2000f101d48 */
[----:B--2---:R-:W-:Y:S02]  /*09d0*/  @!P2 SHF.R.S32.HI R9, RZ, 0x1f, R39 ;  /* 0x0000001fff09a819 */ /* 0x004fe40000011427 */
[----:B------:R-:W-:-:S02]  /*09e0*/  @!P2 SHF.R.S32.HI R8, RZ, 0x1f, R35 ;  /* 0x0000001fff08a819 */ /* 0x000fc40000011423 */
[----:B------:R-:W-:Y:S02]  /*09f0*/  @!P2 LEA.HI R9, R9, R39, RZ, 0x3 ;  /* 0x000000270909a211 */ /* 0x000fe400078f18ff */
[-C--:B------:R-:W-:Y:S02]  /*0a00*/  @!P2 LEA.HI R8, R8, R35.reuse, RZ, 0x3 ;  /* 0x000000230808a211 */ /* 0x080fe400078f18ff */
[----:B---3--:R-:W-:Y:S02]  /*0a10*/  @!P5 SHF.R.S32.HI R0, RZ, 0x1f, R35 ;  /* 0x0000001fff00d819 */ /* 0x008fe40000011423 */
[----:B------:R-:W-:Y:S02]  /*0a20*/  @!P2 LOP3.LUT R9, R9, 0xfffffff8, RZ, 0xc0, !PT ;  /* 0xfffffff80909a812 */ /* 0x000fe400078ec0ff */
[----:B------:R-:W-:Y:S02]  /*0a30*/  @!P5 LEA.HI R0, R0, R35, RZ, 0x3 ;  /* 0x000000230000d211 */ /* 0x000fe400078f18ff */
[----:B------:R-:W-:Y:S01]  /*0a40*/  @!P2 LOP3.LUT R14, R8, 0xfffffff8, RZ, 0xc0, !PT ;  /* 0xfffffff8080ea812 */ /* 0x000fe200078ec0ff */
[----:B------:R-:W-:Y:S01]  /*0a50*/  @!P2 IMAD.WIDE R12, R9, 0x2, R4 ;  /* 0x00000002090ca825 */ /* 0x000fe200078e0204 */
[----:B------:R-:W-:-:S02]  /*0a60*/  @!P2 LEA R8, P1, R48, R4, 0x1 ;  /* 0x000000043008a211 */ /* 0x000fc400078208ff */
[----:B------:R-:W-:Y:S01]  /*0a70*/  @!P5 LOP3.LUT R0, R0, 0xfffffff8, RZ, 0xc0, !PT ;  /* 0xfffffff80000d812 */ /* 0x000fe200078ec0ff */
[----:B------:R-:W-:Y:S01]  /*0a80*/  @!P2 IMAD.WIDE R14, R14, 0x2, R4 ;  /* 0x000000020e0ea825 */ /* 0x000fe200078e0204 */
[C---:B------:R-:W-:Y:S02]  /*0a90*/  @!P2 LEA.HI.X R9, R48.reuse, R5, R49, 0x1, P1 ;  /* 0x000000053009a211 */ /* 0x040fe400008f0c31 */
[----:B------:R-:W-:Y:S01]  /*0aa0*/  @!P5 LEA R4, P1, R48, R2, 0x1 ;  /* 0x000000023004d211 */ /* 0x000fe200078208ff */
[----:B------:R-:W-:Y:S01]  /*0ab0*/  @!P5 IMAD.WIDE R22, R0, 0x2, R2 ;  /* 0x000000020016d825 */ /* 0x000fe200078e0202 */
[----:B------:R-:W-:Y:S02]  /*0ac0*/  LOP3.LUT R2, R32, 0xfffffff0, RZ, 0xc0, !PT ;  /* 0xfffffff020027812 */ /* 0x000fe400078ec0ff */
[----:B------:R-:W-:Y:S01]  /*0ad0*/  @!P5 LEA.HI.X R5, R48, R3, R49, 0x1, P1 ;  /* 0x000000033005d211 */ /* 0x000fe200008f0c31 */
[----:B------:R-:W-:Y:S02]  /*0ae0*/  @!P2 IMAD.SHL.U32 R0, R140, 0x2, RZ ;  /* 0x000000028c00a824 */ /* 0x000fe400078e00ff */
[----:B------:R-:W-:-:S02]  /*0af0*/  IMAD.MOV.U32 R3, RZ, RZ, 0x60 ;  /* 0x00000060ff037424 */ /* 0x000fc400078e00ff */
[----:B-----5:R-:W-:Y:S01]  /*0b00*/  IMAD.MOV.U32 R28, RZ, RZ, 0x40 ;  /* 0x00000040ff1c7424 */ /* 0x020fe200078e00ff */
[----:B------:R2:W-:Y:S01]  /*0b10*/  @!P2 LDGSTS.E.BYPASS.LTC128B.128 [R0+0x2100], [R8.64], !P4 ;  /* 0x021000000800afae */ /* 0x0005e2000e101d48 */
[----:B------:R-:W-:-:S03]  /*0b20*/  IMAD.WIDE.U32 R136, R3, c[0x0][0x1e0], RZ ;  /* 0x0000780003887a25 */ /* 0x000fc600078e00ff */
[----:B------:R3:W-:Y:S01]  /*0b30*/  @!P2 LDGSTS.E.BYPASS.LTC128B.128 [R0+0x6100], [R12.64], !P0 ;  /* 0x061000000c00afae */ /* 0x0007e2000c101d48 */
[----:B------:R-:W-:-:S03]  /*0b40*/  IMAD R133, R141, -0x60, R3 ;  /* 0xffffffa08d857824 */ /* 0x000fc600078e0203 */
[----:B------:R5:W-:Y:S01]  /*0b50*/  @!P2 LDGSTS.E.BYPASS.LTC128B.128 [R0+0xa100], [R14.64], !P6 ;  /* 0x0a1000000e00afae */ /* 0x000be2000f101d48 */
[----:B--2---:R-:W-:Y:S01]  /*0b60*/  @!P5 IMAD.SHL.U32 R8, R140, 0x2, RZ ;  /* 0x000000028c08d824 */ /* 0x004fe200078e00ff */
[----:B---3--:R-:W-:-:S04]  /*0b70*/  IADD3 R12, R133, c[0x0][0x1d0], -R24 ;  /* 0x00007400850c7a10 */ /* 0x008fc80007ffe818 */
[----:B------:R2:W-:Y:S01]  /*0b80*/  @!P5 LDGSTS.E.BYPASS.LTC128B.128 [R8+0x3100], [R4.64], !P4 ;  /* 0x031000000408dfae */ /* 0x0005e2000e101d48 */
[----:B-----5:R-:W-:Y:S01]  /*0b90*/  IMAD R0, R3, c[0x0][0x1e4], RZ ;  /* 0x0000790003007a24 */ /* 0x020fe200078e02ff */
[----:B------:R-:W-:Y:S02]  /*0ba0*/  IADD3 R15, R141, -0x1, RZ ;  /* 0xffffffff8d0f7810 */ /* 0x000fe40007ffe0ff */
[----:B------:R3:W-:Y:S01]  /*0bb0*/  @!P5 LDGSTS.E.BYPASS.LTC128B.128 [R8+0x7100], [R16.64], !P0 ;  /* 0x071000001008dfae */ /* 0x0007e2000c101d48 */
[C---:B------:R-:W-:Y:S01]  /*0bc0*/  ISETP.GE.AND P3, PT, R12.reuse, 0x1, PT ;  /* 0x000000010c00780c */ /* 0x040fe20003f66270 */
[----:B------:R-:W-:Y:S01]  /*0bd0*/  IMAD.IADD R134, R137, 0x1, R0 ;  /* 0x0000000189867824 */ /* 0x000fe200078e0200 */
[----:B-1----:R-:W-:Y:S01]  /*0be0*/  SHF.R.S32.HI R26, RZ, 0x1f, R15 ;  /* 0x0000001fff1a7819 */ /* 0x002fe2000001140f */
[----:B------:R-:W-:Y:S01]  /*0bf0*/  IMAD R0, R21, c[0x0][0x1f0], RZ ;  /* 0x00007c0015007a24 */ /* 0x000fe200078e02ff */
[----:B------:R-:W-:Y:S01]  /*0c00*/  ISETP.GE.AND P1, PT, R12, 0x41, PT ;  /* 0x000000410c00780c */ /* 0x000fe20003f26270 */
[----:B------:R-:W-:Y:S01]  /*0c10*/  IMAD.SHL.U32 R14, R138, 0x40, RZ ;  /* 0x000000408a0e7824 */ /* 0x000fe200078e00ff */
[----:B------:R-:W-:Y:S01]  /*0c20*/  ISETP.GE.AND P2, PT, R12, 0x21, PT ;  /* 0x000000210c00780c */ /* 0x000fe20003f46270 */
[----:B------:R1:W-:Y:S01]  /*0c30*/  @!P5 LDGSTS.E.BYPASS.LTC128B.128 [R8+0xb100], [R22.64], !P6 ;  /* 0x0b1000001608dfae */ /* 0x0003e2000f101d48 */
[----:B------:R-:W-:-:S02]  /*0c40*/  ISETP.GE.AND P6, PT, R48, c[0x0][0x1d4], PT ;  /* 0x0000750030007a0c */ /* 0x000fc40003fc6270 */
[----:B------:R-:W-:Y:S01]  /*0c50*/  ISETP.GE.AND P5, PT, R39, c[0x0][0x1d4], PT ;  /* 0x0000750027007a0c */ /* 0x000fe20003fa6270 */
[----:B------:R-:W0:Y:S01]  /*0c60*/  LDGDEPBAR ;  /* 0x00000000000079af */ /* 0x000e220000000000 */
[----:B--2---:R-:W-:Y:S02]  /*0c70*/  IMAD.IADD R4, R36, 0x1, -R2 ;  /* 0x0000000124047824 */ /* 0x004fe400078e0a02 */
[----:B------:R-:W-:Y:S02]  /*0c80*/  IMAD R2, R20, c[0x0][0x1f4], R0 ;  /* 0x00007d0014027a24 */ /* 0x000fe400078e0200 */
[----:B------:R-:W-:Y:S01]  /*0c90*/  IMAD R0, R134, R15, RZ ;  /* 0x0000000f86007224 */ /* 0x000fe200078e02ff */
[----:B------:R-:W-:Y:S01]  /*0ca0*/  SHF.R.S32.HI R3, RZ, 0x1f, R4 ;  /* 0x0000001fff037819 */ /* 0x000fe20000011404 */
[----:B------:R-:W-:Y:S02]  /*0cb0*/  IMAD.IADD R143, R41, 0x1, R2 ;  /* 0x00000001298f7824 */ /* 0x000fe400078e0202 */
[----:B------:R-:W-:Y:S01]  /*0cc0*/  IMAD R0, R26, R136, R0 ;  /* 0x000000881a007224 */ /* 0x000fe200078e0200 */
[----:B------:R-:W-:Y:S01]  /*0cd0*/  LEA.HI R13, R3, R4, RZ, 0x3 ;  /* 0x00000004030d7211 */ /* 0x000fe200078f18ff */
[----:B------:R-:W-:Y:S01]  /*0ce0*/  IMAD.WIDE.U32 R2, R15, R136, R142 ;  /* 0x000000880f027225 */ /* 0x000fe200078e008e */
[----:B------:R2:W-:Y:S02]  /*0cf0*/  STL.64 [R1+0x18], R142 ;  /* 0x0000188e01007387 */ /* 0x0005e40000100a00 */
[----:B------:R-:W-:Y:S01]  /*0d00*/  LOP3.LUT R5, R13, 0xfffffff8, RZ, 0xc0, !PT ;  /* 0xfffffff80d057812 */ /* 0x000fe200078ec0ff */
[----:B------:R-:W-:Y:S01]  /*0d10*/  IMAD.IADD R0, R3, 0x1, R0 ;  /* 0x0000000103007824 */ /* 0x000fe200078e0200 */
[----:B----4-:R-:W-:Y:S01]  /*0d20*/  @P3 LEA R6, P0, R2, c[0x0][0x1c8], 0x1 ;  /* 0x0000720002063a11 */ /* 0x010fe200078008ff */
[----:B---3--:R-:W-:-:S03]  /*0d30*/  IMAD.WIDE.U32 R16, R135, 0x40, RZ ;  /* 0x0000004087107825 */ /* 0x008fc600078e00ff */
[----:B------:R-:W-:Y:S01]  /*0d40*/  @P3 LEA.HI.X R7, R2, c[0x0][0x1cc], R0, 0x1, P0 ;  /* 0x0000730002073a11 */ /* 0x000fe200000f0c00 */
[----:B------:R-:W-:Y:S01]  /*0d50*/  IMAD.IADD R11, R4, 0x1, -R5 ;  /* 0x00000001040b7824 */ /* 0x000fe200078e0a05 */
[----:B------:R-:W-:Y:S01]  /*0d60*/  @P1 IADD3 R9, P4, R2, R16, RZ ;  /* 0x0000001002091210 */ /* 0x000fe20007f9e0ff */
[----:B------:R-:W-:Y:S01]  /*0d70*/  IMAD.SHL.U32 R5, R25, 0x8, RZ ;  /* 0x0000000819057824 */ /* 0x000fe200078e00ff */
[----:B------:R-:W-:Y:S01]  /*0d80*/  @P2 LEA R3, P0, R135, R2, 0x5 ;  /* 0x0000000287032211 */ /* 0x000fe200078028ff */
[----:B------:R-:W-:Y:S01]  /*0d90*/  IMAD.SHL.U32 R2, R11, 0x40, RZ ;  /* 0x000000400b027824 */ /* 0x000fe200078e00ff */
[----:B------:R-:W-:Y:S02]  /*0da0*/  @P1 IADD3.X R14, R0, R17, R14, P4, !PT ;  /* 0x00000011000e1210 */ /* 0x000fe400027fe40e */
[----:B------:R-:W-:Y:S02]  /*0db0*/  @P2 LEA.HI.X R0, R135, R0, R138, 0x5, P0 ;  /* 0x0000000087002211 */ /* 0x000fe400000f2c8a */
[----:B------:R-:W-:-:S02]  /*0dc0*/  LOP3.LUT R2, R2, 0x1c0, RZ, 0xc0, !PT ;  /* 0x000001c002027812 */ /* 0x000fc400078ec0ff */
[----:B------:R-:W-:Y:S02]  /*0dd0*/  ISETP.GE.AND P4, PT, R35, c[0x0][0x1d4], PT ;  /* 0x0000750023007a0c */ /* 0x000fe40003f86270 */
[C---:B------:R-:W-:Y:S02]  /*0de0*/  @P2 LEA R4, P0, R3.reuse, c[0x0][0x1c8], 0x1 ;  /* 0x0000720003042a11 */ /* 0x040fe400078008ff */
[----:B------:R-:W-:Y:S02]  /*0df0*/  LOP3.LUT R10, R2, 0x8, R5, 0xf8, !PT ;  /* 0x00000008020a7812 */ /* 0x000fe400078ef805 */
[----:B-1----:R-:W-:Y:S02]  /*0e00*/  SHF.R.U32.HI R8, RZ, 0x3, R2 ;  /* 0x00000003ff087819 */ /* 0x002fe40000011602 */
[----:B------:R-:W-:Y:S01]  /*0e10*/  @P2 LEA.HI.X R5, R3, c[0x0][0x1cc], R0, 0x1, P0 ;  /* 0x0000730003052a11 */ /* 0x000fe200000f0c00 */
[----:B------:R-:W-:Y:S01]  /*0e20*/  IMAD R0, R25, 0x200, R31 ;  /* 0x0000020019007824 */ /* 0x000fe200078e021f */
[----:B------:R-:W-:Y:S01]  /*0e30*/  LOP3.LUT R10, R10, R8, RZ, 0x3c, !PT ;  /* 0x000000080a0a7212 */ /* 0x000fe200078e3cff */
[----:B------:R-:W-:Y:S01]  /*0e40*/  @P3 IMAD.SHL.U32 R8, R140, 0x2, RZ ;  /* 0x000000028c083824 */ /* 0x000fe200078e00ff */
[----:B------:R-:W-:Y:S01]  /*0e50*/  @P1 LEA R2, P0, R9, c[0x0][0x1c8], 0x1 ;  /* 0x0000720009021a11 */ /* 0x000fe200078008ff */
[----:B------:R-:W-:-:S02]  /*0e60*/  IMAD.SHL.U32 R224, R0, 0x2, RZ ;  /* 0x0000000200e07824 */ /* 0x000fc400078e00ff */
[----:B------:R-:W-:Y:S01]  /*0e70*/  IMAD.MOV.U32 R0, RZ, RZ, 0x20 ;  /* 0x00000020ff007424 */ /* 0x000fe200078e00ff */
[----:B------:R-:W-:Y:S01]  /*0e80*/  @P1 LEA.HI.X R3, R9, c[0x0][0x1cc], R14, 0x1, P0 ;  /* 0x0000730009031a11 */ /* 0x000fe200000f0c0e */
[----:B------:R-:W-:Y:S01]  /*0e90*/  @P2 IMAD.SHL.U32 R9, R140, 0x2, RZ ;  /* 0x000000028c092824 */ /* 0x000fe200078e00ff */
[----:B------:R1:W-:Y:S01]  /*0ea0*/  @P3 LDGSTS.E.BYPASS.LTC128B.128 [R8+0xc100], [R6.64], !P6 ;  /* 0x0c10000006083fae */ /* 0x0003e2000f101d48 */
[----:B------:R-:W-:Y:S02]  /*0eb0*/  LOP3.LUT P0, RZ, R30, 0x2, RZ, 0xc0, !PT ;  /* 0x000000021eff7812 */ /* 0x000fe4000780c0ff */
[----:B------:R-:W-:Y:S01]  /*0ec0*/  IADD3 R231, R224, 0xc120, RZ ;  /* 0x0000c120e0e77810 */ /* 0x000fe20007ffe0ff */
[----:B------:R1:W-:Y:S04]  /*0ed0*/  @P3 LDGSTS.E.BYPASS.LTC128B.128 [R8+0xf100], [R6.64+0x80], !P5 ;  /* 0x0f10008006083fae */ /* 0x0003e8000e901d48 */
[----:B------:R1:W-:Y:S04]  /*0ee0*/  @P3 LDGSTS.E.BYPASS.LTC128B.128 [R8+0x12100], [R6.64+0x100], !P4 ;  /* 0x1210010006083fae */ /* 0x0003e8000e101d48 */
[----:B------:R3:W-:Y:S04]  /*0ef0*/  @P2 LDGSTS.E.BYPASS.LTC128B.128 [R9+0xd100], [R4.64], !P6 ;  /* 0x0d10000004092fae */ /* 0x0007e8000f101d48 */
[----:B------:R3:W-:Y:S04]  /*0f00*/  @P2 LDGSTS.E.BYPASS.LTC128B.128 [R9+0x10100], [R4.64+0x80], !P5 ;  /* 0x1010008004092fae */ /* 0x0007e8000e901d48 */
[----:B------:R3:W-:Y:S01]  /*0f10*/  @P2 LDGSTS.E.BYPASS.LTC128B.128 [R9+0x13100], [R4.64+0x100], !P4 ;  /* 0x1310010004092fae */ /* 0x0007e2000e101d48 */
[----:B------:R-:W-:-:S04]  /*0f20*/  LOP3.LUT P2, RZ, R11, 0x4, RZ, 0xc0, !PT ;  /* 0x000000040bff7812 */ /* 0x000fc8000784c0ff */
[----:B------:R-:W-:Y:S01]  /*0f30*/  SEL R0, R0, 0xffffffe0, !P2 ;  /* 0xffffffe000007807 */ /* 0x000fe20005000000 */
[----:B-1----:R-:W-:Y:S01]  /*0f40*/  @P1 IMAD.SHL.U32 R6, R140, 0x2, RZ ;  /* 0x000000028c061824 */ /* 0x002fe200078e00ff */
[----:B------:R-:W-:-:S04]  /*0f50*/  LEA.HI R7, R34, R36, RZ, 0x5 ;  /* 0x0000002422077211 */ /* 0x000fc800078f28ff */
[----:B------:R1:W-:Y:S01]  /*0f60*/  @P1 LDGSTS.E.BYPASS.LTC128B.128 [R6+0xe100], [R2.64], !P6 ;  /* 0x0e10000002061fae */ /* 0x0003e2000f101d48 */
[----:B------:R-:W-:Y:S02]  /*0f70*/  SHF.R.S32.HI R208, RZ, 0x5, R7 ;  /* 0x00000005ffd07819 */ /* 0x000fe40000011407 */
[----:B------:R-:W-:Y:S01]  /*0f80*/  LOP3.LUT R7, R7, 0xffffffe0, RZ, 0xc0, !PT ;  /* 0xffffffe007077812 */ /* 0x000fe200078ec0ff */
[----:B------:R1:W-:Y:S01]  /*0f90*/  @P1 LDGSTS.E.BYPASS.LTC128B.128 [R6+0x11100], [R2.64+0x80], !P5 ;  /* 0x1110008002061fae */ /* 0x0003e2000e901d48 */
[----:B---3--:R-:W-:-:S03]  /*0fa0*/  IMAD.SHL.U32 R5, R13, 0x40, RZ ;  /* 0x000000400d057824 */ /* 0x008fc600078e00ff */
[----:B------:R1:W-:Y:S01]  /*0fb0*/  @P1 LDGSTS.E.BYPASS.LTC128B.128 [R6+0x14100], [R2.64+0x100], !P4 ;  /* 0x1410010002061fae */ /* 0x0003e2000e101d48 */
[----:B------:R-:W-:Y:S01]  /*0fc0*/  IMAD.MOV.U32 R4, RZ, RZ, 0x10 ;  /* 0x00000010ff047424 */ /* 0x000fe200078e00ff */
[----:B------:R-:W-:Y:S01]  /*0fd0*/  LOP3.LUT P1, RZ, R11, 0x2, RZ, 0xc0, !PT ;  /* 0x000000020bff7812 */ /* 0x000fe2000782c0ff */
[----:B------:R-:W-:Y:S01]  /*0fe0*/  IMAD.IADD R132, R36, 0x1, -R7 ;  /* 0x0000000124847824 */ /* 0x000fe200078e0a07 */
[----:B------:R-:W0:Y:S01]  /*0ff0*/  LDGDEPBAR ;  /* 0x00000000000079af */ /* 0x000e220000000000 */
[----:B------:R-:W-:Y:S02]  /*1000*/  LOP3.LUT R5, R10, 0xfffffe00, R5, 0xf8, !PT ;  /* 0xfffffe000a057812 */ /* 0x000fe400078ef805 */
[----:B------:R-:W-:-:S03]  /*1010*/  SEL R4, R4, 0xfffffff0, !P1 ;  /* 0xfffffff004047807 */ /* 0x000fc60004800000 */
[----:B------:R-:W-:-:S04]  /*1020*/  IMAD R208, R208, 0x400, R5 ;  /* 0x00000400d0d07824 */ /* 0x000fc800078e0205 */
[----:B------:R-:W-:-:S04]  /*1030*/  IMAD.SHL.U32 R208, R208, 0x2, RZ ;  /* 0x00000002d0d07824 */ /* 0x000fc800078e00ff */
[--C-:B------:R-:W-:Y:S02]  /*1040*/  IMAD R212, R4, 0x2, R208.reuse ;  /* 0x0000000204d47824 */ /* 0x100fe400078e02d0 */
[C---:B------:R-:W-:Y:S02]  /*1050*/  IMAD R216, R0.reuse, 0x2, R208 ;  /* 0x0000000200d87824 */ /* 0x040fe400078e02d0 */
[----:B------:R-:W-:Y:S01]  /*1060*/  IMAD R220, R0, 0x2, R212 ;  /* 0x0000000200dc7824 */ /* 0x000fe200078e02d4 */
[----:B-1----:R-:W-:Y:S01]  /*1070*/  IADD3 R3, R224, 0xc100, RZ ;  /* 0x0000c100e0037810 */ /* 0x002fe20007ffe0ff */
[----:B------:R-:W-:-:S04]  /*1080*/  DEPBAR.LE SB0, 0x1 ;  /* 0x000080400000791a */ /* 0x000fc80000000000 */
[----:B------:R-:W-:Y:S01]  /*1090*/  BAR.SYNC.DEFER_BLOCKING 0x0 ;  /* 0x0000000000007b1d */ /* 0x000fe20000010000 */
[----:B------:R-:W-:Y:S01]  /*10a0*/  IMAD R2, R33, c[0x0][0x208], RZ ;  /* 0x0000820021027a24 */ /* 0x000fe200078e02ff */
[----:B------:R-:W-:Y:S02]  /*10b0*/  @P0 IADD3 R231, R3, -0x20, RZ ;  /* 0xffffffe003e70810 */ /* 0x000fe40007ffe0ff */
[----:B------:R-:W-:Y:S01]  /*10c0*/  ISETP.GE.AND P0, PT, R139, 0x1, PT ;  /* 0x000000018b00780c */ /* 0x000fe20003f06270 */
[C---:B------:R-:W-:Y:S01]  /*10d0*/  IMAD R6, R24.reuse, c[0x0][0x20c], R2 ;  /* 0x0000830018067a24 */ /* 0x040fe200078e0202 */
[C---:B------:R-:W-:Y:S01]  /*10e0*/  IADD3 R248, R231.reuse, 0x800, RZ ;  /* 0x00000800e7f87810 */ /* 0x040fe20007ffe0ff */
[----:B------:R-:W-:Y:S01]  /*10f0*/  IMAD.WIDE.U32 R2, R24, c[0x0][0x208], R48 ;  /* 0x0000820018027a25 */ /* 0x000fe200078e0030 */
[C---:B------:R-:W-:Y:S02]  /*1100*/  IADD3 R247, R231.reuse, 0x1000, RZ ;  /* 0x00001000e7f77810 */ /* 0x040fe40007ffe0ff */
[----:B------:R-:W-:Y:S01]  /*1110*/  IADD3 R246, R231, 0x1800, RZ ;  /* 0x00001800e7f67810 */ /* 0x000fe20007ffe0ff */
[----:B------:R-:W-:Y:S01]  /*1120*/  IMAD.IADD R3, R3, 0x1, R6 ;  /* 0x0000000103037824 */ /* 0x000fe200078e0206 */
[C---:B------:R-:W-:Y:S01]  /*1130*/  IADD3 R245, R231.reuse, 0x2000, RZ ;  /* 0x00002000e7f57810 */ /* 0x040fe20007ffe0ff */
[----:B------:R-:W-:Y:S01]  /*1140*/  IMAD R6, R38, c[0x0][0x210], RZ ;  /* 0x0000840026067a24 */ /* 0x000fe200078e02ff */
[----:B------:R-:W-:Y:S01]  /*1150*/  IADD3 R244, R231, 0x2800, RZ ;  /* 0x00002800e7f47810 */ /* 0x000fe20007ffe0ff */
[----:B------:R-:W-:-:S04]  /*1160*/  IMAD.WIDE.U32 R2, R37, c[0x0][0x210], R2 ;  /* 0x0000840025027a25 */ /* 0x000fc800078e0002 */
[----:B------:R-:W-:-:S04]  /*1170*/  IMAD R6, R37, c[0x0][0x214], R6 ;  /* 0x0000850025067a24 */ /* 0x000fc800078e0206 */
[----:B------:R-:W-:Y:S01]  /*1180*/  IMAD.IADD R3, R3, 0x1, R6 ;  /* 0x0000000103037824 */ /* 0x000fe200078e0206 */
[----:B------:R2:W1:Y:S01]  /*1190*/  LDSM.16.M88.4 R156, [R208+0x100] ;  /* 0x00010000d09c783b */ /* 0x0004620000000200 */
[----:B------:R-:W-:Y:S02]  /*11a0*/  IMAD R6, R21, c[0x0][0x218], RZ ;  /* 0x0000860015067a24 */ /* 0x000fe400078e02ff */
[C---:B------:R-:W-:Y:S01]  /*11b0*/  IMAD.WIDE.U32 R10, R20.reuse, c[0x0][0x218], R2 ;  /* 0x00008600140a7a25 */ /* 0x040fe200078e0002 */
[----:B------:R2:W3:Y:S03]  /*11c0*/  LDSM.16.M88.4 R192, [R208+0x4100] ;  /* 0x00410000d0c0783b */ /* 0x0004e60000000200 */
[----:B------:R-:W-:Y:S01]  /*11d0*/  IMAD R6, R20, c[0x0][0x21c], R6 ;  /* 0x0000870014067a24 */ /* 0x000fe200078e0206 */
[----:B------:R2:W4:Y:S03]  /*11e0*/  LDSM.16.M88.4 R160, [R212+0x100] ;  /* 0x00010000d4a0783b */ /* 0x0005260000000200 */
[----:B------:R-:W-:Y:S01]  /*11f0*/  IMAD.IADD R9, R11, 0x1, R6 ;  /* 0x000000010b097824 */ /* 0x000fe200078e0206 */
[----:B------:R2:W1:Y:S04]  /*1200*/  LDSM.16.M88.4 R196, [R212+0x4100] ;  /* 0x00410000d4c4783b */ /* 0x0004680000000200 */
[----:B------:R2:W1:Y:S04]  /*1210*/  LDSM.16.M88.4 R184, [R216+0x100] ;  /* 0x00010000d8b8783b */ /* 0x0004680000000200 */
[----:B------:R2:W1:Y:S04]  /*1220*/  LDSM.16.M88.4 R200, [R216+0x4100] ;  /* 0x00410000d8c8783b */ /* 0x0004680000000200 */
[----:B------:R2:W1:Y:S04]  /*1230*/  LDSM.16.M88.4 R188, [R220+0x100] ;  /* 0x00010000dcbc783b */ /* 0x0004680000000200 */
[----:B------:R2:W1:Y:S04]  /*1240*/  LDSM.16.M88.4 R204, [R220+0x4100] ;  /* 0x00410000dccc783b */ /* 0x0004680000000200 */
[----:B------:R-:W1:Y:S04]  /*1250*/  LDSM.16.M88.4 R208, [R208+0x8100] ;  /* 0x00810000d0d0783b */ /* 0x000e680000000200 */
[----:B------:R-:W1:Y:S04]  /*1260*/  LDSM.16.M88.4 R212, [R212+0x8100] ;  /* 0x00810000d4d4783b */ /* 0x000e680000000200 */
[----:B------:R-:W1:Y:S04]  /*1270*/  LDSM.16.M88.4 R216, [R216+0x8100] ;  /* 0x00810000d8d8783b */ /* 0x000e680000000200 */
[----:B------:R-:W1:Y:S04]  /*1280*/  LDSM.16.M88.4 R220, [R220+0x8100] ;  /* 0x00810000dcdc783b */ /* 0x000e680000000200 */
[----:B------:R-:W-:Y:S06]  /*1290*/  BAR.SYNC.DEFER_BLOCKING 0x0 ;  /* 0x0000000000007b1d */ /* 0x000fec0000010000 */
[----:B------:R2:W-:Y:S04]  /*12a0*/  STL.64 [R1+0x40], R10 ;  /* 0x0000400a01007387 */ /* 0x0005e80000100a00 */
[----:B------:R2:W-:Y:S01]  /*12b0*/  STL [R1+0x3c], R9 ;  /* 0x00003c0901007387 */ /* 0x0005e20000100800 */
[----:B------:R-:W-:-:S04]  /*12c0*/  DEPBAR.LE SB0, 0x0 ;  /* 0x000080000000791a */ /* 0x000fc80000000000 */
[----:B------:R-:W-:Y:S06]  /*12d0*/  BAR.SYNC.DEFER_BLOCKING 0x0 ;  /* 0x0000000000007b1d */ /* 0x000fec0000010000 */
[----:B------:R2:W1:Y:S04]  /*12e0*/  LDSM.16.M88.4 R32, [R224+0xc100] ;  /* 0x00c10000e020783b */ /* 0x0004680000000200 */
[----:B------:R2:W1:Y:S04]  /*12f0*/  LDSM.16.M88.4 R16, [R224+0xc900] ;  /* 0x00c90000e010783b */ /* 0x0004680000000200 */
[----:B------:R2:W1:Y:S04]  /*1300*/  LDSM.16.M88.4 R40, [R224+0xd100] ;  /* 0x00d10000e028783b */ /* 0x0004680000000200 */
[----:B------:R2:W1:Y:S04]  /*1310*/  LDSM.16.M88.4 R52, [R224+0xd900] ;  /* 0x00d90000e034783b */ /* 0x0004680000000200 */
[----:B------:R2:W1:Y:S04]  /*1320*/  LDSM.16.M88.4 R76, [R224+0xe100] ;  /* 0x00e10000e04c783b */ /* 0x0004680000000200 */
[----:B------:R2:W1:Y:S04]  /*1330*/  LDSM.16.M88.4 R84, [R224+0xe900] ;  /* 0x00e90000e054783b */ /* 0x0004680000000200 */
[----:B------:R2:W1:Y:S04]  /*1340*/  LDSM.16.M88.4 R44, [R231] ;  /* 0x00000000e72c783b */ /* 0x0004680000000200 */
[----:B------:R2:W1:Y:S04]  /*1350*/  LDSM.16.M88.4 R56, [R231+0x800] ;  /* 0x00080000e738783b */ /* 0x0004680000000200 */
[----:B------:R2:W1:Y:S04]  /*1360*/  LDSM.16.M88.4 R72, [R231+0x1000] ;  /* 0x00100000e748783b */ /* 0x0004680000000200 */
[----:B------:R2:W1:Y:S04]  /*1370*/  LDSM.16.M88.4 R80, [R231+0x1800] ;  /* 0x00180000e750783b */ /* 0x0004680000000200 */
[----:B------:R2:W1:Y:S04]  /*1380*/  LDSM.16.M88.4 R88, [R231+0x2000] ;  /* 0x00200000e758783b */ /* 0x0004680000000200 */
[----:B------:R2:W1:Y:S01]  /*1390*/  LDSM.16.M88.4 R100, [R231+0x2800] ;  /* 0x00280000e764783b */ /* 0x0004620000000200 */
[----:B------:R-:W-:Y:S05]  /*13a0*/  @!P0 BRA `(.L_x_0) ;  /* 0x0000032000008947 */ /* 0x000fea0003800000 */
[----:B---34-:R-:W-:Y:S01]  /*13b0*/  IMAD R2, R26, c[0x0][0x208], RZ ;  /* 0x000082001a027a24 */ /* 0x018fe200078e02ff */
[----:B------:R-:W-:Y:S01]  /*13c0*/  ISETP.LT.OR P3, PT, R12, 0x1, P6 ;  /* 0x000000010c00780c */ /* 0x000fe20003761670 */
[----:B------:R-:W-:-:S04]  /*13d0*/  IMAD.WIDE.U32 R6, R15, c[0x0][0x208], RZ ;  /* 0x000082000f067a25 */ /* 0x000fc800078e00ff */
[----:B------:R-:W-:Y:S02]  /*13e0*/  IMAD R2, R15, c[0x0][0x20c], R2 ;  /* 0x000083000f027a24 */ /* 0x000fe400078e0202 */
[----:B------:R-:W-:Y:S01]  /*13f0*/  IMAD.MOV.U32 R8, RZ, RZ, R10 ;  /* 0x000000ffff087224 */ /* 0x000fe200078e000a */
[----:B--2---:R-:W-:Y:S01]  /*1400*/  SEL R10, RZ, 0x2, P5 ;  /* 0x00000002ff0a7807 */ /* 0x004fe20002800000 */
[----:B------:R-:W-:Y:S02]  /*1410*/  IMAD.IADD R2, R7, 0x1, R2 ;  /* 0x0000000107027824 */ /* 0x000fe400078e0202 */
[----:B------:R-:W-:Y:S01]  /*1420*/  IMAD.WIDE.U32 R6, R6, 0x60, R8 ;  /* 0x0000006006067825 */ /* 0x000fe200078e0008 */
[----:B------:R2:W-:Y:S03]  /*1430*/  STL.64 [R1+0x38], R8 ;  /* 0x0000380801007387 */ /* 0x0005e60000100a00 */
[----:B------:R-:W-:Y:S01]  /*1440*/  IMAD R3, R2, 0x60, RZ ;  /* 0x0000006002037824 */ /* 0x000fe200078e02ff */
[----:B------:R-:W-:Y:S01]  /*1450*/  LEA R2, P0, R6, c[0x0][0x1f8], 0x1 ;  /* 0x00007e0006027a11 */ /* 0x000fe200078008ff */
[----:B------:R-:W-:-:S02]  /*1460*/  IMAD R11, R28, c[0x0][0x20c], RZ ;  /* 0x000083001c0b7a24 */ /* 0x000fc400078e02ff */
[----:B------:R-:W-:Y:S01]  /*1470*/  IMAD.IADD R3, R7, 0x1, R3 ;  /* 0x0000000107037824 */ /* 0x000fe200078e0203 */
[----:B------:R-:W-:Y:S01]  /*1480*/  SEL R7, RZ, 0x4, P4 ;  /* 0x00000004ff077807 */ /* 0x000fe20002000000 */
[----:B------:R-:W-:-:S03]  /*1490*/  IMAD.WIDE.U32 R14, R28, c[0x0][0x208], RZ ;  /* 0x000082001c0e7a25 */ /* 0x000fc600078e00ff */
[----:B------:R-:W-:Y:S01]  /*14a0*/  LEA.HI.X R3, R6, c[0x0][0x1fc], R3, 0x1, P0 ;  /* 0x00007f0006037a11 */ /* 0x000fe200000f0c03 */
[----:B------:R-:W-:Y:S01]  /*14b0*/  IMAD.IADD R11, R15, 0x1, R11 ;  /* 0x000000010f0b7824 */ /* 0x000fe200078e020b */
[----:B------:R-:W-:Y:S01]  /*14c0*/  SEL R6, RZ, 0x1, P6 ;  /* 0x00000001ff067807 */ /* 0x000fe20003000000 */
[----:B------:R-:W-:-:S03]  /*14d0*/  IMAD.SHL.U32 R13, R140, 0x2, RZ ;  /* 0x000000028c0d7824 */ /* 0x000fc600078e00ff */
[----:B------:R-:W-:Y:S02]  /*14e0*/  IADD3 R10, R7, R10, R6 ;  /* 0x0000000a070a7210 */ /* 0x000fe40007ffe006 */
[----:B------:R-:W-:Y:S01]  /*14f0*/  @!PT LDS RZ, [RZ] ;  /* 0x00000000fffff984 */ /* 0x000fe20000000800 */
[----:B------:R-:W-:Y:S01]  /*1500*/  @!PT LDS RZ, [RZ] ;  /* 0x00000000fffff984 */ /* 0x000fe20000000800 */
[----:B------:R-:W-:Y:S01]  /*1510*/  @!PT LDS RZ, [RZ] ;  /* 0x00000000fffff984 */ /* 0x000fe20000000800 */
[----:B------:R3:W-:Y:S02]  /*1520*/  LDGSTS.E.BYPASS.LTC128B.128 [R13+0x100], [R2.64], !P3 ;  /* 0x00100000020d7fae */ /* 0x0007e4000d901d48 */
[----:B------:R-:W-:Y:S02]  /*1530*/  LOP3.LUT P2, RZ, R10, 0x2, RZ, 0xc0, !PT ;  /* 0x000000020aff7812 */ /* 0x000fe4000784c0ff */
[----:B--2---:R-:W-:-:S04]  /*1540*/  IADD3 R8, P1, P0, R14, 0x80, R2 ;  /* 0x000000800e087810 */ /* 0x004fc8000783e002 */
[----:B------:R-:W-:Y:S02]  /*1550*/  IADD3.X R9, R11, RZ, R3, P1, P0 ;  /* 0x000000ff0b097210 */ /* 0x000fe40000fe0403 */
[----:B------:R-:W-:-:S04]  /*1560*/  IADD3 R6, P1, P0, R14, 0x100, R2 ;  /* 0x000001000e067810 */ /* 0x000fc8000783e002 */
[----:B------:R-:W-:Y:S02]  /*1570*/  IADD3.X R7, R11, RZ, R3, P1, P0 ;  /* 0x000000ff0b077210 */ /* 0x000fe40000fe0403 */
[----:B------:R-:W-:Y:S02]  /*1580*/  LOP3.LUT P1, RZ, R10, 0x4, RZ, 0xc0, !PT ;  /* 0x000000040aff7812 */ /* 0x000fe4000782c0ff */
[C---:B------:R-:W-:Y:S02]  /*1590*/  ISETP.LT.OR P0, PT, R12.reuse, 0x1, !P2 ;  /* 0x000000010c00780c */ /* 0x040fe40005701670 */
[----:B------:R-:W-:-:S11]  /*15a0*/  ISETP.LT.OR P3, PT, R12, 0x1, !P1 ;  /* 0x000000010c00780c */ /* 0x000fd60004f61670 */
[----:B------:R3:W-:Y:S01]  /*15b0*/  LDGSTS.E.BYPASS.LTC128B.128 [R13+0x3100], [R2.64+0x80], !P0 ;  /* 0x03100080020d7fae */ /* 0x0007e2000c101d48 */
[----:B------:R-:W-:-:S03]  /*15c0*/  ISETP.LT.OR P0, PT, R12, 0x21, P6 ;  /* 0x000000210c00780c */ /* 0x000fc60003701670 */
[----:B------:R3:W-:Y:S02]  /*15d0*/  LDGSTS.E.BYPASS.LTC128B.128 [R13+0x6100], [R2.64+0x100], !P3 ;  /* 0x06100100020d7fae */ /* 0x0007e4000d901d48 */
[----:B---3--:R-:W-:-:S05]  /*15e0*/  IADD3 R2, P3, R2, R14, RZ ;  /* 0x0000000e02027210 */ /* 0x008fca0007f7e0ff */
[----:B------:R-:W-:Y:S01]  /*15f0*/  IMAD.X R3, R11, 0x1, R3, P3 ;  /* 0x000000010b037824 */ /* 0x000fe200018e0603 */
[C---:B------:R-:W-:Y:S02]  /*1600*/  ISETP.LT.OR P3, PT, R12.reuse, 0x21, !P2 ;  /* 0x000000210c00780c */ /* 0x040fe40005761670 */
[C---:B------:R-:W-:Y:S02]  /*1610*/  ISETP.LT.OR P2, PT, R12.reuse, 0x41, !P2 ;  /* 0x000000410c00780c */ /* 0x040fe40005741670 */
[----:B------:R2:W-:Y:S01]  /*1620*/  LDGSTS.E.BYPASS.LTC128B.128 [R13+0x1100], [R2.64], !P0 ;  /* 0x01100000020d7fae */ /* 0x0005e2000c101d48 */
[C---:B------:R-:W-:Y:S02]  /*1630*/  ISETP.LT.OR P0, PT, R12.reuse, 0x21, !P1 ;  /* 0x000000210c00780c */ /* 0x040fe40004f01670 */
[----:B------:R-:W-:-:S06]  /*1640*/  ISETP.LT.OR P1, PT, R12, 0x41, !P1 ;  /* 0x000000410c00780c */ /* 0x000fcc0004f21670 */
[----:B------:R3:W-:Y:S01]  /*1650*/  LDGSTS.E.BYPASS.LTC128B.128 [R13+0x4100], [R8.64], !P3 ;  /* 0x04100000080d7fae */ /* 0x0007e2000d901d48 */
[----:B------:R-:W-:-:S04]  /*1660*/  ISETP.LT.OR P3, PT, R12, 0x41, P6 ;  /* 0x000000410c00780c */ /* 0x000fc80003761670 */
[----:B------:R3:W-:Y:S01]  /*1670*/  LDGSTS.E.BYPASS.LTC128B.128 [R13+0x7100], [R6.64], !P0 ;  /* 0x07100000060d7fae */ /* 0x0007e2000c101d48 */
[----:B--2---:R-:W-:-:S05]  /*1680*/  IADD3 R2, P0, R2, R14, RZ ;  /* 0x0000000e02027210 */ /* 0x004fca0007f1e0ff */
[----:B------:R-:W-:-:S05]  /*1690*/  IMAD.X R3, R3, 0x1, R11, P0 ;  /* 0x0000000103037824 */ /* 0x000fca00000e060b */
[----:B------:R3:W-:Y:S04]  /*16a0*/  LDGSTS.E.BYPASS.LTC128B.128 [R13+0x2100], [R2.64], !P3 ;  /* 0x02100000020d7fae */ /* 0x0007e8000d901d48 */
[----:B------:R3:W-:Y:S04]  /*16b0*/  LDGSTS.E.BYPASS.LTC128B.128 [R13+0x5100], [R2.64+0x80], !P2 ;  /* 0x05100080020d7fae */ /* 0x0007e8000d101d48 */
[----:B------:R3:W-:Y:S02]  /*16c0*/  LDGSTS.E.BYPASS.LTC128B.128 [R13+0x8100], [R2.64+0x100], !P1 ;  /* 0x08100100020d7fae */ /* 0x0007e4000c901d48 */
.L_x_0:
[----:B-1-34-:R-:W-:Y:S01]  /*16d0*/  HMMA.16816.F32.BF16 R24, R156, R16, RZ ;  /* 0x000000109c18723c */ /* 0x01afe200000418ff */
[----:B------:R-:W-:Y:S01]  /*16e0*/  LOP3.LUT P0, RZ, R30, 0x4, RZ, 0xc0, !PT ;  /* 0x000000041eff7812 */ /* 0x000fe2000780c0ff */
[----:B------:R-:W-:Y:S01]  /*16f0*/  LDSM.16.M88.4 R116, [R231+0x3800] ;  /* 0x00380000e774783b */ /* 0x000fe20000000200 */
[----:B------:R-:W-:-:S02]  /*1700*/  ISETP.GE.AND P3, PT, R139, 0x61, PT ;  /* 0x000000618b00780c */ /* 0x000fc40003f66270 */
[----:B------:R-:W-:Y:S01]  /*1710*/  SEL R2, R28, 0xffffffc0, !P0 ;  /* 0xffffffc01c027807 */ /* 0x000fe20004000000 */
[----:B------:R-:W-:Y:S01]  /*1720*/  LDSM.16.M88.4 R120, [R224+0x12100] ;  /* 0x01210000e078783b */ /* 0x000fe20000000200 */
[C---:B------:R-:W-:Y:S01]  /*1730*/  IADD3 R243, R231.reuse, 0x3000, RZ ;  /* 0x00003000e7f37810 */ /* 0x040fe20007ffe0ff */
[C---:B------:R-:W-:Y:S01]  /*1740*/  HMMA.16816.F32.BF16 R20, R156.reuse, R18, RZ ;  /* 0x000000129c14723c */ /* 0x040fe200000418ff */
[-C--:B------:R-:W-:Y:S01]  /*1750*/  IADD3 R230, R224, R2.reuse, RZ ;  /* 0x00000002e0e67210 */ /* 0x080fe20007ffe0ff */
[----:B------:R-:W0:Y:S01]  /*1760*/  LDGDEPBAR ;  /* 0x00000000000079af */ /* 0x000e220000000000 */
[C---:B------:R-:W-:Y:S02]  /*1770*/  IADD3 R227, R231.reuse, R2, RZ ;  /* 0x00000002e7e37210 */ /* 0x040fe40007ffe0ff */
[C---:B------:R-:W-:Y:S01]  /*1780*/  IADD3 R242, R231.reuse, 0x3800, RZ ;  /* 0x00003800e7f27810 */ /* 0x040fe20007ffe0ff */
[----:B------:R-:W-:Y:S01]  /*1790*/  LDSM.16.M88.4 R92, [R230+0xe100] ;  /* 0x00e10000e65c783b */ /* 0x000fe20000000200 */
[C---:B------:R-:W-:Y:S01]  /*17a0*/  IADD3 R241, R231.reuse, 0x4000, RZ ;  /* 0x00004000e7f17810 */ /* 0x040fe20007ffe0ff */
[----:B------:R-:W-:Y:S01]  /*17b0*/  HMMA.16816.F32.BF16 R16, R156, R40, RZ ;  /* 0x000000289c10723c */ /* 0x000fe200000418ff */
[C---:B------:R-:W-:Y:S01]  /*17c0*/  IADD3 R240, R231.reuse, 0x4800, RZ ;  /* 0x00004800e7f07810 */ /* 0x040fe20007ffe0ff */
[----:B------:R-:W-:Y:S01]  /*17d0*/  LDSM.16.M88.4 R96, [R227] ;  /* 0x00000000e360783b */ /* 0x000fe20000000200 */
[----:B------:R-:W-:-:S02]  /*17e0*/  IADD3 R239, R231, 0x5000, RZ ;  /* 0x00005000e7ef7810 */ /* 0x000fc40007ffe0ff */
[C---:B------:R-:W-:Y:S01]  /*17f0*/  IADD3 R238, R231.reuse, 0x5800, RZ ;  /* 0x00005800e7ee7810 */ /* 0x040fe20007ffe0ff */
[----:B------:R-:W-:Y:S01]  /*1800*/  LDSM.16.M88.4 R124, [R227+0x3000] ;  /* 0x00300000e37c783b */ /* 0x000fe20000000200 */
[C---:B------:R-:W-:Y:S01]  /*1810*/  IADD3 R237, R231.reuse, 0x6000, RZ ;  /* 0x00006000e7ed7810 */ /* 0x040fe20007ffe0ff */
[C---:B------:R-:W-:Y:S01]  /*1820*/  HMMA.16816.F32.BF16 R36, R156.reuse, R32, RZ ;  /* 0x000000209c24723c */ /* 0x040fe200000418ff */
[C---:B------:R-:W-:Y:S01]  /*1830*/  IADD3 R236, R231.reuse, 0x6800, RZ ;  /* 0x00006800e7ec7810 */ /* 0x040fe20007ffe0ff */
[----:B------:R-:W-:Y:S01]  /*1840*/  LDSM.16.M88.4 R108, [R230+0xf900] ;  /* 0x00f90000e66c783b */ /* 0x000fe20000000200 */
[C---:B------:R-:W-:Y:S02]  /*1850*/  IADD3 R235, R231.reuse, 0x7000, RZ ;  /* 0x00007000e7eb7810 */ /* 0x040fe40007ffe0ff */
[C---:B------:R-:W-:Y:S01]  /*1860*/  IADD3 R234, R231.reuse, 0x7800, RZ ;  /* 0x00007800e7ea7810 */ /* 0x040fe20007ffe0ff */
[----:B------:R-:W-:Y:S01]  /*1870*/  LDSM.16.M88.4 R112, [R227+0x3800] ;  /* 0x00380000e370783b */ /* 0x000fe20000000200 */
[C---:B------:R-:W-:Y:S01]  /*1880*/  IADD3 R233, R231.reuse, 0x8000, RZ ;  /* 0x00008000e7e97810 */ /* 0x040fe20007ffe0ff */
[C---:B------:R-:W-:Y:S01]  /*1890*/  HMMA.16816.F32.BF16 R32, R156.reuse, R34, RZ ;  /* 0x000000229c20723c */ /* 0x040fe200000418ff */
[----:B------:R-:W-:Y:S01]  /*18a0*/  IADD3 R232, R231, 0x8800, RZ ;  /* 0x00008800e7e87810 */ /* 0x000fe20007ffe0ff */
[----:B------:R-:W-:Y:S06]  /*18b0*/  LDSM.16.M88.4 R128, [R230+0x12100] ;  /* 0x01210000e680783b */ /* 0x000fec0000000200 */
[C---:B--2---:R-:W-:Y:S08]  /*18c0*/  HMMA.16816.F32.BF16 R8, R156.reuse, R52, RZ ;  /* 0x000000349c08723c */ /* 0x044ff000000418ff */
[----:B------:R-:W-:Y:S08]  /*18d0*/  HMMA.16816.F32.BF16 R12, R156, R42, RZ ;  /* 0x0000002a9c0c723c */ /* 0x000ff000000418ff */
[C---:B------:R-:W-:Y:S01]  /*18e0*/  HMMA.16816.F32.BF16 R48, R160.reuse, R72, R16 ;  /* 0x00000048a030723c */ /* 0x040fe20000041810 */
[----:B------:R-:W1:Y:S07]  /*18f0*/  LDSM.16.M88.4 R16, [R230+0xc100] ;  /* 0x00c10000e610783b */ /* 0x000e6e0000000200 */
[----:B------:R-:W-:Y:S08]  /*1900*/  HMMA.16816.F32.BF16 R64, R160, R46, R32 ;  /* 0x0000002ea040723c */ /* 0x000ff00000041820 */
[----:B------:R-:W-:Y:S01]  /*1910*/  HMMA.16816.F32.BF16 R32, R156, R54, RZ ;  /* 0x000000369c20723c */ /* 0x000fe200000418ff */
[----:B------:R-:W2:Y:S07]  /*1920*/  LDSM.16.M88.4 R52, [R230+0xd900] ;  /* 0x00d90000e634783b */ /* 0x000eae0000000200 */
[----:B------:R-:W-:Y:S08]  /*1930*/  HMMA.16816.F32.BF16 R40, R160, R80, R8 ;  /* 0x00000050a028723c */ /* 0x000ff00000041808 */
[C---:B------:R-:W-:Y:S08]  /*1940*/  HMMA.16816.F32.BF16 R8, R156.reuse, R76, RZ ;  /* 0x0000004c9c08723c */ /* 0x040ff000000418ff */
[----:B------:R-:W-:Y:S08]  /*1950*/  HMMA.16816.F32.BF16 R28, R156, R78, RZ ;  /* 0x0000004e9c1c723c */ /* 0x000ff000000418ff */
[C---:B------:R-:W-:Y:S01]  /*1960*/  HMMA.16816.F32.BF16 R68, R160.reuse, R44, R36 ;  /* 0x0000002ca044723c */ /* 0x040fe20000041824 */
[----:B------:R-:W-:Y:S07]  /*1970*/  LDSM.16.M88.4 R36, [R230+0xd100] ;  /* 0x00d10000e624783b */ /* 0x000fee0000000200 */
[C---:B------:R-:W-:Y:S01]  /*1980*/  HMMA.16816.F32.BF16 R44, R160.reuse, R74, R12 ;  /* 0x0000004aa02c723c */ /* 0x040fe2000004180c */
[----:B------:R-:W3:Y:S07]  /*1990*/  LDSM.16.M88.4 R12, [R230+0xc900] ;  /* 0x00c90000e60c783b */ /* 0x000eee0000000200 */
[C---:B------:R-:W-:Y:S08]  /*19a0*/  HMMA.16816.F32.BF16 R60, R160.reuse, R56, R24 ;  /* 0x00000038a03c723c */ /* 0x040ff00000041818 */
[----:B------:R-:W-:Y:S08]  /*19b0*/  HMMA.16816.F32.BF16 R56, R160, R58, R20 ;  /* 0x0000003aa038723c */ /* 0x000ff00000041814 */
[C---:B------:R-:W-:Y:S08]  /*19c0*/  HMMA.16816.F32.BF16 R24, R156.reuse, R84, RZ ;  /* 0x000000549c18723c */ /* 0x040ff000000418ff */
[----:B------:R-:W-:Y:S08]  /*19d0*/  HMMA.16816.F32.BF16 R20, R156, R86, RZ ;  /* 0x000000569c14723c */ /* 0x000ff000000418ff */
[C---:B------:R-:W-:Y:S08]  /*19e0*/  HMMA.16816.F32.BF16 R32, R160.reuse, R82, R32 ;  /* 0x00000052a020723c */ /* 0x040ff00000041820 */
[C---:B------:R-:W-:Y:S08]  /*19f0*/  HMMA.16816.F32.BF16 R72, R160.reuse, R88, R8 ;  /* 0x00000058a048723c */ /* 0x040ff00000041808 */
[----:B------:R-:W-:Y:S01]  /*1a00*/  HMMA.16816.F32.BF16 R84, R160, R90, R28 ;  /* 0x0000005aa054723c */ /* 0x000fe2000004181c */
[----:B------:R-:W4:Y:S04]  /*1a10*/  LDSM.16.M88.4 R88, [R230+0xe900] ;  /* 0x00e90000e658783b */ /* 0x000f280000000200 */
[----:B------:R-:W-:Y:S03]  /*1a20*/  LDSM.16.M88.4 R28, [R227+0x1800] ;  /* 0x00180000e31c783b */ /* 0x000fe60000000200 */
[C---:B-1----:R-:W-:Y:S08]  /*1a30*/  HMMA.16816.F32.BF16 R8, R184.reuse, R16, R68 ;  /* 0x00000010b808723c */ /* 0x042ff00000041844 */
[----:B------:R-:W-:Y:S08]  /*1a40*/  HMMA.16816.F32.BF16 R64, R184, R18, R64 ;  /* 0x00000012b840723c */ /* 0x000ff00000041840 */
[C---:B------:R-:W-:Y:S08]  /*1a50*/  HMMA.16816.F32.BF16 R80, R160.reuse, R100, R24 ;  /* 0x00000064a050723c */ /* 0x040ff00000041818 */
[----:B------:R-:W-:Y:S08]  /*1a60*/  HMMA.16816.F32.BF16 R76, R160, R102, R20 ;  /* 0x00000066a04c723c */ /* 0x000ff00000041814 */
[C---:B--2---:R-:W-:Y:S01]  /*1a70*/  HMMA.16816.F32.BF16 R16, R184.reuse, R52, R40 ;  /* 0x00000034b810723c */ /* 0x044fe20000041828 */
[----:B------:R-:W1:Y:S07]  /*1a80*/  LDSM.16.M88.4 R40, [R224+0xf100] ;  /* 0x00f10000e028783b */ /* 0x000e6e0000000200 */
[C---:B---3--:R-:W-:Y:S08]  /*1a90*/  HMMA.16816.F32.BF16 R60, R184.reuse, R12, R60 ;  /* 0x0000000cb83c723c */ /* 0x048ff0000004183c */
[C---:B------:R-:W-:Y:S08]  /*1aa0*/  HMMA.16816.F32.BF16 R56, R184.reuse, R14, R56 ;  /* 0x0000000eb838723c */ /* 0x040ff00000041838 */
[C---:B------:R-:W-:Y:S08]  /*1ab0*/  HMMA.16816.F32.BF16 R24, R184.reuse, R36, R48 ;  /* 0x00000024b818723c */ /* 0x040ff00000041830 */
[C---:B------:R-:W-:Y:S01]  /*1ac0*/  HMMA.16816.F32.BF16 R20, R184.reuse, R38, R44 ;  /* 0x00000026b814723c */ /* 0x040fe2000004182c */
[----:B------:R-:W2:Y:S07]  /*1ad0*/  LDSM.16.M88.4 R36, [R227+0x800] ;  /* 0x00080000e324783b */ /* 0x000eae0000000200 */
[----:B------:R-:W-:Y:S01]  /*1ae0*/  HMMA.16816.F32.BF16 R12, R184, R54, R32 ;  /* 0x00000036b80c723c */ /* 0x000fe20000041820 */
[----:B------:R-:W3:Y:S04]  /*1af0*/  LDSM.16.M88.4 R32, [R227+0x1000] ;  /* 0x00100000e320783b */ /* 0x000ee80000000200 */
[----:B------:R-:W-:Y:S03]  /*1b00*/  LDSM.16.M88.4 R52, [R227+0x2000] ;  /* 0x00200000e334783b */ /* 0x000fe60000000200 */
[----:B------:R-:W-:Y:S08]  /*1b10*/  HMMA.16816.F32.BF16 R8, R188, R96, R8 ;  /* 0x00000060bc08723c */ /* 0x000ff00000041808 */
[C---:B------:R-:W-:Y:S08]  /*1b20*/  HMMA.16816.F32.BF16 R48, R184.reuse, R92, R72 ;  /* 0x0000005cb830723c */ /* 0x040ff00000041848 */
[C---:B----4-:R-:W-:Y:S08]  /*1b30*/  HMMA.16816.F32.BF16 R100, R184.reuse, R88, R80 ;  /* 0x00000058b864723c */ /* 0x050ff00000041850 */
[----:B------:R-:W-:Y:S01]  /*1b40*/  HMMA.16816.F32.BF16 R72, R184, R90, R76 ;  /* 0x0000005ab848723c */ /* 0x000fe2000004184c */
[----:B------:R-:W4:Y:S07]  /*1b50*/  LDSM.16.M88.4 R88, [R231+0x3000] ;  /* 0x00300000e758783b */ /* 0x000f2e0000000200 */
[----:B-1----:R-:W-:Y:S08]  /*1b60*/  HMMA.16816.F32.BF16 R8, R192, R40, R8 ;  /* 0x00000028c008723c */ /* 0x002ff00000041808 */
[C---:B------:R-:W-:Y:S01]  /*1b70*/  HMMA.16816.F32.BF16 R44, R188.reuse, R98, R64 ;  /* 0x00000062bc2c723c */ /* 0x040fe20000041840 */
[----:B------:R-:W-:Y:S07]  /*1b80*/  LDSM.16.M88.4 R64, [R230+0xf100] ;  /* 0x00f10000e640783b */ /* 0x000fee0000000200 */
[C---:B--2---:R-:W-:Y:S08]  /*1b90*/  HMMA.16816.F32.BF16 R68, R188.reuse, R36, R60 ;  /* 0x00000024bc44723c */ /* 0x044ff0000004183c */
[C---:B---3--:R-:W-:Y:S01]  /*1ba0*/  HMMA.16816.F32.BF16 R60, R188.reuse, R34, R20 ;  /* 0x00000022bc3c723c */ /* 0x048fe20000041814 */
[----:B------:R-:W1:Y:S07]  /*1bb0*/  LDSM.16.M88.4 R20, [R224+0xf900] ;  /* 0x00f90000e014783b */ /* 0x000e6e0000000200 */
[----:B------:R-:W-:Y:S01]  /*1bc0*/  HMMA.16816.F32.BF16 R76, R188, R32, R24 ;  /* 0x00000020bc4c723c */ /* 0x000fe20000041818 */
[----:B------:R-:W2:Y:S07]  /*1bd0*/  LDSM.16.M88.4 R24, [R227+0x2800] ;  /* 0x00280000e318783b */ /* 0x000eae0000000200 */
[----:B------:R-:W-:Y:S08]  /*1be0*/  HMMA.16816.F32.BF16 R104, R184, R94, R84 ;  /* 0x0000005eb868723c */ /* 0x000ff00000041854 */
[----:B------:R-:W-:Y:S08]  /*1bf0*/  HMMA.16816.F32.BF16 R92, R188, R30, R12 ;  /* 0x0000001ebc5c723c */ /* 0x000ff0000004180c */
[----:B----4-:R-:W-:Y:S08]  /*1c00*/  HMMA.16816.F32.BF16 R8, R196, R88, R8 ;  /* 0x00000058c408723c */ /* 0x010ff00000041808 */
[----:B------:R-:W-:Y:S08]  /*1c10*/  HMMA.16816.F32.BF16 R12, R192, R42, R44 ;  /* 0x0000002ac00c723c */ /* 0x000ff0000004182c */
[C---:B------:R-:W-:Y:S01]  /*1c20*/  HMMA.16816.F32.BF16 R96, R188.reuse, R28, R16 ;  /* 0x0000001cbc60723c */ /* 0x040fe20000041810 */
[----:B------:R-:W3:Y:S07]  /*1c30*/  LDSM.16.M88.4 R16, [R224+0x10100] ;  /* 0x01010000e010783b */ /* 0x000eee0000000200 */
[----:B------:R-:W-:Y:S01]  /*1c40*/  HMMA.16816.F32.BF16 R84, R188, R38, R56 ;  /* 0x00000026bc54723c */ /* 0x000fe20000041838 */
[----:B------:R-:W4:Y:S04]  /*1c50*/  LDSM.16.M88.4 R56, [R224+0x11900] ;  /* 0x01190000e038783b */ /* 0x000f280000000200 */
[----:B------:R-:W5:Y:S03]  /*1c60*/  LDSM.16.M88.4 R36, [R224+0x10900] ;  /* 0x01090000e024783b */ /* 0x000f660000000200 */
[----:B-1----:R-:W-:Y:S01]  /*1c70*/  HMMA.16816.F32.BF16 R32, R192, R20, R68 ;  /* 0x00000014c020723c */ /* 0x002fe20000041844 */
[----:B------:R-:W-:Y:S07]  /*1c80*/  LDSM.16.M88.4 R68, [R231+0x4800] ;  /* 0x00480000e744783b */ /* 0x000fee0000000200 */
[C---:B------:R-:W-:Y:S01]  /*1c90*/  HMMA.16816.F32.BF16 R80, R188.reuse, R52, R48 ;  /* 0x00000034bc50723c */ /* 0x040fe20000041830 */
[----:B------:R-:W1:Y:S07]  /*1ca0*/  LDSM.16.M88.4 R48, [R224+0x11100] ;  /* 0x01110000e030783b */ /* 0x000e6e0000000200 */
[----:B--2---:R-:W-:Y:S08]  /*1cb0*/  HMMA.16816.F32.BF16 R40, R188, R26, R72 ;  /* 0x0000001abc28723c */ /* 0x004ff00000041848 */
[----:B------:R-:W-:Y:S08]  /*1cc0*/  HMMA.16816.F32.BF16 R8, R200, R64, R8 ;  /* 0x00000040c808723c */ /* 0x000ff00000041808 */
[----:B------:R-:W-:Y:S08]  /*1cd0*/  HMMA.16816.F32.BF16 R12, R196, R90, R12 ;  /* 0x0000005ac40c723c */ /* 0x000ff0000004180c */
[----:B------:R-:W-:Y:S01]  /*1ce0*/  HMMA.16816.F32.BF16 R44, R188, R24, R100 ;  /* 0x00000018bc2c723c */ /* 0x000fe20000041864 */
[----:B------:R-:W-:Y:S07]  /*1cf0*/  LDSM.16.M88.4 R100, [R230+0x11900] ;  /* 0x01190000e664783b */ /* 0x000fee0000000200 */
[----:B------:R-:W-:Y:S08]  /*1d00*/  HMMA.16816.F32.BF16 R84, R192, R22, R84 ;  /* 0x00000016c054723c */ /* 0x000ff00000041854 */
[----:B------:R-:W-:Y:S01]  /*1d10*/  HMMA.16816.F32.BF16 R52, R188, R54, R104 ;  /* 0x00000036bc34723c */ /* 0x000fe20000041868 */
[----:B------:R-:W-:Y:S07]  /*1d20*/  LDSM.16.M88.4 R104, [R231+0x5000] ;  /* 0x00500000e768783b */ /* 0x000fee0000000200 */
[C---:B---3--:R-:W-:Y:S08]  /*1d30*/  HMMA.16816.F32.BF16 R76, R192.reuse, R16, R76 ;  /* 0x00000010c04c723c */ /* 0x048ff0000004184c */
[----:B------:R-:W-:Y:S01]  /*1d40*/  HMMA.16816.F32.BF16 R72, R192, R18, R60 ;  /* 0x00000012c048723c */ /* 0x000fe2000004183c */
[----:B------:R-:W2:Y:S07]  /*1d50*/  LDSM.16.M88.4 R60, [R231+0x4000] ;  /* 0x00400000e73c783b */ /* 0x000eae0000000200 */
[----:B------:R-:W-:Y:S01]  /*1d60*/  HMMA.16816.F32.BF16 R16, R196, R116, R32 ;  /* 0x00000074c410723c */ /* 0x000fe20000041820 */
[----:B------:R-:W-:Y:S07]  /*1d70*/  LDSM.16.M88.4 R32, [R230+0x11100] ;  /* 0x01110000e620783b */ /* 0x000fee0000000200 */
[----:B----4-:R-:W-:Y:S01]  /*1d80*/  HMMA.16816.F32.BF16 R88, R192, R58, R40 ;  /* 0x0000003ac058723c */ /* 0x010fe20000041828 */
[----:B------:R-:W3:Y:S07]  /*1d90*/  LDSM.16.M88.4 R40, [R231+0x5800] ;  /* 0x00580000e728783b */ /* 0x000eee0000000200 */
[----:B------:R-:W-:Y:S08]  /*1da0*/  HMMA.16816.F32.BF16 R8, R204, R124, R8 ;  /* 0x0000007ccc08723c */ /* 0x000ff00000041808 */
[----:B------:R-:W-:Y:S08]  /*1db0*/  HMMA.16816.F32.BF16 R12, R200, R66, R12 ;  /* 0x00000042c80c723c */ /* 0x000ff0000004180c */
[C---:B-----5:R-:W-:Y:S08]  /*1dc0*/  HMMA.16816.F32.BF16 R24, R192.reuse, R38, R92 ;  /* 0x00000026c018723c */ /* 0x060ff0000004185c */
[----:B------:R-:W-:Y:S08]  /*1dd0*/  HMMA.16816.F32.BF16 R92, R192, R56, R44 ;  /* 0x00000038c05c723c */ /* 0x000ff0000004182c */
[----:B------:R-:W-:Y:S01]  /*1de0*/  HMMA.16816.F32.BF16 R44, R196, R118, R84 ;  /* 0x00000076c42c723c */ /* 0x000fe20000041854 */
[----:B------:R-:W4:Y:S07]  /*1df0*/  LDSM.16.M88.4 R116, [R231+0x6000] ;  /* 0x00600000e774783b */ /* 0x000f2e0000000200 */
[C---:B-1----:R-:W-:Y:S01]  /*1e00*/  HMMA.16816.F32.BF16 R20, R192.reuse, R48, R80 ;  /* 0x00000030c014723c */ /* 0x042fe20000041850 */
[----:B------:R-:W1:Y:S07]  /*1e10*/  LDSM.16.M88.4 R80, [R230+0x10100] ;  /* 0x01010000e650783b */ /* 0x000e6e0000000200 */
[C---:B------:R-:W-:Y:S01]  /*1e20*/  HMMA.16816.F32.BF16 R28, R192.reuse, R36, R96 ;  /* 0x00000024c01c723c */ /* 0x040fe20000041860 */
[----:B------:R-:W-:Y:S07]  /*1e30*/  LDSM.16.M88.4 R36, [R230+0x10900] ;  /* 0x01090000e624783b */ /* 0x000fee0000000200 */
[----:B------:R-:W-:Y:S08]  /*1e40*/  HMMA.16816.F32.BF16 R96, R192, R50, R52 ;  /* 0x00000032c060723c */ /* 0x000ff00000041834 */
[----:B------:R-:W-:Y:S08]  /*1e50*/  HMMA.16816.F32.BF16 R16, R200, R108, R16 ;  /* 0x0000006cc810723c */ /* 0x000ff00000041810 */
[----:B------:R-:W-:Y:S08]  /*1e60*/  HMMA.16816.F32.BF16 R8, R208, R120, R8 ;  /* 0x00000078d008723c */ /* 0x000ff00000041808 */
[----:B------:R-:W-:Y:S01]  /*1e70*/  HMMA.16816.F32.BF16 R12, R204, R126, R12 ;  /* 0x0000007ecc0c723c */ /* 0x000fe2000004180c */
[----:B------:R-:W5:Y:S07]  /*1e80*/  LDSM.16.M88.4 R124, [R224+0x12900] ;  /* 0x01290000e07c783b */ /* 0x000f6e0000000200 */
[C---:B--2---:R-:W-:Y:S01]  /*1e90*/  HMMA.16816.F32.BF16 R52, R196.reuse, R60, R76 ;  /* 0x0000003cc434723c */ /* 0x044fe2000004184c */
[----:B------:R-:W-:Y:S07]  /*1ea0*/  LDSM.16.M88.4 R76, [R227+0x4800] ;  /* 0x00480000e34c783b */ /* 0x000fee0000000200 */
[C---:B------:R-:W-:Y:S08]  /*1eb0*/  HMMA.16816.F32.BF16 R56, R196.reuse, R70, R24 ;  /* 0x00000046c438723c */ /* 0x040ff00000041818 */
[C---:B------:R-:W-:Y:S08]  /*1ec0*/  HMMA.16816.F32.BF16 R48, R196.reuse, R104, R20 ;  /* 0x00000068c430723c */ /* 0x040ff00000041814 */
[----:B---3--:R-:W-:Y:S08]  /*1ed0*/  HMMA.16816.F32.BF16 R24, R196, R40, R92 ;  /* 0x00000028c418723c */ /* 0x008ff0000004185c */
[----:B------:R-:W-:Y:S01]  /*1ee0*/  HMMA.16816.F32.BF16 R20, R200, R110, R44 ;  /* 0x0000006ec814723c */ /* 0x000fe2000004182c */
[----:B------:R-:W-:Y:S07]  /*1ef0*/  LDSM.16.M88.4 R108, [R227+0x6000] ;  /* 0x00600000e36c783b */ /* 0x000fee0000000200 */
[C---:B------:R-:W-:Y:S01]  /*1f00*/  HMMA.16816.F32.BF16 R64, R196.reuse, R62, R72 ;  /* 0x0000003ec440723c */ /* 0x040fe20000041848 */
[----:B------:R-:W-:Y:S07]  /*1f10*/  LDSM.16.M88.4 R72, [R224+0x13900] ;  /* 0x01390000e048783b */ /* 0x000fee0000000200 */
[C---:B------:R-:W-:Y:S01]  /*1f20*/  HMMA.16816.F32.BF16 R60, R196.reuse, R68, R28 ;  /* 0x00000044c43c723c */ /* 0x040fe2000004181c */
[----:B------:R-:W2:Y:S07]  /*1f30*/  LDSM.16.M88.4 R68, [R227+0x4000] ;  /* 0x00400000e344783b */ /* 0x000eae0000000200 */
[----:B------:R-:W-:Y:S01]  /*1f40*/  HMMA.16816.F32.BF16 R28, R196, R106, R96 ;  /* 0x0000006ac41c723c */ /* 0x000fe20000041860 */
[----:B------:R-:W-:Y:S04]  /*1f50*/  LDSM.16.M88.4 R104, [R231+0x6800] ;  /* 0x00680000e768783b */ /* 0x000fe80000000200 */
[----:B------:R-:W-:Y:S03]  /*1f60*/  LDSM.16.M88.4 R96, [R227+0x5800] ;  /* 0x00580000e360783b */ /* 0x000fe60000000200 */
[----:B------:R-:W-:Y:S08]  /*1f70*/  HMMA.16816.F32.BF16 R16, R204, R112, R16 ;  /* 0x00000070cc10723c */ /* 0x000ff00000041810 */
[----:B----4-:R-:W-:Y:S08]  /*1f80*/  HMMA.16816.F32.BF16 R8, R212, R116, R8 ;  /* 0x00000074d408723c */ /* 0x010ff00000041808 */
[----:B------:R-:W-:Y:S08]  /*1f90*/  HMMA.16816.F32.BF16 R12, R208, R122, R12 ;  /* 0x0000007ad00c723c */ /* 0x000ff0000004180c */
[----:B------:R-:W-:Y:S01]  /*1fa0*/  HMMA.16816.F32.BF16 R92, R196, R42, R88 ;  /* 0x0000002ac45c723c */ /* 0x000fe20000041858 */
[----:B------:R-:W3:Y:S07]  /*1fb0*/  LDSM.16.M88.4 R88, [R227+0x5000] ;  /* 0x00500000e358783b */ /* 0x000eee0000000200 */
[C---:B-1----:R-:W-:Y:S08]  /*1fc0*/  HMMA.16816.F32.BF16 R84, R200.reuse, R80, R52 ;  /* 0x00000050c854723c */ /* 0x042ff00000041834 */
[----:B------:R-:W-:Y:S08]  /*1fd0*/  HMMA.16816.F32.BF16 R40, R200, R100, R24 ;  /* 0x00000064c828723c */ /* 0x000ff00000041818 */
[----:B------:R-:W-:Y:S08]  /*1fe0*/  HMMA.16816.F32.BF16 R24, R204, R114, R20 ;  /* 0x00000072cc18723c */ /* 0x000ff00000041814 */
[C---:B------:R-:W-:Y:S01]  /*1ff0*/  HMMA.16816.F32.BF16 R64, R200.reuse, R82, R64 ;  /* 0x00000052c840723c */ /* 0x040fe20000041840 */
[----:B------:R-:W-:Y:S07]  /*2000*/  LDSM.16.M88.4 R80, [R230+0x12900] ;  /* 0x01290000e650783b */ /* 0x000fee0000000200 */
[C---:B------:R-:W-:Y:S08]  /*2010*/  HMMA.16816.F32.BF16 R52, R200.reuse, R32, R48 ;  /* 0x00000020c834723c */ /* 0x040ff00000041830 */
[----:B------:R-:W-:Y:S01]  /*2020*/  HMMA.16816.F32.BF16 R44, R200, R34, R28 ;  /* 0x00000022c82c723c */ /* 0x000fe2000004181c */
[----:B------:R-:W1:Y:S07]  /*2030*/  LDSM.16.M88.4 R32, [R224+0x13100] ;  /* 0x01310000e020783b */ /* 0x000e6e0000000200 */
[----:B-----5:R-:W-:Y:S08]  /*2040*/  HMMA.16816.F32.BF16 R20, R208, R124, R16 ;  /* 0x0000007cd014723c */ /* 0x020ff00000041810 */
[C---:B------:R-:W-:Y:S08]  /*2050*/  HMMA.16816.F32.BF16 R60, R200.reuse, R36, R60 ;  /* 0x00000024c83c723c */ /* 0x040ff0000004183c */
[----:B------:R-:W-:Y:S08]  /*2060*/  HMMA.16816.F32.BF16 R56, R200, R38, R56 ;  /* 0x00000026c838723c */ /* 0x000ff00000041838 */
[----:B------:R-:W-:Y:S08]  /*2070*/  HMMA.16816.F32.BF16 R8, R216, R128, R8 ;  /* 0x00000080d808723c */ /* 0x000ff00000041808 */
[----:B------:R-:W-:Y:S08]  /*2080*/  HMMA.16816.F32.BF16 R12, R212, R118, R12 ;  /* 0x00000076d40c723c */ /* 0x000ff0000004180c */
[----:B--2---:R-:W-:Y:S08]  /*2090*/  HMMA.16816.F32.BF16 R16, R204, R68, R84 ;  /* 0x00000044cc10723c */ /* 0x004ff00000041854 */
[----:B------:R-:W-:Y:S08]  /*20a0*/  HMMA.16816.F32.BF16 R24, R208, R126, R24 ;  /* 0x0000007ed018723c */ /* 0x000ff00000041818 */
[C---:B------:R-:W-:Y:S08]  /*20b0*/  HMMA.16816.F32.BF16 R36, R204.reuse, R70, R64 ;  /* 0x00000046cc24723c */ /* 0x040ff00000041840 */
[C---:B---3--:R-:W-:Y:S01]  /*20c0*/  HMMA.16816.F32.BF16 R68, R204.reuse, R88, R52 ;  /* 0x00000058cc44723c */ /* 0x048fe20000041834 */
[----:B------:R-:W-:Y:S07]  /*20d0*/  LDSM.16.M88.4 R52, [R224+0x14100] ;  /* 0x01410000e034783b */ /* 0x000fee0000000200 */
[----:B------:R-:W-:Y:S01]  /*20e0*/  HMMA.16816.F32.BF16 R88, R204, R90, R44 ;  /* 0x0000005acc58723c */ /* 0x000fe2000004182c */
[----:B------:R-:W2:Y:S07]  /*20f0*/  LDSM.16.M88.4 R44, [R231+0x7000] ;  /* 0x00700000e72c783b */ /* 0x000eae0000000200 */
[----:B------:R-:W-:Y:S08]  /*2100*/  HMMA.16816.F32.BF16 R20, R212, R104, R20 ;  /* 0x00000068d414723c */ /* 0x000ff00000041814 */
[C---:B------:R-:W-:Y:S08]  /*2110*/  HMMA.16816.F32.BF16 R48, R204.reuse, R76, R60 ;  /* 0x0000004ccc30723c */ /* 0x040ff0000004183c */
[C---:B------:R-:W-:Y:S01]  /*2120*/  HMMA.16816.F32.BF16 R64, R204.reuse, R78, R56 ;  /* 0x0000004ecc40723c */ /* 0x040fe20000041838 */
[----:B------:R-:W3:Y:S07]  /*2130*/  LDSM.16.M88.4 R56, [R227+0x6800] ;  /* 0x00680000e338783b */ /* 0x000eee0000000200 */
[----:B------:R-:W-:Y:S08]  /*2140*/  HMMA.16816.F32.BF16 R76, R204, R96, R40 ;  /* 0x00000060cc4c723c */ /* 0x000ff00000041828 */
[----:B------:R-:W-:Y:S08]  /*2150*/  HMMA.16816.F32.BF16 R40, R220, R108, R8 ;  /* 0x0000006cdc28723c */ /* 0x000ff00000041808 */
[----:B------:R-:W-:Y:S08]  /*2160*/  HMMA.16816.F32.BF16 R8, R216, R130, R12 ;  /* 0x00000082d808723c */ /* 0x000ff0000004180c */
[----:B-1----:R-:W-:Y:S08]  /*2170*/  HMMA.16816.F32.BF16 R12, R208, R32, R16 ;  /* 0x00000020d00c723c */ /* 0x002ff00000041810 */
[----:B------:R-:W-:Y:S01]  /*2180*/  HMMA.16816.F32.BF16 R24, R212, R106, R24 ;  /* 0x0000006ad418723c */ /* 0x000fe20000041818 */
[----:B------:R-:W-:-:S04]  /*2190*/  FMUL.FTZ R2, R40, c[0x0][0x320] ;  /* 0x0000c80028027a20 */ /* 0x000fc80000410000 */
[----:B------:R1:W4:Y:S03]  /*21a0*/  MUFU.TANH R101, R2 ;  /* 0x0000000200657308 */ /* 0x0003260000002400 */
[----:B------:R-:W-:Y:S08]  /*21b0*/  HMMA.16816.F32.BF16 R28, R200, R102, R92 ;  /* 0x00000066c81c723c */ /* 0x000ff0000004185c */
[----:B------:R-:W-:Y:S01]  /*21c0*/  HMMA.16816.F32.BF16 R36, R208, R34, R36 ;  /* 0x00000022d024723c */ /* 0x000fe20000041824 */
[----:B------:R-:W5:Y:S01]  /*21d0*/  LDSM.16.M88.4 R32, [R230+0x13100] ;  /* 0x01310000e620783b */ /* 0x000f620000000200 */
[----:B-1----:R-:W-:-:S06]  /*21e0*/  FMUL.FTZ R2, R41, c[0x0][0x320] ;  /* 0x0000c80029027a20 */ /* 0x002fcc0000410000 */
[----:B------:R-:W-:Y:S01]  /*21f0*/  HMMA.16816.F32.BF16 R20, R216, R80, R20 ;  /* 0x00000050d814723c */ /* 0x000fe20000041814 */
[----:B------:R1:W1:Y:S07]  /*2200*/  MUFU.TANH R100, R2 ;  /* 0x0000000200647308 */ /* 0x00026e0000002400 */
[----:B------:R-:W-:Y:S08]  /*2210*/  HMMA.16816.F32.BF16 R16, R220, R110, R8 ;  /* 0x0000006edc10723c */ /* 0x000ff00000041808 */
[----:B--2---:R-:W-:Y:S01]  /*2220*/  HMMA.16816.F32.BF16 R12, R212, R44, R12 ;  /* 0x0000002cd40c723c */ /* 0x004fe2000004180c */
[----:B-1----:R-:W-:-:S04]  /*2230*/  FMUL.FTZ R2, R42, c[0x0][0x320] ;  /* 0x0000c8002a027a20 */ /* 0x002fc80000410000 */
[----:B------:R1:W2:Y:S03]  /*2240*/  MUFU.TANH R95, R2 ;  /* 0x00000002005f7308 */ /* 0x0002a60000002400 */
[----:B------:R-:W-:Y:S08]  /*2250*/  HMMA.16816.F32.BF16 R8, R216, R82, R24 ;  /* 0x00000052d808723c */ /* 0x000ff00000041818 */
[----:B------:R-:W-:Y:S01]  /*2260*/  HMMA.16816.F32.BF16 R96, R204, R98, R28 ;  /* 0x00000062cc60723c */ /* 0x000fe2000004181c */
[----:B-1----:R-:W-:-:S02]  /*2270*/  FMUL.FTZ R2, R43, c[0x0][0x320] ;  /* 0x0000c8002b027a20 */ /* 0x002fc40000410000 */
[----:B------:R-:W1:Y:S05]  /*2280*/  LDSM.16.M88.4 R40, [R231+0x7800] ;  /* 0x00780000e728783b */ /* 0x000e6a0000000200 */
[----:B------:R-:W-:Y:S01]  /*2290*/  HMMA.16816.F32.BF16 R60, R208, R72, R48 ;  /* 0x00000048d03c723c */ /* 0x000fe20000041830 */
[----:B------:R2:W1:Y:S01]  /*22a0*/  MUFU.TANH R94, R2 ;  /* 0x00000002005e7308 */ /* 0x0004620000002400 */
[----:B------:R-:W-:Y:S06]  /*22b0*/  LDSM.16.M88.4 R48, [R227+0x7000] ;  /* 0x00700000e330783b */ /* 0x000fec0000000200 */
[----:B---3--:R-:W-:Y:S08]  /*22c0*/  HMMA.16816.F32.BF16 R28, R220, R56, R20 ;  /* 0x00000038dc1c723c */ /* 0x008ff00000041814 */
[----:B------:R-:W-:Y:S01]  /*22d0*/  HMMA.16816.F32.BF16 R24, R212, R46, R36 ;  /* 0x0000002ed418723c */ /* 0x000fe20000041824 */
[----:B--2---:R-:W-:Y:S01]  /*22e0*/  FMUL.FTZ R2, R16, c[0x0][0x320] ;  /* 0x0000c80010027a20 */ /* 0x004fe20000410000 */
[----:B------:R-:W-:Y:S03]  /*22f0*/  LDSM.16.M88.4 R44, [R230+0x13900] ;  /* 0x01390000e62c783b */ /* 0x000fe60000000200 */
[----:B------:R2:W3:Y:S03]  /*2300*/  MUFU.TANH R93, R2 ;  /* 0x00000002005d7308 */ /* 0x0004e60000002400 */
[----:B-----5:R-:W-:Y:S08]  /*2310*/  HMMA.16816.F32.BF16 R20, R216, R32, R12 ;  /* 0x00000020d814723c */ /* 0x020ff0000004180c */
[----:B------:R-:W-:Y:S01]  /*2320*/  HMMA.16816.F32.BF16 R8, R220, R58, R8 ;  /* 0x0000003adc08723c */ /* 0x000fe20000041808 */
[----:B--2---:R-:W-:-:S07]  /*2330*/  FMUL.FTZ R2, R17, c[0x0][0x320] ;  /* 0x0000c80011027a20 */ /* 0x004fce0000410000 */
[----:B------:R-:W-:Y:S01]  /*2340*/  HMMA.16816.F32.BF16 R12, R216, R34, R24 ;  /* 0x00000022d80c723c */ /* 0x000fe20000041818 */
[----:B------:R2:W1:Y:S01]  /*2350*/  MUFU.TANH R92, R2 ;  /* 0x00000002005c7308 */ /* 0x0004620000002400 */
[----:B------:R-:W-:Y:S06]  /*2360*/  LDSM.16.M88.4 R32, [R231+0x8000] ;  /* 0x00800000e720783b */ /* 0x000fec0000000200 */
[C---:B------:R-:W-:Y:S08]  /*2370*/  HMMA.16816.F32.BF16 R68, R208.reuse, R52, R68 ;  /* 0x00000034d044723c */ /* 0x040ff00000041844 */
[----:B------:R-:W-:Y:S01]  /*2380*/  HMMA.16816.F32.BF16 R64, R208, R74, R64 ;  /* 0x0000004ad040723c */ /* 0x000fe20000041840 */
[----:B--2---:R-:W-:-:S04]  /*2390*/  FMUL.FTZ R2, R18, c[0x0][0x320] ;  /* 0x0000c80012027a20 */ /* 0x004fc80000410000 */
[----:B------:R2:W1:Y:S03]  /*23a0*/  MUFU.TANH R87, R2 ;  /* 0x0000000200577308 */ /* 0x0004660000002400 */
[----:B------:R-:W-:Y:S01]  /*23b0*/  HMMA.16816.F32.BF16 R36, R208, R54, R88 ;  /* 0x00000036d024723c */ /* 0x000fe20000041858 */
[----:B------:R-:W-:Y:S01]  /*23c0*/  LDSM.16.M88.4 R52, [R231+0x8800] ;  /* 0x00880000e734783b */ /* 0x000fe20000000200 */
[----:B--2---:R-:W-:-:S06]  /*23d0*/  FMUL.FTZ R2, R19, c[0x0][0x320] ;  /* 0x0000c80013027a20 */ /* 0x004fcc0000410000 */
[C---:B-1----:R-:W-:Y:S01]  /*23e0*/  HMMA.16816.F32.BF16 R16, R212.reuse, R40, R60 ;  /* 0x00000028d410723c */ /* 0x042fe2000004183c */
[----:B------:R-:W1:Y:S01]  /*23f0*/  LDSM.16.M88.4 R60, [R224+0x14900] ;  /* 0x01490000e03c783b */ /* 0x000e620000000200 */
[----:B------:R2:W1:Y:S06]  /*2400*/  MUFU.TANH R86, R2 ;  /* 0x0000000200567308 */ /* 0x00046c0000002400 */
[----:B------:R-:W-:Y:S01]  /*2410*/  HMMA.16816.F32.BF16 R24, R212, R42, R64 ;  /* 0x0000002ad418723c */ /* 0x000fe20000041840 */
[----:B------:R-:W5:Y:S01]  /*2420*/  LDSM.16.M88.4 R40, [R227+0x7800] ;  /* 0x00780000e328783b */ /* 0x000f620000000200 */
[----:B--2---:R-:W-:-:S04]  /*2430*/  FMUL.FTZ R2, R28, c[0x0][0x320] ;  /* 0x0000c8001c027a20 */ /* 0x004fc80000410000 */
[----:B------:R2:W1:Y:S02]  /*2440*/  MUFU.TANH R85, R2 ;  /* 0x0000000200557308 */ /* 0x0004640000002400 */
[----:B--2---:R-:W-:Y:S01]  /*2450*/  FMUL.FTZ R2, R29, c[0x0][0x320] ;  /* 0x0000c8001d027a20 */ /* 0x004fe20000410000 */
[----:B-1----:R-:W-:Y:S05]  /*2460*/  HMMA.16816.F32.BF16 R56, R208, R60, R76 ;  /* 0x0000003cd038723c */ /* 0x002fea000004184c */
[----:B------:R1:W2:Y:S02]  /*2470*/  MUFU.TANH R84, R2 ;  /* 0x0000000200547308 */ /* 0x0002a40000002400 */
[----:B-1----:R-:W-:-:S06]  /*2480*/  FMUL.FTZ R2, R30, c[0x0][0x320] ;  /* 0x0000c8001e027a20 */ /* 0x002fcc0000410000 */
[----:B------:R1:W1:Y:S02]  /*2490*/  MUFU.TANH R83, R2 ;  /* 0x0000000200537308 */ /* 0x0002640000002400 */
[----:B-1----:R-:W-:Y:S02]  /*24a0*/  FMUL.FTZ R2, R31, c[0x0][0x320] ;  /* 0x0000c8001f027a20 */ /* 0x002fe40000410000 */
[----:B------:R-:W-:Y:S04]  /*24b0*/  HMMA.16816.F32.BF16 R28, R220, R48, R20 ;  /* 0x00000030dc1c723c */ /* 0x000fe80000041814 */
[----:B------:R1:W1:Y:S04]  /*24c0*/  MUFU.TANH R82, R2 ;  /* 0x0000000200527308 */ /* 0x0002680000002400 */
[----:B------:R-:W-:Y:S08]  /*24d0*/  HMMA.16816.F32.BF16 R20, R216, R44, R16 ;  /* 0x0000002cd814723c */ /* 0x000ff00000041810 */
[----:B------:R-:W-:Y:S01]  /*24e0*/  HMMA.16816.F32.BF16 R16, R212, R32, R68 ;  /* 0x00000020d410723c */ /* 0x000fe20000041844 */
[----:B-1----:R-:W-:-:S04]  /*24f0*/  FMUL.FTZ R2, R8, c[0x0][0x320] ;  /* 0x0000c80008027a20 */ /* 0x002fc80000410000 */
[----:B------:R1:W1:Y:S02]  /*2500*/  MUFU.TANH R81, R2 ;  /* 0x0000000200517308 */ /* 0x0002640000002400 */
[----:B-1----:R-:W-:-:S06]  /*2510*/  FMUL.FTZ R2, R9, c[0x0][0x320] ;  /* 0x0000c80009027a20 */ /* 0x002fcc0000410000 */
[----:B------:R1:W1:Y:S02]  /*2520*/  MUFU.TANH R80, R2 ;  /* 0x0000000200507308 */ /* 0x0002640000002400 */
[----:B-1----:R-:W-:-:S06]  /*2530*/  FMUL.FTZ R2, R10, c[0x0][0x320] ;  /* 0x0000c8000a027a20 */ /* 0x002fcc0000410000 */
[----:B------:R1:W1:Y:S02]  /*2540*/  MUFU.TANH R75, R2 ;  /* 0x00000002004b7308 */ /* 0x0002640000002400 */
[----:B-1----:R-:W-:Y:S02]  /*2550*/  FMUL.FTZ R2, R11, c[0x0][0x320] ;  /* 0x0000c8000b027a20 */ /* 0x002fe40000410000 */
[----:B------:R-:W-:Y:S01]  /*2560*/  HMMA.16816.F32.BF16 R8, R220, R50, R12 ;  /* 0x00000032dc08723c */ /* 0x000fe2000004180c */
[----:B------:R-:W1:Y:S03]  /*2570*/  LDSM.16.M88.4 R48, [R230+0x14100] ;  /* 0x01410000e630783b */ /* 0x000e660000000200 */
[----:B------:R2:W1:Y:S04]  /*2580*/  MUFU.TANH R74, R2 ;  /* 0x00000002004a7308 */ /* 0x0004680000002400 */
[----:B------:R-:W-:Y:S01]  /*2590*/  HMMA.16816.F32.BF16 R12, R216, R46, R24 ;  /* 0x0000002ed80c723c */ /* 0x000fe20000041818 */
[----:B------:R-:W-:Y:S07]  /*25a0*/  LDSM.16.M88.4 R44, [R227+0x8000] ;  /* 0x00800000e32c783b */ /* 0x000fee0000000200 */
[----:B-----5:R-:W-:Y:S01]  /*25b0*/  HMMA.16816.F32.BF16 R24, R220, R40, R20 ;  /* 0x00000028dc18723c */ /* 0x020fe20000041814 */
[----:B--2---:R-:W-:-:S04]  /*25c0*/  FMUL.FTZ R2, R28, c[0x0][0x320] ;  /* 0x0000c8001c027a20 */ /* 0x004fc80000410000 */
[----:B------:R2:W1:Y:S11]  /*25d0*/  MUFU.TANH R73, R2 ;  /* 0x0000000200497308 */ /* 0x0004760000002400 */
[----:B------:R-:W-:Y:S01]  /*25e0*/  HMMA.16816.F32.BF16 R12, R220, R42, R12 ;  /* 0x0000002adc0c723c */ /* 0x000fe2000004180c */
[----:B--2---:R-:W-:-:S07]  /*25f0*/  FMUL.FTZ R2, R29, c[0x0][0x320] ;  /* 0x0000c8001d027a20 */ /* 0x004fce0000410000 */
[----:B------:R-:W-:Y:S01]  /*2600*/  FMUL.FTZ R25, R25, c[0x0][0x320] ;  /* 0x0000c80019197a20 */ /* 0x000fe20000410000 */
[----:B-1----:R-:W-:Y:S01]  /*2610*/  HMMA.16816.F32.BF16 R20, R216, R48, R16 ;  /* 0x00000030d814723c */ /* 0x002fe20000041810 */
[----:B------:R1:W2:Y:S01]  /*2620*/  MUFU.TANH R72, R2 ;  /* 0x0000000200487308 */ /* 0x0002a20000002400 */
[----:B------:R-:W-:Y:S02]  /*2630*/  FMUL.FTZ R26, R26, c[0x0][0x320] ;  /* 0x0000c8001a1a7a20 */ /* 0x000fe40000410000 */
[----:B------:R-:W-:-:S04]  /*2640*/  FMUL.FTZ R27, R27, c[0x0][0x320] ;  /* 0x0000c8001b1b7a20 */ /* 0x000fc80000410000 */
[----:B------:R-:W-:Y:S01]  /*2650*/  HMMA.16816.F32.BF16 R16, R212, R52, R56 ;  /* 0x00000034d410723c */ /* 0x000fe20000041838 */
[----:B------:R-:W2:Y:S06]  /*2660*/  MUFU.TANH R60, R25 ;  /* 0x00000019003c7308 */ /* 0x000eac0000002400 */
[----:B------:R-:W-:Y:S02]  /*2670*/  FMUL.FTZ R12, R12, c[0x0][0x320] ;  /* 0x0000c8000c0c7a20 */ /* 0x000fe40000410000 */
[----:B-1----:R-:W-:Y:S01]  /*2680*/  FMUL.FTZ R2, R30, c[0x0][0x320] ;  /* 0x0000c8001e027a20 */ /* 0x002fe20000410000 */
[----:B------:R-:W1:Y:S01]  /*2690*/  MUFU.TANH R52, R26 ;  /* 0x0000001a00347308 */ /* 0x000e620000002400 */
[----:B------:R-:W-:-:S02]  /*26a0*/  FMUL.FTZ R13, R13, c[0x0][0x320] ;  /* 0x0000c8000d0d7a20 */ /* 0x000fc40000410000 */
[----:B------:R-:W-:Y:S02]  /*26b0*/  FMUL.FTZ R14, R14, c[0x0][0x320] ;  /* 0x0000c8000e0e7a20 */ /* 0x000fe40000410000 */
[----:B------:R-:W-:-:S03]  /*26c0*/  FMUL.FTZ R15, R15, c[0x0][0x320] ;  /* 0x0000c8000f0f7a20 */ /* 0x000fc60000410000 */
[----:B------:R5:W1:Y:S08]  /*26d0*/  MUFU.TANH R69, R2 ;  /* 0x0000000200457308 */ /* 0x000a700000002400 */
[----:B------:R-:W1:Y:S01]  /*26e0*/  MUFU.TANH R49, R27 ;  /* 0x0000001b00317308 */ /* 0x000e620000002400 */
[----:B-----5:R-:W-:-:S07]  /*26f0*/  FMUL.FTZ R2, R31, c[0x0][0x320] ;  /* 0x0000c8001f027a20 */ /* 0x020fce0000410000 */
[----:B------:R-:W1:Y:S01]  /*2700*/  MUFU.TANH R48, R12 ;  /* 0x0000000c00307308 */ /* 0x000e620000002400 */
[----:B------:R-:W-:Y:S01]  /*2710*/  HMMA.16816.F32.BF16 R28, R212, R34, R36 ;  /* 0x00000022d41c723c */ /* 0x000fe20000041824 */
[----:B------:R-:W5:Y:S04]  /*2720*/  LDSM.16.M88.4 R36, [R230+0x14900] ;  /* 0x01490000e624783b */ /* 0x000f680000000200 */
[----:B------:R-:W1:Y:S01]  /*2730*/  LDSM.16.M88.4 R32, [R227+0x8800] ;  /* 0x00880000e320783b */ /* 0x000e620000000200 */
[----:B------:R-:W-:-:S04]  /*2740*/  DEPBAR.LE SB0, 0x0 ;  /* 0x000080000000791a */ /* 0x000fc80000000000 */
[----:B------:R2:W1:Y:S08]  /*2750*/  MUFU.TANH R68, R2 ;  /* 0x0000000200447308 */ /* 0x0004700000002400 */
[----:B------:R-:W1:Y:S06]  /*2760*/  MUFU.TANH R43, R15 ;  /* 0x0000000f002b7308 */ /* 0x000e6c0000002400 */
[----:B------:R-:W-:Y:S01]  /*2770*/  HMMA.16816.F32.BF16 R28, R216, R50, R28 ;  /* 0x00000032d81c723c */ /* 0x000fe2000004181c */
[----:B--2---:R-:W-:-:S04]  /*2780*/  FMUL.FTZ R2, R8, c[0x0][0x320] ;  /* 0x0000c80008027a20 */ /* 0x004fc80000410000 */
[----:B------:R2:W1:Y:S03]  /*2790*/  MUFU.TANH R67, R2 ;  /* 0x0000000200437308 */ /* 0x0004660000002400 */
[----:B-----5:R-:W-:Y:S01]  /*27a0*/  HMMA.16816.F32.BF16 R16, R216, R36, R16 ;  /* 0x00000024d810723c */ /* 0x020fe20000041810 */
[----:B--2---:R-:W-:-:S04]  /*27b0*/  FMUL.FTZ R2, R9, c[0x0][0x320] ;  /* 0x0000c80009027a20 */ /* 0x004fc80000410000 */
[----:B------:R2:W1:Y:S02]  /*27c0*/  MUFU.TANH R66, R2 ;  /* 0x0000000200427308 */ /* 0x0004640000002400 */
[----:B--2---:R-:W-:-:S06]  /*27d0*/  FMUL.FTZ R2, R10, c[0x0][0x320] ;  /* 0x0000c8000a027a20 */ /* 0x004fcc0000410000 */
[----:B------:R2:W1:Y:S02]  /*27e0*/  MUFU.TANH R65, R2 ;  /* 0x0000000200417308 */ /* 0x0004640000002400 */
[----:B--2---:R-:W-:Y:S02]  /*27f0*/  FMUL.FTZ R2, R11, c[0x0][0x320] ;  /* 0x0000c8000b027a20 */ /* 0x004fe40000410000 */
[----:B------:R-:W-:Y:S04]  /*2800*/  HMMA.16816.F32.BF16 R8, R208, R62, R96 ;  /* 0x0000003ed008723c */ /* 0x000fe80000041860 */
[----:B------:R2:W1:Y:S02]  /*2810*/  MUFU.TANH R64, R2 ;  /* 0x0000000200407308 */ /* 0x0004640000002400 */
[----:B--2---:R-:W-:-:S02]  /*2820*/  FMUL.FTZ R2, R24, c[0x0][0x320] ;  /* 0x0000c80018027a20 */ /* 0x004fc40000410000 */
[----:B------:R-:W-:Y:S04]  /*2830*/  HMMA.16816.F32.BF16 R24, R220, R44, R20 ;  /* 0x0000002cdc18723c */ /* 0x000fe80000041814 */
[----:B------:R-:W2:Y:S11]  /*2840*/  MUFU.TANH R45, R13 ;  /* 0x0000000d002d7308 */ /* 0x000eb60000002400 */
[----:B------:R-:W-:Y:S01]  /*2850*/  @!UPT UIADD3 URZ, URZ, URZ, URZ ;  /* 0x0000003f3f3ff290 */ /* 0x000fe2000fffe03f */
[----:B------:R-:W-:Y:S01]  /*2860*/  HMMA.16816.F32.BF16 R8, R212, R54, R8 ;  /* 0x00000036d408723c */ /* 0x000fe20000041808 */
[----:B------:R1:W1:Y:S07]  /*2870*/  MUFU.TANH R44, R14 ;  /* 0x0000000e002c7308 */ /* 0x00026e0000002400 */
[----:B------:R-:W-:Y:S01]  /*2880*/  HMMA.16816.F32.BF16 R20, R220, R46, R28 ;  /* 0x0000002edc14723c */ /* 0x000fe2000004181c */
[----:B------:R2:W2:Y:S01]  /*2890*/  MUFU.TANH R61, R2 ;  /* 0x00000002003d7308 */ /* 0x0004a20000002400 */
[----:B------:R-:W-:-:S06]  /*28a0*/  FMUL.FTZ R25, R25, c[0x0][0x320] ;  /* 0x0000c80019197a20 */ /* 0x000fcc0000410000 */
[----:B-1----:R-:W-:Y:S01]  /*28b0*/  HMMA.16816.F32.BF16 R12, R220, R32, R16 ;  /* 0x00000020dc0c723c */ /* 0x002fe20000041810 */
[----:B------:R-:W-:Y:S02]  /*28c0*/  FMUL.FTZ R26, R26, c[0x0][0x320] ;  /* 0x0000c8001a1a7a20 */ /* 0x000fe40000410000 */
[----:B------:R-:W-:Y:S01]  /*28d0*/  FMUL.FTZ R27, R27, c[0x0][0x320] ;  /* 0x0000c8001b1b7a20 */ /* 0x000fe20000410000 */
[----:B------:R1:W1:Y:S01]  /*28e0*/  MUFU.TANH R41, R25 ;  /* 0x0000001900297308 */ /* 0x0002620000002400 */
[----:B------:R-:W-:-:S03]  /*28f0*/  FMUL.FTZ R24, R24, c[0x0][0x320] ;  /* 0x0000c80018187a20 */ /* 0x000fc60000410000 */
[----:B------:R-:W-:Y:S04]  /*2900*/  HMMA.16816.F32.BF16 R8, R216, R38, R8 ;  /* 0x00000026d808723c */ /* 0x000fe80000041808 */
[----:B------:R1:W1:Y:S04]  /*2910*/  MUFU.TANH R40, R26 ;  /* 0x0000001a00287308 */ /* 0x0002680000002400 */
[----:B------:R-:W-:Y:S02]  /*2920*/  FMUL.FTZ R20, R20, c[0x0][0x320] ;  /* 0x0000c80014147a20 */ /* 0x000fe40000410000 */
[----:B------:R-:W-:-:S02]  /*2930*/  FMUL.FTZ R21, R21, c[0x0][0x320] ;  /* 0x0000c80015157a20 */ /* 0x000fc40000410000 */
[----:B------:R-:W-:Y:S01]  /*2940*/  FMUL.FTZ R22, R22, c[0x0][0x320] ;  /* 0x0000c80016167a20 */ /* 0x000fe20000410000 */
[----:B------:R1:W1:Y:S01]  /*2950*/  MUFU.TANH R37, R27 ;  /* 0x0000001b00257308 */ /* 0x0002620000002400 */
[----:B------:R-:W-:Y:S02]  /*2960*/  FMUL.FTZ R23, R23, c[0x0][0x320] ;  /* 0x0000c80017177a20 */ /* 0x000fe40000410000 */
[----:B------:R-:W-:Y:S02]  /*2970*/  FMUL.FTZ R12, R12, c[0x0][0x320] ;  /* 0x0000c8000c0c7a20 */ /* 0x000fe40000410000 */
[----:B------:R-:W-:Y:S02]  /*2980*/  FMUL.FTZ R13, R13, c[0x0][0x320] ;  /* 0x0000c8000d0d7a20 */ /* 0x000fe40000410000 */
[----:B------:R-:W-:Y:S01]  /*2990*/  FMUL.FTZ R14, R14, c[0x0][0x320] ;  /* 0x0000c8000e0e7a20 */ /* 0x000fe20000410000 */
[----:B------:R1:W1:Y:S01]  /*29a0*/  MUFU.TANH R42, R24 ;  /* 0x00000018002a7308 */ /* 0x0002620000002400 */
[----:B------:R-:W-:-:S02]  /*29b0*/  FMUL.FTZ R15, R15, c[0x0][0x320] ;  /* 0x0000c8000f0f7a20 */ /* 0x000fc40000410000 */
[----:B------:R-:W-:Y:S05]  /*29c0*/  HMMA.16816.F32.BF16 R8, R220, R34, R8 ;  /* 0x00000022dc08723c */ /* 0x000fea0000041808 */
[----:B------:R1:W1:Y:S08]  /*29d0*/  MUFU.TANH R36, R20 ;  /* 0x0000001400247308 */ /* 0x0002700000002400 */
[----:B------:R1:W1:Y:S08]  /*29e0*/  MUFU.TANH R33, R21 ;  /* 0x0000001500217308 */ /* 0x0002700000002400 */
[----:B------:R1:W1:Y:S03]  /*29f0*/  MUFU.TANH R27, R22 ;  /* 0x00000016001b7308 */ /* 0x0002660000002400 */
[----:B------:R-:W-:-:S02]  /*2a00*/  FMUL.FTZ R8, R8, c[0x0][0x320] ;  /* 0x0000c80008087a20 */ /* 0x000fc40000410000 */
[----:B------:R-:W-:Y:S02]  /*2a10*/  FMUL.FTZ R9, R9, c[0x0][0x320] ;  /* 0x0000c80009097a20 */ /* 0x000fe40000410000 */
[----:B------:R-:W-:Y:S01]  /*2a20*/  FMUL.FTZ R10, R10, c[0x0][0x320] ;  /* 0x0000c8000a0a7a20 */ /* 0x000fe20000410000 */
[----:B------:R1:W1:Y:S01]  /*2a30*/  MUFU.TANH R30, R23 ;  /* 0x00000017001e7308 */ /* 0x0002620000002400 */
[----:B------:R-:W-:-:S07]  /*2a40*/  FMUL.FTZ R11, R11, c[0x0][0x320] ;  /* 0x0000c8000b0b7a20 */ /* 0x000fce0000410000 */
[----:B------:R1:W1:Y:S08]  /*2a50*/  MUFU.TANH R26, R12 ;  /* 0x0000000c001a7308 */ /* 0x0002700000002400 */
[----:B------:R1:W1:Y:S08]  /*2a60*/  MUFU.TANH R25, R13 ;  /* 0x0000000d00197308 */ /* 0x0002700000002400 */
[----:B------:R1:W1:Y:S08]  /*2a70*/  MUFU.TANH R19, R14 ;  /* 0x0000000e00137308 */ /* 0x0002700000002400 */
[----:B------:R1:W1:Y:S08]  /*2a80*/  MUFU.TANH R34, R15 ;  /* 0x0000000f00227308 */ /* 0x0002700000002400 */
[----:B------:R1:W1:Y:S08]  /*2a90*/  MUFU.TANH R18, R8 ;  /* 0x0000000800127308 */ /* 0x0002700000002400 */
[----:B------:R1:W1:Y:S08]  /*2aa0*/  MUFU.TANH R17, R9 ;  /* 0x0000000900117308 */ /* 0x0002700000002400 */
[----:B------:R1:W1:Y:S08]  /*2ab0*/  MUFU.TANH R32, R10 ;  /* 0x0000000a00207308 */ /* 0x0002700000002400 */
[----:B------:R1:W1:Y:S01]  /*2ac0*/  MUFU.TANH R31, R11 ;  /* 0x0000000b001f7308 */ /* 0x0002620000002400 */
[----:B------:R-:W-:Y:S06]  /*2ad0*/  BAR.SYNC.DEFER_BLOCKING 0x0 ;  /* 0x0000000000007b1d */ /* 0x000fec0000010000 */
[----:B------:R-:W-:Y:S05]  /*2ae0*/  @!P3 BRA `(.L_x_1) ;  /* 0x000001f00000b947 */ /* 0x000fea0003800000 */
[----:B--234-:R-:W-:Y:S01]  /*2af0*/  IADD3 R6, R141, -0x2, RZ ;  /* 0xfffffffe8d067810 */ /* 0x01cfe20007ffe0ff */
[C---:B-1----:R-:W-:Y:S01]  /*2b00*/  IMAD.SHL.U32 R8, R135.reuse, 0x40, RZ ;  /* 0x0000004087087824 */ /* 0x042fe200078e00ff */
[----:B------:R-:W-:Y:S01]  /*2b10*/  SHF.L.U64.HI R9, R135, 0x6, R138 ;  /* 0x0000000687097819 */ /* 0x000fe2000001028a */
[----:B------:R-:W-:Y:S01]  /*2b20*/  IMAD.SHL.U32 R14, R140, 0x2, RZ ;  /* 0x000000028c0e7824 */ /* 0x000fe200078e00ff */
[----:B------:R-:W-:Y:S01]  /*2b30*/  SHF.R.S32.HI R3, RZ, 0x1f, R6 ;  /* 0x0000001fff037819 */ /* 0x000fe20000011406 */
[----:B------:R-:W-:-:S02]  /*2b40*/  IMAD R2, R134, R6, RZ ;  /* 0x0000000686027224 */ /* 0x000fc400078e02ff */
[----:B------:R-:W-:-:S04]  /*2b50*/  IMAD.WIDE.U32 R6, R6, R136, R142 ;  /* 0x0000008806067225 */ /* 0x000fc800078e008e */
[----:B------:R-:W-:Y:S01]  /*2b60*/  IMAD R3, R3, R136, R2 ;  /* 0x0000008803037224 */ /* 0x000fe200078e0202 */
[----:B------:R-:W-:-:S03]  /*2b70*/  LEA R2, P0, R6, c[0x0][0x1c8], 0x1 ;  /* 0x0000720006027a11 */ /* 0x000fc600078008ff */
[----:B------:R-:W-:Y:S01]  /*2b80*/  IMAD.IADD R3, R7, 0x1, R3 ;  /* 0x0000000107037824 */ /* 0x000fe200078e0203 */
[----:B------:R-:W-:-:S04]  /*2b90*/  IADD3 R12, P2, P1, R8, 0x80, R2 ;  /* 0x00000080080c7810 */ /* 0x000fc8000795e002 */
[----:B------:R-:W-:Y:S02]  /*2ba0*/  LEA.HI.X R3, R6, c[0x0][0x1cc], R3, 0x1, P0 ;  /* 0x0000730006037a11 */ /* 0x000fe400000f0c03 */
[C---:B------:R-:W-:Y:S02]  /*2bb0*/  IADD3 R6, P0, R8.reuse, R2, RZ ;  /* 0x0000000208067210 */ /* 0x040fe40007f1e0ff */
[C-C-:B------:R-:W-:Y:S01]  /*2bc0*/  IADD3.X R13, R9.reuse, RZ, R3.reuse, P2, P1 ;  /* 0x000000ff090d7210 */ /* 0x140fe200017e2403 */
[----:B------:R-:W-:Y:S01]  /*2bd0*/  @!PT LDS RZ, [RZ] ;  /* 0x00000000fffff984 */ /* 0x000fe20000000800 */
[----:B------:R-:W-:Y:S01]  /*2be0*/  @!PT LDS RZ, [RZ] ;  /* 0x00000000fffff984 */ /* 0x000fe20000000800 */
[----:B------:R-:W-:Y:S01]  /*2bf0*/  @!PT LDS RZ, [RZ] ;  /* 0x00000000fffff984 */ /* 0x000fe20000000800 */
[----:B------:R1:W-:Y:S01]  /*2c00*/  LDGSTS.E.BYPASS.LTC128B.128 [R14+0xc100], [R2.64], !P6 ;  /* 0x0c100000020e7fae */ /* 0x0003e2000f101d48 */
[----:B------:R-:W-:Y:S01]  /*2c10*/  IADD3 R10, P2, P1, R8, 0x100, R2 ;  /* 0x00000100080a7810 */ /* 0x000fe2000795e002 */
[C-C-:B------:R-:W-:Y:S01]  /*2c20*/  IMAD.X R7, R9.reuse, 0x1, R3.reuse, P0 ;  /* 0x0000000109077824 */ /* 0x140fe200000e0603 */
[----:B------:R-:W-:Y:S01]  /*2c30*/  IADD3 R8, P0, R6, R8, RZ ;  /* 0x0000000806087210 */ /* 0x000fe20007f1e0ff */
[----:B------:R1:W-:Y:S01]  /*2c40*/  LDGSTS.E.BYPASS.LTC128B.128 [R14+0xf100], [R2.64+0x80], !P5 ;  /* 0x0f100080020e7fae */ /* 0x0003e2000e901d48 */
[----:B------:R-:W-:-:S03]  /*2c50*/  IADD3.X R11, R9, RZ, R3, P2, P1 ;  /* 0x000000ff090b7210 */ /* 0x000fc600017e2403 */
[----:B------:R-:W-:Y:S01]  /*2c60*/  IMAD.X R9, R7, 0x1, R9, P0 ;  /* 0x0000000107097824 */ /* 0x000fe200000e0609 */
[----:B------:R1:W-:Y:S04]  /*2c70*/  LDGSTS.E.BYPASS.LTC128B.128 [R14+0x12100], [R2.64+0x100], !P4 ;  /* 0x12100100020e7fae */ /* 0x0003e8000e101d48 */
[----:B------:R1:W-:Y:S04]  /*2c80*/  LDGSTS.E.BYPASS.LTC128B.128 [R14+0xd100], [R6.64], !P6 ;  /* 0x0d100000060e7fae */ /* 0x0003e8000f101d48 */
[----:B------:R1:W-:Y:S04]  /*2c90*/  LDGSTS.E.BYPASS.LTC128B.128 [R14+0x10100], [R12.64], !P5 ;  /* 0x101000000c0e7fae */ /* 0x0003e8000e901d48 */
[----:B------:R1:W-:Y:S04]  /*2ca0*/  LDGSTS.E.BYPASS.LTC128B.128 [R14+0x13100], [R10.64], !P4 ;  /* 0x131000000a0e7fae */ /* 0x0003e8000e101d48 */
[----:B------:R1:W-:Y:S04]  /*2cb0*/  LDGSTS.E.BYPASS.LTC128B.128 [R14+0xe100], [R8.64], !P6 ;  /* 0x0e100000080e7fae */ /* 0x0003e8000f101d48 */
[----:B------:R1:W-:Y:S04]  /*2cc0*/  LDGSTS.E.BYPASS.LTC128B.128 [R14+0x11100], [R8.64+0x80], !P5 ;  /* 0x11100080080e7fae */ /* 0x0003e8000e901d48 */
[----:B------:R1:W-:Y:S02]  /*2cd0*/  LDGSTS.E.BYPASS.LTC128B.128 [R14+0x14100], [R8.64+0x100], !P4 ;  /* 0x14100100080e7fae */ /* 0x0003e4000e101d48 */
.L_x_1:
[----:B--234-:R-:W-:Y:S01]  /*2ce0*/  STL [R1+0x80], R188 ;  /* 0x000080bc01007387 */ /* 0x01cfe20000100800 */
[----:B-1----:R-:W-:Y:S01]  /*2cf0*/  SHF.R.S32.HI R2, RZ, 0x1f, R132 ;  /* 0x0000001fff027819 */ /* 0x002fe20000011484 */
[----:B------:R-:W-:-:S02]  /*2d00*/  IMAD.SHL.U32 R225, R5, 0x2, RZ ;  /* 0x0000000205e17824 */ /* 0x000fc400078e00ff */
[----:B------:R-:W-:Y:S01]  /*2d10*/  STL [R1+0x7c], R187 ;  /* 0x00007cbb01007387 */ /* 0x000fe20000100800 */
[----:B------:R-:W-:Y:S01]  /*2d20*/  LEA.HI R3, R2, R132, RZ, 0x2 ;  /* 0x0000008402037211 */ /* 0x000fe200078f10ff */
[----:B------:R-:W-:Y:S01]  /*2d30*/  IMAD R229, R0, 0x2, R225 ;  /* 0x0000000200e57824 */ /* 0x000fe200078e02e1 */
[----:B------:R-:W-:Y:S01]  /*2d40*/  LEA R226, R4, R225, 0x1 ;  /* 0x000000e104e27211 */ /* 0x000fe200078e08ff */
[----:B------:R-:W-:Y:S01]  /*2d50*/  STL [R1+0x78], R186 ;  /* 0x000078ba01007387 */ /* 0x000fe20000100800 */
[----:B------:R-:W-:Y:S02]  /*2d60*/  LOP3.LUT R2, R3, 0x7ffffffc, RZ, 0xc0, !PT ;  /* 0x7ffffffc03027812 */ /* 0x000fe400078ec0ff */
[----:B------:R-:W-:Y:S01]  /*2d70*/  LEA R228, R0, R226, 0x1 ;  /* 0x000000e200e47211 */ /* 0x000fe200078e08ff */
[----:B------:R-:W-:Y:S02]  /*2d80*/  STL [R1+0x74], R185 ;  /* 0x000074b901007387 */ /* 0x000fe40000100800 */
[----:B------:R-:W-:-:S02]  /*2d90*/  IMAD.IADD R2, R132, 0x1, -R2 ;  /* 0x0000000184027824 */ /* 0x000fc400078e0a02 */
[----:B------:R-:W-:Y:S04]  /*2da0*/  STL [R1+0x70], R184 ;  /* 0x000070b801007387 */ /* 0x000fe80000100800 */
        /* <DEDUP_REMOVED lines=8> */
[----:B------:R1:W-:Y:S04]  /*2e30*/  STL [R1+0x4c], R3 ;  /* 0x00004c0301007387 */ /* 0x0003e80000100800 */
[----:B------:R-:W-:Y:S04]  /*2e40*/  LDSM.16.MT88.4 R76, [R229+0x3900] ;  /* 0x00390000e54c783b */ /* 0x000fe80000004200 */
[----:B------:R-:W0:Y:S01]  /*2e50*/  LDGDEPBAR ;  /* 0x00000000000079af */ /* 0x000e220000000000 */
[----:B-1----:R-:W-:-:S05]  /*2e60*/  IADD3 R3, R133, c[0x0][0x1d0], RZ ;  /* 0x0000740085037a10 */ /* 0x002fca0007ffe0ff */
[----:B------:R-:W-:-:S05]  /*2e70*/  IMAD R2, R2, -0x2, R3 ;  /* 0xfffffffe02027824 */ /* 0x000fca00078e0203 */
[C---:B------:R-:W-:Y:S02]  /*2e80*/  ISETP.GT.AND P2, PT, R2.reuse, RZ, PT ;  /* 0x000000ff0200720c */ /* 0x040fe40003f44270 */
[C---:B------:R-:W-:Y:S02]  /*2e90*/  ISETP.GT.AND P1, PT, R2.reuse, 0x1, PT ;  /* 0x000000010200780c */ /* 0x040fe40003f24270 */
[----:B------:R-:W-:Y:S02]  /*2ea0*/  ISETP.GT.AND P0, PT, R2, 0x8, PT ;  /* 0x000000080200780c */ /* 0x000fe40003f04270 */
[----:B------:R-:W-:Y:S02]  /*2eb0*/  FSEL R7, R101, -INF , P2 ;  /* 0xff80000065077808 */ /* 0x000fe40001000000 */
[----:B------:R-:W-:Y:S02]  /*2ec0*/  FSEL R8, R100, -INF , P1 ;  /* 0xff80000064087808 */ /* 0x000fe40000800000 */
[----:B------:R-:W-:-:S02]  /*2ed0*/  FSEL R16, R95, -INF , P2 ;  /* 0xff8000005f107808 */ /* 0x000fc40001000000 */
[----:B------:R-:W-:Y:S02]  /*2ee0*/  ISETP.GT.AND P2, PT, R2, 0x9, PT ;  /* 0x000000090200780c */ /* 0x000fe40003f44270 */
[----:B------:R-:W-:Y:S02]  /*2ef0*/  FSEL R9, R93, -INF , P0 ;  /* 0xff8000005d097808 */ /* 0x000fe40000000000 */
[----:B------:R-:W-:Y:S02]  /*2f00*/  FMNMX.FTZ R100, R7, R8, !PT ;  /* 0x0000000807647209 */ /* 0x000fe40007810000 */
[----:B------:R-:W-:Y:S02]  /*2f10*/  FSEL R20, R94, -INF , P1 ;  /* 0xff8000005e147808 */ /* 0x000fe40000800000 */
[----:B------:R-:W-:Y:S02]  /*2f20*/  ISETP.GT.AND P1, PT, R2, 0x10, PT ;  /* 0x000000100200780c */ /* 0x000fe40003f24270 */
[----:B------:R-:W-:-:S02]  /*2f30*/  FSEL R10, R92, -INF , P2 ;  /* 0xff8000005c0a7808 */ /* 0x000fc40001000000 */
[----:B------:R-:W-:Y:S02]  /*2f40*/  FMNMX.FTZ R100, R9, R100, !PT ;  /* 0x0000006409647209 */ /* 0x000fe40007810000 */
[----:B------:R-:W-:Y:S02]  /*2f50*/  FSEL R21, R87, -INF , P0 ;  /* 0xff80000057157808 */ /* 0x000fe40000000000 */
[----:B------:R-:W-:Y:S02]  /*2f60*/  ISETP.GT.AND P0, PT, R2, 0x11, PT ;  /* 0x000000110200780c */ /* 0x000fe40003f04270 */
[----:B------:R-:W-:Y:S02]  /*2f70*/  FSEL R11, R85, -INF , P1 ;  /* 0xff800000550b7808 */ /* 0x000fe40000800000 */
[----:B------:R-:W-:Y:S02]  /*2f80*/  FMNMX.FTZ R100, R10, R100, !PT ;  /* 0x000000640a647209 */ /* 0x000fe40007810000 */
        /* <DEDUP_REMOVED lines=19> */
[----:B------:R-:W-:Y:S01]  /*30c0*/  FMNMX.FTZ R100, R83, R100, !PT ;  /* 0x0000006453647209 */ /* 0x000fe20007810000 */
[----:B------:R-:W-:Y:S01]  /*30d0*/  LDSM.16.MT88.4 R72, [R229+0x3100] ;  /* 0x00310000e548783b */ /* 0x000fe20000004200 */
[----:B------:R-:W-:Y:S02]  /*30e0*/  FSEL R90, R69, -INF , P0 ;  /* 0xff800000455a7808 */ /* 0x000fe40000000000 */
[----:B------:R-:W-:Y:S02]  /*30f0*/  ISETP.GT.AND P0, PT, R2, 0x29, PT ;  /* 0x000000290200780c */ /* 0x000fe40003f04270 */
[----:B------:R-:W-:Y:S02]  /*3100*/  FSEL R81, R67, -INF , P1 ;  /* 0xff80000043517808 */ /* 0x000fe40000800000 */
[----:B------:R-:W-:Y:S02]  /*3110*/  FMNMX.FTZ R100, R82, R100, !PT ;  /* 0x0000006452647209 */ /* 0x000fe40007810000 */
[----:B------:R-:W-:-:S02]  /*3120*/  FSEL R89, R68, -INF , P2 ;  /* 0xff80000044597808 */ /* 0x000fc40001000000 */
[----:B------:R-:W-:Y:S01]  /*3130*/  ISETP.GT.AND P2, PT, R2, 0x30, PT ;  /* 0x000000300200780c */ /* 0x000fe20003f44270 */
[----:B------:R-:W-:Y:S01]  /*3140*/  LDSM.16.MT88.4 R68, [R228+0x900] ;  /* 0x00090000e444783b */ /* 0x000fe20000004200 */
[----:B------:R-:W-:Y:S02]  /*3150*/  FSEL R80, R66, -INF , P0 ;  /* 0xff80000042507808 */ /* 0x000fe40000000000 */
[----:B------:R-:W-:Y:S02]  /*3160*/  FMNMX.FTZ R100, R81, R100, !PT ;  /* 0x0000006451647209 */ /* 0x000fe40007810000 */
[----:B------:R-:W-:Y:S02]  /*3170*/  FSEL R88, R65, -INF , P1 ;  /* 0xff80000041587808 */ /* 0x000fe40000800000 */
[----:B------:R-:W-:Y:S02]  /*3180*/  ISETP.GT.AND P1, PT, R2, 0x31, PT ;  /* 0x000000310200780c */ /* 0x000fe40003f24270 */
[----:B------:R-:W-:-:S02]  /*3190*/  FSEL R249, R61, -INF , P2 ;  /* 0xff8000003df97808 */ /* 0x000fc40001000000 */
[----:B------:R-:W-:Y:S02]  /*31a0*/  FMNMX.FTZ R100, R80, R100, !PT ;  /* 0x0000006450647209 */ /* 0x000fe40007810000 */
[----:B------:R-:W-:Y:S02]  /*31b0*/  FMNMX.FTZ R3, R16, R20, !PT ;  /* 0x0000001410037209 */ /* 0x000fe40007810000 */
[----:B------:R-:W-:Y:S02]  /*31c0*/  FSEL R91, R64, -INF , P0 ;  /* 0xff800000405b7808 */ /* 0x000fe40000000000 */
[----:B------:R-:W-:Y:S01]  /*31d0*/  ISETP.GT.AND P0, PT, R2, 0x38, PT ;  /* 0x000000380200780c */ /* 0x000fe20003f04270 */
[----:B------:R-:W-:Y:S01]  /*31e0*/  LDSM.16.MT88.4 R64, [R225+0x3900] ;  /* 0x00390000e140783b */ /* 0x000fe20000004200 */
[----:B------:R-:W-:Y:S02]  /*31f0*/  FSEL R103, R60, -INF , P1 ;  /* 0xff8000003c677808 */ /* 0x000fe40000800000 */
[----:B------:R-:W-:Y:S01]  /*3200*/  FMNMX.FTZ R100, R249, R100, !PT ;  /* 0x00000064f9647209 */ /* 0x000fe20007810000 */
[----:B------:R-:W-:Y:S01]  /*3210*/  LDSM.16.MT88.4 R60, [R226+0x3900] ;  /* 0x00390000e23c783b */ /* 0x000fe20000004200 */
[----:B------:R-:W-:-:S02]  /*3220*/  FMNMX.FTZ R3, R21, R3, !PT ;  /* 0x0000000315037209 */ /* 0x000fc40007810000 */
[----:B------:R-:W-:Y:S02]  /*3230*/  FSEL R252, R52, -INF , P2 ;  /* 0xff80000034fc7808 */ /* 0x000fe40001000000 */
[----:B------:R-:W-:Y:S01]  /*3240*/  ISETP.GT.AND P2, PT, R2, 0x39, PT ;  /* 0x000000390200780c */ /* 0x000fe20003f44270 */
[----:B------:R-:W-:Y:S01]  /*3250*/  LDSM.16.MT88.4 R52, [R226+0x900] ;  /* 0x00090000e234783b */ /* 0x000fe20000004200 */
[----:B------:R-:W-:Y:S02]  /*3260*/  FSEL R102, R48, -INF , P0 ;  /* 0xff80000030667808 */ /* 0x000fe40000000000 */
[----:B------:R-:W-:Y:S02]  /*3270*/  FMNMX.FTZ R100, R103, R100, !PT ;  /* 0x0000006467647209 */ /* 0x000fe40007810000 */
[----:B------:R-:W-:Y:S02]  /*3280*/  FMNMX.FTZ R3, R22, R3, !PT ;  /* 0x0000000316037209 */ /* 0x000fe40007810000 */
[----:B------:R-:W-:-:S02]  /*3290*/  FSEL R251, R49, -INF , P1 ;  /* 0xff80000031fb7808 */ /* 0x000fc40000800000 */
[----:B------:R-:W-:Y:S01]  /*32a0*/  ISETP.GT.AND P1, PT, R2, 0x40, PT ;  /* 0x000000400200780c */ /* 0x000fe20003f24270 */
[----:B------:R-:W-:Y:S01]  /*32b0*/  LDSM.16.MT88.4 R48, [R225+0x3100] ;  /* 0x00310000e130783b */ /* 0x000fe20000004200 */
[----:B------:R-:W-:Y:S02]  /*32c0*/  FSEL R101, R45, -INF , P2 ;  /* 0xff8000002d657808 */ /* 0x000fe40001000000 */
[----:B------:R-:W-:Y:S02]  /*32d0*/  FMNMX.FTZ R100, R102, R100, !PT ;  /* 0x0000006466647209 */ /* 0x000fe40007810000 */
[----:B------:R-:W-:Y:S02]  /*32e0*/  FMNMX.FTZ R3, R23, R3, !PT ;  /* 0x0000000317037209 */ /* 0x000fe40007810000 */
[----:B------:R-:W-:Y:S02]  /*32f0*/  FSEL R250, R44, -INF , P0 ;  /* 0xff8000002cfa7808 */ /* 0x000fe40000000000 */
[----:B------:R-:W-:Y:S01]  /*3300*/  ISETP.GT.AND P0, PT, R2, 0x41, PT ;  /* 0x000000410200780c */ /* 0x000fe20003f04270 */
[----:B------:R-:W-:Y:S01]  /*3310*/  LDSM.16.MT88.4 R44, [R229+0x100] ;  /* 0x00010000e52c783b */ /* 0x000fe20000004200 */
[----:B------:R-:W-:-:S02]  /*3320*/  FSEL R116, R42, -INF , P1 ;  /* 0xff8000002a747808 */ /* 0x000fc40000800000 */
[----:B------:R-:W-:Y:S02]  /*3330*/  FMNMX.FTZ R100, R101, R100, !PT ;  /* 0x0000006465647209 */ /* 0x000fe40007810000 */
[----:B------:R-:W-:Y:S02]  /*3340*/  FMNMX.FTZ R3, R24, R3, !PT ;  /* 0x0000000318037209 */ /* 0x000fe40007810000 */
[----:B------:R-:W-:Y:S02]  /*3350*/  FSEL R121, R43, -INF , P2 ;  /* 0xff8000002b797808 */ /* 0x000fe40001000000 */
[----:B------:R-:W-:Y:S02]  /*3360*/  ISETP.GT.AND P2, PT, R2, 0x48, PT ;  /* 0x000000480200780c */ /* 0x000fe40003f44270 */
[----:B------:R-:W-:Y:S02]  /*3370*/  FSEL R115, R41, -INF , P0 ;  /* 0xff80000029737808 */ /* 0x000fe40000000000 */
[----:B------:R-:W-:-:S02]  /*3380*/  FMNMX.FTZ R100, R116, R100, !PT ;  /* 0x0000006474647209 */ /* 0x000fc40007810000 */
[----:B------:R-:W-:Y:S02]  /*3390*/  FMNMX.FTZ R3, R28, R3, !PT ;  /* 0x000000031c037209 */ /* 0x000fe40007810000 */
[----:B------:R-:W-:Y:S02]  /*33a0*/  FSEL R110, R40, -INF , P1 ;  /* 0xff800000286e7808 */ /* 0x000fe40000800000 */
[----:B------:R-:W-:Y:S01]  /*33b0*/  ISETP.GT.AND P1, PT, R2, 0x49, PT ;  /* 0x000000490200780c */ /* 0x000fe20003f24270 */
[----:B------:R-:W-:Y:S01]  /*33c0*/  LDSM.16.MT88.4 R40, [R226+0x100] ;  /* 0x00010000e228783b */ /* 0x000fe20000004200 */
[----:B------:R-:W-:Y:S02]  /*33d0*/  FSEL R117, R36, -INF , P2 ;  /* 0xff80000024757808 */ /* 0x000fe40001000000 */
[----:B------:R-:W-:Y:S02]  /*33e0*/  FMNMX.FTZ R100, R115, R100, !PT ;  /* 0x0000006473647209 */ /* 0x000fe40007810000 */
        /* <DEDUP_REMOVED lines=8> */
[----:B------:R-:W-:Y:S02]  /*3470*/  ISETP.GT.AND P2, PT, R2, 0x51, PT ;  /* 0x000000510200780c */ /* 0x000fe40003f44270 */
[----:B------:R-:W-:Y:S02]  /*3480*/  FSEL R109, R26, -INF , P0 ;  /* 0xff8000001a6d7808 */ /* 0x000fe40000000000 */
[----:B------:R-:W-:Y:S02]  /*3490*/  FMNMX.FTZ R100, R118, R100, !PT ;  /* 0x0000006476647209 */ /* 0x000fe40007810000 */
[----:B------:R-:W-:Y:S02]  /*34a0*/  FMNMX.FTZ R3, R89, R3, !PT ;  /* 0x0000000359037209 */ /* 0x000fe40007810000 */
[----:B------:R-:W-:Y:S02]  /*34b0*/  FSEL R111, R30, -INF , P1 ;  /* 0xff8000001e6f7808 */ /* 0x000fe40000800000 */
[----:B------:R-:W-:-:S02]  /*34c0*/  FSEL R158, R19, -INF , P0 ;  /* 0xff800000139e7808 */ /* 0x000fc40000000000 */
[C---:B------:R-:W-:Y:S02]  /*34d0*/  ISETP.GT.AND P1, PT, R2.reuse, 0x58, PT ;  /* 0x000000580200780c */ /* 0x040fe40003f24270 */
[----:B------:R-:W-:Y:S02]  /*34e0*/  FSEL R161, R25, -INF , P2 ;  /* 0xff80000019a17808 */ /* 0x000fe40001000000 */
[----:B------:R-:W-:Y:S02]  /*34f0*/  FMNMX.FTZ R100, R109, R100, !PT ;  /* 0x000000646d647209 */ /* 0x000fe40007810000 */
[----:B------:R-:W-:Y:S02]  /*3500*/  ISETP.GT.AND P0, PT, R2, 0x59, PT ;  /* 0x000000590200780c */ /* 0x000fe40003f04270 */
[----:B------:R-:W-:Y:S02]  /*3510*/  FMNMX.FTZ R2, R88, R3, !PT ;  /* 0x0000000358027209 */ /* 0x000fe40007810000 */
[----:B------:R-:W-:-:S02]  /*3520*/  FSEL R160, R18, -INF , P1 ;  /* 0xff80000012a07808 */ /* 0x000fc40000800000 */
[----:B------:R-:W-:Y:S02]  /*3530*/  FMNMX.FTZ R100, R161, R100, !PT ;  /* 0x00000064a1647209 */ /* 0x000fe40007810000 */
[----:B------:R-:W-:Y:S02]  /*3540*/  FMNMX.FTZ R2, R91, R2, !PT ;  /* 0x000000025b027209 */ /* 0x000fe40007810000 */
[----:B------:R-:W-:Y:S02]  /*3550*/  FSEL R159, R17, -INF , P0 ;  /* 0xff800000119f7808 */ /* 0x000fe40000000000 */
[----:B------:R-:W-:Y:S02]  /*3560*/  FMNMX.FTZ R100, R160, R100, !PT ;  /* 0x00000064a0647209 */ /* 0x000fe40007810000 */
[----:B------:R-:W-:Y:S02]  /*3570*/  FMNMX.FTZ R2, R252, R2, !PT ;  /* 0x00000002fc027209 */ /* 0x000fe40007810000 */
[----:B------:R-:W-:-:S02]  /*3580*/  FMNMX.FTZ R100, R159, R100, !PT ;  /* 0x000000649f647209 */ /* 0x000fc40007810000 */
[----:B------:R-:W-:Y:S02]  /*3590*/  FMNMX.FTZ R2, R251, R2, !PT ;  /* 0x00000002fb027209 */ /* 0x000fe40007810000 */
[----:B------:R-:W-:Y:S01]  /*35a0*/  FSEL R157, R34, -INF , P2 ;  /* 0xff800000229d7808 */ /* 0x000fe20001000000 */
[----:B------:R-:W1:Y:S01]  /*35b0*/  SHFL.BFLY PT, R3, R100, 0x2, 0x1f ;  /* 0x0c401f0064037f89 */ /* 0x000e6200000e0000 */
[----:B------:R-:W-:Y:S02]  /*35c0*/  FMNMX.FTZ R2, R250, R2, !PT ;  /* 0x00000002fa027209 */ /* 0x000fe40007810000 */
[----:B------:R-:W-:Y:S02]  /*35d0*/  FSEL R156, R32, -INF , P1 ;  /* 0xff800000209c7808 */ /* 0x000fe40000800000 */
[----:B------:R-:W-:Y:S01]  /*35e0*/  FMNMX.FTZ R2, R121, R2, !PT ;  /* 0x0000000279027209 */ /* 0x000fe20007810000 */
[----:B------:R-:W-:Y:S01]  /*35f0*/  LDSM.16.MT88.4 R32, [R229+0x900] ;  /* 0x00090000e520783b */ /* 0x000fe20000004200 */
[----:B------:R-:W-:-:S02]  /*3600*/  FSEL R185, R31, -INF , P0 ;  /* 0xff8000001fb97808 */ /* 0x000fc40000000000 */
[----:B------:R-:W-:-:S04]  /*3610*/  FMNMX.FTZ R2, R110, R2, !PT ;  /* 0x000000026e027209 */ /* 0x000fc80007810000 */
[----:B------:R-:W-:-:S04]  /*3620*/  FMNMX.FTZ R2, R112, R2, !PT ;  /* 0x0000000270027209 */ /* 0x000fc80007810000 */
[----:B------:R-:W-:-:S04]  /*3630*/  FMNMX.FTZ R2, R186, R2, !PT ;  /* 0x00000002ba027209 */ /* 0x000fc80007810000 */
[----:B------:R-:W-:Y:S02]  /*3640*/  FMNMX.FTZ R2, R111, R2, !PT ;  /* 0x000000026f027209 */ /* 0x000fe40007810000 */
[----:B-1----:R-:W-:Y:S02]  /*3650*/  FMNMX.FTZ R100, R100, R3, !PT ;  /* 0x0000000364647209 */ /* 0x002fe40007810000 */
[----:B------:R-:W-:-:S03]  /*3660*/  FMNMX.FTZ R3, R158, R2, !PT ;  /* 0x000000029e037209 */ /* 0x000fc60007810000 */
[----:B------:R-:W1:Y:S01]  /*3670*/  SHFL.BFLY PT, R2, R100, 0x1, 0x1f ;  /* 0x0c201f0064027f89 */ /* 0x000e6200000e0000 */
[----:B------:R-:W-:-:S04]  /*3680*/  FMNMX.FTZ R3, R157, R3, !PT ;  /* 0x000000039d037209 */ /* 0x000fc80007810000 */
[----:B------:R-:W-:-:S04]  /*3690*/  FMNMX.FTZ R3, R156, R3, !PT ;  /* 0x000000039c037209 */ /* 0x000fc80007810000 */
[----:B------:R-:W-:-:S05]  /*36a0*/  FMNMX.FTZ R3, R185, R3, !PT ;  /* 0x00000003b9037209 */ /* 0x000fca0007810000 */
[----:B------:R-:W2:Y:S01]  /*36b0*/  SHFL.BFLY PT, R6, R3, 0x2, 0x1f ;  /* 0x0c401f0003067f89 */ /* 0x000ea200000e0000 */
[----:B-1----:R-:W-:-:S04]  /*36c0*/  FMNMX.FTZ R100, R100, R2, !PT ;  /* 0x0000000264647209 */ /* 0x002fc80007810000 */
[C---:B------:R-:W-:Y:S01]  /*36d0*/  FSETP.NEU.FTZ.AND P0, PT, R100.reuse, -INF , PT ;  /* 0xff8000006400780b */ /* 0x040fe20003f1d000 */
[----:B------:R-:W-:-:S05]  /*36e0*/  FMUL.FTZ R12, R100, c[0x0][0x2d0] ;  /* 0x0000b400640c7a20 */ /* 0x000fca0000410000 */
[----:B------:R-:W-:Y:S02]  /*36f0*/  FSEL R12, R12, RZ, P0 ;  /* 0x000000ff0c0c7208 */ /* 0x000fe40000000000 */
[----:B--2---:R-:W-:-:S03]  /*3700*/  FMNMX.FTZ R3, R3, R6, !PT ;  /* 0x0000000603037209 */ /* 0x004fc60007810000 */
[--C-:B------:R-:W-:Y:S02]  /*3710*/  FFMA.FTZ R2, R7, c[0x0][0x2d0], -R12.reuse ;  /* 0x0000b40007027a23 */ /* 0x100fe4000001080c */
[--C-:B------:R-:W-:Y:S01]  /*3720*/  FFMA.FTZ R0, R83, c[0x0][0x2d0], -R12.reuse ;  /* 0x0000b40053007a23 */ /* 0x100fe2000001080c */
[----:B------:R-:W1:Y:S01]  /*3730*/  SHFL.BFLY PT, R6, R3, 0x1, 0x1f ;  /* 0x0c201f0003067f89 */ /* 0x000e6200000e0000 */
[----:B------:R2:W-:Y:S02]  /*3740*/  MUFU.EX2 R107, R2 ;  /* 0x00000002006b7308 */ /* 0x0005e40000000800 */
[----:B--2---:R-:W-:-:S06]  /*3750*/  FFMA.FTZ R2, R8, c[0x0][0x2d0], -R12 ;  /* 0x0000b40008027a23 */ /* 0x004fcc000001080c */
[----:B------:R2:W3:Y:S01]  /*3760*/  MUFU.EX2 R114, R2 ;  /* 0x0000000200727308 */ /* 0x0004e20000000800 */
[----:B-1----:R-:W-:Y:S01]  /*3770*/  FMNMX.FTZ R3, R3, R6, !PT ;  /* 0x0000000603037209 */ /* 0x002fe20007810000 */
[----:B------:R-:W-:Y:S02]  /*3780*/  FFMA.FTZ R6, R14, c[0x0][0x2d0], -R12 ;  /* 0x0000b4000e067a23 */ /* 0x000fe4000001080c */
[----:B------:R-:W-:Y:S01]  /*3790*/  IMAD.MOV.U32 R14, RZ, RZ, R121 ;  /* 0x000000ffff0e7224 */ /* 0x000fe200078e0079 */
[----:B------:R-:W-:-:S03]  /*37a0*/  FSETP.NEU.FTZ.AND P0, PT, R3, -INF , PT ;  /* 0xff8000000300780b */ /* 0x000fc60003f1d000 */
[----:B------:R1:W-:Y:S01]  /*37b0*/  MUFU.EX2 R119, R6 ;  /* 0x0000000600777308 */ /* 0x0003e20000000800 */
[----:B--2---:R-:W-:Y:S01]  /*37c0*/  FFMA.FTZ R2, R9, c[0x0][0x2d0], -R12 ;  /* 0x0000b40009027a23 */ /* 0x004fe2000001080c */
[----:B---3--:R-:W-:-:S06]  /*37d0*/  F2FP.BF16.PACK_AB R8, R114, R107 ;  /* 0x0000006b7208723e */ /* 0x008fcc00000010ff */
[----:B------:R2:W-:Y:S01]  /*37e0*/  MUFU.EX2 R162, R2 ;  /* 0x0000000200a27308 */ /* 0x0005e20000000800 */
[----:B-1----:R-:W-:-:S07]  /*37f0*/  FFMA.FTZ R6, R15, c[0x0][0x2d0], -R12 ;  /* 0x0000b4000f067a23 */ /* 0x002fce000001080c */
[----:B------:R-:W1:Y:S01]  /*3800*/  MUFU.EX2 R188, R6 ;  /* 0x0000000600bc7308 */ /* 0x000e620000000800 */
[----:B--2---:R-:W-:-:S07]  /*3810*/  FFMA.FTZ R2, R10, c[0x0][0x2d0], -R12 ;  /* 0x0000b4000a027a23 */ /* 0x004fce000001080c */
[----:B------:R2:W3:Y:S01]  /*3820*/  MUFU.EX2 R104, R2 ;  /* 0x0000000200687308 */ /* 0x0004e20000000800 */
[----:B-1----:R-:W-:Y:S01]  /*3830*/  F2FP.BF16.PACK_AB R6, R188, R119 ;  /* 0x00000077bc06723e */ /* 0x002fe200000010ff */
[----:B--2---:R-:W-:Y:S01]  /*3840*/  FFMA.FTZ R2, R11, c[0x0][0x2d0], -R12 ;  /* 0x0000b4000b027a23 */ /* 0x004fe2000001080c */
[----:B---3--:R-:W-:-:S05]  /*3850*/  F2FP.BF16.PACK_AB R10, R104, R162 ;  /* 0x000000a2680a723e */ /* 0x008fca00000010ff */
[----:B------:R1:W-:Y:S02]  /*3860*/  MUFU.EX2 R163, R2 ;  /* 0x0000000200a37308 */ /* 0x0003e40000000800 */
[----:B-1----:R-:W-:-:S06]  /*3870*/  FFMA.FTZ R2, R13, c[0x0][0x2d0], -R12 ;  /* 0x0000b4000d027a23 */ /* 0x002fcc000001080c */
[----:B------:R1:W-:Y:S02]  /*3880*/  MUFU.EX2 R108, R2 ;  /* 0x00000002006c7308 */ /* 0x0003e40000000800 */
[----:B-1----:R-:W-:-:S05]  /*3890*/  FMUL.FTZ R2, R3, c[0x0][0x2d0] ;  /* 0x0000b40003027a20 */ /* 0x002fca0000410000 */
[----:B------:R-:W-:-:S05]  /*38a0*/  FSEL R2, R2, RZ, P0 ;  /* 0x000000ff02027208 */ /* 0x000fca0000000000 */
[--C-:B------:R-:W-:Y:S02]  /*38b0*/  FFMA.FTZ R5, R16, c[0x0][0x2d0], -R2.reuse ;  /* 0x0000b40010057a23 */ /* 0x100fe40000010802 */
[----:B------:R-:W1:Y:S01]  /*38c0*/  LDSM.16.MT88.4 R16, [R225+0x100] ;  /* 0x00010000e110783b */ /* 0x000e620000004200 */
[--C-:B------:R-:W-:Y:S01]  /*38d0*/  FFMA.FTZ R4, R24, c[0x0][0x2d0], -R2.reuse ;  /* 0x0000b40018047a23 */ /* 0x100fe20000010802 */
[----:B------:R2:W-:Y:S02]  /*38e0*/  MUFU.EX2 R187, R5 ;  /* 0x0000000500bb7308 */ /* 0x0005e40000000800 */
[----:B------:R-:W3:Y:S06]  /*38f0*/  LDSM.16.MT88.4 R24, [R225+0x900] ;  /* 0x00090000e118783b */ /* 0x000eec0000004200 */
[----:B------:R4:W-:Y:S01]  /*3900*/  MUFU.EX2 R122, R4 ;  /* 0x00000004007a7308 */ /* 0x0009e20000000800 */
[----:B--2---:R-:W-:-:S07]  /*3910*/  FFMA.FTZ R5, R20, c[0x0][0x2d0], -R2 ;  /* 0x0000b40014057a23 */ /* 0x004fce0000010802 */
[----:B------:R2:W2:Y:S01]  /*3920*/  MUFU.EX2 R106, R5 ;  /* 0x00000005006a7308 */ /* 0x0004a20000000800 */
[----:B----4-:R-:W-:-:S07]  /*3930*/  FFMA.FTZ R4, R28, c[0x0][0x2d0], -R2 ;  /* 0x0000b4001c047a23 */ /* 0x010fce0000010802 */
[----:B------:R4:W-:Y:S01]  /*3940*/  MUFU.EX2 R105, R4 ;  /* 0x0000000400697308 */ /* 0x0009e20000000800 */
[----:B--2---:R-:W-:Y:S01]  /*3950*/  FFMA.FTZ R5, R21, c[0x0][0x2d0], -R2 ;  /* 0x0000b40015057a23 */ /* 0x004fe20000010802 */
[----:B------:R-:W-:-:S06]  /*3960*/  F2FP.BF16.PACK_AB R9, R106, R187 ;  /* 0x000000bb6a09723e */ /* 0x000fcc00000010ff */
[----:B------:R2:W-:Y:S01]  /*3970*/  MUFU.EX2 R120, R5 ;  /* 0x0000000500787308 */ /* 0x0005e20000000800 */
[----:B----4-:R-:W-:-:S07]  /*3980*/  FFMA.FTZ R4, R29, c[0x0][0x2d0], -R2 ;  /* 0x0000b4001d047a23 */ /* 0x010fce0000010802 */
[----:B------:R4:W1:Y:S01]  /*3990*/  MUFU.EX2 R87, R4 ;  /* 0x0000000400577308 */ /* 0x0008620000000800 */
[----:B--2---:R-:W-:-:S07]  /*39a0*/  FFMA.FTZ R5, R22, c[0x0][0x2d0], -R2 ;  /* 0x0000b40016057a23 */ /* 0x004fce0000010802 */
[----:B------:R-:W2:Y:S01]  /*39b0*/  MUFU.EX2 R184, R5 ;  /* 0x0000000500b87308 */ /* 0x000ea20000000800 */
[----:B----4-:R-:W-:Y:S02]  /*39c0*/  F2FP.BF16.PACK_AB R4, R108, R163 ;  /* 0x000000a36c04723e */ /* 0x010fe400000010ff */
[----:B-1----:R-:W-:Y:S02]  /*39d0*/  F2FP.BF16.PACK_AB R7, R87, R105 ;  /* 0x000000695707723e */ /* 0x002fe400000010ff */
[----:B--2---:R-:W-:Y:S01]  /*39e0*/  F2FP.BF16.PACK_AB R11, R184, R120 ;  /* 0x00000078b80b723e */ /* 0x004fe200000010ff */
[----:B------:R-:W-:-:S04]  /*39f0*/  FFMA.FTZ R5, R23, c[0x0][0x2d0], -R2 ;  /* 0x0000b40017057a23 */ /* 0x000fc80000010802 */
[----:B------:R-:W1:Y:S02]  /*3a00*/  MUFU.EX2 R113, R5 ;  /* 0x0000000500717308 */ /* 0x000e640000000800 */
[C---:B------:R-:W-:Y:S08]  /*3a10*/  HMMA.16816.F32.BF16 R20, R8.reuse, R16, RZ ;  /* 0x000000100814723c */ /* 0x040ff000000418ff */
[----:B------:R-:W-:Y:S01]  /*3a20*/  HMMA.16816.F32.BF16 R16, R8, R18, RZ ;  /* 0x000000120810723c */ /* 0x000fe200000418ff */
[----:B-1----:R-:W-:-:S07]  /*3a30*/  F2FP.BF16.PACK_AB R5, R122, R113 ;  /* 0x000000717a05723e */ /* 0x002fce00000010ff */
[----:B------:R-:W-:Y:S08]  /*3a40*/  HMMA.16816.F32.BF16 R28, R8, R40, RZ ;  /* 0x00000028081c723c */ /* 0x000ff000000418ff */
[C---:B---3--:R-:W-:Y:S08]  /*3a50*/  HMMA.16816.F32.BF16 R56, R4.reuse, R24, R20 ;  /* 0x000000180438723c */ /* 0x048ff00000041814 */
[----:B------:R-:W-:Y:S08]  /*3a60*/  HMMA.16816.F32.BF16 R180, R4, R26, R16 ;  /* 0x0000001a04b4723c */ /* 0x000ff00000041810 */
[C---:B------:R-:W-:Y:S08]  /*3a70*/  HMMA.16816.F32.BF16 R24, R8.reuse, R42, RZ ;  /* 0x0000002a0818723c */ /* 0x040ff000000418ff */
[----:B------:R-:W-:Y:S01]  /*3a80*/  IMAD.MOV.U32 R85, RZ, RZ, R56 ;  /* 0x000000ffff557224 */ /* 0x000fe200078e0038 */
[----:B------:R-:W-:Y:S01]  /*3a90*/  MOV R84, R57 ;  /* 0x0000003900547202 */ /* 0x000fe20000000f00 */
[----:B------:R-:W-:Y:S01]  /*3aa0*/  IMAD.MOV.U32 R15, RZ, RZ, R58 ;  /* 0x000000ffff0f7224 */ /* 0x000fe200078e003a */
[----:B------:R-:W-:Y:S01]  /*3ab0*/  HMMA.16816.F32.BF16 R16, R8, R46, RZ ;  /* 0x0000002e0810723c */ /* 0x000fe200000418ff */
[----:B------:R-:W-:-:S02]  /*3ac0*/  IMAD.MOV.U32 R13, RZ, RZ, R59 ;  /* 0x000000ffff0d7224 */ /* 0x000fc400078e003b */
[----:B------:R-:W1:Y:S05]  /*3ad0*/  LDSM.16.MT88.4 R56, [R226+0x3100] ;  /* 0x00310000e238783b */ /* 0x000e6a0000004200 */
[----:B------:R-:W-:Y:S08]  /*3ae0*/  HMMA.16816.F32.BF16 R20, R8, R44, RZ ;  /* 0x0000002c0814723c */ /* 0x000ff000000418ff */
[C---:B------:R-:W-:Y:S08]  /*3af0*/  HMMA.16816.F32.BF16 R176, R4.reuse, R54, R24 ;  /* 0x0000003604b0723c */ /* 0x040ff00000041818 */
[C---:B------:R-:W-:Y:S01]  /*3b00*/  HMMA.16816.F32.BF16 R164, R4.reuse, R52, R28 ;  /* 0x0000003404a4723c */ /* 0x040fe2000004181c */
[----:B------:R-:W2:Y:S07]  /*3b10*/  LDSM.16.MT88.4 R52, [R228+0x3100] ;  /* 0x00310000e434783b */ /* 0x000eae0000004200 */
[C---:B------:R-:W-:Y:S08]  /*3b20*/  HMMA.16816.F32.BF16 R168, R4.reuse, R34, R16 ;  /* 0x0000002204a8723c */ /* 0x040ff00000041810 */
[----:B------:R-:W-:Y:S08]  /*3b30*/  HMMA.16816.F32.BF16 R172, R4, R32, R20 ;  /* 0x0000002004ac723c */ /* 0x000ff00000041814 */
[C---:B-1----:R-:W-:Y:S08]  /*3b40*/  HMMA.16816.F32.BF16 R24, R8.reuse, R56, RZ ;  /* 0x000000380818723c */ /* 0x042ff000000418ff */
[C---:B------:R-:W-:Y:S08]  /*3b50*/  HMMA.16816.F32.BF16 R16, R8.reuse, R72, RZ ;  /* 0x000000480810723c */ /* 0x040ff000000418ff */
[C---:B------:R-:W-:Y:S01]  /*3b60*/  HMMA.16816.F32.BF16 R20, R8.reuse, R58, RZ ;  /* 0x0000003a0814723c */ /* 0x040fe200000418ff */
[----:B------:R-:W1:Y:S07]  /*3b70*/  LDSM.16.MT88.4 R56, [R225+0x6100] ;  /* 0x00610000e138783b */ /* 0x000e6e0000004200 */
[C---:B------:R-:W-:Y:S08]  /*3b80*/  HMMA.16816.F32.BF16 R40, R8.reuse, R36, RZ ;  /* 0x000000240828723c */ /* 0x040ff000000418ff */
[----:B------:R-:W-:Y:S08]  /*3b90*/  HMMA.16816.F32.BF16 R36, R8, R38, RZ ;  /* 0x000000260824723c */ /* 0x000ff000000418ff */
[C---:B------:R-:W-:Y:S01]  /*3ba0*/  HMMA.16816.F32.BF16 R92, R4.reuse, R60, R24 ;  /* 0x0000003c045c723c */ /* 0x040fe20000041818 */
[----:B------:R-:W3:Y:S07]  /*3bb0*/  LDSM.16.MT88.4 R24, [R228+0x3900] ;  /* 0x00390000e418783b */ /* 0x000eee0000004200 */
[----:B------:R-:W-:Y:S07]  /*3bc0*/  HMMA.16816.F32.BF16 R140, R4, R76, R16 ;  /* 0x0000004c048c723c */ /* 0x000fee0000041810 */
[----:B------:R-:W-:Y:S01]  /*3bd0*/  IMAD.MOV.U32 R77, RZ, RZ, R187 ;  /* 0x000000ffff4d7224 */ /* 0x000fe200078e00bb */
[----:B------:R-:W-:Y:S01]  /*3be0*/  HMMA.16816.F32.BF16 R44, R8, R74, RZ ;  /* 0x0000004a082c723c */ /* 0x000fe200000418ff */
[----:B------:R-:W4:Y:S01]  /*3bf0*/  LDSM.16.MT88.4 R72, [R226+0x6100] ;  /* 0x00610000e248783b */ /* 0x000f220000004200 */
[----:B------:R-:W-:-:S06]  /*3c00*/  MOV R76, R186 ;  /* 0x000000ba004c7202 */ /* 0x000fcc0000000f00 */
[----:B------:R-:W-:Y:S01]  /*3c10*/  HMMA.16816.F32.BF16 R148, R4, R62, R20 ;  /* 0x0000003e0494723c */ /* 0x000fe20000041814 */
[----:B------:R-:W1:Y:S04]  /*3c20*/  LDSM.16.MT88.4 R20, [R229+0x6100] ;  /* 0x00610000e514783b */ /* 0x000e680000004200 */
[----:B------:R-:W1:Y:S03]  /*3c30*/  LDSM.16.MT88.4 R60, [R228+0x6100] ;  /* 0x00610000e43c783b */ /* 0x000e660000004200 */
[----:B--2---:R-:W-:Y:S08]  /*3c40*/  HMMA.16816.F32.BF16 R16, R8, R52, RZ ;  /* 0x000000340810723c */ /* 0x004ff000000418ff */
[C---:B------:R-:W-:Y:S08]  /*3c50*/  HMMA.16816.F32.BF16 R128, R4.reuse, R68, R40 ;  /* 0x000000440480723c */ /* 0x040ff00000041828 */
[----:B------:R-:W-:Y:S01]  /*3c60*/  HMMA.16816.F32.BF16 R152, R4, R70, R36 ;  /* 0x000000460498723c */ /* 0x000fe20000041824 */
[----:B------:R-:W2:Y:S07]  /*3c70*/  LDSM.16.MT88.4 R68, [R225+0x6900] ;  /* 0x00690000e144783b */ /* 0x000eae0000004200 */
[C---:B------:R-:W-:Y:S08]  /*3c80*/  HMMA.16816.F32.BF16 R32, R8.reuse, R48, RZ ;  /* 0x000000300820723c */ /* 0x040ff000000418ff */
[C---:B------:R-:W-:Y:S08]  /*3c90*/  HMMA.16816.F32.BF16 R28, R8.reuse, R50, RZ ;  /* 0x00000032081c723c */ /* 0x040ff000000418ff */
[----:B-1----:R-:W-:Y:S08]  /*3ca0*/  HMMA.16816.F32.BF16 R48, R8, R56, RZ ;  /* 0x000000380830723c */ /* 0x002ff000000418ff */
[C---:B---3--:R-:W-:Y:S01]  /*3cb0*/  HMMA.16816.F32.BF16 R96, R4.reuse, R24, R16 ;  /* 0x000000180460723c */ /* 0x048fe20000041810 */
[----:B------:R-:W1:Y:S06]  /*3cc0*/  LDSM.16.MT88.4 R16, [R228+0x6900] ;  /* 0x00690000e410783b */ /* 0x000e6c0000004200 */
[----:B------:R-:W-:Y:S01]  /*3cd0*/  IMAD.MOV.U32 R25, RZ, RZ, R119 ;  /* 0x000000ffff197224 */ /* 0x000fe200078e0077 */
[----:B------:R-:W-:Y:S01]  /*3ce0*/  HMMA.16816.F32.BF16 R132, R4, R78, R44 ;  /* 0x0000004e0484723c */ /* 0x000fe2000004182c */
[----:B------:R-:W-:-:S06]  /*3cf0*/  IMAD.MOV.U32 R24, RZ, RZ, R118 ;  /* 0x000000ffff187224 */ /* 0x000fcc00078e0076 */
[----:B------:R-:W-:Y:S01]  /*3d00*/  IMAD.MOV.U32 R79, RZ, RZ, R184 ;  /* 0x000000ffff4f7224 */ /* 0x000fe200078e00b8 */
[----:B------:R-:W-:Y:S01]  /*3d10*/  HMMA.16816.F32.BF16 R144, R4, R64, R32 ;  /* 0x000000400490723c */ /* 0x000fe20000041820 */
[----:B------:R-:W-:-:S07]  /*3d20*/  MOV R78, R104 ;  /* 0x00000068004e7202 */ /* 0x000fce0000000f00 */
[----:B------:R-:W-:Y:S01]  /*3d30*/  HMMA.16816.F32.BF16 R136, R4, R66, R28 ;  /* 0x000000420488723c */ /* 0x000fe2000004181c */
[----:B------:R-:W3:Y:S07]  /*3d40*/  LDSM.16.MT88.4 R64, [R226+0x6900] ;  /* 0x00690000e240783b */ /* 0x000eee0000004200 */
[C---:B------:R-:W-:Y:S08]  /*3d50*/  HMMA.16816.F32.BF16 R44, R8.reuse, R58, RZ ;  /* 0x0000003a082c723c */ /* 0x040ff000000418ff */
[C---:B------:R-:W-:Y:S08]  /*3d60*/  HMMA.16816.F32.BF16 R52, R8.reuse, R54, RZ ;  /* 0x000000360834723c */ /* 0x040ff000000418ff */
[C---:B----4-:R-:W-:Y:S07]  /*3d70*/  HMMA.16816.F32.BF16 R40, R8.reuse, R72, RZ ;  /* 0x000000480828723c */ /* 0x050fee00000418ff */
[----:B------:R-:W-:Y:S01]  /*3d80*/  MOV R73, R107 ;  /* 0x0000006b00497202 */ /* 0x000fe20000000f00 */
[----:B------:R-:W-:Y:S01]  /*3d90*/  HMMA.16816.F32.BF16 R56, R8, R74, RZ ;  /* 0x0000004a0838723c */ /* 0x000fe200000418ff */
[----:B------:R-:W-:-:S06]  /*3da0*/  IMAD.MOV.U32 R72, RZ, RZ, R105 ;  /* 0x000000ffff487224 */ /* 0x000fcc00078e0069 */
[----:B------:R-:W-:Y:S01]  /*3db0*/  IMAD.MOV.U32 R75, RZ, RZ, R106 ;  /* 0x000000ffff4b7224 */ /* 0x000fe200078e006a */
[C---:B------:R-:W-:Y:S08]  /*3dc0*/  HMMA.16816.F32.BF16 R36, R8.reuse, R20, RZ ;  /* 0x000000140824723c */ /* 0x040ff000000418ff */
[C---:B------:R-:W-:Y:S01]  /*3dd0*/  HMMA.16816.F32.BF16 R32, R8.reuse, R22, RZ ;  /* 0x000000160820723c */ /* 0x040fe200000418ff */
[----:B------:R-:W4:Y:S07]  /*3de0*/  LDSM.16.MT88.4 R20, [R229+0x6900] ;  /* 0x00690000e514783b */ /* 0x000f2e0000004200 */
[C---:B------:R-:W-:Y:S07]  /*3df0*/  HMMA.16816.F32.BF16 R28, R8.reuse, R60, RZ ;  /* 0x0000003c081c723c */ /* 0x040fee00000418ff */
[----:B------:R-:W-:Y:S01]  /*3e00*/  IMAD.MOV.U32 R61, RZ, RZ, R122 ;  /* 0x000000ffff3d7224 */ /* 0x000fe200078e007a */
[----:B------:R-:W-:Y:S01]  /*3e10*/  HMMA.16816.F32.BF16 R8, R8, R62, RZ ;  /* 0x0000003e0808723c */ /* 0x000fe200000418ff */
[----:B------:R-:W-:-:S06]  /*3e20*/  MOV R60, R120 ;  /* 0x00000078003c7202 */ /* 0x000fcc0000000f00 */
[----:B------:R-:W-:Y:S01]  /*3e30*/  MOV R63, R117 ;  /* 0x00000075003f7202 */ /* 0x000fe20000000f00 */
[----:B--2---:R-:W-:Y:S01]  /*3e40*/  HMMA.16816.F32.BF16 R120, R4, R68, R48 ;  /* 0x000000440478723c */ /* 0x004fe20000041830 */
[----:B------:R2:W-:Y:S01]  /*3e50*/  MUFU.EX2 R51, R0 ;  /* 0x0000000000337308 */ /* 0x0005e20000000800 */
[----:B------:R-:W-:-:S05]  /*3e60*/  IMAD.MOV.U32 R62, RZ, RZ, R116 ;  /* 0x000000ffff3e7224 */ /* 0x000fca00078e0074 */
[----:B------:R-:W-:Y:S01]  /*3e70*/  IMAD.MOV.U32 R49, RZ, RZ, R113 ;  /* 0x000000ffff317224 */ /* 0x000fe200078e0071 */
[----:B------:R-:W-:Y:S01]  /*3e80*/  HMMA.16816.F32.BF16 R116, R4, R70, R44 ;  /* 0x000000460474723c */ /* 0x000fe2000004182c */
[----:B------:R-:W-:-:S06]  /*3e90*/  IMAD.MOV.U32 R48, RZ, RZ, R112 ;  /* 0x000000ffff307224 */ /* 0x000fcc00078e0070 */
[----:B------:R-:W-:Y:S01]  /*3ea0*/  MOV R47, R111 ;  /* 0x0000006f002f7202 */ /* 0x000fe20000000f00 */
[C---:B-1----:R-:W-:Y:S01]  /*3eb0*/  HMMA.16816.F32.BF16 R68, R4.reuse, R16, R28 ;  /* 0x000000100444723c */ /* 0x042fe2000004181c */
[----:B--2---:R-:W-:Y:S01]  /*3ec0*/  FFMA.FTZ R0, R82, c[0x0][0x2d0], -R12 ;  /* 0x0000b40052007a23 */ /* 0x004fe2000001080c */
[----:B------:R-:W-:Y:S01]  /*3ed0*/  MOV R44, R108 ;  /* 0x0000006c002c7202 */ /* 0x000fe20000000f00 */
[----:B------:R-:W-:Y:S02]  /*3ee0*/  IMAD.MOV.U32 R46, RZ, RZ, R110 ;  /* 0x000000ffff2e7224 */ /* 0x000fe400078e006e */
[----:B------:R1:W2:Y:S01]  /*3ef0*/  MUFU.EX2 R74, R0 ;  /* 0x00000000004a7308 */ /* 0x0002a20000000800 */
[----:B------:R-:W-:Y:S02]  /*3f00*/  IMAD.MOV.U32 R45, RZ, RZ, R109 ;  /* 0x000000ffff2d7224 */ /* 0x000fe400078e006d */
[C---:B------:R-:W-:Y:S01]  /*3f10*/  HMMA.16816.F32.BF16 R28, R4.reuse, R18, R8 ;  /* 0x00000012041c723c */ /* 0x040fe20000041808 */
[----:B------:R-:W2:Y:S04]  /*3f20*/  LDSM.16.MT88.4 R8, [R225+0x1100] ;  /* 0x00110000e108783b */ /* 0x000ea80000004200 */
[----:B------:R-:W2:Y:S03]  /*3f30*/  LDSM.16.MT88.4 R16, [R226+0x1100] ;  /* 0x00110000e210783b */ /* 0x000ea60000004200 */
[----:B------:R-:W-:Y:S01]  /*3f40*/  HMMA.16816.F32.BF16 R124, R4, R26, R52 ;  /* 0x0000001a047c723c */ /* 0x000fe20000041834 */
[----:B-1----:R-:W-:-:S06]  /*3f50*/  FFMA.FTZ R0, R81, c[0x0][0x2d0], -R12 ;  /* 0x0000b40051007a23 */ /* 0x002fcc000001080c */
[----:B------:R-:W-:Y:S01]  /*3f60*/  IMAD.MOV.U32 R54, RZ, RZ, R15 ;  /* 0x000000ffff367224 */ /* 0x000fe200078e000f */
[----:B------:R-:W-:Y:S01]  /*3f70*/  MOV R26, R114 ;  /* 0x00000072001a7202 */ /* 0x000fe20000000f00 */
[----:B------:R1:W-:Y:S01]  /*3f80*/  MUFU.EX2 R184, R0 ;  /* 0x0000000000b87308 */ /* 0x0003e20000000800 */
[----:B------:R-:W-:Y:S01]  /*3f90*/  IMAD.MOV.U32 R55, RZ, RZ, R13 ;  /* 0x000000ffff377224 */ /* 0x000fe200078e000d */
[----:B------:R-:W-:Y:S01]  /*3fa0*/  MOV R53, R84 ;  /* 0x0000005400357202 */ /* 0x000fe20000000f00 */
[----:B------:R-:W-:Y:S01]  /*3fb0*/  IMAD.MOV.U32 R27, RZ, RZ, R115 ;  /* 0x000000ffff1b7224 */ /* 0x000fe200078e0073 */
[----:B---3--:R-:W-:Y:S01]  /*3fc0*/  HMMA.16816.F32.BF16 R108, R4, R64, R40 ;  /* 0x00000040046c723c */ /* 0x008fe20000041828 */
[----:B------:R-:W-:-:S07]  /*3fd0*/  IMAD.MOV.U32 R52, RZ, RZ, R85 ;  /* 0x000000ffff347224 */ /* 0x000fce00078e0055 */
[----:B------:R-:W-:Y:S01]  /*3fe0*/  HMMA.16816.F32.BF16 R112, R4, R66, R56 ;  /* 0x000000420470723c */ /* 0x000fe20000041838 */
[----:B-1----:R-:W-:-:S06]  /*3ff0*/  FFMA.FTZ R0, R80, c[0x0][0x2d0], -R12 ;  /* 0x0000b40050007a23 */ /* 0x002fcc000001080c */
[----:B------:R-:W-:Y:S01]  /*4000*/  IMAD.MOV.U32 R59, RZ, RZ, R87 ;  /* 0x000000ffff3b7224 */ /* 0x000fe200078e0057 */
[----:B------:R1:W3:Y:S01]  /*4010*/  MUFU.EX2 R50, R0 ;  /* 0x0000000000327308 */ /* 0x0002e20000000800 */
[C---:B----4-:R-:W-:Y:S01]  /*4020*/  HMMA.16816.F32.BF16 R104, R4.reuse, R20, R36 ;  /* 0x000000140468723c */ /* 0x050fe20000041824 */
[----:B------:R-:W-:Y:S01]  /*4030*/  IMAD.MOV.U32 R57, RZ, RZ, R44 ;  /* 0x000000ffff397224 */ /* 0x000fe200078e002c */
[----:B------:R-:W-:Y:S01]  /*4040*/  MOV R58, R45 ;  /* 0x0000002d003a7202 */ /* 0x000fe20000000f00 */
[----:B------:R-:W-:Y:S01]  /*4050*/  IMAD.MOV.U32 R44, RZ, RZ, R47 ;  /* 0x000000ffff2c7224 */ /* 0x000fe200078e002f */
[----:B------:R-:W-:Y:S01]  /*4060*/  MOV R45, R48 ;  /* 0x00000030002d7202 */ /* 0x000fe20000000f00 */
[----:B------:R-:W-:Y:S02]  /*4070*/  IMAD.MOV.U32 R56, RZ, RZ, R79 ;  /* 0x000000ffff387224 */ /* 0x000fe400078e004f */
[----:B------:R-:W-:Y:S01]  /*4080*/  IMAD.MOV.U32 R37, RZ, RZ, R75 ;  /* 0x000000ffff257224 */ /* 0x000fe200078e004b */
[----:B------:R-:W-:Y:S01]  /*4090*/  HMMA.16816.F32.BF16 R84, R4, R22, R32 ;  /* 0x000000160454723c */ /* 0x000fe20000041820 */
[----:B------:R-:W-:Y:S01]  /*40a0*/  IMAD.MOV.U32 R38, RZ, RZ, R72 ;  /* 0x000000ffff267224 */ /* 0x000fe200078e0048 */
[----:B------:R-:W-:Y:S01]  /*40b0*/  MOV R39, R78 ;  /* 0x0000004e00277202 */ /* 0x000fe20000000f00 */
[----:B------:R-:W-:Y:S01]  /*40c0*/  IMAD.MOV.U32 R72, RZ, RZ, R76 ;  /* 0x000000ffff487224 */ /* 0x000fe200078e004c */
[----:B------:R-:W-:Y:S01]  /*40d0*/  MOV R75, R77 ;  /* 0x0000004d004b7202 */ /* 0x000fe20000000f00 */
[----:B------:R-:W-:Y:S01]  /*40e0*/  IMAD.MOV.U32 R47, RZ, RZ, R26 ;  /* 0x000000ffff2f7224 */ /* 0x000fe200078e001a */
[----:B------:R-:W-:Y:S01]  /*40f0*/  MOV R26, R27 ;  /* 0x0000001b001a7202 */ /* 0x000fe20000000f00 */
[--C-:B-1----:R-:W-:Y:S01]  /*4100*/  FFMA.FTZ R0, R90, c[0x0][0x2d0], -R2.reuse ;  /* 0x0000b4005a007a23 */ /* 0x102fe20000010802 */
[----:B--2---:R-:W-:Y:S01]  /*4110*/  F2FP.BF16.PACK_AB R4, R74, R51 ;  /* 0x000000334a04723e */ /* 0x004fe200000010ff */
[----:B------:R-:W-:Y:S01]  /*4120*/  IMAD.MOV.U32 R27, RZ, RZ, R63 ;  /* 0x000000ffff1b7224 */ /* 0x000fe200078e003f */
[----:B---3--:R-:W-:Y:S01]  /*4130*/  F2FP.BF16.PACK_AB R6, R50, R184 ;  /* 0x000000b83206723e */ /* 0x008fe200000010ff */
[----:B------:R1:W-:Y:S01]  /*4140*/  MUFU.EX2 R15, R0 ;  /* 0x00000000000f7308 */ /* 0x0003e20000000800 */
[----:B------:R-:W2:Y:S01]  /*4150*/  LDSM.16.MT88.4 R20, [R228+0x1100] ;  /* 0x00110000e414783b */ /* 0x000ea20000004200 */
[----:B-1----:R-:W-:-:S06]  /*4160*/  FFMA.FTZ R0, R89, c[0x0][0x2d0], -R2 ;  /* 0x0000b40059007a23 */ /* 0x002fcc0000010802 */
[----:B------:R1:W3:Y:S02]  /*4170*/  MUFU.EX2 R13, R0 ;  /* 0x00000000000d7308 */ /* 0x0002e40000000800 */
[----:B-1----:R-:W-:Y:S01]  /*4180*/  FFMA.FTZ R0, R88, c[0x0][0x2d0], -R2 ;  /* 0x0000b40058007a23 */ /* 0x002fe20000010802 */
[----:B---3--:R-:W-:-:S05]  /*4190*/  F2FP.BF16.PACK_AB R5, R13, R15 ;  /* 0x0000000f0d05723e */ /* 0x008fca00000010ff */
[----:B------:R1:W-:Y:S02]  /*41a0*/  MUFU.EX2 R187, R0 ;  /* 0x0000000000bb7308 */ /* 0x0003e40000000800 */
[----:B-1----:R-:W-:-:S06]  /*41b0*/  FFMA.FTZ R0, R91, c[0x0][0x2d0], -R2 ;  /* 0x0000b4005b007a23 */ /* 0x002fcc0000010802 */
[----:B------:R-:W1:Y:S02]  /*41c0*/  MUFU.EX2 R186, R0 ;  /* 0x0000000000ba7308 */ /* 0x000e640000000800 */
[----:B-1----:R-:W-:Y:S01]  /*41d0*/  F2FP.BF16.PACK_AB R7, R186, R187 ;  /* 0x000000bbba07723e */ /* 0x002fe200000010ff */
[----:B------:R-:W-:-:S06]  /*41e0*/  FFMA.FTZ R0, R249, c[0x0][0x2d0], -R12 ;  /* 0x0000b400f9007a23 */ /* 0x000fcc000001080c */
[C---:B------:R-:W-:Y:S08]  /*41f0*/  HMMA.16816.F32.BF16 R64, R4.reuse, R8, R52 ;  /* 0x000000080440723c */ /* 0x040ff00000041834 */
[C---:B------:R-:W-:Y:S01]  /*4200*/  HMMA.16816.F32.BF16 R52, R4.reuse, R10, R180 ;  /* 0x0000000a0434723c */ /* 0x040fe200000418b4 */
[----:B------:R-:W1:Y:S06]  /*4210*/  LDSM.16.MT88.4 R8, [R229+0x1100] ;  /* 0x00110000e508783b */ /* 0x000e6c0000004200 */
[----:B------:R-:W-:Y:S01]  /*4220*/  IMAD.MOV.U32 R180, RZ, RZ, R74 ;  /* 0x000000ffffb47224 */ /* 0x000fe200078e004a */
[----:B------:R-:W-:Y:S01]  /*4230*/  HMMA.16816.F32.BF16 R76, R4, R18, R176 ;  /* 0x00000012044c723c */ /* 0x000fe200000418b0 */
[----:B------:R-:W-:Y:S01]  /*4240*/  MOV R181, R75 ;  /* 0x0000004b00b57202 */ /* 0x000fe20000000f00 */
[----:B------:R-:W-:-:S02]  /*4250*/  IMAD.MOV.U32 R182, RZ, RZ, R72 ;  /* 0x000000ffffb67224 */ /* 0x000fc400078e0048 */
[----:B------:R-:W-:-:S03]  /*4260*/  IMAD.MOV.U32 R183, RZ, RZ, R73 ;  /* 0x000000ffffb77224 */ /* 0x000fc600078e0049 */
[----:B------:R-:W-:Y:S01]  /*4270*/  IMAD.MOV.U32 R179, RZ, RZ, R59 ;  /* 0x000000ffffb37224 */ /* 0x000fe200078e003b */
[----:B------:R-:W-:Y:S01]  /*4280*/  MOV R177, R60 ;  /* 0x0000003c00b17202 */ /* 0x000fe20000000f00 */
[----:B------:R-:W-:Y:S01]  /*4290*/  IMAD.MOV.U32 R178, RZ, RZ, R62 ;  /* 0x000000ffffb27224 */ /* 0x000fe200078e003e */
[C---:B------:R-:W-:Y:S01]  /*42a0*/  HMMA.16816.F32.BF16 R40, R4.reuse, R16, R164 ;  /* 0x000000100428723c */ /* 0x040fe200000418a4 */
[----:B------:R-:W-:Y:S01]  /*42b0*/  IMAD.MOV.U32 R176, RZ, RZ, R61 ;  /* 0x000000ffffb07224 */ /* 0x000fe200078e003d */
[----:B------:R-:W3:Y:S01]  /*42c0*/  LDSM.16.MT88.4 R16, [R226+0x4100] ;  /* 0x00410000e210783b */ /* 0x000ee20000004200 */
[----:B------:R-:W-:Y:S02]  /*42d0*/  IMAD.MOV.U32 R59, RZ, RZ, R46 ;  /* 0x000000ffff3b7224 */ /* 0x000fe400078e002e */
[----:B------:R-:W-:Y:S02]  /*42e0*/  IMAD.MOV.U32 R46, RZ, RZ, R49 ;  /* 0x000000ffff2e7224 */ /* 0x000fe400078e0031 */
[----:B------:R-:W-:Y:S01]  /*42f0*/  MOV R167, R44 ;  /* 0x0000002c00a77202 */ /* 0x000fe20000000f00 */
[----:B--2---:R-:W-:Y:S01]  /*4300*/  HMMA.16816.F32.BF16 R72, R4, R22, R152 ;  /* 0x000000160448723c */ /* 0x004fe20000041898 */
[----:B------:R-:W-:Y:S01]  /*4310*/  IMAD.MOV.U32 R166, RZ, RZ, R45 ;  /* 0x000000ffffa67224 */ /* 0x000fe200078e002d */
[----:B------:R-:W-:Y:S01]  /*4320*/  MOV R164, R47 ;  /* 0x0000002f00a47202 */ /* 0x000fe20000000f00 */
[----:B------:R-:W-:-:S04]  /*4330*/  IMAD.MOV.U32 R165, RZ, RZ, R46 ;  /* 0x000000ffffa57224 */ /* 0x000fc800078e002e */
[----:B------:R-:W-:Y:S01]  /*4340*/  MOV R154, R57 ;  /* 0x00000039009a7202 */ /* 0x000fe20000000f00 */
[----:B------:R-:W-:Y:S02]  /*4350*/  IMAD.MOV.U32 R153, RZ, RZ, R59 ;  /* 0x000000ffff997224 */ /* 0x000fe400078e003b */
[----:B------:R-:W-:Y:S01]  /*4360*/  IMAD.MOV.U32 R152, RZ, RZ, R26 ;  /* 0x000000ffff987224 */ /* 0x000fe200078e001a */
[C---:B-1----:R-:W-:Y:S01]  /*4370*/  HMMA.16816.F32.BF16 R60, R4.reuse, R8, R172 ;  /* 0x00000008043c723c */ /* 0x042fe200000418ac */
[----:B------:R1:W-:Y:S06]  /*4380*/  MUFU.EX2 R173, R0 ;  /* 0x0000000000ad7308 */ /* 0x0003ec0000000800 */
[----:B------:R-:W-:Y:S01]  /*4390*/  IMAD.MOV.U32 R175, RZ, RZ, R50 ;  /* 0x000000ffffaf7224 */ /* 0x000fe200078e0032 */
[----:B------:R-:W-:Y:S01]  /*43a0*/  MOV R174, R51 ;  /* 0x0000003300ae7202 */ /* 0x000fe20000000f00 */
[----:B------:R-:W-:Y:S01]  /*43b0*/  IMAD.MOV.U32 R172, RZ, RZ, R58 ;  /* 0x000000ffffac7224 */ /* 0x000fe200078e003a */
[C---:B------:R-:W-:Y:S01]  /*43c0*/  HMMA.16816.F32.BF16 R48, R4.reuse, R10, R168 ;  /* 0x0000000a0430723c */ /* 0x040fe200000418a8 */
[----:B------:R-:W2:Y:S06]  /*43d0*/  LDSM.16.MT88.4 R8, [R225+0x4100] ;  /* 0x00410000e108783b */ /* 0x000eac0000004200 */
[----:B------:R-:W-:Y:S01]  /*43e0*/  IMAD.MOV.U32 R168, RZ, RZ, R56 ;  /* 0x000000ffffa87224 */ /* 0x000fe200078e0038 */
[----:B------:R-:W-:Y:S01]  /*43f0*/  MOV R169, R39 ;  /* 0x0000002700a97202 */ /* 0x000fe20000000f00 */
[----:B---3--:R-:W-:Y:S01]  /*4400*/  HMMA.16816.F32.BF16 R32, R4, R16, R92 ;  /* 0x000000100420723c */ /* 0x008fe2000004185c */
[----:B-1----:R-:W-:-:S02]  /*4410*/  FFMA.FTZ R0, R103, c[0x0][0x2d0], -R12 ;  /* 0x0000b40067007a23 */ /* 0x002fc4000001080c */
[----:B------:R-:W-:Y:S02]  /*4420*/  IMAD.MOV.U32 R171, RZ, RZ, R37 ;  /* 0x000000ffffab7224 */ /* 0x000fe400078e0025 */
[----:B------:R-:W-:Y:S02]  /*4430*/  IMAD.MOV.U32 R170, RZ, RZ, R38 ;  /* 0x000000ffffaa7224 */ /* 0x000fe400078e0026 */
[----:B------:R-:W-:Y:S01]  /*4440*/  IMAD.MOV.U32 R103, RZ, RZ, R181 ;  /* 0x000000ffff677224 */ /* 0x000fe200078e00b5 */
[C---:B------:R-:W-:Y:S01]  /*4450*/  HMMA.16816.F32.BF16 R80, R4.reuse, R18, R148 ;  /* 0x000000120450723c */ /* 0x040fe20000041894 */
[----:B------:R-:W-:Y:S07]  /*4460*/  LDSM.16.MT88.4 R16, [R229+0x7100] ;  /* 0x00710000e510783b */ /* 0x000fee0000004200 */
[C---:B------:R-:W-:Y:S01]  /*4470*/  HMMA.16816.F32.BF16 R36, R4.reuse, R20, R128 ;  /* 0x000000140424723c */ /* 0x040fe20000041880 */
[----:B------:R-:W1:Y:S07]  /*4480*/  LDSM.16.MT88.4 R20, [R226+0x7100] ;  /* 0x00710000e214783b */ /* 0x000e6e0000004200 */
[C---:B--2---:R-:W-:Y:S01]  /*4490*/  HMMA.16816.F32.BF16 R56, R4.reuse, R8, R144 ;  /* 0x000000080438723c */ /* 0x044fe20000041890 */
[----:B------:R2:W3:Y:S06]  /*44a0*/  MUFU.EX2 R144, R0 ;  /* 0x0000000000907308 */ /* 0x0004ec0000000800 */
[----:B------:R-:W-:Y:S01]  /*44b0*/  IMAD.MOV.U32 R147, RZ, RZ, R27 ;  /* 0x000000ffff937224 */ /* 0x000fe200078e001b */
[----:B------:R-:W-:Y:S01]  /*44c0*/  HMMA.16816.F32.BF16 R44, R4, R10, R136 ;  /* 0x0000000a042c723c */ /* 0x000fe20000041888 */
[----:B------:R-:W4:Y:S01]  /*44d0*/  LDSM.16.MT88.4 R8, [R229+0x4100] ;  /* 0x00410000e508783b */ /* 0x000f220000004200 */
[----:B------:R-:W-:Y:S01]  /*44e0*/  MOV R146, R24 ;  /* 0x0000001800927202 */ /* 0x000fe20000000f00 */
[----:B------:R-:W-:-:S02]  /*44f0*/  IMAD.MOV.U32 R145, RZ, RZ, R25 ;  /* 0x000000ffff917224 */ /* 0x000fc400078e0019 */
[----:B------:R-:W3:Y:S02]  /*4500*/  LDSM.16.MT88.4 R24, [R228+0x4100] ;  /* 0x00410000e418783b */ /* 0x000ee40000004200 */
[----:B------:R-:W-:Y:S01]  /*4510*/  IMAD.MOV.U32 R139, RZ, RZ, R14 ;  /* 0x000000ffff8b7224 */ /* 0x000fe200078e000e */
[----:B------:R-:W-:Y:S01]  /*4520*/  MOV R138, R171 ;  /* 0x000000ab008a7202 */ /* 0x000fe20000000f00 */
[----:B--2---:R-:W-:Y:S02]  /*4530*/  FFMA.FTZ R0, R102, c[0x0][0x2d0], -R12 ;  /* 0x0000b40066007a23 */ /* 0x004fe4000001080c */
[----:B------:R-:W-:Y:S02]  /*4540*/  IMAD.MOV.U32 R136, RZ, RZ, R169 ;  /* 0x000000ffff887224 */ /* 0x000fe400078e00a9 */
[----:B------:R2:W-:Y:S01]  /*4550*/  MUFU.EX2 R14, R0 ;  /* 0x00000000000e7308 */ /* 0x0005e20000000800 */
[----:B------:R-:W-:Y:S02]  /*4560*/  IMAD.MOV.U32 R137, RZ, RZ, R170 ;  /* 0x000000ffff897224 */ /* 0x000fe400078e00aa */
[----:B------:R-:W-:Y:S01]  /*4570*/  IMAD.MOV.U32 R102, RZ, RZ, R180 ;  /* 0x000000ffff667224 */ /* 0x000fe200078e00b4 */
[C---:B-1----:R-:W-:Y:S08]  /*4580*/  HMMA.16816.F32.BF16 R128, R4.reuse, R22, R112 ;  /* 0x000000160480723c */ /* 0x042ff00000041870 */
[----:B------:R-:W-:Y:S01]  /*4590*/  HMMA.16816.F32.BF16 R108, R4, R20, R108 ;  /* 0x00000014046c723c */ /* 0x000fe2000004186c */
[----:B--2---:R-:W-:Y:S01]  /*45a0*/  FFMA.FTZ R0, R101, c[0x0][0x2d0], -R12 ;  /* 0x0000b40065007a23 */ /* 0x004fe2000001080c */
[----:B------:R-:W-:-:S02]  /*45b0*/  MOV R101, R145 ;  /* 0x0000009100657202 */ /* 0x000fc40000000f00 */
[----:B------:R-:W-:Y:S01]  /*45c0*/  MOV R145, R176 ;  /* 0x000000b000917202 */ /* 0x000fe20000000f00 */
[----:B------:R1:W2:Y:S03]  /*45d0*/  MUFU.EX2 R155, R0 ;  /* 0x00000000009b7308 */ /* 0x0002a60000000800 */
[C---:B------:R-:W-:Y:S08]  /*45e0*/  HMMA.16816.F32.BF16 R112, R4.reuse, R18, R84 ;  /* 0x000000120470723c */ /* 0x040ff00000041854 */
[----:B----4-:R-:W-:Y:S01]  /*45f0*/  HMMA.16816.F32.BF16 R88, R4, R8, R140 ;  /* 0x000000080458723c */ /* 0x010fe2000004188c */
[----:B-1----:R-:W-:-:S07]  /*4600*/  FFMA.FTZ R0, R252, c[0x0][0x2d0], -R2 ;  /* 0x0000b400fc007a23 */ /* 0x002fce0000010802 */
[C---:B------:R-:W-:Y:S01]  /*4610*/  HMMA.16816.F32.BF16 R92, R4.reuse, R10, R132 ;  /* 0x0000000a045c723c */ /* 0x040fe20000041884 */
[----:B------:R-:W1:Y:S01]  /*4620*/  LDSM.16.MT88.4 R8, [R225+0x7100] ;  /* 0x00710000e108783b */ /* 0x000e620000004200 */
[----:B------:R4:W-:Y:S06]  /*4630*/  MUFU.EX2 R249, R0 ;  /* 0x0000000000f97308 */ /* 0x0009ec0000000800 */
[C---:B---3--:R-:W-:Y:S08]  /*4640*/  HMMA.16816.F32.BF16 R132, R4.reuse, R26, R124 ;  /* 0x0000001a0484723c */ /* 0x048ff0000004187c */
[----:B------:R-:W-:Y:S01]  /*4650*/  HMMA.16816.F32.BF16 R96, R4, R24, R96 ;  /* 0x000000180460723c */ /* 0x000fe20000041860 */
[----:B----4-:R-:W-:-:S04]  /*4660*/  FFMA.FTZ R0, R251, c[0x0][0x2d0], -R2 ;  /* 0x0000b400fb007a23 */ /* 0x010fc80000010802 */
[----:B------:R3:W4:Y:S02]  /*4670*/  MUFU.EX2 R251, R0 ;  /* 0x0000000000fb7308 */ /* 0x0007240000000800 */
[----:B------:R-:W-:Y:S01]  /*4680*/  MOV R25, R168 ;  /* 0x000000a800197202 */ /* 0x000fe20000000f00 */
[--C-:B---3--:R-:W-:Y:S01]  /*4690*/  FFMA.FTZ R0, R250, c[0x0][0x2d0], -R2.reuse ;  /* 0x0000b400fa007a23 */ /* 0x108fe20000010802 */
[C---:B-1----:R-:W-:Y:S04]  /*46a0*/  HMMA.16816.F32.BF16 R124, R4.reuse, R8, R120 ;  /* 0x00000008047c723c */ /* 0x042fe80000041878 */
[----:B------:R1:W-:Y:S04]  /*46b0*/  MUFU.EX2 R250, R0 ;  /* 0x0000000000fa7308 */ /* 0x0003e80000000800 */
[C---:B------:R-:W-:Y:S01]  /*46c0*/  HMMA.16816.F32.BF16 R116, R4.reuse, R10, R116 ;  /* 0x0000000a0474723c */ /* 0x040fe20000041874 */
[----:B------:R-:W3:Y:S07]  /*46d0*/  LDSM.16.MT88.4 R8, [R228+0x7100] ;  /* 0x00710000e408783b */ /* 0x000eee0000004200 */
[----:B------:R-:W-:Y:S01]  /*46e0*/  HMMA.16816.F32.BF16 R120, R4, R16, R104 ;  /* 0x000000100478723c */ /* 0x000fe20000041868 */
[----:B------:R-:W2:Y:S01]  /*46f0*/  LDSM.16.MT88.4 R16, [R226+0x1900] ;  /* 0x00190000e210783b */ /* 0x000ea20000004200 */
[----:B-1----:R-:W-:-:S02]  /*4700*/  FFMA.FTZ R0, R139, c[0x0][0x2d0], -R2 ;  /* 0x0000b4008b007a23 */ /* 0x002fc40000010802 */
[----:B------:R-:W-:Y:S01]  /*4710*/  IMAD.MOV.U32 R139, RZ, RZ, R174 ;  /* 0x000000ffff8b7224 */ /* 0x000fe200078e00ae */
[----:B------:R-:W-:Y:S01]  /*4720*/  MOV R174, R165 ;  /* 0x000000a500ae7202 */ /* 0x000fe20000000f00 */
[----:B------:R-:W1:Y:S02]  /*4730*/  MUFU.EX2 R252, R0 ;  /* 0x0000000000fc7308 */ /* 0x000e640000000800 */
[C---:B---3--:R-:W-:Y:S07]  /*4740*/  HMMA.16816.F32.BF16 R104, R4.reuse, R8, R68 ;  /* 0x000000080468723c */ /* 0x048fee0000041844 */
[----:B------:R-:W-:Y:S01]  /*4750*/  IMAD.MOV.U32 R71, RZ, RZ, R146 ;  /* 0x000000ffff477224 */ /* 0x000fe200078e0092 */
[----:B------:R-:W-:Y:S01]  /*4760*/  HMMA.16816.F32.BF16 R28, R4, R10, R28 ;  /* 0x0000000a041c723c */ /* 0x000fe2000004181c */
[----:B------:R-:W3:Y:S01]  /*4770*/  LDSM.16.MT88.4 R8, [R225+0x1900] ;  /* 0x00190000e108783b */ /* 0x000ee20000004200 */
[----:B------:R-:W-:Y:S01]  /*4780*/  MOV R69, R152 ;  /* 0x0000009800457202 */ /* 0x000fe20000000f00 */
[----:B------:R-:W-:Y:S01]  /*4790*/  IMAD.MOV.U32 R68, RZ, RZ, R153 ;  /* 0x000000ffff447224 */ /* 0x000fe200078e0099 */
[----:B------:R-:W-:Y:S01]  /*47a0*/  MOV R153, R179 ;  /* 0x000000b300997202 */ /* 0x000fe20000000f00 */
[----:B------:R-:W-:-:S02]  /*47b0*/  IMAD.MOV.U32 R146, RZ, RZ, R177 ;  /* 0x000000ffff927224 */ /* 0x000fc400078e00b1 */
[----:B------:R-:W-:Y:S01]  /*47c0*/  F2FP.BF16.PACK_AB R4, R144, R173 ;  /* 0x000000ad9004723e */ /* 0x000fe200000010ff */
[----:B------:R-:W-:Y:S01]  /*47d0*/  IMAD.MOV.U32 R152, RZ, RZ, R178 ;  /* 0x000000ffff987224 */ /* 0x000fe200078e00b2 */
[----:B--2---:R-:W-:Y:S01]  /*47e0*/  F2FP.BF16.PACK_AB R6, R155, R14 ;  /* 0x0000000e9b06723e */ /* 0x004fe200000010ff */
[----:B------:R-:W-:Y:S01]  /*47f0*/  IMAD.MOV.U32 R70, RZ, RZ, R147 ;  /* 0x000000ffff467224 */ /* 0x000fe200078e0093 */
[----:B----4-:R-:W-:Y:S01]  /*4800*/  F2FP.BF16.PACK_AB R5, R251, R249 ;  /* 0x000000f9fb05723e */ /* 0x010fe200000010ff */
[----:B------:R-:W-:Y:S01]  /*4810*/  IMAD.MOV.U32 R147, RZ, RZ, R154 ;  /* 0x000000ffff937224 */ /* 0x000fe200078e009a */
[----:B-1----:R-:W-:Y:S01]  /*4820*/  F2FP.BF16.PACK_AB R7, R252, R250 ;  /* 0x000000fafc07723e */ /* 0x002fe200000010ff */
[----:B------:R-:W-:Y:S02]  /*4830*/  IMAD.MOV.U32 R154, RZ, RZ, R175 ;  /* 0x000000ffff9a7224 */ /* 0x000fe400078e00af */
[----:B------:R-:W-:-:S04]  /*4840*/  IMAD.MOV.U32 R175, RZ, RZ, R166 ;  /* 0x000000ffffaf7224 */ /* 0x000fc800078e00a6 */
[C---:B------:R-:W-:Y:S08]  /*4850*/  HMMA.16816.F32.BF16 R168, R4.reuse, R16, R40 ;  /* 0x0000001004a8723c */ /* 0x040ff00000041828 */
[C---:B---3--:R-:W-:Y:S07]  /*4860*/  HMMA.16816.F32.BF16 R20, R4.reuse, R8, R64 ;  /* 0x000000080414723c */ /* 0x048fee0000041840 */
[----:B------:R-:W-:Y:S01]  /*4870*/  IMAD.MOV.U32 R67, RZ, RZ, R164 ;  /* 0x000000ffff437224 */ /* 0x000fe200078e00a4 */
[----:B------:R-:W-:Y:S01]  /*4880*/  HMMA.16816.F32.BF16 R176, R4, R10, R52 ;  /* 0x0000000a04b0723c */ /* 0x000fe20000041834 */
[----:B------:R-:W1:Y:S01]  /*4890*/  LDSM.16.MT88.4 R8, [R229+0x1900] ;  /* 0x00190000e508783b */ /* 0x000e620000004200 */
[----:B------:R-:W-:-:S06]  /*48a0*/  IMAD.MOV.U32 R66, RZ, RZ, R167 ;  /* 0x000000ffff427224 */ /* 0x000fcc00078e00a7 */
[----:B------:R-:W-:Y:S01]  /*48b0*/  HMMA.16816.F32.BF16 R164, R4, R18, R76 ;  /* 0x0000001204a4723c */ /* 0x000fe2000004184c */
[----:B------:R-:W2:Y:S06]  /*48c0*/  LDSM.16.MT88.4 R16, [R226+0x4900] ;  /* 0x00490000e210783b */ /* 0x000eac0000004200 */
[----:B------:R-:W-:Y:S01]  /*48d0*/  IMAD.MOV.U32 R76, RZ, RZ, R144 ;  /* 0x000000ffff4c7224 */ /* 0x000fe200078e0090 */
[----:B------:R-:W-:Y:S01]  /*48e0*/  MOV R65, R21 ;  /* 0x0000001500417202 */ /* 0x000fe20000000f00 */
[----:B------:R-:W-:Y:S02]  /*48f0*/  IMAD.MOV.U32 R24, RZ, RZ, R22 ;  /* 0x000000ffff187224 */ /* 0x000fe400078e0016 */
[----:B------:R-:W-:-:S02]  /*4900*/  IMAD.MOV.U32 R0, RZ, RZ, R23 ;  /* 0x000000ffff007224 */ /* 0x000fc400078e0017 */
[----:B------:R-:W-:Y:S01]  /*4910*/  IMAD.MOV.U32 R64, RZ, RZ, R20 ;  /* 0x000000ffff407224 */ /* 0x000fe200078e0014 */
[----:B------:R-:W-:Y:S01]  /*4920*/  MOV R77, R24 ;  /* 0x00000018004d7202 */ /* 0x000fe20000000f00 */
[----:B------:R-:W3:Y:S01]  /*4930*/  LDSM.16.MT88.4 R20, [R228+0x1900] ;  /* 0x00190000e414783b */ /* 0x000ee20000004200 */
[----:B------:R-:W-:Y:S02]  /*4940*/  IMAD.MOV.U32 R78, RZ, RZ, R0 ;  /* 0x000000ffff4e7224 */ /* 0x000fe400078e0000 */
[----:B------:R-:W-:Y:S02]  /*4950*/  IMAD.MOV.U32 R0, RZ, RZ, R152 ;  /* 0x000000ffff007224 */ /* 0x000fe400078e0098 */
[----:B------:R-:W-:Y:S01]  /*4960*/  IMAD.MOV.U32 R152, RZ, RZ, R153 ;  /* 0x000000ffff987224 */ /* 0x000fe200078e0099 */
[----:B------:R-:W-:Y:S01]  /*4970*/  MOV R153, R154 ;  /* 0x0000009a00997202 */ /* 0x000fe20000000f00 */
[----:B------:R-:W-:Y:S02]  /*4980*/  IMAD.MOV.U32 R154, RZ, RZ, R183 ;  /* 0x000000ffff9a7224 */ /* 0x000fe400078e00b7 */
[----:B------:R-:W-:-:S02]  /*4990*/  IMAD.MOV.U32 R79, RZ, RZ, R145 ;  /* 0x000000ffff4f7224 */ /* 0x000fc400078e0091 */
[----:B------:R-:W-:Y:S01]  /*49a0*/  FFMA.FTZ R0, R0, c[0x0][0x2d0], -R12 ;  /* 0x0000b40000007a23 */ /* 0x000fe2000001080c */
[C---:B-1----:R-:W-:Y:S07]  /*49b0*/  HMMA.16816.F32.BF16 R148, R4.reuse, R8, R60 ;  /* 0x000000080494723c */ /* 0x042fee000004183c */
[----:B------:R-:W-:Y:S01]  /*49c0*/  IMAD.MOV.U32 R61, RZ, RZ, R137 ;  /* 0x000000ffff3d7224 */ /* 0x000fe200078e0089 */
[----:B------:R-:W-:Y:S01]  /*49d0*/  HMMA.16816.F32.BF16 R140, R4, R10, R48 ;  /* 0x0000000a048c723c */ /* 0x000fe20000041830 */
[----:B------:R-:W1:Y:S01]  /*49e0*/  LDSM.16.MT88.4 R8, [R225+0x4900] ;  /* 0x00490000e108783b */ /* 0x000e620000004200 */
[----:B------:R-:W-:Y:S01]  /*49f0*/  MOV R62, R138 ;  /* 0x0000008a003e7202 */ /* 0x000fe20000000f00 */
[----:B------:R-:W-:-:S04]  /*4a00*/  IMAD.MOV.U32 R63, RZ, RZ, R139 ;  /* 0x000000ffff3f7224 */ /* 0x000fc800078e008b */
[----:B------:R-:W-:Y:S01]  /*4a10*/  MOV R48, R182 ;  /* 0x000000b600307202 */ /* 0x000fe20000000f00 */
[----:B------:R-:W-:Y:S01]  /*4a20*/  IMAD.MOV.U32 R50, RZ, RZ, R136 ;  /* 0x000000ffff327224 */ /* 0x000fe200078e0088 */
[----:B------:R-:W-:Y:S01]  /*4a30*/  MOV R49, R146 ;  /* 0x0000009200317202 */ /* 0x000fe20000000f00 */
[C---:B--2---:R-:W-:Y:S01]  /*4a40*/  HMMA.16816.F32.BF16 R52, R4.reuse, R16, R32 ;  /* 0x000000100434723c */ /* 0x044fe20000041820 */
[----:B------:R-:W-:Y:S02]  /*4a50*/  MOV R51, R25 ;  /* 0x0000001900337202 */ /* 0x000fe40000000f00 */
[----:B------:R-:W2:Y:S01]  /*4a60*/  LDSM.16.MT88.4 R24, [R228+0x4900] ;  /* 0x00490000e418783b */ /* 0x000ea20000004200 */
[----:B------:R-:W-:Y:S02]  /*4a70*/  MOV R60, R63 ;  /* 0x0000003f003c7202 */ /* 0x000fe40000000f00 */
[----:B------:R-:W-:Y:S02]  /*4a80*/  MOV R63, R78 ;  /* 0x0000004e003f7202 */ /* 0x000fe40000000f00 */
[C---:B---3--:R-:W-:Y:S07]  /*4a90*/  HMMA.16816.F32.BF16 R180, R4.reuse, R20, R36 ;  /* 0x0000001404b4723c */ /* 0x048fee0000041824 */
[----:B------:R-:W-:Y:S01]  /*4aa0*/  IMAD.MOV.U32 R20, RZ, RZ, R147 ;  /* 0x000000ffff147224 */ /* 0x000fe200078e0093 */
[----:B------:R-:W-:Y:S01]  /*4ab0*/  MOV R36, R172 ;  /* 0x000000ac00247202 */ /* 0x000fe20000000f00 */
[----:B------:R-:W-:Y:S01]  /*4ac0*/  IMAD.MOV.U32 R21, RZ, RZ, R62 ;  /* 0x000000ffff157224 */ /* 0x000fe200078e003e */
[----:B------:R-:W-:Y:S01]  /*4ad0*/  MOV R39, R175 ;  /* 0x000000af00277202 */ /* 0x000fe20000000f00 */
[----:B------:R-:W-:Y:S01]  /*4ae0*/  IMAD.MOV.U32 R62, RZ, RZ, R77 ;  /* 0x000000ffff3e7224 */ /* 0x000fe200078e004d */
[----:B------:R-:W-:Y:S01]  /*4af0*/  HMMA.16816.F32.BF16 R40, R4, R18, R80 ;  /* 0x000000120428723c */ /* 0x000fe20000041850 */
[----:B------:R-:W-:Y:S01]  /*4b00*/  IMAD.MOV.U32 R37, RZ, RZ, R173 ;  /* 0x000000ffff257224 */ /* 0x000fe200078e00ad */
[----:B------:R-:W3:Y:S01]  /*4b10*/  LDSM.16.MT88.4 R16, [R229+0x7900] ;  /* 0x00790000e510783b */ /* 0x000ee20000004200 */
[----:B------:R-:W-:-:S05]  /*4b20*/  IMAD.MOV.U32 R38, RZ, RZ, R174 ;  /* 0x000000ffff267224 */ /* 0x000fca00078e00ae */
[C---:B------:R-:W-:Y:S07]  /*4b30*/  HMMA.16816.F32.BF16 R172, R4.reuse, R22, R72 ;  /* 0x0000001604ac723c */ /* 0x040fee0000041848 */
[----:B------:R-:W-:Y:S01]  /*4b40*/  MOV R72, R36 ;  /* 0x0000002400487202 */ /* 0x000fe20000000f00 */
[----:B-1----:R-:W-:Y:S01]  /*4b50*/  HMMA.16816.F32.BF16 R144, R4, R8, R56 ;  /* 0x000000080490723c */ /* 0x002fe20000041838 */
[----:B------:R-:W-:Y:S01]  /*4b60*/  IMAD.MOV.U32 R73, RZ, RZ, R37 ;  /* 0x000000ffff497224 */ /* 0x000fe200078e0025 */
[----:B------:R-:W-:Y:S01]  /*4b70*/  MOV R75, R39 ;  /* 0x00000027004b7202 */ /* 0x000fe20000000f00 */
[----:B------:R-:W-:Y:S01]  /*4b80*/  IMAD.MOV.U32 R74, RZ, RZ, R38 ;  /* 0x000000ffff4a7224 */ /* 0x000fe200078e0026 */
[----:B------:R-:W-:Y:S01]  /*4b90*/  MOV R38, R50 ;  /* 0x0000003200267202 */ /* 0x000fe20000000f00 */
[----:B------:R-:W-:-:S02]  /*4ba0*/  IMAD.MOV.U32 R36, RZ, RZ, R48 ;  /* 0x000000ffff247224 */ /* 0x000fc400078e0030 */
[----:B------:R-:W-:Y:S01]  /*4bb0*/  IMAD.MOV.U32 R37, RZ, RZ, R49 ;  /* 0x000000ffff257224 */ /* 0x000fe200078e0031 */
[----:B------:R-:W-:Y:S01]  /*4bc0*/  HMMA.16816.F32.BF16 R136, R4, R10, R44 ;  /* 0x0000000a0488723c */ /* 0x000fe2000004182c */
[----:B------:R-:W1:Y:S01]  /*4bd0*/  LDSM.16.MT88.4 R8, [R229+0x4900] ;  /* 0x00490000e508783b */ /* 0x000e620000004200 */
[----:B------:R-:W-:Y:S01]  /*4be0*/  IMAD.MOV.U32 R39, RZ, RZ, R51 ;  /* 0x000000ffff277224 */ /* 0x000fe200078e0033 */
[----:B------:R-:W-:Y:S01]  /*4bf0*/  MOV R49, R67 ;  /* 0x0000004300317202 */ /* 0x000fe20000000f00 */
[----:B------:R-:W-:Y:S01]  /*4c00*/  IMAD.MOV.U32 R48, RZ, RZ, R66 ;  /* 0x000000ffff307224 */ /* 0x000fe200078e0042 */
[----:B------:R-:W-:Y:S01]  /*4c10*/  MOV R67, R68 ;  /* 0x0000004400437202 */ /* 0x000fe20000000f00 */
[----:B------:R-:W-:Y:S01]  /*4c20*/  IMAD.MOV.U32 R50, RZ, RZ, R65 ;  /* 0x000000ffff327224 */ /* 0x000fe200078e0041 */
[----:B------:R-:W-:Y:S01]  /*4c30*/  MOV R66, R71 ;  /* 0x0000004700427202 */ /* 0x000fe20000000f00 */
[----:B------:R-:W-:Y:S02]  /*4c40*/  IMAD.MOV.U32 R51, RZ, RZ, R64 ;  /* 0x000000ffff337224 */ /* 0x000fe400078e0040 */
[----:B------:R-:W-:-:S02]  /*4c50*/  IMAD.MOV.U32 R64, RZ, RZ, R69 ;  /* 0x000000ffff407224 */ /* 0x000fc400078e0045 */
[----:B------:R-:W-:Y:S02]  /*4c60*/  IMAD.MOV.U32 R65, RZ, RZ, R70 ;  /* 0x000000ffff417224 */ /* 0x000fe400078e0046 */
[C---:B--2---:R-:W-:Y:S07]  /*4c70*/  HMMA.16816.F32.BF16 R68, R4.reuse, R24, R96 ;  /* 0x000000180444723c */ /* 0x044fee0000041860 */
[----:B------:R-:W-:Y:S01]  /*4c80*/  IMAD.MOV.U32 R99, RZ, RZ, R60 ;  /* 0x000000ffff637224 */ /* 0x000fe200078e003c */
[----:B------:R-:W-:Y:S01]  /*4c90*/  MOV R25, R49 ;  /* 0x0000003100197202 */ /* 0x000fe20000000f00 */
[----:B------:R-:W-:Y:S01]  /*4ca0*/  IMAD.MOV.U32 R24, RZ, RZ, R62 ;  /* 0x000000ffff187224 */ /* 0x000fe200078e003e */
[----:B---3--:R-:W-:Y:S01]  /*4cb0*/  HMMA.16816.F32.BF16 R56, R4, R18, R112 ;  /* 0x000000120438723c */ /* 0x008fe20000041870 */
[----:B------:R-:W-:-:S02]  /*4cc0*/  IMAD.MOV.U32 R96, RZ, RZ, R63 ;  /* 0x000000ffff607224 */ /* 0x000fc400078e003f */
[----:B------:R-:W-:-:S05]  /*4cd0*/  IMAD.MOV.U32 R97, RZ, RZ, R21 ;  /* 0x000000ffff617224 */ /* 0x000fca00078e0015 */
[----:B-1----:R-:W-:Y:S07]  /*4ce0*/  HMMA.16816.F32.BF16 R84, R4, R8, R88 ;  /* 0x000000080454723c */ /* 0x002fee0000041858 */
[----:B------:R-:W-:Y:S02]  /*4cf0*/  IMAD.MOV.U32 R89, RZ, RZ, R61 ;  /* 0x000000ffff597224 */ /* 0x000fe400078e003d */
[----:B------:R-:W-:Y:S02]  /*4d00*/  IMAD.MOV.U32 R61, RZ, RZ, R76 ;  /* 0x000000ffff3d7224 */ /* 0x000fe400078e004c */
[----:B------:R-:W-:-:S02]  /*4d10*/  IMAD.MOV.U32 R88, RZ, RZ, R79 ;  /* 0x000000ffff587224 */ /* 0x000fc400078e004f */
[C---:B------:R-:W-:Y:S01]  /*4d20*/  HMMA.16816.F32.BF16 R76, R4.reuse, R10, R92 ;  /* 0x0000000a044c723c */ /* 0x040fe2000004185c */
[----:B------:R-:W1:Y:S01]  /*4d30*/  LDSM.16.MT88.4 R8, [R225+0x7900] ;  /* 0x00790000e108783b */ /* 0x000e620000004200 */
[----:B------:R-:W-:Y:S01]  /*4d40*/  MOV R98, R61 ;  /* 0x0000003d00627202 */ /* 0x000fe20000000f00 */
[----:B------:R-:W-:Y:S02]  /*4d50*/  IMAD.MOV.U32 R90, RZ, RZ, R73 ;  /* 0x000000ffff5a7224 */ /* 0x000fe400078e0049 */
[----:B------:R-:W-:Y:S02]  /*4d60*/  IMAD.MOV.U32 R91, RZ, RZ, R74 ;  /* 0x000000ffff5b7224 */ /* 0x000fe400078e004a */
[----:B------:R-:W-:Y:S01]  /*4d70*/  IMAD.MOV.U32 R95, RZ, RZ, R37 ;  /* 0x000000ffff5f7224 */ /* 0x000fe200078e0025 */
[----:B------:R-:W-:Y:S01]  /*4d80*/  HMMA.16816.F32.BF16 R60, R4, R26, R132 ;  /* 0x0000001a043c723c */ /* 0x000fe20000041884 */
[----:B------:R-:W-:Y:S01]  /*4d90*/  MOV R94, R38 ;  /* 0x00000026005e7202 */ /* 0x000fe20000000f00 */
[----:B------:R-:W-:-:S02]  /*4da0*/  IMAD.MOV.U32 R93, RZ, RZ, R39 ;  /* 0x000000ffff5d7224 */ /* 0x000fc400078e0027 */
[----:B------:R-:W-:Y:S02]  /*4db0*/  IMAD.MOV.U32 R92, RZ, RZ, R20 ;  /* 0x000000ffff5c7224 */ /* 0x000fe400078e0014 */
[----:B------:R-:W2:Y:S01]  /*4dc0*/  LDSM.16.MT88.4 R20, [R226+0x7900] ;  /* 0x00790000e214783b */ /* 0x000ea20000004200 */
[----:B------:R-:W-:Y:S01]  /*4dd0*/  IMAD.MOV.U32 R132, RZ, RZ, R48 ;  /* 0x000000ffff847224 */ /* 0x000fe200078e0030 */
[----:B------:R-:W-:Y:S01]  /*4de0*/  MOV R26, R75 ;  /* 0x0000004b001a7202 */ /* 0x000fe20000000f00 */
[----:B------:R-:W-:Y:S01]  /*4df0*/  IMAD.MOV.U32 R135, RZ, RZ, R50 ;  /* 0x000000ffff877224 */ /* 0x000fe200078e0032 */
[----:B------:R-:W-:Y:S01]  /*4e00*/  MOV R133, R72 ;  /* 0x0000004800857202 */ /* 0x000fe20000000f00 */
[----:B------:R-:W-:Y:S02]  /*4e10*/  IMAD.MOV.U32 R134, RZ, RZ, R51 ;  /* 0x000000ffff867224 */ /* 0x000fe400078e0033 */
[----:B------:R-:W-:Y:S01]  /*4e20*/  IMAD.MOV.U32 R27, RZ, RZ, R36 ;  /* 0x000000ffff1b7224 */ /* 0x000fe200078e0024 */
[C---:B-1----:R-:W-:Y:S07]  /*4e30*/  HMMA.16816.F32.BF16 R48, R4.reuse, R8, R124 ;  /* 0x000000080430723c */ /* 0x042fee000004187c */
[----:B------:R-:W-:Y:S01]  /*4e40*/  MOV R124, R64 ;  /* 0x00000040007c7202 */ /* 0x000fe20000000f00 */
[----:B------:R-:W-:Y:S01]  /*4e50*/  HMMA.16816.F32.BF16 R36, R4, R10, R116 ;  /* 0x0000000a0424723c */ /* 0x000fe20000041874 */
[----:B------:R-:W-:Y:S01]  /*4e60*/  MOV R126, R66 ;  /* 0x00000042007e7202 */ /* 0x000fe20000000f00 */
[----:B------:R-:W-:Y:S01]  /*4e70*/  IMAD.MOV.U32 R125, RZ, RZ, R65 ;  /* 0x000000ffff7d7224 */ /* 0x000fe200078e0041 */
[----:B------:R-:W1:Y:S01]  /*4e80*/  LDSM.16.MT88.4 R8, [R228+0x7900] ;  /* 0x00790000e408783b */ /* 0x000e620000004200 */
[----:B------:R-:W-:-:S03]  /*4e90*/  IMAD.MOV.U32 R127, RZ, RZ, R67 ;  /* 0x000000ffff7f7224 */ /* 0x000fc600078e0043 */
[----:B------:R-:W-:Y:S01]  /*4ea0*/  MOV R118, R124 ;  /* 0x0000007c00767202 */ /* 0x000fe20000000f00 */
[----:B------:R-:W-:Y:S01]  /*4eb0*/  IMAD.MOV.U32 R119, RZ, RZ, R125 ;  /* 0x000000ffff777224 */ /* 0x000fe200078e007d */
        /* <DEDUP_REMOVED lines=16> */
[----:B------:R3:W-:Y:S01]  /*4fc0*/  MUFU.EX2 R101, R0 ;  /* 0x0000000000657308 */ /* 0x0007e20000000800 */
[----:B------:R-:W-:Y:S01]  /*4fd0*/  MOV R117, R119 ;  /* 0x0000007700757202 */ /* 0x000fe20000000f00 */
[----:B--2---:R-:W-:Y:S01]  /*4fe0*/  HMMA.16816.F32.BF16 R80, R4, R20, R108 ;  /* 0x000000140450723c */ /* 0x004fe2000004186c */
[----:B------:R-:W-:Y:S01]  /*4ff0*/  MOV R119, R125 ;  /* 0x0000007d00777202 */ /* 0x000fe20000000f00 */
[----:B------:R2:W5:Y:S01]  /*5000*/  LDL.LU R188, [R1+0x80] ;  /* 0x0000800001bc7983 */ /* 0x0005620000300800 */
[----:B------:R-:W-:-:S05]  /*5010*/  MOV R125, R127 ;  /* 0x0000007f007d7202 */ /* 0x000fca0000000f00 */
[----:B------:R-:W-:Y:S01]  /*5020*/  HMMA.16816.F32.BF16 R64, R4, R16, R120 ;  /* 0x000000100440723c */ /* 0x000fe20000041878 */
[----:B---3--:R-:W-:Y:S01]  /*5030*/  FFMA.FTZ R0, R118, c[0x0][0x2d0], -R12 ;  /* 0x0000b40076007a23 */ /* 0x008fe2000001080c */
[----:B------:R-:W-:Y:S01]  /*5040*/  MOV R127, R27 ;  /* 0x0000001b007f7202 */ /* 0x000fe20000000f00 */
[----:B------:R-:W-:-:S05]  /*5050*/  IMAD.MOV.U32 R118, RZ, RZ, R124 ;  /* 0x000000ffff767224 */ /* 0x000fca00078e007c */
[C---:B-1----:R-:W-:Y:S01]  /*5060*/  HMMA.16816.F32.BF16 R32, R4.reuse, R10, R28 ;  /* 0x0000000a0420723c */ /* 0x042fe2000004181c */
[----:B------:R-:W-:Y:S01]  /*5070*/  IMAD.MOV.U32 R124, RZ, RZ, R126 ;  /* 0x000000ffff7c7224 */ /* 0x000fe200078e007e */
[----:B------:R-:W-:Y:S01]  /*5080*/  LDSM.16.MT88.4 R16, [R226+0x2100] ;  /* 0x00210000e210783b */ /* 0x000fe20000004200 */
[----:B------:R-:W-:Y:S02]  /*5090*/  IMAD.MOV.U32 R126, RZ, RZ, R26 ;  /* 0x000000ffff7e7224 */ /* 0x000fe400078e001a */
[----:B------:R-:W-:Y:S02]  /*50a0*/  IMAD.MOV.U32 R26, RZ, RZ, R132 ;  /* 0x000000ffff1a7224 */ /* 0x000fe400078e0084 */
[----:B------:R-:W-:Y:S01]  /*50b0*/  IMAD.MOV.U32 R132, RZ, RZ, R134 ;  /* 0x000000ffff847224 */ /* 0x000fe200078e0086 */
[----:B------:R-:W-:Y:S01]  /*50c0*/  HMMA.16816.F32.BF16 R44, R4, R8, R104 ;  /* 0x00000008042c723c */ /* 0x000fe20000041868 */
[----:B------:R-:W-:Y:S01]  /*50d0*/  IMAD.MOV.U32 R116, RZ, RZ, R118 ;  /* 0x000000ffff747224 */ /* 0x000fe200078e0076 */
[----:B------:R-:W-:Y:S01]  /*50e0*/  MOV R27, R133 ;  /* 0x00000085001b7202 */ /* 0x000fe20000000f00 */
[----:B------:R-:W-:Y:S01]  /*50f0*/  IMAD.MOV.U32 R134, RZ, RZ, R24 ;  /* 0x000000ffff867224 */ /* 0x000fe200078e0018 */
[----:B------:R-:W1:Y:S01]  /*5100*/  LDSM.16.MT88.4 R8, [R229+0x2100] ;  /* 0x00210000e508783b */ /* 0x000e620000004200 */
[----:B------:R-:W-:-:S02]  /*5110*/  IMAD.MOV.U32 R118, RZ, RZ, R124 ;  /* 0x000000ffff767224 */ /* 0x000fc400078e007c */
[----:B------:R-:W-:Y:S01]  /*5120*/  IMAD.MOV.U32 R24, RZ, RZ, R97 ;  /* 0x000000ffff187224 */ /* 0x000fe200078e0061 */
[----:B------:R-:W-:Y:S01]  /*5130*/  HMMA.16816.F32.BF16 R72, R4, R22, R128 ;  /* 0x000000160448723c */ /* 0x000fe20000041880 */
[----:B------:R-:W-:Y:S01]  /*5140*/  IMAD.MOV.U32 R124, RZ, RZ, R126 ;  /* 0x000000ffff7c7224 */ /* 0x000fe200078e007e */
[----:B------:R-:W-:Y:S01]  /*5150*/  MOV R133, R135 ;  /* 0x0000008700857202 */ /* 0x000fe20000000f00 */
[----:B------:R-:W-:Y:S01]  /*5160*/  IMAD.MOV.U32 R97, RZ, RZ, R88 ;  /* 0x000000ffff617224 */ /* 0x000fe200078e0058 */
[----:B------:R-:W3:Y:S01]  /*5170*/  LDSM.16.MT88.4 R20, [R225+0x2100] ;  /* 0x00210000e114783b */ /* 0x000ee20000004200 */
[----:B------:R-:W-:Y:S02]  /*5180*/  IMAD.MOV.U32 R126, RZ, RZ, R26 ;  /* 0x000000ffff7e7224 */ /* 0x000fe400078e001a */
[----:B------:R-:W-:Y:S02]  /*5190*/  IMAD.MOV.U32 R88, RZ, RZ, R152 ;  /* 0x000000ffff587224 */ /* 0x000fe400078e0098 */
[----:B------:R-:W-:Y:S01]  /*51a0*/  IMAD.MOV.U32 R26, RZ, RZ, R132 ;  /* 0x000000ffff1a7224 */ /* 0x000fe200078e0084 */
[----:B------:R4:W1:Y:S01]  /*51b0*/  MUFU.EX2 R152, R0 ;  /* 0x0000000000987308 */ /* 0x0008620000000800 */
[----:B------:R-:W-:-:S02]  /*51c0*/  IMAD.MOV.U32 R132, RZ, RZ, R134 ;  /* 0x000000ffff847224 */ /* 0x000fc400078e0086 */
[----:B------:R-:W-:Y:S02]  /*51d0*/  IMAD.MOV.U32 R134, RZ, RZ, R24 ;  /* 0x000000ffff867224 */ /* 0x000fe400078e0018 */
[----:B------:R-:W-:Y:S02]  /*51e0*/  IMAD.MOV.U32 R24, RZ, RZ, R97 ;  /* 0x000000ffff187224 */ /* 0x000fe400078e0061 */
[----:B------:R-:W-:Y:S02]  /*51f0*/  IMAD.MOV.U32 R97, RZ, RZ, R88 ;  /* 0x000000ffff617224 */ /* 0x000fe400078e0058 */
[----:B------:R-:W-:Y:S02]  /*5200*/  IMAD.MOV.U32 R88, RZ, RZ, R153 ;  /* 0x000000ffff587224 */ /* 0x000fe400078e0099 */
[----:B----4-:R-:W-:Y:S01]  /*5210*/  FFMA.FTZ R0, R117, c[0x0][0x2d0], -R12 ;  /* 0x0000b40075007a23 */ /* 0x010fe2000001080c */
[----:B------:R-:W-:Y:S02]  /*5220*/  MOV R117, R119 ;  /* 0x0000007700757202 */ /* 0x000fe40000000f00 */
[----:B------:R-:W-:Y:S01]  /*5230*/  MOV R119, R125 ;  /* 0x0000007d00777202 */ /* 0x000fe20000000f00 */
[----:B------:R4:W-:Y:S01]  /*5240*/  MUFU.EX2 R153, R0 ;  /* 0x0000000000997308 */ /* 0x0009e20000000800 */
[----:B------:R-:W-:-:S02]  /*5250*/  MOV R125, R127 ;  /* 0x0000007f007d7202 */ /* 0x000fc40000000f00 */
[----:B------:R-:W-:Y:S02]  /*5260*/  MOV R135, R96 ;  /* 0x0000006000877202 */ /* 0x000fe40000000f00 */
[----:B------:R-:W-:Y:S02]  /*5270*/  MOV R127, R27 ;  /* 0x0000001b007f7202 */ /* 0x000fe40000000f00 */
[----:B------:R-:W-:Y:S02]  /*5280*/  MOV R96, R92 ;  /* 0x0000005c00607202 */ /* 0x000fe40000000f00 */
[----:B------:R-:W-:Y:S01]  /*5290*/  MOV R27, R133 ;  /* 0x00000085001b7202 */ /* 0x000fe20000000f00 */
[----:B----4-:R-:W-:Y:S02]  /*52a0*/  FFMA.FTZ R0, R116, c[0x0][0x2d0], -R12 ;  /* 0x0000b40074007a23 */ /* 0x010fe4000001080c */
[----:B------:R-:W-:Y:S01]  /*52b0*/  IMAD.MOV.U32 R116, RZ, RZ, R117 ;  /* 0x000000ffff747224 */ /* 0x000fe200078e0075 */
[----:B------:R-:W-:Y:S01]  /*52c0*/  MOV R117, R118 ;  /* 0x0000007600757202 */ /* 0x000fe20000000f00 */
[----:B------:R-:W-:Y:S01]  /*52d0*/  IMAD.MOV.U32 R118, RZ, RZ, R119 ;  /* 0x000000ffff767224 */ /* 0x000fe200078e0077 */
[----:B------:R-:W-:Y:S01]  /*52e0*/  MOV R119, R124 ;  /* 0x0000007c00777202 */ /* 0x000fe20000000f00 */
[----:B------:R-:W-:Y:S01]  /*52f0*/  IMAD.MOV.U32 R124, RZ, RZ, R125 ;  /* 0x000000ffff7c7224 */ /* 0x000fe200078e007d */
[----:B------:R-:W-:-:S02]  /*5300*/  MOV R92, R89 ;  /* 0x00000059005c7202 */ /* 0x000fc40000000f00 */
[----:B------:R-:W-:Y:S02]  /*5310*/  MOV R133, R135 ;  /* 0x0000008700857202 */ /* 0x000fe40000000f00 */
[----:B------:R-:W-:Y:S01]  /*5320*/  MOV R125, R126 ;  /* 0x0000007e007d7202 */ /* 0x000fe20000000f00 */
[----:B------:R-:W-:Y:S01]  /*5330*/  IMAD.MOV.U32 R126, RZ, RZ, R127 ;  /* 0x000000ffff7e7224 */ /* 0x000fe200078e007f */
[----:B------:R-:W-:Y:S02]  /*5340*/  MOV R89, R187 ;  /* 0x000000bb00597202 */ /* 0x000fe40000000f00 */
[----:B------:R-:W-:Y:S01]  /*5350*/  MOV R135, R96 ;  /* 0x0000006000877202 */ /* 0x000fe20000000f00 */
[----:B------:R-:W-:Y:S01]  /*5360*/  FFMA.FTZ R29, R156, c[0x0][0x2d0], -R2 ;  /* 0x0000b4009c1d7a23 */ /* 0x000fe20000010802 */
[----:B------:R-:W-:Y:S01]  /*5370*/  MOV R127, R26 ;  /* 0x0000001a007f7202 */ /* 0x000fe20000000f00 */
[----:B------:R-:W-:Y:S01]  /*5380*/  IMAD.MOV.U32 R26, RZ, RZ, R27 ;  /* 0x000000ffff1a7224 */ /* 0x000fe200078e001b */
[----:B------:R-:W-:Y:S01]  /*5390*/  MOV R96, R92 ;  /* 0x0000005c00607202 */ /* 0x000fe20000000f00 */
[----:B------:R2:W5:Y:S01]  /*53a0*/  LDL.LU R187, [R1+0x7c] ;  /* 0x00007c0001bb7983 */ /* 0x0005620000300800 */
[----:B------:R-:W-:Y:S01]  /*53b0*/  MOV R27, R132 ;  /* 0x00000084001b7202 */ /* 0x000fe20000000f00 */
[----:B------:R-:W-:Y:S01]  /*53c0*/  IMAD.MOV.U32 R132, RZ, RZ, R133 ;  /* 0x000000ffff847224 */ /* 0x000fe200078e0085 */
[----:B------:R-:W-:-:S02]  /*53d0*/  MOV R92, R89 ;  /* 0x00000059005c7202 */ /* 0x000fc40000000f00 */
[----:B------:R-:W-:Y:S01]  /*53e0*/  MOV R133, R134 ;  /* 0x0000008600857202 */ /* 0x000fe20000000f00 */
[----:B------:R-:W-:Y:S01]  /*53f0*/  IMAD.MOV.U32 R134, RZ, RZ, R135 ;  /* 0x000000ffff867224 */ /* 0x000fe200078e0087 */
[----:B------:R-:W-:Y:S02]  /*5400*/  MOV R89, R186 ;  /* 0x000000ba00597202 */ /* 0x000fe40000000f00 */
        /* <DEDUP_REMOVED lines=8> */
[----:B-1----:R-:W-:Y:S01]  /*5490*/  F2FP.BF16.PACK_AB R4, R152, R101 ;  /* 0x000000659804723e */ /* 0x002fe200000010ff */
[----:B------:R1:W4:Y:S01]  /*54a0*/  MUFU.EX2 R155, R0 ;  /* 0x00000000009b7308 */ /* 0x0003220000000800 */
[----:B------:R2:W5:Y:S01]  /*54b0*/  LDL.LU R186, [R1+0x78] ;  /* 0x0000780001ba7983 */ /* 0x0005620000300800 */
[----:B-1----:R-:W-:Y:S01]  /*54c0*/  FFMA.FTZ R0, R116, c[0x0][0x2d0], -R2 ;  /* 0x0000b40074007a23 */ /* 0x002fe20000010802 */
        /* <DEDUP_REMOVED lines=14> */
[----:B------:R-:W-:-:S02]  /*55b0*/  MOV R111, R117 ;  /* 0x00000075006f7202 */ /* 0x000fc40000000f00 */
[----:B------:R-:W-:Y:S01]  /*55c0*/  MOV R24, R96 ;  /* 0x0000006000187202 */ /* 0x000fe20000000f00 */
[----:B------:R-:W-:Y:S01]  /*55d0*/  IMAD.MOV.U32 R96, RZ, RZ, R97 ;  /* 0x000000ffff607224 */ /* 0x000fe200078e0061 */
[----:B------:R-:W-:Y:S02]  /*55e0*/  MOV R117, R119 ;  /* 0x0000007700757202 */ /* 0x000fe40000000f00 */
[----:B------:R-:W-:Y:S02]  /*55f0*/  MOV R119, R125 ;  /* 0x0000007d00777202 */ /* 0x000fe40000000f00 */
[----:B------:R-:W-:Y:S02]  /*5600*/  MOV R97, R92 ;  /* 0x0000005c00617202 */ /* 0x000fe40000000f00 */
[----:B------:R-:W-:Y:S01]  /*5610*/  MOV R125, R127 ;  /* 0x0000007f007d7202 */ /* 0x000fe20000000f00 */
[----:B------:R-:W-:Y:S01]  /*5620*/  IMAD.MOV.U32 R127, RZ, RZ, R26 ;  /* 0x000000ffff7f7224 */ /* 0x000fe200078e001a */
[----:B------:R1:W-:Y:S01]  /*5630*/  MUFU.EX2 R31, R0 ;  /* 0x00000000001f7308 */ /* 0x0003e20000000800 */
[----:B------:R-:W-:-:S02]  /*5640*/  IMAD.MOV.U32 R26, RZ, RZ, R132 ;  /* 0x000000ffff1a7224 */ /* 0x000fc400078e0084 */
[----:B------:R-:W-:Y:S02]  /*5650*/  IMAD.MOV.U32 R132, RZ, RZ, R134 ;  /* 0x000000ffff847224 */ /* 0x000fe400078e0086 */
[----:B------:R-:W-:Y:S02]  /*5660*/  IMAD.MOV.U32 R134, RZ, RZ, R24 ;  /* 0x000000ffff867224 */ /* 0x000fe400078e0018 */
[----:B------:R-:W-:Y:S02]  /*5670*/  IMAD.MOV.U32 R24, RZ, RZ, R97 ;  /* 0x000000ffff187224 */ /* 0x000fe400078e0061 */
[----:B------:R-:W-:Y:S02]  /*5680*/  IMAD.MOV.U32 R97, RZ, RZ, R102 ;  /* 0x000000ffff617224 */ /* 0x000fe400078e0066 */
[----:B-1----:R-:W-:-:S04]  /*5690*/  FFMA.FTZ R0, R116, c[0x0][0x2d0], -R2 ;  /* 0x0000b40074007a23 */ /* 0x002fc80000010802 */
[----:B------:R1:W1:Y:S01]  /*56a0*/  MUFU.EX2 R102, R0 ;  /* 0x0000000000667308 */ /* 0x0002620000000800 */
[----:B------:R-:W-:Y:S02]  /*56b0*/  IMAD.MOV.U32 R116, RZ, RZ, R118 ;  /* 0x000000ffff747224 */ /* 0x000fe400078e0076 */
[----:B------:R-:W-:Y:S02]  /*56c0*/  IMAD.MOV.U32 R118, RZ, RZ, R124 ;  /* 0x000000ffff767224 */ /* 0x000fe400078e007c */
[----:B------:R-:W-:Y:S02]  /*56d0*/  IMAD.MOV.U32 R124, RZ, RZ, R126 ;  /* 0x000000ffff7c7224 */ /* 0x000fe400078e007e */
[----:B------:R-:W-:Y:S02]  /*56e0*/  IMAD.MOV.U32 R110, RZ, RZ, R116 ;  /* 0x000000ffff6e7224 */ /* 0x000fe400078e0074 */
[----:B------:R-:W-:Y:S02]  /*56f0*/  IMAD.MOV.U32 R116, RZ, RZ, R118 ;  /* 0x000000ffff747224 */ /* 0x000fe400078e0076 */
[----:B-1----:R-:W-:Y:S01]  /*5700*/  FFMA.FTZ R0, R111, c[0x0][0x2d0], -R2 ;  /* 0x0000b4006f007a23 */ /* 0x002fe20000010802 */
[----:B------:R-:W-:-:S02]  /*5710*/  MOV R111, R117 ;  /* 0x00000075006f7202 */ /* 0x000fc40000000f00 */
[----:B------:R-:W-:Y:S02]  /*5720*/  MOV R117, R119 ;  /* 0x0000007700757202 */ /* 0x000fe40000000f00 */
[----:B------:R-:W-:Y:S01]  /*5730*/  MOV R119, R125 ;  /* 0x0000007d00777202 */ /* 0x000fe20000000f00 */
[----:B------:R-:W-:Y:S02]  /*5740*/  IMAD.MOV.U32 R125, RZ, RZ, R26 ;  /* 0x000000ffff7d7224 */ /* 0x000fe400078e001a */
        /* <DEDUP_REMOVED lines=9> */
[----:B------:R-:W-:-:S02]  /*57e0*/  IMAD.MOV.U32 R119, RZ, RZ, R26 ;  /* 0x000000ffff777224 */ /* 0x000fc400078e001a */
[----:B------:R-:W-:Y:S01]  /*57f0*/  IMAD.MOV.U32 R26, RZ, RZ, R132 ;  /* 0x000000ffff1a7224 */ /* 0x000fe200078e0084 */
[----:B------:R-:W-:Y:S01]  /*5800*/  MOV R126, R27 ;  /* 0x0000001b007e7202 */ /* 0x000fe20000000f00 */
[----:B------:R-:W-:Y:S02]  /*5810*/  IMAD.MOV.U32 R92, RZ, RZ, R185 ;  /* 0x000000ffff5c7224 */ /* 0x000fe400078e00b9 */
[----:B------:R-:W-:Y:S01]  /*5820*/  IMAD.MOV.U32 R132, RZ, RZ, R134 ;  /* 0x000000ffff847224 */ /* 0x000fe200078e0086 */
[----:B------:R-:W-:Y:S01]  /*5830*/  MOV R134, R154 ;  /* 0x0000009a00867202 */ /* 0x000fe20000000f00 */
[----:B------:R-:W-:Y:S01]  /*5840*/  FFMA.FTZ R28, R109, c[0x0][0x2d0], -R12 ;  /* 0x0000b4006d1c7a23 */ /* 0x000fe2000001080c */
[----:B------:R-:W-:Y:S01]  /*5850*/  MOV R27, R133 ;  /* 0x00000085001b7202 */ /* 0x000fe20000000f00 */
[----:B------:R2:W5:Y:S01]  /*5860*/  LDL.LU R185, [R1+0x74] ;  /* 0x0000740001b97983 */ /* 0x0005620000300800 */
[----:B-1----:R-:W-:Y:S02]  /*5870*/  FFMA.FTZ R0, R110, c[0x0][0x2d0], -R2 ;  /* 0x0000b4006e007a23 */ /* 0x002fe40000010802 */
[----:B------:R-:W-:-:S02]  /*5880*/  IMAD.MOV.U32 R110, RZ, RZ, R116 ;  /* 0x000000ffff6e7224 */ /* 0x000fc400078e0074 */
[----:B------:R-:W-:Y:S01]  /*5890*/  IMAD.MOV.U32 R116, RZ, RZ, R118 ;  /* 0x000000ffff747224 */ /* 0x000fe200078e0076 */
[----:B------:R-:W1:Y:S01]  /*58a0*/  MUFU.EX2 R154, R0 ;  /* 0x00000000009a7308 */ /* 0x000e620000000800 */
[----:B------:R-:W-:Y:S02]  /*58b0*/  MOV R133, R135 ;  /* 0x0000008700857202 */ /* 0x000fe40000000f00 */
[----:B------:R-:W-:Y:S02]  /*58c0*/  MOV R135, R96 ;  /* 0x0000006000877202 */ /* 0x000fe40000000f00 */
[----:B------:R-:W-:Y:S01]  /*58d0*/  MOV R109, R110 ;  /* 0x0000006e006d7202 */ /* 0x000fe20000000f00 */
[----:B------:R-:W-:Y:S01]  /*58e0*/  IMAD.MOV.U32 R110, RZ, RZ, R111 ;  /* 0x000000ffff6e7224 */ /* 0x000fe200078e006f */
[----:B------:R-:W-:Y:S02]  /*58f0*/  MOV R96, R92 ;  /* 0x0000005c00607202 */ /* 0x000fe40000000f00 */
[----:B------:R-:W-:-:S02]  /*5900*/  MOV R124, R27 ;  /* 0x0000001b007c7202 */ /* 0x000fc40000000f00 */
[----:B------:R-:W-:Y:S01]  /*5910*/  MOV R111, R116 ;  /* 0x00000074006f7202 */ /* 0x000fe20000000f00 */
[----:B------:R-:W-:Y:S01]  /*5920*/  IMAD.MOV.U32 R116, RZ, RZ, R117 ;  /* 0x000000ffff747224 */ /* 0x000fe200078e0075 */
[----:B------:R-:W-:Y:S02]  /*5930*/  MOV R27, R133 ;  /* 0x00000085001b7202 */ /* 0x000fe40000000f00 */
[----:B------:R-:W-:Y:S02]  /*5940*/  MOV R133, R135 ;  /* 0x0000008700857202 */ /* 0x000fe40000000f00 */
[----:B------:R-:W-:Y:S01]  /*5950*/  MOV R108, R109 ;  /* 0x0000006d006c7202 */ /* 0x000fe20000000f00 */
[----:B------:R-:W-:Y:S01]  /*5960*/  IMAD.MOV.U32 R109, RZ, RZ, R110 ;  /* 0x000000ffff6d7224 */ /* 0x000fe200078e006e */
[----:B------:R-:W-:Y:S02]  /*5970*/  MOV R135, R96 ;  /* 0x0000006000877202 */ /* 0x000fe40000000f00 */
[----:B------:R-:W-:Y:S01]  /*5980*/  MOV R110, R111 ;  /* 0x0000006f006e7202 */ /* 0x000fe20000000f00 */
[----:B------:R-:W-:Y:S01]  /*5990*/  IMAD.MOV.U32 R111, RZ, RZ, R116 ;  /* 0x000000ffff6f7224 */ /* 0x000fe200078e0074 */
[----:B------:R-:W-:Y:S01]  /*59a0*/  MOV R118, R27 ;  /* 0x0000001b00767202 */ /* 0x000fe20000000f00 */
[----:B------:R-:W-:Y:S01]  /*59b0*/  IMAD.MOV.U32 R131, RZ, RZ, R108 ;  /* 0x000000ffff837224 */ /* 0x000fe200078e006c */
[----:B------:R-:W-:-:S02]  /*59c0*/  MOV R27, R133 ;  /* 0x00000085001b7202 */ /* 0x000fc40000000f00 */
        /* <DEDUP_REMOVED lines=10> */
[----:B----4-:R-:W-:Y:S01]  /*5a70*/  F2FP.BF16.PACK_AB R6, R155, R153 ;  /* 0x000000999b06723e */ /* 0x010fe200000010ff */
[----:B------:R-:W-:Y:S01]  /*5a80*/  IMAD.MOV.U32 R130, RZ, RZ, R131 ;  /* 0x000000ffff827224 */ /* 0x000fe200078e0083 */
[----:B------:R-:W-:-:S02]  /*5a90*/  F2FP.BF16.PACK_AB R5, R102, R31 ;  /* 0x0000001f6605723e */ /* 0x000fc400000010ff */
[----:B-1----:R-:W-:Y:S01]  /*5aa0*/  F2FP.BF16.PACK_AB R7, R154, R103 ;  /* 0x000000679a07723e */ /* 0x002fe200000010ff */
        /* <DEDUP_REMOVED lines=10> */
[----:B------:R-:W-:Y:S01]  /*5b50*/  HMMA.16816.F32.BF16 R120, R4, R8, R148 ;  /* 0x000000080478723c */ /* 0x000fe20000041894 */
[----:B------:R-:W-:Y:S01]  /*5b60*/  IMAD.MOV.U32 R133, RZ, RZ, R24 ;  /* 0x000000ffff857224 */ /* 0x000fe200078e0018 */
[----:B------:R2:W5:Y:S01]  /*5b70*/  LDL.LU R184, [R1+0x70] ;  /* 0x0000700001b87983 */ /* 0x0005620000300800 */
[----:B------:R-:W-:-:S04]  /*5b80*/  MOV R116, R26 ;  /* 0x0000001a00747202 */ /* 0x000fc80000000f00 */
[----:B------:R-:W-:Y:S01]  /*5b90*/  MOV R151, R92 ;  /* 0x0000005c00977202 */ /* 0x000fe20000000f00 */
[----:B------:R-:W-:Y:S01]  /*5ba0*/  IMAD.MOV.U32 R150, RZ, RZ, R93 ;  /* 0x000000ffff967224 */ /* 0x000fe200078e005d */
[----:B------:R-:W-:Y:S01]  /*5bb0*/  MOV R149, R94 ;  /* 0x0000005e00957202 */ /* 0x000fe20000000f00 */
[----:B------:R-:W-:Y:S01]  /*5bc0*/  IMAD.MOV.U32 R148, RZ, RZ, R95 ;  /* 0x000000ffff947224 */ /* 0x000fe200078e005f */
[----:B------:R-:W-:Y:S01]  /*5bd0*/  MOV R128, R130 ;  /* 0x0000008200807202 */ /* 0x000fe20000000f00 */
[C---:B------:R-:W-:Y:S01]  /*5be0*/  HMMA.16816.F32.BF16 R92, R4.reuse, R10, R140 ;  /* 0x0000000a045c723c */ /* 0x040fe2000004188c */
[--C-:B------:R-:W-:Y:S01]  /*5bf0*/  FFMA.FTZ R27, R161, c[0x0][0x2d0], -R12.reuse ;  /* 0x0000b400a11b7a23 */ /* 0x100fe2000001080c */
[----:B------:R2:W5:Y:S01]  /*5c00*/  LDL.LU R163, [R1+0x6c] ;  /* 0x00006c0001a37983 */ /* 0x0005620000300800 */
[--C-:B------:R-:W-:Y:S02]  /*5c10*/  FFMA.FTZ R26, R160, c[0x0][0x2d0], -R12.reuse ;  /* 0x0000b400a01a7a23 */ /* 0x100fe4000001080c */
[----:B------:R-:W-:Y:S01]  /*5c20*/  FFMA.FTZ R25, R159, c[0x0][0x2d0], -R12 ;  /* 0x0000b4009f197a23 */ /* 0x000fe2000001080c */
        /* <DEDUP_REMOVED lines=11> */
[--C-:B------:R-:W-:Y:S01]  /*5ce0*/  FFMA.FTZ R24, R158, c[0x0][0x2d0], -R2.reuse ;  /* 0x0000b4009e187a23 */ /* 0x100fe20000010802 */
[----:B------:R-:W1:Y:S01]  /*5cf0*/  LDSM.16.MT88.4 R12, [R225+0x5100] ;  /* 0x00510000e10c783b */ /* 0x000e620000004200 */
[--C-:B------:R-:W-:Y:S01]  /*5d00*/  FFMA.FTZ R0, R157, c[0x0][0x2d0], -R2.reuse ;  /* 0x0000b4009d007a23 */ /* 0x100fe20000010802 */
[----:B------:R-:W-:Y:S01]  /*5d10*/  MOV R108, R90 ;  /* 0x0000005a006c7202 */ /* 0x000fe20000000f00 */
[----:B------:R-:W-:Y:S01]  /*5d20*/  IMAD.MOV.U32 R131, RZ, RZ, R109 ;  /* 0x000000ffff837224 */ /* 0x000fe200078e006d */
[----:B------:R-:W-:Y:S01]  /*5d30*/  HMMA.16816.F32.BF16 R112, R4, R16, R168 ;  /* 0x000000100470723c */ /* 0x000fe200000418a8 */
[----:B------:R-:W-:Y:S01]  /*5d40*/  FFMA.FTZ R30, R110, c[0x0][0x2d0], -R2 ;  /* 0x0000b4006e1e7a23 */ /* 0x000fe20000010802 */
[----:B------:R-:W-:Y:S01]  /*5d50*/  MOV R110, R88 ;  /* 0x00000058006e7202 */ /* 0x000fe20000000f00 */
[----:B------:R-:W-:Y:S01]  /*5d60*/  IMAD.MOV.U32 R109, RZ, RZ, R89 ;  /* 0x000000ffff6d7224 */ /* 0x000fe200078e0059 */
[----:B------:R-:W4:Y:S01]  /*5d70*/  LDSM.16.MT88.4 R8, [R226+0x5100] ;  /* 0x00510000e208783b */ /* 0x000f220000004200 */
[----:B------:R-:W-:-:S03]  /*5d80*/  IMAD.MOV.U32 R2, RZ, RZ, R91 ;  /* 0x000000ffff027224 */ /* 0x000fc600078e005b */
[----:B------:R-:W-:Y:S01]  /*5d90*/  HMMA.16816.F32.BF16 R88, R4, R18, R164 ;  /* 0x000000120458723c */ /* 0x000fe200000418a4 */
[----:B------:R-:W2:Y:S01]  /*5da0*/  LDSM.16.MT88.4 R16, [R228+0x2100] ;  /* 0x00210000e410783b */ /* 0x000ea20000004200 */
[----:B------:R-:W-:-:S03]  /*5db0*/  IMAD.MOV.U32 R140, RZ, RZ, R118 ;  /* 0x000000ffff8c7224 */ /* 0x000fc600078e0076 */
[----:B------:R1:W5:Y:S03]  /*5dc0*/  LDL.LU R162, [R1+0x68] ;  /* 0x0000680001a27983 */ /* 0x0003660000300800 */
[C---:B---3--:R-:W-:Y:S01]  /*5dd0*/  HMMA.16816.F32.BF16 R104, R4.reuse, R20, R128 ;  /* 0x000000140468723c */ /* 0x048fe20000041880 */
[----:B------:R3:W5:Y:S04]  /*5de0*/  LDL.LU R161, [R1+0x64] ;  /* 0x0000640001a17983 */ /* 0x0007680000300800 */
[----:B------:R3:W5:Y:S03]  /*5df0*/  LDL.LU R160, [R1+0x60] ;  /* 0x0000600001a07983 */ /* 0x0007660000300800 */
[C---:B------:R-:W-:Y:S01]  /*5e00*/  HMMA.16816.F32.BF16 R20, R4.reuse, R22, R176 ;  /* 0x000000160414723c */ /* 0x040fe200000418b0 */
[----:B------:R3:W5:Y:S04]  /*5e10*/  LDL.LU R159, [R1+0x5c] ;  /* 0x00005c00019f7983 */ /* 0x0007680000300800 */
[----:B------:R3:W5:Y:S04]  /*5e20*/  LDL.LU R158, [R1+0x58] ;  /* 0x00005800019e7983 */ /* 0x0007680000300800 */
[----:B------:R3:W5:Y:S01]  /*5e30*/  LDL.LU R157, [R1+0x54] ;  /* 0x00005400019d7983 */ /* 0x0007620000300800 */
[C---:B-1----:R-:W-:Y:S03]  /*5e40*/  HMMA.16816.F32.BF16 R176, R4.reuse, R12, R144 ;  /* 0x0000000c04b0723c */ /* 0x042fe60000041890 */
[----:B------:R3:W5:Y:S05]  /*5e50*/  LDL.LU R156, [R1+0x50] ;  /* 0x00005000019c7983 */ /* 0x00076a0000300800 */
[C---:B------:R-:W-:Y:S01]  /*5e60*/  HMMA.16816.F32.BF16 R164, R4.reuse, R14, R136 ;  /* 0x0000000e04a4723c */ /* 0x040fe20000041888 */
[----:B------:R-:W1:Y:S07]  /*5e70*/  LDSM.16.MT88.4 R12, [R228+0x5100] ;  /* 0x00510000e40c783b */ /* 0x000e6e0000004200 */
[C---:B----4-:R-:W-:Y:S08]  /*5e80*/  HMMA.16816.F32.BF16 R144, R4.reuse, R8, R52 ;  /* 0x000000080490723c */ /* 0x050ff00000041834 */
[C---:B--2---:R-:W-:Y:S08]  /*5e90*/  HMMA.16816.F32.BF16 R128, R4.reuse, R16, R180 ;  /* 0x000000100480723c */ /* 0x044ff000000418b4 */
[C---:B------:R-:W-:Y:S01]  /*5ea0*/  HMMA.16816.F32.BF16 R168, R4.reuse, R18, R172 ;  /* 0x0000001204a8723c */ /* 0x040fe200000418ac */
[----:B------:R-:W2:Y:S07]  /*5eb0*/  LDSM.16.MT88.4 R16, [R229+0x5100] ;  /* 0x00510000e510783b */ /* 0x000eae0000004200 */
[C---:B------:R-:W-:Y:S01]  /*5ec0*/  HMMA.16816.F32.BF16 R52, R4.reuse, R10, R40 ;  /* 0x0000000a0434723c */ /* 0x040fe20000041828 */
[----:B------:R-:W4:Y:S07]  /*5ed0*/  LDSM.16.MT88.4 R8, [R225+0x8100] ;  /* 0x00810000e108783b */ /* 0x000f2e0000004200 */
[C---:B-1----:R-:W-:Y:S08]  /*5ee0*/  HMMA.16816.F32.BF16 R68, R4.reuse, R12, R68 ;  /* 0x0000000c0444723c */ /* 0x042ff00000041844 */
[C---:B------:R-:W-:Y:S01]  /*5ef0*/  HMMA.16816.F32.BF16 R40, R4.reuse, R14, R60 ;  /* 0x0000000e0428723c */ /* 0x040fe2000004183c */
[----:B------:R-:W1:Y:S07]  /*5f00*/  LDSM.16.MT88.4 R12, [R229+0x8100] ;  /* 0x00810000e50c783b */ /* 0x000e6e0000004200 */
[C---:B--2---:R-:W-:Y:S08]  /*5f10*/  HMMA.16816.F32.BF16 R84, R4.reuse, R16, R84 ;  /* 0x000000100454723c */ /* 0x044ff00000041854 */
[C---:B------:R-:W-:Y:S01]  /*5f20*/  HMMA.16816.F32.BF16 R76, R4.reuse, R18, R76 ;  /* 0x00000012044c723c */ /* 0x040fe2000004184c */
[----:B------:R-:W2:Y:S07]  /*5f30*/  LDSM.16.MT88.4 R16, [R226+0x8100] ;  /* 0x00810000e210783b */ /* 0x000eae0000004200 */
[C---:B----4-:R-:W-:Y:S08]  /*5f40*/  HMMA.16816.F32.BF16 R48, R4.reuse, R8, R48 ;  /* 0x000000080430723c */ /* 0x050ff00000041830 */
[C---:B------:R-:W-:Y:S01]  /*5f50*/  HMMA.16816.F32.BF16 R36, R4.reuse, R10, R36 ;  /* 0x0000000a0424723c */ /* 0x040fe20000041824 */
[----:B------:R-:W4:Y:S07]  /*5f60*/  LDSM.16.MT88.4 R8, [R228+0x8100] ;  /* 0x00810000e408783b */ /* 0x000f2e0000004200 */
[----:B-1----:R-:W-:Y:S01]  /*5f70*/  HMMA.16816.F32.BF16 R60, R4, R14, R56 ;  /* 0x0000000e043c723c */ /* 0x002fe20000041838 */
[----:B------:R-:W-:Y:S01]  /*5f80*/  IMAD.MOV.U32 R138, RZ, RZ, R116 ;  /* 0x000000ffff8a7224 */ /* 0x000fe200078e0074 */
[----:B------:R-:W-:-:S06]  /*5f90*/  MOV R139, R117 ;  /* 0x00000075008b7202 */ /* 0x000fcc0000000f00 */
[----:B------:R-:W-:Y:S01]  /*5fa0*/  HMMA.16816.F32.BF16 R64, R4, R12, R64 ;  /* 0x0000000c0440723c */ /* 0x000fe20000041840 */
[----:B------:R-:W-:Y:S01]  /*5fb0*/  IMAD.MOV.U32 R136, RZ, RZ, R110 ;  /* 0x000000ffff887224 */ /* 0x000fe200078e006e */
[----:B------:R-:W-:-:S06]  /*5fc0*/  MOV R137, R111 ;  /* 0x0000006f00897202 */ /* 0x000fcc0000000f00 */
[C---:B--2---:R-:W-:Y:S08]  /*5fd0*/  HMMA.16816.F32.BF16 R172, R4.reuse, R16, R80 ;  /* 0x0000001004ac723c */ /* 0x044ff00000041850 */
[----:B------:R-:W-:Y:S01]  /*5fe0*/  HMMA.16816.F32.BF16 R180, R4, R18, R72 ;  /* 0x0000001204b4723c */ /* 0x000fe20000041848 */
[----:B------:R-:W-:Y:S01]  /*5ff0*/  IMAD.MOV.U32 R15, RZ, RZ, R62 ;  /* 0x000000ffff0f7224 */ /* 0x000fe200078e003e */
[----:B------:R-:W-:-:S06]  /*6000*/  MOV R14, R63 ;  /* 0x0000003f000e7202 */ /* 0x000fcc0000000f00 */
[----:B----4-:R-:W-:Y:S01]  /*6010*/  HMMA.16816.F32.BF16 R44, R4, R8, R44 ;  /* 0x00000008042c723c */ /* 0x010fe2000004182c */
[----:B------:R-:W-:Y:S01]  /*6020*/  IMAD.MOV.U32 R62, RZ, RZ, R108 ;  /* 0x000000ffff3e7224 */ /* 0x000fe200078e006c */
[----:B------:R-:W-:-:S06]  /*6030*/  MOV R63, R109 ;  /* 0x0000006d003f7202 */ /* 0x000fcc0000000f00 */
[----:B------:R-:W-:Y:S01]  /*6040*/  HMMA.16816.F32.BF16 R32, R4, R10, R32 ;  /* 0x0000000a0420723c */ /* 0x000fe20000041820 */
[----:B------:R1:W-:Y:S01]  /*6050*/  MUFU.EX2 R7, R0 ;  /* 0x0000000000077308 */ /* 0x0003e20000000800 */
[----:B------:R-:W-:Y:S01]  /*6060*/  LDSM.16.MT88.4 R108, [R225+0x2900] ;  /* 0x00290000e16c783b */ /* 0x000fe20000004200 */
[----:B------:R-:W-:Y:S01]  /*6070*/  IMAD.MOV.U32 R57, RZ, RZ, R60 ;  /* 0x000000ffff397224 */ /* 0x000fe200078e003c */
[----:B------:R-:W-:Y:S01]  /*6080*/  MOV R56, R61 ;  /* 0x0000003d00387202 */ /* 0x000fe20000000f00 */
[----:B------:R-:W-:Y:S01]  /*6090*/  IMAD.MOV.U32 R82, RZ, RZ, R149 ;  /* 0x000000ffff527224 */ /* 0x000fe200078e0095 */
[----:B------:R-:W-:Y:S01]  /*60a0*/  MOV R83, R150 ;  /* 0x0000009600537202 */ /* 0x000fe20000000f00 */
[----:B------:R-:W-:Y:S01]  /*60b0*/  IMAD.MOV.U32 R80, RZ, RZ, R143 ;  /* 0x000000ffff507224 */ /* 0x000fe200078e008f */
[----:B------:R-:W-:Y:S01]  /*60c0*/  MOV R81, R148 ;  /* 0x0000009400517202 */ /* 0x000fe20000000f00 */
[----:B------:R-:W-:Y:S01]  /*60d0*/  MUFU.EX2 R12, R28 ;  /* 0x0000001c000c7308 */ /* 0x000fe20000000800 */
[----:B------:R-:W-:Y:S01]  /*60e0*/  MOV R18, R65 ;  /* 0x0000004100127202 */ /* 0x000fe20000000f00 */
[----:B------:R-:W-:Y:S01]  /*60f0*/  IMAD.MOV.U32 R19, RZ, RZ, R64 ;  /* 0x000000ffff137224 */ /* 0x000fe200078e0040 */
[----:B------:R-:W-:Y:S01]  /*6100*/  MOV R16, R67 ;  /* 0x0000004300107202 */ /* 0x000fe20000000f00 */
[----:B------:R-:W-:Y:S01]  /*6110*/  IMAD.MOV.U32 R17, RZ, RZ, R66 ;  /* 0x000000ffff117224 */ /* 0x000fe200078e0042 */
[----:B------:R-:W-:Y:S01]  /*6120*/  LDSM.16.MT88.4 R72, [R225+0x8900] ;  /* 0x00890000e148783b */ /* 0x000fe20000004200 */
[----:B-1----:R-:W-:Y:S01]  /*6130*/  FADD.FTZ R0, R142, R141 ;  /* 0x0000008d8e007221 */ /* 0x002fe20000010000 */
[----:B------:R-:W-:Y:S01]  /*6140*/  MOV R141, R119 ;  /* 0x00000077008d7202 */ /* 0x000fe20000000f00 */
[----:B------:R-:W-:Y:S01]  /*6150*/  IMAD.MOV.U32 R60, RZ, RZ, R151 ;  /* 0x000000ffff3c7224 */ /* 0x000fe200078e0097 */
[----:B------:R-:W1:Y:S01]  /*6160*/  LDSM.16.MT88.4 R116, [R226+0x2900] ;  /* 0x00290000e274783b */ /* 0x000e620000004200 */
[----:B------:R-:W-:Y:S01]  /*6170*/  MOV R61, R2 ;  /* 0x00000002003d7202 */ /* 0x000fe20000000f00 */
[----:B------:R-:W-:Y:S01]  /*6180*/  FADD.FTZ R2, R132, R127 ;  /* 0x0000007f84027221 */ /* 0x000fe20000010000 */
[----:B------:R-:W-:Y:S01]  /*6190*/  MOV R149, R133 ;  /* 0x0000008500957202 */ /* 0x000fe20000000f00 */
[----:B------:R-:W-:Y:S01]  /*61a0*/  IMAD.MOV.U32 R150, RZ, RZ, R134 ;  /* 0x000000ffff967224 */ /* 0x000fe200078e0086 */
[----:B------:R-:W-:Y:S01]  /*61b0*/  MOV R151, R135 ;  /* 0x0000008700977202 */ /* 0x000fe20000000f00 */
[----:B------:R-:W-:Y:S01]  /*61c0*/  IMAD.MOV.U32 R142, RZ, RZ, R124 ;  /* 0x000000ffff8e7224 */ /* 0x000fe200078e007c */
[----:B------:R-:W-:Y:S01]  /*61d0*/  MOV R143, R125 ;  /* 0x0000007d008f7202 */ /* 0x000fe20000000f00 */
[----:B------:R-:W-:Y:S01]  /*61e0*/  IMAD.MOV.U32 R148, RZ, RZ, R126 ;  /* 0x000000ffff947224 */ /* 0x000fe200078e007e */
[----:B------:R-:W2:Y:S04]  /*61f0*/  LDSM.16.MT88.4 R132, [R228+0x2900] ;  /* 0x00290000e484783b */ /* 0x000ea80000004200 */
[----:B------:R-:W4:Y:S01]  /*6200*/  LDSM.16.MT88.4 R124, [R229+0x2900] ;  /* 0x00290000e57c783b */ /* 0x000f220000004200 */
[----:B------:R1:W1:Y:S01]  /*6210*/  MUFU.EX2 R11, R27 ;  /* 0x0000001b000b7308 */ /* 0x0002620000000800 */
[----:B------:R-:W-:-:S02]  /*6220*/  FADD.FTZ R0, R80, R0 ;  /* 0x0000000050007221 */ /* 0x000fc40000010000 */
[----:B------:R-:W-:Y:S01]  /*6230*/  FADD.FTZ R4, R81, R2 ;  /* 0x0000000251047221 */ /* 0x000fe20000010000 */
[----:B------:R-:W-:Y:S04]  /*6240*/  LDSM.16.MT88.4 R64, [R228+0x5900] ;  /* 0x00590000e440783b */ /* 0x000fe80000004200 */
[----:B------:R1:W-:Y:S01]  /*6250*/  MUFU.EX2 R10, R26 ;  /* 0x0000001a000a7308 */ /* 0x0003e20000000800 */
[----:B------:R-:W-:-:S07]  /*6260*/  IMAD.MOV.U32 R13, RZ, RZ, R62 ;  /* 0x000000ffff0d7224 */ /* 0x000fce00078e003e */
[----:B------:R-:W1:Y:S01]  /*6270*/  MUFU.EX2 R9, R25 ;  /* 0x0000001900097308 */ /* 0x000e620000000800 */
[----:B------:R-:W-:-:S07]  /*6280*/  FADD.FTZ R2, R82, R0 ;  /* 0x0000000052027221 */ /* 0x000fce0000010000 */
[----:B------:R-:W1:Y:S01]  /*6290*/  MUFU.EX2 R8, R24 ;  /* 0x0000001800087308 */ /* 0x000e620000000800 */
[----:B------:R-:W-:-:S07]  /*62a0*/  IMAD.MOV.U32 R62, RZ, RZ, R136 ;  /* 0x000000ffff3e7224 */ /* 0x000fce00078e0088 */
[----:B------:R2:W-:Y:S01]  /*62b0*/  MUFU.EX2 R5, R29 ;  /* 0x0000001d00057308 */ /* 0x0005e20000000800 */
[----:B------:R-:W-:-:S07]  /*62c0*/  FADD.FTZ R0, R83, R4 ;  /* 0x0000000453007221 */ /* 0x000fce0000010000 */
[----:B------:R-:W2:Y:S01]  /*62d0*/  MUFU.EX2 R6, R30 ;  /* 0x0000001e00067308 */ /* 0x000ea20000000800 */
[----:B------:R-:W-:Y:S01]  /*62e0*/  IMAD.MOV.U32 R136, RZ, RZ, R138 ;  /* 0x000000ffff887224 */ /* 0x000fe200078e008a */
[----:B-1----:R-:W-:Y:S01]  /*62f0*/  MOV R27, R14 ;  /* 0x0000000e001b7202 */ /* 0x002fe20000000f00 */
[----:B------:R-:W-:Y:S01]  /*6300*/  IMAD.MOV.U32 R138, RZ, RZ, R140 ;  /* 0x000000ffff8a7224 */ /* 0x000fe200078e008c */
[----:B------:R-:W-:Y:S01]  /*6310*/  MOV R140, R141 ;  /* 0x0000008d008c7202 */ /* 0x000fe20000000f00 */
[----:B------:R-:W-:Y:S01]  /*6320*/  IMAD.MOV.U32 R141, RZ, RZ, R142 ;  /* 0x000000ffff8d7224 */ /* 0x000fe200078e008e */
        /* <DEDUP_REMOVED lines=13> */
[----:B------:R-:W-:Y:S01]  /*6400*/  FADD.FTZ R2, R60, R2 ;  /* 0x000000023c027221 */ /* 0x000fe20000010000 */
[----:B------:R-:W-:Y:S01]  /*6410*/  F2FP.BF16.PACK_AB R96, R11, R12 ;  /* 0x0000000c0b60723e */ /* 0x000fe200000010ff */
[----:B--2---:R-:W-:Y:S01]  /*6420*/  IMAD.MOV.U32 R29, RZ, RZ, R62 ;  /* 0x000000ffff1d7224 */ /* 0x004fe200078e003e */
[----:B------:R-:W-:Y:S01]  /*6430*/  F2FP.BF16.PACK_AB R98, R9, R10 ;  /* 0x0000000a0962723e */ /* 0x000fe200000010ff */
[----:B------:R-:W-:Y:S01]  /*6440*/  IMAD.MOV.U32 R24, RZ, RZ, R57 ;  /* 0x000000ffff187224 */ /* 0x000fe200078e0039 */
[----:B------:R-:W-:Y:S01]  /*6450*/  F2FP.BF16.PACK_AB R97, R7, R8 ;  /* 0x000000080761723e */ /* 0x000fe200000010ff */
[----:B------:R-:W-:Y:S01]  /*6460*/  LDSM.16.MT88.4 R80, [R226+0x8900] ;  /* 0x00890000e250783b */ /* 0x000fe20000004200 */
[----:B------:R-:W-:-:S07]  /*6470*/  F2FP.BF16.PACK_AB R99, R6, R5 ;  /* 0x000000050663723e */ /* 0x000fce00000010ff */
[C---:B------:R-:W-:Y:S08]  /*6480*/  HMMA.16816.F32.BF16 R112, R96.reuse, R116, R112 ;  /* 0x000000746070723c */ /* 0x040ff00000041870 */
[C---:B------:R-:W-:Y:S07]  /*6490*/  HMMA.16816.F32.BF16 R116, R96.reuse, R118, R88 ;  /* 0x000000766074723c */ /* 0x040fee0000041858 */
[----:B------:R-:W-:Y:S01]  /*64a0*/  MOV R90, R142 ;  /* 0x0000008e005a7202 */ /* 0x000fe20000000f00 */
[----:B------:R-:W-:Y:S01]  /*64b0*/  HMMA.16816.F32.BF16 R104, R96, R108, R104 ;  /* 0x0000006c6068723c */ /* 0x000fe20000041868 */
[----:B------:R-:W-:-:S03]  /*64c0*/  IMAD.MOV.U32 R91, RZ, RZ, R143 ;  /* 0x000000ffff5b7224 */ /* 0x000fc600078e008f */
[----:B------:R-:W-:-:S04]  /*64d0*/  FADD.FTZ R2, R90, R2 ;  /* 0x000000025a027221 */ /* 0x000fc80000010000 */
[C---:B------:R-:W-:Y:S01]  /*64e0*/  HMMA.16816.F32.BF16 R108, R96.reuse, R110, R20 ;  /* 0x0000006e606c723c */ /* 0x040fe20000041814 */
[----:B------:R-:W-:Y:S02]  /*64f0*/  FADD.FTZ R0, R91, R0 ;  /* 0x000000005b007221 */ /* 0x000fe40000010000 */
[----:B------:R-:W-:Y:S01]  /*6500*/  IMAD.MOV.U32 R4, RZ, RZ, R136 ;  /* 0x000000ffff047224 */ /* 0x000fe200078e0088 */
[----:B------:R-:W-:Y:S01]  /*6510*/  MOV R30, R63 ;  /* 0x0000003f001e7202 */ /* 0x000fe20000000f00 */
[----:B------:R-:W-:Y:S02]  /*6520*/  LDSM.16.MT88.4 R88, [R229+0x8900] ;  /* 0x00890000e558783b */ /* 0x000fe40000004200 */
        /* <DEDUP_REMOVED lines=8> */
[C---:B------:R-:W-:Y:S01]  /*65b0*/  HMMA.16816.F32.BF16 R128, R96.reuse, R132, R128 ;  /* 0x000000846080723c */ /* 0x040fe20000041880 */
[----:B------:R-:W-:Y:S01]  /*65c0*/  FADD.FTZ R2, R18, R2 ;  /* 0x0000000212027221 */ /* 0x000fe20000010000 */
[----:B------:R-:W-:Y:S01]  /*65d0*/  MOV R28, R61 ;  /* 0x0000003d001c7202 */ /* 0x000fe20000000f00 */
[----:B------:R-:W-:Y:S01]  /*65e0*/  FADD.FTZ R0, R19, R0 ;  /* 0x0000000013007221 */ /* 0x000fe20000010000 */
[----:B------:R-:W-:Y:S01]  /*65f0*/  MOV R25, R56 ;  /* 0x0000003800197202 */ /* 0x000fe20000000f00 */
[----:B------:R-:W-:Y:S01]  /*6600*/  FADD.FTZ R2, R16, R2 ;  /* 0x0000000210027221 */ /* 0x000fe20000010000 */
[----:B------:R-:W-:Y:S02]  /*6610*/  LDSM.16.MT88.4 R56, [R229+0x5900] ;  /* 0x00590000e538783b */ /* 0x000fe40000004200 */
[C---:B----4-:R-:W-:Y:S01]  /*6620*/  HMMA.16816.F32.BF16 R120, R96.reuse, R124, R120 ;  /* 0x0000007c6078723c */ /* 0x050fe20000041878 */
[----:B------:R-:W-:Y:S01]  /*6630*/  FADD.FTZ R0, R17, R0 ;  /* 0x0000000011007221 */ /* 0x000fe20000010000 */
[----:B------:R-:W-:Y:S04]  /*6640*/  LDSM.16.MT88.4 R140, [R225+0x5900] ;  /* 0x00590000e18c783b */ /* 0x000fe80000004200 */
[----:B------:R-:W-:Y:S02]  /*6650*/  LDSM.16.MT88.4 R16, [R228+0x8900] ;  /* 0x00890000e410783b */ /* 0x000fe40000004200 */
[C---:B------:R-:W-:Y:S07]  /*6660*/  HMMA.16816.F32.BF16 R132, R96.reuse, R134, R168 ;  /* 0x000000866084723c */ /* 0x040fee00000418a8 */
[----:B------:R-:W-:Y:S01]  /*6670*/  MOV R171, R139 ;  /* 0x0000008b00ab7202 */ /* 0x000fe20000000f00 */
[----:B------:R-:W-:Y:S07]  /*6680*/  HMMA.16816.F32.BF16 R124, R96, R126, R92 ;  /* 0x0000007e607c723c */ /* 0x000fee000004185c */
[----:B------:R-:W-:Y:S01]  /*6690*/  MOV R92, R148 ;  /* 0x00000094005c7202 */ /* 0x000fe20000000f00 */
[----:B------:R-:W-:Y:S01]  /*66a0*/  FADD.FTZ R2, R171, R2 ;  /* 0x00000002ab027221 */ /* 0x000fe20000010000 */
[----:B------:R-:W-:Y:S01]  /*66b0*/  MOV R93, R150 ;  /* 0x00000096005d7202 */ /* 0x000fe20000000f00 */
[----:B------:R-:W-:-:S02]  /*66c0*/  IMAD.MOV.U32 R94, RZ, RZ, R151 ;  /* 0x000000ffff5e7224 */ /* 0x000fc400078e0097 */
[----:B------:R-:W-:Y:S02]  /*66d0*/  FADD.FTZ R0, R92, R0 ;  /* 0x000000005c007221 */ /* 0x000fe40000010000 */
[----:B------:R-:W-:Y:S02]  /*66e0*/  IMAD.MOV.U32 R95, RZ, RZ, R149 ;  /* 0x000000ffff5f7224 */ /* 0x000fe400078e0095 */
[----:B------:R-:W-:Y:S01]  /*66f0*/  FADD.FTZ R2, R93, R2 ;  /* 0x000000025d027221 */ /* 0x000fe20000010000 */
[----:B------:R-:W1:Y:S01]  /*6700*/  LDSM.16.MT88.4 R148, [R226+0x5900] ;  /* 0x00590000e294783b */ /* 0x000e620000004200 */
[----:B------:R-:W-:Y:S02]  /*6710*/  FADD.FTZ R0, R94, R0 ;  /* 0x000000005e007221 */ /* 0x000fe40000010000 */
[----:B------:R-:W-:Y:S02]  /*6720*/  FADD.FTZ R2, R95, R2 ;  /* 0x000000025f027221 */ /* 0x000fe40000010000 */
[----:B------:R-:W-:-:S02]  /*6730*/  FADD.FTZ R0, R4, R0 ;  /* 0x0000000004007221 */ /* 0x000fc40000010000 */
[----:B------:R-:W-:Y:S02]  /*6740*/  FADD.FTZ R2, R30, R2 ;  /* 0x000000021e027221 */ /* 0x000fe40000010000 */
[----:B------:R-:W-:Y:S02]  /*6750*/  FADD.FTZ R0, R29, R0 ;  /* 0x000000001d007221 */ /* 0x000fe40000010000 */
[----:B------:R-:W-:Y:S02]  /*6760*/  FADD.FTZ R2, R28, R2 ;  /* 0x000000021c027221 */ /* 0x000fe40000010000 */
        /* <DEDUP_REMOVED lines=22> */
[----:B------:R-:W-:-:S05]  /*68d0*/  FADD.FTZ R0, R6, R5 ;  /* 0x0000000506007221 */ /* 0x000fca0000010000 */
[----:B------:R3:W-:Y:S04]  /*68e0*/  STL [R1+0x4], R0 ;  /* 0x0000040001007387 */ /* 0x0007e80000100800 */
[----:B------:R3:W-:Y:S01]  /*68f0*/  STL [R1], R2 ;  /* 0x0000000201007387 */ /* 0x0007e20000100800 */
[C---:B-1----:R-:W-:Y:S08]  /*6900*/  HMMA.16816.F32.BF16 R144, R96.reuse, R148, R144 ;  /* 0x000000946090723c */ /* 0x042ff00000041890 */
[C---:B------:R-:W-:Y:S08]  /*6910*/  HMMA.16816.F32.BF16 R148, R96.reuse, R150, R52 ;  /* 0x000000966094723c */ /* 0x040ff00000041834 */
        /* <DEDUP_REMOVED lines=13> */
[----:B------:R-:W-:Y:S01]  /*69f0*/  HMMA.16816.F32.BF16 R96, R96, R18, R32 ;  /* 0x000000126060723c */ /* 0x000fe20000041820 */
[----:B------:R-:W-:Y:S07]  /*6a00*/  @!P3 BRA `(.L_x_2) ;  /* 0x000040d00000b947 */ /* 0x000fee0003800000 */
[----:B---3--:R-:W2:Y:S01]  /*6a10*/  LDL.LU R13, [R1+0xc] ;  /* 0x00000c00010d7983 */ /* 0x008ea20000300800 */
[----:B------:R-:W-:Y:S01]  /*6a20*/  UMOV UR6, 0x6 ;  /* 0x0000000600067882 */ /* 0x000fe20000000000 */
[----:B------:R-:W-:Y:S01]  /*6a30*/  IMAD.MOV.U32 R102, RZ, RZ, R3 ;  /* 0x000000ffff667224 */ /* 0x000fe200078e0003 */
[----:B------:R-:W-:Y:S01]  /*6a40*/  ULDC.64 UR4, c[0x0][0x208] ;  /* 0x0000820000047ab9 */ /* 0x000fe20000000a00 */
[----:B------:R-:W-:Y:S01]  /*6a50*/  MOV R101, R100 ;  /* 0x0000006400657202 */ /* 0x000fe20000000f00 */
[----:B------:R-:W-:-:S02]  /*6a60*/  USHF.L.U64.HI UR5, UR4, UR6, UR5 ;  /* 0x0000000604057299 */ /* 0x000fc40008010205 */
[----:B------:R-:W-:Y:S01]  /*6a70*/  USHF.L.U32 UR4, UR4, 0x6, URZ ;  /* 0x0000000604047899 */ /* 0x000fe2000800063f */
[----:B--2---:R-:W-:-:S08]  /*6a80*/  IADD3 R250, R13, -0x2, RZ ;  /* 0xfffffffe0dfa7810 */ /* 0x004fd00007ffe0ff */
[----:B------:R-:W2:Y:S04]  /*6a90*/  LDL.LU.64 R26, [R1+0x38] ;  /* 0x00003800011a7983 */ /* 0x000ea80000300a00 */
[----:B------:R-:W3:Y:S04]  /*6aa0*/  LDL.LU.64 R14, [R1+0x40] ;  /* 0x00004000010e7983 */ /* 0x000ee80000300a00 */
[----:B------:R-:W4:Y:S01]  /*6ab0*/  LDL R13, [R1+0x30] ;  /* 0x00003000010d7983 */ /* 0x000f220000100800 */
[----:B--2---:R-:W-:-:S02]  /*6ac0*/  MOV R3, R27 ;  /* 0x0000001b00037202 */ /* 0x004fc40000000f00 */
[----:B---3--:R-:W-:Y:S02]  /*6ad0*/  MOV R2, R14 ;  /* 0x0000000e00027202 */ /* 0x008fe40000000f00 */
[----:B----4-:R-:W-:-:S03]  /*6ae0*/  SHF.L.U32 R249, R13, 0x1, RZ ;  /* 0x000000010df97819 */ /* 0x010fc600000006ff */
[----:B------:R1:W-:Y:S04]  /*6af0*/  STL.64 [R1+0x8], R2 ;  /* 0x0000080201007387 */ /* 0x0003e80000100a00 */
.L_x_3:
[----:B------:R-:W2:Y:S01]  /*6b00*/  LDL.64 R20, [R1+0x8] ;  /* 0x0000080001147983 */ /* 0x000ea20000100a00 */
[----:B------:R-:W-:Y:S04]  /*6b10*/  DEPBAR.LE SB0, 0x0 ;  /* 0x000080000000791a */ /* 0x000fe80000000000 */
[----:B----4-:R-:W-:Y:S01]  /*6b20*/  SHF.R.S32.HI R0, RZ, 0x1f, R250 ;  /* 0x0000001fff007819 */ /* 0x010fe200000114fa */
[----:B------:R-:W-:Y:S01]  /*6b30*/  BAR.SYNC.DEFER_BLOCKING 0x0 ;  /* 0x0000000000007b1d */ /* 0x000fe20000010000 */
[----:B-1----:R-:W-:Y:S04]  /*6b40*/  IMAD.WIDE.U32 R2, R250, c[0x0][0x208], RZ ;  /* 0x00008200fa027a25 */ /* 0x002fe800078e00ff */
[----:B------:R-:W-:Y:S03]  /*6b50*/  IMAD R0, R0, c[0x0][0x208], RZ ;  /* 0x0000820000007a24 */ /* 0x000fe600078e02ff */
[----:B-----5:R-:W-:Y:S01]  /*6b60*/  STL [R1+0x50], R231 ;  /* 0x000050e701007387 */ /* 0x020fe20000100800 */
[----:B------:R-:W-:Y:S03]  /*6b70*/  IMAD R0, R250, c[0x0][0x20c], R0 ;  /* 0x00008300fa007a24 */ /* 0x000fe600078e0200 */
[----:B------:R-:W-:Y:S02]  /*6b80*/  STL [R1+0x54], R248 ;  /* 0x000054f801007387 */ /* 0x000fe40000100800 */
[----:B------:R-:W-:Y:S02]  /*6b90*/  IADD3 R0, R3, R0, RZ ;  /* 0x0000000003007210 */ /* 0x000fe40007ffe0ff */
[----:B------:R-:W-:Y:S03]  /*6ba0*/  STL [R1+0x58], R247 ;  /* 0x000058f701007387 */ /* 0x000fe60000100800 */
[----:B------:R-:W-:Y:S01]  /*6bb0*/  IMAD R0, R0, 0x60, RZ ;  /* 0x0000006000007824 */ /* 0x000fe200078e02ff */
[----:B------:R-:W-:Y:S04]  /*6bc0*/  STL [R1+0x5c], R246 ;  /* 0x00005cf601007387 */ /* 0x000fe80000100800 */
[----:B------:R-:W1:Y:S08]  /*6bd0*/  LDSM.16.M88.4 R8, [R224+0xc100] ;  /* 0x00c10000e008783b */ /* 0x000e700000000200 */
[----:B------:R-:W3:Y:S08]  /*6be0*/  LDSM.16.M88.4 R16, [R224+0xc900] ;  /* 0x00c90000e010783b */ /* 0x000ef00000000200 */
[----:B------:R-:W4:Y:S08]  /*6bf0*/  LDSM.16.M88.4 R24, [R224+0xd100] ;  /* 0x00d10000e018783b */ /* 0x000f300000000200 */
[----:B------:R-:W2:Y:S08]  /*6c00*/  LDSM.16.M88.4 R32, [R224+0xd900] ;  /* 0x00d90000e020783b */ /* 0x000eb00000000200 */
[----:B------:R-:W2:Y:S01]  /*6c10*/  LDSM.16.M88.4 R40, [R224+0xe100] ;  /* 0x00e10000e028783b */ /* 0x000ea20000000200 */
[C---:B-1---5:R-:W-:Y:S07]  /*6c20*/  HMMA.16816.F32.BF16 R4, R156.reuse, R8, RZ ;  /* 0x000000089c04723c */ /* 0x062fee00000418ff */
[----:B------:R-:W1:Y:S01]  /*6c30*/  LDSM.16.M88.4 R48, [R224+0xe900] ;  /* 0x00e90000e030783b */ /* 0x000e620000000200 */
[C---:B------:R-:W-:Y:S07]  /*6c40*/  HMMA.16816.F32.BF16 R8, R156.reuse, R10, RZ ;  /* 0x0000000a9c08723c */ /* 0x040fee00000418ff */
[----:B------:R-:W1:Y:S01]  /*6c50*/  LDSM.16.M88.4 R152, [R231] ;  /* 0x00000000e798783b */ /* 0x000e620000000200 */
[C---:B---3--:R-:W-:Y:S07]  /*6c60*/  HMMA.16816.F32.BF16 R12, R156.reuse, R16, RZ ;  /* 0x000000109c0c723c */ /* 0x048fee00000418ff */
[----:B------:R-:W3:Y:S01]  /*6c70*/  LDSM.16.M88.4 R164, [R248] ;  /* 0x00000000f8a4783b */ /* 0x000ee20000000200 */
[C---:B------:R-:W-:Y:S07]  /*6c80*/  HMMA.16816.F32.BF16 R16, R156.reuse, R18, RZ ;  /* 0x000000129c10723c */ /* 0x040fee00000418ff */
[----:B------:R-:W1:Y:S08]  /*6c90*/  LDSM.16.M88.4 R168, [R247] ;  /* 0x00000000f7a8783b */ /* 0x000e700000000200 */
[----:B------:R-:W1:Y:S08]  /*6ca0*/  LDSM.16.M88.4 R172, [R246] ;  /* 0x00000000f6ac783b */ /* 0x000e700000000200 */
[----:B------:R-:W1:Y:S08]  /*6cb0*/  LDSM.16.M88.4 R176, [R245] ;  /* 0x00000000f5b0783b */ /* 0x000e700000000200 */
[----:B------:R-:W1:Y:S08]  /*6cc0*/  LDSM.16.M88.4 R180, [R244] ;  /* 0x00000000f4b4783b */ /* 0x000e700000000200 */
[----:B------:R-:W-:Y:S04]  /*6cd0*/  STL [R1+0x60], R245 ;  /* 0x000060f501007387 */ /* 0x000fe80000100800 */
[----:B------:R-:W-:Y:S01]  /*6ce0*/  STL [R1+0x64], R244 ;  /* 0x000064f401007387 */ /* 0x000fe20000100800 */
[----:B--2---:R-:W-:Y:S02]  /*6cf0*/  IMAD.WIDE.U32 R2, R2, 0x60, R20 ;  /* 0x0000006002027825 */ /* 0x004fe400078e0014 */
[C---:B----4-:R-:W-:Y:S03]  /*6d00*/  HMMA.16816.F32.BF16 R20, R156.reuse, R24, RZ ;  /* 0x000000189c14723c */ /* 0x050fe600000418ff */
[----:B------:R-:W-:Y:S02]  /*6d10*/  IADD3 R36, R3, R0, RZ ;  /* 0x0000000003247210 */ /* 0x000fe40007ffe0ff */
[C---:B------:R-:W-:Y:S02]  /*6d20*/  SHF.L.U32 R0, R2.reuse, 0x1, RZ ;  /* 0x0000000102007819 */ /* 0x040fe400000006ff */
[----:B------:R-:W-:Y:S01]  /*6d30*/  SHF.L.U64.HI R36, R2, 0x1, R36 ;  /* 0x0000000102247819 */ /* 0x000fe20000010224 */
[C---:B------:R-:W-:Y:S01]  /*6d40*/  HMMA.16816.F32.BF16 R24, R156.reuse, R26, RZ ;  /* 0x0000001a9c18723c */ /* 0x040fe200000418ff */
[C---:B------:R-:W-:Y:S03]  /*6d50*/  IADD3 R2, P0, R0.reuse, c[0x0][0x1f8], RZ ;  /* 0x00007e0000027a10 */ /* 0x040fe60007f1e0ff */
[----:B------:R-:W-:Y:S02]  /*6d60*/  IADD3 R38, P3, R0, 0x80, RZ ;  /* 0x0000008000267810 */ /* 0x000fe40007f7e0ff */
[----:B------:R-:W-:Y:S02]  /*6d70*/  IADD3.X R3, R36, c[0x0][0x1fc], RZ, P0, !PT ;  /* 0x00007f0024037a10 */ /* 0x000fe400007fe4ff */
[C---:B------:R-:W-:Y:S01]  /*6d80*/  HMMA.16816.F32.BF16 R28, R156.reuse, R32, RZ ;  /* 0x000000209c1c723c */ /* 0x040fe200000418ff */
[----:B------:R-:W-:Y:S02]  /*6d90*/  IADD3 R38, P2, R38, c[0x0][0x1f8], RZ ;  /* 0x00007e0026267a10 */ /* 0x000fe40007f5e0ff */
[----:B------:R-:W-:Y:S01]  /*6da0*/  @!PT LDS RZ, [RZ] ;  /* 0x00000000fffff984 */ /* 0x000fe20000000800 */
[----:B------:R-:W-:Y:S01]  /*6db0*/  @!PT LDS RZ, [RZ] ;  /* 0x00000000fffff984 */ /* 0x000fe20000000800 */
[----:B------:R-:W-:Y:S01]  /*6dc0*/  @!PT LDS RZ, [RZ] ;  /* 0x00000000fffff984 */ /* 0x000fe20000000800 */
[----:B------:R2:W-:Y:S01]  /*6dd0*/  LDGSTS.E.BYPASS.LTC128B.128 [R249+0x100], [R2.64], !P6 ;  /* 0x0010000002f97fae */ /* 0x0005e2000f101d48 */
[----:B------:R-:W-:Y:S02]  /*6de0*/  IADD3 R0, P1, R0, 0x100, RZ ;  /* 0x0000010000007810 */ /* 0x000fe40007f3e0ff */
[--C-:B------:R-:W-:Y:S02]  /*6df0*/  IADD3.X R39, RZ, c[0x0][0x1fc], R36.reuse, P2, P3 ;  /* 0x00007f00ff277a10 */ /* 0x100fe400017e6424 */
[C---:B------:R-:W-:Y:S01]  /*6e00*/  HMMA.16816.F32.BF16 R32, R156.reuse, R34, RZ ;  /* 0x000000229c20723c */ /* 0x040fe200000418ff */
[----:B------:R-:W-:Y:S02]  /*6e10*/  IADD3 R46, P0, R0, c[0x0][0x1f8], RZ ;  /* 0x00007e00002e7a10 */ /* 0x000fe40007f1e0ff */
[----:B------:R4:W-:Y:S02]  /*6e20*/  LDGSTS.E.BYPASS.LTC128B.128 [R249+0x3100], [R38.64], !P5 ;  /* 0x0310000026f97fae */ /* 0x0009e4000e901d48 */
[----:B------:R-:W-:Y:S06]  /*6e30*/  IADD3.X R47, RZ, c[0x0][0x1fc], R36, P0, P1 ;  /* 0x00007f00ff2f7a10 */ /* 0x000fec00007e2424 */
[----:B------:R1:W-:Y:S01]  /*6e40*/  LDGSTS.E.BYPASS.LTC128B.128 [R249+0x6100], [R46.64], !P4 ;  /* 0x061000002ef97fae */ /* 0x0003e2000e101d48 */
[----:B--2---:R-:W-:Y:S04]  /*6e50*/  IADD3 R2, P2, R2, UR4, RZ ;  /* 0x0000000402027c10 */ /* 0x004fe8000ff5e0ff */
[----:B------:R-:W-:Y:S02]  /*6e60*/  IADD3.X R3, R3, UR5, RZ, P2, !PT ;  /* 0x0000000503037c10 */ /* 0x000fe400097fe4ff */
[----:B------:R-:W-:Y:S01]  /*6e70*/  IADD3 R44, P0, R2, UR4, RZ ;  /* 0x00000004022c7c10 */ /* 0x000fe2000ff1e0ff */
[C---:B----4-:R-:W-:Y:S02]  /*6e80*/  HMMA.16816.F32.BF16 R36, R156.reuse, R40, RZ ;  /* 0x000000289c24723c */ /* 0x050fe400000418ff */
[----:B------:R2:W-:Y:S01]  /*6e90*/  LDGSTS.E.BYPASS.LTC128B.128 [R249+0x1100], [R2.64], !P6 ;  /* 0x0110000002f97fae */ /* 0x0005e2000f101d48 */
[----:B------:R-:W-:Y:S02]  /*6ea0*/  IADD3.X R45, R3, UR5, RZ, P0, !PT ;  /* 0x00000005032d7c10 */ /* 0x000fe400087fe4ff */
[C---:B------:R-:W-:Y:S02]  /*6eb0*/  ISETP.GT.AND P0, PT, R250.reuse, RZ, PT ;  /* 0x000000fffa00720c */ /* 0x040fe40003f04270 */
[----:B------:R-:W-:Y:S01]  /*6ec0*/  IADD3 R250, R250, -0x1, RZ ;  /* 0xfffffffffafa7810 */ /* 0x000fe20007ffe0ff */
[C---:B------:R-:W-:Y:S02]  /*6ed0*/  HMMA.16816.F32.BF16 R40, R156.reuse, R42, RZ ;  /* 0x0000002a9c28723c */ /* 0x040fe400000418ff */
[----:B------:R2:W-:Y:S08]  /*6ee0*/  LDGSTS.E.BYPASS.LTC128B.128 [R249+0x4100], [R2.64+0x80], !P5 ;  /* 0x0410008002f97fae */ /* 0x0005f0000e901d48 */
[----:B------:R2:W-:Y:S08]  /*6ef0*/  LDGSTS.E.BYPASS.LTC128B.128 [R249+0x7100], [R2.64+0x100], !P4 ;  /* 0x0710010002f97fae */ /* 0x0005f0000e101d48 */
[----:B------:R1:W-:Y:S08]  /*6f00*/  LDGSTS.E.BYPASS.LTC128B.128 [R249+0x2100], [R44.64], !P6 ;  /* 0x021000002cf97fae */ /* 0x0003f0000f101d48 */
[----:B------:R1:W-:Y:S08]  /*6f10*/  LDGSTS.E.BYPASS.LTC128B.128 [R249+0x5100], [R44.64+0x80], !P5 ;  /* 0x051000802cf97fae */ /* 0x0003f0000e901d48 */
[----:B------:R1:W-:Y:S08]  /*6f20*/  LDGSTS.E.BYPASS.LTC128B.128 [R249+0x8100], [R44.64+0x100], !P4 ;  /* 0x081001002cf97fae */ /* 0x0003f0000e101d48 */
[----:B------:R-:W0:Y:S01]  /*6f30*/  LDGDEPBAR ;  /* 0x00000000000079af */ /* 0x000e220000000000 */
[C---:B-1----:R-:W-:Y:S08]  /*6f40*/  HMMA.16816.F32.BF16 R44, R156.reuse, R48, RZ ;  /* 0x000000309c2c723c */ /* 0x042ff000000418ff */
[----:B------:R-:W-:Y:S08]  /*6f50*/  HMMA.16816.F32.BF16 R48, R156, R50, RZ ;  /* 0x000000329c30723c */ /* 0x000ff000000418ff */
[C---:B------:R-:W-:Y:S08]  /*6f60*/  HMMA.16816.F32.BF16 R4, R160.reuse, R152, R4 ;  /* 0x00000098a004723c */ /* 0x040ff00000041804 */
[C---:B------:R-:W-:Y:S01]  /*6f70*/  HMMA.16816.F32.BF16 R8, R160.reuse, R154, R8 ;  /* 0x0000009aa008723c */ /* 0x040fe20000041808 */
[----:B------:R-:W1:Y:S07]  /*6f80*/  LDSM.16.M88.4 R152, [R230+0xc100] ;  /* 0x00c10000e698783b */ /* 0x000e6e0000000200 */
[C---:B---3--:R-:W-:Y:S08]  /*6f90*/  HMMA.16816.F32.BF16 R12, R160.reuse, R164, R12 ;  /* 0x000000a4a00c723c */ /* 0x048ff0000004180c */
[C---:B------:R-:W-:Y:S01]  /*6fa0*/  HMMA.16816.F32.BF16 R16, R160.reuse, R166, R16 ;  /* 0x000000a6a010723c */ /* 0x040fe20000041810 */
[----:B------:R-:W3:Y:S07]  /*6fb0*/  LDSM.16.M88.4 R164, [R230+0xc900] ;  /* 0x00c90000e6a4783b */ /* 0x000eee0000000200 */
[C---:B------:R-:W-:Y:S08]  /*6fc0*/  HMMA.16816.F32.BF16 R20, R160.reuse, R168, R20 ;  /* 0x000000a8a014723c */ /* 0x040ff00000041814 */
[C---:B------:R-:W-:Y:S01]  /*6fd0*/  HMMA.16816.F32.BF16 R24, R160.reuse, R170, R24 ;  /* 0x000000aaa018723c */ /* 0x040fe20000041818 */
[----:B------:R-:W4:Y:S07]  /*6fe0*/  LDSM.16.M88.4 R168, [R230+0xd100] ;  /* 0x00d10000e6a8783b */ /* 0x000f2e0000000200 */
[C---:B------:R-:W-:Y:S08]  /*6ff0*/  HMMA.16816.F32.BF16 R28, R160.reuse, R172, R28 ;  /* 0x000000aca01c723c */ /* 0x040ff0000004181c */
[C---:B------:R-:W-:Y:S01]  /*7000*/  HMMA.16816.F32.BF16 R32, R160.reuse, R174, R32 ;  /* 0x000000aea020723c */ /* 0x040fe20000041820 */
[----:B------:R-:W2:Y:S07]  /*7010*/  LDSM.16.M88.4 R172, [R230+0xd900] ;  /* 0x00d90000e6ac783b */ /* 0x000eae0000000200 */
[C---:B------:R-:W-:Y:S08]  /*7020*/  HMMA.16816.F32.BF16 R36, R160.reuse, R176, R36 ;  /* 0x000000b0a024723c */ /* 0x040ff00000041824 */
[C---:B------:R-:W-:Y:S01]  /*7030*/  HMMA.16816.F32.BF16 R40, R160.reuse, R178, R40 ;  /* 0x000000b2a028723c */ /* 0x040fe20000041828 */
[----:B------:R-:W2:Y:S07]  /*7040*/  LDSM.16.M88.4 R176, [R230+0xe100] ;  /* 0x00e10000e6b0783b */ /* 0x000eae0000000200 */
[C---:B------:R-:W-:Y:S08]  /*7050*/  HMMA.16816.F32.BF16 R44, R160.reuse, R180, R44 ;  /* 0x000000b4a02c723c */ /* 0x040ff0000004182c */
[----:B------:R-:W-:Y:S08]  /*7060*/  HMMA.16816.F32.BF16 R48, R160, R182, R48 ;  /* 0x000000b6a030723c */ /* 0x000ff00000041830 */
[C---:B-1----:R-:W-:Y:S08]  /*7070*/  HMMA.16816.F32.BF16 R4, R184.reuse, R152, R4 ;  /* 0x00000098b804723c */ /* 0x042ff00000041804 */
[C---:B------:R-:W-:Y:S01]  /*7080*/  HMMA.16816.F32.BF16 R8, R184.reuse, R154, R8 ;  /* 0x0000009ab808723c */ /* 0x040fe20000041808 */
[----:B------:R-:W1:Y:S07]  /*7090*/  LDSM.16.M88.4 R152, [R230+0xe900] ;  /* 0x00e90000e698783b */ /* 0x000e6e0000000200 */
[C---:B---3--:R-:W-:Y:S08]  /*70a0*/  HMMA.16816.F32.BF16 R12, R184.reuse, R164, R12 ;  /* 0x000000a4b80c723c */ /* 0x048ff0000004180c */
[C---:B------:R-:W-:Y:S01]  /*70b0*/  HMMA.16816.F32.BF16 R16, R184.reuse, R166, R16 ;  /* 0x000000a6b810723c */ /* 0x040fe20000041810 */
[----:B------:R-:W3:Y:S07]  /*70c0*/  LDSM.16.M88.4 R164, [R227] ;  /* 0x00000000e3a4783b */ /* 0x000eee0000000200 */
[C---:B----4-:R-:W-:Y:S08]  /*70d0*/  HMMA.16816.F32.BF16 R20, R184.reuse, R168, R20 ;  /* 0x000000a8b814723c */ /* 0x050ff00000041814 */
[C---:B------:R-:W-:Y:S01]  /*70e0*/  HMMA.16816.F32.BF16 R24, R184.reuse, R170, R24 ;  /* 0x000000aab818723c */ /* 0x040fe20000041818 */
[----:B------:R-:W4:Y:S07]  /*70f0*/  LDSM.16.M88.4 R168, [R227+0x800] ;  /* 0x00080000e3a8783b */ /* 0x000f2e0000000200 */
[C---:B--2---:R-:W-:Y:S08]  /*7100*/  HMMA.16816.F32.BF16 R28, R184.reuse, R172, R28 ;  /* 0x000000acb81c723c */ /* 0x044ff0000004181c */
[C---:B------:R-:W-:Y:S01]  /*7110*/  HMMA.16816.F32.BF16 R32, R184.reuse, R174, R32 ;  /* 0x000000aeb820723c */ /* 0x040fe20000041820 */
[----:B------:R-:W2:Y:S07]  /*7120*/  LDSM.16.M88.4 R172, [R227+0x1000] ;  /* 0x00100000e3ac783b */ /* 0x000eae0000000200 */
[C---:B------:R-:W-:Y:S08]  /*7130*/  HMMA.16816.F32.BF16 R36, R184.reuse, R176, R36 ;  /* 0x000000b0b824723c */ /* 0x040ff00000041824 */
[C---:B------:R-:W-:Y:S01]  /*7140*/  HMMA.16816.F32.BF16 R40, R184.reuse, R178, R40 ;  /* 0x000000b2b828723c */ /* 0x040fe20000041828 */
[----:B------:R-:W2:Y:S07]  /*7150*/  LDSM.16.M88.4 R176, [R227+0x1800] ;  /* 0x00180000e3b0783b */ /* 0x000eae0000000200 */
[C---:B-1----:R-:W-:Y:S08]  /*7160*/  HMMA.16816.F32.BF16 R44, R184.reuse, R152, R44 ;  /* 0x00000098b82c723c */ /* 0x042ff0000004182c */
[----:B------:R-:W-:Y:S01]  /*7170*/  HMMA.16816.F32.BF16 R48, R184, R154, R48 ;  /* 0x0000009ab830723c */ /* 0x000fe20000041830 */
[----:B------:R-:W1:Y:S07]  /*7180*/  LDSM.16.M88.4 R152, [R227+0x2000] ;  /* 0x00200000e398783b */ /* 0x000e6e0000000200 */
[C---:B---3--:R-:W-:Y:S08]  /*7190*/  HMMA.16816.F32.BF16 R4, R188.reuse, R164, R4 ;  /* 0x000000a4bc04723c */ /* 0x048ff00000041804 */
[C---:B------:R-:W-:Y:S01]  /*71a0*/  HMMA.16816.F32.BF16 R8, R188.reuse, R166, R8 ;  /* 0x000000a6bc08723c */ /* 0x040fe20000041808 */
[----:B------:R-:W3:Y:S07]  /*71b0*/  LDSM.16.M88.4 R164, [R227+0x2800] ;  /* 0x00280000e3a4783b */ /* 0x000eee0000000200 */
        /* <DEDUP_REMOVED lines=10> */
[C---:B------:R-:W-:Y:S01]  /*7260*/  HMMA.16816.F32.BF16 R40, R188.reuse, R154, R40 ;  /* 0x0000009abc28723c */ /* 0x040fe20000041828 */
[----:B------:R-:W1:Y:S07]  /*7270*/  LDSM.16.M88.4 R152, [R224+0x10900] ;  /* 0x01090000e098783b */ /* 0x000e6e0000000200 */
[C---:B---3--:R-:W-:Y:S08]  /*7280*/  HMMA.16816.F32.BF16 R44, R188.reuse, R164, R44 ;  /* 0x000000a4bc2c723c */ /* 0x048ff0000004182c */
[----:B------:R-:W-:Y:S01]  /*7290*/  HMMA.16816.F32.BF16 R48, R188, R166, R48 ;  /* 0x000000a6bc30723c */ /* 0x000fe20000041830 */
[----:B------:R-:W3:Y:S07]  /*72a0*/  LDSM.16.M88.4 R164, [R224+0x11100] ;  /* 0x01110000e0a4783b */ /* 0x000eee0000000200 */
[C---:B----4-:R-:W-:Y:S08]  /*72b0*/  HMMA.16816.F32.BF16 R4, R192.reuse, R168, R4 ;  /* 0x000000a8c004723c */ /* 0x050ff00000041804 */
[C---:B------:R-:W-:Y:S01]  /*72c0*/  HMMA.16816.F32.BF16 R8, R192.reuse, R170, R8 ;  /* 0x000000aac008723c */ /* 0x040fe20000041808 */
[----:B------:R-:W4:Y:S07]  /*72d0*/  LDSM.16.M88.4 R168, [R224+0x11900] ;  /* 0x01190000e0a8783b */ /* 0x000f2e0000000200 */
[C---:B--2---:R-:W-:Y:S08]  /*72e0*/  HMMA.16816.F32.BF16 R12, R192.reuse, R172, R12 ;  /* 0x000000acc00c723c */ /* 0x044ff0000004180c */
[C---:B------:R-:W-:Y:S01]  /*72f0*/  HMMA.16816.F32.BF16 R16, R192.reuse, R174, R16 ;  /* 0x000000aec010723c */ /* 0x040fe20000041810 */
[----:B------:R-:W2:Y:S07]  /*7300*/  LDSM.16.M88.4 R172, [R243] ;  /* 0x00000000f3ac783b */ /* 0x000eae0000000200 */
[C---:B------:R-:W-:Y:S08]  /*7310*/  HMMA.16816.F32.BF16 R20, R192.reuse, R176, R20 ;  /* 0x000000b0c014723c */ /* 0x040ff00000041814 */
[C---:B------:R-:W-:Y:S01]  /*7320*/  HMMA.16816.F32.BF16 R24, R192.reuse, R178, R24 ;  /* 0x000000b2c018723c */ /* 0x040fe20000041818 */
[----:B------:R-:W2:Y:S07]  /*7330*/  LDSM.16.M88.4 R176, [R242] ;  /* 0x00000000f2b0783b */ /* 0x000eae0000000200 */
[C---:B-1----:R-:W-:Y:S08]  /*7340*/  HMMA.16816.F32.BF16 R28, R192.reuse, R152, R28 ;  /* 0x00000098c01c723c */ /* 0x042ff0000004181c */
[C---:B------:R-:W-:Y:S01]  /*7350*/  HMMA.16816.F32.BF16 R32, R192.reuse, R154, R32 ;  /* 0x0000009ac020723c */ /* 0x040fe20000041820 */
[----:B------:R-:W1:Y:S07]  /*7360*/  LDSM.16.M88.4 R152, [R241] ;  /* 0x00000000f198783b */ /* 0x000e6e0000000200 */
[C---:B---3--:R-:W-:Y:S08]  /*7370*/  HMMA.16816.F32.BF16 R36, R192.reuse, R164, R36 ;  /* 0x000000a4c024723c */ /* 0x048ff00000041824 */
[C---:B------:R-:W-:Y:S01]  /*7380*/  HMMA.16816.F32.BF16 R40, R192.reuse, R166, R40 ;  /* 0x000000a6c028723c */ /* 0x040fe20000041828 */
[----:B------:R-:W3:Y:S07]  /*7390*/  LDSM.16.M88.4 R164, [R240] ;  /* 0x00000000f0a4783b */ /* 0x000eee0000000200 */
[C---:B----4-:R-:W-:Y:S08]  /*73a0*/  HMMA.16816.F32.BF16 R44, R192.reuse, R168, R44 ;  /* 0x000000a8c02c723c */ /* 0x050ff0000004182c */
[----:B------:R-:W-:Y:S01]  /*73b0*/  HMMA.16816.F32.BF16 R48, R192, R170, R48 ;  /* 0x000000aac030723c */ /* 0x000fe20000041830 */
[----:B------:R-:W4:Y:S07]  /*73c0*/  LDSM.16.M88.4 R168, [R239] ;  /* 0x00000000efa8783b */ /* 0x000f2e0000000200 */
[C---:B--2---:R-:W-:Y:S08]  /*73d0*/  HMMA.16816.F32.BF16 R4, R196.reuse, R172, R4 ;  /* 0x000000acc404723c */ /* 0x044ff00000041804 */
[C---:B------:R-:W-:Y:S01]  /*73e0*/  HMMA.16816.F32.BF16 R8, R196.reuse, R174, R8 ;  /* 0x000000aec408723c */ /* 0x040fe20000041808 */
[----:B------:R-:W2:Y:S07]  /*73f0*/  LDSM.16.M88.4 R172, [R238] ;  /* 0x00000000eeac783b */ /* 0x000eae0000000200 */
[C---:B------:R-:W-:Y:S08]  /*7400*/  HMMA.16816.F32.BF16 R12, R196.reuse, R176, R12 ;  /* 0x000000b0c40c723c */ /* 0x040ff0000004180c */
[C---:B------:R-:W-:Y:S01]  /*7410*/  HMMA.16816.F32.BF16 R16, R196.reuse, R178, R16 ;  /* 0x000000b2c410723c */ /* 0x040fe20000041810 */
[----:B------:R-:W2:Y:S07]  /*7420*/  LDSM.16.M88.4 R176, [R230+0xf100] ;  /* 0x00f10000e6b0783b */ /* 0x000eae0000000200 */
[C---:B-1----:R-:W-:Y:S08]  /*7430*/  HMMA.16816.F32.BF16 R20, R196.reuse, R152, R20 ;  /* 0x00000098c414723c */ /* 0x042ff00000041814 */
[C---:B------:R-:W-:Y:S01]  /*7440*/  HMMA.16816.F32.BF16 R24, R196.reuse, R154, R24 ;  /* 0x0000009ac418723c */ /* 0x040fe20000041818 */
        /* <DEDUP_REMOVED lines=8> */
[----:B------:R-:W-:Y:S01]  /*74d0*/  HMMA.16816.F32.BF16 R48, R196, R174, R48 ;  /* 0x000000aec430723c */ /* 0x000fe20000041830 */
        /* <DEDUP_REMOVED lines=17> */
[----:B------:R-:W-:Y:S01]  /*75f0*/  HMMA.16816.F32.BF16 R48, R200, R178, R48 ;  /* 0x000000b2c830723c */ /* 0x000fe20000041830 */
        /* <DEDUP_REMOVED lines=24> */
[----:B------:R-:W4:Y:S07]  /*7780*/  LDSM.16.M88.4 R168, [R237] ;  /* 0x00000000eda8783b */ /* 0x000f2e0000000200 */
        /* <DEDUP_REMOVED lines=10> */
[----:B------:R-:W-:Y:S01]  /*7830*/  HMMA.16816.F32.BF16 R48, R208, R166, R48 ;  /* 0x000000a6d030723c */ /* 0x000fe20000041830 */
[----:B------:R-:W3:Y:S07]  /*7840*/  LDSM.16.M88.4 R164, [R233] ;  /* 0x00000000e9a4783b */ /* 0x000eee0000000200 */
[C---:B----4-:R-:W-:Y:S08]  /*7850*/  HMMA.16816.F32.BF16 R4, R212.reuse, R168, R4 ;  /* 0x000000a8d404723c */ /* 0x050ff00000041804 */
[C---:B------:R-:W-:Y:S01]  /*7860*/  HMMA.16816.F32.BF16 R8, R212.reuse, R170, R8 ;  /* 0x000000aad408723c */ /* 0x040fe20000041808 */
[----:B------:R-:W4:Y:S07]  /*7870*/  LDSM.16.M88.4 R168, [R232] ;  /* 0x00000000e8a8783b */ /* 0x000f2e0000000200 */
        /* <DEDUP_REMOVED lines=13> */
[----:B------:R-:W-:Y:S01]  /*7950*/  HMMA.16816.F32.BF16 R48, R212, R170, R48 ;  /* 0x000000aad430723c */ /* 0x000fe20000041830 */
        /* <DEDUP_REMOVED lines=11> */
[C---:B------:R-:W-:Y:S08]  /*7a10*/  HMMA.16816.F32.BF16 R32, R216.reuse, R166, R32 ;  /* 0x000000a6d820723c */ /* 0x040ff00000041820 */
[C---:B----4-:R-:W-:Y:S08]  /*7a20*/  HMMA.16816.F32.BF16 R36, R216.reuse, R168, R36 ;  /* 0x000000a8d824723c */ /* 0x050ff00000041824 */
[C---:B------:R-:W-:Y:S08]  /*7a30*/  HMMA.16816.F32.BF16 R40, R216.reuse, R170, R40 ;  /* 0x000000aad828723c */ /* 0x040ff00000041828 */
[C---:B--2---:R-:W-:Y:S08]  /*7a40*/  HMMA.16816.F32.BF16 R44, R216.reuse, R172, R44 ;  /* 0x000000acd82c723c */ /* 0x044ff0000004182c */
[----:B------:R-:W-:Y:S08]  /*7a50*/  HMMA.16816.F32.BF16 R48, R216, R174, R48 ;  /* 0x000000aed830723c */ /* 0x000ff00000041830 */
[C---:B------:R-:W-:Y:S08]  /*7a60*/  HMMA.16816.F32.BF16 R4, R220.reuse, R176, R4 ;  /* 0x000000b0dc04723c */ /* 0x040ff00000041804 */
[C---:B------:R-:W-:Y:S08]  /*7a70*/  HMMA.16816.F32.BF16 R8, R220.reuse, R178, R8 ;  /* 0x000000b2dc08723c */ /* 0x040ff00000041808 */
[C---:B-1----:R-:W-:Y:S08]  /*7a80*/  HMMA.16816.F32.BF16 R12, R220.reuse, R152, R12 ;  /* 0x00000098dc0c723c */ /* 0x042ff0000004180c */
[C---:B------:R-:W-:Y:S04]  /*7a90*/  HMMA.16816.F32.BF16 R16, R220.reuse, R154, R16 ;  /* 0x0000009adc10723c */ /* 0x040fe80000041810 */
[----:B------:R-:W-:Y:S02]  /*7aa0*/  FMUL.FTZ R4, R4, c[0x0][0x320] ;  /* 0x0000c80004047a20 */ /* 0x000fe40000410000 */
[----:B------:R-:W-:Y:S02]  /*7ab0*/  FMUL.FTZ R5, R5, c[0x0][0x320] ;  /* 0x0000c80005057a20 */ /* 0x000fe40000410000 */
[----:B------:R-:W-:Y:S01]  /*7ac0*/  FMUL.FTZ R6, R6, c[0x0][0x320] ;  /* 0x0000c80006067a20 */ /* 0x000fe20000410000 */
[----:B------:R-:W1:Y:S03]  /*7ad0*/  MUFU.TANH R165, R4 ;  /* 0x0000000400a57308 */ /* 0x000e660000002400 */
[----:B------:R-:W-:Y:S02]  /*7ae0*/  FMUL.FTZ R7, R7, c[0x0][0x320] ;  /* 0x0000c80007077a20 */ /* 0x000fe40000410000 */
[----:B------:R-:W-:Y:S02]  /*7af0*/  FMUL.FTZ R8, R8, c[0x0][0x320] ;  /* 0x0000c80008087a20 */ /* 0x000fe40000410000 */
[----:B------:R-:W-:Y:S02]  /*7b00*/  FMUL.FTZ R9, R9, c[0x0][0x320] ;  /* 0x0000c80009097a20 */ /* 0x000fe40000410000 */
[----:B------:R-:W-:Y:S01]  /*7b10*/  FMUL.FTZ R10, R10, c[0x0][0x320] ;  /* 0x0000c8000a0a7a20 */ /* 0x000fe20000410000 */
[----:B------:R-:W2:Y:S01]  /*7b20*/  MUFU.TANH R167, R5 ;  /* 0x0000000500a77308 */ /* 0x000ea20000002400 */
[----:B------:R-:W-:Y:S02]  /*7b30*/  FMUL.FTZ R11, R11, c[0x0][0x320] ;  /* 0x0000c8000b0b7a20 */ /* 0x000fe40000410000 */
[----:B------:R-:W-:Y:S02]  /*7b40*/  FMUL.FTZ R12, R12, c[0x0][0x320] ;  /* 0x0000c8000c0c7a20 */ /* 0x000fe40000410000 */
[----:B------:R-:W-:Y:S02]  /*7b50*/  FMUL.FTZ R13, R13, c[0x0][0x320] ;  /* 0x0000c8000d0d7a20 */ /* 0x000fe40000410000 */
[----:B------:R-:W-:Y:S02]  /*7b60*/  FMUL.FTZ R14, R14, c[0x0][0x320] ;  /* 0x0000c8000e0e7a20 */ /* 0x000fe40000410000 */
[----:B------:R-:W-:Y:S01]  /*7b70*/  FMUL.FTZ R16, R16, c[0x0][0x320] ;  /* 0x0000c80010107a20 */ /* 0x000fe20000410000 */
[----:B------:R-:W3:Y:S01]  /*7b80*/  MUFU.TANH R170, R6 ;  /* 0x0000000600aa7308 */ /* 0x000ee20000002400 */
[----:B------:R-:W-:Y:S02]  /*7b90*/  FMUL.FTZ R15, R15, c[0x0][0x320] ;  /* 0x0000c8000f0f7a20 */ /* 0x000fe40000410000 */
[----:B------:R-:W-:Y:S01]  /*7ba0*/  FMUL.FTZ R17, R17, c[0x0][0x320] ;  /* 0x0000c80011117a20 */ /* 0x000fe20000410000 */
[----:B-1----:R-:W-:Y:S01]  /*7bb0*/  FMNMX.FTZ R0, R165, R101, !PT ;  /* 0x00000065a5007209 */ /* 0x002fe20007810000 */
[----:B------:R-:W-:Y:S02]  /*7bc0*/  FMUL.FTZ R18, R18, c[0x0][0x320] ;  /* 0x0000c80012127a20 */ /* 0x000fe40000410000 */
[----:B------:R-:W-:Y:S03]  /*7bd0*/  FMUL.FTZ R19, R19, c[0x0][0x320] ;  /* 0x0000c80013137a20 */ /* 0x000fe60000410000 */
[----:B------:R1:W4:Y:S01]  /*7be0*/  MUFU.TANH R171, R7 ;  /* 0x0000000700ab7308 */ /* 0x0003220000002400 */
[----:B--2---:R-:W-:Y:S09]  /*7bf0*/  FMNMX.FTZ R0, R167, R0, !PT ;  /* 0x00000000a7007209 */ /* 0x004ff20007810000 */
[----:B------:R-:W2:Y:S01]  /*7c00*/  MUFU.TANH R166, R8 ;  /* 0x0000000800a67308 */ /* 0x000ea20000002400 */
[----:B---3--:R-:W-:Y:S09]  /*7c10*/  FMNMX.FTZ R2, R170, R102, !PT ;  /* 0x00000066aa027209 */ /* 0x008ff20007810000 */
[----:B------:R-:W3:Y:S01]  /*7c20*/  MUFU.TANH R164, R9 ;  /* 0x0000000900a47308 */ /* 0x000ee20000002400 */
[----:B-1----:R-:W1:Y:S01]  /*7c30*/  LDSM.16.M88.4 R4, [R227+0x7000] ;  /* 0x00700000e304783b */ /* 0x002e620000000200 */
[----:B----4-:R-:W-:Y:S08]  /*7c40*/  FMNMX.FTZ R2, R171, R2, !PT ;  /* 0x00000002ab027209 */ /* 0x010ff00007810000 */
[----:B------:R-:W4:Y:S01]  /*7c50*/  MUFU.TANH R168, R10 ;  /* 0x0000000a00a87308 */ /* 0x000f220000002400 */
[----:B--2---:R-:W-:Y:S09]  /*7c60*/  FMNMX.FTZ R0, R166, R0, !PT ;  /* 0x00000000a6007209 */ /* 0x004ff20007810000 */
[----:B------:R2:W1:Y:S01]  /*7c70*/  MUFU.TANH R169, R11 ;  /* 0x0000000b00a97308 */ /* 0x0004620000002400 */
[----:B---3--:R-:W-:Y:S09]  /*7c80*/  FMNMX.FTZ R0, R164, R0, !PT ;  /* 0x00000000a4007209 */ /* 0x008ff20007810000 */
[----:B------:R-:W3:Y:S01]  /*7c90*/  MUFU.TANH R172, R12 ;  /* 0x0000000c00ac7308 */ /* 0x000ee20000002400 */
[----:B----4-:R-:W-:Y:S09]  /*7ca0*/  FMNMX.FTZ R2, R168, R2, !PT ;  /* 0x00000002a8027209 */ /* 0x010ff20007810000 */
[----:B------:R4:W4:Y:S01]  /*7cb0*/  MUFU.TANH R173, R13 ;  /* 0x0000000d00ad7308 */ /* 0x0009220000002400 */
[C---:B-1----:R-:W-:Y:S01]  /*7cc0*/  HMMA.16816.F32.BF16 R20, R220.reuse, R4, R20 ;  /* 0x00000004dc14723c */ /* 0x042fe20000041814 */
[----:B--2---:R-:W1:Y:S02]  /*7cd0*/  LDSM.16.M88.4 R8, [R227+0x7800] ;  /* 0x00780000e308783b */ /* 0x004e640000000200 */
[----:B------:R-:W-:Y:S06]  /*7ce0*/  FMNMX.FTZ R2, R169, R2, !PT ;  /* 0x00000002a9027209 */ /* 0x000fec0007810000 */
[----:B------:R-:W2:Y:S01]  /*7cf0*/  MUFU.TANH R176, R14 ;  /* 0x0000000e00b07308 */ /* 0x000ea20000002400 */
[C---:B------:R-:W-:Y:S01]  /*7d00*/  HMMA.16816.F32.BF16 R24, R220.reuse, R6, R24 ;  /* 0x00000006dc18723c */ /* 0x040fe20000041818 */
[----:B------:R-:W1:Y:S02]  /*7d10*/  LDSM.16.M88.4 R4, [R227+0x8000] ;  /* 0x00800000e304783b */ /* 0x000e640000000200 */
[----:B---3--:R-:W-:Y:S06]  /*7d20*/  FMNMX.FTZ R0, R172, R0, !PT ;  /* 0x00000000ac007209 */ /* 0x008fec0007810000 */
[----:B------:R-:W3:Y:S01]  /*7d30*/  MUFU.TANH R178, R15 ;  /* 0x0000000f00b27308 */ /* 0x000ee20000002400 */
[----:B----4-:R-:W4:Y:S02]  /*7d40*/  LDL.64 R12, [R1+0x18] ;  /* 0x00001800010c7983 */ /* 0x010f240000100a00 */
[----:B------:R-:W-:Y:S02]  /*7d50*/  FMNMX.FTZ R0, R173, R0, !PT ;  /* 0x00000000ad007209 */ /* 0x000fe40007810000 */
[----:B------:R-:W-:Y:S02]  /*7d60*/  FMUL.FTZ R20, R20, c[0x0][0x320] ;  /* 0x0000c80014147a20 */ /* 0x000fe40000410000 */
[----:B------:R-:W-:Y:S03]  /*7d70*/  FMUL.FTZ R21, R21, c[0x0][0x320] ;  /* 0x0000c80015157a20 */ /* 0x000fe60000410000 */
[----:B------:R-:W1:Y:S01]  /*7d80*/  MUFU.TANH R174, R16 ;  /* 0x0000001000ae7308 */ /* 0x000e620000002400 */
[----:B------:R-:W-:Y:S02]  /*7d90*/  FMUL.FTZ R22, R22, c[0x0][0x320] ;  /* 0x0000c80016167a20 */ /* 0x000fe40000410000 */
[----:B------:R-:W-:Y:S01]  /*7da0*/  FMUL.FTZ R23, R23, c[0x0][0x320] ;  /* 0x0000c80017177a20 */ /* 0x000fe20000410000 */
[----:B--2---:R-:W-:Y:S01]  /*7db0*/  FMNMX.FTZ R2, R176, R2, !PT ;  /* 0x00000002b0027209 */ /* 0x004fe20007810000 */
[----:B------:R-:W-:Y:S02]  /*7dc0*/  FMUL.FTZ R24, R24, c[0x0][0x320] ;  /* 0x0000c80018187a20 */ /* 0x000fe40000410000 */
[----:B------:R-:W-:Y:S02]  /*7dd0*/  FMUL.FTZ R26, R26, c[0x0][0x320] ;  /* 0x0000c8001a1a7a20 */ /* 0x000fe40000410000 */
[----:B------:R-:W-:Y:S01]  /*7de0*/  FMUL.FTZ R25, R25, c[0x0][0x320] ;  /* 0x0000c80019197a20 */ /* 0x000fe20000410000 */
[----:B------:R-:W-:Y:S01]  /*7df0*/  MUFU.TANH R183, R20 ;  /* 0x0000001400b77308 */ /* 0x000fe20000002400 */
[----:B------:R-:W-:Y:S01]  /*7e00*/  FMUL.FTZ R27, R27, c[0x0][0x320] ;  /* 0x0000c8001b1b7a20 */ /* 0x000fe20000410000 */
[----:B---3--:R-:W-:Y:S01]  /*7e10*/  FMNMX.FTZ R2, R178, R2, !PT ;  /* 0x00000002b2027209 */ /* 0x008fe20007810000 */
[C---:B-1----:R-:W-:Y:S07]  /*7e20*/  HMMA.16816.F32.BF16 R28, R220.reuse, R8, R28 ;  /* 0x00000008dc1c723c */ /* 0x042fee000004181c */
[----:B------:R-:W-:Y:S01]  /*7e30*/  MUFU.TANH R182, R21 ;  /* 0x0000001500b67308 */ /* 0x000fe20000002400 */
[C---:B------:R-:W-:Y:S01]  /*7e40*/  HMMA.16816.F32.BF16 R32, R220.reuse, R10, R32 ;  /* 0x0000000adc20723c */ /* 0x040fe20000041820 */
[----:B------:R-:W1:Y:S01]  /*7e50*/  LDSM.16.M88.4 R8, [R227+0x8800] ;  /* 0x00880000e308783b */ /* 0x000e620000000200 */
[----:B------:R-:W-:Y:S04]  /*7e60*/  DEPBAR.LE SB0, 0x0 ;  /* 0x000080000000791a */ /* 0x000fe80000000000 */
[----:B------:R-:W-:Y:S02]  /*7e70*/  FMNMX.FTZ R0, R174, R0, !PT ;  /* 0x00000000ae007209 */ /* 0x000fe40007810000 */
[C---:B------:R-:W-:Y:S01]  /*7e80*/  HMMA.16816.F32.BF16 R36, R220.reuse, R4, R36 ;  /* 0x00000004dc24723c */ /* 0x040fe20000041824 */
[----:B------:R-:W-:Y:S07]  /*7e90*/  BAR.SYNC.DEFER_BLOCKING 0x0 ;  /* 0x0000000000007b1d */ /* 0x000fee0000010000 */
[C---:B------:R-:W-:Y:S04]  /*7ea0*/  HMMA.16816.F32.BF16 R40, R220.reuse, R6, R40 ;  /* 0x00000006dc28723c */ /* 0x040fe80000041828 */
[----:B------:R-:W-:Y:S02]  /*7eb0*/  FMUL.FTZ R28, R28, c[0x0][0x320] ;  /* 0x0000c8001c1c7a20 */ /* 0x000fe40000410000 */
[----:B------:R-:W-:Y:S02]  /*7ec0*/  FMUL.FTZ R29, R29, c[0x0][0x320] ;  /* 0x0000c8001d1d7a20 */ /* 0x000fe40000410000 */
[----:B------:R-:W-:Y:S04]  /*7ed0*/  FMUL.FTZ R30, R30, c[0x0][0x320] ;  /* 0x0000c8001e1e7a20 */ /* 0x000fe80000410000 */
[----:B------:R-:W-:Y:S02]  /*7ee0*/  FMUL.FTZ R31, R31, c[0x0][0x320] ;  /* 0x0000c8001f1f7a20 */ /* 0x000fe40000410000 */
[----:B------:R-:W-:Y:S04]  /*7ef0*/  @P0 IMAD.WIDE.U32 R6, R250, c[0x0][0x1e0], RZ ;  /* 0x00007800fa060a25 */ /* 0x000fe800078e00ff */
[----:B------:R-:W-:Y:S01]  /*7f00*/  FMUL.FTZ R36, R36, c[0x0][0x320] ;  /* 0x0000c80024247a20 */ /* 0x000fe20000410000 */
[----:B------:R-:W-:Y:S01]  /*7f10*/  MUFU.TANH R251, R22 ;  /* 0x0000001600fb7308 */ /* 0x000fe20000002400 */
[----:B------:R-:W-:Y:S02]  /*7f20*/  FMUL.FTZ R37, R37, c[0x0][0x320] ;  /* 0x0000c80025257a20 */ /* 0x000fe40000410000 */
[----:B------:R-:W-:Y:S02]  /*7f30*/  FMUL.FTZ R38, R38, c[0x0][0x320] ;  /* 0x0000c80026267a20 */ /* 0x000fe40000410000 */
[----:B------:R-:W-:Y:S01]  /*7f40*/  FMUL.FTZ R39, R39, c[0x0][0x320] ;  /* 0x0000c80027277a20 */ /* 0x000fe20000410000 */
[C---:B-1----:R-:W-:Y:S03]  /*7f50*/  HMMA.16816.F32.BF16 R44, R220.reuse, R8, R44 ;  /* 0x00000008dc2c723c */ /* 0x042fe6000004182c */
[----:B------:R-:W-:Y:S01]  /*7f60*/  FMUL.FTZ R43, R43, c[0x0][0x320] ;  /* 0x0000c8002b2b7a20 */ /* 0x000fe20000410000 */
[----:B------:R-:W-:Y:S01]  /*7f70*/  MUFU.TANH R103, R23 ;  /* 0x0000001700677308 */ /* 0x000fe20000002400 */
[----:B------:R-:W-:Y:S02]  /*7f80*/  FMUL.FTZ R42, R42, c[0x0][0x320] ;  /* 0x0000c8002a2a7a20 */ /* 0x000fe40000410000 */
[----:B------:R-:W-:Y:S01]  /*7f90*/  FMUL.FTZ R41, R41, c[0x0][0x320] ;  /* 0x0000c80029297a20 */ /* 0x000fe20000410000 */
[----:B------:R-:W-:Y:S01]  /*7fa0*/  HMMA.16816.F32.BF16 R48, R220, R10, R48 ;  /* 0x0000000adc30723c */ /* 0x000fe20000041830 */
[----:B------:R-:W2:Y:S03]  /*7fb0*/  LDL.64 R10, [R1+0x28] ;  /* 0x00002800010a7983 */ /* 0x000ea60000100a00 */
[----:B------:R-:W-:Y:S02]  /*7fc0*/  FMUL.FTZ R33, R33, c[0x0][0x320] ;  /* 0x0000c80021217a20 */ /* 0x000fe40000410000 */
[----:B------:R-:W1:Y:S01]  /*7fd0*/  MUFU.TANH R175, R17 ;  /* 0x0000001100af7308 */ /* 0x000e620000002400 */
[----:B------:R-:W-:Y:S02]  /*7fe0*/  FMUL.FTZ R35, R35, c[0x0][0x320] ;  /* 0x0000c80023237a20 */ /* 0x000fe40000410000 */
[----:B------:R-:W-:Y:S03]  /*7ff0*/  FMUL.FTZ R32, R32, c[0x0][0x320] ;  /* 0x0000c80020207a20 */ /* 0x000fe60000410000 */
[----:B------:R-:W-:Y:S02]  /*8000*/  FMUL.FTZ R34, R34, c[0x0][0x320] ;  /* 0x0000c80022227a20 */ /* 0x000fe40000410000 */
[----:B------:R-:W-:Y:S02]  /*8010*/  FMUL.FTZ R40, R40, c[0x0][0x320] ;  /* 0x0000c80028287a20 */ /* 0x000fe40000410000 */
[----:B------:R-:W3:Y:S01]  /*8020*/  MUFU.TANH R177, R18 ;  /* 0x0000001200b17308 */ /* 0x000ee20000002400 */
        /* <DEDUP_REMOVED lines=8> */
[----:B-1----:R-:W-:Y:S04]  /*80b0*/  FMNMX.FTZ R0, R175, R0, !PT ;  /* 0x00000000af007209 */ /* 0x002fe80007810000 */
[----:B------:R-:W-:Y:S02]  /*80c0*/  FMNMX.FTZ R0, R183, R0, !PT ;  /* 0x00000000b7007209 */ /* 0x000fe40007810000 */
[----:B------:R-:W1:Y:S02]  /*80d0*/  MUFU.TANH R181, R24 ;  /* 0x0000001800b57308 */ /* 0x000e640000002400 */
[----:B------:R-:W-:Y:S02]  /*80e0*/  FMNMX.FTZ R0, R182, R0, !PT ;  /* 0x00000000b6007209 */ /* 0x000fe40007810000 */
[----:B---3--:R-:W-:Y:S06]  /*80f0*/  FMNMX.FTZ R2, R177, R2, !PT ;  /* 0x00000002b1027209 */ /* 0x008fec0007810000 */
[----:B------:R-:W-:Y:S01]  /*8100*/  MUFU.TANH R100, R33 ;  /* 0x0000002100647308 */ /* 0x000fe20000002400 */
[----:B------:R-:W-:Y:S04]  /*8110*/  FMNMX.FTZ R2, R179, R2, !PT ;  /* 0x00000002b3027209 */ /* 0x000fe80007810000 */
[----:B------:R-:W-:Y:S05]  /*8120*/  FMNMX.FTZ R2, R251, R2, !PT ;  /* 0x00000002fb027209 */ /* 0x000fea0007810000 */
[----:B------:R3:W-:Y:S01]  /*8130*/  MUFU.TANH R33, R48 ;  /* 0x0000003000217308 */ /* 0x0007e20000002400 */
[----:B-1----:R-:W-:Y:S09]  /*8140*/  FMNMX.FTZ R0, R181, R0, !PT ;  /* 0x00000000b5007209 */ /* 0x002ff20007810000 */
[----:B------:R-:W1:Y:S10]  /*8150*/  MUFU.TANH R180, R25 ;  /* 0x0000001900b47308 */ /* 0x000e740000002400 */
[----:B------:R-:W1:Y:S01]  /*8160*/  MUFU.TANH R24, R28 ;  /* 0x0000001c00187308 */ /* 0x000e620000002400 */
[----:B---3--:R-:W-:Y:S04]  /*8170*/  MOV R48, R103 ;  /* 0x0000006700307202 */ /* 0x008fe80000000f00 */
[----:B------:R-:W-:Y:S05]  /*8180*/  FMNMX.FTZ R2, R48, R2, !PT ;  /* 0x0000000230027209 */ /* 0x000fea0007810000 */
[----:B------:R-:W3:Y:S01]  /*8190*/  MUFU.TANH R252, R26 ;  /* 0x0000001a00fc7308 */ /* 0x000ee20000002400 */
[----:B-1----:R-:W-:Y:S09]  /*81a0*/  FMNMX.FTZ R0, R180, R0, !PT ;  /* 0x00000000b4007209 */ /* 0x002ff20007810000 */
[----:B------:R-:W1:Y:S01]  /*81b0*/  MUFU.TANH R3, R27 ;  /* 0x0000001b00037308 */ /* 0x000e620000002400 */
[----:B------:R-:W-:Y:S09]  /*81c0*/  FMNMX.FTZ R0, R24, R0, !PT ;  /* 0x0000000018007209 */ /* 0x000ff20007810000 */
[----:B------:R1:W-:Y:S01]  /*81d0*/  MUFU.TANH R18, R43 ;  /* 0x0000002b00127308 */ /* 0x0003e20000002400 */
[----:B---3--:R-:W-:Y:S09]  /*81e0*/  FMNMX.FTZ R2, R252, R2, !PT ;  /* 0x00000002fc027209 */ /* 0x008ff20007810000 */
[----:B------:R-:W3:Y:S10]  /*81f0*/  MUFU.TANH R26, R29 ;  /* 0x0000001d001a7308 */ /* 0x000ef40000002400 */
[----:B------:R-:W3:Y:S01]  /*8200*/  MUFU.TANH R245, R30 ;  /* 0x0000001e00f57308 */ /* 0x000ee20000002400 */
[----:B-1----:R-:W-:Y:S04]  /*8210*/  MOV R43, R3 ;  /* 0x00000003002b7202 */ /* 0x002fe80000000f00 */
[----:B------:R-:W-:Y:S05]  /*8220*/  FMNMX.FTZ R2, R43, R2, !PT ;  /* 0x000000022b027209 */ /* 0x000fea0007810000 */
[----:B------:R-:W-:Y:S01]  /*8230*/  MUFU.TANH R27, R35 ;  /* 0x00000023001b7308 */ /* 0x000fe20000002400 */
[----:B---3--:R-:W-:Y:S09]  /*8240*/  FMNMX.FTZ R0, R26, R0, !PT ;  /* 0x000000001a007209 */ /* 0x008ff20007810000 */
[----:B------:R1:W-:Y:S10]  /*8250*/  MUFU.TANH R35, R42 ;  /* 0x0000002a00237308 */ /* 0x0003f40000002400 */
[----:B------:R-:W3:Y:S10]  /*8260*/  MUFU.TANH R244, R31 ;  /* 0x0000001f00f47308 */ /* 0x000ef40000002400 */
[----:B------:R3:W-:Y:S01]  /*8270*/  MUFU.TANH R231, R41 ;  /* 0x0000002900e77308 */ /* 0x0007e20000002400 */
[----:B-1----:R-:W-:Y:S04]  /*8280*/  MOV R42, R245 ;  /* 0x000000f5002a7202 */ /* 0x002fe80000000f00 */
[----:B------:R-:W-:Y:S05]  /*8290*/  FMNMX.FTZ R2, R42, R2, !PT ;  /* 0x000000022a027209 */ /* 0x000fea0007810000 */
[----:B------:R-:W1:Y:S10]  /*82a0*/  MUFU.TANH R154, R32 ;  /* 0x00000020009a7308 */ /* 0x000e740000002400 */
[----:B------:R1:W-:Y:S01]  /*82b0*/  MUFU.TANH R32, R49 ;  /* 0x0000003100207308 */ /* 0x0003e20000002400 */
[----:B---3--:R-:W-:Y:S04]  /*82c0*/  MOV R41, R244 ;  /* 0x000000f400297202 */ /* 0x008fe80000000f00 */
[----:B------:R-:W-:Y:S05]  /*82d0*/  FMNMX.FTZ R2, R41, R2, !PT ;  /* 0x0000000229027209 */ /* 0x000fea0007810000 */
[----:B------:R-:W3:Y:S01]  /*82e0*/  MUFU.TANH R155, R36 ;  /* 0x00000024009b7308 */ /* 0x000ee20000002400 */
[----:B-1----:R-:W-:Y:S09]  /*82f0*/  FMNMX.FTZ R0, R154, R0, !PT ;  /* 0x000000009a007209 */ /* 0x002ff20007810000 */
[----:B------:R-:W1:Y:S01]  /*8300*/  MUFU.TANH R25, R34 ;  /* 0x0000002200197308 */ /* 0x000e620000002400 */
[----:B------:R-:W-:Y:S04]  /*8310*/  MOV R49, R100 ;  /* 0x0000006400317202 */ /* 0x000fe80000000f00 */
[----:B------:R-:W-:Y:S05]  /*8320*/  FMNMX.FTZ R0, R49, R0, !PT ;  /* 0x0000000031007209 */ /* 0x000fea0007810000 */
[----:B------:R-:W1:Y:S01]  /*8330*/  MUFU.TANH R247, R37 ;  /* 0x0000002500f77308 */ /* 0x000e620000002400 */
[----:B---3--:R-:W-:Y:S02]  /*8340*/  FMNMX.FTZ R0, R155, R0, !PT ;  /* 0x000000009b007209 */ /* 0x008fe40007810000 */
[----:B----4-:R-:W-:Y:S02]  /*8350*/  @P0 MOV R5, R13 ;  /* 0x0000000d00050202 */ /* 0x010fe40000000f00 */
[----:B------:R-:W-:Y:S05]  /*8360*/  MOV R12, c[0x0][0x1e0] ;  /* 0x00007800000c7a02 */ /* 0x000fea0000000f00 */
[----:B------:R-:W3:Y:S01]  /*8370*/  MUFU.TANH R17, R40 ;  /* 0x0000002800117308 */ /* 0x000ee20000002400 */
[----:B------:R-:W-:Y:S02]  /*8380*/  MOV R13, c[0x0][0x1e4] ;  /* 0x00007900000d7a02 */ /* 0x000fe40000000f00 */
[----:B-1----:R-:W-:Y:S04]  /*8390*/  FMNMX.FTZ R2, R25, R2, !PT ;  /* 0x0000000219027209 */ /* 0x002fe80007810000 */
[----:B------:R-:W-:Y:S03]  /*83a0*/  FMNMX.FTZ R3, R27, R2, !PT ;  /* 0x000000021b037209 */ /* 0x000fe60007810000 */
[----:B------:R1:W-:Y:S01]  /*83b0*/  MUFU.TANH R34, R45 ;  /* 0x0000002d00227308 */ /* 0x0003e20000002400 */
[----:B------:R-:W-:Y:S01]  /*83c0*/  FMNMX.FTZ R2, R247, R0, !PT ;  /* 0x00000000f7027209 */ /* 0x000fe20007810000 */
[----:B------:R-:W-:Y:S01]  /*83d0*/  FMUL.FTZ R0, R51, c[0x0][0x320] ;  /* 0x0000c80033007a20 */ /* 0x000fe20000410000 */
[----:B------:R-:W-:Y:S07]  /*83e0*/  MOV R51, R155 ;  /* 0x0000009b00337202 */ /* 0x000fee0000000f00 */
[----:B------:R4:W-:Y:S01]  /*83f0*/  MUFU.TANH R152, R0 ;  /* 0x0000000000987308 */ /* 0x0009e20000002400 */
[----:B---3--:R-:W-:Y:S09]  /*8400*/  FMNMX.FTZ R2, R17, R2, !PT ;  /* 0x0000000211027209 */ /* 0x008ff20007810000 */
[----:B------:R-:W3:Y:S01]  /*8410*/  MUFU.TANH R19, R44 ;  /* 0x0000002c00137308 */ /* 0x000ee20000002400 */
[----:B-1----:R-:W-:Y:S09]  /*8420*/  MOV R45, R231 ;  /* 0x000000e7002d7202 */ /* 0x002ff20000000f00 */
[----:B------:R-:W1:Y:S01]  /*8430*/  MUFU.TANH R248, R38 ;  /* 0x0000002600f87308 */ /* 0x000e620000002400 */
[----:B----4-:R-:W-:Y:S09]  /*8440*/  FMNMX.FTZ R0, R45, R2, !PT ;  /* 0x000000022d007209 */ /* 0x010ff20007810000 */
[----:B------:R-:W4:Y:S01]  /*8450*/  MUFU.TANH R246, R39 ;  /* 0x0000002700f67308 */ /* 0x000f220000002400 */
[----:B---3--:R-:W-:Y:S04]  /*8460*/  FMNMX.FTZ R0, R19, R0, !PT ;  /* 0x0000000013007209 */ /* 0x008fe80007810000 */
[----:B------:R-:W-:Y:S05]  /*8470*/  FMNMX.FTZ R0, R34, R0, !PT ;  /* 0x0000000022007209 */ /* 0x000fea0007810000 */
[----:B------:R-:W3:Y:S01]  /*8480*/  MUFU.TANH R244, R46 ;  /* 0x0000002e00f47308 */ /* 0x000ee20000002400 */
[----:B------:R-:W-:Y:S02]  /*8490*/  FMNMX.FTZ R100, R33, R0, !PT ;  /* 0x0000000021647209 */ /* 0x000fe40007810000 */
[----:B-1----:R-:W-:Y:S02]  /*84a0*/  MOV R44, R248 ;  /* 0x000000f8002c7202 */ /* 0x002fe40000000f00 */
[----:B------:R-:W-:Y:S02]  /*84b0*/  FMNMX.FTZ R100, R32, R100, !PT ;  /* 0x0000006420647209 */ /* 0x000fe40007810000 */
[----:B------:R-:W-:Y:S03]  /*84c0*/  FMNMX.FTZ R3, R44, R3, !PT ;  /* 0x000000032c037209 */ /* 0x000fe60007810000 */
[----:B------:R-:W1:Y:S01]  /*84d0*/  MUFU.TANH R245, R47 ;  /* 0x0000002f00f57308 */ /* 0x000e620000002400 */
[----:B----4-:R-:W-:Y:S04]  /*84e0*/  MOV R40, R246 ;  /* 0x000000f600287202 */ /* 0x010fe80000000f00 */
[----:B------:R-:W-:Y:S05]  /*84f0*/  FMNMX.FTZ R3, R40, R3, !PT ;  /* 0x0000000328037209 */ /* 0x000fea0007810000 */
[----:B------:R-:W4:Y:S01]  /*8500*/  MUFU.TANH R103, R50 ;  /* 0x0000003200677308 */ /* 0x000f220000002400 */
[----:B------:R-:W-:Y:S02]  /*8510*/  FMNMX.FTZ R2, R35, R3, !PT ;  /* 0x0000000323027209 */ /* 0x000fe40007810000 */
[----:B------:R-:W2:Y:S02]  /*8520*/  SHFL.BFLY PT, R3, R100, 0x2, 0x1f ;  /* 0x0c401f0064037f89 */ /* 0x000ea400000e0000 */
[----:B------:R-:W-:Y:S04]  /*8530*/  FMNMX.FTZ R2, R18, R2, !PT ;  /* 0x0000000212027209 */ /* 0x000fe80007810000 */
[----:B---3--:R-:W-:Y:S04]  /*8540*/  FMNMX.FTZ R2, R244, R2, !PT ;  /* 0x00000002f4027209 */ /* 0x008fe80007810000 */
[----:B-1----:R-:W-:Y:S04]  /*8550*/  FMNMX.FTZ R0, R245, R2, !PT ;  /* 0x00000002f5007209 */ /* 0x002fe80007810000 */
[----:B----4-:R-:W-:Y:S02]  /*8560*/  FMNMX.FTZ R0, R103, R0, !PT ;  /* 0x0000000067007209 */ /* 0x010fe40007810000 */
[----:B------:R-:W-:Y:S02]  /*8570*/  MOV R50, R154 ;  /* 0x0000009a00327202 */ /* 0x000fe40000000f00 */
[----:B--2---:R-:W-:Y:S02]  /*8580*/  FMNMX.FTZ R100, R100, R3, !PT ;  /* 0x0000000364647209 */ /* 0x004fe40007810000 */
[----:B------:R-:W-:Y:S03]  /*8590*/  FMNMX.FTZ R0, R152, R0, !PT ;  /* 0x0000000098007209 */ /* 0x000fe60007810000 */
[----:B------:R-:W1:Y:S08]  /*85a0*/  SHFL.BFLY PT, R4, R100, 0x1, 0x1f ;  /* 0x0c201f0064047f89 */ /* 0x000e7000000e0000 */
[----:B------:R-:W2:Y:S01]  /*85b0*/  SHFL.BFLY PT, R2, R0, 0x2, 0x1f ;  /* 0x0c401f0000027f89 */ /* 0x000ea200000e0000 */
[----:B-1----:R-:W-:Y:S02]  /*85c0*/  FMNMX.FTZ R100, R100, R4, !PT ;  /* 0x0000000464647209 */ /* 0x002fe40007810000 */
[----:B------:R-:W-:Y:S03]  /*85d0*/  @P0 SHF.R.S32.HI R4, RZ, 0x1f, R250 ;  /* 0x0000001fff040819 */ /* 0x000fe600000114fa */
[----:B------:R-:W-:Y:S02]  /*85e0*/  FMUL.FTZ R153, R100, c[0x0][0x2d0] ;  /* 0x0000b40064997a20 */ /* 0x000fe40000410000 */
[----:B------:R-:W-:Y:S01]  /*85f0*/  @P0 IMAD R4, R4, c[0x0][0x1e0], RZ ;  /* 0x0000780004040a24 */ /* 0x000fe200078e02ff */
[----:B--2---:R-:W-:Y:S01]  /*8600*/  FMNMX.FTZ R0, R0, R2, !PT ;  /* 0x0000000200007209 */ /* 0x004fe20007810000 */
[----:B------:R-:W-:Y:S02]  /*8610*/  FFMA.FTZ R8, R165, c[0x0][0x2d0], -R153 ;  /* 0x0000b400a5087a23 */ /* 0x000fe40000010899 */
[----:B------:R-:W-:Y:S02]  /*8620*/  @P0 IMAD R4, R250, c[0x0][0x1e4], R4 ;  /* 0x00007900fa040a24 */ /* 0x000fe400078e0204 */
[----:B------:R1:W-:Y:S01]  /*8630*/  MUFU.EX2 R9, R8 ;  /* 0x0000000800097308 */ /* 0x0003e20000000800 */
[----:B------:R-:W2:Y:S01]  /*8640*/  SHFL.BFLY PT, R3, R0, 0x1, 0x1f ;  /* 0x0c201f0000037f89 */ /* 0x000ea200000e0000 */
[----:B------:R-:W-:Y:S01]  /*8650*/  FADD.FTZ R2, -R100, R101 ;  /* 0x0000006564027221 */ /* 0x000fe20000010100 */
[----:B------:R-:W-:Y:S02]  /*8660*/  @P0 IADD3 R7, R7, R4, RZ ;  /* 0x0000000407070210 */ /* 0x000fe40007ffe0ff */
[----:B------:R-:W-:Y:S05]  /*8670*/  @P0 MOV R4, R10 ;  /* 0x0000000a00040202 */ /* 0x000fea0000000f00 */
[----:B------:R-:W-:Y:S04]  /*8680*/  @P0 IMAD.WIDE.U32 R4, R6, 0x60, R4 ;  /* 0x0000006006040825 */ /* 0x000fe800078e0004 */
[----:B------:R-:W-:Y:S01]  /*8690*/  @P0 IMAD R6, R7, 0x60, RZ ;  /* 0x0000006007060824 */ /* 0x000fe200078e02ff */
[C---:B------:R-:W-:Y:S04]  /*86a0*/  @P0 SHF.L.U32 R7, R4.reuse, 0x1, RZ ;  /* 0x0000000104070819 */ /* 0x040fe800000006ff */
[----:B------:R-:W-:Y:S02]  /*86b0*/  @P0 IADD3 R6, R5, R6, RZ ;  /* 0x0000000605060210 */ /* 0x000fe40007ffe0ff */
[----:B------:R-:W-:Y:S02]  /*86c0*/  @P0 IADD3 R10, P2, R7, 0x80, RZ ;  /* 0x00000080070a0810 */ /* 0x000fe40007f5e0ff */
[----:B------:R-:W-:Y:S01]  /*86d0*/  @P0 SHF.L.U64.HI R6, R4, 0x1, R6 ;  /* 0x0000000104060819 */ /* 0x000fe20000010206 */
[----:B-1----:R-:W-:Y:S01]  /*86e0*/  FFMA.FTZ R8, R167, c[0x0][0x2d0], -R153 ;  /* 0x0000b400a7087a23 */ /* 0x002fe20000010899 */
[----:B--2---:R-:W-:Y:S01]  /*86f0*/  FMNMX.FTZ R3, R0, R3, !PT ;  /* 0x0000000300037209 */ /* 0x004fe20007810000 */
[----:B------:R-:W-:Y:S01]  /*8700*/  FMUL.FTZ R0, R2, c[0x0][0x2d0] ;  /* 0x0000b40002007a20 */ /* 0x000fe20000410000 */
[----:B------:R-:W-:Y:S01]  /*8710*/  @P0 IADD3 R4, P1, R7, c[0x0][0x1c8], RZ ;  /* 0x0000720007040a10 */ /* 0x000fe20007f3e0ff */
[----:B------:R1:W-:Y:S01]  /*8720*/  MUFU.EX2 R246, R8 ;  /* 0x0000000800f67308 */ /* 0x0003e20000000800 */
[----:B------:R-:W-:Y:S01]  /*8730*/  MOV R167, R35 ;  /* 0x0000002300a77202 */ /* 0x000fe20000000f00 */
[----:B------:R-:W-:Y:S01]  /*8740*/  FMUL.FTZ R101, R3, c[0x0][0x2d0] ;  /* 0x0000b40003657a20 */ /* 0x000fe20000410000 */
[----:B------:R-:W-:Y:S02]  /*8750*/  @P0 IADD3.X R5, R6, c[0x0][0x1cc], RZ, P1, !PT ;  /* 0x0000730006050a10 */ /* 0x000fe40000ffe4ff */
[----:B------:R-:W-:Y:S01]  /*8760*/  @P0 IADD3 R10, P1, R10, c[0x0][0x1c8], RZ ;  /* 0x000072000a0a0a10 */ /* 0x000fe20007f3e0ff */
[----:B------:R-:W-:Y:S02]  /*8770*/  FFMA.FTZ R103, R103, c[0x0][0x2d0], -R101 ;  /* 0x0000b40067677a23 */ /* 0x000fe40000010865 */
[----:B------:R2:W-:Y:S01]  /*8780*/  @P0 LDGSTS.E.BYPASS.LTC128B.128 [R249+0xc100], [R4.64], !P6 ;  /* 0x0c10000004f90fae */ /* 0x0005e2000f101d48 */
[----:B------:R-:W-:Y:S01]  /*8790*/  @P0 IADD3.X R11, RZ, c[0x0][0x1cc], R6, P1, P2 ;  /* 0x00007300ff0b0a10 */ /* 0x000fe20000fe4406 */
[----:B------:R3:W4:Y:S06]  /*87a0*/  MUFU.EX2 R2, R0 ;  /* 0x0000000000027308 */ /* 0x00072c0000000800 */
[----:B------:R2:W-:Y:S04]  /*87b0*/  @P0 LDGSTS.E.BYPASS.LTC128B.128 [R249+0xf100], [R10.64], !P5 ;  /* 0x0f1000000af90fae */ /* 0x0005e8000e901d48 */
[----:B------:R-:W-:Y:S01]  /*87c0*/  MUFU.EX2 R103, R103 ;  /* 0x0000006700677308 */ /* 0x000fe20000000800 */
[----:B-1----:R-:W-:Y:S01]  /*87d0*/  FFMA.FTZ R8, R166, c[0x0][0x2d0], -R153 ;  /* 0x0000b400a6087a23 */ /* 0x002fe20000010899 */
[----:B------:R-:W-:Y:S08]  /*87e0*/  MOV R166, R18 ;  /* 0x0000001200a67202 */ /* 0x000ff00000000f00 */
[----:B------:R1:W-:Y:S01]  /*87f0*/  MUFU.EX2 R248, R8 ;  /* 0x0000000800f87308 */ /* 0x0003e20000000800 */
[----:B---3--:R-:W-:Y:S01]  /*8800*/  FADD.FTZ R0, -R3, R102 ;  /* 0x0000006603007221 */ /* 0x008fe20000010100 */
[----:B------:R-:W-:Y:S01]  /*8810*/  MOV R102, R247 ;  /* 0x000000f700667202 */ /* 0x000fe20000000f00 */
[----:B----4-:R-:W-:Y:S01]  /*8820*/  FMUL.FTZ R16, R2, R116 ;  /* 0x0000007402107220 */ /* 0x010fe20000410000 */
[----:B------:R-:W-:Y:S01]  /*8830*/  MOV R116, R17 ;  /* 0x0000001100747202 */ /* 0x000fe20000000f00 */
[----:B------:R-:W-:Y:S02]  /*8840*/  FMUL.FTZ R0, R0, c[0x0][0x2d0] ;  /* 0x0000b40000007a20 */ /* 0x000fe40000410000 */
[C---:B------:R-:W-:Y:S01]  /*8850*/  FMUL.FTZ R17, R2.reuse, R117 ;  /* 0x0000007502117220 */ /* 0x040fe20000410000 */
[----:B------:R-:W-:Y:S01]  /*8860*/  MOV R117, R45 ;  /* 0x0000002d00757202 */ /* 0x000fe20000000f00 */
[C---:B------:R-:W-:Y:S02]  /*8870*/  FMUL.FTZ R52, R2.reuse, R52 ;  /* 0x0000003402347220 */ /* 0x040fe40000410000 */
[----:B--2---:R-:W-:Y:S01]  /*8880*/  FFMA.FTZ R10, R171, c[0x0][0x2d0], -R101 ;  /* 0x0000b400ab0a7a23 */ /* 0x004fe20000010865 */
[----:B------:R-:W2:Y:S01]  /*8890*/  MUFU.EX2 R0, R0 ;  /* 0x0000000000007308 */ /* 0x000ea20000000800 */
[----:B------:R-:W-:Y:S01]  /*88a0*/  MOV R171, R33 ;  /* 0x0000002100ab7202 */ /* 0x000fe20000000f00 */
[C---:B------:R-:W-:Y:S02]  /*88b0*/  FMUL.FTZ R33, R2.reuse, R133 ;  /* 0x0000008502217220 */ /* 0x040fe40000410000 */
[C---:B------:R-:W-:Y:S02]  /*88c0*/  FMUL.FTZ R53, R2.reuse, R53 ;  /* 0x0000003502357220 */ /* 0x040fe40000410000 */
[C---:B------:R-:W-:Y:S02]  /*88d0*/  FMUL.FTZ R56, R2.reuse, R56 ;  /* 0x0000003802387220 */ /* 0x040fe40000410000 */
[----:B------:R-:W-:Y:S02]  /*88e0*/  FMUL.FTZ R57, R2, R57 ;  /* 0x0000003902397220 */ /* 0x000fe40000410000 */
[----:B-1----:R-:W-:Y:S01]  /*88f0*/  FFMA.FTZ R8, R164, c[0x0][0x2d0], -R153 ;  /* 0x0000b400a4087a23 */ /* 0x002fe20000010899 */
[----:B------:R-:W-:Y:S01]  /*8900*/  MOV R164, R9 ;  /* 0x0000000900a47202 */ /* 0x000fe20000000f00 */
[----:B------:R-:W-:Y:S01]  /*8910*/  FFMA.FTZ R9, R170, c[0x0][0x2d0], -R101 ;  /* 0x0000b400aa097a23 */ /* 0x000fe20000010865 */
[----:B------:R1:W-:Y:S01]  /*8920*/  MUFU.EX2 R247, R10 ;  /* 0x0000000a00f77308 */ /* 0x0003e20000000800 */
[----:B------:R-:W-:Y:S01]  /*8930*/  MOV R170, R32 ;  /* 0x0000002000aa7202 */ /* 0x000fe20000000f00 */
[C---:B------:R-:W-:Y:S02]  /*8940*/  FMUL.FTZ R32, R2.reuse, R132 ;  /* 0x0000008402207220 */ /* 0x040fe40000410000 */
[C---:B------:R-:W-:Y:S02]  /*8950*/  FMUL.FTZ R60, R2.reuse, R60 ;  /* 0x0000003c023c7220 */ /* 0x040fe40000410000 */
[C---:B------:R-:W-:Y:S02]  /*8960*/  FMUL.FTZ R61, R2.reuse, R61 ;  /* 0x0000003d023d7220 */ /* 0x040fe40000410000 */
[----:B------:R-:W-:Y:S02]  /*8970*/  FMUL.FTZ R64, R2, R64 ;  /* 0x0000004002407220 */ /* 0x000fe40000410000 */
[----:B------:R3:W-:Y:S01]  /*8980*/  MUFU.EX2 R231, R8 ;  /* 0x0000000800e77308 */ /* 0x0007e20000000800 */
[C---:B--2---:R-:W-:Y:S02]  /*8990*/  FMUL.FTZ R11, R0.reuse, R111 ;  /* 0x0000006f000b7220 */ /* 0x044fe40000410000 */
[C---:B------:R-:W-:Y:S01]  /*89a0*/  FMUL.FTZ R18, R0.reuse, R118 ;  /* 0x0000007600127220 */ /* 0x040fe20000410000 */
[----:B------:R-:W-:Y:S01]  /*89b0*/  MOV R118, R19 ;  /* 0x0000001300767202 */ /* 0x000fe20000000f00 */
[C---:B------:R-:W-:Y:S01]  /*89c0*/  FMUL.FTZ R19, R0.reuse, R119 ;  /* 0x0000007700137220 */ /* 0x040fe20000410000 */
[----:B------:R-:W-:Y:S01]  /*89d0*/  MOV R119, R34 ;  /* 0x0000002200777202 */ /* 0x000fe20000000f00 */
[C---:B------:R-:W-:Y:S01]  /*89e0*/  FMUL.FTZ R34, R0.reuse, R134 ;  /* 0x0000008600227220 */ /* 0x040fe20000410000 */
[----:B------:R-:W-:Y:S01]  /*89f0*/  MOV R134, R50 ;  /* 0x0000003200867202 */ /* 0x000fe20000000f00 */
[C---:B------:R-:W-:Y:S01]  /*8a00*/  FMUL.FTZ R35, R0.reuse, R135 ;  /* 0x0000008700237220 */ /* 0x040fe20000410000 */
[----:B------:R2:W4:Y:S01]  /*8a10*/  MUFU.EX2 R154, R9 ;  /* 0x00000009009a7308 */ /* 0x0005220000000800 */
[----:B------:R-:W-:Y:S01]  /*8a20*/  FMUL.FTZ R50, R0, R150 ;  /* 0x0000009600327220 */ /* 0x000fe20000410000 */
[----:B------:R-:W-:Y:S01]  /*8a30*/  MOV R135, R49 ;  /* 0x0000003100877202 */ /* 0x000fe20000000f00 */
[----:B------:R-:W-:Y:S02]  /*8a40*/  FMUL.FTZ R49, R2, R149 ;  /* 0x0000009502317220 */ /* 0x000fe40000410000 */
[C---:B-1----:R-:W-:Y:S02]  /*8a50*/  FMUL.FTZ R10, R0.reuse, R110 ;  /* 0x0000006e000a7220 */ /* 0x042fe40000410000 */
[C---:B------:R-:W-:Y:S02]  /*8a60*/  FMUL.FTZ R54, R0.reuse, R54 ;  /* 0x0000003600367220 */ /* 0x040fe40000410000 */
[C---:B------:R-:W-:Y:S02]  /*8a70*/  FMUL.FTZ R55, R0.reuse, R55 ;  /* 0x0000003700377220 */ /* 0x040fe40000410000 */
[C---:B------:R-:W-:Y:S02]  /*8a80*/  FMUL.FTZ R58, R0.reuse, R58 ;  /* 0x0000003a003a7220 */ /* 0x040fe40000410000 */
[C---:B------:R-:W-:Y:S01]  /*8a90*/  FMUL.FTZ R59, R0.reuse, R59 ;  /* 0x0000003b003b7220 */ /* 0x040fe20000410000 */
[----:B---3--:R-:W-:Y:S01]  /*8aa0*/  @P0 IADD3 R8, P3, R7, 0x100, RZ ;  /* 0x0000010007080810 */ /* 0x008fe20007f7e0ff */
[----:B------:R-:W-:Y:S01]  /*8ab0*/  FMUL.FTZ R62, R0, R62 ;  /* 0x0000003e003e7220 */ /* 0x000fe20000410000 */
[----:B------:R-:W-:Y:S01]  /*8ac0*/  @P0 SHF.L.U32 R7, R12, 0x6, RZ ;  /* 0x000000060c070819 */ /* 0x000fe200000006ff */
[----:B------:R-:W-:Y:S01]  /*8ad0*/  FMUL.FTZ R63, R0, R63 ;  /* 0x0000003f003f7220 */ /* 0x000fe20000410000 */
[----:B------:R-:W-:Y:S01]  /*8ae0*/  @P0 IADD3 R8, P2, R8, c[0x0][0x1c8], RZ ;  /* 0x0000720008080a10 */ /* 0x000fe20007f5e0ff */
[----:B------:R-:W-:Y:S01]  /*8af0*/  FMUL.FTZ R65, R2, R65 ;  /* 0x0000004102417220 */ /* 0x000fe20000410000 */
[----:B------:R-:W-:Y:S01]  /*8b00*/  @P0 SHF.L.U64.HI R12, R12, 0x6, R13 ;  /* 0x000000060c0c0819 */ /* 0x000fe2000001020d */
[----:B------:R-:W-:Y:S01]  /*8b10*/  FMUL.FTZ R66, R0, R66 ;  /* 0x0000004200427220 */ /* 0x000fe20000410000 */
[----:B------:R-:W-:Y:S01]  /*8b20*/  @P0 IADD3 R4, P1, R4, R7, RZ ;  /* 0x0000000704040210 */ /* 0x000fe20007f3e0ff */
[----:B------:R-:W-:Y:S01]  /*8b30*/  FMUL.FTZ R67, R0, R67 ;  /* 0x0000004300437220 */ /* 0x000fe20000410000 */
[----:B--2---:R-:W-:Y:S01]  /*8b40*/  @P0 IADD3.X R9, RZ, c[0x0][0x1cc], R6, P2, P3 ;  /* 0x00007300ff090a10 */ /* 0x004fe200017e6406 */
[C---:B------:R-:W-:Y:S01]  /*8b50*/  FMUL.FTZ R68, R2.reuse, R68 ;  /* 0x0000004402447220 */ /* 0x040fe20000410000 */
[----:B------:R-:W-:Y:S01]  /*8b60*/  @P0 IADD3.X R5, R5, R12, RZ, P1, !PT ;  /* 0x0000000c05050210 */ /* 0x000fe20000ffe4ff */
[----:B------:R-:W-:Y:S01]  /*8b70*/  FMUL.FTZ R69, R2, R69 ;  /* 0x0000004502457220 */ /* 0x000fe20000410000 */
[----:B------:R-:W-:Y:S01]  /*8b80*/  @P0 IADD3 R6, P2, R7, R4, RZ ;  /* 0x0000000407060210 */ /* 0x000fe20007f5e0ff */
[----:B------:R1:W-:Y:S01]  /*8b90*/  @P0 LDGSTS.E.BYPASS.LTC128B.128 [R249+0x12100], [R8.64], !P4 ;  /* 0x1210000008f90fae */ /* 0x0003e2000e101d48 */
[----:B------:R-:W-:Y:S02]  /*8ba0*/  FMUL.FTZ R70, R0, R70 ;  /* 0x0000004600467220 */ /* 0x000fe40000410000 */
[----:B------:R-:W-:Y:S01]  /*8bb0*/  @P0 IADD3.X R7, R12, R5, RZ, P2, !PT ;  /* 0x000000050c070210 */ /* 0x000fe200017fe4ff */
[----:B------:R-:W-:Y:S02]  /*8bc0*/  FMUL.FTZ R71, R0, R71 ;  /* 0x0000004700477220 */ /* 0x000fe40000410000 */
[C---:B------:R-:W-:Y:S02]  /*8bd0*/  FMUL.FTZ R72, R2.reuse, R72 ;  /* 0x0000004802487220 */ /* 0x040fe40000410000 */
[----:B------:R2:W-:Y:S01]  /*8be0*/  @P0 LDGSTS.E.BYPASS.LTC128B.128 [R249+0xd100], [R4.64], !P6 ;  /* 0x0d10000004f90fae */ /* 0x0005e2000f101d48 */
[----:B------:R-:W-:Y:S02]  /*8bf0*/  FMUL.FTZ R73, R2, R73 ;  /* 0x0000004902497220 */ /* 0x000fe40000410000 */
[C---:B------:R-:W-:Y:S02]  /*8c00*/  FMUL.FTZ R74, R0.reuse, R74 ;  /* 0x0000004a004a7220 */ /* 0x040fe40000410000 */
[----:B------:R-:W-:Y:S02]  /*8c10*/  FMUL.FTZ R75, R0, R75 ;  /* 0x0000004b004b7220 */ /* 0x000fe40000410000 */
[C---:B------:R-:W-:Y:S01]  /*8c20*/  FMUL.FTZ R76, R2.reuse, R76 ;  /* 0x0000004c024c7220 */ /* 0x040fe20000410000 */
[----:B------:R2:W-:Y:S01]  /*8c30*/  @P0 LDGSTS.E.BYPASS.LTC128B.128 [R249+0x10100], [R4.64+0x80], !P5 ;  /* 0x1010008004f90fae */ /* 0x0005e2000e901d48 */
[----:B------:R-:W-:Y:S02]  /*8c40*/  FMUL.FTZ R77, R2, R77 ;  /* 0x0000004d024d7220 */ /* 0x000fe40000410000 */
[C---:B------:R-:W-:Y:S02]  /*8c50*/  FMUL.FTZ R78, R0.reuse, R78 ;  /* 0x0000004e004e7220 */ /* 0x040fe40000410000 */
[----:B------:R-:W-:Y:S02]  /*8c60*/  FMUL.FTZ R79, R0, R79 ;  /* 0x0000004f004f7220 */ /* 0x000fe40000410000 */
[C---:B------:R-:W-:Y:S01]  /*8c70*/  FMUL.FTZ R80, R2.reuse, R80 ;  /* 0x0000005002507220 */ /* 0x040fe20000410000 */
[----:B------:R2:W-:Y:S01]  /*8c80*/  @P0 LDGSTS.E.BYPASS.LTC128B.128 [R249+0x13100], [R4.64+0x100], !P4 ;  /* 0x1310010004f90fae */ /* 0x0005e2000e101d48 */
[C---:B------:R-:W-:Y:S02]  /*8c90*/  FMUL.FTZ R81, R2.reuse, R81 ;  /* 0x0000005102517220 */ /* 0x040fe40000410000 */
[C---:B-1----:R-:W-:Y:S02]  /*8ca0*/  FMUL.FTZ R8, R2.reuse, R108 ;  /* 0x0000006c02087220 */ /* 0x042fe40000410000 */
[----:B------:R-:W-:Y:S02]  /*8cb0*/  FMUL.FTZ R9, R2, R109 ;  /* 0x0000006d02097220 */ /* 0x000fe40000410000 */
[C---:B------:R-:W-:Y:S01]  /*8cc0*/  FMUL.FTZ R82, R0.reuse, R82 ;  /* 0x0000005200527220 */ /* 0x040fe20000410000 */
        /* <DEDUP_REMOVED lines=11> */
[----:B------:R-:W-:Y:S02]  /*8d80*/  FMUL.FTZ R91, R0, R91 ;  /* 0x0000005b005b7220 */ /* 0x000fe40000410000 */
[--C-:B--2---:R-:W-:Y:S01]  /*8d90*/  FFMA.FTZ R4, R168, c[0x0][0x2d0], -R101.reuse ;  /* 0x0000b400a8047a23 */ /* 0x104fe20000010865 */
[----:B------:R-:W-:Y:S01]  /*8da0*/  MOV R168, R40 ;  /* 0x0000002800a87202 */ /* 0x000fe20000000f00 */
[C---:B------:R-:W-:Y:S01]  /*8db0*/  FMUL.FTZ R5, R2.reuse, R105 ;  /* 0x0000006902057220 */ /* 0x040fe20000410000 */
[----:B----4-:R-:W-:Y:S01]  /*8dc0*/  F2FP.BF16.PACK_AB R105, R247, R154 ;  /* 0x0000009af769723e */ /* 0x010fe200000010ff */
[----:B------:R2:W-:Y:S01]  /*8dd0*/  MUFU.EX2 R155, R4 ;  /* 0x00000004009b7308 */ /* 0x0005e20000000800 */
[----:B------:R-:W3:Y:S01]  /*8de0*/  LDSM.16.MT88.4 R12, [R225+0x100] ;  /* 0x00010000e10c783b */ /* 0x000ee20000004200 */
[C---:B------:R-:W-:Y:S02]  /*8df0*/  FMUL.FTZ R40, R2.reuse, R140 ;  /* 0x0000008c02287220 */ /* 0x040fe40000410000 */
[C---:B------:R-:W-:Y:S02]  /*8e00*/  FMUL.FTZ R92, R2.reuse, R92 ;  /* 0x0000005c025c7220 */ /* 0x040fe40000410000 */
[----:B------:R-:W-:Y:S02]  /*8e10*/  FMUL.FTZ R93, R2, R93 ;  /* 0x0000005d025d7220 */ /* 0x000fe40000410000 */
[C---:B------:R-:W-:Y:S01]  /*8e20*/  FMUL.FTZ R94, R0.reuse, R94 ;  /* 0x0000005e005e7220 */ /* 0x040fe20000410000 */
[----:B------:R-:W4:Y:S01]  /*8e30*/  LDSM.16.MT88.4 R20, [R226+0x100] ;  /* 0x00010000e214783b */ /* 0x000f220000004200 */
[----:B------:R-:W-:Y:S02]  /*8e40*/  FMUL.FTZ R95, R0, R95 ;  /* 0x0000005f005f7220 */ /* 0x000fe40000410000 */
[C---:B------:R-:W-:Y:S02]  /*8e50*/  FMUL.FTZ R96, R2.reuse, R96 ;  /* 0x0000006002607220 */ /* 0x040fe40000410000 */
[----:B------:R-:W-:Y:S02]  /*8e60*/  FMUL.FTZ R97, R2, R97 ;  /* 0x0000006102617220 */ /* 0x000fe40000410000 */
[C---:B------:R-:W-:Y:S01]  /*8e70*/  FMUL.FTZ R98, R0.reuse, R98 ;  /* 0x0000006200627220 */ /* 0x040fe20000410000 */
[----:B------:R-:W3:Y:S01]  /*8e80*/  LDSM.16.MT88.4 R28, [R229+0x100] ;  /* 0x00010000e51c783b */ /* 0x000ee20000004200 */
[C---:B------:R-:W-:Y:S02]  /*8e90*/  FMUL.FTZ R99, R0.reuse, R99 ;  /* 0x0000006300637220 */ /* 0x040fe40000410000 */
[C---:B-1----:R-:W-:Y:S01]  /*8ea0*/  FMUL.FTZ R6, R0.reuse, R106 ;  /* 0x0000006a00067220 */ /* 0x042fe20000410000 */
[----:B------:R-:W-:Y:S01]  /*8eb0*/  F2FP.BF16.PACK_AB R106, R231, R248 ;  /* 0x000000f8e76a723e */ /* 0x000fe200000010ff */
[----:B------:R-:W-:Y:S02]  /*8ec0*/  FMUL.FTZ R7, R0, R107 ;  /* 0x0000006b00077220 */ /* 0x000fe40000410000 */
[----:B--2---:R-:W-:Y:S01]  /*8ed0*/  FFMA.FTZ R4, R169, c[0x0][0x2d0], -R101 ;  /* 0x0000b400a9047a23 */ /* 0x004fe20000010865 */
[----:B------:R-:W1:Y:S01]  /*8ee0*/  LDSM.16.MT88.4 R36, [R228+0x100] ;  /* 0x00010000e424783b */ /* 0x000e620000004200 */
[----:B------:R-:W-:Y:S01]  /*8ef0*/  MOV R169, R44 ;  /* 0x0000002c00a97202 */ /* 0x000fe20000000f00 */
[--C-:B------:R-:W-:Y:S01]  /*8f00*/  FFMA.FTZ R171, R171, c[0x0][0x2d0], -R153.reuse ;  /* 0x0000b400abab7a23 */ /* 0x100fe20000010899 */
[----:B------:R2:W2:Y:S05]  /*8f10*/  MUFU.EX2 R165, R4 ;  /* 0x0000000400a57308 */ /* 0x0004aa0000000800 */
[----:B------:R-:W1:Y:S05]  /*8f20*/  LDSM.16.MT88.4 R44, [R225+0x3100] ;  /* 0x00310000e12c783b */ /* 0x000e6a0000004200 */
[----:B------:R-:W-:Y:S03]  /*8f30*/  MUFU.EX2 R171, R171 ;  /* 0x000000ab00ab7308 */ /* 0x000fe60000000800 */
[----:B------:R-:W1:Y:S08]  /*8f40*/  LDSM.16.MT88.4 R108, [R226+0x3100] ;  /* 0x00310000e26c783b */ /* 0x000e700000004200 */
[----:B------:R-:W0:Y:S01]  /*8f50*/  LDGDEPBAR ;  /* 0x00000000000079af */ /* 0x000e220000000000 */
[----:B--2---:R-:W-:Y:S01]  /*8f60*/  FMUL.FTZ R4, R2, R104 ;  /* 0x0000006802047220 */ /* 0x004fe20000410000 */
[----:B------:R-:W-:Y:S02]  /*8f70*/  F2FP.BF16.PACK_AB R104, R246, R164 ;  /* 0x000000a4f668723e */ /* 0x000fe400000010ff */
[----:B------:R-:W-:Y:S07]  /*8f80*/  F2FP.BF16.PACK_AB R107, R165, R155 ;  /* 0x0000009ba56b723e */ /* 0x000fee00000010ff */
[C---:B---3--:R-:W-:Y:S07]  /*8f90*/  HMMA.16816.F32.BF16 R4, R104.reuse, R12, R4 ;  /* 0x0000000c6804723c */ /* 0x048fee0000041804 */
[C---:B------:R-:W-:Y:S01]  /*8fa0*/  FMUL.FTZ R12, R2.reuse, R112 ;  /* 0x00000070020c7220 */ /* 0x040fe20000410000 */
[C---:B------:R-:W-:Y:S04]  /*8fb0*/  HMMA.16816.F32.BF16 R8, R104.reuse, R14, R8 ;  /* 0x0000000e6808723c */ /* 0x040fe80000041808 */
[----:B------:R-:W-:Y:S03]  /*8fc0*/  FMUL.FTZ R13, R2, R113 ;  /* 0x00000071020d7220 */ /* 0x000fe60000410000 */
[C---:B------:R-:W-:Y:S02]  /*8fd0*/  FMUL.FTZ R14, R0.reuse, R114 ;  /* 0x00000072000e7220 */ /* 0x040fe40000410000 */
[----:B------:R-:W-:Y:S02]  /*8fe0*/  FMUL.FTZ R15, R0, R115 ;  /* 0x00000073000f7220 */ /* 0x000fe40000410000 */
[----:B------:R-:W2:Y:S05]  /*8ff0*/  LDSM.16.MT88.4 R112, [R229+0x3100] ;  /* 0x00310000e570783b */ /* 0x000eaa0000004200 */
[C---:B----4-:R-:W-:Y:S07]  /*9000*/  HMMA.16816.F32.BF16 R12, R104.reuse, R20, R12 ;  /* 0x00000014680c723c */ /* 0x050fee000004180c */
[C---:B------:R-:W-:Y:S01]  /*9010*/  FMUL.FTZ R20, R2.reuse, R120 ;  /* 0x0000007802147220 */ /* 0x040fe20000410000 */
[C---:B------:R-:W-:Y:S04]  /*9020*/  HMMA.16816.F32.BF16 R16, R104.reuse, R22, R16 ;  /* 0x000000166810723c */ /* 0x040fe80000041810 */
[----:B------:R-:W-:Y:S01]  /*9030*/  FMUL.FTZ R21, R2, R121 ;  /* 0x0000007902157220 */ /* 0x000fe20000410000 */
[----:B------:R-:W-:Y:S01]  /*9040*/  MOV R120, R27 ;  /* 0x0000001b00787202 */ /* 0x000fe20000000f00 */
[C---:B------:R-:W-:Y:S01]  /*9050*/  FMUL.FTZ R27, R0.reuse, R127 ;  /* 0x0000007f001b7220 */ /* 0x040fe20000410000 */
[----:B------:R-:W-:Y:S01]  /*9060*/  MOV R121, R26 ;  /* 0x0000001a00797202 */ /* 0x000fe20000000f00 */
[C---:B------:R-:W-:Y:S01]  /*9070*/  FMUL.FTZ R22, R0.reuse, R122 ;  /* 0x0000007a00167220 */ /* 0x040fe20000410000 */
[----:B------:R-:W-:Y:S03]  /*9080*/  MOV R122, R25 ;  /* 0x00000019007a7202 */ /* 0x000fe60000000f00 */
[----:B------:R-:W-:Y:S01]  /*9090*/  FMUL.FTZ R23, R0, R123 ;  /* 0x0000007b00177220 */ /* 0x000fe20000410000 */
[----:B------:R-:W-:Y:S01]  /*90a0*/  MOV R127, R122 ;  /* 0x0000007a007f7202 */ /* 0x000fe20000000f00 */
[----:B------:R-:W-:Y:S01]  /*90b0*/  FMUL.FTZ R25, R2, R125 ;  /* 0x0000007d02197220 */ /* 0x000fe20000410000 */
[----:B------:R-:W-:Y:S01]  /*90c0*/  MOV R125, R102 ;  /* 0x00000066007d7202 */ /* 0x000fe20000000f00 */
[----:B------:R-:W-:Y:S01]  /*90d0*/  FMUL.FTZ R26, R0, R126 ;  /* 0x0000007e001a7220 */ /* 0x000fe20000410000 */
[----:B------:R-:W-:Y:S01]  /*90e0*/  MOV R122, R117 ;  /* 0x00000075007a7202 */ /* 0x000fe20000000f00 */
[--C-:B------:R-:W-:Y:S01]  /*90f0*/  FFMA.FTZ R102, R172, c[0x0][0x2d0], -R153.reuse ;  /* 0x0000b400ac667a23 */ /* 0x100fe20000010899 */
[C---:B------:R-:W-:Y:S03]  /*9100*/  HMMA.16816.F32.BF16 R20, R104.reuse, R28, R20 ;  /* 0x0000001c6814723c */ /* 0x040fe60000041814 */
[----:B------:R-:W-:Y:S01]  /*9110*/  MOV R123, R24 ;  /* 0x00000018007b7202 */ /* 0x000fe20000000f00 */
[----:B------:R-:W-:Y:S01]  /*9120*/  FMUL.FTZ R24, R2, R124 ;  /* 0x0000007c02187220 */ /* 0x000fe20000410000 */
[----:B------:R-:W-:Y:S01]  /*9130*/  MOV R124, R51 ;  /* 0x00000033007c7202 */ /* 0x000fe20000000f00 */
[----:B------:R-:W-:Y:S01]  /*9140*/  FMUL.FTZ R51, R0, R151 ;  /* 0x0000009700337220 */ /* 0x000fe20000410000 */
[----:B------:R-:W-:Y:S01]  /*9150*/  MOV R140, R123 ;  /* 0x0000007b008c7202 */ /* 0x000fe20000000f00 */
[C---:B------:R-:W-:Y:S01]  /*9160*/  FMUL.FTZ R28, R2.reuse, R128 ;  /* 0x00000080021c7220 */ /* 0x040fe20000410000 */
[----:B------:R-:W-:Y:S02]  /*9170*/  MOV R123, R116 ;  /* 0x00000074007b7202 */ /* 0x000fe40000000f00 */
[C---:B------:R-:W-:Y:S03]  /*9180*/  HMMA.16816.F32.BF16 R24, R104.reuse, R30, R24 ;  /* 0x0000001e6818723c */ /* 0x040fe60000041818 */
[----:B------:R-:W-:Y:S01]  /*9190*/  FMUL.FTZ R29, R2, R129 ;  /* 0x00000081021d7220 */ /* 0x000fe20000410000 */
[----:B------:R-:W-:Y:S01]  /*91a0*/  MOV R129, R42 ;  /* 0x0000002a00817202 */ /* 0x000fe20000000f00 */
[C---:B------:R-:W-:Y:S01]  /*91b0*/  FMUL.FTZ R42, R0.reuse, R142 ;  /* 0x0000008e002a7220 */ /* 0x040fe20000410000 */
[----:B------:R-:W-:Y:S01]  /*91c0*/  MOV R142, R43 ;  /* 0x0000002b008e7202 */ /* 0x000fe20000000f00 */
[C---:B------:R-:W-:Y:S01]  /*91d0*/  FMUL.FTZ R30, R0.reuse, R130 ;  /* 0x00000082001e7220 */ /* 0x040fe20000410000 */
[----:B------:R-:W-:Y:S01]  /*91e0*/  MOV R128, R41 ;  /* 0x0000002900807202 */ /* 0x000fe20000000f00 */
[----:B------:R3:W-:Y:S03]  /*91f0*/  MUFU.EX2 R130, R102 ;  /* 0x0000006600827308 */ /* 0x0007e60000000800 */
[----:B------:R-:W-:Y:S01]  /*9200*/  FMUL.FTZ R31, R0, R131 ;  /* 0x00000083001f7220 */ /* 0x000fe20000410000 */
[----:B------:R-:W-:Y:S01]  /*9210*/  MOV R133, R121 ;  /* 0x0000007900857202 */ /* 0x000fe20000000f00 */
[----:B------:R-:W-:Y:S01]  /*9220*/  FMUL.FTZ R41, R2, R141 ;  /* 0x0000008d02297220 */ /* 0x000fe20000410000 */
[----:B------:R-:W-:Y:S01]  /*9230*/  MOV R121, R118 ;  /* 0x0000007600797202 */ /* 0x000fe20000000f00 */
[----:B------:R-:W-:Y:S01]  /*9240*/  FMUL.FTZ R43, R0, R143 ;  /* 0x0000008f002b7220 */ /* 0x000fe20000410000 */
[----:B------:R-:W-:Y:S01]  /*9250*/  MOV R143, R48 ;  /* 0x00000030008f7202 */ /* 0x000fe20000000f00 */
[C---:B------:R-:W-:Y:S01]  /*9260*/  FMUL.FTZ R48, R2.reuse, R148 ;  /* 0x0000009402307220 */ /* 0x040fe20000410000 */
[C---:B-1----:R-:W-:Y:S01]  /*9270*/  HMMA.16816.F32.BF16 R28, R104.reuse, R36, R28 ;  /* 0x00000024681c723c */ /* 0x042fe2000004181c */
[----:B------:R-:W-:Y:S02]  /*9280*/  LDSM.16.MT88.4 R148, [R226+0x5900] ;  /* 0x00590000e294783b */ /* 0x000fe40000004200 */
[----:B------:R-:W-:Y:S02]  /*9290*/  MOV R126, R120 ;  /* 0x00000078007e7202 */ /* 0x000fe40000000f00 */
[----:B------:R-:W-:Y:S02]  /*92a0*/  MOV R120, R119 ;  /* 0x0000007700787202 */ /* 0x000fe40000000f00 */
[C---:B------:R-:W-:Y:S01]  /*92b0*/  FMUL.FTZ R37, R2.reuse, R137 ;  /* 0x0000008902257220 */ /* 0x040fe20000410000 */
[C---:B------:R-:W-:Y:S01]  /*92c0*/  HMMA.16816.F32.BF16 R32, R104.reuse, R38, R32 ;  /* 0x000000266820723c */ /* 0x040fe20000041820 */
[----:B------:R-:W1:Y:S03]  /*92d0*/  LDSM.16.MT88.4 R116, [R228+0x3100] ;  /* 0x00310000e474783b */ /* 0x000e660000004200 */
[----:B------:R-:W-:Y:S02]  /*92e0*/  FMUL.FTZ R36, R2, R136 ;  /* 0x0000008802247220 */ /* 0x000fe40000410000 */
[--C-:B---3--:R-:W-:Y:S02]  /*92f0*/  FFMA.FTZ R102, R173, c[0x0][0x2d0], -R153.reuse ;  /* 0x0000b400ad667a23 */ /* 0x108fe40000010899 */
[C---:B------:R-:W-:Y:S02]  /*9300*/  FMUL.FTZ R38, R0.reuse, R138 ;  /* 0x0000008a00267220 */ /* 0x040fe40000410000 */
[----:B------:R3:W-:Y:S02]  /*9310*/  MUFU.EX2 R137, R102 ;  /* 0x0000006600897308 */ /* 0x0007e40000000800 */
[----:B------:R-:W-:Y:S07]  /*9320*/  FMUL.FTZ R39, R0, R139 ;  /* 0x0000008b00277220 */ /* 0x000fee0000410000 */
[C---:B------:R-:W-:Y:S07]  /*9330*/  HMMA.16816.F32.BF16 R36, R104.reuse, R44, R36 ;  /* 0x0000002c6824723c */ /* 0x040fee0000041824 */
[C---:B------:R-:W-:Y:S01]  /*9340*/  FMUL.FTZ R45, R2.reuse, R145 ;  /* 0x00000091022d7220 */ /* 0x040fe20000410000 */
[C---:B------:R-:W-:Y:S04]  /*9350*/  HMMA.16816.F32.BF16 R40, R104.reuse, R46, R40 ;  /* 0x0000002e6828723c */ /* 0x040fe80000041828 */
[----:B------:R-:W-:Y:S02]  /*9360*/  FMUL.FTZ R44, R2, R144 ;  /* 0x00000090022c7220 */ /* 0x000fe40000410000 */
[--C-:B---3--:R-:W-:Y:S02]  /*9370*/  FFMA.FTZ R102, R174, c[0x0][0x2d0], -R153.reuse ;  /* 0x0000b400ae667a23 */ /* 0x108fe40000010899 */
[C---:B------:R-:W-:Y:S02]  /*9380*/  FMUL.FTZ R46, R0.reuse, R146 ;  /* 0x00000092002e7220 */ /* 0x040fe40000410000 */
[----:B------:R3:W-:Y:S02]  /*9390*/  MUFU.EX2 R145, R102 ;  /* 0x0000006600917308 */ /* 0x0007e40000000800 */
[----:B------:R-:W-:Y:S07]  /*93a0*/  FMUL.FTZ R47, R0, R147 ;  /* 0x00000093002f7220 */ /* 0x000fee0000410000 */
[C---:B------:R-:W-:Y:S08]  /*93b0*/  HMMA.16816.F32.BF16 R44, R104.reuse, R108, R44 ;  /* 0x0000006c682c723c */ /* 0x040ff0000004182c */
[C---:B------:R-:W-:Y:S01]  /*93c0*/  HMMA.16816.F32.BF16 R48, R104.reuse, R110, R48 ;  /* 0x0000006e6830723c */ /* 0x040fe20000041830 */
[----:B------:R-:W4:Y:S07]  /*93d0*/  LDSM.16.MT88.4 R108, [R225+0x6100] ;  /* 0x00610000e16c783b */ /* 0x000f2e0000004200 */
[C---:B--2---:R-:W-:Y:S04]  /*93e0*/  HMMA.16816.F32.BF16 R52, R104.reuse, R112, R52 ;  /* 0x000000706834723c */ /* 0x044fe80000041834 */
[----:B---3--:R-:W-:Y:S04]  /*93f0*/  FFMA.FTZ R102, R175, c[0x0][0x2d0], -R153 ;  /* 0x0000b400af667a23 */ /* 0x008fe80000010899 */
[C---:B------:R-:W-:Y:S01]  /*9400*/  HMMA.16816.F32.BF16 R56, R104.reuse, R114, R56 ;  /* 0x000000726838723c */ /* 0x040fe20000041838 */
[----:B------:R2:W-:Y:S01]  /*9410*/  MUFU.EX2 R139, R102 ;  /* 0x00000066008b7308 */ /* 0x0005e20000000800 */
[----:B------:R-:W3:Y:S06]  /*9420*/  LDSM.16.MT88.4 R112, [R226+0x6100] ;  /* 0x00610000e270783b */ /* 0x000eec0000004200 */
[C---:B-1----:R-:W-:Y:S08]  /*9430*/  HMMA.16816.F32.BF16 R60, R104.reuse, R116, R60 ;  /* 0x00000074683c723c */ /* 0x042ff0000004183c */
[C---:B------:R-:W-:Y:S01]  /*9440*/  HMMA.16816.F32.BF16 R64, R104.reuse, R118, R64 ;  /* 0x000000766840723c */ /* 0x040fe20000041840 */
[----:B------:R-:W1:Y:S07]  /*9450*/  LDSM.16.MT88.4 R116, [R229+0x6100] ;  /* 0x00610000e574783b */ /* 0x000e6e0000004200 */
[C---:B----4-:R-:W-:Y:S04]  /*9460*/  HMMA.16816.F32.BF16 R68, R104.reuse, R108, R68 ;  /* 0x0000006c6844723c */ /* 0x050fe80000041844 */
[--C-:B--2---:R-:W-:Y:S04]  /*9470*/  FFMA.FTZ R102, R176, c[0x0][0x2d0], -R101.reuse ;  /* 0x0000b400b0667a23 */ /* 0x104fe80000010865 */
[----:B------:R2:W-:Y:S01]  /*9480*/  MUFU.EX2 R132, R102 ;  /* 0x0000006600847308 */ /* 0x0005e20000000800 */
[C---:B------:R-:W-:Y:S01]  /*9490*/  HMMA.16816.F32.BF16 R72, R104.reuse, R110, R72 ;  /* 0x0000006e6848723c */ /* 0x040fe20000041848 */
[----:B------:R-:W4:Y:S07]  /*94a0*/  LDSM.16.MT88.4 R108, [R228+0x6100] ;  /* 0x00610000e46c783b */ /* 0x000f2e0000004200 */
[C---:B---3--:R-:W-:Y:S08]  /*94b0*/  HMMA.16816.F32.BF16 R76, R104.reuse, R112, R76 ;  /* 0x00000070684c723c */ /* 0x048ff0000004184c */
[C---:B------:R-:W-:Y:S01]  /*94c0*/  HMMA.16816.F32.BF16 R80, R104.reuse, R114, R80 ;  /* 0x000000726850723c */ /* 0x040fe20000041850 */
[----:B------:R-:W3:Y:S03]  /*94d0*/  LDSM.16.MT88.4 R112, [R225+0x900] ;  /* 0x00090000e170783b */ /* 0x000ee60000004200 */
[--C-:B--2---:R-:W-:Y:S04]  /*94e0*/  FFMA.FTZ R102, R178, c[0x0][0x2d0], -R101.reuse ;  /* 0x0000b400b2667a23 */ /* 0x104fe80000010865 */
[C---:B-1----:R-:W-:Y:S01]  /*94f0*/  HMMA.16816.F32.BF16 R84, R104.reuse, R116, R84 ;  /* 0x000000746854723c */ /* 0x042fe20000041854 */
[----:B------:R1:W2:Y:S07]  /*9500*/  MUFU.EX2 R136, R102 ;  /* 0x0000006600887308 */ /* 0x0002ae0000000800 */
[C---:B------:R-:W-:Y:S01]  /*9510*/  HMMA.16816.F32.BF16 R88, R104.reuse, R118, R88 ;  /* 0x000000766858723c */ /* 0x040fe20000041858 */
[----:B------:R-:W3:Y:S07]  /*9520*/  LDSM.16.MT88.4 R116, [R226+0x900] ;  /* 0x00090000e274783b */ /* 0x000eee0000004200 */
[C---:B----4-:R-:W-:Y:S08]  /*9530*/  HMMA.16816.F32.BF16 R92, R104.reuse, R108, R92 ;  /* 0x0000006c685c723c */ /* 0x050ff0000004185c */
[----:B------:R-:W-:Y:S01]  /*9540*/  HMMA.16816.F32.BF16 R96, R104, R110, R96 ;  /* 0x0000006e6860723c */ /* 0x000fe20000041860 */
[----:B------:R-:W4:Y:S03]  /*9550*/  LDSM.16.MT88.4 R108, [R229+0x900] ;  /* 0x00090000e56c783b */ /* 0x000f260000004200 */
[--C-:B-1----:R-:W-:Y:S03]  /*9560*/  FFMA.FTZ R102, R177, c[0x0][0x2d0], -R101.reuse ;  /* 0x0000b400b1667a23 */ /* 0x102fe60000010865 */
[----:B--2---:R-:W-:Y:S01]  /*9570*/  F2FP.BF16.PACK_AB R105, R136, R132 ;  /* 0x000000848869723e */ /* 0x004fe200000010ff */
[----:B------:R1:W-:Y:S01]  /*9580*/  MUFU.EX2 R144, R102 ;  /* 0x0000006600907308 */ /* 0x0003e20000000800 */
[----:B------:R-:W-:Y:S03]  /*9590*/  F2FP.BF16.PACK_AB R104, R137, R130 ;  /* 0x000000828968723e */ /* 0x000fe600000010ff */
[----:B------:R-:W-:Y:S01]  /*95a0*/  F2FP.BF16.PACK_AB R106, R139, R145 ;  /* 0x000000918b6a723e */ /* 0x000fe200000010ff */
[----:B-1----:R-:W-:Y:S05]  /*95b0*/  FFMA.FTZ R102, R179, c[0x0][0x2d0], -R101 ;  /* 0x0000b400b3667a23 */ /* 0x002fea0000010865 */
[----:B------:R1:W2:Y:S02]  /*95c0*/  MUFU.EX2 R138, R102 ;  /* 0x00000066008a7308 */ /* 0x0002a40000000800 */
[--C-:B-1----:R-:W-:Y:S01]  /*95d0*/  FFMA.FTZ R102, R183, c[0x0][0x2d0], -R153.reuse ;  /* 0x0000b400b7667a23 */ /* 0x102fe20000010899 */
[----:B--2---:R-:W-:Y:S07]  /*95e0*/  F2FP.BF16.PACK_AB R107, R138, R144 ;  /* 0x000000908a6b723e */ /* 0x004fee00000010ff */
[----:B------:R1:W-:Y:S01]  /*95f0*/  MUFU.EX2 R141, R102 ;  /* 0x00000066008d7308 */ /* 0x0003e20000000800 */
[C---:B---3--:R-:W-:Y:S08]  /*9600*/  HMMA.16816.F32.BF16 R4, R104.reuse, R112, R4 ;  /* 0x000000706804723c */ /* 0x048ff00000041804 */
[C---:B------:R-:W-:Y:S01]  /*9610*/  HMMA.16816.F32.BF16 R8, R104.reuse, R114, R8 ;  /* 0x000000726808723c */ /* 0x040fe20000041808 */
[----:B------:R-:W2:Y:S07]  /*9620*/  LDSM.16.MT88.4 R112, [R228+0x900] ;  /* 0x00090000e470783b */ /* 0x000eae0000004200 */
[C---:B------:R-:W-:Y:S04]  /*9630*/  HMMA.16816.F32.BF16 R12, R104.reuse, R116, R12 ;  /* 0x00000074680c723c */ /* 0x040fe8000004180c */
[--C-:B-1----:R-:W-:Y:S04]  /*9640*/  FFMA.FTZ R102, R182, c[0x0][0x2d0], -R153.reuse ;  /* 0x0000b400b6667a23 */ /* 0x102fe80000010899 */
[C---:B------:R-:W-:Y:S01]  /*9650*/  HMMA.16816.F32.BF16 R16, R104.reuse, R118, R16 ;  /* 0x000000766810723c */ /* 0x040fe20000041810 */
[----:B------:R1:W3:Y:S01]  /*9660*/  MUFU.EX2 R147, R102 ;  /* 0x0000006600937308 */ /* 0x0002e20000000800 */
[----:B------:R-:W3:Y:S06]  /*9670*/  LDSM.16.MT88.4 R116, [R225+0x3900] ;  /* 0x00390000e174783b */ /* 0x000eec0000004200 */
[C---:B----4-:R-:W-:Y:S08]  /*9680*/  HMMA.16816.F32.BF16 R20, R104.reuse, R108, R20 ;  /* 0x0000006c6814723c */ /* 0x050ff00000041814 */
[C---:B------:R-:W-:Y:S01]  /*9690*/  HMMA.16816.F32.BF16 R24, R104.reuse, R110, R24 ;  /* 0x0000006e6818723c */ /* 0x040fe20000041818 */
[----:B------:R-:W4:Y:S07]  /*96a0*/  LDSM.16.MT88.4 R108, [R226+0x3900] ;  /* 0x00390000e26c783b */ /* 0x000f2e0000004200 */
[C---:B--2---:R-:W-:Y:S04]  /*96b0*/  HMMA.16816.F32.BF16 R28, R104.reuse, R112, R28 ;  /* 0x00000070681c723c */ /* 0x044fe8000004181c */
[--C-:B-1----:R-:W-:Y:S04]  /*96c0*/  FFMA.FTZ R102, R181, c[0x0][0x2d0], -R153.reuse ;  /* 0x0000b400b5667a23 */ /* 0x102fe80000010899 */
[----:B------:R1:W-:Y:S01]  /*96d0*/  MUFU.EX2 R146, R102 ;  /* 0x0000006600927308 */ /* 0x0003e20000000800 */
[C---:B------:R-:W-:Y:S01]  /*96e0*/  HMMA.16816.F32.BF16 R32, R104.reuse, R114, R32 ;  /* 0x000000726820723c */ /* 0x040fe20000041820 */
[----:B------:R-:W2:Y:S07]  /*96f0*/  LDSM.16.MT88.4 R112, [R229+0x3900] ;  /* 0x00390000e570783b */ /* 0x000eae0000004200 */
[C---:B---3--:R-:W-:Y:S08]  /*9700*/  HMMA.16816.F32.BF16 R36, R104.reuse, R116, R36 ;  /* 0x000000746824723c */ /* 0x048ff00000041824 */
[C---:B------:R-:W-:Y:S01]  /*9710*/  HMMA.16816.F32.BF16 R40, R104.reuse, R118, R40 ;  /* 0x000000766828723c */ /* 0x040fe20000041828 */
[----:B------:R-:W3:Y:S03]  /*9720*/  LDSM.16.MT88.4 R116, [R228+0x3900] ;  /* 0x00390000e474783b */ /* 0x000ee60000004200 */
[----:B-1----:R-:W-:Y:S04]  /*9730*/  FFMA.FTZ R102, R180, c[0x0][0x2d0], -R153 ;  /* 0x0000b400b4667a23 */ /* 0x002fe80000010899 */
[C---:B----4-:R-:W-:Y:S01]  /*9740*/  HMMA.16816.F32.BF16 R44, R104.reuse, R108, R44 ;  /* 0x0000006c682c723c */ /* 0x050fe2000004182c */
[----:B------:R1:W4:Y:S07]  /*9750*/  MUFU.EX2 R131, R102 ;  /* 0x0000006600837308 */ /* 0x00032e0000000800 */
[C---:B------:R-:W-:Y:S01]  /*9760*/  HMMA.16816.F32.BF16 R48, R104.reuse, R110, R48 ;  /* 0x0000006e6830723c */ /* 0x040fe20000041830 */
[----:B------:R-:W4:Y:S07]  /*9770*/  LDSM.16.MT88.4 R108, [R225+0x6900] ;  /* 0x00690000e16c783b */ /* 0x000f2e0000004200 */
[C---:B--2---:R-:W-:Y:S08]  /*9780*/  HMMA.16816.F32.BF16 R52, R104.reuse, R112, R52 ;  /* 0x000000706834723c */ /* 0x044ff00000041834 */
[C---:B------:R-:W-:Y:S01]  /*9790*/  HMMA.16816.F32.BF16 R56, R104.reuse, R114, R56 ;  /* 0x000000726838723c */ /* 0x040fe20000041838 */
[----:B------:R-:W2:Y:S03]  /*97a0*/  LDSM.16.MT88.4 R112, [R226+0x6900] ;  /* 0x00690000e270783b */ /* 0x000ea60000004200 */
[--C-:B-1----:R-:W-:Y:S04]  /*97b0*/  FFMA.FTZ R102, R251, c[0x0][0x2d0], -R101.reuse ;  /* 0x0000b400fb667a23 */ /* 0x102fe80000010865 */
[----:B------:R1:W-:Y:S01]  /*97c0*/  MUFU.EX2 R181, R102 ;  /* 0x0000006600b57308 */ /* 0x0003e20000000800 */
[C---:B---3--:R-:W-:Y:S08]  /*97d0*/  HMMA.16816.F32.BF16 R60, R104.reuse, R116, R60 ;  /* 0x00000074683c723c */ /* 0x048ff0000004183c */
[C---:B------:R-:W-:Y:S01]  /*97e0*/  HMMA.16816.F32.BF16 R64, R104.reuse, R118, R64 ;  /* 0x000000766840723c */ /* 0x040fe20000041840 */
[----:B------:R-:W3:Y:S07]  /*97f0*/  LDSM.16.MT88.4 R116, [R229+0x6900] ;  /* 0x00690000e574783b */ /* 0x000eee0000004200 */
[C---:B----4-:R-:W-:Y:S04]  /*9800*/  HMMA.16816.F32.BF16 R68, R104.reuse, R108, R68 ;  /* 0x0000006c6844723c */ /* 0x050fe80000041844 */
[--C-:B-1----:R-:W-:Y:S04]  /*9810*/  FFMA.FTZ R102, R143, c[0x0][0x2d0], -R101.reuse ;  /* 0x0000b4008f667a23 */ /* 0x102fe80000010865 */
[C---:B------:R-:W-:Y:S01]  /*9820*/  HMMA.16816.F32.BF16 R72, R104.reuse, R110, R72 ;  /* 0x0000006e6848723c */ /* 0x040fe20000041848 */
[----:B------:R-:W1:Y:S01]  /*9830*/  LDSM.16.MT88.4 R108, [R228+0x6900] ;  /* 0x00690000e46c783b */ /* 0x000e620000004200 */
[----:B------:R4:W1:Y:S06]  /*9840*/  MUFU.EX2 R180, R102 ;  /* 0x0000006600b47308 */ /* 0x00086c0000000800 */
[C---:B--2---:R-:W-:Y:S08]  /*9850*/  HMMA.16816.F32.BF16 R76, R104.reuse, R112, R76 ;  /* 0x00000070684c723c */ /* 0x044ff0000004184c */
[C---:B------:R-:W-:Y:S01]  /*9860*/  HMMA.16816.F32.BF16 R80, R104.reuse, R114, R80 ;  /* 0x000000726850723c */ /* 0x040fe20000041850 */
[----:B------:R-:W2:Y:S07]  /*9870*/  LDSM.16.MT88.4 R112, [R225+0x1100] ;  /* 0x00110000e170783b */ /* 0x000eae0000004200 */
[C---:B---3--:R-:W-:Y:S04]  /*9880*/  HMMA.16816.F32.BF16 R84, R104.reuse, R116, R84 ;  /* 0x000000746854723c */ /* 0x048fe80000041854 */
[--C-:B----4-:R-:W-:Y:S04]  /*9890*/  FFMA.FTZ R102, R252, c[0x0][0x2d0], -R101.reuse ;  /* 0x0000b400fc667a23 */ /* 0x110fe80000010865 */
[----:B------:R3:W-:Y:S01]  /*98a0*/  MUFU.EX2 R179, R102 ;  /* 0x0000006600b37308 */ /* 0x0007e20000000800 */
[C---:B------:R-:W-:Y:S01]  /*98b0*/  HMMA.16816.F32.BF16 R88, R104.reuse, R118, R88 ;  /* 0x000000766858723c */ /* 0x040fe20000041858 */
[----:B------:R-:W4:Y:S07]  /*98c0*/  LDSM.16.MT88.4 R116, [R226+0x1100] ;  /* 0x00110000e274783b */ /* 0x000f2e0000004200 */
[C---:B-1----:R-:W-:Y:S08]  /*98d0*/  HMMA.16816.F32.BF16 R92, R104.reuse, R108, R92 ;  /* 0x0000006c685c723c */ /* 0x042ff0000004185c */
[----:B------:R-:W-:Y:S01]  /*98e0*/  HMMA.16816.F32.BF16 R96, R104, R110, R96 ;  /* 0x0000006e6860723c */ /* 0x000fe20000041860 */
[----:B------:R-:W1:Y:S03]  /*98f0*/  LDSM.16.MT88.4 R108, [R229+0x1100] ;  /* 0x00110000e56c783b */ /* 0x000e660000004200 */
[----:B---3--:R-:W-:Y:S03]  /*9900*/  FFMA.FTZ R102, R142, c[0x0][0x2d0], -R101 ;  /* 0x0000b4008e667a23 */ /* 0x008fe60000010865 */
[----:B------:R-:W-:Y:S01]  /*9910*/  F2FP.BF16.PACK_AB R104, R147, R141 ;  /* 0x0000008d9368723e */ /* 0x000fe200000010ff */
[----:B------:R3:W2:Y:S01]  /*9920*/  MUFU.EX2 R178, R102 ;  /* 0x0000006600b27308 */ /* 0x0006a20000000800 */
[----:B------:R-:W-:Y:S03]  /*9930*/  F2FP.BF16.PACK_AB R106, R131, R146 ;  /* 0x00000092836a723e */ /* 0x000fe600000010ff */
[----:B------:R-:W-:Y:S01]  /*9940*/  F2FP.BF16.PACK_AB R105, R180, R181 ;  /* 0x000000b5b469723e */ /* 0x000fe200000010ff */
[--C-:B---3--:R-:W-:Y:S01]  /*9950*/  FFMA.FTZ R102, R140, c[0x0][0x2d0], -R153.reuse ;  /* 0x0000b4008c667a23 */ /* 0x108fe20000010899 */
[----:B--2---:R-:W-:Y:S04]  /*9960*/  F2FP.BF16.PACK_AB R107, R178, R179 ;  /* 0x000000b3b26b723e */ /* 0x004fe800000010ff */
[----:B------:R2:W-:Y:S03]  /*9970*/  MUFU.EX2 R140, R102 ;  /* 0x00000066008c7308 */ /* 0x0005e60000000800 */
[C---:B------:R-:W-:Y:S08]  /*9980*/  HMMA.16816.F32.BF16 R4, R104.reuse, R112, R4 ;  /* 0x000000706804723c */ /* 0x040ff00000041804 */
[C---:B------:R-:W-:Y:S01]  /*9990*/  HMMA.16816.F32.BF16 R8, R104.reuse, R114, R8 ;  /* 0x000000726808723c */ /* 0x040fe20000041808 */
[----:B------:R-:W3:Y:S07]  /*99a0*/  LDSM.16.MT88.4 R112, [R228+0x1100] ;  /* 0x00110000e470783b */ /* 0x000eee0000004200 */
[C---:B----4-:R-:W-:Y:S04]  /*99b0*/  HMMA.16816.F32.BF16 R12, R104.reuse, R116, R12 ;  /* 0x00000074680c723c */ /* 0x050fe8000004180c */
[--C-:B--2---:R-:W-:Y:S04]  /*99c0*/  FFMA.FTZ R102, R133, c[0x0][0x2d0], -R153.reuse ;  /* 0x0000b40085667a23 */ /* 0x104fe80000010899 */
[C---:B------:R-:W-:Y:S01]  /*99d0*/  HMMA.16816.F32.BF16 R16, R104.reuse, R118, R16 ;  /* 0x000000766810723c */ /* 0x040fe20000041810 */
[----:B------:R2:W4:Y:S01]  /*99e0*/  MUFU.EX2 R133, R102 ;  /* 0x0000006600857308 */ /* 0x0005220000000800 */
[----:B------:R-:W4:Y:S06]  /*99f0*/  LDSM.16.MT88.4 R116, [R225+0x4100] ;  /* 0x00410000e174783b */ /* 0x000f2c0000004200 */
[C---:B-1----:R-:W-:Y:S08]  /*9a00*/  HMMA.16816.F32.BF16 R20, R104.reuse, R108, R20 ;  /* 0x0000006c6814723c */ /* 0x042ff00000041814 */
[C---:B------:R-:W-:Y:S01]  /*9a10*/  HMMA.16816.F32.BF16 R24, R104.reuse, R110, R24 ;  /* 0x0000006e6818723c */ /* 0x040fe20000041818 */
[----:B------:R-:W1:Y:S07]  /*9a20*/  LDSM.16.MT88.4 R108, [R226+0x4100] ;  /* 0x00410000e26c783b */ /* 0x000e6e0000004200 */
[C---:B---3--:R-:W-:Y:S04]  /*9a30*/  HMMA.16816.F32.BF16 R28, R104.reuse, R112, R28 ;  /* 0x00000070681c723c */ /* 0x048fe8000004181c */
[--C-:B--2---:R-:W-:Y:S04]  /*9a40*/  FFMA.FTZ R102, R134, c[0x0][0x2d0], -R153.reuse ;  /* 0x0000b40086667a23 */ /* 0x104fe80000010899 */
[----:B------:R2:W-:Y:S01]  /*9a50*/  MUFU.EX2 R134, R102 ;  /* 0x0000006600867308 */ /* 0x0005e20000000800 */
[C---:B------:R-:W-:Y:S01]  /*9a60*/  HMMA.16816.F32.BF16 R32, R104.reuse, R114, R32 ;  /* 0x000000726820723c */ /* 0x040fe20000041820 */
[----:B------:R-:W3:Y:S07]  /*9a70*/  LDSM.16.MT88.4 R112, [R229+0x4100] ;  /* 0x00410000e570783b */ /* 0x000eee0000004200 */
[C---:B----4-:R-:W-:Y:S08]  /*9a80*/  HMMA.16816.F32.BF16 R36, R104.reuse, R116, R36 ;  /* 0x000000746824723c */ /* 0x050ff00000041824 */
[C---:B------:R-:W-:Y:S01]  /*9a90*/  HMMA.16816.F32.BF16 R40, R104.reuse, R118, R40 ;  /* 0x000000766828723c */ /* 0x040fe20000041828 */
[----:B------:R-:W4:Y:S03]  /*9aa0*/  LDSM.16.MT88.4 R116, [R228+0x4100] ;  /* 0x00410000e474783b */ /* 0x000f260000004200 */
[----:B--2---:R-:W-:Y:S04]  /*9ab0*/  FFMA.FTZ R102, R135, c[0x0][0x2d0], -R153 ;  /* 0x0000b40087667a23 */ /* 0x004fe80000010899 */
[C---:B-1----:R-:W-:Y:S01]  /*9ac0*/  HMMA.16816.F32.BF16 R44, R104.reuse, R108, R44 ;  /* 0x0000006c682c723c */ /* 0x042fe2000004182c */
[----:B------:R1:W2:Y:S07]  /*9ad0*/  MUFU.EX2 R135, R102 ;  /* 0x0000006600877308 */ /* 0x0002ae0000000800 */
[C---:B------:R-:W-:Y:S01]  /*9ae0*/  HMMA.16816.F32.BF16 R48, R104.reuse, R110, R48 ;  /* 0x0000006e6830723c */ /* 0x040fe20000041830 */
[----:B------:R-:W2:Y:S07]  /*9af0*/  LDSM.16.MT88.4 R108, [R225+0x7100] ;  /* 0x00710000e16c783b */ /* 0x000eae0000004200 */
[C---:B---3--:R-:W-:Y:S08]  /*9b00*/  HMMA.16816.F32.BF16 R52, R104.reuse, R112, R52 ;  /* 0x000000706834723c */ /* 0x048ff00000041834 */
[C---:B------:R-:W-:Y:S01]  /*9b10*/  HMMA.16816.F32.BF16 R56, R104.reuse, R114, R56 ;  /* 0x000000726838723c */ /* 0x040fe20000041838 */
[----:B------:R-:W3:Y:S03]  /*9b20*/  LDSM.16.MT88.4 R112, [R226+0x7100] ;  /* 0x00710000e270783b */ /* 0x000ee60000004200 */
[----:B-1----:R-:W-:Y:S02]  /*9b30*/  FFMA.FTZ R102, R129, c[0x0][0x2d0], -R101 ;  /* 0x0000b40081667a23 */ /* 0x002fe40000010865 */
[----:B------:R-:W-:Y:S02]  /*9b40*/  FFMA.FTZ R129, R120, c[0x0][0x2d0], -R153 ;  /* 0x0000b40078817a23 */ /* 0x000fe40000010899 */
[----:B------:R1:W-:Y:S01]  /*9b50*/  MUFU.EX2 R175, R102 ;  /* 0x0000006600af7308 */ /* 0x0003e20000000800 */
[C---:B----4-:R-:W-:Y:S08]  /*9b60*/  HMMA.16816.F32.BF16 R60, R104.reuse, R116, R60 ;  /* 0x00000074683c723c */ /* 0x050ff0000004183c */
[C---:B------:R-:W-:Y:S01]  /*9b70*/  HMMA.16816.F32.BF16 R64, R104.reuse, R118, R64 ;  /* 0x000000766840723c */ /* 0x040fe20000041840 */
[----:B------:R-:W4:Y:S01]  /*9b80*/  LDSM.16.MT88.4 R116, [R229+0x7100] ;  /* 0x00710000e574783b */ /* 0x000f220000004200 */
[----:B------:R3:W-:Y:S06]  /*9b90*/  MUFU.EX2 R176, R129 ;  /* 0x0000008100b07308 */ /* 0x0007ec0000000800 */
[C---:B--2---:R-:W-:Y:S04]  /*9ba0*/  HMMA.16816.F32.BF16 R68, R104.reuse, R108, R68 ;  /* 0x0000006c6844723c */ /* 0x044fe80000041844 */
[--C-:B-1----:R-:W-:Y:S04]  /*9bb0*/  FFMA.FTZ R102, R128, c[0x0][0x2d0], -R101.reuse ;  /* 0x0000b40080667a23 */ /* 0x102fe80000010865 */
[C---:B------:R-:W-:Y:S01]  /*9bc0*/  HMMA.16816.F32.BF16 R72, R104.reuse, R110, R72 ;  /* 0x0000006e6848723c */ /* 0x040fe20000041848 */
[----:B------:R-:W1:Y:S01]  /*9bd0*/  LDSM.16.MT88.4 R108, [R228+0x7100] ;  /* 0x00710000e46c783b */ /* 0x000e620000004200 */
[----:B------:R2:W1:Y:S06]  /*9be0*/  MUFU.EX2 R174, R102 ;  /* 0x0000006600ae7308 */ /* 0x00046c0000000800 */
[C---:B---3--:R-:W-:Y:S04]  /*9bf0*/  HMMA.16816.F32.BF16 R76, R104.reuse, R112, R76 ;  /* 0x00000070684c723c */ /* 0x048fe8000004184c */
[----:B------:R-:W-:Y:S04]  /*9c00*/  MOV R129, R141 ;  /* 0x0000008d00817202 */ /* 0x000fe80000000f00 */
[C---:B------:R-:W-:Y:S01]  /*9c10*/  HMMA.16816.F32.BF16 R80, R104.reuse, R114, R80 ;  /* 0x000000726850723c */ /* 0x040fe20000041850 */
[----:B------:R-:W3:Y:S07]  /*9c20*/  LDSM.16.MT88.4 R112, [R225+0x1900] ;  /* 0x00190000e170783b */ /* 0x000eee0000004200 */
[C---:B----4-:R-:W-:Y:S04]  /*9c30*/  HMMA.16816.F32.BF16 R84, R104.reuse, R116, R84 ;  /* 0x000000746854723c */ /* 0x050fe80000041854 */
[--C-:B--2---:R-:W-:Y:S04]  /*9c40*/  FFMA.FTZ R102, R127, c[0x0][0x2d0], -R101.reuse ;  /* 0x0000b4007f667a23 */ /* 0x104fe80000010865 */
[----:B------:R2:W-:Y:S01]  /*9c50*/  MUFU.EX2 R173, R102 ;  /* 0x0000006600ad7308 */ /* 0x0005e20000000800 */
[C---:B------:R-:W-:Y:S01]  /*9c60*/  HMMA.16816.F32.BF16 R88, R104.reuse, R118, R88 ;  /* 0x000000766858723c */ /* 0x040fe20000041858 */
[----:B------:R-:W4:Y:S07]  /*9c70*/  LDSM.16.MT88.4 R116, [R226+0x1900] ;  /* 0x00190000e274783b */ /* 0x000f2e0000004200 */
[C---:B-1----:R-:W-:Y:S08]  /*9c80*/  HMMA.16816.F32.BF16 R92, R104.reuse, R108, R92 ;  /* 0x0000006c685c723c */ /* 0x042ff0000004185c */
[----:B------:R-:W-:Y:S01]  /*9c90*/  HMMA.16816.F32.BF16 R96, R104, R110, R96 ;  /* 0x0000006e6860723c */ /* 0x000fe20000041860 */
[----:B------:R-:W1:Y:S03]  /*9ca0*/  LDSM.16.MT88.4 R108, [R229+0x1900] ;  /* 0x00190000e56c783b */ /* 0x000e660000004200 */
[----:B--2---:R-:W-:Y:S01]  /*9cb0*/  FFMA.FTZ R102, R126, c[0x0][0x2d0], -R101 ;  /* 0x0000b4007e667a23 */ /* 0x004fe20000010865 */
[----:B------:R-:W-:Y:S04]  /*9cc0*/  MOV R126, R125 ;  /* 0x0000007d007e7202 */ /* 0x000fe80000000f00 */
[----:B------:R-:W2:Y:S01]  /*9cd0*/  LDL.LU R125, [R1] ;  /* 0x00000000017d7983 */ /* 0x000ea20000300800 */
[----:B------:R3:W3:Y:S02]  /*9ce0*/  MUFU.EX2 R172, R102 ;  /* 0x0000006600ac7308 */ /* 0x0006e40000000800 */
[----:B------:R-:W-:Y:S02]  /*9cf0*/  F2FP.BF16.PACK_AB R104, R133, R140 ;  /* 0x0000008c8568723e */ /* 0x000fe400000010ff */
[----:B------:R-:W-:Y:S02]  /*9d00*/  F2FP.BF16.PACK_AB R106, R135, R134 ;  /* 0x00000086876a723e */ /* 0x000fe400000010ff */
[----:B------:R-:W-:Y:S01]  /*9d10*/  F2FP.BF16.PACK_AB R105, R174, R175 ;  /* 0x000000afae69723e */ /* 0x000fe200000010ff */
[--C-:B---3--:R-:W-:Y:S01]  /*9d20*/  FFMA.FTZ R102, R124, c[0x0][0x2d0], -R153.reuse ;  /* 0x0000b4007c667a23 */ /* 0x108fe20000010899 */
[----:B------:R-:W-:Y:S01]  /*9d30*/  F2FP.BF16.PACK_AB R107, R172, R173 ;  /* 0x000000adac6b723e */ /* 0x000fe200000010ff */
[----:B------:R-:W3:Y:S02]  /*9d40*/  LDL.LU R124, [R1+0x4] ;  /* 0x00000400017c7983 */ /* 0x000ee40000300800 */
[----:B------:R1:W-:Y:S04]  /*9d50*/  MUFU.EX2 R251, R102 ;  /* 0x0000006600fb7308 */ /* 0x0003e80000000800 */
[C---:B------:R-:W-:Y:S08]  /*9d60*/  HMMA.16816.F32.BF16 R4, R104.reuse, R112, R4 ;  /* 0x000000706804723c */ /* 0x040ff00000041804 */
[C---:B------:R-:W-:Y:S01]  /*9d70*/  HMMA.16816.F32.BF16 R8, R104.reuse, R114, R8 ;  /* 0x000000726808723c */ /* 0x040fe20000041808 */
[----:B------:R-:W1:Y:S07]  /*9d80*/  LDSM.16.MT88.4 R112, [R228+0x1900] ;  /* 0x00190000e470783b */ /* 0x000e6e0000004200 */
[C---:B----4-:R-:W-:Y:S04]  /*9d90*/  HMMA.16816.F32.BF16 R12, R104.reuse, R116, R12 ;  /* 0x00000074680c723c */ /* 0x050fe8000004180c */
[--C-:B-1----:R-:W-:Y:S04]  /*9da0*/  FFMA.FTZ R102, R126, c[0x0][0x2d0], -R153.reuse ;  /* 0x0000b4007e667a23 */ /* 0x102fe80000010899 */
[C---:B------:R-:W-:Y:S01]  /*9db0*/  HMMA.16816.F32.BF16 R16, R104.reuse, R118, R16 ;  /* 0x000000766810723c */ /* 0x040fe20000041810 */
[----:B------:R1:W4:Y:S01]  /*9dc0*/  MUFU.EX2 R252, R102 ;  /* 0x0000006600fc7308 */ /* 0x0003220000000800 */
[----:B------:R-:W4:Y:S06]  /*9dd0*/  LDSM.16.MT88.4 R116, [R225+0x4900] ;  /* 0x00490000e174783b */ /* 0x000f2c0000004200 */
[C---:B------:R-:W-:Y:S08]  /*9de0*/  HMMA.16816.F32.BF16 R20, R104.reuse, R108, R20 ;  /* 0x0000006c6814723c */ /* 0x040ff00000041814 */
[C---:B------:R-:W-:Y:S01]  /*9df0*/  HMMA.16816.F32.BF16 R24, R104.reuse, R110, R24 ;  /* 0x0000006e6818723c */ /* 0x040fe20000041818 */
[----:B------:R-:W4:Y:S07]  /*9e00*/  LDSM.16.MT88.4 R108, [R226+0x4900] ;  /* 0x00490000e26c783b */ /* 0x000f2e0000004200 */
[C---:B------:R-:W-:Y:S04]  /*9e10*/  HMMA.16816.F32.BF16 R28, R104.reuse, R112, R28 ;  /* 0x00000070681c723c */ /* 0x040fe8000004181c */
[--C-:B-1----:R-:W-:Y:S04]  /*9e20*/  FFMA.FTZ R102, R123, c[0x0][0x2d0], -R153.reuse ;  /* 0x0000b4007b667a23 */ /* 0x102fe80000010899 */
[----:B------:R1:W-:Y:S01]  /*9e30*/  MUFU.EX2 R183, R102 ;  /* 0x0000006600b77308 */ /* 0x0003e20000000800 */
[C---:B------:R-:W-:Y:S01]  /*9e40*/  HMMA.16816.F32.BF16 R32, R104.reuse, R114, R32 ;  /* 0x000000726820723c */ /* 0x040fe20000041820 */
[----:B------:R-:W4:Y:S07]  /*9e50*/  LDSM.16.MT88.4 R112, [R229+0x4900] ;  /* 0x00490000e570783b */ /* 0x000f2e0000004200 */
[C---:B----4-:R-:W-:Y:S08]  /*9e60*/  HMMA.16816.F32.BF16 R36, R104.reuse, R116, R36 ;  /* 0x000000746824723c */ /* 0x050ff00000041824 */
[C---:B------:R-:W-:Y:S01]  /*9e70*/  HMMA.16816.F32.BF16 R40, R104.reuse, R118, R40 ;  /* 0x000000766828723c */ /* 0x040fe20000041828 */
[----:B------:R-:W4:Y:S03]  /*9e80*/  LDSM.16.MT88.4 R116, [R228+0x4900] ;  /* 0x00490000e474783b */ /* 0x000f260000004200 */
[----:B-1----:R-:W-:Y:S04]  /*9e90*/  FFMA.FTZ R102, R122, c[0x0][0x2d0], -R153 ;  /* 0x0000b4007a667a23 */ /* 0x002fe80000010899 */
[C---:B------:R-:W-:Y:S01]  /*9ea0*/  HMMA.16816.F32.BF16 R44, R104.reuse, R108, R44 ;  /* 0x0000006c682c723c */ /* 0x040fe2000004182c */
[----:B------:R1:W1:Y:S07]  /*9eb0*/  MUFU.EX2 R182, R102 ;  /* 0x0000006600b67308 */ /* 0x00026e0000000800 */
[C---:B------:R-:W-:Y:S01]  /*9ec0*/  HMMA.16816.F32.BF16 R48, R104.reuse, R110, R48 ;  /* 0x0000006e6830723c */ /* 0x040fe20000041830 */
[----:B------:R-:W4:Y:S07]  /*9ed0*/  LDSM.16.MT88.4 R108, [R225+0x7900] ;  /* 0x00790000e16c783b */ /* 0x000f2e0000004200 */
[C---:B------:R-:W-:Y:S08]  /*9ee0*/  HMMA.16816.F32.BF16 R52, R104.reuse, R112, R52 ;  /* 0x000000706834723c */ /* 0x040ff00000041834 */
[C---:B------:R-:W-:Y:S01]  /*9ef0*/  HMMA.16816.F32.BF16 R56, R104.reuse, R114, R56 ;  /* 0x000000726838723c */ /* 0x040fe20000041838 */
[----:B------:R-:W4:Y:S03]  /*9f00*/  LDSM.16.MT88.4 R112, [R226+0x7900] ;  /* 0x00790000e270783b */ /* 0x000f260000004200 */
[--C-:B-1----:R-:W-:Y:S04]  /*9f10*/  FFMA.FTZ R102, R169, c[0x0][0x2d0], -R101.reuse ;  /* 0x0000b400a9667a23 */ /* 0x102fe80000010865 */
[----:B------:R1:W-:Y:S01]  /*9f20*/  MUFU.EX2 R169, R102 ;  /* 0x0000006600a97308 */ /* 0x0003e20000000800 */
[C---:B----4-:R-:W-:Y:S08]  /*9f30*/  HMMA.16816.F32.BF16 R60, R104.reuse, R116, R60 ;  /* 0x00000074683c723c */ /* 0x050ff0000004183c */
[C---:B------:R-:W-:Y:S01]  /*9f40*/  HMMA.16816.F32.BF16 R64, R104.reuse, R118, R64 ;  /* 0x000000766840723c */ /* 0x040fe20000041840 */
[----:B------:R-:W4:Y:S07]  /*9f50*/  LDSM.16.MT88.4 R116, [R229+0x7900] ;  /* 0x00790000e574783b */ /* 0x000f2e0000004200 */
[C---:B------:R-:W-:Y:S04]  /*9f60*/  HMMA.16816.F32.BF16 R68, R104.reuse, R108, R68 ;  /* 0x0000006c6844723c */ /* 0x040fe80000041844 */
[--C-:B-1----:R-:W-:Y:S04]  /*9f70*/  FFMA.FTZ R102, R168, c[0x0][0x2d0], -R101.reuse ;  /* 0x0000b400a8667a23 */ /* 0x102fe80000010865 */
[C---:B------:R-:W-:Y:S01]  /*9f80*/  HMMA.16816.F32.BF16 R72, R104.reuse, R110, R72 ;  /* 0x0000006e6848723c */ /* 0x040fe20000041848 */
[----:B------:R-:W1:Y:S01]  /*9f90*/  LDSM.16.MT88.4 R108, [R228+0x7900] ;  /* 0x00790000e46c783b */ /* 0x000e620000004200 */
[----:B------:R4:W1:Y:S06]  /*9fa0*/  MUFU.EX2 R168, R102 ;  /* 0x0000006600a87308 */ /* 0x00086c0000000800 */
[C---:B------:R-:W-:Y:S08]  /*9fb0*/  HMMA.16816.F32.BF16 R76, R104.reuse, R112, R76 ;  /* 0x00000070684c723c */ /* 0x040ff0000004184c */
[C---:B------:R-:W-:Y:S01]  /*9fc0*/  HMMA.16816.F32.BF16 R80, R104.reuse, R114, R80 ;  /* 0x000000726850723c */ /* 0x040fe20000041850 */
[----:B------:R-:W1:Y:S07]  /*9fd0*/  LDSM.16.MT88.4 R112, [R225+0x2100] ;  /* 0x00210000e170783b */ /* 0x000e6e0000004200 */
[C---:B----4-:R-:W-:Y:S04]  /*9fe0*/  HMMA.16816.F32.BF16 R84, R104.reuse, R116, R84 ;  /* 0x000000746854723c */ /* 0x050fe80000041854 */
[--C-:B------:R-:W-:Y:S04]  /*9ff0*/  FFMA.FTZ R102, R167, c[0x0][0x2d0], -R101.reuse ;  /* 0x0000b400a7667a23 */ /* 0x100fe80000010865 */
[----:B------:R4:W-:Y:S01]  /*a000*/  MUFU.EX2 R167, R102 ;  /* 0x0000006600a77308 */ /* 0x0009e20000000800 */
[C---:B------:R-:W-:Y:S01]  /*a010*/  HMMA.16816.F32.BF16 R88, R104.reuse, R118, R88 ;  /* 0x000000766858723c */ /* 0x040fe20000041858 */
[----:B------:R-:W1:Y:S07]  /*a020*/  LDSM.16.MT88.4 R116, [R226+0x2100] ;  /* 0x00210000e274783b */ /* 0x000e6e0000004200 */
[C---:B-1----:R-:W-:Y:S08]  /*a030*/  HMMA.16816.F32.BF16 R92, R104.reuse, R108, R92 ;  /* 0x0000006c685c723c */ /* 0x042ff0000004185c */
[----:B------:R-:W-:Y:S01]  /*a040*/  HMMA.16816.F32.BF16 R96, R104, R110, R96 ;  /* 0x0000006e6860723c */ /* 0x000fe20000041860 */
[----:B------:R-:W-:Y:S03]  /*a050*/  LDSM.16.MT88.4 R108, [R228+0x2100] ;  /* 0x00210000e46c783b */ /* 0x000fe60000004200 */
[----:B----4-:R-:W-:Y:S03]  /*a060*/  FFMA.FTZ R102, R166, c[0x0][0x2d0], -R101 ;  /* 0x0000b400a6667a23 */ /* 0x010fe60000010865 */
[----:B------:R-:W-:Y:S01]  /*a070*/  F2FP.BF16.PACK_AB R104, R252, R251 ;  /* 0x000000fbfc68723e */ /* 0x000fe200000010ff */
[----:B------:R1:W4:Y:S01]  /*a080*/  MUFU.EX2 R166, R102 ;  /* 0x0000006600a67308 */ /* 0x0003220000000800 */
[----:B------:R-:W-:Y:S03]  /*a090*/  F2FP.BF16.PACK_AB R106, R182, R183 ;  /* 0x000000b7b66a723e */ /* 0x000fe600000010ff */
[----:B------:R-:W-:Y:S01]  /*a0a0*/  F2FP.BF16.PACK_AB R105, R168, R169 ;  /* 0x000000a9a869723e */ /* 0x000fe200000010ff */
[--C-:B-1----:R-:W-:Y:S01]  /*a0b0*/  FFMA.FTZ R102, R121, c[0x0][0x2d0], -R153.reuse ;  /* 0x0000b40079667a23 */ /* 0x102fe20000010899 */
[----:B----4-:R-:W-:Y:S01]  /*a0c0*/  F2FP.BF16.PACK_AB R107, R166, R167 ;  /* 0x000000a7a66b723e */ /* 0x010fe200000010ff */
[----:B------:R-:W1:Y:S01]  /*a0d0*/  LDSM.16.MT88.4 R120, [R229+0x2100] ;  /* 0x00210000e578783b */ /* 0x000e620000004200 */
[----:B------:R-:W-:Y:S02]  /*a0e0*/  FFMA.FTZ R153, R170, c[0x0][0x2d0], -R153 ;  /* 0x0000b400aa997a23 */ /* 0x000fe40000010899 */
[----:B------:R-:W-:Y:S03]  /*a0f0*/  MUFU.EX2 R177, R102 ;  /* 0x0000006600b17308 */ /* 0x000fe60000000800 */
[C---:B------:R-:W-:Y:S07]  /*a100*/  HMMA.16816.F32.BF16 R4, R104.reuse, R112, R4 ;  /* 0x000000706804723c */ /* 0x040fee0000041804 */
[----:B------:R-:W4:Y:S01]  /*a110*/  MUFU.EX2 R170, R153 ;  /* 0x0000009900aa7308 */ /* 0x000f220000000800 */
[C---:B------:R-:W-:Y:S01]  /*a120*/  HMMA.16816.F32.BF16 R8, R104.reuse, R114, R8 ;  /* 0x000000726808723c */ /* 0x040fe20000041808 */
[----:B------:R-:W3:Y:S07]  /*a130*/  LDSM.16.MT88.4 R112, [R225+0x5100] ;  /* 0x00510000e170783b */ /* 0x000eee0000004200 */
[C---:B------:R-:W-:Y:S08]  /*a140*/  HMMA.16816.F32.BF16 R12, R104.reuse, R116, R12 ;  /* 0x00000074680c723c */ /* 0x040ff0000004180c */
[C---:B------:R-:W-:Y:S01]  /*a150*/  HMMA.16816.F32.BF16 R16, R104.reuse, R118, R16 ;  /* 0x000000766810723c */ /* 0x040fe20000041810 */
[----:B------:R-:W-:Y:S07]  /*a160*/  LDSM.16.MT88.4 R116, [R229+0x5100] ;  /* 0x00510000e574783b */ /* 0x000fee0000004200 */
[C---:B-1----:R-:W-:Y:S04]  /*a170*/  HMMA.16816.F32.BF16 R20, R104.reuse, R120, R20 ;  /* 0x000000786814723c */ /* 0x042fe80000041814 */
[----:B--2---:R-:W-:Y:S04]  /*a180*/  FFMA.FTZ R2, R2, R125, R164 ;  /* 0x0000007d02027223 */ /* 0x004fe800000100a4 */
[C---:B------:R-:W-:Y:S01]  /*a190*/  HMMA.16816.F32.BF16 R24, R104.reuse, R122, R24 ;  /* 0x0000007a6818723c */ /* 0x040fe20000041818 */
[----:B------:R-:W-:Y:S07]  /*a1a0*/  LDSM.16.MT88.4 R120, [R228+0x5100] ;  /* 0x00510000e478783b */ /* 0x000fee0000004200 */
[C---:B------:R-:W-:Y:S08]  /*a1b0*/  HMMA.16816.F32.BF16 R28, R104.reuse, R108, R28 ;  /* 0x0000006c681c723c */ /* 0x040ff0000004181c */
[C---:B------:R-:W-:Y:S01]  /*a1c0*/  HMMA.16816.F32.BF16 R32, R104.reuse, R110, R32 ;  /* 0x0000006e6820723c */ /* 0x040fe20000041820 */
[----:B------:R-:W-:Y:S03]  /*a1d0*/  LDSM.16.MT88.4 R108, [R225+0x8100] ;  /* 0x00810000e16c783b */ /* 0x000fe60000004200 */
[----:B---3--:R-:W-:Y:S01]  /*a1e0*/  FFMA.FTZ R128, R0, R124, R154 ;  /* 0x0000007c00807223 */ /* 0x008fe2000001009a */
[----:B----4-:R-:W-:Y:S01]  /*a1f0*/  F2FP.BF16.PACK_AB R154, R170, R171 ;  /* 0x000000abaa9a723e */ /* 0x010fe200000010ff */
[--C-:B------:R-:W-:Y:S02]  /*a200*/  FFMA.FTZ R0, R244, c[0x0][0x2d0], -R101.reuse ;  /* 0x0000b400f4007a23 */ /* 0x100fe40000010865 */
[C---:B------:R-:W-:Y:S01]  /*a210*/  HMMA.16816.F32.BF16 R36, R104.reuse, R112, R36 ;  /* 0x000000706824723c */ /* 0x040fe20000041824 */
[----:B------:R-:W1:Y:S01]  /*a220*/  LDSM.16.MT88.4 R124, [R226+0x5100] ;  /* 0x00510000e27c783b */ /* 0x000e620000004200 */
[----:B------:R2:W-:Y:S06]  /*a230*/  MUFU.EX2 R164, R0 ;  /* 0x0000000000a47308 */ /* 0x0005ec0000000800 */
[C---:B------:R-:W-:Y:S01]  /*a240*/  HMMA.16816.F32.BF16 R40, R104.reuse, R114, R40 ;  /* 0x000000726828723c */ /* 0x040fe20000041828 */
[----:B------:R-:W3:Y:S08]  /*a250*/  LDSM.16.MT88.4 R112, [R226+0x8100] ;  /* 0x00810000e270783b */ /* 0x000ef00000004200 */
[----:B------:R4:W5:Y:S03]  /*a260*/  LDL.LU R244, [R1+0x64] ;  /* 0x0000640001f47983 */ /* 0x0009660000300800 */
[--C-:B--2---:R-:W-:Y:S02]  /*a270*/  FFMA.FTZ R0, R245, c[0x0][0x2d0], -R101.reuse ;  /* 0x0000b400f5007a23 */ /* 0x104fe40000010865 */
[----:B------:R4:W5:Y:S01]  /*a280*/  LDL.LU R245, [R1+0x60] ;  /* 0x0000600001f57983 */ /* 0x0009620000300800 */
[----:B------:R-:W-:Y:S01]  /*a290*/  FFMA.FTZ R101, R152, c[0x0][0x2d0], -R101 ;  /* 0x0000b40098657a23 */ /* 0x000fe20000010865 */
[----:B------:R2:W2:Y:S01]  /*a2a0*/  MUFU.EX2 R102, R0 ;  /* 0x0000000000667308 */ /* 0x0004a20000000800 */
[----:B------:R-:W-:Y:S01]  /*a2b0*/  F2FP.BF16.PACK_AB R152, R176, R177 ;  /* 0x000000b1b098723e */ /* 0x000fe200000010ff */
[C---:B-1----:R-:W-:Y:S08]  /*a2c0*/  HMMA.16816.F32.BF16 R44, R104.reuse, R124, R44 ;  /* 0x0000007c682c723c */ /* 0x042ff0000004182c */
[----:B------:R-:W1:Y:S01]  /*a2d0*/  MUFU.EX2 R101, R101 ;  /* 0x0000006500657308 */ /* 0x000e620000000800 */
[C---:B------:R-:W-:Y:S01]  /*a2e0*/  HMMA.16816.F32.BF16 R48, R104.reuse, R126, R48 ;  /* 0x0000007e6830723c */ /* 0x040fe20000041830 */
[----:B------:R-:W3:Y:S02]  /*a2f0*/  LDSM.16.MT88.4 R124, [R229+0x8100] ;  /* 0x00810000e57c783b */ /* 0x000ee40000004200 */
[----:B--2---:R-:W-:Y:S01]  /*a300*/  FADD.FTZ R0, R246, R2 ;  /* 0x00000002f6007221 */ /* 0x004fe20000010000 */
[----:B------:R-:W-:Y:S04]  /*a310*/  F2FP.BF16.PACK_AB R153, R102, R164 ;  /* 0x000000a46699723e */ /* 0x000fe800000010ff */
[C---:B------:R-:W-:Y:S01]  /*a320*/  HMMA.16816.F32.BF16 R52, R104.reuse, R116, R52 ;  /* 0x000000746834723c */ /* 0x040fe20000041834 */
[----:B------:R4:W5:Y:S03]  /*a330*/  LDL.LU R246, [R1+0x5c] ;  /* 0x00005c0001f67983 */ /* 0x0009660000300800 */
[----:B------:R-:W-:Y:S01]  /*a340*/  FADD.FTZ R2, R247, R128 ;  /* 0x00000080f7027221 */ /* 0x000fe20000010000 */
[----:B------:R-:W-:Y:S01]  /*a350*/  MOV R128, R140 ;  /* 0x0000008c00807202 */ /* 0x000fe20000000f00 */
[----:B------:R4:W5:Y:S01]  /*a360*/  LDL.LU R247, [R1+0x58] ;  /* 0x0000580001f77983 */ /* 0x0009620000300800 */
[----:B------:R-:W-:Y:S01]  /*a370*/  FADD.FTZ R0, R248, R0 ;  /* 0x00000000f8007221 */ /* 0x000fe20000010000 */
[C---:B------:R-:W-:Y:S02]  /*a380*/  HMMA.16816.F32.BF16 R56, R104.reuse, R118, R56 ;  /* 0x000000766838723c */ /* 0x040fe40000041838 */
[----:B------:R4:W5:Y:S02]  /*a390*/  LDL.LU R248, [R1+0x54] ;  /* 0x0000540001f87983 */ /* 0x0009640000300800 */
[----:B------:R-:W-:Y:S02]  /*a3a0*/  FADD.FTZ R0, R231, R0 ;  /* 0x00000000e7007221 */ /* 0x000fe40000010000 */
[----:B------:R4:W5:Y:S01]  /*a3b0*/  LDL.LU R231, [R1+0x50] ;  /* 0x0000500001e77983 */ /* 0x0009620000300800 */
[----:B------:R-:W-:Y:S01]  /*a3c0*/  FADD.FTZ R2, R155, R2 ;  /* 0x000000029b027221 */ /* 0x000fe20000010000 */
[C---:B------:R-:W-:Y:S02]  /*a3d0*/  HMMA.16816.F32.BF16 R60, R104.reuse, R120, R60 ;  /* 0x00000078683c723c */ /* 0x040fe4000004183c */
[----:B------:R-:W2:Y:S02]  /*a3e0*/  LDSM.16.MT88.4 R116, [R228+0x8100] ;  /* 0x00810000e474783b */ /* 0x000ea40000004200 */
[----:B-1----:R-:W-:Y:S01]  /*a3f0*/  F2FP.BF16.PACK_AB R155, R101, R103 ;  /* 0x00000067659b723e */ /* 0x002fe200000010ff */
[----:B------:R-:W-:Y:S02]  /*a400*/  FADD.FTZ R165, R165, R2 ;  /* 0x00000002a5a57221 */ /* 0x000fe40000010000 */
[----:B------:R-:W-:Y:S01]  /*a410*/  FADD.FTZ R2, R130, R0 ;  /* 0x0000000082027221 */ /* 0x000fe20000010000 */
[C---:B------:R-:W-:Y:S02]  /*a420*/  HMMA.16816.F32.BF16 R64, R104.reuse, R122, R64 ;  /* 0x0000007a6840723c */ /* 0x040fe40000041840 */
[----:B------:R-:W-:Y:S02]  /*a430*/  LDSM.16.MT88.4 R120, [R226+0x2900] ;  /* 0x00290000e278783b */ /* 0x000fe40000004200 */
[----:B------:R-:W-:Y:S02]  /*a440*/  MOV R130, R133 ;  /* 0x0000008500827202 */ /* 0x000fe40000000f00 */
[----:B------:R-:W-:Y:S02]  /*a450*/  MOV R0, R132 ;  /* 0x0000008400007202 */ /* 0x000fe40000000f00 */
[C---:B------:R-:W-:Y:S02]  /*a460*/  HMMA.16816.F32.BF16 R68, R104.reuse, R108, R68 ;  /* 0x0000006c6844723c */ /* 0x040fe40000041844 */
[----:B------:R-:W-:Y:S02]  /*a470*/  LDSM.16.MT88.4 R140, [R225+0x5900] ;  /* 0x00590000e18c783b */ /* 0x000fe40000004200 */
[----:B------:R-:W-:Y:S04]  /*a480*/  FADD.FTZ R0, R0, R165 ;  /* 0x000000a500007221 */ /* 0x000fe80000010000 */
[C---:B------:R-:W-:Y:S02]  /*a490*/  HMMA.16816.F32.BF16 R72, R104.reuse, R110, R72 ;  /* 0x0000006e6848723c */ /* 0x040fe40000041848 */
[----:B------:R-:W1:Y:S06]  /*a4a0*/  LDSM.16.MT88.4 R108, [R225+0x2900] ;  /* 0x00290000e16c783b */ /* 0x000e6c0000004200 */
[C---:B---3--:R-:W-:Y:S08]  /*a4b0*/  HMMA.16816.F32.BF16 R76, R104.reuse, R112, R76 ;  /* 0x00000070684c723c */ /* 0x048ff0000004184c */
[C---:B------:R-:W-:Y:S08]  /*a4c0*/  HMMA.16816.F32.BF16 R80, R104.reuse, R114, R80 ;  /* 0x000000726850723c */ /* 0x040ff00000041850 */
[C---:B------:R-:W-:Y:S08]  /*a4d0*/  HMMA.16816.F32.BF16 R84, R104.reuse, R124, R84 ;  /* 0x0000007c6854723c */ /* 0x040ff00000041854 */
[C---:B------:R-:W-:Y:S01]  /*a4e0*/  HMMA.16816.F32.BF16 R88, R104.reuse, R126, R88 ;  /* 0x0000007e6858723c */ /* 0x040fe20000041858 */
[----:B------:R-:W3:Y:S07]  /*a4f0*/  LDSM.16.MT88.4 R124, [R229+0x2900] ;  /* 0x00290000e57c783b */ /* 0x000eee0000004200 */
[C---:B--2---:R-:W-:Y:S07]  /*a500*/  HMMA.16816.F32.BF16 R92, R104.reuse, R116, R92 ;  /* 0x00000074685c723c */ /* 0x044fee000004185c */
[----:B------:R-:W-:Y:S01]  /*a510*/  MOV R116, R135 ;  /* 0x0000008700747202 */ /* 0x000fe20000000f00 */
[----:B------:R-:W-:Y:S04]  /*a520*/  HMMA.16816.F32.BF16 R96, R104, R118, R96 ;  /* 0x000000766860723c */ /* 0x000fe80000041860 */
[----:B------:R-:W-:Y:S02]  /*a530*/  MOV R117, R134 ;  /* 0x0000008600757202 */ /* 0x000fe40000000f00 */
[----:B------:R-:W2:Y:S02]  /*a540*/  LDSM.16.MT88.4 R132, [R228+0x2900] ;  /* 0x00290000e484783b */ /* 0x000ea40000004200 */
[C---:B-1----:R-:W-:Y:S06]  /*a550*/  HMMA.16816.F32.BF16 R104, R152.reuse, R108, R4 ;  /* 0x0000006c9868723c */ /* 0x042fec0000041804 */
[----:B------:R-:W1:Y:S02]  /*a560*/  LDSM.16.MT88.4 R4, [R229+0x5900] ;  /* 0x00590000e504783b */ /* 0x000e640000004200 */
[C---:B------:R-:W-:Y:S06]  /*a570*/  HMMA.16816.F32.BF16 R108, R152.reuse, R110, R8 ;  /* 0x0000006e986c723c */ /* 0x040fec0000041808 */
[----:B------:R-:W1:Y:S02]  /*a580*/  LDSM.16.MT88.4 R8, [R228+0x5900] ;  /* 0x00590000e408783b */ /* 0x000e640000004200 */
[C---:B------:R-:W-:Y:S07]  /*a590*/  HMMA.16816.F32.BF16 R112, R152.reuse, R120, R12 ;  /* 0x000000789870723c */ /* 0x040fee000004180c */
[----:B------:R-:W-:Y:S02]  /*a5a0*/  MOV R14, R116 ;  /* 0x00000074000e7202 */ /* 0x000fe40000000f00 */
[----:B------:R-:W-:Y:S02]  /*a5b0*/  MOV R15, R117 ;  /* 0x00000075000f7202 */ /* 0x000fe40000000f00 */
[C---:B------:R-:W-:Y:S01]  /*a5c0*/  HMMA.16816.F32.BF16 R116, R152.reuse, R122, R16 ;  /* 0x0000007a9874723c */ /* 0x040fe20000041810 */
[----:B------:R-:W-:Y:S07]  /*a5d0*/  LDSM.16.MT88.4 R16, [R226+0x8900] ;  /* 0x00890000e210783b */ /* 0x000fee0000004200 */
[C---:B---3--:R-:W-:Y:S07]  /*a5e0*/  HMMA.16816.F32.BF16 R120, R152.reuse, R124, R20 ;  /* 0x0000007c9878723c */ /* 0x048fee0000041814 */
[----:B------:R-:W-:Y:S01]  /*a5f0*/  MOV R23, R14 ;  /* 0x0000000e00177202 */ /* 0x000fe20000000f00 */
[C---:B------:R-:W-:Y:S04]  /*a600*/  HMMA.16816.F32.BF16 R124, R152.reuse, R126, R24 ;  /* 0x0000007e987c723c */ /* 0x040fe80000041818 */
[----:B------:R-:W-:Y:S02]  /*a610*/  MOV R21, R130 ;  /* 0x0000008200157202 */ /* 0x000fe40000000f00 */
[----:B------:R-:W-:Y:S02]  /*a620*/  MOV R20, R128 ;  /* 0x0000008000147202 */ /* 0x000fe40000000f00 */
[----:B------:R-:W-:Y:S04]  /*a630*/  MOV R24, R129 ;  /* 0x0000008100187202 */ /* 0x000fe80000000f00 */
[----:B------:R-:W-:Y:S02]  /*a640*/  MOV R27, R131 ;  /* 0x00000083001b7202 */ /* 0x000fe40000000f00 */
[C---:B--2---:R-:W-:Y:S03]  /*a650*/  HMMA.16816.F32.BF16 R128, R152.reuse, R132, R28 ;  /* 0x000000849880723c */ /* 0x044fe6000004181c */
[----:B------:R-:W-:Y:S02]  /*a660*/  MOV R22, R15 ;  /* 0x0000000f00167202 */ /* 0x000fe40000000f00 */
[----:B------:R-:W2:Y:S01]  /*a670*/  LDSM.16.MT88.4 R12, [R225+0x8900] ;  /* 0x00890000e10c783b */ /* 0x000ea20000004200 */
[----:B------:R-:W-:Y:S02]  /*a680*/  MOV R25, R147 ;  /* 0x0000009300197202 */ /* 0x000fe40000000f00 */
[C---:B------:R-:W-:Y:S04]  /*a690*/  HMMA.16816.F32.BF16 R132, R152.reuse, R134, R32 ;  /* 0x000000869884723c */ /* 0x040fe80000041820 */
[----:B------:R-:W-:Y:S02]  /*a6a0*/  MOV R30, R139 ;  /* 0x0000008b001e7202 */ /* 0x000fe40000000f00 */
[----:B------:R-:W-:Y:S02]  /*a6b0*/  MOV R31, R138 ;  /* 0x0000008a001f7202 */ /* 0x000fe40000000f00 */
[----:B------:R-:W-:Y:S04]  /*a6c0*/  MOV R34, R137 ;  /* 0x0000008900227202 */ /* 0x000fe80000000f00 */
[----:B------:R-:W-:Y:S01]  /*a6d0*/  MOV R35, R136 ;  /* 0x0000008800237202 */ /* 0x000fe20000000f00 */
[----:B------:R-:W-:Y:S01]  /*a6e0*/  FADD.FTZ R2, R34, R2 ;  /* 0x0000000222027221 */ /* 0x000fe20000010000 */
[C---:B------:R-:W-:Y:S03]  /*a6f0*/  HMMA.16816.F32.BF16 R136, R152.reuse, R140, R36 ;  /* 0x0000008c9888723c */ /* 0x040fe60000041824 */
[----:B------:R-:W-:Y:S01]  /*a700*/  MOV R26, R146 ;  /* 0x00000092001a7202 */ /* 0x000fe20000000f00 */
[----:B------:R-:W-:Y:S01]  /*a710*/  FADD.FTZ R0, R35, R0 ;  /* 0x0000000023007221 */ /* 0x000fe20000010000 */
[----:B------:R-:W-:Y:S02]  /*a720*/  MOV R28, R145 ;  /* 0x00000091001c7202 */ /* 0x000fe40000000f00 */
[----:B------:R-:W-:Y:S01]  /*a730*/  MOV R29, R144 ;  /* 0x00000090001d7202 */ /* 0x000fe20000000f00 */
[C---:B------:R-:W-:Y:S04]  /*a740*/  HMMA.16816.F32.BF16 R140, R152.reuse, R142, R40 ;  /* 0x0000008e988c723c */ /* 0x040fe80000041828 */
[----:B------:R-:W-:Y:S02]  /*a750*/  FADD.FTZ R2, R28, R2 ;  /* 0x000000021c027221 */ /* 0x000fe40000010000 */
[----:B------:R-:W-:Y:S02]  /*a760*/  FADD.FTZ R0, R29, R0 ;  /* 0x000000001d007221 */ /* 0x000fe40000010000 */
[C---:B------:R-:W-:Y:S04]  /*a770*/  HMMA.16816.F32.BF16 R144, R152.reuse, R148, R44 ;  /* 0x000000949890723c */ /* 0x040fe8000004182c */
[----:B------:R-:W-:Y:S02]  /*a780*/  FADD.FTZ R2, R30, R2 ;  /* 0x000000021e027221 */ /* 0x000fe40000010000 */
[----:B------:R-:W-:Y:S02]  /*a790*/  FADD.FTZ R0, R31, R0 ;  /* 0x000000001f007221 */ /* 0x000fe40000010000 */
[C---:B------:R-:W-:Y:S04]  /*a7a0*/  HMMA.16816.F32.BF16 R148, R152.reuse, R150, R48 ;  /* 0x000000969894723c */ /* 0x040fe80000041830 */
[----:B------:R-:W-:Y:S02]  /*a7b0*/  FADD.FTZ R2, R24, R2 ;  /* 0x0000000218027221 */ /* 0x000fe40000010000 */
[----:B------:R-:W-:Y:S02]  /*a7c0*/  FADD.FTZ R0, R181, R0 ;  /* 0x00000000b5007221 */ /* 0x000fe40000010000 */
[C---:B-1----:R-:W-:Y:S04]  /*a7d0*/  HMMA.16816.F32.BF16 R52, R152.reuse, R4, R52 ;  /* 0x000000049834723c */ /* 0x042fe80000041834 */
[----:B------:R-:W-:Y:S02]  /*a7e0*/  FADD.FTZ R2, R25, R2 ;  /* 0x0000000219027221 */ /* 0x000fe40000010000 */
[----:B------:R-:W-:Y:S02]  /*a7f0*/  FADD.FTZ R0, R180, R0 ;  /* 0x00000000b4007221 */ /* 0x000fe40000010000 */
[C---:B------:R-:W-:Y:S01]  /*a800*/  HMMA.16816.F32.BF16 R56, R152.reuse, R6, R56 ;  /* 0x000000069838723c */ /* 0x040fe20000041838 */
[----:B------:R-:W1:Y:S03]  /*a810*/  LDSM.16.MT88.4 R4, [R229+0x8900] ;  /* 0x00890000e504783b */ /* 0x000e660000004200 */
[----:B------:R-:W-:Y:S02]  /*a820*/  FADD.FTZ R2, R26, R2 ;  /* 0x000000021a027221 */ /* 0x000fe40000010000 */
[----:B------:R-:W-:Y:S02]  /*a830*/  FADD.FTZ R0, R179, R0 ;  /* 0x00000000b3007221 */ /* 0x000fe40000010000 */
[C---:B------:R-:W-:Y:S04]  /*a840*/  HMMA.16816.F32.BF16 R60, R152.reuse, R8, R60 ;  /* 0x00000008983c723c */ /* 0x040fe8000004183c */
[----:B------:R-:W-:Y:S02]  /*a850*/  FADD.FTZ R2, R27, R2 ;  /* 0x000000021b027221 */ /* 0x000fe40000010000 */
[----:B------:R-:W-:Y:S02]  /*a860*/  FADD.FTZ R0, R178, R0 ;  /* 0x00000000b2007221 */ /* 0x000fe40000010000 */
[C---:B------:R-:W-:Y:S01]  /*a870*/  HMMA.16816.F32.BF16 R64, R152.reuse, R10, R64 ;  /* 0x0000000a9840723c */ /* 0x040fe20000041840 */
[----:B------:R-:W3:Y:S03]  /*a880*/  LDSM.16.MT88.4 R8, [R228+0x8900] ;  /* 0x00890000e408783b */ /* 0x000ee60000004200 */
[----:B------:R-:W-:Y:S02]  /*a890*/  FADD.FTZ R2, R20, R2 ;  /* 0x0000000214027221 */ /* 0x000fe40000010000 */
[----:B------:R-:W-:Y:S02]  /*a8a0*/  FADD.FTZ R0, R175, R0 ;  /* 0x00000000af007221 */ /* 0x000fe40000010000 */
[C---:B--2---:R-:W-:Y:S04]  /*a8b0*/  HMMA.16816.F32.BF16 R68, R152.reuse, R12, R68 ;  /* 0x0000000c9844723c */ /* 0x044fe80000041844 */
        /* <DEDUP_REMOVED lines=14> */
[C---:B------:R-:W-:Y:S04]  /*a9a0*/  HMMA.16816.F32.BF16 R88, R152.reuse, R6, R88 ;  /* 0x000000069858723c */ /* 0x040fe80000041858 */
[----:B------:R-:W-:Y:S02]  /*a9b0*/  FADD.FTZ R2, R183, R2 ;  /* 0x00000002b7027221 */ /* 0x000fe40000010000 */
[----:B------:R-:W-:Y:S02]  /*a9c0*/  FADD.FTZ R0, R167, R0 ;  /* 0x00000000a7007221 */ /* 0x000fe40000010000 */
[----:B------:R-:W-:Y:S01]  /*a9d0*/  FADD.FTZ R2, R182, R2 ;  /* 0x00000002b6027221 */ /* 0x000fe20000010000 */
[C---:B---3--:R-:W-:Y:S03]  /*a9e0*/  HMMA.16816.F32.BF16 R92, R152.reuse, R8, R92 ;  /* 0x00000008985c723c */ /* 0x048fe6000004185c */
[----:B------:R-:W-:Y:S02]  /*a9f0*/  FADD.FTZ R4, R166, R0 ;  /* 0x00000000a6047221 */ /* 0x000fe40000010000 */
[----:B------:R-:W-:Y:S02]  /*aa00*/  FADD.FTZ R0, R177, R2 ;  /* 0x00000002b1007221 */ /* 0x000fe40000010000 */
[----:B------:R-:W-:Y:S01]  /*aa10*/  FADD.FTZ R4, R164, R4 ;  /* 0x00000004a4047221 */ /* 0x000fe20000010000 */
[----:B------:R-:W-:Y:S04]  /*aa20*/  HMMA.16816.F32.BF16 R96, R152, R10, R96 ;  /* 0x0000000a9860723c */ /* 0x000fe80000041860 */
[----:B------:R-:W-:Y:S02]  /*aa30*/  FADD.FTZ R0, R176, R0 ;  /* 0x00000000b0007221 */ /* 0x000fe40000010000 */
[----:B------:R-:W-:Y:S01]  /*aa40*/  FADD.FTZ R4, R102, R4 ;  /* 0x0000000466047221 */ /* 0x000fe20000010000 */
[----:B------:R-:W-:Y:S01]  /*aa50*/  MOV R102, R3 ;  /* 0x0000000300667202 */ /* 0x000fe20000000f00 */
[----:B------:R-:W-:Y:S04]  /*aa60*/  FADD.FTZ R2, R171, R0 ;  /* 0x00000000ab027221 */ /* 0x000fe80000010000 */
[----:B------:R-:W-:Y:S02]  /*aa70*/  FADD.FTZ R2, R170, R2 ;  /* 0x00000002aa027221 */ /* 0x000fe40000010000 */
[----:B------:R-:W-:Y:S03]  /*aa80*/  FADD.FTZ R0, R103, R4 ;  /* 0x0000000467007221 */ /* 0x000fe60000010000 */
[----:B------:R4:W-:Y:S01]  /*aa90*/  STL [R1], R2 ;  /* 0x0000000201007387 */ /* 0x0009e20000100800 */
[----:B------:R-:W-:Y:S01]  /*aaa0*/  FADD.FTZ R0, R101, R0 ;  /* 0x0000000065007221 */ /* 0x000fe20000010000 */
[----:B------:R-:W-:Y:S04]  /*aab0*/  MOV R101, R100 ;  /* 0x0000006400657202 */ /* 0x000fe80000000f00 */
[----:B------:R4:W-:Y:S01]  /*aac0*/  STL [R1+0x4], R0 ;  /* 0x0000040001007387 */ /* 0x0009e20000100800 */
[----:B------:R-:W-:-:S05]  /*aad0*/  @P0 BRA `(.L_x_3) ;  /* 0xffffc02000000947 */ /* 0x000fca000383ffff */
.L_x_2:
[----:B---34-:R-:W2:Y:S04]  /*aae0*/  LDL.LU R0, [R1] ;  /* 0x0000000001007983 */ /* 0x018ea80000300800 */
[----:B------:R-:W1:Y:S01]  /*aaf0*/  S2R R8, SR_TID.X ;  /* 0x0000000000087919 */ /* 0x000e620000002100 */
[----:B------:R-:W-:Y:S01]  /*ab00*/  MOV R103, c[0x0][0x4e8] ;  /* 0x00013a0000677a02 */ /* 0x000fe20000000f00 */
[----:B------:R-:W3:Y:S01]  /*ab10*/  S2UR UR7, SR_CTAID.Y ;  /* 0x00000000000779c3 */ /* 0x000ee20000002600 */
[----:B------:R-:W-:Y:S01]  /*ab20*/  ULDC.64 UR4, c[0x0][0x490] ;  /* 0x0001240000047ab9 */ /* 0x000fe20000000a00 */
[----:B------:R-:W4:Y:S04]  /*ab30*/  LDL.LU R2, [R1+0x4] ;  /* 0x0000040001027983 */ /* 0x000f280000300800 */
[----:B------:R-:W4:Y:S01]  /*ab40*/  LDL.LU R9, [R1+0x34] ;  /* 0x0000340001097983 */ /* 0x000f220000300800 */
[----:B------:R-:W-:-:S03]  /*ab50*/  ISETP.NE.AND P0, PT, R103, 0x1, PT ;  /* 0x000000016700780c */ /* 0x000fc60003f05270 */
[----:B------:R-:W4:Y:S01]  /*ab60*/  LDL.LU R152, [R1+0x4c] ;  /* 0x00004c0001987983 */ /* 0x000f220000300800 */
[----:B-1----:R-:W-:-:S04]  /*ab70*/  SHF.R.S32.HI R5, RZ, 0x1f, R8 ;  /* 0x0000001fff057819 */ /* 0x002fc80000011408 */
[CC--:B------:R-:W-:Y:S02]  /*ab80*/  LEA.HI R102, R5.reuse, R8.reuse, RZ, 0x5 ;  /* 0x0000000805667211 */ /* 0x0c0fe400078f28ff */
[----:B------:R-:W-:Y:S02]  /*ab90*/  LEA.HI R5, R5, R8, RZ, 0x2 ;  /* 0x0000000805057211 */ /* 0x000fe400078f10ff */
[----:B------:R-:W-:Y:S01]  /*aba0*/  LOP3.LUT R4, R102, 0xffffffe0, RZ, 0xc0, !PT ;  /* 0xffffffe066047812 */ /* 0x000fe200078ec0ff */
[----:B---3--:R-:W-:Y:S01]  /*abb0*/  USHF.R.S32.HI UR6, URZ, 0x1f, UR7 ;  /* 0x0000001f3f067899 */ /* 0x008fe20008011407 */
[----:B------:R-:W-:-:S03]  /*abc0*/  LOP3.LUT R14, R5, 0xfffffffc, RZ, 0xc0, !PT ;  /* 0xfffffffc050e7812 */ /* 0x000fc600078ec0ff */
[----:B------:R-:W-:Y:S01]  /*abd0*/  UIMAD UR10, UR6, UR4, URZ ;  /* 0x00000004060a72a4 */ /* 0x000fe2000f8e023f */
[----:B------:R-:W-:Y:S01]  /*abe0*/  IADD3 R14, -R14, R8, RZ ;  /* 0x000000080e0e7210 */ /* 0x000fe20007ffe1ff */
[----:B------:R-:W-:Y:S01]  /*abf0*/  UIMAD.WIDE.U32 UR12, UR7, UR4, URZ ;  /* 0x00000004070c72a5 */ /* 0x000fe2000f8e003f */
[----:B------:R-:W-:Y:S06]  /*ac00*/  BAR.SYNC.DEFER_BLOCKING 0x1, 0x100 ;  /* 0x0044000000007b1d */ /* 0x000fec0000010000 */
[----:B--2---:R-:W1:Y:S04]  /*ac10*/  SHFL.BFLY PT, R11, R0, 0x2, 0x1f ;  /* 0x0c401f00000b7f89 */ /* 0x004e6800000e0000 */
[----:B----4-:R-:W2:Y:S01]  /*ac20*/  SHFL.BFLY PT, R6, R2, 0x2, 0x1f ;  /* 0x0c401f0002067f89 */ /* 0x010ea200000e0000 */
[----:B------:R-:W-:Y:S01]  /*ac30*/  MOV R26, R9 ;  /* 0x00000009001a7202 */ /* 0x000fe20000000f00 */
[----:B-1----:R-:W-:-:S05]  /*ac40*/  FADD.FTZ R11, R11, R0 ;  /* 0x000000000b0b7221 */ /* 0x002fca0000010000 */
[----:B------:R-:W1:Y:S01]  /*ac50*/  SHFL.BFLY PT, R0, R11, 0x1, 0x1f ;  /* 0x0c201f000b007f89 */ /* 0x000e6200000e0000 */
[----:B--2---:R-:W-:-:S05]  /*ac60*/  FADD.FTZ R6, R6, R2 ;  /* 0x0000000206067221 */ /* 0x004fca0000010000 */
[----:B------:R-:W2:Y:S01]  /*ac70*/  SHFL.BFLY PT, R2, R6, 0x1, 0x1f ;  /* 0x0c201f0006027f89 */ /* 0x000ea200000e0000 */
[----:B-1----:R-:W-:Y:S01]  /*ac80*/  FADD.FTZ R11, R11, R0 ;  /* 0x000000000b0b7221 */ /* 0x002fe20000010000 */
[----:B------:R-:W-:-:S04]  /*ac90*/  MOV R0, RZ ;  /* 0x000000ff00007202 */ /* 0x000fc80000000f00 */
[----:B------:R-:W-:Y:S01]  /*aca0*/  FSETP.NE.FTZ.AND P2, PT, R11, RZ, PT ;  /* 0x000000ff0b00720b */ /* 0x000fe20003f55000 */
[----:B--2---:R-:W-:Y:S02]  /*acb0*/  FADD.FTZ R6, R6, R2 ;  /* 0x0000000206067221 */ /* 0x004fe40000010000 */
[----:B------:R-:W-:-:S03]  /*acc0*/  @P0 IMAD.HI.U32 R2, R9, c[0x0][0x4ec], RZ ;  /* 0x00013b0009020a27 */ /* 0x000fc600078e00ff */
[----:B------:R-:W-:Y:S02]  /*acd0*/  FSETP.NE.FTZ.AND P1, PT, R6, RZ, PT ;  /* 0x000000ff0600720b */ /* 0x000fe40003f35000 */
[----:B------:R-:W-:Y:S02]  /*ace0*/  @P0 SHF.R.U32.HI R26, RZ, c[0x0][0x4f0], R2 ;  /* 0x00013c00ff1a0a19 */ /* 0x000fe40000011602 */
[----:B------:R-:W-:Y:S01]  /*acf0*/  IADD3 R2, -R4, R8, RZ ;  /* 0x0000000804027210 */ /* 0x000fe20007ffe1ff */
[----:B------:R-:W-:Y:S02]  /*ad00*/  IMAD.MOV.U32 R4, RZ, RZ, RZ ;  /* 0x000000ffff047224 */ /* 0x000fe400078e00ff */
[----:B------:R-:W1:Y:S01]  /*ad10*/  @P2 MUFU.RCP R0, R11 ;  /* 0x0000000b00002308 */ /* 0x000e620000001000 */
[----:B------:R-:W-:Y:S01]  /*ad20*/  UIMAD UR10, UR7, UR5, UR10 ;  /* 0x00000005070a72a4 */ /* 0x000fe2000f8e020a */
[----:B------:R-:W-:Y:S02]  /*ad30*/  LOP3.LUT P4, RZ, R2, 0x3, RZ, 0xc0, !PT ;  /* 0x0000000302ff7812 */ /* 0x000fe4000788c0ff */
[----:B------:R-:W-:Y:S01]  /*ad40*/  IADD3 R7, -R26, RZ, RZ ;  /* 0x000000ff1a077210 */ /* 0x000fe20007ffe1ff */
[----:B------:R-:W-:-:S03]  /*ad50*/  ULDC.64 UR4, c[0x0][0x3e8] ;  /* 0x0000fa0000047ab9 */ /* 0x000fc60000000a00 */
[----:B------:R-:W2:Y:S01]  /*ad60*/  @P1 MUFU.RCP R4, R6 ;  /* 0x0000000600041308 */ /* 0x000ea20000001000 */
[C---:B-1----:R-:W-:Y:S02]  /*ad70*/  FMUL.FTZ R29, R0.reuse, R56 ;  /* 0x00000038001d7220 */ /* 0x042fe40000410000 */
[C---:B------:R-:W-:Y:S02]  /*ad80*/  FMUL.FTZ R65, R0.reuse, R65 ;  /* 0x0000004100417220 */ /* 0x040fe40000410000 */
[C---:B------:R-:W-:Y:S02]  /*ad90*/  FMUL.FTZ R69, R0.reuse, R69 ;  /* 0x0000004500457220 */ /* 0x040fe40000410000 */
[----:B------:R-:W-:Y:S02]  /*ada0*/  FMUL.FTZ R68, R0, R68 ;  /* 0x0000004400447220 */ /* 0x000fe40000410000 */
[C---:B--2---:R-:W-:Y:S02]  /*adb0*/  FMUL.FTZ R71, R4.reuse, R71 ;  /* 0x0000004704477220 */ /* 0x044fe40000410000 */
[----:B------:R-:W-:-:S02]  /*adc0*/  FMUL.FTZ R70, R4, R70 ;  /* 0x0000004604467220 */ /* 0x000fc40000410000 */
[C---:B------:R-:W-:Y:S02]  /*add0*/  FMUL.FTZ R16, R0.reuse, R53 ;  /* 0x0000003500107220 */ /* 0x040fe40000410000 */
[C---:B------:R-:W-:Y:S01]  /*ade0*/  FMUL.FTZ R31, R0.reuse, R52 ;  /* 0x00000034001f7220 */ /* 0x040fe20000410000 */
[----:B------:R-:W-:Y:S01]  /*adf0*/  F2FP.BF16.PACK_AB R70, R71, R70 ;  /* 0x000000464746723e */ /* 0x000fe200000010ff */
[----:B------:R-:W-:Y:S01]  /*ae00*/  FMUL.FTZ R105, R0, R105 ;  /* 0x0000006900697220 */ /* 0x000fe20000410000 */
[----:B------:R-:W2:Y:S01]  /*ae10*/  LDL.LU R71, [R1+0x30] ;  /* 0x0000300001477983 */ /* 0x000ea20000300800 */
[C---:B------:R-:W-:Y:S02]  /*ae20*/  FMUL.FTZ R67, R4.reuse, R67 ;  /* 0x0000004304437220 */ /* 0x040fe40000410000 */
[----:B------:R-:W-:Y:S01]  /*ae30*/  FMUL.FTZ R66, R4, R66 ;  /* 0x0000004204427220 */ /* 0x000fe20000410000 */
[----:B------:R-:W-:Y:S01]  /*ae40*/  SHF.R.S32.HI R2, RZ, 0x2, R5 ;  /* 0x00000002ff027819 */ /* 0x000fe20000011405 */
[----:B------:R-:W-:-:S02]  /*ae50*/  FMUL.FTZ R13, R0, R104 ;  /* 0x00000068000d7220 */ /* 0x000fc40000410000 */
[C---:B------:R-:W-:Y:S01]  /*ae60*/  FMUL.FTZ R109, R0.reuse, R109 ;  /* 0x0000006d006d7220 */ /* 0x040fe20000410000 */
[----:B------:R-:W-:Y:S01]  /*ae70*/  F2FP.BF16.PACK_AB R66, R67, R66 ;  /* 0x000000424342723e */ /* 0x000fe200000010ff */
[C---:B------:R-:W-:Y:S01]  /*ae80*/  FMUL.FTZ R17, R0.reuse, R108 ;  /* 0x0000006c00117220 */ /* 0x040fe20000410000 */
[----:B------:R-:W3:Y:S01]  /*ae90*/  LDL R67, [R1+0x48] ;  /* 0x0000480001437983 */ /* 0x000ee20000100800 */
[----:B------:R-:W-:Y:S02]  /*aea0*/  FMUL.FTZ R56, R0, R64 ;  /* 0x0000004000387220 */ /* 0x000fe40000410000 */
[C---:B------:R-:W-:Y:S02]  /*aeb0*/  FMUL.FTZ R63, R4.reuse, R63 ;  /* 0x0000003f043f7220 */ /* 0x040fe40000410000 */
[C---:B------:R-:W-:Y:S01]  /*aec0*/  FMUL.FTZ R62, R4.reuse, R62 ;  /* 0x0000003e043e7220 */ /* 0x040fe20000410000 */
[----:B------:R-:W-:Y:S01]  /*aed0*/  F2FP.BF16.PACK_AB R56, R65, R56 ;  /* 0x000000384138723e */ /* 0x000fe200000010ff */
[----:B------:R-:W-:Y:S01]  /*aee0*/  FMUL.FTZ R30, R4, R54 ;  /* 0x00000036041e7220 */ /* 0x000fe20000410000 */
[----:B------:R-:W-:Y:S01]  /*aef0*/  F2FP.BF16.PACK_AB R54, R69, R68 ;  /* 0x000000444536723e */ /* 0x000fe200000010ff */
[----:B------:R1:W5:Y:S01]  /*af00*/  LDL R65, [R1+0x24] ;  /* 0x0000240001417983 */ /* 0x0003620000100800 */
[----:B------:R-:W-:Y:S01]  /*af10*/  F2FP.BF16.PACK_AB R62, R63, R62 ;  /* 0x0000003e3f3e723e */ /* 0x000fe200000010ff */
[----:B------:R-:W-:-:S02]  /*af20*/  FMUL.FTZ R113, R0, R113 ;  /* 0x0000007100717220 */ /* 0x000fc40000410000 */
[----:B------:R1:W5:Y:S01]  /*af30*/  LDL.64 R68, [R1+0x10] ;  /* 0x0000100001447983 */ /* 0x0003620000100a00 */
[C---:B------:R-:W-:Y:S02]  /*af40*/  FMUL.FTZ R19, R0.reuse, R112 ;  /* 0x0000007000137220 */ /* 0x040fe40000410000 */
[C---:B------:R-:W-:Y:S01]  /*af50*/  FMUL.FTZ R117, R0.reuse, R117 ;  /* 0x0000007500757220 */ /* 0x040fe20000410000 */
[----:B------:R1:W5:Y:S01]  /*af60*/  LDL R63, [R1+0x20] ;  /* 0x00002000013f7983 */ /* 0x0003620000100800 */
[C---:B------:R-:W-:Y:S02]  /*af70*/  FMUL.FTZ R21, R0.reuse, R116 ;  /* 0x0000007400157220 */ /* 0x040fe40000410000 */
[C---:B------:R-:W-:Y:S02]  /*af80*/  FMUL.FTZ R121, R0.reuse, R121 ;  /* 0x0000007900797220 */ /* 0x040fe40000410000 */
[C---:B------:R-:W-:Y:S02]  /*af90*/  FMUL.FTZ R23, R0.reuse, R120 ;  /* 0x0000007800177220 */ /* 0x040fe40000410000 */
[----:B------:R-:W-:-:S02]  /*afa0*/  FMUL.FTZ R125, R0, R125 ;  /* 0x0000007d007d7220 */ /* 0x000fc40000410000 */
[C---:B------:R-:W-:Y:S02]  /*afb0*/  FMUL.FTZ R25, R0.reuse, R124 ;  /* 0x0000007c00197220 */ /* 0x040fe40000410000 */
[C---:B------:R-:W-:Y:S02]  /*afc0*/  FMUL.FTZ R129, R0.reuse, R129 ;  /* 0x0000008100817220 */ /* 0x040fe40000410000 */
        /* <DEDUP_REMOVED lines=27> */
[----:B------:R-:W-:Y:S01]  /*b180*/  FMUL.FTZ R44, R0, R96 ;  /* 0x00000060002c7220 */ /* 0x000fe20000410000 */
[----:B------:R-:W-:Y:S01]  /*b190*/  SHF.R.S32.HI R0, RZ, 0x1f, R5 ;  /* 0x0000001fff007819 */ /* 0x000fe20000011405 */
[----:B------:R-:W4:Y:S01]  /*b1a0*/  @P1 MUFU.LG2 R6, R6 ;  /* 0x0000000600061308 */ /* 0x000f220000000c00 */
[----:B------:R-:W-:-:S02]  /*b1b0*/  IMAD R101, R7, c[0x0][0x4e8], R9 ;  /* 0x00013a0007657a24 */ /* 0x000fc400078e0209 */
[----:B------:R-:W-:Y:S01]  /*b1c0*/  LEA.HI R0, R0, R2, RZ, 0x3 ;  /* 0x0000000200007211 */ /* 0x000fe200078f18ff */
[----:B------:R-:W1:Y:S03]  /*b1d0*/  S2R R64, SR_CTAID.Z ;  /* 0x0000000000407919 */ /* 0x000e660000002700 */
[----:B------:R-:W-:Y:S01]  /*b1e0*/  LOP3.LUT R0, R0, 0xfffffff8, RZ, 0xc0, !PT ;  /* 0xfffffff800007812 */ /* 0x000fe200078ec0ff */
[----:B------:R-:W-:-:S03]  /*b1f0*/  UIMAD.WIDE.U32 UR14, UR7, UR4, URZ ;  /* 0x00000004070e72a5 */ /* 0x000fc6000f8e003f */
[----:B------:R-:W-:Y:S02]  /*b200*/  IADD3 R10, R2, -R0, RZ ;  /* 0x80000000020a7210 */ /* 0x000fe40007ffe0ff */
[----:B------:R-:W-:Y:S01]  /*b210*/  @P2 MOV R2, 0x3f317218 ;  /* 0x3f31721800022802 */ /* 0x000fe20000000f00 */
[----:B------:R-:W-:Y:S01]  /*b220*/  @P1 IMAD.MOV.U32 R0, RZ, RZ, 0x3f317218 ;  /* 0x3f317218ff001424 */ /* 0x000fe200078e00ff */
[----:B------:R-:W-:Y:S01]  /*b230*/  MOV R9, UR15 ;  /* 0x0000000f00097c02 */ /* 0x000fe20008000f00 */
[----:B------:R-:W1:Y:S02]  /*b240*/  @P2 MUFU.LG2 R11, R11 ;  /* 0x0000000b000b2308 */ /* 0x000e640000000c00 */
[----:B------:R-:W-:Y:S02]  /*b250*/  @P2 FMUL.FTZ R9, R2, c[0x0][0x2d0] ;  /* 0x0000b40002092a20 */ /* 0x000fe40000410000 */
[----:B----4-:R-:W-:Y:S02]  /*b260*/  @P1 FMUL.FTZ R2, R6, 0.69314718246459960938 ;  /* 0x3f31721806021820 */ /* 0x010fe40000410000 */
[----:B------:R-:W-:Y:S01]  /*b270*/  @P1 FMUL.FTZ R0, R0, c[0x0][0x2d0] ;  /* 0x0000b40000001a20 */ /* 0x000fe20000410000 */
[----:B------:R-:W-:Y:S01]  /*b280*/  UIMAD UR6, UR6, UR4, URZ ;  /* 0x00000004060672a4 */ /* 0x000fe2000f8e023f */
[----:B------:R-:W-:Y:S01]  /*b290*/  FMUL.FTZ R28, R4, R58 ;  /* 0x0000003a041c7220 */ /* 0x000fe20000410000 */
[----:B------:R-:W-:Y:S01]  /*b2a0*/  MOV R58, 0xff800000 ;  /* 0xff800000003a7802 */ /* 0x000fe20000000f00 */
[----:B------:R-:W-:Y:S01]  /*b2b0*/  @P1 FFMA.FTZ R58, R0, R3, R2 ;  /* 0x00000003003a1223 */ /* 0x000fe20000010002 */
[----:B------:R-:W-:Y:S01]  /*b2c0*/  SHF.R.S32.HI R0, RZ, 0x5, R102 ;  /* 0x00000005ff007819 */ /* 0x000fe20000011466 */
        /* <DEDUP_REMOVED lines=39> */
[----:B------:R-:W-:Y:S01]  /*b540*/  FMUL.FTZ R98, R4, R98 ;  /* 0x0000006204627220 */ /* 0x000fe20000410000 */
[----:B------:R-:W-:Y:S01]  /*b550*/  UIMAD UR5, UR7, UR5, UR6 ;  /* 0x00000005070572a4 */ /* 0x000fe2000f8e0206 */
[----:B------:R-:W-:Y:S01]  /*b560*/  IMAD.U32 R4, RZ, RZ, UR12 ;  /* 0x0000000cff047e24 */ /* 0x000fe2000f8e00ff */
[----:B------:R-:W-:Y:S02]  /*b570*/  MOV R8, UR14 ;  /* 0x0000000e00087c02 */ /* 0x000fe40008000f00 */
[----:B------:R-:W-:Y:S01]  /*b580*/  SHF.R.S32.HI R3, RZ, 0x1f, R0 ;  /* 0x0000001fff037819 */ /* 0x000fe20000011400 */
[----:B------:R-:W-:Y:S01]  /*b590*/  UIADD3 UR5, UR15, UR5, URZ ;  /* 0x000000050f057290 */ /* 0x000fe2000fffe03f */
[----:B------:R-:W-:-:S02]  /*b5a0*/  MOV R6, R4 ;  /* 0x0000000400067202 */ /* 0x000fc40000000f00 */
[----:B------:R-:W-:Y:S02]  /*b5b0*/  F2FP.BF16.PACK_AB R28, R59, R28 ;  /* 0x0000001c3b1c723e */ /* 0x000fe400000010ff */
[----:B------:R-:W-:Y:S01]  /*b5c0*/  MOV R4, R8 ;  /* 0x0000000800047202 */ /* 0x000fe20000000f00 */
[----:B------:R-:W4:Y:S01]  /*b5d0*/  S2R R59, SR_CTAID.X ;  /* 0x00000000003b7919 */ /* 0x000f220000002500 */
[----:B------:R-:W-:Y:S02]  /*b5e0*/  LEA.HI R3, R3, R0, RZ, 0x3 ;  /* 0x0000000003037211 */ /* 0x000fe400078f18ff */
[----:B-1----:R-:W-:Y:S02]  /*b5f0*/  SHF.R.S32.HI R8, RZ, 0x1f, R64 ;  /* 0x0000001fff087819 */ /* 0x002fe40000011440 */
[----:B------:R-:W-:Y:S01]  /*b600*/  LEA.HI R2, R14, R14, RZ, 0x1 ;  /* 0x0000000e0e027211 */ /* 0x000fe200078f08ff */
[----:B------:R-:W-:Y:S01]  /*b610*/  @P2 FMUL.FTZ R11, R11, 0.69314718246459960938 ;  /* 0x3f3172180b0b2820 */ /* 0x000fe20000410000 */
[----:B------:R-:W-:-:S02]  /*b620*/  MOV R5, UR13 ;  /* 0x0000000d00057c02 */ /* 0x000fc40008000f00 */
[----:B------:R-:W-:Y:S02]  /*b630*/  F2FP.BF16.PACK_AB R30, R55, R30 ;  /* 0x0000001e371e723e */ /* 0x000fe400000010ff */
[----:B------:R-:W-:Y:S02]  /*b640*/  MOV R5, UR5 ;  /* 0x0000000500057c02 */ /* 0x000fe40008000f00 */
[----:B------:R-:W-:Y:S01]  /*b650*/  F2FP.BF16.PACK_AB R55, R61, R15 ;  /* 0x0000000f3d37723e */ /* 0x000fe200000010ff */
[----:B------:R-:W-:Y:S01]  /*b660*/  IMAD R15, R8, c[0x0][0x3f0], RZ ;  /* 0x0000fc00080f7a24 */ /* 0x000fe200078e02ff */
[----:B------:R-:W-:Y:S02]  /*b670*/  LOP3.LUT R3, R3, 0xffffff8, RZ, 0xc0, !PT ;  /* 0x0ffffff803037812 */ /* 0x000fe400078ec0ff */
[----:B------:R-:W-:Y:S01]  /*b680*/  LOP3.LUT R2, R2, 0x1ffffffe, RZ, 0xc0, !PT ;  /* 0x1ffffffe02027812 */ /* 0x000fe200078ec0ff */
[----:B------:R-:W-:Y:S01]  /*b690*/  UIADD3 UR10, UR13, UR10, URZ ;  /* 0x0000000a0d0a7290 */ /* 0x000fe2000fffe03f */
[----:B------:R-:W-:Y:S01]  /*b6a0*/  MOV R60, 0xff800000 ;  /* 0xff800000003c7802 */ /* 0x000fe20000000f00 */
[----:B------:R-:W-:Y:S01]  /*b6b0*/  @P2 FFMA.FTZ R60, R9, R100, R11 ;  /* 0x00000064093c2223 */ /* 0x000fe2000001000b */
[----:B------:R-:W-:Y:S01]  /*b6c0*/  F2FP.BF16.PACK_AB R31, R16, R31 ;  /* 0x0000001f101f723e */ /* 0x000fe200000010ff */
[C---:B------:R-:W-:Y:S01]  /*b6d0*/  IMAD R16, R0.reuse, 0x200, R14 ;  /* 0x0000020000107824 */ /* 0x040fe200078e020e */
[----:B------:R-:W-:Y:S01]  /*b6e0*/  IADD3 R9, R0, -R3, RZ ;  /* 0x8000000300097210 */ /* 0x000fe20007ffe0ff */
[----:B------:R-:W-:Y:S01]  /*b6f0*/  IMAD R0, R64, c[0x0][0x3f4], R15 ;  /* 0x0000fd0040007a24 */ /* 0x000fe200078e020f */
[----:B------:R-:W-:Y:S01]  /*b700*/  IADD3 R11, R14, -R2, RZ ;  /* 0x800000020e0b7210 */ /* 0x000fe20007ffe0ff */
[----:B------:R-:W-:Y:S01]  /*b710*/  IMAD.WIDE.U32 R2, R64, c[0x0][0x3f0], R4 ;  /* 0x0000fc0040027a25 */ /* 0x000fe200078e0004 */
[----:B------:R-:W-:-:S03]  /*b720*/  F2FP.BF16.PACK_AB R29, R57, R29 ;  /* 0x0000001d391d723e */ /* 0x000fc600000010ff */
[----:B------:R-:W-:Y:S01]  /*b730*/  IMAD R57, R8, c[0x0][0x498], RZ ;  /* 0x0001260008397a24 */ /* 0x000fe200078e02ff */
[----:B------:R-:W-:Y:S02]  /*b740*/  SHF.R.S32.HI R8, RZ, 0x2, R152 ;  /* 0x00000002ff087819 */ /* 0x000fe40000011498 */
[----:B------:R-:W-:Y:S02]  /*b750*/  MOV R7, UR10 ;  /* 0x0000000a00077c02 */ /* 0x000fe40008000f00 */
[C---:B------:R-:W-:Y:S02]  /*b760*/  LOP3.LUT R4, R10.reuse, 0x1, RZ, 0xc0, !PT ;  /* 0x000000010a047812 */ /* 0x040fe400078ec0ff */
[----:B------:R-:W-:Y:S02]  /*b770*/  IADD3 R3, R3, R0, RZ ;  /* 0x0000000003037210 */ /* 0x000fe40007ffe0ff */
[----:B------:R-:W-:Y:S02]  /*b780*/  LEA R0, R9, R8, 0x4 ;  /* 0x0000000809007211 */ /* 0x000fe400078e20ff */
[----:B------:R-:W-:Y:S01]  /*b790*/  SHF.L.U32 R5, R10, 0x6, RZ ;  /* 0x000000060a057819 */ /* 0x000fe200000006ff */
[----:B------:R-:W-:Y:S01]  /*b7a0*/  IMAD.WIDE.U32 R14, R64, c[0x0][0x498], R6 ;  /* 0x00012600400e7a25 */ /* 0x000fe200078e0006 */
[----:B------:R-:W-:-:S02]  /*b7b0*/  R2P PR, R10, 0x6 ;  /* 0x000000060a007804 */ /* 0x000fc40000000000 */
[----:B------:R-:W-:Y:S02]  /*b7c0*/  ISETP.NE.U32.AND P3, PT, R4, 0x1, PT ;  /* 0x000000010400780c */ /* 0x000fe40003f65070 */
[----:B------:R-:W-:Y:S02]  /*b7d0*/  SHF.R.S32.HI R6, RZ, 0x1f, R26 ;  /* 0x0000001fff067819 */ /* 0x000fe4000001141a */
[----:B------:R-:W-:Y:S02]  /*b7e0*/  LEA R4, R11, R0, 0x3 ;  /* 0x000000000b047211 */ /* 0x000fe400078e18ff */
[----:B------:R-:W-:Y:S01]  /*b7f0*/  LOP3.LUT R5, R5, 0x1c0, RZ, 0xc0, !PT ;  /* 0x000001c005057812 */ /* 0x000fe200078ec0ff */
[----:B------:R-:W-:Y:S01]  /*b800*/  IMAD R61, R103, c[0x0][0x388], RZ ;  /* 0x0000e200673d7a24 */ /* 0x000fe200078e02ff */
[C---:B----4-:R-:W-:Y:S01]  /*b810*/  LEA R10, R59.reuse, R4, 0x7 ;  /* 0x000000043b0a7211 */ /* 0x050fe200078e38ff */
[----:B------:R-:W-:Y:S01]  /*b820*/  IMAD R0, R59, 0x80, R0 ;  /* 0x000000803b007824 */ /* 0x000fe200078e0200 */
[----:B------:R-:W-:Y:S01]  /*b830*/  LEA.HI R5, R5, R5, RZ, 0x1d ;  /* 0x0000000505057211 */ /* 0x000fe200078fe8ff */
[----:B------:R-:W-:-:S02]  /*b840*/  IMAD R4, R6, c[0x0][0x3e0], RZ ;  /* 0x0000f80006047a24 */ /* 0x000fc400078e02ff */
[----:B------:R-:W-:Y:S01]  /*b850*/  IMAD.WIDE.U32 R2, R26, c[0x0][0x3e0], R2 ;  /* 0x0000f8001a027a25 */ /* 0x000fe200078e0002 */
[----:B------:R-:W-:Y:S02]  /*b860*/  LEA R5, R16, R5, 0x1 ;  /* 0x0000000510057211 */ /* 0x000fe400078e08ff */
[----:B------:R-:W-:Y:S01]  /*b870*/  ISETP.GE.OR P5, PT, R0, R61, P4 ;  /* 0x0000003d0000720c */ /* 0x000fe200027a6670 */
[----:B------:R-:W-:Y:S01]  /*b880*/  IMAD R4, R26, c[0x0][0x3e4], R4 ;  /* 0x0000f9001a047a24 */ /* 0x000fe200078e0204 */
[----:B------:R-:W-:Y:S01]  /*b890*/  IADD3 R0, R0, 0x8, RZ ;  /* 0x0000000800007810 */ /* 0x000fe20007ffe0ff */
[----:B------:R-:W-:Y:S01]  /*b8a0*/  @P0 IMAD.HI.U32 R7, R10, c[0x0][0x4ec], RZ ;  /* 0x00013b000a070a27 */ /* 0x000fe200078e00ff */
[----:B------:R-:W-:Y:S02]  /*b8b0*/  F2FP.BF16.PACK_AB R13, R105, R13 ;  /* 0x0000000d690d723e */ /* 0x000fe400000010ff */
[----:B------:R-:W-:Y:S02]  /*b8c0*/  F2FP.BF16.PACK_AB R12, R107, R12 ;  /* 0x0000000c6b0c723e */ /* 0x000fe400000010ff */
[----:B------:R-:W-:-:S02]  /*b8d0*/  SHF.L.U32 R5, R5, 0x1, RZ ;  /* 0x0000000105057819 */ /* 0x000fc400000006ff */
[----:B------:R-:W-:Y:S02]  /*b8e0*/  ISETP.GE.OR P4, PT, R0, R61, P4 ;  /* 0x0000003d0000720c */ /* 0x000fe40002786670 */
[----:B------:R-:W-:Y:S02]  /*b8f0*/  IADD3 R3, R3, R4, RZ ;  /* 0x0000000403037210 */ /* 0x000fe40007ffe0ff */
[----:B------:R-:W-:Y:S02]  /*b900*/  MOV R0, R10 ;  /* 0x0000000a00007202 */ /* 0x000fe40000000f00 */
[----:B------:R-:W-:Y:S02]  /*b910*/  SHF.R.S32.HI R6, RZ, 0x1f, R101 ;  /* 0x0000001fff067819 */ /* 0x000fe40000011465 */
[----:B------:R-:W-:Y:S01]  /*b920*/  @P0 SHF.R.U32.HI R0, RZ, c[0x0][0x4f0], R7 ;  /* 0x00013c00ff000a19 */ /* 0x000fe20000011607 */
[----:B------:R-:W-:Y:S01]  /*b930*/  STS [R5+0x80], R13 ;  /* 0x0000800d05007388 */ /* 0x000fe20000000800 */
[----:B------:R-:W-:-:S03]  /*b940*/  IADD3 R8, R5, 0x80, RZ ;  /* 0x0000008005087810 */ /* 0x000fc60007ffe0ff */
[----:B------:R1:W-:Y:S01]  /*b950*/  STS [R5+0x480], R12 ;  /* 0x0004800c05007388 */ /* 0x0003e20000000800 */
[----:B------:R-:W-:Y:S01]  /*b960*/  IMAD R6, R6, c[0x0][0x3d8], RZ ;  /* 0x0000f60006067a24 */ /* 0x000fe200078e02ff */
[----:B------:R-:W-:Y:S01]  /*b970*/  IADD3 R4, R5, 0x70, RZ ;  /* 0x0000007005047810 */ /* 0x000fe20007ffe0ff */
[----:B------:R-:W-:Y:S01]  /*b980*/  IMAD.MOV.U32 R7, RZ, RZ, 0x20 ;  /* 0x00000020ff077424 */ /* 0x000fe200078e00ff */
[----:B------:R-:W-:Y:S01]  /*b990*/  @P3 IADD3 R4, R8, 0x10, RZ ;  /* 0x0000001008043810 */ /* 0x000fe20007ffe0ff */
[----:B------:R-:W-:Y:S01]  /*b9a0*/  IMAD R57, R64, c[0x0][0x49c], R57 ;  /* 0x0001270040397a24 */ /* 0x000fe200078e0239 */
[----:B------:R-:W-:Y:S01]  /*b9b0*/  IADD3 R8, P0, R0, R14, RZ ;  /* 0x0000000e00087210 */ /* 0x000fe20007f1e0ff */
[----:B------:R-:W-:Y:S01]  /*b9c0*/  IMAD R16, R101, c[0x0][0x3dc], R6 ;  /* 0x0000f70065107a24 */ /* 0x000fe200078e0206 */
[----:B------:R-:W-:-:S04]  /*b9d0*/  SHF.R.S32.HI R6, RZ, 0x1f, R0 ;  /* 0x0000001fff067819 */ /* 0x000fc80000011400 */
[----:B------:R-:W-:Y:S01]  /*b9e0*/  IADD3.X R9, R6, R15, R57, P0, !PT ;  /* 0x0000000f06097210 */ /* 0x000fe200007fe439 */
[----:B-1----:R-:W-:Y:S01]  /*b9f0*/  IMAD.WIDE.U32 R12, R101, c[0x0][0x3d8], R2 ;  /* 0x0000f600650c7a25 */ /* 0x002fe200078e0002 */
[----:B------:R-:W-:-:S05]  /*ba00*/  IADD3 R2, -R0, RZ, RZ ;  /* 0x000000ff00027210 */ /* 0x000fca0007ffe1ff */
[----:B------:R-:W-:Y:S01]  /*ba10*/  IMAD R2, R2, c[0x0][0x4e8], R10 ;  /* 0x00013a0002027a24 */ /* 0x000fe200078e020a */
[----:B------:R-:W-:Y:S02]  /*ba20*/  SEL R3, R7, 0xffffffe0, !P1 ;  /* 0xffffffe007037807 */ /* 0x000fe40004800000 */
[----:B------:R-:W-:Y:S02]  /*ba30*/  MOV R6, 0x40 ;  /* 0x0000004000067802 */ /* 0x000fe40000000f00 */
[----:B------:R-:W-:Y:S02]  /*ba40*/  SHF.R.S32.HI R7, RZ, 0x1f, R2 ;  /* 0x0000001fff077819 */ /* 0x000fe40000011402 */
[----:B------:R-:W-:Y:S02]  /*ba50*/  SEL R6, R6, 0xffffffc0, !P2 ;  /* 0xffffffc006067807 */ /* 0x000fe40005000000 */
[----:B------:R-:W-:Y:S01]  /*ba60*/  F2FP.BF16.PACK_AB R17, R109, R17 ;  /* 0x000000116d11723e */ /* 0x000fe200000010ff */
[----:B------:R-:W-:Y:S01]  /*ba70*/  IMAD R7, R7, c[0x0][0x488], RZ ;  /* 0x0001220007077a24 */ /* 0x000fe200078e02ff */
[----:B------:R-:W-:-:S02]  /*ba80*/  F2FP.BF16.PACK_AB R18, R111, R18 ;  /* 0x000000126f12723e */ /* 0x000fc400000010ff */
[----:B------:R-:W-:Y:S02]  /*ba90*/  F2FP.BF16.PACK_AB R19, R113, R19 ;  /* 0x000000137113723e */ /* 0x000fe400000010ff */
[----:B------:R-:W-:Y:S02]  /*baa0*/  F2FP.BF16.PACK_AB R22, R115, R22 ;  /* 0x000000167316723e */ /* 0x000fe400000010ff */
[----:B------:R-:W-:Y:S01]  /*bab0*/  IADD3 R0, R5, R3, RZ ;  /* 0x0000000305007210 */ /* 0x000fe20007ffe0ff */
[C---:B------:R-:W-:Y:S01]  /*bac0*/  IMAD R10, R2.reuse, c[0x0][0x48c], R7 ;  /* 0x00012300020a7a24 */ /* 0x040fe200078e0207 */
[----:B------:R-:W-:Y:S02]  /*bad0*/  F2FP.BF16.PACK_AB R21, R117, R21 ;  /* 0x000000157515723e */ /* 0x000fe400000010ff */
[----:B------:R-:W-:Y:S02]  /*bae0*/  F2FP.BF16.PACK_AB R20, R119, R20 ;  /* 0x000000147714723e */ /* 0x000fe400000010ff */
[----:B------:R-:W-:Y:S01]  /*baf0*/  IADD3 R15, R3, R4, RZ ;  /* 0x00000004030f7210 */ /* 0x000fe20007ffe0ff */
[----:B------:R-:W-:Y:S01]  /*bb00*/  IMAD.WIDE.U32 R8, R2, c[0x0][0x488], R8 ;  /* 0x0001220002087a25 */ /* 0x000fe200078e0008 */
[----:B------:R-:W-:-:S02]  /*bb10*/  F2FP.BF16.PACK_AB R23, R121, R23 ;  /* 0x000000177917723e */ /* 0x000fc400000010ff */
[----:B------:R-:W-:Y:S01]  /*bb20*/  F2FP.BF16.PACK_AB R24, R123, R24 ;  /* 0x000000187b18723e */ /* 0x000fe200000010ff */
[C---:B------:R-:W-:Y:S01]  /*bb30*/  IMAD.IADD R7, R6.reuse, 0x1, R4 ;  /* 0x0000000106077824 */ /* 0x040fe200078e0204 */
[----:B------:R-:W-:Y:S01]  /*bb40*/  IADD3 R3, R5, R6, RZ ;  /* 0x0000000605037210 */ /* 0x000fe20007ffe0ff */
[----:B------:R-:W-:Y:S01]  /*bb50*/  STS [R4], R17 ;  /* 0x0000001104007388 */ /* 0x000fe20000000800 */
[----:B------:R-:W-:Y:S02]  /*bb60*/  F2FP.BF16.PACK_AB R25, R125, R25 ;  /* 0x000000197d19723e */ /* 0x000fe400000010ff */
[----:B------:R-:W-:Y:S01]  /*bb70*/  F2FP.BF16.PACK_AB R27, R127, R27 ;  /* 0x0000001b7f1b723e */ /* 0x000fe200000010ff */
[----:B------:R-:W-:Y:S01]  /*bb80*/  STS [R4+0x400], R18 ;  /* 0x0004001204007388 */ /* 0x000fe20000000800 */
[----:B------:R-:W-:Y:S02]  /*bb90*/  F2FP.BF16.PACK_AB R43, R129, R43 ;  /* 0x0000002b812b723e */ /* 0x000fe400000010ff */
[----:B------:R-:W-:Y:S01]  /*bba0*/  F2FP.BF16.PACK_AB R42, R131, R42 ;  /* 0x0000002a832a723e */ /* 0x000fe200000010ff */
[----:B------:R-:W-:Y:S01]  /*bbb0*/  STS [R0+0x80], R19 ;  /* 0x0000801300007388 */ /* 0x000fe20000000800 */
[----:B------:R-:W-:-:S02]  /*bbc0*/  IADD3 R2, R6, R0, RZ ;  /* 0x0000000006027210 */ /* 0x000fc40007ffe0ff */
[----:B------:R-:W-:Y:S01]  /*bbd0*/  F2FP.BF16.PACK_AB R41, R133, R41 ;  /* 0x000000298529723e */ /* 0x000fe200000010ff */
[----:B------:R-:W-:Y:S01]  /*bbe0*/  STS [R0+0x480], R22 ;  /* 0x0004801600007388 */ /* 0x000fe20000000800 */
[----:B------:R-:W-:Y:S02]  /*bbf0*/  F2FP.BF16.PACK_AB R40, R135, R40 ;  /* 0x000000288728723e */ /* 0x000fe400000010ff */
[----:B------:R-:W-:Y:S01]  /*bc00*/  IADD3 R6, R15, R6, RZ ;  /* 0x000000060f067210 */ /* 0x000fe20007ffe0ff */
[----:B------:R-:W-:Y:S01]  /*bc10*/  STS [R15], R21 ;  /* 0x000000150f007388 */ /* 0x000fe20000000800 */
[----:B------:R-:W-:Y:S02]  /*bc20*/  F2FP.BF16.PACK_AB R39, R137, R39 ;  /* 0x000000278927723e */ /* 0x000fe400000010ff */
[----:B------:R-:W-:Y:S01]  /*bc30*/  F2FP.BF16.PACK_AB R38, R139, R38 ;  /* 0x000000268b26723e */ /* 0x000fe200000010ff */
[----:B------:R-:W-:Y:S01]  /*bc40*/  STS [R15+0x400], R20 ;  /* 0x000400140f007388 */ /* 0x000fe20000000800 */
[----:B------:R-:W-:-:S02]  /*bc50*/  F2FP.BF16.PACK_AB R37, R141, R37 ;  /* 0x000000258d25723e */ /* 0x000fc400000010ff */
[----:B------:R-:W-:Y:S01]  /*bc60*/  F2FP.BF16.PACK_AB R36, R143, R36 ;  /* 0x000000248f24723e */ /* 0x000fe200000010ff */
[----:B------:R-:W-:Y:S01]  /*bc70*/  STS [R3+0x80], R23 ;  /* 0x0000801703007388 */ /* 0x000fe20000000800 */
[----:B------:R-:W-:Y:S02]  /*bc80*/  F2FP.BF16.PACK_AB R35, R145, R35 ;  /* 0x000000239123723e */ /* 0x000fe400000010ff */
[----:B------:R-:W-:Y:S01]  /*bc90*/  F2FP.BF16.PACK_AB R34, R147, R34 ;  /* 0x000000229322723e */ /* 0x000fe200000010ff */
[----:B------:R-:W-:Y:S01]  /*bca0*/  STS [R3+0x480], R24 ;  /* 0x0004801803007388 */ /* 0x000fe20000000800 */
[----:B------:R-:W-:Y:S02]  /*bcb0*/  F2FP.BF16.PACK_AB R33, R149, R33 ;  /* 0x000000219521723e */ /* 0x000fe400000010ff */
[----:B------:R-:W-:Y:S01]  /*bcc0*/  F2FP.BF16.PACK_AB R32, R151, R32 ;  /* 0x000000209720723e */ /* 0x000fe200000010ff */
[----:B------:R-:W-:Y:S04]  /*bcd0*/  STS [R7], R25 ;  /* 0x0000001907007388 */ /* 0x000fe80000000800 */
[----:B------:R-:W-:Y:S04]  /*bce0*/  STS [R7+0x400], R27 ;  /* 0x0004001b07007388 */ /* 0x000fe80000000800 */
[----:B------:R-:W-:Y:S04]  /*bcf0*/  STS [R2+0x80], R43 ;  /* 0x0000802b02007388 */ /* 0x000fe80000000800 */
[----:B------:R-:W-:Y:S04]  /*bd00*/  STS [R2+0x480], R42 ;  /* 0x0004802a02007388 */ /* 0x000fe80000000800 */
[----:B------:R-:W-:Y:S04]  /*bd10*/  STS [R6], R41 ;  /* 0x0000002906007388 */ /* 0x000fe80000000800 */
[----:B------:R-:W-:Y:S04]  /*bd20*/  STS [R6+0x400], R40 ;  /* 0x0004002806007388 */ /* 0x000fe80000000800 */
[----:B------:R-:W-:Y:S04]  /*bd30*/  STS [R5+0x4080], R39 ;  /* 0x0040802705007388 */ /* 0x000fe80000000800 */
[----:B------:R-:W-:Y:S01]  /*bd40*/  STS [R5+0x4480], R38 ;  /* 0x0044802605007388 */ /* 0x000fe20000000800 */
[----:B------:R-:W-:-:S03]  /*bd50*/  F2FP.BF16.PACK_AB R53, R73, R53 ;  /* 0x000000354935723e */ /* 0x000fc600000010ff */
        /* <DEDUP_REMOVED lines=15> */
[----:B------:R-:W-:-:S03]  /*be50*/  LEA R14, P0, R8, c[0x0][0x450], 0x2 ;  /* 0x00011400080e7a11 */ /* 0x000fc600078010ff */
[----:B------:R-:W-:Y:S01]  /*be60*/  STS [R7+0x4000], R29 ;  /* 0x0040001d07007388 */ /* 0x000fe20000000800 */
[----:B------:R-:W-:-:S03]  /*be70*/  IADD3 R9, R9, R10, RZ ;  /* 0x0000000a09097210 */ /* 0x000fc60007ffe0ff */
        /* <DEDUP_REMOVED lines=13> */
[----:B------:R-:W-:-:S03]  /*bf50*/  LEA.HI.X R9, R8, c[0x0][0x454], R9, 0x2, P0 ;  /* 0x0001150008097a11 */ /* 0x000fc600000f1409 */
[----:B------:R-:W-:Y:S04]  /*bf60*/  STS [R4+0x8000], R53 ;  /* 0x0080003504007388 */ /* 0x000fe80000000800 */
[----:B------:R2:W-:Y:S04]  /*bf70*/  STS [R4+0x8400], R74 ;  /* 0x0084004a04007388 */ /* 0x0005e80000000800 */
[----:B------:R-:W-:Y:S04]  /*bf80*/  STS [R0+0x8080], R52 ;  /* 0x0080803400007388 */ /* 0x000fe80000000800 */
        /* <DEDUP_REMOVED lines=11> */
[----:B------:R-:W-:Y:S04]  /*c040*/  SHFL.IDX PT, R10, R14, RZ, 0x1c1f ;  /* 0x001c1fff0e0a7589 */ /* 0x000fe800000e0000 */
[----:B------:R-:W1:Y:S04]  /*c050*/  SHFL.IDX PT, R11, R9, RZ, 0x1c1f ;  /* 0x001c1fff090b7589 */ /* 0x000e6800000e0000 */
[----:B------:R-:W-:Y:S06]  /*c060*/  BAR.SYNC.DEFER_BLOCKING 0x1, 0x100 ;  /* 0x0044000000007b1d */ /* 0x000fec0000010000 */
[----:B------:R-:W-:Y:S04]  /*c070*/  SHFL.IDX PT, R8, R14, 0x1, 0x1c1f ;  /* 0x003c1f000e087f89 */ /* 0x000fe800000e0000 */
[----:B------:R-:W4:Y:S01]  /*c080*/  SHFL.IDX PT, R9, R9, 0x1, 0x1c1f ;  /* 0x003c1f0009097f89 */ /* 0x000f2200000e0000 */
[----:B--2---:R-:W-:-:S03]  /*c090*/  SHF.L.U32 R4, R71, 0x1, RZ ;  /* 0x0000000147047819 */ /* 0x004fc600000006ff */
[----:B-1----:R1:W-:Y:S04]  /*c0a0*/  @!P5 ST.E [R10.64], R60 ;  /* 0x0000003c0a00d985 */ /* 0x0023e8000c101908 */
[----:B----4-:R1:W-:Y:S04]  /*c0b0*/  @!P4 ST.E [R8.64], R58 ;  /* 0x0000003a0800c985 */ /* 0x0103e8000c101908 */
[----:B------:R1:W2:Y:S04]  /*c0c0*/  LDS.128 R32, [R4+0x1080] ;  /* 0x0010800004207984 */ /* 0x0002a80000000c00 */
[----:B------:R1:W4:Y:S04]  /*c0d0*/  LDS.128 R44, [R4+0x2080] ;  /* 0x00208000042c7984 */ /* 0x0003280000000c00 */
[----:B------:R1:W1:Y:S04]  /*c0e0*/  LDS.128 R52, [R4+0x3080] ;  /* 0x0030800004347984 */ /* 0x0002680000000c00 */
[----:B------:R1:W1:Y:S04]  /*c0f0*/  LDS.128 R28, [R4+0x5080] ;  /* 0x00508000041c7984 */ /* 0x0002680000000c00 */
[----:B------:R1:W1:Y:S04]  /*c100*/  LDS.128 R40, [R4+0x6080] ;  /* 0x0060800004287984 */ /* 0x0002680000000c00 */
[----:B------:R1:W1:Y:S04]  /*c110*/  LDS.128 R48, [R4+0x7080] ;  /* 0x0070800004307984 */ /* 0x0002680000000c00 */
[----:B------:R1:W1:Y:S04]  /*c120*/  LDS.128 R24, [R4+0x9080] ;  /* 0x0090800004187984 */ /* 0x0002680000000c00 */
[----:B------:R1:W1:Y:S04]  /*c130*/  LDS.128 R36, [R4+0xa080] ;  /* 0x00a0800004247984 */ /* 0x0002680000000c00 */
[----:B------:R1:W1:Y:S01]  /*c140*/  LDS.128 R56, [R4+0xb080] ;  /* 0x00b0800004387984 */ /* 0x0002620000000c00 */
[----:B------:R-:W-:-:S02]  /*c150*/  IADD3 R0, R13, R16, RZ ;  /* 0x000000100d007210 */ /* 0x000fc40007ffe0ff */
[----:B------:R-:W-:-:S04]  /*c160*/  LEA R21, P0, R12, c[0x0][0x380], 0x1 ;  /* 0x0000e0000c157a11 */ /* 0x000fc800078008ff */
[----:B------:R-:W-:Y:S02]  /*c170*/  LEA.HI.X R20, R12, c[0x0][0x384], R0, 0x1, P0 ;  /* 0x0000e1000c147a11 */ /* 0x000fe400000f0c00 */
[----:B---3--:R-:W-:Y:S01]  /*c180*/  ISETP.GE.AND P0, PT, R67, R61, PT ;  /* 0x0000003d4300720c */ /* 0x008fe20003f06270 */
[----:B------:R3:W1:Y:S01]  /*c190*/  SHFL.IDX PT, R2, R21, RZ, 0x181f ;  /* 0x00181fff15027589 */ /* 0x00066200000e0000 */
[----:B------:R-:W-:Y:S03]  /*c1a0*/  BSSY B0, `(.L_x_4) ;  /* 0x0000015000007945 */ /* 0x000fe60003800000 */
[----:B------:R3:W1:Y:S08]  /*c1b0*/  SHFL.IDX PT, R3, R20, RZ, 0x181f ;  /* 0x00181fff14037589 */ /* 0x00067000000e0000 */
[----:B------:R-:W-:Y:S05]  /*c1c0*/  @P0 BRA `(.L_x_5) ;  /* 0x0000012000000947 */ /* 0x000fea0003800000 */
[----:B--2-4-:R-:W2:Y:S01]  /*c1d0*/  LDS.128 R16, [R4+0x80] ;  /* 0x0000800004107984 */ /* 0x014ea20000000c00 */
[----:B-----5:R-:W-:-:S02]  /*c1e0*/  ISETP.GE.AND P1, PT, R65, c[0x0][0x3c8], PT ;  /* 0x0000f20041007a0c */ /* 0x020fc40003f26270 */
[----:B------:R-:W-:Y:S01]  /*c1f0*/  ISETP.GE.AND P0, PT, R63, c[0x0][0x3c8], PT ;  /* 0x0000f2003f007a0c */ /* 0x000fe20003f06270 */
[----:B------:R-:W4:Y:S01]  /*c200*/  LDS.128 R12, [R4+0x4080] ;  /* 0x00408000040c7984 */ /* 0x000f220000000c00 */
[----:B------:R-:W-:-:S03]  /*c210*/  ISETP.GE.AND P2, PT, R68, c[0x0][0x3c8], PT ;  /* 0x0000f20044007a0c */ /* 0x000fc60003f46270 */
[----:B-1----:R1:W3:Y:S08]  /*c220*/  LDS.128 R8, [R4+0x8080] ;  /* 0x0080800004087984 */ /* 0x0022f00000000c00 */
[----:B------:R-:W-:Y:S02]  /*c230*/  @!P0 SHF.R.S32.HI R0, RZ, 0x1f, R63 ;  /* 0x0000001fff008819 */ /* 0x000fe4000001143f */
[----:B------:R-:W-:-:S02]  /*c240*/  @!P2 IMAD.WIDE R6, R68, 0x2, R2 ;  /* 0x000000024406a825 */ /* 0x000fc400078e0202 */
[----:B------:R-:W-:-:S04]  /*c250*/  @!P0 LEA.HI R0, R0, R63, RZ, 0x3 ;  /* 0x0000003f00008211 */ /* 0x000fc800078f18ff */
[----:B------:R-:W-:Y:S02]  /*c260*/  @!P0 LOP3.LUT R0, R0, 0xfffffff8, RZ, 0xc0, !PT ;  /* 0xfffffff800008812 */ /* 0x000fe400078ec0ff */
[----:B-1----:R-:W-:-:S04]  /*c270*/  @!P1 SHF.R.S32.HI R4, RZ, 0x1f, R65 ;  /* 0x0000001fff049819 */ /* 0x002fc80000011441 */
[----:B------:R-:W-:-:S04]  /*c280*/  @!P1 LEA.HI R4, R4, R65, RZ, 0x3 ;  /* 0x0000004104049211 */ /* 0x000fc800078f18ff */
[----:B------:R-:W-:Y:S01]  /*c290*/  @!P1 LOP3.LUT R4, R4, 0xfffffff8, RZ, 0xc0, !PT ;  /* 0xfffffff804049812 */ /* 0x000fe200078ec0ff */
[----:B--2---:R1:W-:Y:S04]  /*c2a0*/  @!P2 ST.E.128 [R6.64], R16 ;  /* 0x000000100600a985 */ /* 0x0043e8000c101d08 */
[----:B------:R-:W-:-:S04]  /*c2b0*/  @!P1 IMAD.WIDE R4, R4, 0x2, R2 ;  /* 0x0000000204049825 */ /* 0x000fc800078e0202 */
[----:B------:R-:W-:Y:S01]  /*c2c0*/  @!P0 IMAD.WIDE R2, R0, 0x2, R2 ;  /* 0x0000000200028825 */ /* 0x000fe200078e0202 */
[----:B----4-:R1:W-:Y:S04]  /*c2d0*/  @!P1 ST.E.128 [R4.64], R12 ;  /* 0x0000000c04009985 */ /* 0x0103e8000c101d08 */
[----:B---3--:R1:W-:Y:S02]  /*c2e0*/  @!P0 ST.E.128 [R2.64], R8 ;  /* 0x0000000802008985 */ /* 0x0083e4000c101d08 */
.L_x_5:
[----:B--2-4-:R-:W-:Y:S05]  /*c2f0*/  BSYNC B0 ;  /* 0x0000000000007941 */ /* 0x014fea0003800000 */
.L_x_4:
[----:B------:R-:W-:Y:S01]  /*c300*/  IADD3 R0, R67, 0x20, RZ ;  /* 0x0000002043007810 */ /* 0x000fe20007ffe0ff */
[----:B-1----:R1:W2:Y:S01]  /*c310*/  SHFL.IDX PT, R3, R20, 0x1, 0x181f ;  /* 0x00381f0014037f89 */ /* 0x0022a200000e0000 */
[----:B------:R-:W-:Y:S02]  /*c320*/  BSSY B0, `(.L_x_6) ;  /* 0x0000013000007945 */ /* 0x000fe40003800000 */
[----:B------:R-:W-:Y:S01]  /*c330*/  ISETP.GE.AND P0, PT, R0, R61, PT ;  /* 0x0000003d0000720c */ /* 0x000fe20003f06270 */
[----:B------:R1:W4:-:S12]  /*c340*/  SHFL.IDX PT, R2, R21, 0x1, 0x181f ;  /* 0x00381f0015027f89 */ /* 0x00031800000e0000 */
[----:B------:R-:W-:Y:S05]  /*c350*/  @P0 BRA `(.L_x_7) ;  /* 0x000000f000000947 */ /* 0x000fea0003800000 */
[----:B-----5:R-:W-:Y:S02]  /*c360*/  ISETP.GE.AND P1, PT, R65, c[0x0][0x3c8], PT ;  /* 0x0000f20041007a0c */ /* 0x020fe40003f26270 */
[----:B------:R-:W-:Y:S02]  /*c370*/  ISETP.GE.AND P0, PT, R63, c[0x0][0x3c8], PT ;  /* 0x0000f2003f007a0c */ /* 0x000fe40003f06270 */
[----:B------:R-:W-:-:S09]  /*c380*/  ISETP.GE.AND P2, PT, R68, c[0x0][0x3c8], PT ;  /* 0x0000f20044007a0c */ /* 0x000fd20003f46270 */
[----:B------:R-:W-:Y:S02]  /*c390*/  @!P1 SHF.R.S32.HI R4, RZ, 0x1f, R65 ;  /* 0x0000001fff049819 */ /* 0x000fe40000011441 */
[----:B------:R-:W-:Y:S02]  /*c3a0*/  @!P0 SHF.R.S32.HI R0, RZ, 0x1f, R63 ;  /* 0x0000001fff008819 */ /* 0x000fe4000001143f */
[----:B------:R-:W-:Y:S01]  /*c3b0*/  @!P1 LEA.HI R4, R4, R65, RZ, 0x3 ;  /* 0x0000004104049211 */ /* 0x000fe200078f18ff */
[--C-:B--2-4-:R-:W-:Y:S01]  /*c3c0*/  @!P2 IMAD.WIDE R6, R68, 0x2, R2.reuse ;  /* 0x000000024406a825 */ /* 0x114fe200078e0202 */
[----:B------:R-:W-:Y:S02]  /*c3d0*/  @!P0 LEA.HI R0, R0, R63, RZ, 0x3 ;  /* 0x0000003f00008211 */ /* 0x000fe400078f18ff */
[----:B------:R-:W-:Y:S02]  /*c3e0*/  @!P1 LOP3.LUT R4, R4, 0xfffffff8, RZ, 0xc0, !PT ;  /* 0xfffffff804049812 */ /* 0x000fe400078ec0ff */
[----:B------:R-:W-:Y:S01]  /*c3f0*/  @!P0 LOP3.LUT R0, R0, 0xfffffff8, RZ, 0xc0, !PT ;  /* 0xfffffff800008812 */ /* 0x000fe200078ec0ff */
[----:B------:R2:W-:Y:S02]  /*c400*/  @!P2 ST.E.128 [R6.64], R32 ;  /* 0x000000200600a985 */ /* 0x0005e4000c101d08 */
[----:B------:R-:W-:-:S04]  /*c410*/  @!P1 IMAD.WIDE R4, R4, 0x2, R2 ;  /* 0x0000000204049825 */ /* 0x000fc800078e0202 */
[----:B------:R-:W-:Y:S01]  /*c420*/  @!P0 IMAD.WIDE R2, R0, 0x2, R2 ;  /* 0x0000000200028825 */ /* 0x000fe200078e0202 */
[----:B------:R2:W-:Y:S04]  /*c430*/  @!P1 ST.E.128 [R4.64], R28 ;  /* 0x0000001c04009985 */ /* 0x0005e8000c101d08 */
[----:B------:R2:W-:Y:S02]  /*c440*/  @!P0 ST.E.128 [R2.64], R24 ;  /* 0x0000001802008985 */ /* 0x0005e4000c101d08 */
.L_x_7:
[----:B------:R-:W-:Y:S05]  /*c450*/  BSYNC B0 ;  /* 0x0000000000007941 */ /* 0x000fea0003800000 */
.L_x_6:
[----:B------:R-:W-:Y:S01]  /*c460*/  IADD3 R0, R67, 0x40, RZ ;  /* 0x0000004043007810 */ /* 0x000fe20007ffe0ff */
[----:B--2---:R2:W1:Y:S01]  /*c470*/  SHFL.IDX PT, R3, R20, 0x2, 0x181f ;  /* 0x00581f0014037f89 */ /* 0x00446200000e0000 */
[----:B------:R-:W-:Y:S02]  /*c480*/  BSSY B0, `(.L_x_8) ;  /* 0x0000013000007945 */ /* 0x000fe40003800000 */
[----:B------:R-:W-:Y:S01]  /*c490*/  ISETP.GE.AND P0, PT, R0, R61, PT ;  /* 0x0000003d0000720c */ /* 0x000fe20003f06270 */
[----:B----4-:R2:W4:-:S12]  /*c4a0*/  SHFL.IDX PT, R2, R21, 0x2, 0x181f ;  /* 0x00581f0015027f89 */ /* 0x01051800000e0000 */
[----:B------:R-:W-:Y:S05]  /*c4b0*/  @P0 BRA `(.L_x_9) ;  /* 0x000000f000000947 */ /* 0x000fea0003800000 */
[----:B-----5:R-:W-:Y:S02]  /*c4c0*/  ISETP.GE.AND P1, PT, R65, c[0x0][0x3c8], PT ;  /* 0x0000f20041007a0c */ /* 0x020fe40003f26270 */
[----:B------:R-:W-:Y:S02]  /*c4d0*/  ISETP.GE.AND P0, PT, R63, c[0x0][0x3c8], PT ;  /* 0x0000f2003f007a0c */ /* 0x000fe40003f06270 */
[----:B------:R-:W-:-:S09]  /*c4e0*/  ISETP.GE.AND P2, PT, R68, c[0x0][0x3c8], PT ;  /* 0x0000f20044007a0c */ /* 0x000fd20003f46270 */
[----:B------:R-:W-:Y:S02]  /*c4f0*/  @!P1 SHF.R.S32.HI R4, RZ, 0x1f, R65 ;  /* 0x0000001fff049819 */ /* 0x000fe40000011441 */
[----:B------:R-:W-:Y:S02]  /*c500*/  @!P0 SHF.R.S32.HI R0, RZ, 0x1f, R63 ;  /* 0x0000001fff008819 */ /* 0x000fe4000001143f */
[----:B------:R-:W-:Y:S01]  /*c510*/  @!P1 LEA.HI R4, R4, R65, RZ, 0x3 ;  /* 0x0000004104049211 */ /* 0x000fe200078f18ff */
[--C-:B-1--4-:R-:W-:Y:S01]  /*c520*/  @!P2 IMAD.WIDE R6, R68, 0x2, R2.reuse ;  /* 0x000000024406a825 */ /* 0x112fe200078e0202 */
        /* <DEDUP_REMOVED lines=8> */
.L_x_9:
[----:B------:R-:W-:Y:S05]  /*c5b0*/  BSYNC B0 ;  /* 0x0000000000007941 */ /* 0x000fea0003800000 */
.L_x_8:
[----:B------:R-:W-:Y:S01]  /*c5c0*/  IADD3 R0, R67, 0x60, RZ ;  /* 0x0000006043007810 */ /* 0x000fe20007ffe0ff */
[----:B-1----:R1:W2:Y:S03]  /*c5d0*/  SHFL.IDX PT, R7, R20, 0x3, 0x181f ;  /* 0x00781f0014077f89 */ /* 0x0022a600000e0000 */
[----:B------:R-:W-:Y:S01]  /*c5e0*/  ISETP.GE.AND P0, PT, R0, R61, PT ;  /* 0x0000003d0000720c */ /* 0x000fe20003f06270 */
[----:B------:R1:W3:-:S12]  /*c5f0*/  SHFL.IDX PT, R6, R21, 0x3, 0x181f ;  /* 0x00781f0015067f89 */ /* 0x0002d800000e0000 */
[----:B------:R-:W-:Y:S05]  /*c600*/  @P0 EXIT ;  /* 0x000000000000094d */ /* 0x000fea0003800000 */
[----:B-----5:R-:W-:Y:S02]  /*c610*/  ISETP.GE.AND P0, PT, R65, c[0x0][0x3c8], PT ;  /* 0x0000f20041007a0c */ /* 0x020fe40003f06270 */
[----:B------:R-:W-:-:S11]  /*c620*/  ISETP.GE.AND P1, PT, R68, c[0x0][0x3c8], PT ;  /* 0x0000f20044007a0c */ /* 0x000fd60003f26270 */
[----:B------:R-:W-:Y:S02]  /*c630*/  @!P0 SHF.R.S32.HI R0, RZ, 0x1f, R65 ;  /* 0x0000001fff008819 */ /* 0x000fe40000011441 */
[----:B--23--:R-:W-:Y:S02]  /*c640*/  @!P1 IMAD.WIDE R4, R68, 0x2, R6 ;  /* 0x0000000244049825 */ /* 0x00cfe400078e0206 */
[----:B------:R-:W-:-:S03]  /*c650*/  @!P0 LEA.HI R0, R0, R65, RZ, 0x3 ;  /* 0x0000004100008211 */ /* 0x000fc600078f18ff */
[----:B------:R2:W-:Y:S01]  /*c660*/  @!P1 ST.E.128 [R4.64], R52 ;  /* 0x0000003404009985 */ /* 0x0005e2000c101d08 */
[----:B------:R-:W-:-:S05]  /*c670*/  @!P0 LOP3.LUT R0, R0, 0xfffffff8, RZ, 0xc0, !PT ;  /* 0xfffffff800008812 */ /* 0x000fca00078ec0ff */
[----:B----4-:R-:W-:-:S05]  /*c680*/  @!P0 IMAD.WIDE R2, R0, 0x2, R6 ;  /* 0x0000000200028825 */ /* 0x010fca00078e0206 */
[----:B------:R2:W-:Y:S01]  /*c690*/  @!P0 ST.E.128 [R2.64], R48 ;  /* 0x0000003002008985 */ /* 0x0005e2000c101d08 */
[----:B------:R-:W-:-:S13]  /*c6a0*/  ISETP.GE.AND P0, PT, R63, c[0x0][0x3c8], PT ;  /* 0x0000f2003f007a0c */ /* 0x000fda0003f06270 */
[----:B------:R-:W-:Y:S05]  /*c6b0*/  @P0 EXIT ;  /* 0x000000000000094d */ /* 0x000fea0003800000 */
[----:B------:R-:W-:-:S04]  /*c6c0*/  SHF.R.S32.HI R0, RZ, 0x1f, R63 ;  /* 0x0000001fff007819 */ /* 0x000fc8000001143f */
[----:B------:R-:W-:-:S04]  /*c6d0*/  LEA.HI R0, R0, R63, RZ, 0x3 ;  /* 0x0000003f00007211 */ /* 0x000fc800078f18ff */
[----:B------:R-:W-:-:S05]  /*c6e0*/  LOP3.LUT R0, R0, 0xfffffff8, RZ, 0xc0, !PT ;  /* 0xfffffff800007812 */ /* 0x000fca00078ec0ff */
[----:B--2---:R-:W-:-:S05]  /*c6f0*/  IMAD.WIDE R2, R0, 0x2, R6 ;  /* 0x0000000200027825 */ /* 0x004fca00078e0206 */
[----:B------:R-:W-:Y:S01]  /*c700*/  ST.E.128 [R2.64], R56 ;  /* 0x0000003802007985 */ /* 0x000fe2000c101d08 */
[----:B------:R-:W-:Y:S05]  /*c710*/  EXIT ;  /* 0x000000000000794d */ /* 0x000fea0003800000 */
.L_x_10:
[----:B------:R-:W-:-:S00]  /*c720*/  BRA `(.L_x_10) ;  /* 0xfffffff000007947 */ /* 0x000fc0000383ffff */
[----:B------:R-:W-:-:S00]  /*c730*/  NOP ;  /* 0x0000000000007918 */ /* 0x000fc00000000000 */
        /* <DEDUP_REMOVED lines=12> */
.L_x_2614:


//--------------------- .text._ZN7cutlass13device_kernelIN5flash19enable_sm80_to_sm89INS1_16FlashAttnFwdSm80INS1_25CollectiveMainloopFwdSm80ILi8ELi1ELb1EN4cute5tupleIJNS5_1CILi128EEENS7_ILi96EEENS7_ILi192EEEEEELi192ENS_10bfloat16_tEfNS_4arch4Sm80ELb0ELb0ELb1ELb1ELb0ELb0ELb1ELb0EEENS1_21CollectiveEpilogueFwdINS6_IJS8_SA_S9_EEENS6_IJNS7_ILi1EEESI_SI_EEESC_SE_Li256ELb1ELb1ELb0ELb0EEENS1_19SingleTileSchedulerILb1ELb0ELb1ELi128EEEEEEEEEvNT_6ParamsE --------------------------
	.section	.text._ZN7cutlass13device_kernelIN5flash19enable_sm80_to_sm89INS1_16FlashAttnFwdSm80INS1_25CollectiveMainloopFwdSm80ILi8ELi1ELb1EN4cute5tupleIJNS5_1CILi128EEENS7_ILi96EEENS7_ILi192EEEEEELi192ENS_10bfloat16_tEfNS_4arch4Sm80ELb0ELb0ELb1ELb1ELb0ELb0ELb1ELb0EEENS1_21CollectiveEpilogueFwdINS6_IJS8_SA_S9_EEENS6_IJNS7_ILi1EEESI_SI_EEESC_SE_Li256ELb1ELb1ELb0ELb0EEENS1_19SingleTileSchedulerILb1ELb0ELb1ELi128EEEEEEEEEvNT_6ParamsE,"ax",@progbits
	.sectioninfo	@"SHI_REGISTERS=255"
	.align	128
.text._ZN7cutlass13device_kernelIN5flash19enable_sm80_to_sm89INS1_16FlashAttnFwdSm80INS1_25CollectiveMainloopFwdSm80ILi8ELi1ELb1EN4cute5tupleIJNS5_1CILi128EEENS7_ILi96EEENS7_ILi192EEEEEELi192ENS_10bfloat16_tEfNS_4arch4Sm80ELb0ELb0ELb1ELb1ELb0ELb0ELb1ELb0EEENS1_21CollectiveEpilogueFwdINS6_IJS8_SA_S9_EEENS6_IJNS7_ILi1EEESI_SI_EEESC_SE_Li256ELb1ELb1ELb0ELb0EEENS1_19SingleTileSchedulerILb1ELb0ELb1ELi128EEEEEEEEEvNT_6ParamsE:
        .type           _ZN7cutlass13device_kernelIN5flash19enable_sm80_to_sm89INS1_16FlashAttnFwdSm80INS1_25CollectiveMainloopFwdSm80ILi8ELi1ELb1EN4cute5tupleIJNS5_1CILi128EEENS7_ILi96EEENS7_ILi192EEEEEELi192ENS_10bfloat16_tEfNS_4arch4Sm80ELb0ELb0ELb1ELb1ELb0ELb0ELb1ELb0EEENS1_21CollectiveEpilogueFwdINS6_IJS8_SA_S9_EEENS6_IJNS7_ILi1EEESI_SI_EEESC_SE_Li256ELb1ELb1ELb0ELb0EEENS1_19SingleTileSchedulerILb1ELb0ELb1ELi128EEEEEEEEEvNT_6ParamsE,@function
        .size           _ZN7cutlass13device_kernelIN5flash19enable_sm80_to_sm89INS1_16FlashAttnFwdSm80INS1_25CollectiveMainloopFwdSm80ILi8ELi1ELb1EN4cute5tupleIJNS5_1CILi128EEENS7_ILi96EEENS7_ILi192EEEEEELi192ENS_10bfloat16_tEfNS_4arch4Sm80ELb0ELb0ELb1ELb1ELb0ELb0ELb1ELb0EEENS1_21CollectiveEpilogueFwdINS6_IJS8_SA_S9_EEENS6_IJNS7_ILi1EEESI_SI_EEESC_SE_Li256ELb1ELb1ELb0ELb0EEENS1_19SingleTileSchedulerILb1ELb0ELb1ELi128EEEEEEEEEvNT_6ParamsE,(.L_x_2615 - _ZN7cutlass13device_kernelIN5flash19enable_sm80_to_sm89INS1_16FlashAttnFwdSm80INS1_25CollectiveMainloopFwdSm80ILi8ELi1ELb1EN4cute5tupleIJNS5_1CILi128EEENS7_ILi96EEENS7_ILi192EEEEEELi192ENS_10bfloat16_tEfNS_4arch4Sm80ELb0ELb0ELb1ELb1ELb0ELb0ELb1ELb0EEENS1_21CollectiveEpilogueFwdINS6_IJS8_SA_S9_EEENS6_IJNS7_ILi1EEESI_SI_EEESC_SE_Li256ELb1ELb1ELb0ELb0EEENS1_19SingleTileSchedulerILb1ELb0ELb1ELi128EEEEEEEEEvNT_6ParamsE)
        .other          _ZN7cutlass13device_kernelIN5flash19enable_sm80_to_sm89INS1_16FlashAttnFwdSm80INS1_25CollectiveMainloopFwdSm80ILi8ELi1ELb1EN4cute5tupleIJNS5_1CILi128EEENS7_ILi96EEENS7_ILi192EEEEEELi192ENS_10bfloat16_tEfNS_4arch4Sm80ELb0ELb0ELb1ELb1ELb0ELb0ELb1ELb0EEENS1_21CollectiveEpilogueFwdINS6_IJS8_SA_S9_EEENS6_IJNS7_ILi1EEESI_SI_EEESC_SE_Li256ELb1ELb1ELb0ELb0EEENS1_19SingleTileSchedulerILb1ELb0ELb1ELi128EEEEEEEEEvNT_6ParamsE,@"STO_CUDA_ENTRY STV_DEFAULT"
_ZN7cutlass13device_kernelIN5flash19enable_sm80_to_sm89INS1_16FlashAttnFwdSm80INS1_25CollectiveMainloopFwdSm80ILi8ELi1ELb1EN4cute5tupleIJNS5_1CILi128EEENS7_ILi96EEENS7_ILi192EEEEEELi192ENS_10bfloat16_tEfNS_4arch4Sm80ELb0ELb0ELb1ELb1ELb0ELb0ELb1ELb0EEENS1_21CollectiveEpilogueFwdINS6_IJS8_SA_S9_EEENS6_IJNS7_ILi1EEESI_SI_EEESC_SE_Li256ELb1ELb1ELb0ELb0EEENS1_19SingleTileSchedulerILb1ELb0ELb1ELi128EEEEEEEEEvNT_6ParamsE:
[----:B------:R-:W-:Y:S02]  /*0000*/  MOV R1, c[0x0][0x28] ;  /* 0x00000a0000017a02 */ /* 0x000fe40000000f00 */
[----:B------:R-:W1:Y:S01]  /*0010*/  S2R R125, SR_TID.X ;  /* 0x00000000007d7919 */ /* 0x000e620000002100 */
[----:B------:R-:W-:Y:S01]  /*0020*/  IMAD.MOV.U32 R26, RZ, RZ, 0x4 ;  /* 0x00000004ff1a7424 */ /* 0x000fe200078e00ff */
[----:B------:R-:W-:Y:S01]  /*0030*/  ULDC.64 UR4, c[0x0][0x118] ;  /* 0x0000460000047ab9 */ /* 0x000fe20000000a00 */
[----:B------:R-:W-:Y:S01]  /*0040*/  IADD3 R1, R1, -0x68, RZ ;  /* 0xffffff9801017810 */ /* 0x000fe20007ffe0ff */
[----:B------:R-:W2:Y:S04]  /*0050*/  S2R R5, SR_CTAID.Z ;  /* 0x0000000000057919 */ /* 0x000ea80000002700 */
[----:B------:R-:W3:Y:S01]  /*0060*/  S2R R39, SR_CTAID.X ;  /* 0x0000000000277919 */ /* 0x000ee20000002500 */
[----:B-1----:R-:W-:Y:S01]  /*0070*/  SHF.R.U32.HI R0, RZ, 0x5, R125 ;  /* 0x00000005ff007819 */ /* 0x002fe2000001167d */
[----:B--2---:R-:W-:-:S05]  /*0080*/  IMAD.WIDE R2, R5, R26, c[0x0][0x568] ;  /* 0x00015a0005027625 */ /* 0x004fca00078e021a */
[----:B------:R-:W1:Y:S02]  /*0090*/  SHFL.IDX PT, R0, R0, RZ, 0x1f ;  /* 0x00001fff00007589 */ /* 0x000e6400000e0000 */
[----:B-1----:R-:W-:-:S13]  /*00a0*/  ISETP.NE.AND P0, PT, R0, RZ, PT ;  /* 0x000000ff0000720c */ /* 0x002fda0003f05270 */
[----:B------:R-:W-:Y:S05]  /*00b0*/  @!P0 BRA `(.L_x_11) ;  /* 0x0000014000008947 */ /* 0x000fea0003800000 */
[----:B---3--:R-:W-:-:S04]  /*00c0*/  ISETP.NE.U32.AND P0, PT, RZ, c[0x0][0x568], PT ;  /* 0x00015a00ff007a0c */ /* 0x008fc80003f05070 */
[----:B------:R-:W-:-:S13]  /*00d0*/  ISETP.NE.AND.EX P0, PT, RZ, c[0x0][0x56c], PT, P0 ;  /* 0x00015b00ff007a0c */ /* 0x000fda0003f05300 */
[----:B------:R-:W-:Y:S05]  /*00e0*/  @!P0 BRA `(.L_x_12) ;  /* 0x0000002000008947 */ /* 0x000fea0003800000 */
[----:B------:R1:W5:Y:S01]  /*00f0*/  LDG.E R0, [R2.64] ;  /* 0x0000000402007981 */ /* 0x000362000c1e1900 */
[----:B------:R-:W-:Y:S05]  /*0100*/  BRA `(.L_x_13) ;  /* 0x0000009000007947 */ /* 0x000fea0003800000 */
.L_x_12:
[----:B------:R-:W-:-:S04]  /*0110*/  ISETP.NE.U32.AND P0, PT, RZ, c[0x0][0x560], PT ;  /* 0x00015800ff007a0c */ /* 0x000fc80003f05070 */
[----:B------:R-:W-:-:S13]  /*0120*/  ISETP.NE.AND.EX P0, PT, RZ, c[0x0][0x564], PT, P0 ;  /* 0x00015900ff007a0c */ /* 0x000fda0003f05300 */
[----:B------:R-:W-:Y:S05]  /*0130*/  @!P0 BRA `(.L_x_14) ;  /* 0x0000005000008947 */ /* 0x000fea0003800000 */
[----:B------:R-:W-:-:S05]  /*0140*/  IMAD.WIDE R2, R5, R26, c[0x0][0x560] ;  /* 0x0001580005027625 */ /* 0x000fca00078e021a */
[----:B------:R-:W2:Y:S04]  /*0150*/  LDG.E R4, [R2.64] ;  /* 0x0000000402047981 */ /* 0x000ea8000c1e1900 */
[----:B------:R-:W2:Y:S02]  /*0160*/  LDG.E R0, [R2.64+0x4] ;  /* 0x0000040402007981 */ /* 0x000ea4000c1e1900 */
[----:B--2---:R-:W-:Y:S01]  /*0170*/  IADD3 R0, -R4, R0, RZ ;  /* 0x0000000004007210 */ /* 0x004fe20007ffe1ff */
[----:B------:R-:W-:Y:S05]  /*0180*/  BRA `(.L_x_13) ;  /* 0x0000001000007947 */ /* 0x000fea0003800000 */
.L_x_14:
[----:B------:R-:W-:-:S05]  /*0190*/  MOV R0, c[0x0][0x54c] ;  /* 0x0001530000007a02 */ /* 0x000fca0000000f00 */
.L_x_13:
[----:B-----5:R-:W-:Y:S01]  /*01a0*/  IMAD R0, R0, c[0x0][0x548], RZ ;  /* 0x0001520000007a24 */ /* 0x020fe200078e02ff */
[----:B-1----:R-:W-:-:S04]  /*01b0*/  SHF.L.U32 R2, R39, 0x7, RZ ;  /* 0x0000000727027819 */ /* 0x002fc800000006ff */
[----:B------:R-:W-:-:S04]  /*01c0*/  ISETP.GE.AND P0, PT, R2, R0, PT ;  /* 0x000000000200720c */ /* 0x000fc80003f06270 */
[----:B------:R-:W-:-:S05]  /*01d0*/  SEL R0, R5, 0xffffffff, !P0 ;  /* 0xffffffff05007807 */ /* 0x000fca0004000000 */
[----:B------:R1:W-:Y:S01]  /*01e0*/  STL [R1+0x20], R0 ;  /* 0x0000200001007387 */ /* 0x0003e20000100800 */
[----:B------:R-:W-:Y:S05]  /*01f0*/  BRA `(.L_x_15) ;  /* 0x0000013000007947 */ /* 0x000fea0003800000 */
.L_x_11:
[----:B---3--:R-:W-:-:S04]  /*0200*/  ISETP.NE.U32.AND P0, PT, RZ, c[0x0][0x568], PT ;  /* 0x00015a00ff007a0c */ /* 0x008fc80003f05070 */
[----:B------:R-:W-:-:S13]  /*0210*/  ISETP.NE.AND.EX P0, PT, RZ, c[0x0][0x56c], PT, P0 ;  /* 0x00015b00ff007a0c */ /* 0x000fda0003f05300 */
[----:B------:R-:W-:Y:S05]  /*0220*/  @!P0 BRA `(.L_x_16) ;  /* 0x0000002000008947 */ /* 0x000fea0003800000 */
[----:B------:R1:W5:Y:S01]  /*0230*/  LDG.E R0, [R2.64] ;  /* 0x0000000402007981 */ /* 0x000362000c1e1900 */
[----:B------:R-:W-:Y:S05]  /*0240*/  BRA `(.L_x_17) ;  /* 0x0000009000007947 */ /* 0x000fea0003800000 */
.L_x_16:
        /* <DEDUP_REMOVED lines=8> */
.L_x_18:
[----:B------:R-:W-:-:S05]  /*02d0*/  MOV R0, c[0x0][0x54c] ;  /* 0x0001530000007a02 */ /* 0x000fca0000000f00 */
.L_x_17:
[----:B-----5:R-:W-:Y:S01]  /*02e0*/  IMAD R0, R0, c[0x0][0x548], RZ ;  /* 0x0001520000007a24 */ /* 0x020fe200078e02ff */
[----:B-1----:R-:W-:-:S04]  /*02f0*/  SHF.L.U32 R2, R39, 0x7, RZ ;  /* 0x0000000727027819 */ /* 0x002fc800000006ff */
[----:B------:R-:W-:-:S04]  /*0300*/  ISETP.GE.AND P0, PT, R2, R0, PT ;  /* 0x000000000200720c */ /* 0x000fc80003f06270 */
[----:B------:R-:W-:-:S05]  /*0310*/  SEL R0, R5, 0xffffffff, !P0 ;  /* 0xffffffff05007807 */ /* 0x000fca0004000000 */
[----:B------:R1:W-:Y:S04]  /*0320*/  STL [R1+0x20], R0 ;  /* 0x0000200001007387 */ /* 0x0003e80000100800 */
.L_x_15:
[----:B------:R-:W2:Y:S02]  /*0330*/  LDL R40, [R1+0x20] ;  /* 0x0000200001287983 */ /* 0x000ea40000100800 */
[----:B--2---:R-:W-:-:S13]  /*0340*/  ISETP.GE.AND P0, PT, R40, RZ, PT ;  /* 0x000000ff2800720c */ /* 0x004fda0003f06270 */
[----:B------:R-:W-:Y:S05]  /*0350*/  @!P0 EXIT ;  /* 0x000000000000894d */ /* 0x000fea0003800000 */
[----:B------:R-:W-:Y:S01]  /*0360*/  ISETP.NE.U32.AND P2, PT, RZ, c[0x0][0x370], PT ;  /* 0x0000dc00ff007a0c */ /* 0x000fe20003f45070 */
[----:B------:R-:W-:Y:S01]  /*0370*/  CS2R R10, SRZ ;  /* 0x00000000000a7805 */ /* 0x000fe2000001ff00 */
[----:B------:R-:W-:Y:S01]  /*0380*/  ISETP.NE.U32.AND P1, PT, RZ, c[0x0][0x360], PT ;  /* 0x0000d800ff007a0c */ /* 0x000fe20003f25070 */
[----:B------:R-:W-:Y:S01]  /*0390*/  IMAD.MOV.U32 R13, RZ, RZ, c[0x0][0x168] ;  /* 0x00005a00ff0d7624 */ /* 0x000fe200078e00ff */
[----:B------:R-:W-:Y:S01]  /*03a0*/  ISETP.NE.AND.EX P2, PT, RZ, c[0x0][0x374], PT, P2 ;  /* 0x0000dd00ff007a0c */ /* 0x000fe20003f45320 */
[----:B------:R-:W-:Y:S01]  /*03b0*/  IMAD.MOV.U32 R12, RZ, RZ, RZ ;  /* 0x000000ffff0c7224 */ /* 0x000fe200078e00ff */
[----:B------:R-:W-:Y:S01]  /*03c0*/  ISETP.NE.AND.EX P1, PT, RZ, c[0x0][0x364], PT, P1 ;  /* 0x0000d900ff007a0c */ /* 0x000fe20003f25310 */
[CC--:B------:R-:W-:Y:S01]  /*03d0*/  IMAD.WIDE R4, R40.reuse, R26.reuse, c[0x0][0x348] ;  /* 0x0000d20028047625 */ /* 0x0c0fe200078e021a */
[----:B------:R-:W-:Y:S02]  /*03e0*/  ISETP.NE.U32.AND P0, PT, RZ, c[0x0][0x348], PT ;  /* 0x0000d200ff007a0c */ /* 0x000fe40003f05070 */
[----:B------:R-:W-:Y:S01]  /*03f0*/  ISETP.NE.U32.AND P3, PT, RZ, c[0x0][0x350], PT ;  /* 0x0000d400ff007a0c */ /* 0x000fe20003f65070 */
[----:B------:R-:W-:Y:S01]  /*0400*/  IMAD.WIDE R2, R40, R26, c[0x0][0x350] ;  /* 0x0000d40028027625 */ /* 0x000fe200078e021a */
[----:B------:R-:W-:-:S02]  /*0410*/  ISETP.NE.AND.EX P0, PT, RZ, c[0x0][0x34c], PT, P0 ;  /* 0x0000d300ff007a0c */ /* 0x000fc40003f05300 */
[----:B------:R-:W-:-:S03]  /*0420*/  ISETP.NE.AND.EX P3, PT, RZ, c[0x0][0x354], PT, P3 ;  /* 0x0000d500ff007a0c */ /* 0x000fc60003f65330 */
[----:B------:R-:W-:-:S04]  /*0430*/  @P2 IMAD.WIDE R8, R40, R26, c[0x0][0x370] ;  /* 0x0000dc0028082625 */ /* 0x000fc800078e021a */
[----:B------:R-:W-:Y:S01]  /*0440*/  @P1 IMAD.WIDE R6, R40, R26, c[0x0][0x360] ;  /* 0x0000d80028061625 */ /* 0x000fe200078e021a */
[----:B------:R2:W5:Y:S04]  /*0450*/  @P2 LDG.E R11, [R8.64] ;  /* 0x00000004080b2981 */ /* 0x000568000c1e1900 */
[----:B------:R2:W5:Y:S04]  /*0460*/  @P1 LDG.E R13, [R6.64] ;  /* 0x00000004060d1981 */ /* 0x000568000c1e1900 */
[----:B------:R2:W5:Y:S04]  /*0470*/  @P0 LDG.E R10, [R4.64] ;  /* 0x00000004040a0981 */ /* 0x000568000c1e1900 */
[----:B------:R2:W5:Y:S01]  /*0480*/  @P3 LDG.E R12, [R2.64] ;  /* 0x00000004020c3981 */ /* 0x000562000c1e1900 */
[----:B-1----:R-:W-:Y:S01]  /*0490*/  IMAD.MOV.U32 R0, RZ, RZ, c[0x0][0x1d0] ;  /* 0x00007400ff007624 */ /* 0x002fe200078e00ff */
[----:B------:R-:W-:Y:S05]  /*04a0*/  @P1 BRA `(.L_x_19) ;  /* 0x0000004000001947 */ /* 0x000fea0003800000 */
[----:B------:R-:W-:Y:S05]  /*04b0*/  @!P0 BRA `(.L_x_19) ;  /* 0x0000003000008947 */ /* 0x000fea0003800000 */
[----:B--2---:R1:W2:Y:S04]  /*04c0*/  LDG.E R6, [R4.64] ;  /* 0x0000000404067981 */ /* 0x0042a8000c1e1900 */
[----:B-1----:R-:W2:Y:S02]  /*04d0*/  LDG.E R4, [R4.64+0x4] ;  /* 0x0000040404047981 */ /* 0x002ea4000c1e1900 */
[----:B--2--5:R-:W-:-:S02]  /*04e0*/  IADD3 R13, -R6, R4, RZ ;  /* 0x00000004060d7210 */ /* 0x024fc40007ffe1ff */
.L_x_19:
[----:B------:R-:W-:-:S04]  /*04f0*/  ISETP.NE.U32.AND P1, PT, RZ, c[0x0][0x368], PT ;  /* 0x0000da00ff007a0c */ /* 0x000fc80003f25070 */
[----:B------:R-:W-:-:S13]  /*0500*/  ISETP.NE.AND.EX P1, PT, RZ, c[0x0][0x36c], PT, P1 ;  /* 0x0000db00ff007a0c */ /* 0x000fda0003f25310 */
[----:B------:R-:W-:Y:S05]  /*0510*/  @!P1 BRA `(.L_x_20) ;  /* 0x0000003000009947 */ /* 0x000fea0003800000 */
[----:B--2---:R-:W-:-:S05]  /*0520*/  IMAD.WIDE R2, R40, R26, c[0x0][0x368] ;  /* 0x0000da0028027625 */ /* 0x004fca00078e021a */
[----:B------:R1:W5:Y:S01]  /*0530*/  LDG.E R0, [R2.64] ;  /* 0x0000000402007981 */ /* 0x000362000c1e1900 */
[----:B------:R-:W-:Y:S05]  /*0540*/  BRA `(.L_x_21) ;  /* 0x0000004000007947 */ /* 0x000fea0003800000 */
.L_x_20:
[----:B------:R-:W-:Y:S05]  /*0550*/  @!P3 BRA `(.L_x_21) ;  /* 0x000000300000b947 */ /* 0x000fea0003800000 */
[----:B------:R1:W3:Y:S04]  /*0560*/  LDG.E R0, [R2.64] ;  /* 0x0000000402007981 */ /* 0x0002e8000c1e1900 */
[----:B-12---:R-:W3:Y:S02]  /*0570*/  LDG.E R2, [R2.64+0x4] ;  /* 0x0000040402027981 */ /* 0x006ee4000c1e1900 */
[----:B---3--:R-:W-:-:S05]  /*0580*/  IADD3 R0, -R0, R2, RZ ;  /* 0x0000000200007210 */ /* 0x008fca0007ffe1ff */
.L_x_21:
[--C-:B-----5:R-:W-:Y:S01]  /*0590*/  IMAD.IADD R121, R0, 0x1, -R11.reuse ;  /* 0x0000000100797824 */ /* 0x120fe200078e0a0b */
[----:B------:R-:W-:Y:S01]  /*05a0*/  PLOP3.LUT P2, PT, PT, PT, PT, 0x80, 0x0 ;  /* 0x000000000000781c */ /* 0x000fe20003f4f070 */
[----:B------:R-:W-:Y:S01]  /*05b0*/  IMAD.IADD R16, R12, 0x1, R11 ;  /* 0x000000010c107824 */ /* 0x000fe200078e020b */
[----:B------:R-:W-:Y:S01]  /*05c0*/  CS2R R98, SRZ ;  /* 0x0000000000627805 */ /* 0x000fe2000001ff00 */
[----:B------:R-:W-:Y:S01]  /*05d0*/  CS2R R14, SRZ ;  /* 0x00000000000e7805 */ /* 0x000fe2000001ff00 */
[C---:B------:R-:W-:Y:S01]  /*05e0*/  IADD3 R0, R121.reuse, 0x5f, RZ ;  /* 0x0000005f79007810 */ /* 0x040fe20007ffe0ff */
[----:B------:R-:W-:Y:S01]  /*05f0*/  IMAD.MOV.U32 R94, RZ, RZ, RZ ;  /* 0x000000ffff5e7224 */ /* 0x000fe200078e00ff */
[----:B------:R-:W-:Y:S01]  /*0600*/  ISETP.GE.AND P1, PT, R121, 0x1, PT ;  /* 0x000000017900780c */ /* 0x000fe20003f26270 */
[----:B--2---:R-:W-:Y:S01]  /*0610*/  CS2R R8, SRZ ;  /* 0x0000000000087805 */ /* 0x004fe2000001ff00 */
[----:B------:R-:W-:Y:S01]  /*0620*/  MOV R96, RZ ;  /* 0x000000ff00607202 */ /* 0x000fe20000000f00 */
[----:B------:R-:W-:Y:S01]  /*0630*/  IMAD.HI R0, R0, 0x2aaaaaab, RZ ;  /* 0x2aaaaaab00007827 */ /* 0x000fe200078e02ff */
[----:B------:R-:W-:Y:S01]  /*0640*/  MOV R11, RZ ;  /* 0x000000ff000b7202 */ /* 0x000fe20000000f00 */
[----:B------:R-:W-:Y:S01]  /*0650*/  CS2R R86, SRZ ;  /* 0x0000000000567805 */ /* 0x000fe2000001ff00 */
[----:B------:R-:W-:Y:S01]  /*0660*/  MOV R12, RZ ;  /* 0x000000ff000c7202 */ /* 0x000fe20000000f00 */
[----:B------:R-:W-:Y:S01]  /*0670*/  IMAD.MOV.U32 R92, RZ, RZ, RZ ;  /* 0x000000ffff5c7224 */ /* 0x000fe200078e00ff */
[----:B-1----:R-:W-:Y:S01]  /*0680*/  SHF.R.U32.HI R2, RZ, 0x1f, R0 ;  /* 0x0000001fff027819 */ /* 0x002fe20000011600 */
[----:B------:R-:W-:Y:S01]  /*0690*/  IMAD.MOV.U32 R90, RZ, RZ, RZ ;  /* 0x000000ffff5a7224 */ /* 0x000fe200078e00ff */
[----:B------:R-:W-:Y:S01]  /*06a0*/  CS2R R84, SRZ ;  /* 0x0000000000547805 */ /* 0x000fe2000001ff00 */
[----:B------:R-:W-:Y:S01]  /*06b0*/  IMAD.MOV.U32 R88, RZ, RZ, RZ ;  /* 0x000000ffff587224 */ /* 0x000fe200078e00ff */
[----:B------:R-:W-:Y:S01]  /*06c0*/  LEA.HI.SX32 R129, R0, R2, 0x1c ;  /* 0x0000000200817211 */ /* 0x000fe200078fe2ff */
[----:B------:R-:W-:Y:S01]  /*06d0*/  IMAD.MOV.U32 R82, RZ, RZ, RZ ;  /* 0x000000ffff527224 */ /* 0x000fe200078e00ff */
[----:B------:R-:W-:Y:S01]  /*06e0*/  MOV R17, RZ ;  /* 0x000000ff00117202 */ /* 0x000fe20000000f00 */
[----:B------:R-:W-:Y:S01]  /*06f0*/  CS2R R18, SRZ ;  /* 0x0000000000127805 */ /* 0x000fe2000001ff00 */
[----:B------:R-:W-:Y:S01]  /*0700*/  MOV R80, RZ ;  /* 0x000000ff00507202 */ /* 0x000fe20000000f00 */
[----:B------:R1:W-:Y:S01]  /*0710*/  STL [R1+0x30], R129 ;  /* 0x0000308101007387 */ /* 0x0003e20000100800 */
[----:B------:R-:W-:Y:S01]  /*0720*/  IMAD.MOV.U32 R78, RZ, RZ, RZ ;  /* 0x000000ffff4e7224 */ /* 0x000fe200078e00ff */
[----:B------:R-:W-:Y:S01]  /*0730*/  CS2R R20, SRZ ;  /* 0x0000000000147805 */ /* 0x000fe2000001ff00 */
[----:B------:R-:W-:Y:S01]  /*0740*/  MOV R76, RZ ;  /* 0x000000ff004c7202 */ /* 0x000fe20000000f00 */
[----:B------:R-:W-:Y:S01]  /*0750*/  IMAD.MOV.U32 R74, RZ, RZ, RZ ;  /* 0x000000ffff4a7224 */ /* 0x000fe200078e00ff */
[----:B------:R-:W-:Y:S01]  /*0760*/  CS2R R22, SRZ ;  /* 0x0000000000167805 */ /* 0x000fe2000001ff00 */
[----:B------:R-:W-:Y:S01]  /*0770*/  MOV R72, RZ ;  /* 0x000000ff00487202 */ /* 0x000fe20000000f00 */
[----:B------:R-:W-:Y:S01]  /*0780*/  IMAD.MOV.U32 R70, RZ, RZ, RZ ;  /* 0x000000ffff467224 */ /* 0x000fe200078e00ff */
[----:B------:R-:W-:Y:S01]  /*0790*/  CS2R R24, SRZ ;  /* 0x0000000000187805 */ /* 0x000fe2000001ff00 */
[----:B------:R-:W-:Y:S01]  /*07a0*/  MOV R68, RZ ;  /* 0x000000ff00447202 */ /* 0x000fe20000000f00 */
[----:B------:R-:W-:Y:S01]  /*07b0*/  CS2R R66, SRZ ;  /* 0x0000000000427805 */ /* 0x000fe2000001ff00 */
[----:B------:R-:W-:Y:S01]  /*07c0*/  IMAD.MOV.U32 R64, RZ, RZ, RZ ;  /* 0x000000ffff407224 */ /* 0x000fe200078e00ff */
[----:B------:R-:W-:Y:S01]  /*07d0*/  CS2R R62, SRZ ;  /* 0x00000000003e7805 */ /* 0x000fe2000001ff00 */
[----:B------:R-:W-:Y:S01]  /*07e0*/  MOV R27, RZ ;  /* 0x000000ff001b7202 */ /* 0x000fe20000000f00 */
[----:B------:R-:W-:Y:S01]  /*07f0*/  IMAD.MOV.U32 R60, RZ, RZ, RZ ;  /* 0x000000ffff3c7224 */ /* 0x000fe200078e00ff */
[----:B------:R-:W-:Y:S01]  /*0800*/  CS2R R58, SRZ ;  /* 0x00000000003a7805 */ /* 0x000fe2000001ff00 */
[----:B------:R-:W-:Y:S01]  /*0810*/  CS2R R28, SRZ ;  /* 0x00000000001c7805 */ /* 0x000fe2000001ff00 */
[----:B------:R-:W-:Y:S01]  /*0820*/  MOV R56, RZ ;  /* 0x000000ff00387202 */ /* 0x000fe20000000f00 */
[----:B------:R-:W-:Y:S01]  /*0830*/  CS2R R54, SRZ ;  /* 0x0000000000367805 */ /* 0x000fe2000001ff00 */
        /* <DEDUP_REMOVED lines=23> */
[----:B------:R-:W-:Y:S01]  /*09b0*/  CS2R R114, SRZ ;  /* 0x0000000000727805 */ /* 0x000fe2000001ff00 */
[----:B------:R-:W-:Y:S01]  /*09c0*/  MOV R38, RZ ;  /* 0x000000ff00267202 */ /* 0x000fe20000000f00 */
[----:B------:R-:W-:Y:S01]  /*09d0*/  IMAD.MOV.U32 R112, RZ, RZ, RZ ;  /* 0x000000ffff707224 */ /* 0x000fe200078e00ff */
[----:B------:R-:W-:Y:S01]  /*09e0*/  CS2R R110, SRZ ;  /* 0x00000000006e7805 */ /* 0x000fe2000001ff00 */
[----:B------:R-:W-:Y:S01]  /*09f0*/  CS2R R108, SRZ ;  /* 0x00000000006c7805 */ /* 0x000fe2000001ff00 */
[----:B------:R-:W-:Y:S01]  /*0a00*/  CS2R R106, SRZ ;  /* 0x00000000006a7805 */ /* 0x000fe2000001ff00 */
[----:B------:R-:W-:Y:S01]  /*0a10*/  MOV R104, RZ ;  /* 0x000000ff00687202 */ /* 0x000fe20000000f00 */
[----:B------:R-:W-:Y:S01]  /*0a20*/  IMAD.MOV.U32 R42, RZ, RZ, RZ ;  /* 0x000000ffff2a7224 */ /* 0x000fe200078e00ff */
[----:B------:R-:W-:Y:S01]  /*0a30*/  MOV R41, RZ ;  /* 0x000000ff00297202 */ /* 0x000fe20000000f00 */
[----:B------:R-:W-:Y:S05]  /*0a40*/  @!P1 BRA `(.L_x_22) ;  /* 0x0000ac0000009947 */ /* 0x000fea0003800000 */
[----:B-1----:R-:W-:-:S04]  /*0a50*/  ISETP.NE.U32.AND P2, PT, RZ, c[0x0][0x340], PT ;  /* 0x0000d000ff007a0c */ /* 0x002fc80003f45070 */
[----:B------:R-:W-:-:S13]  /*0a60*/  ISETP.NE.AND.EX P2, PT, RZ, c[0x0][0x344], PT, P2 ;  /* 0x0000d100ff007a0c */ /* 0x000fda0003f45320 */
[----:B------:R-:W-:-:S05]  /*0a70*/  @P2 IMAD.WIDE R2, R40, R26, c[0x0][0x340] ;  /* 0x0000d00028022625 */ /* 0x000fca00078e021a */
[----:B------:R1:W2:Y:S01]  /*0a80*/  @P2 LDG.E R14, [R2.64] ;  /* 0x00000004020e2981 */ /* 0x0002a2000c1e1900 */
[----:B------:R-:W-:Y:S01]  /*0a90*/  SHF.R.S32.HI R33, RZ, 0x1f, R125 ;  /* 0x0000001fff217819 */ /* 0x000fe2000001147d */
[----:B------:R-:W-:Y:S01]  /*0aa0*/  IMAD.MOV.U32 R4, RZ, RZ, c[0x0][0x2c4] ;  /* 0x0000b100ff047624 */ /* 0x000fe200078e00ff */
[----:B------:R-:W-:Y:S01]  /*0ab0*/  SHF.R.S32.HI R0, RZ, 0x1f, R10 ;  /* 0x0000001fff007819 */ /* 0x000fe2000001140a */
[----:B------:R-:W3:Y:S01]  /*0ac0*/  S2R R37, SR_CTAID.Y ;  /* 0x0000000000257919 */ /* 0x000ee20000002600 */
[----:B------:R-:W-:Y:S01]  /*0ad0*/  LEA.HI R30, R33, R125, RZ, 0x3 ;  /* 0x0000007d211e7211 */ /* 0x000fe200078f18ff */
[----:B------:R-:W-:Y:S01]  /*0ae0*/  IMAD.MOV.U32 R120, RZ, RZ, 0x60 ;  /* 0x00000060ff787424 */ /* 0x000fe200078e00ff */
[----:B------:R-:W-:Y:S01]  /*0af0*/  ISETP.NE.AND P1, PT, R4, 0x1, PT ;  /* 0x000000010400780c */ /* 0x000fe20003f25270 */
[----:B------:R-:W-:Y:S01]  /*0b00*/  IMAD R0, R0, c[0x0][0x178], RZ ;  /* 0x00005e0000007a24 */ /* 0x000fe200078e02ff */
[----:B------:R-:W-:Y:S01]  /*0b10*/  LOP3.LUT R4, R30, 0xfffffff8, RZ, 0xc0, !PT ;  /* 0xfffffff81e047812 */ /* 0x000fe200078ec0ff */
[----:B------:R-:W-:Y:S01]  /*0b20*/  IMAD.WIDE.U32 R34, R120, c[0x0][0x208], RZ ;  /* 0x0000820078227a25 */ /* 0x000fe200078e00ff */
[----:B------:R-:W-:-:S02]  /*0b30*/  SHF.R.S32.HI R26, RZ, 0x3, R30 ;  /* 0x00000003ff1a7819 */ /* 0x000fc4000001141e */
[----:B------:R-:W-:Y:S01]  /*0b40*/  SHF.R.S32.HI R12, RZ, 0x1f, R40 ;  /* 0x0000001fff0c7819 */ /* 0x000fe20000011428 */
[----:B------:R-:W-:Y:S01]  /*0b50*/  IMAD.IADD R36, R125, 0x1, -R4 ;  /* 0x000000017d247824 */ /* 0x000fe200078e0a04 */
[----:B------:R-:W-:Y:S01]  /*0b60*/  IADD3 R31, R129, -0x1, RZ ;  /* 0xffffffff811f7810 */ /* 0x000fe20007ffe0ff */
[----:B------:R-:W-:Y:S01]  /*0b70*/  IMAD R0, R10, c[0x0][0x17c], R0 ;  /* 0x00005f000a007a24 */ /* 0x000fe200078e0200 */
[----:B------:R-:W-:Y:S01]  /*0b80*/  SEL R5, R12, RZ, !P0 ;  /* 0x000000ff0c057207 */ /* 0x000fe20004000000 */
[--C-:B------:R-:W-:Y:S01]  /*0b90*/  IMAD R4, R36, 0x20, R26.reuse ;  /* 0x0000002024047824 */ /* 0x100fe200078e021a */
[----:B------:R-:W-:Y:S01]  /*0ba0*/  SHF.R.S32.HI R8, RZ, 0x1f, R31 ;  /* 0x0000001fff087819 */ /* 0x000fe2000001141f */
[----:B------:R-:W-:Y:S01]  /*0bb0*/  IMAD R11, R39, 0x80, R26 ;  /* 0x00000080270b7824 */ /* 0x000fe200078e021a */
[-C--:B------:R-:W-:Y:S01]  /*0bc0*/  LEA.HI R29, R33, R125.reuse, RZ, 0x4 ;  /* 0x0000007d211d7211 */ /* 0x080fe200078f20ff */
[----:B------:R-:W-:Y:S01]  /*0bd0*/  IMAD R7, R39, 0x80, R4 ;  /* 0x0000008027077824 */ /* 0x000fe200078e0204 */
[----:B------:R-:W-:Y:S01]  /*0be0*/  SEL R4, R40, RZ, !P0 ;  /* 0x000000ff28047207 */ /* 0x000fe20004000000 */
[----:B------:R-:W-:Y:S01]  /*0bf0*/  IMAD R5, R5, c[0x0][0x1c0], RZ ;  /* 0x0000700005057a24 */ /* 0x000fe200078e02ff */
[----:B------:R-:W-:Y:S01]  /*0c00*/  IADD3 R9, R11, 0x20, RZ ;  /* 0x000000200b097810 */ /* 0x000fe20007ffe0ff */
[----:B-1----:R-:W-:Y:S01]  /*0c10*/  IMAD.WIDE.U32 R2, R10, c[0x0][0x178], RZ ;  /* 0x00005e000a027a25 */ /* 0x002fe200078e00ff */
[----:B------:R-:W-:-:S02]  /*0c20*/  LEA.HI R10, R33, R125, RZ, 0x6 ;  /* 0x0000007d210a7211 */ /* 0x000fc400078f30ff */
[----:B---3--:R-:W-:Y:S01]  /*0c30*/  SHF.R.S32.HI R38, RZ, 0x1f, R37 ;  /* 0x0000001fff267819 */ /* 0x008fe20000011425 */
[----:B------:R-:W-:Y:S01]  /*0c40*/  IMAD.IADD R3, R3, 0x1, R0 ;  /* 0x0000000103037824 */ /* 0x000fe200078e0200 */
[----:B------:R-:W-:Y:S01]  /*0c50*/  LEA.HI R122, R33, R125, RZ, 0x5 ;  /* 0x0000007d217a7211 */ /* 0x000fe200078f28ff */
[----:B------:R-:W-:-:S04]  /*0c60*/  @P1 IMAD.HI.U32 R6, R7, c[0x0][0x2c8], RZ ;  /* 0x0000b20007061a27 */ /* 0x000fc800078e00ff */
[----:B------:R-:W-:Y:S02]  /*0c70*/  IMAD R0, R38, c[0x0][0x1b8], RZ ;  /* 0x00006e0026007a24 */ /* 0x000fe400078e02ff */
[----:B------:R-:W-:-:S04]  /*0c80*/  IMAD.WIDE.U32 R2, R37, c[0x0][0x1b8], R2 ;  /* 0x00006e0025027a25 */ /* 0x000fc800078e0002 */
[----:B------:R-:W-:Y:S02]  /*0c90*/  IMAD R0, R37, c[0x0][0x1bc], R0 ;  /* 0x00006f0025007a24 */ /* 0x000fe400078e0200 */
[C---:B------:R-:W-:Y:S02]  /*0ca0*/  IMAD R5, R4.reuse, c[0x0][0x1c4], R5 ;  /* 0x0000710004057a24 */ /* 0x040fe400078e0205 */
[----:B------:R-:W-:Y:S02]  /*0cb0*/  IMAD.IADD R3, R3, 0x1, R0 ;  /* 0x0000000103037824 */ /* 0x000fe400078e0200 */
[----:B------:R-:W-:Y:S01]  /*0cc0*/  IMAD.MOV.U32 R0, RZ, RZ, R7 ;  /* 0x000000ffff007224 */ /* 0x000fe200078e0007 */
[----:B------:R-:W-:Y:S01]  /*0cd0*/  @P1 SHF.R.U32.HI R0, RZ, c[0x0][0x2cc], R6 ;  /* 0x0000b300ff001a19 */ /* 0x000fe20000011606 */
[----:B------:R-:W-:-:S03]  /*0ce0*/  IMAD.WIDE.U32 R2, R4, c[0x0][0x1c0], R2 ;  /* 0x0000700004027a25 */ /* 0x000fc600078e0002 */
[----:B------:R-:W-:Y:S01]  /*0cf0*/  SHF.R.S32.HI R4, RZ, 0x1f, R0 ;  /* 0x0000001fff047819 */ /* 0x000fe20000011400 */
[----:B------:R-:W-:Y:S02]  /*0d00*/  IMAD.IADD R3, R3, 0x1, R5 ;  /* 0x0000000103037824 */ /* 0x000fe400078e0205 */
[----:B------:R-:W-:Y:S02]  /*0d10*/  IMAD R6, R120, c[0x0][0x20c], RZ ;  /* 0x0000830078067a24 */ /* 0x000fe400078e02ff */
[----:B------:R-:W-:Y:S02]  /*0d20*/  IMAD R4, R4, c[0x0][0x1b0], RZ ;  /* 0x00006c0004047a24 */ /* 0x000fe400078e02ff */
[----:B------:R-:W-:-:S04]  /*0d30*/  IMAD.WIDE.U32 R2, R0, c[0x0][0x1b0], R2 ;  /* 0x00006c0000027a25 */ /* 0x000fc800078e0002 */
[----:B------:R-:W-:Y:S02]  /*0d40*/  IMAD R4, R0, c[0x0][0x1b4], R4 ;  /* 0x00006d0000047a24 */ /* 0x000fe400078e0204 */
[----:B------:R-:W-:Y:S02]  /*0d50*/  IMAD.MOV R0, RZ, RZ, -R0 ;  /* 0x000000ffff007224 */ /* 0x000fe400078e0a00 */
[----:B------:R-:W-:Y:S02]  /*0d60*/  IMAD.IADD R3, R3, 0x1, R4 ;  /* 0x0000000103037824 */ /* 0x000fe400078e0204 */
[----:B------:R-:W-:Y:S02]  /*0d70*/  IMAD R0, R0, c[0x0][0x2c4], R7 ;  /* 0x0000b10000007a24 */ /* 0x000fe400078e0207 */
[----:B------:R-:W-:Y:S02]  /*0d80*/  IMAD.IADD R6, R35, 0x1, R6 ;  /* 0x0000000123067824 */ /* 0x000fe400078e0206 */
[----:B------:R-:W-:Y:S01]  /*0d90*/  IMAD R7, R120, c[0x0][0x1e4], RZ ;  /* 0x0000790078077a24 */ /* 0x000fe200078e02ff */
[----:B------:R-:W-:Y:S01]  /*0da0*/  SHF.R.S32.HI R4, RZ, 0x1f, R0 ;  /* 0x0000001fff047819 */ /* 0x000fe20000011400 */
[----:B------:R-:W-:-:S02]  /*0db0*/  IMAD R6, R6, R31, RZ ;  /* 0x0000001f06067224 */ /* 0x000fc400078e02ff */
[----:B------:R-:W-:-:S04]  /*0dc0*/  IMAD.WIDE.U32 R126, R120, c[0x0][0x1e0], RZ ;  /* 0x00007800787e7a25 */ /* 0x000fc800078e00ff */
[----:B------:R-:W-:Y:S02]  /*0dd0*/  IMAD R4, R4, c[0x0][0x1a8], RZ ;  /* 0x00006a0004047a24 */ /* 0x000fe400078e02ff */
[----:B------:R-:W-:-:S04]  /*0de0*/  IMAD.WIDE.U32 R2, R0, c[0x0][0x1a8], R2 ;  /* 0x00006a0000027a25 */ /* 0x000fc800078e0002 */
[----:B------:R-:W-:Y:S01]  /*0df0*/  IMAD R4, R0, c[0x0][0x1ac], R4 ;  /* 0x00006b0000047a24 */ /* 0x000fe200078e0204 */
[----:B------:R-:W-:Y:S01]  /*0e00*/  LEA R17, P0, R2, c[0x0][0x160], 0x1 ;  /* 0x0000580002117a11 */ /* 0x000fe200078008ff */
[----:B------:R-:W-:Y:S01]  /*0e10*/  IMAD R32, R8, R34, R6 ;  /* 0x0000002208207224 */ /* 0x000fe200078e0206 */
[----:B------:R-:W-:Y:S01]  /*0e20*/  IADD3 R6, R11, 0x40, RZ ;  /* 0x000000400b067810 */ /* 0x000fe20007ffe0ff */
[----:B------:R-:W-:Y:S02]  /*0e30*/  IMAD R5, R13, c[0x0][0x2c4], RZ ;  /* 0x0000b1000d057a24 */ /* 0x000fe400078e02ff */
[----:B------:R-:W-:Y:S02]  /*0e40*/  IMAD.IADD R123, R127, 0x1, R7 ;  /* 0x000000017f7b7824 */ /* 0x000fe400078e0207 */
[----:B------:R-:W-:Y:S01]  /*0e50*/  IMAD.IADD R0, R3, 0x1, R4 ;  /* 0x0000000103007824 */ /* 0x000fe200078e0204 */
[----:B------:R-:W-:Y:S01]  /*0e60*/  ISETP.GE.AND P6, PT, R6, R5, PT ;  /* 0x000000050600720c */ /* 0x000fe20003fc6270 */
[----:B------:R-:W-:Y:S01]  /*0e70*/  IMAD.SHL.U32 R3, R26, 0x40, RZ ;  /* 0x000000401a037824 */ /* 0x000fe200078e00ff */
[----:B------:R-:W1:Y:S01]  /*0e80*/  SHFL.IDX PT, R6, R17, RZ, 0x181f ;  /* 0x00181fff11067589 */ /* 0x000e6200000e0000 */
[----:B------:R-:W-:Y:S01]  /*0e90*/  IMAD R7, R123, R31, RZ ;  /* 0x0000001f7b077224 */ /* 0x000fe200078e02ff */
[----:B------:R-:W-:Y:S01]  /*0ea0*/  LEA.HI.X R18, R2, c[0x0][0x164], R0, 0x1, P0 ;  /* 0x0000590002127a11 */ /* 0x000fe200000f0c00 */
[----:B------:R-:W-:Y:S01]  /*0eb0*/  IMAD.SHL.U32 R2, R36, 0x8, RZ ;  /* 0x0000000824027824 */ /* 0x000fe200078e00ff */
[----:B------:R-:W-:Y:S01]  /*0ec0*/  ISETP.GE.AND P5, PT, R9, R5, PT ;  /* 0x000000050900720c */ /* 0x000fe20003fa6270 */
[----:B------:R-:W-:Y:S01]  /*0ed0*/  IMAD R28, R8, R126, R7 ;  /* 0x0000007e081c7224 */ /* 0x000fe200078e0207 */
[----:B------:R-:W-:Y:S01]  /*0ee0*/  LOP3.LUT R0, R3, 0x1c0, RZ, 0xc0, !PT ;  /* 0x000001c003007812 */ /* 0x000fe200078ec0ff */
[----:B------:R-:W3:Y:S01]  /*0ef0*/  SHFL.IDX PT, R7, R18, RZ, 0x181f ;  /* 0x00181fff12077589 */ /* 0x000ee200000e0000 */
[----:B------:R-:W-:Y:S01]  /*0f00*/  SHF.R.S32.HI R9, RZ, 0x4, R29 ;  /* 0x00000004ff097819 */ /* 0x000fe2000001141d */
[----:B------:R-:W-:Y:S01]  /*0f10*/  IMAD R120, R129, -0x60, R120 ;  /* 0xffffffa081787824 */ /* 0x000fe200078e0278 */
[----:B------:R-:W-:Y:S01]  /*0f20*/  LOP3.LUT R4, R0, 0x38, R2, 0xf8, !PT ;  /* 0x0000003800047812 */ /* 0x000fe200078ef802 */
[----:B------:R-:W-:Y:S01]  /*0f30*/  IMAD.MOV.U32 R124, RZ, RZ, c[0x0][0x1e0] ;  /* 0x00007800ff7c7624 */ /* 0x000fe200078e00ff */
[----:B------:R-:W-:Y:S01]  /*0f40*/  SHF.R.U32.HI R3, RZ, 0x3, R0 ;  /* 0x00000003ff037819 */ /* 0x000fe20000011600 */
[----:B------:R-:W-:Y:S01]  /*0f50*/  IMAD.MOV.U32 R128, RZ, RZ, c[0x0][0x1e4] ;  /* 0x00007900ff807624 */ /* 0x000fe200078e00ff */
[----:B------:R-:W-:Y:S01]  /*0f60*/  LEA.HI R8, R29, R9, RZ, 0x1 ;  /* 0x000000091d087211 */ /* 0x000fe200078f08ff */
[----:B------:R-:W-:Y:S01]  /*0f70*/  IMAD.SHL.U32 R208, R122, 0x20, RZ ;  /* 0x000000207ad07824 */ /* 0x000fe200078e00ff */
[----:B------:R-:W-:Y:S01]  /*0f80*/  LOP3.LUT R4, R4, R3, RZ, 0x3c, !PT ;  /* 0x0000000304047212 */ /* 0x000fe200078e3cff */
[----:B------:R-:W-:Y:S01]  /*0f90*/  BAR.SYNC.DEFER_BLOCKING 0x0 ;  /* 0x0000000000007b1d */ /* 0x000fe20000010000 */
[----:B------:R-:W-:-:S02]  /*0fa0*/  ISETP.GE.AND P4, PT, R11, R5, PT ;  /* 0x000000050b00720c */ /* 0x000fc40003f86270 */
[----:B------:R-:W-:Y:S01]  /*0fb0*/  LOP3.LUT R3, R8, 0xfffffffe, RZ, 0xc0, !PT ;  /* 0xfffffffe08037812 */ /* 0x000fe200078ec0ff */
[----:B------:R-:W-:Y:S01]  /*0fc0*/  IMAD.SHL.U32 R8, R10, 0x8, RZ ;  /* 0x000000080a087824 */ /* 0x000fe200078e00ff */
[----:B------:R-:W-:Y:S02]  /*0fd0*/  IADD3 R0, R11, 0x60, RZ ;  /* 0x000000600b007810 */ /* 0x000fe40007ffe0ff */
[----:B------:R-:W-:Y:S01]  /*0fe0*/  IADD3 R22, R2, 0x40, RZ ;  /* 0x0000004002167810 */ /* 0x000fe20007ffe0ff */
[----:B------:R-:W-:Y:S01]  /*0ff0*/  IMAD.IADD R27, R9, 0x1, -R3 ;  /* 0x00000001091b7824 */ /* 0x000fe200078e0a03 */
[----:B------:R-:W-:Y:S02]  /*1000*/  ISETP.GE.AND P0, PT, R0, R5, PT ;  /* 0x000000050000720c */ /* 0x000fe40003f06270 */
[----:B------:R-:W-:Y:S02]  /*1010*/  LOP3.LUT R249, R4, 0xfffffe00, R8, 0xf8, !PT ;  /* 0xfffffe0004f97812 */ /* 0x000fe400078ef808 */
[----:B------:R-:W-:-:S02]  /*1020*/  IADD3 R23, R2, 0x80, RZ ;  /* 0x0000008002177810 */ /* 0x000fc40007ffe0ff */
[----:B------:R-:W-:Y:S01]  /*1030*/  SHF.R.S32.HI R0, RZ, 0x1f, R16 ;  /* 0x0000001fff007819 */ /* 0x000fe20000011410 */
[----:B------:R-:W-:Y:S01]  /*1040*/  IMAD.SHL.U32 R249, R249, 0x2, RZ ;  /* 0x00000002f9f97824 */ /* 0x000fe200078e00ff */
[----:B------:R-:W-:Y:S02]  /*1050*/  IADD3 R16, P1, R16, R26, RZ ;  /* 0x0000001a10107210 */ /* 0x000fe40007f3e0ff */
[----:B------:R-:W-:Y:S02]  /*1060*/  @!P4 SHF.R.S32.HI R11, RZ, 0x1f, R22 ;  /* 0x0000001fff0bc819 */ /* 0x000fe40000011416 */
[--C-:B------:R-:W-:Y:S02]  /*1070*/  SHF.R.S32.HI R3, RZ, 0x1f, R2.reuse ;  /* 0x0000001fff037819 */ /* 0x100fe40000011402 */
[----:B------:R-:W-:Y:S02]  /*1080*/  @!P4 SHF.R.S32.HI R10, RZ, 0x1f, R23 ;  /* 0x0000001fff0ac819 */ /* 0x000fe40000011417 */
[----:B------:R-:W-:Y:S01]  /*1090*/  LEA.HI.X.SX32 R19, R26, R0, 0x1, P1 ;  /* 0x000000001a137211 */ /* 0x000fe200008f0eff */
[----:B------:R-:W-:Y:S01]  /*10a0*/  IMAD.WIDE.U32 R20, R16, c[0x0][0x208], R2 ;  /* 0x0000820010147a25 */ /* 0x000fe200078e0002 */
[----:B------:R-:W-:-:S02]  /*10b0*/  @!P5 SHF.R.S32.HI R0, RZ, 0x1f, R22 ;  /* 0x0000001fff00d819 */ /* 0x000fc40000011416 */
[----:B------:R-:W-:Y:S02]  /*10c0*/  @!P4 LEA.HI R11, R11, R22, RZ, 0x3 ;  /* 0x000000160b0bc211 */ /* 0x000fe400078f18ff */
[----:B------:R-:W-:Y:S02]  /*10d0*/  ISETP.GE.AND P1, PT, R22, c[0x0][0x198], PT ;  /* 0x0000660016007a0c */ /* 0x000fe40003f26270 */
[----:B------:R-:W-:Y:S02]  /*10e0*/  @!P4 LOP3.LUT R11, R11, 0xfffffff8, RZ, 0xc0, !PT ;  /* 0xfffffff80b0bc812 */ /* 0x000fe400078ec0ff */
[----:B------:R-:W-:Y:S02]  /*10f0*/  @!P5 SHF.R.S32.HI R13, RZ, 0x1f, R23 ;  /* 0x0000001fff0dd819 */ /* 0x000fe40000011417 */
[----:B------:R-:W-:Y:S02]  /*1100*/  LOP3.LUT R208, R208, 0x7ffffc00, RZ, 0xc0, !PT ;  /* 0x7ffffc00d0d07812 */ /* 0x000fe400078ec0ff */
[--C-:B--2---:R-:W-:Y:S01]  /*1110*/  @P2 SHF.R.S32.HI R5, RZ, 0x1f, R14.reuse ;  /* 0x0000001fff052819 */ /* 0x104fe2000001140e */
[----:B------:R-:W-:-:S02]  /*1120*/  @P2 IMAD.MOV.U32 R4, RZ, RZ, R14 ;  /* 0x000000ffff042224 */ /* 0x000fc400078e000e */
[----:B------:R-:W-:Y:S02]  /*1130*/  @!P2 IMAD.MOV.U32 R4, RZ, RZ, R40 ;  /* 0x000000ffff04a224 */ /* 0x000fe400078e0028 */
[----:B------:R-:W-:Y:S01]  /*1140*/  @!P2 IMAD.MOV.U32 R5, RZ, RZ, R12 ;  /* 0x000000ffff05a224 */ /* 0x000fe200078e000c */
[----:B-1----:R-:W-:Y:S02]  /*1150*/  @!P4 LEA R8, P2, R2, R6, 0x1 ;  /* 0x000000060208c211 */ /* 0x002fe400078408ff */
[----:B------:R-:W-:Y:S02]  /*1160*/  SEL R25, R4, RZ, !P3 ;  /* 0x000000ff04197207 */ /* 0x000fe40005800000 */
[----:B------:R-:W-:Y:S01]  /*1170*/  SEL R24, R5, RZ, !P3 ;  /* 0x000000ff05187207 */ /* 0x000fe20005800000 */
[----:B------:R-:W-:Y:S01]  /*1180*/  SHFL.IDX PT, R4, R17, 0x1, 0x181f ;  /* 0x00381f0011047f89 */ /* 0x000fe200000e0000 */
[C---:B------:R-:W-:Y:S02]  /*1190*/  ISETP.GE.AND P3, PT, R2.reuse, c[0x0][0x198], PT ;  /* 0x0000660002007a0c */ /* 0x040fe40003f66270 */
[----:B---3--:R-:W-:Y:S01]  /*11a0*/  @!P4 LEA.HI.X R9, R2, R7, R3, 0x1, P2 ;  /* 0x000000070209c211 */ /* 0x008fe200010f0c03 */
[----:B------:R-:W1:Y:S01]  /*11b0*/  SHFL.IDX PT, R5, R18, 0x1, 0x181f ;  /* 0x00381f0012057f89 */ /* 0x000e6200000e0000 */
[----:B------:R-:W-:-:S02]  /*11c0*/  @!P4 LEA.HI R12, R10, R23, RZ, 0x3 ;  /* 0x000000170a0cc211 */ /* 0x000fc400078f18ff */
[----:B------:R-:W-:Y:S02]  /*11d0*/  ISETP.GE.AND P2, PT, R23, c[0x0][0x198], PT ;  /* 0x0000660017007a0c */ /* 0x000fe40003f46270 */
[----:B------:R-:W-:Y:S02]  /*11e0*/  @!P5 LEA.HI R10, R0, R22, RZ, 0x3 ;  /* 0x00000016000ad211 */ /* 0x000fe400078f18ff */
[----:B------:R-:W-:Y:S02]  /*11f0*/  @!P4 LOP3.LUT R12, R12, 0xfffffff8, RZ, 0xc0, !PT ;  /* 0xfffffff80c0cc812 */ /* 0x000fe400078ec0ff */
[----:B------:R-:W-:Y:S01]  /*1200*/  @!P5 LOP3.LUT R14, R10, 0xfffffff8, RZ, 0xc0, !PT ;  /* 0xfffffff80a0ed812 */ /* 0x000fe200078ec0ff */
[--C-:B------:R-:W-:Y:S01]  /*1210*/  @!P4 IMAD.WIDE R10, R11, 0x2, R6.reuse ;  /* 0x000000020b0ac825 */ /* 0x100fe200078e0206 */
[----:B------:R-:W-:Y:S01]  /*1220*/  @!P5 LEA.HI R0, R13, R23, RZ, 0x3 ;  /* 0x000000170d00d211 */ /* 0x000fe200078f18ff */
[----:B------:R-:W-:Y:S01]  /*1230*/  @!PT LDS RZ, [RZ] ;  /* 0x00000000fffff984 */ /* 0x000fe20000000800 */
[----:B------:R2:W-:Y:S02]  /*1240*/  @!P4 LDGSTS.E.BYPASS.LTC128B.128 [R249+0x100], [R8.64], !P3 ;  /* 0x0010000008f9cfae */ /* 0x0005e4000d901d44 */
[----:B------:R-:W-:Y:S01]  /*1250*/  @!P4 IMAD.WIDE R6, R12, 0x2, R6 ;  /* 0x000000020c06c825 */ /* 0x000fe200078e0206 */
[----:B------:R-:W-:Y:S01]  /*1260*/  @!P5 LOP3.LUT R0, R0, 0xfffffff8, RZ, 0xc0, !PT ;  /* 0xfffffff80000d812 */ /* 0x000fe200078ec0ff */
[----:B------:R3:W-:Y:S04]  /*1270*/  @!P4 LDGSTS.E.BYPASS.LTC128B.128 [R249+0x4100], [R10.64], !P1 ;  /* 0x041000000af9cfae */ /* 0x0007e8000c901d44 */
[----:B------:R4:W-:Y:S01]  /*1280*/  @!P4 LDGSTS.E.BYPASS.LTC128B.128 [R249+0x8100], [R6.64], !P2 ;  /* 0x0810000006f9cfae */ /* 0x0009e2000d101d44 */
[----:B-1----:R-:W-:-:S04]  /*1290*/  @!P5 IMAD.WIDE R14, R14, 0x2, R4 ;  /* 0x000000020e0ed825 */ /* 0x002fc800078e0204 */
[----:B------:R-:W-:Y:S01]  /*12a0*/  @!P5 IMAD.WIDE R12, R0, 0x2, R4 ;  /* 0x00000002000cd825 */ /* 0x000fe200078e0204 */
[----:B------:R-:W-:-:S03]  /*12b0*/  @!P5 LEA R4, P4, R2, R4, 0x1 ;  /* 0x000000040204d211 */ /* 0x000fc600078808ff */
[----:B------:R-:W-:Y:S01]  /*12c0*/  IMAD R0, R19, c[0x0][0x208], RZ ;  /* 0x0000820013007a24 */ /* 0x000fe200078e02ff */
[----:B------:R-:W-:-:S05]  /*12d0*/  @!P5 LEA.HI.X R5, R2, R5, R3, 0x1, P4 ;  /* 0x000000050205d211 */ /* 0x000fca00020f0c03 */
[----:B------:R1:W-:Y:S01]  /*12e0*/  @!P5 LDGSTS.E.BYPASS.LTC128B.128 [R249+0x1100], [R4.64], !P3 ;  /* 0x0110000004f9dfae */ /* 0x0003e2000d901d44 */
[----:B--2---:R-:W-:Y:S02]  /*12f0*/  IMAD R8, R19, c[0x0][0x1e0], RZ ;  /* 0x0000780013087a24 */ /* 0x004fe400078e02ff */
[C---:B------:R-:W-:Y:S01]  /*1300*/  IMAD R19, R16.reuse, c[0x0][0x20c], R0 ;  /* 0x0000830010137a24 */ /* 0x040fe200078e0200 */
[----:B------:R-:W-:Y:S01]  /*1310*/  @!P6 SHF.R.S32.HI R0, RZ, 0x1f, R22 ;  /* 0x0000001fff00e819 */ /* 0x000fe20000011416 */
[----:B------:R2:W-:Y:S01]  /*1320*/  @!P5 LDGSTS.E.BYPASS.LTC128B.128 [R249+0x5100], [R14.64], !P1 ;  /* 0x051000000ef9dfae */ /* 0x0005e2000c901d44 */
[C---:B---3--:R-:W-:Y:S01]  /*1330*/  IMAD R10, R16.reuse, c[0x0][0x1e4], R8 ;  /* 0x00007900100a7a24 */ /* 0x048fe200078e0208 */
[----:B------:R-:W-:Y:S01]  /*1340*/  @!P0 SHF.R.S32.HI R11, RZ, 0x1f, R22 ;  /* 0x0000001fff0b8819 */ /* 0x000fe20000011416 */
[----:B------:R-:W-:Y:S01]  /*1350*/  IMAD.WIDE.U32 R8, R16, c[0x0][0x1e0], R2 ;  /* 0x0000780010087a25 */ /* 0x000fe200078e0002 */
[----:B----4-:R-:W3:Y:S01]  /*1360*/  SHFL.IDX PT, R6, R17, 0x2, 0x181f ;  /* 0x00581f0011067f89 */ /* 0x010ee200000e0000 */
[----:B------:R-:W-:-:S02]  /*1370*/  IADD3 R16, R120, R121, -R26 ;  /* 0x0000007978107210 */ /* 0x000fc40007ffe81a */
[----:B------:R-:W-:Y:S01]  /*1380*/  IMAD.IADD R9, R9, 0x1, R10 ;  /* 0x0000000109097824 */ /* 0x000fe200078e020a */
[----:B------:R-:W4:Y:S04]  /*1390*/  SHFL.IDX PT, R7, R18, 0x2, 0x181f ;  /* 0x00581f0012077f89 */ /* 0x000f2800000e0000 */
[----:B------:R5:W-:Y:S01]  /*13a0*/  @!P5 LDGSTS.E.BYPASS.LTC128B.128 [R249+0x9100], [R12.64], !P2 ;  /* 0x091000000cf9dfae */ /* 0x000be2000d101d44 */
[----:B------:R-:W-:Y:S02]  /*13b0*/  ISETP.GE.AND P5, PT, R22, c[0x0][0x1d4], PT ;  /* 0x0000750016007a0c */ /* 0x000fe40003fa6270 */
[----:B-1----:R-:W-:Y:S01]  /*13c0*/  @!P6 SHF.R.S32.HI R5, RZ, 0x1f, R23 ;  /* 0x0000001fff05e819 */ /* 0x002fe20000011417 */
[----:B------:R-:W1:Y:S01]  /*13d0*/  SHFL.IDX PT, R4, R17, 0x3, 0x181f ;  /* 0x00781f0011047f89 */ /* 0x000e6200000e0000 */
[----:B--2---:R-:W-:-:S02]  /*13e0*/  @!P0 LEA.HI R14, R11, R22, RZ, 0x3 ;  /* 0x000000160b0e8211 */ /* 0x004fc400078f18ff */
[----:B---3--:R-:W-:-:S04]  /*13f0*/  @!P6 LEA R10, P4, R2, R6, 0x1 ;  /* 0x00000006020ae211 */ /* 0x008fc800078808ff */
[----:B----4-:R-:W-:-:S05]  /*1400*/  @!P6 LEA.HI.X R11, R2, R7, R3, 0x1, P4 ;  /* 0x00000007020be211 */ /* 0x010fca00020f0c03 */
[----:B------:R2:W-:Y:S01]  /*1410*/  @!P6 LDGSTS.E.BYPASS.LTC128B.128 [R249+0x2100], [R10.64], !P3 ;  /* 0x021000000af9efae */ /* 0x0005e2000d901d44 */
[----:B-----5:R-:W-:Y:S02]  /*1420*/  @!P6 LEA.HI R12, R0, R22, RZ, 0x3 ;  /* 0x00000016000ce211 */ /* 0x020fe400078f18ff */
[----:B------:R-:W-:Y:S02]  /*1430*/  @!P6 LEA.HI R0, R5, R23, RZ, 0x3 ;  /* 0x000000170500e211 */ /* 0x000fe400078f18ff */
[----:B------:R-:W3:Y:S01]  /*1440*/  SHFL.IDX PT, R5, R18, 0x3, 0x181f ;  /* 0x00781f0012057f89 */ /* 0x000ee200000e0000 */
[----:B------:R-:W-:Y:S02]  /*1450*/  @!P6 LOP3.LUT R12, R12, 0xfffffff8, RZ, 0xc0, !PT ;  /* 0xfffffff80c0ce812 */ /* 0x000fe400078ec0ff */
[----:B------:R-:W-:-:S03]  /*1460*/  @!P6 LOP3.LUT R0, R0, 0xfffffff8, RZ, 0xc0, !PT ;  /* 0xfffffff80000e812 */ /* 0x000fc600078ec0ff */
[----:B------:R-:W-:-:S04]  /*1470*/  @!P6 IMAD.WIDE R12, R12, 0x2, R6 ;  /* 0x000000020c0ce825 */ /* 0x000fc800078e0206 */
[----:B------:R-:W-:Y:S01]  /*1480*/  @!P6 IMAD.WIDE R6, R0, 0x2, R6 ;  /* 0x000000020006e825 */ /* 0x000fe200078e0206 */
[----:B------:R4:W-:Y:S03]  /*1490*/  @!P6 LDGSTS.E.BYPASS.LTC128B.128 [R249+0x6100], [R12.64], !P1 ;  /* 0x061000000cf9efae */ /* 0x0009e6000c901d44 */
[----:B------:R-:W-:Y:S01]  /*14a0*/  IMAD.SHL.U32 R0, R36, 0x40, RZ ;  /* 0x0000004024007824 */ /* 0x000fe200078e00ff */
[----:B------:R5:W-:Y:S01]  /*14b0*/  @!P6 LDGSTS.E.BYPASS.LTC128B.128 [R249+0xa100], [R6.64], !P2 ;  /* 0x0a10000006f9efae */ /* 0x000be2000d101d44 */
[----:B------:R-:W-:-:S03]  /*14c0*/  ISETP.GE.AND P6, PT, R2, c[0x0][0x1d4], PT ;  /* 0x0000750002007a0c */ /* 0x000fc60003fc6270 */
[----:B------:R-:W-:Y:S01]  /*14d0*/  LOP3.LUT R0, R0, 0x1c0, RZ, 0xc0, !PT ;  /* 0x000001c000007812 */ /* 0x000fe200078ec0ff */
[----:B--2---:R-:W-:-:S03]  /*14e0*/  IMAD R10, R38, c[0x0][0x1e8], RZ ;  /* 0x00007a00260a7a24 */ /* 0x004fc600078e02ff */
[----:B------:R-:W-:Y:S01]  /*14f0*/  SHF.R.U32.HI R11, RZ, 0x3, R0 ;  /* 0x00000003ff0b7819 */ /* 0x000fe20000011600 */
[C---:B------:R-:W-:Y:S01]  /*1500*/  IMAD R10, R37.reuse, c[0x0][0x1ec], R10 ;  /* 0x00007b00250a7a24 */ /* 0x040fe200078e020a */
[----:B----4-:R-:W-:Y:S01]  /*1510*/  LOP3.LUT R12, R0, 0x8, R30, 0xf8, !PT ;  /* 0x00000008000c7812 */ /* 0x010fe200078ef81e */
[----:B------:R-:W-:Y:S01]  /*1520*/  IMAD.SHL.U32 R13, R128, 0x40, RZ ;  /* 0x00000040800d7824 */ /* 0x000fe200078e00ff */
[----:B------:R-:W-:Y:S01]  /*1530*/  @!P0 SHF.R.S32.HI R0, RZ, 0x1f, R23 ;  /* 0x0000001fff008819 */ /* 0x000fe20000011417 */
[----:B-----5:R-:W-:Y:S01]  /*1540*/  IMAD.WIDE.U32 R6, R37, c[0x0][0x1e8], R8 ;  /* 0x00007a0025067a25 */ /* 0x020fe200078e0008 */
[----:B-1----:R-:W-:Y:S02]  /*1550*/  @!P0 LEA R8, P4, R2, R4, 0x1 ;  /* 0x0000000402088211 */ /* 0x002fe400078808ff */
[----:B------:R-:W-:Y:S01]  /*1560*/  @!P0 LEA.HI R0, R0, R23, RZ, 0x3 ;  /* 0x0000001700008211 */ /* 0x000fe200078f18ff */
[----:B------:R-:W-:Y:S01]  /*1570*/  IMAD.IADD R7, R7, 0x1, R10 ;  /* 0x0000000107077824 */ /* 0x000fe200078e020a */
[----:B---3--:R-:W-:Y:S01]  /*1580*/  @!P0 LEA.HI.X R9, R2, R5, R3, 0x1, P4 ;  /* 0x0000000502098211 */ /* 0x008fe200020f0c03 */
[----:B------:R-:W-:Y:S01]  /*1590*/  IMAD R10, R24, c[0x0][0x1f0], RZ ;  /* 0x00007c00180a7a24 */ /* 0x000fe200078e02ff */
[----:B------:R-:W-:Y:S01]  /*15a0*/  @!P0 LOP3.LUT R2, R14, 0xfffffff8, RZ, 0xc0, !PT ;  /* 0xfffffff80e028812 */ /* 0x000fe200078ec0ff */
[----:B------:R-:W-:Y:S01]  /*15b0*/  IMAD.WIDE.U32 R40, R25, c[0x0][0x1f0], R6 ;  /* 0x00007c0019287a25 */ /* 0x000fe200078e0006 */
[----:B------:R-:W-:Y:S01]  /*15c0*/  @!P0 LOP3.LUT R0, R0, 0xfffffff8, RZ, 0xc0, !PT ;  /* 0xfffffff800008812 */ /* 0x000fe200078ec0ff */
[----:B------:R1:W-:Y:S01]  /*15d0*/  @!P0 LDGSTS.E.BYPASS.LTC128B.128 [R249+0x3100], [R8.64], !P3 ;  /* 0x0310000008f98fae */ /* 0x0003e2000d901d44 */
[----:B------:R-:W-:Y:S01]  /*15e0*/  ISETP.GE.AND P3, PT, R16, 0x1, PT ;  /* 0x000000011000780c */ /* 0x000fe20003f66270 */
[--C-:B------:R-:W-:Y:S01]  /*15f0*/  @!P0 IMAD.WIDE R2, R2, 0x2, R4.reuse ;  /* 0x0000000202028825 */ /* 0x100fe200078e0204 */
[----:B------:R-:W-:Y:S01]  /*1600*/  ISETP.GE.AND P4, PT, R23, c[0x0][0x1d4], PT ;  /* 0x0000750017007a0c */ /* 0x000fe20003f86270 */
[----:B------:R2:W-:Y:S01]  /*1610*/  STL.64 [R1+0x18], R40 ;  /* 0x0000182801007387 */ /* 0x0005e20000100a00 */
[----:B------:R-:W-:Y:S01]  /*1620*/  LOP3.LUT R17, R12, R11, RZ, 0x3c, !PT ;  /* 0x0000000b0c117212 */ /* 0x000fe200078e3cff */
[----:B------:R-:W-:Y:S01]  /*1630*/  @!P0 IMAD.WIDE R4, R0, 0x2, R4 ;  /* 0x0000000200048825 */ /* 0x000fe200078e0204 */
[----:B------:R-:W-:Y:S01]  /*1640*/  LOP3.LUT R0, R29, 0xfffffff0, RZ, 0xc0, !PT ;  /* 0xfffffff01d007812 */ /* 0x000fe200078ec0ff */
[----:B------:R3:W-:Y:S01]  /*1650*/  @!P0 LDGSTS.E.BYPASS.LTC128B.128 [R249+0x7100], [R2.64], !P1 ;  /* 0x0710000002f98fae */ /* 0x0007e2000c901d44 */
[C---:B------:R-:W-:Y:S01]  /*1660*/  ISETP.GE.AND P1, PT, R16.reuse, 0x41, PT ;  /* 0x000000411000780c */ /* 0x040fe20003f26270 */
[----:B------:R-:W-:Y:S01]  /*1670*/  IMAD R10, R25, c[0x0][0x1f4], R10 ;  /* 0x00007d00190a7a24 */ /* 0x000fe200078e020a */
[----:B------:R-:W-:Y:S01]  /*1680*/  SEL R11, RZ, 0x1, P6 ;  /* 0x00000001ff0b7807 */ /* 0x000fe20003000000 */
[----:B------:R4:W-:Y:S01]  /*1690*/  @!P0 LDGSTS.E.BYPASS.LTC128B.128 [R249+0xb100], [R4.64], !P2 ;  /* 0x0b10000004f98fae */ /* 0x0009e2000d101d44 */
[----:B------:R-:W-:Y:S01]  /*16a0*/  IMAD.MOV.U32 R130, RZ, RZ, R40 ;  /* 0x000000ffff827224 */ /* 0x000fe200078e0028 */
[----:B------:R-:W-:Y:S01]  /*16b0*/  ISETP.GE.AND P2, PT, R16, 0x21, PT ;  /* 0x000000211000780c */ /* 0x000fe20003f46270 */
[----:B------:R-:W-:Y:S01]  /*16c0*/  IMAD.IADD R131, R41, 0x1, R10 ;  /* 0x0000000129837824 */ /* 0x000fe200078e020a */
[----:B------:R-:W0:Y:S01]  /*16d0*/  LDGDEPBAR ;  /* 0x00000000000079af */ /* 0x000e220000000000 */
[----:B------:R-:W-:-:S02]  /*16e0*/  IMAD.IADD R0, R125, 0x1, -R0 ;  /* 0x000000017d007824 */ /* 0x000fc400078e0a00 */
[----:B------:R-:W-:Y:S01]  /*16f0*/  IMAD R10, R38, c[0x0][0x210], RZ ;  /* 0x00008400260a7a24 */ /* 0x000fe200078e02ff */
[----:B------:R-:W-:Y:S03]  /*1700*/  STL.64 [R1+0x10], R130 ;  /* 0x0000108201007387 */ /* 0x000fe60000100a00 */
[----:B------:R-:W-:Y:S02]  /*1710*/  IMAD R10, R37, c[0x0][0x214], R10 ;  /* 0x00008500250a7a24 */ /* 0x000fe400078e020a */
[----:B---3--:R-:W-:-:S04]  /*1720*/  IMAD.WIDE.U32 R2, R31, R126, R130 ;  /* 0x0000007e1f027225 */ /* 0x008fc800078e0082 */
[----:B------:R-:W-:Y:S01]  /*1730*/  IMAD.IADD R3, R3, 0x1, R28 ;  /* 0x0000000103037824 */ /* 0x000fe200078e021c */
[----:B------:R-:W-:Y:S01]  /*1740*/  @P3 LEA R6, P0, R2, c[0x0][0x1c8], 0x1 ;  /* 0x0000720002063a11 */ /* 0x000fe200078008ff */
[----:B----4-:R-:W-:Y:S01]  /*1750*/  IMAD.IADD R5, R21, 0x1, R19 ;  /* 0x0000000115057824 */ /* 0x010fe200078e0213 */
[----:B------:R-:W-:Y:S01]  /*1760*/  SHF.R.S32.HI R4, RZ, 0x1f, R0 ;  /* 0x0000001fff047819 */ /* 0x000fe20000011400 */
[----:B------:R-:W-:Y:S01]  /*1770*/  IMAD.WIDE.U32 R18, R124, 0x40, RZ ;  /* 0x000000407c127825 */ /* 0x000fe200078e00ff */
[----:B------:R-:W-:Y:S02]  /*1780*/  @P3 LEA.HI.X R7, R2, c[0x0][0x1cc], R3, 0x1, P0 ;  /* 0x0000730002073a11 */ /* 0x000fe400000f0c03 */
[----:B-1----:R-:W-:Y:S02]  /*1790*/  @P2 LEA R8, P0, R124, R2, 0x5 ;  /* 0x000000027c082211 */ /* 0x002fe400078028ff */
[----:B------:R-:W-:Y:S01]  /*17a0*/  LEA.HI R15, R4, R0, RZ, 0x3 ;  /* 0x00000000040f7211 */ /* 0x000fe200078f18ff */
[----:B------:R1:W-:Y:S01]  /*17b0*/  @P3 LDGSTS.E.BYPASS.LTC128B.128 [R249+0xc100], [R6.64], !P6 ;  /* 0x0c10000006f93fae */ /* 0x0003e2000f101d44 */
[----:B------:R-:W-:-:S02]  /*17c0*/  @P2 LEA.HI.X R14, R124, R3, R128, 0x5, P0 ;  /* 0x000000037c0e2211 */ /* 0x000fc400000f2c80 */
[----:B------:R-:W-:Y:S01]  /*17d0*/  @P1 IADD3 R9, P0, R2, R18, RZ ;  /* 0x0000001202091210 */ /* 0x000fe20007f1e0ff */
[----:B------:R1:W-:Y:S01]  /*17e0*/  @P3 LDGSTS.E.BYPASS.LTC128B.128 [R249+0xf100], [R6.64+0x80], !P5 ;  /* 0x0f10008006f93fae */ /* 0x0003e2000e901d44 */
[----:B------:R-:W-:Y:S02]  /*17f0*/  LOP3.LUT R4, R15, 0xfffffff8, RZ, 0xc0, !PT ;  /* 0xfffffff80f047812 */ /* 0x000fe400078ec0ff */
[----:B------:R-:W-:Y:S01]  /*1800*/  @P1 IADD3.X R13, R3, R19, R13, P0, !PT ;  /* 0x00000013030d1210 */ /* 0x000fe200007fe40d */
[----:B------:R1:W-:Y:S01]  /*1810*/  @P3 LDGSTS.E.BYPASS.LTC128B.128 [R249+0x12100], [R6.64+0x100], !P4 ;  /* 0x1210010006f93fae */ /* 0x0003e2000e101d44 */
[----:B------:R-:W-:Y:S01]  /*1820*/  @P2 LEA R2, P0, R8, c[0x0][0x1c8], 0x1 ;  /* 0x0000720008022a11 */ /* 0x000fe200078008ff */
[----:B------:R-:W-:Y:S01]  /*1830*/  IMAD.IADD R12, R0, 0x1, -R4 ;  /* 0x00000001000c7824 */ /* 0x000fe200078e0a04 */
[----:B------:R-:W-:Y:S01]  /*1840*/  SEL R0, RZ, 0xffffffff, P5 ;  /* 0xffffffffff007807 */ /* 0x000fe20002800000 */
[----:B------:R-:W-:Y:S01]  /*1850*/  IMAD.MOV.U32 R4, RZ, RZ, R20 ;  /* 0x000000ffff047224 */ /* 0x000fe200078e0014 */
[----:B------:R-:W-:-:S02]  /*1860*/  @P2 LEA.HI.X R3, R8, c[0x0][0x1cc], R14, 0x1, P0 ;  /* 0x0000730008032a11 */ /* 0x000fc400000f0c0e */
[C---:B------:R-:W-:Y:S01]  /*1870*/  @P1 LEA R8, P0, R9.reuse, c[0x0][0x1c8], 0x1 ;  /* 0x0000720009081a11 */ /* 0x040fe200078008ff */
[----:B------:R-:W-:Y:S01]  /*1880*/  IMAD.SHL.U32 R0, R0, 0x2, RZ ;  /* 0x0000000200007824 */ /* 0x000fe200078e00ff */
[----:B------:R-:W-:Y:S01]  /*1890*/  LOP3.LUT P3, RZ, R12, 0x4, RZ, 0xc0, !PT ;  /* 0x000000040cff7812 */ /* 0x000fe2000786c0ff */
[----:B------:R3:W-:Y:S01]  /*18a0*/  @P2 LDGSTS.E.BYPASS.LTC128B.128 [R249+0xd100], [R2.64], !P6 ;  /* 0x0d10000002f92fae */ /* 0x0007e2000f101d44 */
[----:B------:R-:W-:Y:S01]  /*18b0*/  @P1 LEA.HI.X R9, R9, c[0x0][0x1cc], R13, 0x1, P0 ;  /* 0x0000730009091a11 */ /* 0x000fe200000f0c0d */
[----:B------:R-:W-:Y:S01]  /*18c0*/  IMAD.WIDE.U32 R4, R37, c[0x0][0x210], R4 ;  /* 0x0000840025047a25 */ /* 0x000fe200078e0004 */
[----:B------:R-:W-:Y:S01]  /*18d0*/  LOP3.LUT R11, R0, 0x2, R11, 0xe2, !PT ;  /* 0x00000002000b7812 */ /* 0x000fe200078ee20b */
[----:B------:R3:W-:Y:S01]  /*18e0*/  @P2 LDGSTS.E.BYPASS.LTC128B.128 [R249+0x10100], [R2.64+0x80], !P5 ;  /* 0x1010008002f92fae */ /* 0x0007e2000e901d44 */
[----:B------:R-:W-:Y:S01]  /*18f0*/  LOP3.LUT P0, RZ, R36, 0x2, RZ, 0xc0, !PT ;  /* 0x0000000224ff7812 */ /* 0x000fe2000780c0ff */
[----:B------:R-:W-:Y:S02]  /*1900*/  IMAD R0, R24, c[0x0][0x218], RZ ;  /* 0x0000860018007a24 */ /* 0x000fe400078e02ff */
[----:B------:R3:W-:Y:S01]  /*1910*/  @P2 LDGSTS.E.BYPASS.LTC128B.128 [R249+0x13100], [R2.64+0x100], !P4 ;  /* 0x1310010002f92fae */ /* 0x0007e2000e101d44 */
[----:B------:R-:W-:Y:S01]  /*1920*/  IMAD.IADD R5, R5, 0x1, R10 ;  /* 0x0000000105057824 */ /* 0x000fe200078e020a */
[----:B------:R-:W-:Y:S01]  /*1930*/  LOP3.LUT P2, RZ, R12, 0x2, RZ, 0xc0, !PT ;  /* 0x000000020cff7812 */ /* 0x000fe2000784c0ff */
[----:B------:R-:W-:Y:S01]  /*1940*/  IMAD R10, R25, c[0x0][0x21c], R0 ;  /* 0x00008700190a7a24 */ /* 0x000fe200078e0200 */
[----:B------:R4:W-:Y:S01]  /*1950*/  @P1 LDGSTS.E.BYPASS.LTC128B.128 [R249+0xe100], [R8.64], !P6 ;  /* 0x0e10000008f91fae */ /* 0x0009e2000f101d44 */
[----:B------:R-:W-:-:S02]  /*1960*/  IMAD R0, R27, 0x200, R17 ;  /* 0x000002001b007824 */ /* 0x000fc400078e0211 */
[----:B--2---:R-:W-:Y:S01]  /*1970*/  IMAD.WIDE.U32 R40, R25, c[0x0][0x218], R4 ;  /* 0x0000860019287a25 */ /* 0x004fe200078e0004 */
[----:B------:R4:W-:Y:S01]  /*1980*/  @P1 LDGSTS.E.BYPASS.LTC128B.128 [R249+0x11100], [R8.64+0x80], !P5 ;  /* 0x1110008008f91fae */ /* 0x0009e2000e901d44 */
[----:B------:R-:W-:Y:S02]  /*1990*/  SEL R4, RZ, 0x4, P4 ;  /* 0x00000004ff047807 */ /* 0x000fe40002000000 */
[----:B------:R-:W-:Y:S01]  /*19a0*/  IMAD.SHL.U32 R224, R0, 0x2, RZ ;  /* 0x0000000200e07824 */ /* 0x000fe200078e00ff */
[----:B------:R4:W-:Y:S01]  /*19b0*/  @P1 LDGSTS.E.BYPASS.LTC128B.128 [R249+0x14100], [R8.64+0x100], !P4 ;  /* 0x1410010008f91fae */ /* 0x0009e2000e101d44 */
[----:B------:R-:W-:Y:S02]  /*19c0*/  IMAD.IADD R23, R41, 0x1, R10 ;  /* 0x0000000129177824 */ /* 0x000fe400078e020a */
[----:B------:R-:W-:Y:S01]  /*19d0*/  IMAD.MOV.U32 R22, RZ, RZ, R40 ;  /* 0x000000ffff167224 */ /* 0x000fe200078e0028 */
[----:B------:R-:W0:Y:S01]  /*19e0*/  LDGDEPBAR ;  /* 0x00000000000079af */ /* 0x000e220000000000 */
[----:B------:R-:W-:-:S02]  /*19f0*/  IADD3 R0, R224, 0xc100, RZ ;  /* 0x0000c100e0007810 */ /* 0x000fc40007ffe0ff */
[----:B------:R-:W-:Y:S01]  /*1a00*/  IADD3 R231, R224, 0xc120, RZ ;  /* 0x0000c120e0e77810 */ /* 0x000fe20007ffe0ff */
[----:B------:R-:W-:Y:S01]  /*1a10*/  STL.64 [R1+0x38], R40 ;  /* 0x0000382801007387 */ /* 0x000fe20000100a00 */
[----:B------:R-:W-:-:S03]  /*1a20*/  @P0 IADD3 R231, R0, -0x20, RZ ;  /* 0xffffffe000e70810 */ /* 0x000fc60007ffe0ff */
[----:B------:R-:W-:Y:S01]  /*1a30*/  STL.64 [R1+0x28], R22 ;  /* 0x0000281601007387 */ /* 0x000fe20000100a00 */
[----:B------:R-:W-:Y:S01]  /*1a40*/  IADD3 R248, R231, 0x800, RZ ;  /* 0x00000800e7f87810 */ /* 0x000fe20007ffe0ff */
[----:B---3--:R-:W-:Y:S01]  /*1a50*/  IMAD.SHL.U32 R2, R12, 0x40, RZ ;  /* 0x000000400c027824 */ /* 0x008fe200078e00ff */
[----:B------:R-:W-:Y:S01]  /*1a60*/  LOP3.LUT R12, R11, R4, RZ, 0xfc, !PT ;  /* 0x000000040b0c7212 */ /* 0x000fe200078efcff */
[----:B------:R-:W-:Y:S01]  /*1a70*/  IMAD.SHL.U32 R3, R27, 0x8, RZ ;  /* 0x000000081b037824 */ /* 0x000fe200078e00ff */
[----:B------:R-:W-:Y:S01]  /*1a80*/  IADD3 R247, R231, 0x1000, RZ ;  /* 0x00001000e7f77810 */ /* 0x000fe20007ffe0ff */
[----:B------:R-:W-:Y:S01]  /*1a90*/  IMAD.SHL.U32 R4, R15, 0x40, RZ ;  /* 0x000000400f047824 */ /* 0x000fe200078e00ff */
[----:B------:R-:W-:Y:S02]  /*1aa0*/  LOP3.LUT R2, R2, 0x1c0, RZ, 0xc0, !PT ;  /* 0x000001c002027812 */ /* 0x000fe400078ec0ff */
[----:B------:R-:W-:Y:S02]  /*1ab0*/  IADD3 R246, R231, 0x1800, RZ ;  /* 0x00001800e7f67810 */ /* 0x000fe40007ffe0ff */
[----:B------:R-:W-:-:S02]  /*1ac0*/  LOP3.LUT R3, R2, 0x8, R3, 0xf8, !PT ;  /* 0x0000000802037812 */ /* 0x000fc400078ef803 */
[----:B------:R-:W-:Y:S01]  /*1ad0*/  SHF.R.U32.HI R2, RZ, 0x3, R2 ;  /* 0x00000003ff027819 */ /* 0x000fe20000011602 */
[----:B------:R-:W-:-:S04]  /*1ae0*/  DEPBAR.LE SB0, 0x1 ;  /* 0x000080400000791a */ /* 0x000fc80000000000 */
[----:B------:R-:W-:Y:S01]  /*1af0*/  LOP3.LUT R5, R3, R2, RZ, 0x3c, !PT ;  /* 0x0000000203057212 */ /* 0x000fe200078e3cff */
[----:B------:R-:W-:Y:S01]  /*1b00*/  IMAD.WIDE.U32 R2, R31, R34, R22 ;  /* 0x000000221f027225 */ /* 0x000fe200078e0016 */
[----:B------:R-:W-:Y:S01]  /*1b10*/  BAR.SYNC.DEFER_BLOCKING 0x0 ;  /* 0x0000000000007b1d */ /* 0x000fe20000010000 */
[----:B------:R-:W-:Y:S02]  /*1b20*/  IADD3 R245, R231, 0x2000, RZ ;  /* 0x00002000e7f57810 */ /* 0x000fe40007ffe0ff */
[----:B------:R-:W-:Y:S01]  /*1b30*/  LOP3.LUT R4, R5, 0xfffffe00, R4, 0xf8, !PT ;  /* 0xfffffe0005047812 */ /* 0x000fe200078ef804 */
[----:B------:R-:W-:Y:S01]  /*1b40*/  IMAD.IADD R0, R3, 0x1, R32 ;  /* 0x0000000103007824 */ /* 0x000fe200078e0220 */
[----:B-1----:R-:W-:Y:S01]  /*1b50*/  LEA R6, P0, R2, c[0x0][0x1f8], 0x1 ;  /* 0x00007e0002067a11 */ /* 0x002fe200078008ff */
[----:B------:R-:W-:Y:S01]  /*1b60*/  IMAD.MOV.U32 R5, RZ, RZ, 0x10 ;  /* 0x00000010ff057424 */ /* 0x000fe200078e00ff */
[----:B------:R-:W-:Y:S01]  /*1b70*/  IADD3 R244, R231, 0x2800, RZ ;  /* 0x00002800e7f47810 */ /* 0x000fe20007ffe0ff */
[----:B------:R-:W-:Y:S01]  /*1b80*/  IMAD.IADD R208, R4, 0x1, R208 ;  /* 0x0000000104d07824 */ /* 0x000fe200078e02d0 */
[----:B------:R-:W-:Y:S01]  /*1b90*/  LEA.HI.X R7, R2, c[0x0][0x1fc], R0, 0x1, P0 ;  /* 0x00007f0002077a11 */ /* 0x000fe200000f0c00 */
[----:B------:R-:W-:Y:S01]  /*1ba0*/  IMAD.MOV.U32 R0, RZ, RZ, c[0x0][0x208] ;  /* 0x00008200ff007624 */ /* 0x000fe200078e00ff */
[----:B------:R-:W-:Y:S01]  /*1bb0*/  SEL R5, R5, 0xfffffff0, !P2 ;  /* 0xfffffff005057807 */ /* 0x000fe20005000000 */
[----:B------:R-:W-:Y:S01]  /*1bc0*/  IMAD.MOV.U32 R2, RZ, RZ, 0x6 ;  /* 0x00000006ff027424 */ /* 0x000fe200078e00ff */
[----:B------:R-:W-:Y:S01]  /*1bd0*/  LEA R216, R208, 0x100, 0x1 ;  /* 0x00000100d0d87811 */ /* 0x000fe200078e08ff */
[----:B------:R-:W-:Y:S01]  /*1be0*/  IMAD.MOV.U32 R3, RZ, RZ, 0x20 ;  /* 0x00000020ff037424 */ /* 0x000fe200078e00ff */
[----:B------:R-:W-:Y:S01]  /*1bf0*/  IADD3 R243, R231, 0x3000, RZ ;  /* 0x00003000e7f37810 */ /* 0x000fe20007ffe0ff */
[C---:B------:R-:W-:Y:S01]  /*1c00*/  IMAD.SHL.U32 R17, R0.reuse, 0x40, RZ ;  /* 0x0000004000117824 */ /* 0x040fe200078e00ff */
[----:B------:R-:W-:Y:S01]  /*1c10*/  SHF.L.U64.HI R13, R0, R2, c[0x0][0x20c] ;  /* 0x00008300000d7619 */ /* 0x000fe20000010202 */
[----:B------:R-:W-:Y:S01]  /*1c20*/  IMAD R212, R5, 0x2, R216 ;  /* 0x0000000205d47824 */ /* 0x000fe200078e02d8 */
[----:B------:R-:W-:Y:S01]  /*1c30*/  SEL R0, R3, 0xffffffe0, !P3 ;  /* 0xffffffe003007807 */ /* 0x000fe20005800000 */
[----:B------:R-:W-:Y:S01]  /*1c40*/  IMAD.SHL.U32 R208, R208, 0x2, RZ ;  /* 0x00000002d0d07824 */ /* 0x000fe200078e00ff */
[----:B------:R-:W-:-:S02]  /*1c50*/  IADD3 R14, P1, P0, R17, 0x80, R6 ;  /* 0x00000080110e7810 */ /* 0x000fc4000783e006 */
[----:B------:R-:W-:Y:S01]  /*1c60*/  LOP3.LUT R3, R12, 0x1, RZ, 0xc0, !PT ;  /* 0x000000010c037812 */ /* 0x000fe200078ec0ff */
[C---:B------:R-:W-:Y:S01]  /*1c70*/  IMAD R216, R0.reuse, 0x2, R216 ;  /* 0x0000000200d87824 */ /* 0x040fe200078e02d8 */
[----:B------:R-:W-:Y:S01]  /*1c80*/  LDSM.16.M88.4 R156, [R208+0x100] ;  /* 0x00010000d09c783b */ /* 0x000fe20000000200 */
[----:B------:R-:W-:Y:S01]  /*1c90*/  IMAD R220, R0, 0x2, R212 ;  /* 0x0000000200dc7824 */ /* 0x000fe200078e02d4 */
[----:B------:R-:W-:Y:S02]  /*1ca0*/  IADD3.X R15, R13, RZ, R7, P1, P0 ;  /* 0x000000ff0d0f7210 */ /* 0x000fe40000fe0407 */
[----:B------:R-:W-:Y:S01]  /*1cb0*/  LDSM.16.M88.4 R192, [R208+0x4100] ;  /* 0x00410000d0c0783b */ /* 0x000fe20000000200 */
[C---:B------:R-:W-:Y:S02]  /*1cc0*/  IADD3 R10, P1, P0, R17.reuse, 0x100, R6 ;  /* 0x00000100110a7810 */ /* 0x040fe4000783e006 */
[----:B------:R-:W-:Y:S01]  /*1cd0*/  IADD3 R2, P2, R17, R6, RZ ;  /* 0x0000000611027210 */ /* 0x000fe20007f5e0ff */
[----:B------:R-:W-:Y:S01]  /*1ce0*/  LDSM.16.M88.4 R160, [R212] ;  /* 0x00000000d4a0783b */ /* 0x000fe20000000200 */
[----:B------:R-:W-:-:S02]  /*1cf0*/  ISETP.NE.U32.AND P3, PT, R3, 0x1, PT ;  /* 0x000000010300780c */ /* 0x000fc40003f65070 */
[C-C-:B------:R-:W-:Y:S01]  /*1d00*/  IADD3.X R11, R13.reuse, RZ, R7.reuse, P1, P0 ;  /* 0x000000ff0d0b7210 */ /* 0x140fe20000fe0407 */
[----:B------:R-:W-:Y:S01]  /*1d10*/  LDSM.16.M88.4 R196, [R212+0x4000] ;  /* 0x00400000d4c4783b */ /* 0x000fe20000000200 */
[----:B----4-:R-:W-:Y:S01]  /*1d20*/  IADD3 R8, P0, R2, R17, RZ ;  /* 0x0000001102087210 */ /* 0x010fe20007f1e0ff */
[----:B------:R-:W-:Y:S01]  /*1d30*/  IMAD.X R3, R13, 0x1, R7, P2 ;  /* 0x000000010d037824 */ /* 0x000fe200010e0607 */
[----:B------:R-:W-:Y:S01]  /*1d40*/  LOP3.LUT P1, RZ, R12, 0x2, RZ, 0xc0, !PT ;  /* 0x000000020cff7812 */ /* 0x000fe2000782c0ff */
[----:B------:R-:W-:Y:S01]  /*1d50*/  LDSM.16.M88.4 R184, [R216] ;  /* 0x00000000d8b8783b */ /* 0x000fe20000000200 */
[C---:B------:R-:W-:Y:S01]  /*1d60*/  ISETP.LT.OR P2, PT, R16.reuse, 0x1, P3 ;  /* 0x000000011000780c */ /* 0x040fe20001f41670 */
[----:B------:R-:W-:Y:S01]  /*1d70*/  IMAD.X R9, R3, 0x1, R13, P0 ;  /* 0x0000000103097824 */ /* 0x000fe200000e060d */
[----:B------:R-:W-:Y:S01]  /*1d80*/  ISETP.LT.OR P0, PT, R16, 0x1, !P1 ;  /* 0x000000011000780c */ /* 0x000fe20004f01670 */
[----:B------:R-:W-:Y:S01]  /*1d90*/  LDSM.16.M88.4 R200, [R216+0x4000] ;  /* 0x00400000d8c8783b */ /* 0x000fe20000000200 */
[----:B------:R-:W-:-:S02]  /*1da0*/  IADD3 R242, R231, 0x3800, RZ ;  /* 0x00003800e7f27810 */ /* 0x000fc40007ffe0ff */
[C---:B------:R-:W-:Y:S01]  /*1db0*/  IADD3 R241, R231.reuse, 0x4000, RZ ;  /* 0x00004000e7f17810 */ /* 0x040fe20007ffe0ff */
[----:B------:R-:W-:Y:S01]  /*1dc0*/  LDSM.16.M88.4 R188, [R220] ;  /* 0x00000000dcbc783b */ /* 0x000fe20000000200 */
[C---:B------:R-:W-:Y:S02]  /*1dd0*/  IADD3 R240, R231.reuse, 0x4800, RZ ;  /* 0x00004800e7f07810 */ /* 0x040fe40007ffe0ff */
[C---:B------:R-:W-:Y:S01]  /*1de0*/  IADD3 R239, R231.reuse, 0x5000, RZ ;  /* 0x00005000e7ef7810 */ /* 0x040fe20007ffe0ff */
[----:B------:R-:W-:Y:S01]  /*1df0*/  LDSM.16.M88.4 R204, [R220+0x4000] ;  /* 0x00400000dccc783b */ /* 0x000fe20000000200 */
[C---:B------:R-:W-:Y:S02]  /*1e00*/  IADD3 R238, R231.reuse, 0x5800, RZ ;  /* 0x00005800e7ee7810 */ /* 0x040fe40007ffe0ff */
[C---:B------:R-:W-:Y:S01]  /*1e10*/  IADD3 R237, R231.reuse, 0x6000, RZ ;  /* 0x00006000e7ed7810 */ /* 0x040fe20007ffe0ff */
[----:B------:R-:W-:Y:S01]  /*1e20*/  LDSM.16.M88.4 R208, [R208+0x8100] ;  /* 0x00810000d0d0783b */ /* 0x000fe20000000200 */
[----:B------:R-:W-:-:S02]  /*1e30*/  IADD3 R236, R231, 0x6800, RZ ;  /* 0x00006800e7ec7810 */ /* 0x000fc40007ffe0ff */
[C---:B------:R-:W-:Y:S01]  /*1e40*/  IADD3 R235, R231.reuse, 0x7000, RZ ;  /* 0x00007000e7eb7810 */ /* 0x040fe20007ffe0ff */
[----:B------:R-:W-:Y:S01]  /*1e50*/  LDSM.16.M88.4 R212, [R212+0x8000] ;  /* 0x00800000d4d4783b */ /* 0x000fe20000000200 */
[C---:B------:R-:W-:Y:S02]  /*1e60*/  IADD3 R234, R231.reuse, 0x7800, RZ ;  /* 0x00007800e7ea7810 */ /* 0x040fe40007ffe0ff */
[C---:B------:R-:W-:Y:S01]  /*1e70*/  IADD3 R233, R231.reuse, 0x8000, RZ ;  /* 0x00008000e7e97810 */ /* 0x040fe20007ffe0ff */
[----:B------:R-:W-:Y:S01]  /*1e80*/  LDSM.16.M88.4 R216, [R216+0x8000] ;  /* 0x00800000d8d8783b */ /* 0x000fe20000000200 */
[----:B------:R-:W-:-:S03]  /*1e90*/  IADD3 R232, R231, 0x8800, RZ ;  /* 0x00008800e7e87810 */ /* 0x000fc60007ffe0ff */
[----:B------:R-:W-:Y:S04]  /*1ea0*/  LDSM.16.M88.4 R220, [R220+0x8000] ;  /* 0x00800000dcdc783b */ /* 0x000fe80000000200 */
[----:B------:R-:W-:Y:S06]  /*1eb0*/  BAR.SYNC.DEFER_BLOCKING 0x0 ;  /* 0x0000000000007b1d */ /* 0x000fec0000010000 */
[----:B------:R-:W-:-:S04]  /*1ec0*/  DEPBAR.LE SB0, 0x0 ;  /* 0x000080000000791a */ /* 0x000fc80000000000 */
[----:B------:R-:W-:Y:S06]  /*1ed0*/  BAR.SYNC.DEFER_BLOCKING 0x0 ;  /* 0x0000000000007b1d */ /* 0x000fec0000010000 */
[----:B------:R-:W1:Y:S04]  /*1ee0*/  LDSM.16.M88.4 R20, [R224+0xc100] ;  /* 0x00c10000e014783b */ /* 0x000e680000000200 */
[----:B------:R-:W2:Y:S04]  /*1ef0*/  LDSM.16.M88.4 R28, [R224+0xc900] ;  /* 0x00c90000e01c783b */ /* 0x000ea80000000200 */
[----:B------:R-:W-:Y:S04]  /*1f00*/  LDSM.16.M88.4 R52, [R224+0xd100] ;  /* 0x00d10000e034783b */ /* 0x000fe80000000200 */
[----:B------:R-:W-:Y:S04]  /*1f10*/  LDSM.16.M88.4 R56, [R224+0xd900] ;  /* 0x00d90000e038783b */ /* 0x000fe80000000200 */
[----:B------:R-:W-:Y:S04]  /*1f20*/  LDSM.16.M88.4 R60, [R224+0xe100] ;  /* 0x00e10000e03c783b */ /* 0x000fe80000000200 */
[----:B------:R-:W-:Y:S04]  /*1f30*/  LDSM.16.M88.4 R64, [R224+0xe900] ;  /* 0x00e90000e040783b */ /* 0x000fe80000000200 */
[----:B------:R-:W3:Y:S04]  /*1f40*/  LDSM.16.M88.4 R48, [R231] ;  /* 0x00000000e730783b */ /* 0x000ee80000000200 */
[----:B------:R-:W4:Y:S04]  /*1f50*/  LDSM.16.M88.4 R44, [R231+0x800] ;  /* 0x00080000e72c783b */ /* 0x000f280000000200 */
[----:B------:R-:W-:Y:S04]  /*1f60*/  LDSM.16.M88.4 R76, [R231+0x1000] ;  /* 0x00100000e74c783b */ /* 0x000fe80000000200 */
[----:B------:R-:W5:Y:S04]  /*1f70*/  LDSM.16.M88.4 R88, [R231+0x1800] ;  /* 0x00180000e758783b */ /* 0x000f680000000200 */
[----:B------:R-:W4:Y:S01]  /*1f80*/  LDSM.16.M88.4 R112, [R231+0x2000] ;  /* 0x00200000e770783b */ /* 0x000f220000000200 */
[C---:B-1----:R-:W-:Y:S03]  /*1f90*/  HMMA.16816.F32.BF16 R32, R156.reuse, R22, RZ ;  /* 0x000000169c20723c */ /* 0x042fe600000418ff */
[----:B------:R-:W1:Y:S04]  /*1fa0*/  LDSM.16.M88.4 R116, [R231+0x2800] ;  /* 0x00280000e774783b */ /* 0x000e680000000200 */
[----:B------:R-:W-:Y:S01]  /*1fb0*/  @!PT LDS RZ, [RZ] ;  /* 0x00000000fffff984 */ /* 0x000fe20000000800 */
[----:B------:R-:W-:Y:S01]  /*1fc0*/  @!PT LDS RZ, [RZ] ;  /* 0x00000000fffff984 */ /* 0x000fe20000000800 */
[----:B------:R-:W-:Y:S01]  /*1fd0*/  @!PT LDS RZ, [RZ] ;  /* 0x00000000fffff984 */ /* 0x000fe20000000800 */
[----:B------:R1:W-:Y:S01]  /*1fe0*/  LDGSTS.E.BYPASS.LTC128B.128 [R249+0x100], [R6.64], !P2 ;  /* 0x0010000006f97fae */ /* 0x0003e2000d101d44 */
[----:B------:R-:W-:Y:S01]  /*1ff0*/  LOP3.LUT P2, RZ, R12, 0x4, RZ, 0xc0, !PT ;  /* 0x000000040cff7812 */ /* 0x000fe2000784c0ff */
[----:B--2---:R-:W-:Y:S02]  /*2000*/  HMMA.16816.F32.BF16 R24, R156, R28, RZ ;  /* 0x0000001c9c18723c */ /* 0x004fe400000418ff */
[----:B------:R2:W-:Y:S01]  /*2010*/  LDGSTS.E.BYPASS.LTC128B.128 [R249+0x3100], [R6.64+0x80], !P0 ;  /* 0x0310008006f97fae */ /* 0x0005e2000c101d44 */
[----:B------:R-:W-:-:S05]  /*2020*/  ISETP.LT.OR P0, PT, R16, 0x1, !P2 ;  /* 0x000000011000780c */ /* 0x000fca0005701670 */
[C---:B------:R-:W-:Y:S08]  /*2030*/  HMMA.16816.F32.BF16 R40, R156.reuse, R20, RZ ;  /* 0x000000149c28723c */ /* 0x040ff000000418ff */
[----:B------:R2:W-:Y:S01]  /*2040*/  LDGSTS.E.BYPASS.LTC128B.128 [R249+0x6100], [R6.64+0x100], !P0 ;  /* 0x0610010006f97fae */ /* 0x0005e2000c101d44 */
[C---:B------:R-:W-:Y:S01]  /*2050*/  ISETP.LT.OR P0, PT, R16.reuse, 0x21, P3 ;  /* 0x000000211000780c */ /* 0x040fe20001f01670 */
[----:B------:R-:W-:Y:S01]  /*2060*/  HMMA.16816.F32.BF16 R20, R156, R30, RZ ;  /* 0x0000001e9c14723c */ /* 0x000fe200000418ff */
[----:B------:R-:W-:-:S07]  /*2070*/  ISETP.LT.OR P3, PT, R16, 0x41, P3 ;  /* 0x000000411000780c */ /* 0x000fce0001f61670 */
[C---:B---3--:R-:W-:Y:S04]  /*2080*/  HMMA.16816.F32.BF16 R92, R160.reuse, R50, R32 ;  /* 0x00000032a05c723c */ /* 0x048fe80000041820 */
[----:B------:R3:W-:Y:S01]  /*2090*/  LDGSTS.E.BYPASS.LTC128B.128 [R249+0x1100], [R2.64], !P0 ;  /* 0x0110000002f97fae */ /* 0x0007e2000c101d44 */
[C---:B------:R-:W-:Y:S02]  /*20a0*/  ISETP.LT.OR P0, PT, R16.reuse, 0x21, !P1 ;  /* 0x000000211000780c */ /* 0x040fe40004f01670 */
[C---:B------:R-:W-:Y:S01]  /*20b0*/  ISETP.LT.OR P1, PT, R16.reuse, 0x41, !P1 ;  /* 0x000000411000780c */ /* 0x040fe20004f21670 */
[----:B----4-:R-:W-:Y:S08]  /*20c0*/  HMMA.16816.F32.BF16 R96, R160, R44, R24 ;  /* 0x0000002ca060723c */ /* 0x010ff00000041818 */
[----:B------:R-:W-:Y:S02]  /*20d0*/  HMMA.16816.F32.BF16 R28, R156, R56, RZ ;  /* 0x000000389c1c723c */ /* 0x000fe400000418ff */
[----:B------:R4:W-:Y:S01]  /*20e0*/  LDGSTS.E.BYPASS.LTC128B.128 [R249+0x4100], [R14.64], !P0 ;  /* 0x041000000ef97fae */ /* 0x0009e2000c101d44 */
[----:B------:R-:W-:-:S02]  /*20f0*/  ISETP.LT.OR P0, PT, R16, 0x21, !P2 ;  /* 0x000000211000780c */ /* 0x000fc40005701670 */
[----:B------:R-:W-:-:S03]  /*2100*/  ISETP.LT.OR P2, PT, R16, 0x41, !P2 ;  /* 0x000000411000780c */ /* 0x000fc60005741670 */
[----:B------:R-:W-:Y:S01]  /*2110*/  HMMA.16816.F32.BF16 R24, R156, R52, RZ ;  /* 0x000000349c18723c */ /* 0x000fe200000418ff */
[----:B---3--:R-:W-:-:S07]  /*2120*/  IMAD.MOV.U32 R2, RZ, RZ, 0x40 ;  /* 0x00000040ff027424 */ /* 0x008fce00078e00ff */
[----:B------:R3:W-:Y:S01]  /*2130*/  LDGSTS.E.BYPASS.LTC128B.128 [R249+0x7100], [R10.64], !P0 ;  /* 0x071000000af97fae */ /* 0x0007e2000c101d44 */
[----:B------:R-:W-:Y:S01]  /*2140*/  LOP3.LUT P0, RZ, R36, 0x4, RZ, 0xc0, !PT ;  /* 0x0000000424ff7812 */ /* 0x000fe2000780c0ff */
[C---:B------:R-:W-:Y:S02]  /*2150*/  HMMA.16816.F32.BF16 R32, R156.reuse, R54, RZ ;  /* 0x000000369c20723c */ /* 0x040fe400000418ff */
[----:B------:R3:W-:Y:S01]  /*2160*/  LDGSTS.E.BYPASS.LTC128B.128 [R249+0x2100], [R8.64], !P3 ;  /* 0x0210000008f97fae */ /* 0x0007e2000d901d44 */
[----:B------:R-:W-:Y:S02]  /*2170*/  SEL R2, R2, 0xffffffc0, !P0 ;  /* 0xffffffc002027807 */ /* 0x000fe40004000000 */
[----:B------:R-:W-:Y:S01]  /*2180*/  ISETP.GE.AND P0, PT, R121, 0x61, PT ;  /* 0x000000617900780c */ /* 0x000fe20003f06270 */
[----:B------:R3:W-:Y:S02]  /*2190*/  LDGSTS.E.BYPASS.LTC128B.128 [R249+0x5100], [R8.64+0x80], !P1 ;  /* 0x0510008008f97fae */ /* 0x0007e4000c901d44 */
[----:B------:R-:W-:Y:S01]  /*21a0*/  IMAD.IADD R230, R224, 0x1, R2 ;  /* 0x00000001e0e67824 */ /* 0x000fe200078e0202 */
[----:B------:R-:W-:Y:S01]  /*21b0*/  HMMA.16816.F32.BF16 R16, R156, R60, RZ ;  /* 0x0000003c9c10723c */ /* 0x000fe200000418ff */
[----:B------:R3:W-:Y:S01]  /*21c0*/  LDGSTS.E.BYPASS.LTC128B.128 [R249+0x8100], [R8.64+0x100], !P2 ;  /* 0x0810010008f97fae */ /* 0x0007e2000d101d44 */
[----:B------:R-:W-:-:S03]  /*21d0*/  IMAD.IADD R227, R2, 0x1, R231 ;  /* 0x0000000102e37824 */ /* 0x000fc600078e02e7 */
[----:B------:R-:W-:Y:S03]  /*21e0*/  LDSM.16.M88.4 R68, [R230+0xd900] ;  /* 0x00d90000e644783b */ /* 0x000fe60000000200 */
[----:B----4-:R-:W-:Y:S01]  /*21f0*/  HMMA.16816.F32.BF16 R12, R156, R62, RZ ;  /* 0x0000003e9c0c723c */ /* 0x010fe200000418ff */
[----:B------:R-:W4:Y:S04]  /*2200*/  LDSM.16.M88.4 R60, [R230+0xc900] ;  /* 0x00c90000e63c783b */ /* 0x000f280000000200 */
[----:B------:R-:W-:Y:S03]  /*2210*/  LDSM.16.M88.4 R72, [R230+0xd100] ;  /* 0x00d10000e648783b */ /* 0x000fe60000000200 */
[----:B------:R-:W-:Y:S01]  /*2220*/  HMMA.16816.F32.BF16 R100, R160, R48, R40 ;  /* 0x00000030a064723c */ /* 0x000fe20000041828 */
[----:B------:R-:W1:Y:S04]  /*2230*/  LDSM.16.M88.4 R48, [R230+0xc100] ;  /* 0x00c10000e630783b */ /* 0x000e680000000200 */
[----:B------:R-:W1:Y:S03]  /*2240*/  LDSM.16.M88.4 R80, [R230+0xe100] ;  /* 0x00e10000e650783b */ /* 0x000e660000000200 */
[----:B------:R-:W-:Y:S01]  /*2250*/  HMMA.16816.F32.BF16 R40, R156, R66, RZ ;  /* 0x000000429c28723c */ /* 0x000fe200000418ff */
[----:B------:R-:W1:Y:S04]  /*2260*/  LDSM.16.M88.4 R104, [R230+0xe900] ;  /* 0x00e90000e668783b */ /* 0x000e680000000200 */
[----:B------:R-:W1:Y:S03]  /*2270*/  LDSM.16.M88.4 R108, [R227] ;  /* 0x00000000e36c783b */ /* 0x000e660000000200 */
[----:B------:R-:W-:Y:S01]  /*2280*/  HMMA.16816.F32.BF16 R84, R160, R46, R20 ;  /* 0x0000002ea054723c */ /* 0x000fe20000041814 */
[----:B------:R-:W0:Y:S07]  /*2290*/  LDGDEPBAR ;  /* 0x00000000000079af */ /* 0x000e2e0000000000 */
[C---:B------:R-:W-:Y:S08]  /*22a0*/  HMMA.16816.F32.BF16 R20, R156.reuse, R58, RZ ;  /* 0x0000003a9c14723c */ /* 0x040ff000000418ff */
[----:B---3--:R-:W-:Y:S08]  /*22b0*/  HMMA.16816.F32.BF16 R8, R156, R64, RZ ;  /* 0x000000409c08723c */ /* 0x008ff000000418ff */
[C---:B-----5:R-:W-:Y:S08]  /*22c0*/  HMMA.16816.F32.BF16 R52, R160.reuse, R88, R28 ;  /* 0x00000058a034723c */ /* 0x060ff0000004181c */
[C---:B------:R-:W-:Y:S08]  /*22d0*/  HMMA.16816.F32.BF16 R64, R160.reuse, R76, R24 ;  /* 0x0000004ca040723c */ /* 0x040ff00000041818 */
[C---:B------:R-:W-:Y:S01]  /*22e0*/  HMMA.16816.F32.BF16 R56, R160.reuse, R78, R32 ;  /* 0x0000004ea038723c */ /* 0x040fe20000041820 */
[----:B------:R-:W3:Y:S07]  /*22f0*/  LDSM.16.M88.4 R76, [R227+0x800] ;  /* 0x00080000e34c783b */ /* 0x000eee0000000200 */
[C---:B------:R-:W-:Y:S08]  /*2300*/  HMMA.16816.F32.BF16 R32, R160.reuse, R114, R12 ;  /* 0x00000072a020723c */ /* 0x040ff0000004180c */
[C---:B-1----:R-:W-:Y:S08]  /*2310*/  HMMA.16816.F32.BF16 R24, R160.reuse, R118, R40 ;  /* 0x00000076a018723c */ /* 0x042ff00000041828 */
[C---:B------:R-:W-:Y:S08]  /*2320*/  HMMA.16816.F32.BF16 R44, R160.reuse, R90, R20 ;  /* 0x0000005aa02c723c */ /* 0x040ff00000041814 */
[----:B------:R-:W-:Y:S01]  /*2330*/  HMMA.16816.F32.BF16 R28, R160, R116, R8 ;  /* 0x00000074a01c723c */ /* 0x000fe20000041808 */
[----:B------:R-:W-:Y:S07]  /*2340*/  LDSM.16.M88.4 R116, [R231+0x3800] ;  /* 0x00380000e774783b */ /* 0x000fee0000000200 */
[----:B----4-:R-:W-:Y:S01]  /*2350*/  HMMA.16816.F32.BF16 R12, R184, R60, R96 ;  /* 0x0000003cb80c723c */ /* 0x010fe20000041860 */
[----:B------:R-:W1:Y:S07]  /*2360*/  LDSM.16.M88.4 R96, [R227+0x1000] ;  /* 0x00100000e360783b */ /* 0x000e6e0000000200 */
[----:B------:R-:W-:Y:S01]  /*2370*/  HMMA.16816.F32.BF16 R36, R160, R112, R16 ;  /* 0x00000070a024723c */ /* 0x000fe20000041810 */
[----:B------:R-:W-:Y:S07]  /*2380*/  LDSM.16.M88.4 R112, [R230+0xf100] ;  /* 0x00f10000e670783b */ /* 0x000fee0000000200 */
[C---:B------:R-:W-:Y:S01]  /*2390*/  HMMA.16816.F32.BF16 R20, R184.reuse, R48, R100 ;  /* 0x00000030b814723c */ /* 0x040fe20000041864 */
[----:B------:R-:W-:Y:S07]  /*23a0*/  LDSM.16.M88.4 R100, [R231+0x5800] ;  /* 0x00580000e764783b */ /* 0x000fee0000000200 */
[C---:B------:R-:W-:Y:S08]  /*23b0*/  HMMA.16816.F32.BF16 R8, R184.reuse, R62, R84 ;  /* 0x0000003eb808723c */ /* 0x040ff00000041854 */
[C---:B------:R-:W-:Y:S01]  /*23c0*/  HMMA.16816.F32.BF16 R84, R184.reuse, R68, R52 ;  /* 0x00000044b854723c */ /* 0x040fe20000041834 */
[----:B------:R-:W4:Y:S07]  /*23d0*/  LDSM.16.M88.4 R52, [R227+0x1800] ;  /* 0x00180000e334783b */ /* 0x000f2e0000000200 */
[C---:B------:R-:W-:Y:S08]  /*23e0*/  HMMA.16816.F32.BF16 R16, R184.reuse, R50, R92 ;  /* 0x00000032b810723c */ /* 0x040ff0000004185c */
[C---:B------:R-:W-:Y:S08]  /*23f0*/  HMMA.16816.F32.BF16 R88, R184.reuse, R72, R64 ;  /* 0x00000048b858723c */ /* 0x040ff00000041840 */
[C---:B------:R-:W-:Y:S08]  /*2400*/  HMMA.16816.F32.BF16 R92, R184.reuse, R74, R56 ;  /* 0x0000004ab85c723c */ /* 0x040ff00000041838 */
[C---:B------:R-:W-:Y:S01]  /*2410*/  HMMA.16816.F32.BF16 R64, R184.reuse, R82, R32 ;  /* 0x00000052b840723c */ /* 0x040fe20000041820 */
[----:B------:R-:W5:Y:S07]  /*2420*/  LDSM.16.M88.4 R32, [R227+0x2800] ;  /* 0x00280000e320783b */ /* 0x000f6e0000000200 */
[C---:B------:R-:W-:Y:S01]  /*2430*/  HMMA.16816.F32.BF16 R56, R184.reuse, R106, R24 ;  /* 0x0000006ab838723c */ /* 0x040fe20000041818 */
[----:B------:R-:W1:Y:S07]  /*2440*/  LDSM.16.M88.4 R24, [R224+0xf900] ;  /* 0x00f90000e018783b */ /* 0x000e6e0000000200 */
[C---:B------:R-:W-:Y:S01]  /*2450*/  HMMA.16816.F32.BF16 R72, R184.reuse, R70, R44 ;  /* 0x00000046b848723c */ /* 0x040fe2000004182c */
[----:B------:R-:W1:Y:S07]  /*2460*/  LDSM.16.M88.4 R44, [R227+0x2000] ;  /* 0x00200000e32c783b */ /* 0x000e6e0000000200 */
[C---:B------:R-:W-:Y:S01]  /*2470*/  HMMA.16816.F32.BF16 R60, R184.reuse, R104, R28 ;  /* 0x00000068b83c723c */ /* 0x040fe2000004181c */
[----:B------:R-:W1:Y:S04]  /*2480*/  LDSM.16.M88.4 R28, [R224+0xf100] ;  /* 0x00f10000e01c783b */ /* 0x000e680000000200 */
[----:B------:R-:W-:Y:S03]  /*2490*/  LDSM.16.M88.4 R104, [R224+0x11900] ;  /* 0x01190000e068783b */ /* 0x000fe60000000200 */
[----:B------:R-:W-:Y:S08]  /*24a0*/  HMMA.16816.F32.BF16 R68, R184, R80, R36 ;  /* 0x00000050b844723c */ /* 0x000ff00000041824 */
[C---:B------:R-:W-:Y:S01]  /*24b0*/  HMMA.16816.F32.BF16 R48, R188.reuse, R108, R20 ;  /* 0x0000006cbc30723c */ /* 0x040fe20000041814 */
[----:B------:R-:W2:Y:S07]  /*24c0*/  LDSM.16.M88.4 R20, [R224+0x10100] ;  /* 0x01010000e014783b */ /* 0x000eae0000000200 */
[C---:B---3--:R-:W-:Y:S08]  /*24d0*/  HMMA.16816.F32.BF16 R36, R188.reuse, R76, R12 ;  /* 0x0000004cbc24723c */ /* 0x048ff0000004180c */
[C---:B------:R-:W-:Y:S01]  /*24e0*/  HMMA.16816.F32.BF16 R40, R188.reuse, R110, R16 ;  /* 0x0000006ebc28723c */ /* 0x040fe20000041810 */
[----:B------:R-:W-:Y:S07]  /*24f0*/  LDSM.16.M88.4 R108, [R231+0x3000] ;  /* 0x00300000e76c783b */ /* 0x000fee0000000200 */
[C---:B------:R-:W-:Y:S08]  /*2500*/  HMMA.16816.F32.BF16 R16, R188.reuse, R78, R8 ;  /* 0x0000004ebc10723c */ /* 0x040ff00000041808 */
[C---:B-1----:R-:W-:Y:S08]  /*2510*/  HMMA.16816.F32.BF16 R12, R188.reuse, R96, R88 ;  /* 0x00000060bc0c723c */ /* 0x042ff00000041858 */
[C---:B------:R-:W-:Y:S01]  /*2520*/  HMMA.16816.F32.BF16 R8, R188.reuse, R98, R92 ;  /* 0x00000062bc08723c */ /* 0x040fe2000004185c */
[----:B------:R-:W1:Y:S04]  /*2530*/  LDSM.16.M88.4 R96, [R224+0x10900] ;  /* 0x01090000e060783b */ /* 0x000e680000000200 */
[----:B------:R-:W3:Y:S03]  /*2540*/  LDSM.16.M88.4 R92, [R224+0x11100] ;  /* 0x01110000e05c783b */ /* 0x000ee60000000200 */
[C---:B----4-:R-:W-:Y:S08]  /*2550*/  HMMA.16816.F32.BF16 R88, R188.reuse, R52, R84 ;  /* 0x00000034bc58723c */ /* 0x050ff00000041854 */
[C---:B------:R-:W-:Y:S08]  /*2560*/  HMMA.16816.F32.BF16 R84, R188.reuse, R54, R72 ;  /* 0x00000036bc54723c */ /* 0x040ff00000041848 */
[----:B-----5:R-:W-:Y:S08]  /*2570*/  HMMA.16816.F32.BF16 R72, R188, R32, R60 ;  /* 0x00000020bc48723c */ /* 0x020ff0000004183c */
[----:B------:R-:W-:Y:S01]  /*2580*/  HMMA.16816.F32.BF16 R60, R192, R24, R36 ;  /* 0x00000018c03c723c */ /* 0x000fe20000041824 */
[----:B------:R-:W4:Y:S07]  /*2590*/  LDSM.16.M88.4 R36, [R231+0x4000] ;  /* 0x00400000e724783b */ /* 0x000f2e0000000200 */
[C---:B------:R-:W-:Y:S08]  /*25a0*/  HMMA.16816.F32.BF16 R80, R188.reuse, R44, R68 ;  /* 0x0000002cbc50723c */ /* 0x040ff00000041844 */
[C---:B------:R-:W-:Y:S08]  /*25b0*/  HMMA.16816.F32.BF16 R76, R188.reuse, R46, R64 ;  /* 0x0000002ebc4c723c */ /* 0x040ff00000041840 */
[----:B------:R-:W-:Y:S01]  /*25c0*/  HMMA.16816.F32.BF16 R68, R188, R34, R56 ;  /* 0x00000022bc44723c */ /* 0x000fe20000041838 */
[----:B------:R-:W5:Y:S07]  /*25d0*/  LDSM.16.M88.4 R32, [R231+0x4800] ;  /* 0x00480000e720783b */ /* 0x000f6e0000000200 */
[C---:B------:R-:W-:Y:S08]  /*25e0*/  HMMA.16816.F32.BF16 R56, R192.reuse, R28, R48 ;  /* 0x0000001cc038723c */ /* 0x040ff00000041830 */
[C---:B------:R-:W-:Y:S01]  /*25f0*/  HMMA.16816.F32.BF16 R64, R192.reuse, R30, R40 ;  /* 0x0000001ec040723c */ /* 0x040fe20000041828 */
[----:B------:R-:W4:Y:S07]  /*2600*/  LDSM.16.M88.4 R28, [R231+0x5000] ;  /* 0x00500000e71c783b */ /* 0x000f2e0000000200 */
[C---:B------:R-:W-:Y:S08]  /*2610*/  HMMA.16816.F32.BF16 R52, R192.reuse, R26, R16 ;  /* 0x0000001ac034723c */ /* 0x040ff00000041810 */
[C---:B--2---:R-:W-:Y:S08]  /*2620*/  HMMA.16816.F32.BF16 R24, R192.reuse, R22, R8 ;  /* 0x00000016c018723c */ /* 0x044ff00000041808 */
[C---:B------:R-:W-:Y:S08]  /*2630*/  HMMA.16816.F32.BF16 R44, R192.reuse, R20, R12 ;  /* 0x00000014c02c723c */ /* 0x040ff0000004180c */
[C---:B-1----:R-:W-:Y:S01]  /*2640*/  HMMA.16816.F32.BF16 R20, R192.reuse, R96, R88 ;  /* 0x00000060c014723c */ /* 0x042fe20000041858 */
[----:B------:R-:W-:Y:S07]  /*2650*/  LDSM.16.M88.4 R88, [R230+0xf900] ;  /* 0x00f90000e658783b */ /* 0x000fee0000000200 */
[----:B---3--:R-:W-:Y:S08]  /*2660*/  HMMA.16816.F32.BF16 R8, R192, R94, R76 ;  /* 0x0000005ec008723c */ /* 0x008ff0000004184c */
[----:B------:R-:W-:Y:S08]  /*2670*/  HMMA.16816.F32.BF16 R56, R196, R108, R56 ;  /* 0x0000006cc438723c */ /* 0x000ff00000041838 */
[C---:B------:R-:W-:Y:S01]  /*2680*/  HMMA.16816.F32.BF16 R16, R192.reuse, R98, R84 ;  /* 0x00000062c010723c */ /* 0x040fe20000041854 */
[----:B------:R-:W-:Y:S07]  /*2690*/  LDSM.16.M88.4 R96, [R230+0x10900] ;  /* 0x01090000e660783b */ /* 0x000fee0000000200 */
[----:B------:R-:W-:Y:S01]  /*26a0*/  HMMA.16816.F32.BF16 R12, R192, R92, R80 ;  /* 0x0000005cc00c723c */ /* 0x000fe20000041850 */
[----:B------:R-:W-:Y:S07]  /*26b0*/  LDSM.16.M88.4 R92, [R230+0x10100] ;  /* 0x01010000e65c783b */ /* 0x000fee0000000200 */
[----:B------:R-:W-:Y:S08]  /*26c0*/  HMMA.16816.F32.BF16 R84, R196, R116, R60 ;  /* 0x00000074c454723c */ /* 0x000ff0000004183c */
[----:B------:R-:W-:Y:S08]  /*26d0*/  HMMA.16816.F32.BF16 R48, R192, R106, R68 ;  /* 0x0000006ac030723c */ /* 0x000ff00000041844 */
[----:B----4-:R-:W-:Y:S01]  /*26e0*/  HMMA.16816.F32.BF16 R60, R196, R38, R24 ;  /* 0x00000026c43c723c */ /* 0x010fe20000041818 */
[----:B------:R-:W1:Y:S07]  /*26f0*/  LDSM.16.M88.4 R24, [R227+0x3000] ;  /* 0x00300000e318783b */ /* 0x000e6e0000000200 */
[----:B------:R-:W-:Y:S01]  /*2700*/  HMMA.16816.F32.BF16 R40, R192, R104, R72 ;  /* 0x00000068c028723c */ /* 0x000fe20000041848 */
[----:B------:R-:W-:Y:S07]  /*2710*/  LDSM.16.M88.4 R104, [R230+0x11100] ;  /* 0x01110000e668783b */ /* 0x000fee0000000200 */
[C---:B------:R-:W-:Y:S01]  /*2720*/  HMMA.16816.F32.BF16 R72, R196.reuse, R110, R64 ;  /* 0x0000006ec448723c */ /* 0x040fe20000041840 */
[----:B------:R-:W2:Y:S07]  /*2730*/  LDSM.16.M88.4 R108, [R230+0x11900] ;  /* 0x01190000e66c783b */ /* 0x000eae0000000200 */
[C---:B-----5:R-:W-:Y:S08]  /*2740*/  HMMA.16816.F32.BF16 R68, R196.reuse, R32, R20 ;  /* 0x00000020c444723c */ /* 0x060ff00000041814 */
[----:B------:R-:W-:Y:S08]  /*2750*/  HMMA.16816.F32.BF16 R20, R196, R30, R8 ;  /* 0x0000001ec414723c */ /* 0x000ff00000041808 */
[----:B------:R-:W-:Y:S01]  /*2760*/  HMMA.16816.F32.BF16 R8, R200, R112, R56 ;  /* 0x00000070c808723c */ /* 0x000fe20000041838 */
[----:B------:R-:W3:Y:S07]  /*2770*/  LDSM.16.M88.4 R56, [R224+0x12100] ;  /* 0x01210000e038783b */ /* 0x000eee0000000200 */
[C---:B------:R-:W-:Y:S08]  /*2780*/  HMMA.16816.F32.BF16 R80, R196.reuse, R118, R52 ;  /* 0x00000076c450723c */ /* 0x040ff00000041834 */
[C---:B------:R-:W-:Y:S08]  /*2790*/  HMMA.16816.F32.BF16 R52, R196.reuse, R28, R12 ;  /* 0x0000001cc434723c */ /* 0x040ff0000004180c */
[C---:B------:R-:W-:Y:S01]  /*27a0*/  HMMA.16816.F32.BF16 R12, R196.reuse, R102, R48 ;  /* 0x00000066c40c723c */ /* 0x040fe20000041830 */
[----:B------:R-:W-:Y:S07]  /*27b0*/  LDSM.16.M88.4 R48, [R227+0x4000] ;  /* 0x00400000e330783b */ /* 0x000fee0000000200 */
[C---:B------:R-:W-:Y:S01]  /*27c0*/  HMMA.16816.F32.BF16 R76, R196.reuse, R36, R44 ;  /* 0x00000024c44c723c */ /* 0x040fe2000004182c */
[----:B------:R-:W4:Y:S07]  /*27d0*/  LDSM.16.M88.4 R44, [R227+0x3800] ;  /* 0x00380000e32c783b */ /* 0x000f2e0000000200 */
[C---:B------:R-:W-:Y:S08]  /*27e0*/  HMMA.16816.F32.BF16 R64, R196.reuse, R34, R16 ;  /* 0x00000022c440723c */ /* 0x040ff00000041810 */
[----:B------:R-:W-:Y:S08]  /*27f0*/  HMMA.16816.F32.BF16 R16, R196, R100, R40 ;  /* 0x00000064c410723c */ /* 0x000ff00000041828 */
[----:B------:R-:W-:Y:S08]  /*2800*/  HMMA.16816.F32.BF16 R28, R200, R114, R72 ;  /* 0x00000072c81c723c */ /* 0x000ff00000041848 */
[----:B-1----:R-:W-:Y:S08]  /*2810*/  HMMA.16816.F32.BF16 R8, R204, R24, R8 ;  /* 0x00000018cc08723c */ /* 0x002ff00000041808 */
[C---:B------:R-:W-:Y:S08]  /*2820*/  HMMA.16816.F32.BF16 R40, R200.reuse, R88, R84 ;  /* 0x00000058c828723c */ /* 0x040ff00000041854 */
[C---:B------:R-:W-:Y:S08]  /*2830*/  HMMA.16816.F32.BF16 R36, R200.reuse, R90, R80 ;  /* 0x0000005ac824723c */ /* 0x040ff00000041850 */
[C---:B--2---:R-:W-:Y:S01]  /*2840*/  HMMA.16816.F32.BF16 R88, R200.reuse, R110, R12 ;  /* 0x0000006ec858723c */ /* 0x044fe2000004180c */
[----:B------:R-:W1:Y:S07]  /*2850*/  LDSM.16.M88.4 R12, [R231+0x6000] ;  /* 0x00600000e70c783b */ /* 0x000e6e0000000200 */
[C---:B------:R-:W-:Y:S01]  /*2860*/  HMMA.16816.F32.BF16 R84, R200.reuse, R104, R52 ;  /* 0x00000068c854723c */ /* 0x040fe20000041834 */
[----:B------:R-:W2:Y:S07]  /*2870*/  LDSM.16.M88.4 R52, [R227+0x4800] ;  /* 0x00480000e334783b */ /* 0x000eae0000000200 */
[C---:B------:R-:W-:Y:S08]  /*2880*/  HMMA.16816.F32.BF16 R32, R200.reuse, R92, R76 ;  /* 0x0000005cc820723c */ /* 0x040ff0000004184c */
[C---:B------:R-:W-:Y:S08]  /*2890*/  HMMA.16816.F32.BF16 R60, R200.reuse, R94, R60 ;  /* 0x0000005ec83c723c */ /* 0x040ff0000004183c */
[----:B------:R-:W-:Y:S08]  /*28a0*/  HMMA.16816.F32.BF16 R92, R200, R108, R16 ;  /* 0x0000006cc85c723c */ /* 0x000ff00000041810 */
[----:B------:R-:W-:Y:S01]  /*28b0*/  HMMA.16816.F32.BF16 R16, R204, R26, R28 ;  /* 0x0000001acc10723c */ /* 0x000fe2000004181c */
[----:B------:R-:W5:Y:S07]  /*28c0*/  LDSM.16.M88.4 R28, [R224+0x12900] ;  /* 0x01290000e01c783b */ /* 0x000f6e0000000200 */
[----:B---3--:R-:W-:Y:S08]  /*28d0*/  HMMA.16816.F32.BF16 R8, R208, R56, R8 ;  /* 0x00000038d008723c */ /* 0x008ff00000041808 */
[----:B------:R-:W-:Y:S08]  /*28e0*/  HMMA.16816.F32.BF16 R64, R200, R98, R64 ;  /* 0x00000062c840723c */ /* 0x000ff00000041840 */
[C---:B----4-:R-:W-:Y:S01]  /*28f0*/  HMMA.16816.F32.BF16 R72, R204.reuse, R46, R36 ;  /* 0x0000002ecc48723c */ /* 0x050fe20000041824 */
[----:B------:R-:W3:Y:S07]  /*2900*/  LDSM.16.M88.4 R36, [R230+0x12100] ;  /* 0x01210000e624783b */ /* 0x000eee0000000200 */
[----:B------:R-:W-:Y:S01]  /*2910*/  HMMA.16816.F32.BF16 R24, R204, R44, R40 ;  /* 0x0000002ccc18723c */ /* 0x000fe20000041828 */
[----:B------:R-:W-:Y:S07]  /*2920*/  LDSM.16.M88.4 R40, [R224+0x13100] ;  /* 0x01310000e028783b */ /* 0x000fee0000000200 */
[----:B------:R-:W-:Y:S01]  /*2930*/  HMMA.16816.F32.BF16 R80, R200, R106, R20 ;  /* 0x0000006ac850723c */ /* 0x000fe20000041814 */
[----:B------:R-:W4:Y:S07]  /*2940*/  LDSM.16.M88.4 R20, [R227+0x5000] ;  /* 0x00500000e314783b */ /* 0x000f2e0000000200 */
[----:B------:R-:W-:Y:S01]  /*2950*/  HMMA.16816.F32.BF16 R16, R208, R58, R16 ;  /* 0x0000003ad010723c */ /* 0x000fe20000041810 */
[----:B------:R-:W-:Y:S07]  /*2960*/  LDSM.16.M88.4 R56, [R230+0x12900] ;  /* 0x01290000e638783b */ /* 0x000fee0000000200 */
[C---:B------:R-:W-:Y:S01]  /*2970*/  HMMA.16816.F32.BF16 R44, R204.reuse, R48, R32 ;  /* 0x00000030cc2c723c */ /* 0x040fe20000041820 */
[----:B------:R-:W3:Y:S07]  /*2980*/  LDSM.16.M88.4 R32, [R227+0x5800] ;  /* 0x00580000e320783b */ /* 0x000eee0000000200 */
[----:B------:R-:W-:Y:S01]  /*2990*/  HMMA.16816.F32.BF16 R76, R204, R50, R60 ;  /* 0x00000032cc4c723c */ /* 0x000fe2000004183c */
[----:B------:R-:W3:Y:S04]  /*29a0*/  LDSM.16.M88.4 R48, [R231+0x6800] ;  /* 0x00680000e730783b */ /* 0x000ee80000000200 */
[----:B------:R-:W-:Y:S03]  /*29b0*/  LDSM.16.M88.4 R60, [R224+0x13900] ;  /* 0x01390000e03c783b */ /* 0x000fe60000000200 */
[----:B-1----:R-:W-:Y:S08]  /*29c0*/  HMMA.16816.F32.BF16 R8, R212, R12, R8 ;  /* 0x0000000cd408723c */ /* 0x002ff00000041808 */
[----:B------:R-:W-:Y:S08]  /*29d0*/  HMMA.16816.F32.BF16 R68, R200, R96, R68 ;  /* 0x00000060c844723c */ /* 0x000ff00000041844 */
[----:B--2---:R-:W-:Y:S01]  /*29e0*/  HMMA.16816.F32.BF16 R96, R204, R54, R64 ;  /* 0x00000036cc60723c */ /* 0x004fe20000041840 */
[----:B------:R-:W1:Y:S07]  /*29f0*/  LDSM.16.M88.4 R64, [R227+0x6000] ;  /* 0x00600000e340783b */ /* 0x000e6e0000000200 */
[----:B-----5:R-:W-:Y:S08]  /*2a00*/  HMMA.16816.F32.BF16 R24, R208, R28, R24 ;  /* 0x0000001cd018723c */ /* 0x020ff00000041818 */
[----:B------:R-:W-:Y:S08]  /*2a10*/  HMMA.16816.F32.BF16 R16, R212, R14, R16 ;  /* 0x0000000ed410723c */ /* 0x000ff00000041810 */
[----:B---3--:R-:W-:Y:S08]  /*2a20*/  HMMA.16816.F32.BF16 R12, R216, R36, R8 ;  /* 0x00000024d80c723c */ /* 0x008ff00000041808 */
[C---:B------:R-:W-:Y:S08]  /*2a30*/  HMMA.16816.F32.BF16 R68, R204.reuse, R52, R68 ;  /* 0x00000034cc44723c */ /* 0x040ff00000041844 */
[C---:B----4-:R-:W-:Y:S08]  /*2a40*/  HMMA.16816.F32.BF16 R84, R204.reuse, R20, R84 ;  /* 0x00000014cc54723c */ /* 0x050ff00000041854 */
[----:B------:R-:W-:Y:S08]  /*2a50*/  HMMA.16816.F32.BF16 R80, R204, R22, R80 ;  /* 0x00000016cc50723c */ /* 0x000ff00000041850 */
[----:B------:R-:W-:Y:S08]  /*2a60*/  HMMA.16816.F32.BF16 R20, R208, R30, R72 ;  /* 0x0000001ed014723c */ /* 0x000ff00000041848 */
[C---:B------:R-:W-:Y:S08]  /*2a70*/  HMMA.16816.F32.BF16 R92, R204.reuse, R32, R92 ;  /* 0x00000020cc5c723c */ /* 0x040ff0000004185c */
[----:B------:R-:W-:Y:S01]  /*2a80*/  HMMA.16816.F32.BF16 R88, R204, R34, R88 ;  /* 0x00000022cc58723c */ /* 0x000fe20000041858 */
[----:B------:R-:W2:Y:S07]  /*2a90*/  LDSM.16.M88.4 R32, [R231+0x7000] ;  /* 0x00700000e720783b */ /* 0x000eae0000000200 */
[----:B------:R-:W-:Y:S08]  /*2aa0*/  HMMA.16816.F32.BF16 R24, R212, R48, R24 ;  /* 0x00000030d418723c */ /* 0x000ff00000041818 */
[----:B------:R-:W-:Y:S01]  /*2ab0*/  HMMA.16816.F32.BF16 R8, R216, R38, R16 ;  /* 0x00000026d808723c */ /* 0x000fe20000041810 */
[----:B------:R-:W-:Y:S07]  /*2ac0*/  LDSM.16.M88.4 R36, [R230+0x13100] ;  /* 0x01310000e624783b */ /* 0x000fee0000000200 */
[----:B------:R-:W-:Y:S01]  /*2ad0*/  HMMA.16816.F32.BF16 R52, R208, R40, R44 ;  /* 0x00000028d034723c */ /* 0x000fe2000004182c */
[----:B------:R-:W-:Y:S07]  /*2ae0*/  LDSM.16.M88.4 R44, [R227+0x6800] ;  /* 0x00680000e32c783b */ /* 0x000fee0000000200 */
[----:B-1----:R-:W-:Y:S08]  /*2af0*/  HMMA.16816.F32.BF16 R28, R220, R64, R12 ;  /* 0x00000040dc1c723c */ /* 0x002ff0000004180c */
[----:B------:R-:W-:Y:S01]  /*2b00*/  HMMA.16816.F32.BF16 R72, R208, R60, R68 ;  /* 0x0000003cd048723c */ /* 0x000fe20000041844 */
[----:B------:R-:W1:Y:S07]  /*2b10*/  LDSM.16.M88.4 R68, [R224+0x14100] ;  /* 0x01410000e044783b */ /* 0x000e6e0000000200 */
[----:B------:R-:W-:Y:S01]  /*2b20*/  HMMA.16816.F32.BF16 R12, R212, R50, R20 ;  /* 0x00000032d40c723c */ /* 0x000fe20000041814 */
[----:B------:R-:W-:Y:S07]  /*2b30*/  LDSM.16.M88.4 R48, [R227+0x7000] ;  /* 0x00700000e330783b */ /* 0x000fee0000000200 */
[----:B------:R-:W-:Y:S01]  /*2b40*/  HMMA.16816.F32.BF16 R20, R216, R56, R24 ;  /* 0x00000038d814723c */ /* 0x000fe20000041818 */
[----:B------:R-:W-:-:S04]  /*2b50*/  FMUL.FTZ R2, R28, c[0x0][0x320] ;  /* 0x0000c8001c027a20 */ /* 0x000fc80000410000 */
[----:B------:R3:W4:Y:S03]  /*2b60*/  MUFU.TANH R100, R2 ;  /* 0x0000000200647308 */ /* 0x0007260000002400 */
[----:B------:R-:W-:Y:S08]  /*2b70*/  HMMA.16816.F32.BF16 R8, R220, R66, R8 ;  /* 0x00000042dc08723c */ /* 0x000ff00000041808 */
[----:B------:R-:W-:Y:S01]  /*2b80*/  HMMA.16816.F32.BF16 R40, R208, R42, R76 ;  /* 0x0000002ad028723c */ /* 0x000fe2000004184c */
[----:B---3--:R-:W-:-:S07]  /*2b90*/  FMUL.FTZ R2, R29, c[0x0][0x320] ;  /* 0x0000c8001d027a20 */ /* 0x008fce0000410000 */
[----:B------:R-:W-:Y:S01]  /*2ba0*/  HMMA.16816.F32.BF16 R76, R208, R62, R96 ;  /* 0x0000003ed04c723c */ /* 0x000fe20000041860 */
[----:B------:R-:W3:Y:S01]  /*2bb0*/  LDSM.16.M88.4 R60, [R231+0x7800] ;  /* 0x00780000e73c783b */ /* 0x000ee20000000200 */
[----:B------:R5:W1:Y:S06]  /*2bc0*/  MUFU.TANH R99, R2 ;  /* 0x0000000200637308 */ /* 0x000a6c0000002400 */
[----:B--2---:R-:W-:Y:S08]  /*2bd0*/  HMMA.16816.F32.BF16 R16, R212, R32, R52 ;  /* 0x00000020d410723c */ /* 0x004ff00000041834 */
[----:B------:R-:W-:Y:S01]  /*2be0*/  HMMA.16816.F32.BF16 R12, R216, R58, R12 ;  /* 0x0000003ad80c723c */ /* 0x000fe2000004180c */
[----:B------:R-:W-:Y:S01]  /*2bf0*/  LDSM.16.M88.4 R56, [R224+0x14900] ;  /* 0x01490000e038783b */ /* 0x000fe20000000200 */
[----:B-----5:R-:W-:-:S04]  /*2c00*/  FMUL.FTZ R2, R30, c[0x0][0x320] ;  /* 0x0000c8001e027a20 */ /* 0x020fc80000410000 */
[----:B------:R2:W2:Y:S02]  /*2c10*/  MUFU.TANH R98, R2 ;  /* 0x0000000200627308 */ /* 0x0004a40000002400 */
[----:B------:R-:W-:Y:S01]  /*2c20*/  HMMA.16816.F32.BF16 R24, R212, R34, R40 ;  /* 0x00000022d418723c */ /* 0x000fe20000041828 */
[----:B------:R-:W5:Y:S04]  /*2c30*/  LDSM.16.M88.4 R32, [R230+0x13900] ;  /* 0x01390000e620783b */ /* 0x000f680000000200 */
[----:B------:R-:W-:Y:S03]  /*2c40*/  LDSM.16.M88.4 R40, [R227+0x7800] ;  /* 0x00780000e328783b */ /* 0x000fe60000000200 */
[----:B-1----:R-:W-:Y:S01]  /*2c50*/  HMMA.16816.F32.BF16 R64, R208, R68, R84 ;  /* 0x00000044d040723c */ /* 0x002fe20000041854 */
[----:B--2---:R-:W-:-:S07]  /*2c60*/  FMUL.FTZ R2, R31, c[0x0][0x320] ;  /* 0x0000c8001f027a20 */ /* 0x004fce0000410000 */
[----:B------:R-:W-:Y:S01]  /*2c70*/  HMMA.16816.F32.BF16 R28, R220, R44, R20 ;  /* 0x0000002cdc1c723c */ /* 0x000fe20000041814 */
[----:B------:R1:W2:Y:S07]  /*2c80*/  MUFU.TANH R97, R2 ;  /* 0x0000000200617308 */ /* 0x0002ae0000002400 */
[----:B------:R-:W-:Y:S08]  /*2c90*/  HMMA.16816.F32.BF16 R20, R216, R36, R16 ;  /* 0x00000024d814723c */ /* 0x000ff00000041810 */
[----:B---3--:R-:W-:Y:S01]  /*2ca0*/  HMMA.16816.F32.BF16 R16, R212, R60, R72 ;  /* 0x0000003cd410723c */ /* 0x008fe20000041848 */
[----:B-1----:R-:W-:-:S04]  /*2cb0*/  FMUL.FTZ R2, R8, c[0x0][0x320] ;  /* 0x0000c80008027a20 */ /* 0x002fc80000410000 */
[----:B------:R1:W3:Y:S03]  /*2cc0*/  MUFU.TANH R96, R2 ;  /* 0x0000000200607308 */ /* 0x0002e60000002400 */
[----:B------:R-:W-:Y:S01]  /*2cd0*/  HMMA.16816.F32.BF16 R52, R208, R70, R80 ;  /* 0x00000046d034723c */ /* 0x000fe20000041850 */
[----:B-1----:R-:W-:-:S04]  /*2ce0*/  FMUL.FTZ R2, R9, c[0x0][0x320] ;  /* 0x0000c80009027a20 */ /* 0x002fc80000410000 */
[----:B------:R1:W1:Y:S02]  /*2cf0*/  MUFU.TANH R87, R2 ;  /* 0x0000000200577308 */ /* 0x0002640000002400 */
[----:B-1----:R-:W-:-:S06]  /*2d00*/  FMUL.FTZ R2, R10, c[0x0][0x320] ;  /* 0x0000c8000a027a20 */ /* 0x002fcc0000410000 */
[----:B------:R1:W1:Y:S02]  /*2d10*/  MUFU.TANH R86, R2 ;  /* 0x0000000200567308 */ /* 0x0002640000002400 */
[----:B-1----:R-:W-:Y:S02]  /*2d20*/  FMUL.FTZ R2, R11, c[0x0][0x320] ;  /* 0x0000c8000b027a20 */ /* 0x002fe40000410000 */
[----:B------:R-:W-:Y:S01]  /*2d30*/  HMMA.16816.F32.BF16 R8, R220, R46, R12 ;  /* 0x0000002edc08723c */ /* 0x000fe2000004180c */
[----:B------:R-:W-:Y:S03]  /*2d40*/  LDSM.16.M88.4 R44, [R231+0x8800] ;  /* 0x00880000e72c783b */ /* 0x000fe60000000200 */
[----:B------:R1:W1:Y:S04]  /*2d50*/  MUFU.TANH R85, R2 ;  /* 0x0000000200557308 */ /* 0x0002680000002400 */
[----:B------:R-:W-:Y:S01]  /*2d60*/  HMMA.16816.F32.BF16 R12, R216, R38, R24 ;  /* 0x00000026d80c723c */ /* 0x000fe20000041818 */
[----:B------:R-:W2:Y:S07]  /*2d70*/  LDSM.16.M88.4 R36, [R231+0x8000] ;  /* 0x00800000e724783b */ /* 0x000eae0000000200 */
        /* <DEDUP_REMOVED lines=8> */
[----:B------:R-:W-:Y:S04]  /*2e00*/  HMMA.16816.F32.BF16 R28, R220, R48, R20 ;  /* 0x00000030dc1c723c */ /* 0x000fe80000041814 */
[----:B------:R1:W1:Y:S04]  /*2e10*/  MUFU.TANH R73, R2 ;  /* 0x0000000200497308 */ /* 0x0002680000002400 */
[----:B-----5:R-:W-:Y:S08]  /*2e20*/  HMMA.16816.F32.BF16 R20, R216, R32, R16 ;  /* 0x00000020d814723c */ /* 0x020ff00000041810 */
[----:B--2---:R-:W-:Y:S01]  /*2e30*/  HMMA.16816.F32.BF16 R16, R212, R36, R64 ;  /* 0x00000024d410723c */ /* 0x004fe20000041840 */
[----:B-1----:R-:W-:-:S04]  /*2e40*/  FMUL.FTZ R2, R8, c[0x0][0x320] ;  /* 0x0000c80008027a20 */ /* 0x002fc80000410000 */
[----:B------:R1:W2:Y:S02]  /*2e50*/  MUFU.TANH R72, R2 ;  /* 0x0000000200487308 */ /* 0x0002a40000002400 */
        /* <DEDUP_REMOVED lines=8> */
[----:B------:R-:W-:Y:S08]  /*2ee0*/  HMMA.16816.F32.BF16 R12, R216, R34, R24 ;  /* 0x00000022d80c723c */ /* 0x000ff00000041818 */
[----:B------:R-:W-:Y:S01]  /*2ef0*/  HMMA.16816.F32.BF16 R32, R212, R38, R52 ;  /* 0x00000026d420723c */ /* 0x000fe20000041834 */
[----:B------:R-:W-:Y:S01]  /*2f00*/  LDSM.16.M88.4 R36, [R230+0x14900] ;  /* 0x01490000e624783b */ /* 0x000fe20000000200 */
[----:B-----5:R-:W-:-:S03]  /*2f10*/  FMUL.FTZ R2, R28, c[0x0][0x320] ;  /* 0x0000c8001c027a20 */ /* 0x020fc60000410000 */
[----:B------:R-:W5:Y:S01]  /*2f20*/  LDSM.16.M88.4 R52, [R227+0x8000] ;  /* 0x00800000e334783b */ /* 0x000f620000000200 */
[----:B------:R2:W1:Y:S10]  /*2f30*/  MUFU.TANH R68, R2 ;  /* 0x0000000200447308 */ /* 0x0004740000002400 */
[----:B------:R-:W-:Y:S01]  /*2f40*/  HMMA.16816.F32.BF16 R12, R220, R42, R12 ;  /* 0x0000002adc0c723c */ /* 0x000fe2000004180c */
[----:B--2---:R-:W-:-:S07]  /*2f50*/  FMUL.FTZ R2, R29, c[0x0][0x320] ;  /* 0x0000c8001d027a20 */ /* 0x004fce0000410000 */
[----:B-1----:R-:W-:Y:S01]  /*2f60*/  HMMA.16816.F32.BF16 R24, R216, R48, R16 ;  /* 0x00000030d818723c */ /* 0x002fe20000041810 */
[----:B------:R1:W2:Y:S11]  /*2f70*/  MUFU.TANH R66, R2 ;  /* 0x0000000200427308 */ /* 0x0002b60000002400 */
[----:B------:R-:W-:Y:S04]  /*2f80*/  @!UPT UIADD3 URZ, URZ, URZ, URZ ;  /* 0x0000003f3f3ff290 */ /* 0x000fe8000fffe03f */
[----:B------:R-:W-:Y:S02]  /*2f90*/  FMUL.FTZ R12, R12, c[0x0][0x320] ;  /* 0x0000c8000c0c7a20 */ /* 0x000fe40000410000 */
[----:B-1----:R-:W-:Y:S02]  /*2fa0*/  FMUL.FTZ R2, R30, c[0x0][0x320] ;  /* 0x0000c8001e027a20 */ /* 0x002fe40000410000 */
[----:B------:R-:W-:Y:S02]  /*2fb0*/  FMUL.FTZ R13, R13, c[0x0][0x320] ;  /* 0x0000c8000d0d7a20 */ /* 0x000fe40000410000 */
[----:B------:R1:W1:Y:S01]  /*2fc0*/  MUFU.TANH R65, R2 ;  /* 0x0000000200417308 */ /* 0x0002620000002400 */
[----:B------:R-:W-:Y:S02]  /*2fd0*/  FMUL.FTZ R14, R14, c[0x0][0x320] ;  /* 0x0000c8000e0e7a20 */ /* 0x000fe40000410000 */
[----:B------:R-:W-:Y:S01]  /*2fe0*/  FMUL.FTZ R15, R15, c[0x0][0x320] ;  /* 0x0000c8000f0f7a20 */ /* 0x000fe20000410000 */
[----:B-----5:R-:W-:Y:S04]  /*2ff0*/  HMMA.16816.F32.BF16 R24, R220, R52, R24 ;  /* 0x00000034dc18723c */ /* 0x020fe80000041818 */
[----:B------:R-:W2:Y:S01]  /*3000*/  MUFU.TANH R43, R14 ;  /* 0x0000000e002b7308 */ /* 0x000ea20000002400 */
[----:B-1----:R-:W-:-:S07]  /*3010*/  FMUL.FTZ R2, R31, c[0x0][0x320] ;  /* 0x0000c8001f027a20 */ /* 0x002fce0000410000 */
[----:B------:R-:W1:Y:S01]  /*3020*/  MUFU.TANH R42, R15 ;  /* 0x0000000f002a7308 */ /* 0x000e620000002400 */
[----:B------:R-:W-:Y:S07]  /*3030*/  HMMA.16816.F32.BF16 R28, R220, R40, R20 ;  /* 0x00000028dc1c723c */ /* 0x000fee0000041814 */
[----:B------:R5:W1:Y:S01]  /*3040*/  MUFU.TANH R64, R2 ;  /* 0x0000000200407308 */ /* 0x000a620000002400 */
[----:B------:R-:W-:Y:S03]  /*3050*/  HMMA.16816.F32.BF16 R20, R208, R56, R92 ;  /* 0x00000038d014723c */ /* 0x000fe6000004185c */
[----:B------:R-:W-:-:S02]  /*3060*/  FMUL.FTZ R24, R24, c[0x0][0x320] ;  /* 0x0000c80018187a20 */ /* 0x000fc40000410000 */
[----:B------:R-:W-:Y:S02]  /*3070*/  FMUL.FTZ R25, R25, c[0x0][0x320] ;  /* 0x0000c80019197a20 */ /* 0x000fe40000410000 */
[----:B------:R-:W-:Y:S01]  /*3080*/  FMUL.FTZ R26, R26, c[0x0][0x320] ;  /* 0x0000c8001a1a7a20 */ /* 0x000fe20000410000 */
[----:B------:R-:W1:Y:S01]  /*3090*/  MUFU.TANH R41, R24 ;  /* 0x0000001800297308 */ /* 0x000e620000002400 */
[----:B------:R-:W-:Y:S02]  /*30a0*/  FMUL.FTZ R27, R27, c[0x0][0x320] ;  /* 0x0000c8001b1b7a20 */ /* 0x000fe40000410000 */
[----:B-----5:R-:W-:-:S05]  /*30b0*/  FMUL.FTZ R2, R8, c[0x0][0x320] ;  /* 0x0000c80008027a20 */ /* 0x020fca0000410000 */
[----:B------:R-:W1:Y:S01]  /*30c0*/  MUFU.TANH R40, R25 ;  /* 0x0000001900287308 */ /* 0x000e620000002400 */
[----:B------:R-:W-:Y:S02]  /*30d0*/  FMUL.FTZ R29, R29, c[0x0][0x320] ;  /* 0x0000c8001d1d7a20 */ /* 0x000fe40000410000 */
[----:B------:R-:W-:Y:S02]  /*30e0*/  FMUL.FTZ R30, R30, c[0x0][0x320] ;  /* 0x0000c8001e1e7a20 */ /* 0x000fe40000410000 */
[----:B------:R-:W-:-:S03]  /*30f0*/  FMUL.FTZ R31, R31, c[0x0][0x320] ;  /* 0x0000c8001f1f7a20 */ /* 0x000fc60000410000 */
[----:B------:R5:W1:Y:S01]  /*3100*/  MUFU.TANH R63, R2 ;  /* 0x00000002003f7308 */ /* 0x000a620000002400 */
[----:B------:R-:W-:Y:S07]  /*3110*/  HMMA.16816.F32.BF16 R16, R212, R44, R20 ;  /* 0x0000002cd410723c */ /* 0x000fee0000041814 */
[----:B------:R-:W1:Y:S01]  /*3120*/  MUFU.TANH R56, R29 ;  /* 0x0000001d00387308 */ /* 0x000e620000002400 */
[----:B------:R-:W-:Y:S01]  /*3130*/  HMMA.16816.F32.BF16 R20, R216, R50, R32 ;  /* 0x00000032d814723c */ /* 0x000fe20000041820 */
[----:B-----5:R-:W-:-:S06]  /*3140*/  FMUL.FTZ R2, R9, c[0x0][0x320] ;  /* 0x0000c80009027a20 */ /* 0x020fcc0000410000 */
[----:B------:R-:W1:Y:S08]  /*3150*/  MUFU.TANH R49, R30 ;  /* 0x0000001e00317308 */ /* 0x000e700000002400 */
[----:B------:R5:W1:Y:S01]  /*3160*/  MUFU.TANH R62, R2 ;  /* 0x00000002003e7308 */ /* 0x000a620000002400 */
[----:B------:R-:W-:Y:S07]  /*3170*/  HMMA.16816.F32.BF16 R16, R216, R36, R16 ;  /* 0x00000024d810723c */ /* 0x000fee0000041810 */
[----:B------:R-:W1:Y:S01]  /*3180*/  MUFU.TANH R48, R31 ;  /* 0x0000001f00307308 */ /* 0x000e620000002400 */
[----:B------:R-:W-:Y:S01]  /*3190*/  HMMA.16816.F32.BF16 R20, R220, R54, R20 ;  /* 0x00000036dc14723c */ /* 0x000fe20000041814 */
[----:B-----5:R-:W-:-:S06]  /*31a0*/  FMUL.FTZ R2, R10, c[0x0][0x320] ;  /* 0x0000c8000a027a20 */ /* 0x020fcc0000410000 */
[----:B------:R-:W1:Y:S08]  /*31b0*/  MUFU.TANH R45, R12 ;  /* 0x0000000c002d7308 */ /* 0x000e700000002400 */
[----:B------:R5:W1:Y:S08]  /*31c0*/  MUFU.TANH R61, R2 ;  /* 0x00000002003d7308 */ /* 0x000a700000002400 */
[----:B------:R-:W1:Y:S01]  /*31d0*/  MUFU.TANH R44, R13 ;  /* 0x0000000d002c7308 */ /* 0x000e620000002400 */
[----:B------:R-:W-:-:S02]  /*31e0*/  FMUL.FTZ R20, R20, c[0x0][0x320] ;  /* 0x0000c80014147a20 */ /* 0x000fc40000410000 */
[----:B------:R-:W-:Y:S02]  /*31f0*/  FMUL.FTZ R21, R21, c[0x0][0x320] ;  /* 0x0000c80015157a20 */ /* 0x000fe40000410000 */
[----:B------:R-:W-:Y:S02]  /*3200*/  FMUL.FTZ R22, R22, c[0x0][0x320] ;  /* 0x0000c80016167a20 */ /* 0x000fe40000410000 */
[----:B------:R-:W-:Y:S01]  /*3210*/  FMUL.FTZ R23, R23, c[0x0][0x320] ;  /* 0x0000c80017177a20 */ /* 0x000fe20000410000 */
[----:B------:R-:W1:Y:S01]  /*3220*/  MUFU.TANH R35, R20 ;  /* 0x0000001400237308 */ /* 0x000e620000002400 */
[----:B-----5:R-:W-:Y:S02]  /*3230*/  FMUL.FTZ R2, R11, c[0x0][0x320] ;  /* 0x0000c8000b027a20 */ /* 0x020fe40000410000 */
[----:B------:R-:W-:Y:S05]  /*3240*/  HMMA.16816.F32.BF16 R8, R208, R58, R88 ;  /* 0x0000003ad008723c */ /* 0x000fea0000041858 */
[----:B------:R5:W1:Y:S08]  /*3250*/  MUFU.TANH R60, R2 ;  /* 0x00000002003c7308 */ /* 0x000a700000002400 */
[----:B------:R1:W1:Y:S01]  /*3260*/  MUFU.TANH R34, R21 ;  /* 0x0000001500227308 */ /* 0x0002620000002400 */
[----:B-----5:R-:W-:-:S07]  /*3270*/  FMUL.FTZ R2, R28, c[0x0][0x320] ;  /* 0x0000c8001c027a20 */ /* 0x020fce0000410000 */
[----:B------:R1:W1:Y:S01]  /*3280*/  MUFU.TANH R32, R22 ;  /* 0x0000001600207308 */ /* 0x0002620000002400 */
[----:B------:R-:W5:Y:S02]  /*3290*/  LDSM.16.M88.4 R28, [R227+0x8800] ;  /* 0x00880000e31c783b */ /* 0x000f640000000200 */
[----:B------:R-:W-:Y:S01]  /*32a0*/  HMMA.16816.F32.BF16 R8, R212, R46, R8 ;  /* 0x0000002ed408723c */ /* 0x000fe20000041808 */
[----:B------:R-:W-:-:S04]  /*32b0*/  DEPBAR.LE SB0, 0x0 ;  /* 0x000080000000791a */ /* 0x000fc80000000000 */
[----:B------:R1:W1:Y:S08]  /*32c0*/  MUFU.TANH R57, R2 ;  /* 0x0000000200397308 */ /* 0x0002700000002400 */
[----:B------:R1:W1:Y:S08]  /*32d0*/  MUFU.TANH R37, R26 ;  /* 0x0000001a00257308 */ /* 0x0002700000002400 */
[----:B------:R1:W1:Y:S03]  /*32e0*/  MUFU.TANH R33, R27 ;  /* 0x0000001b00217308 */ /* 0x0002660000002400 */
[----:B------:R-:W-:Y:S08]  /*32f0*/  HMMA.16816.F32.BF16 R8, R216, R38, R8 ;  /* 0x00000026d808723c */ /* 0x000ff00000041808 */
[C---:B-----5:R-:W-:Y:S01]  /*3300*/  HMMA.16816.F32.BF16 R12, R220.reuse, R28, R16 ;  /* 0x0000001cdc0c723c */ /* 0x060fe20000041810 */
[----:B------:R1:W1:Y:S11]  /*3310*/  MUFU.TANH R29, R23 ;  /* 0x00000017001d7308 */ /* 0x0002760000002400 */
[----:B------:R-:W-:Y:S04]  /*3320*/  @!UPT UIADD3 URZ, URZ, URZ, URZ ;  /* 0x0000003f3f3ff290 */ /* 0x000fe8000fffe03f */
[----:B------:R-:W-:Y:S08]  /*3330*/  HMMA.16816.F32.BF16 R8, R220, R30, R8 ;  /* 0x0000001edc08723c */ /* 0x000ff00000041808 */
[----:B------:R-:W-:Y:S02]  /*3340*/  FMUL.FTZ R12, R12, c[0x0][0x320] ;  /* 0x0000c8000c0c7a20 */ /* 0x000fe40000410000 */
[----:B------:R-:W-:-:S02]  /*3350*/  FMUL.FTZ R13, R13, c[0x0][0x320] ;  /* 0x0000c8000d0d7a20 */ /* 0x000fc40000410000 */
[----:B------:R-:W-:Y:S01]  /*3360*/  FMUL.FTZ R14, R14, c[0x0][0x320] ;  /* 0x0000c8000e0e7a20 */ /* 0x000fe20000410000 */
[----:B------:R1:W1:Y:S01]  /*3370*/  MUFU.TANH R28, R12 ;  /* 0x0000000c001c7308 */ /* 0x0002620000002400 */
[----:B------:R-:W-:-:S10]  /*3380*/  FMUL.FTZ R15, R15, c[0x0][0x320] ;  /* 0x0000c8000f0f7a20 */ /* 0x000fd40000410000 */
[----:B------:R-:W-:Y:S02]  /*3390*/  FMUL.FTZ R8, R8, c[0x0][0x320] ;  /* 0x0000c80008087a20 */ /* 0x000fe40000410000 */
        /* <DEDUP_REMOVED lines=14> */
[----:B------:R-:W-:-:S02]  /*3480*/  SHF.L.U64.HI R9, R124, 0x6, R128 ;  /* 0x000000067c097819 */ /* 0x000fc40000010280 */
[----:B------:R-:W-:Y:S01]  /*3490*/  SHF.R.S32.HI R2, RZ, 0x1f, R6 ;  /* 0x0000001fff027819 */ /* 0x000fe20000011406 */
[----:B------:R-:W-:Y:S02]  /*34a0*/  IMAD R3, R123, R6, RZ ;  /* 0x000000067b037224 */ /* 0x000fe400078e02ff */
        /* <DEDUP_REMOVED lines=25> */
.L_x_23:
[----:B-1234-:R-:W-:Y:S01]  /*3640*/  LOP3.LUT R2, R122, 0xffffffe0, RZ, 0xc0, !PT ;  /* 0xffffffe07a027812 */ /* 0x01efe200078ec0ff */
[----:B------:R-:W-:Y:S01]  /*3650*/  IMAD.IADD R6, R121, 0x1, R120 ;  /* 0x0000000179067824 */ /* 0x000fe200078e0278 */
[----:B------:R-:W-:Y:S01]  /*3660*/  STL [R1+0x64], R185 ;  /* 0x000064b901007387 */ /* 0x000fe20000100800 */
[----:B------:R-:W-:-:S02]  /*3670*/  IMAD.SHL.U32 R225, R4, 0x2, RZ ;  /* 0x0000000204e17824 */ /* 0x000fc400078e00ff */
[----:B------:R-:W-:Y:S01]  /*3680*/  IMAD.IADD R2, R125, 0x1, -R2 ;  /* 0x000000017d027824 */ /* 0x000fe200078e0a02 */
[----:B------:R-:W-:Y:S01]  /*3690*/  STL [R1+0x60], R184 ;  /* 0x000060b801007387 */ /* 0x000fe20000100800 */
[----:B------:R-:W-:Y:S01]  /*36a0*/  IMAD R226, R5, 0x2, R225 ;  /* 0x0000000205e27824 */ /* 0x000fe200078e02e1 */
[C---:B------:R-:W-:Y:S02]  /*36b0*/  LEA R229, R0.reuse, R225, 0x1 ;  /* 0x000000e100e57211 */ /* 0x040fe400078e08ff */
[----:B------:R-:W-:Y:S01]  /*36c0*/  SHF.R.S32.HI R3, RZ, 0x1f, R2 ;  /* 0x0000001fff037819 */ /* 0x000fe20000011402 */
[----:B------:R1:W-:Y:S01]  /*36d0*/  STL [R1+0x5c], R163 ;  /* 0x00005ca301007387 */ /* 0x0003e20000100800 */
[----:B------:R-:W-:Y:S02]  /*36e0*/  IMAD R228, R0, 0x2, R226 ;  /* 0x0000000200e47824 */ /* 0x000fe400078e02e2 */
[----:B------:R-:W-:Y:S01]  /*36f0*/  LEA.HI R3, R3, R2, RZ, 0x2 ;  /* 0x0000000203037211 */ /* 0x000fe200078f10ff */
[----:B------:R-:W-:Y:S03]  /*3700*/  STL [R1+0x58], R162 ;  /* 0x000058a201007387 */ /* 0x000fe60000100800 */
[----:B------:R-:W-:Y:S01]  /*3710*/  LOP3.LUT R3, R3, 0x7ffffffc, RZ, 0xc0, !PT ;  /* 0x7ffffffc03037812 */ /* 0x000fe200078ec0ff */
[----:B------:R-:W-:Y:S03]  /*3720*/  STL [R1+0x54], R161 ;  /* 0x000054a101007387 */ /* 0x000fe60000100800 */
[----:B------:R-:W-:Y:S01]  /*3730*/  IADD3 R2, R2, -R3, RZ ;  /* 0x8000000302027210 */ /* 0x000fe20007ffe0ff */
[----:B------:R-:W-:Y:S04]  /*3740*/  STL [R1+0x50], R160 ;  /* 0x000050a001007387 */ /* 0x000fe80000100800 */
[----:B------:R-:W-:Y:S01]  /*3750*/  IMAD R2, R2, -0x2, R6 ;  /* 0xfffffffe02027824 */ /* 0x000fe200078e0206 */
[----:B------:R-:W-:Y:S04]  /*3760*/  STL [R1+0x4c], R159 ;  /* 0x00004c9f01007387 */ /* 0x000fe80000100800 */
[C---:B------:R-:W-:Y:S01]  /*3770*/  ISETP.GT.AND P3, PT, R2.reuse, RZ, PT ;  /* 0x000000ff0200720c */ /* 0x040fe20003f64270 */
[----:B------:R-:W-:Y:S01]  /*3780*/  STL [R1+0x48], R158 ;  /* 0x0000489e01007387 */ /* 0x000fe20000100800 */
[----:B------:R-:W-:-:S02]  /*3790*/  ISETP.GT.AND P2, PT, R2, 0x1, PT ;  /* 0x000000010200780c */ /* 0x000fc40003f44270 */
[----:B------:R-:W-:Y:S01]  /*37a0*/  ISETP.GT.AND P1, PT, R2, 0x8, PT ;  /* 0x000000080200780c */ /* 0x000fe20003f24270 */
[----:B------:R-:W-:Y:S01]  /*37b0*/  STL [R1+0x44], R157 ;  /* 0x0000449d01007387 */ /* 0x000fe20000100800 */
[----:B------:R-:W-:Y:S02]  /*37c0*/  FSEL R7, R100, -INF , P3 ;  /* 0xff80000064077808 */ /* 0x000fe40001800000 */
[----:B------:R-:W-:Y:S01]  /*37d0*/  FSEL R8, R99, -INF , P2 ;  /* 0xff80000063087808 */ /* 0x000fe20001000000 */
[----:B------:R2:W-:Y:S01]  /*37e0*/  STL [R1+0x40], R156 ;  /* 0x0000409c01007387 */ /* 0x0005e20000100800 */
[----:B------:R-:W-:Y:S02]  /*37f0*/  FSEL R16, R98, -INF , P3 ;  /* 0xff80000062107808 */ /* 0x000fe40001800000 */
[----:B------:R-:W-:Y:S01]  /*3800*/  ISETP.GT.AND P3, PT, R2, 0x9, PT ;  /* 0x000000090200780c */ /* 0x000fe20003f64270 */
[----:B------:R-:W-:Y:S01]  /*3810*/  LDSM.16.MT88.4 R52, [R225+0x900] ;  /* 0x00090000e134783b */ /* 0x000fe20000004200 */
[----:B------:R-:W-:-:S02]  /*3820*/  FSEL R9, R96, -INF , P1 ;  /* 0xff80000060097808 */ /* 0x000fc40000800000 */
[----:B------:R-:W-:Y:S01]  /*3830*/  FMNMX.FTZ R100, R7, R8, !PT ;  /* 0x0000000807647209 */ /* 0x000fe20007810000 */
[----:B------:R-:W-:Y:S01]  /*3840*/  LDSM.16.MT88.4 R80, [R229+0x3900] ;  /* 0x00390000e550783b */ /* 0x000fe20000004200 */
[----:B------:R-:W-:Y:S02]  /*3850*/  FSEL R17, R97, -INF , P2 ;  /* 0xff80000061117808 */ /* 0x000fe40001000000 */
[----:B------:R-:W-:Y:S01]  /*3860*/  ISETP.GT.AND P2, PT, R2, 0x10, PT ;  /* 0x000000100200780c */ /* 0x000fe20003f44270 */
[----:B------:R-:W0:Y:S01]  /*3870*/  LDGDEPBAR ;  /* 0x00000000000079af */ /* 0x000e220000000000 */
        /* <DEDUP_REMOVED lines=23> */
[----:B------:R-:W-:Y:S02]  /*39f0*/  FSEL R27, R69, -INF , P2 ;  /* 0xff800000451b7808 */ /* 0x000fe40001000000 */
[----:B------:R-:W-:Y:S01]  /*3a00*/  ISETP.GT.AND P2, PT, R2, 0x28, PT ;  /* 0x000000280200780c */ /* 0x000fe20003f44270 */
[----:B------:R-:W-:Y:S01]  /*3a10*/  LDSM.16.MT88.4 R68, [R228+0x900] ;  /* 0x00090000e444783b */ /* 0x000fe20000004200 */
[----:B------:R-:W-:Y:S02]  /*3a20*/  FSEL R103, R66, -INF , P3 ;  /* 0xff80000042677808 */ /* 0x000fe40001800000 */
[----:B------:R-:W-:Y:S02]  /*3a30*/  FMNMX.FTZ R100, R124, R100, !PT ;  /* 0x000000647c647209 */ /* 0x000fe40007810000 */
[----:B------:R-:W-:-:S02]  /*3a40*/  FSEL R127, R65, -INF , P1 ;  /* 0xff800000417f7808 */ /* 0x000fc40000800000 */
[----:B------:R-:W-:Y:S02]  /*3a50*/  ISETP.GT.AND P1, PT, R2, 0x29, PT ;  /* 0x000000290200780c */ /* 0x000fe40003f24270 */
[----:B------:R-:W-:Y:S02]  /*3a60*/  FSEL R102, R63, -INF , P2 ;  /* 0xff8000003f667808 */ /* 0x000fe40001000000 */
[----:B------:R-:W-:Y:S02]  /*3a70*/  FMNMX.FTZ R100, R103, R100, !PT ;  /* 0x0000006467647209 */ /* 0x000fe40007810000 */
[----:B------:R-:W-:Y:S02]  /*3a80*/  FSEL R126, R64, -INF , P3 ;  /* 0xff800000407e7808 */ /* 0x000fe40001800000 */
[----:B------:R-:W-:Y:S01]  /*3a90*/  ISETP.GT.AND P3, PT, R2, 0x30, PT ;  /* 0x000000300200780c */ /* 0x000fe20003f64270 */
[----:B------:R-:W-:Y:S01]  /*3aa0*/  LDSM.16.MT88.4 R64, [R226+0x3100] ;  /* 0x00310000e240783b */ /* 0x000fe20000004200 */
[----:B------:R-:W-:-:S02]  /*3ab0*/  FSEL R101, R62, -INF , P1 ;  /* 0xff8000003e657808 */ /* 0x000fc40000800000 */
[----:B------:R-:W-:Y:S02]  /*3ac0*/  FMNMX.FTZ R100, R102, R100, !PT ;  /* 0x0000006466647209 */ /* 0x000fe40007810000 */
[----:B------:R-:W-:Y:S02]  /*3ad0*/  FSEL R125, R61, -INF , P2 ;  /* 0xff8000003d7d7808 */ /* 0x000fe40001000000 */
[----:B------:R-:W-:Y:S02]  /*3ae0*/  ISETP.GT.AND P2, PT, R2, 0x31, PT ;  /* 0x000000310200780c */ /* 0x000fe40003f44270 */
[----:B------:R-:W-:Y:S02]  /*3af0*/  FSEL R94, R57, -INF , P3 ;  /* 0xff800000395e7808 */ /* 0x000fe40001800000 */
[----:B------:R-:W-:Y:S02]  /*3b00*/  FMNMX.FTZ R3, R16, R17, !PT ;  /* 0x0000001110037209 */ /* 0x000fe40007810000 */
[----:B------:R-:W-:-:S02]  /*3b10*/  FMNMX.FTZ R100, R101, R100, !PT ;  /* 0x0000006465647209 */ /* 0x000fc40007810000 */
[----:B------:R-:W-:Y:S02]  /*3b20*/  FSEL R128, R60, -INF , P1 ;  /* 0xff8000003c807808 */ /* 0x000fe40000800000 */
[----:B------:R-:W-:Y:S01]  /*3b30*/  ISETP.GT.AND P1, PT, R2, 0x38, PT ;  /* 0x000000380200780c */ /* 0x000fe20003f24270 */
[----:B------:R-:W-:Y:S01]  /*3b40*/  LDSM.16.MT88.4 R60, [R225+0x3100] ;  /* 0x00310000e13c783b */ /* 0x000fe20000004200 */
[----:B------:R-:W-:Y:S02]  /*3b50*/  FSEL R252, R56, -INF , P2 ;  /* 0xff80000038fc7808 */ /* 0x000fe40001000000 */
[----:B------:R-:W-:Y:S01]  /*3b60*/  FMNMX.FTZ R3, R18, R3, !PT ;  /* 0x0000000312037209 */ /* 0x000fe20007810000 */
[----:B------:R-:W-:Y:S01]  /*3b70*/  LDSM.16.MT88.4 R56, [R228+0x100] ;  /* 0x00010000e438783b */ /* 0x000fe20000004200 */
[----:B------:R-:W-:Y:S02]  /*3b80*/  FMNMX.FTZ R100, R94, R100, !PT ;  /* 0x000000645e647209 */ /* 0x000fe40007810000 */
[----:B------:R-:W-:-:S02]  /*3b90*/  FSEL R89, R49, -INF , P3 ;  /* 0xff80000031597808 */ /* 0x000fc40001800000 */
[----:B------:R-:W-:Y:S02]  /*3ba0*/  ISETP.GT.AND P3, PT, R2, 0x39, PT ;  /* 0x000000390200780c */ /* 0x000fe40003f64270 */
[----:B------:R-:W-:Y:S02]  /*3bb0*/  FSEL R251, R45, -INF , P1 ;  /* 0xff8000002dfb7808 */ /* 0x000fe40000800000 */
[----:B------:R-:W-:Y:S02]  /*3bc0*/  FMNMX.FTZ R3, R19, R3, !PT ;  /* 0x0000000313037209 */ /* 0x000fe40007810000 */
[----:B------:R-:W-:Y:S02]  /*3bd0*/  FMNMX.FTZ R100, R252, R100, !PT ;  /* 0x00000064fc647209 */ /* 0x000fe40007810000 */
[----:B------:R-:W-:Y:S02]  /*3be0*/  FSEL R108, R48, -INF , P2 ;  /* 0xff800000306c7808 */ /* 0x000fe40001000000 */
[----:B------:R-:W-:Y:S01]  /*3bf0*/  ISETP.GT.AND P2, PT, R2, 0x40, PT ;  /* 0x000000400200780c */ /* 0x000fe20003f44270 */
[----:B------:R-:W-:Y:S01]  /*3c00*/  LDSM.16.MT88.4 R48, [R226+0x900] ;  /* 0x00090000e230783b */ /* 0x000fe20000004200 */
[----:B------:R-:W-:-:S02]  /*3c10*/  FSEL R250, R44, -INF , P3 ;  /* 0xff8000002cfa7808 */ /* 0x000fc40001800000 */
[----:B------:R-:W-:Y:S01]  /*3c20*/  FMNMX.FTZ R3, R24, R3, !PT ;  /* 0x0000000318037209 */ /* 0x000fe20007810000 */
[----:B------:R-:W-:Y:S01]  /*3c30*/  LDSM.16.MT88.4 R44, [R229+0x900] ;  /* 0x00090000e52c783b */ /* 0x000fe20000004200 */
[----:B------:R-:W-:Y:S02]  /*3c40*/  FMNMX.FTZ R100, R251, R100, !PT ;  /* 0x00000064fb647209 */ /* 0x000fe40007810000 */
[----:B------:R-:W-:Y:S02]  /*3c50*/  FSEL R95, R43, -INF , P1 ;  /* 0xff8000002b5f7808 */ /* 0x000fe40000800000 */
[----:B------:R-:W-:Y:S02]  /*3c60*/  ISETP.GT.AND P1, PT, R2, 0x41, PT ;  /* 0x000000410200780c */ /* 0x000fe40003f24270 */
[----:B-1----:R-:W-:Y:S02]  /*3c70*/  FSEL R163, R41, -INF , P2 ;  /* 0xff80000029a37808 */ /* 0x002fe40001000000 */
[----:B------:R-:W-:-:S02]  /*3c80*/  FMNMX.FTZ R3, R25, R3, !PT ;  /* 0x0000000319037209 */ /* 0x000fc40007810000 */
[----:B------:R-:W-:Y:S02]  /*3c90*/  FMNMX.FTZ R100, R250, R100, !PT ;  /* 0x00000064fa647209 */ /* 0x000fe40007810000 */
[----:B------:R-:W-:Y:S02]  /*3ca0*/  FSEL R130, R42, -INF , P3 ;  /* 0xff8000002a827808 */ /* 0x000fe40001800000 */
[----:B------:R-:W-:Y:S02]  /*3cb0*/  ISETP.GT.AND P3, PT, R2, 0x48, PT ;  /* 0x000000480200780c */ /* 0x000fe40003f64270 */
[----:B------:R-:W-:Y:S02]  /*3cc0*/  FSEL R107, R40, -INF , P1 ;  /* 0xff800000286b7808 */ /* 0x000fe40000800000 */
[----:B------:R-:W-:Y:S02]  /*3cd0*/  FMNMX.FTZ R3, R26, R3, !PT ;  /* 0x000000031a037209 */ /* 0x000fe40007810000 */
[----:B------:R-:W-:-:S02]  /*3ce0*/  FMNMX.FTZ R100, R163, R100, !PT ;  /* 0x00000064a3647209 */ /* 0x000fc40007810000 */
[----:B------:R-:W-:Y:S02]  /*3cf0*/  FSEL R98, R37, -INF , P2 ;  /* 0xff80000025627808 */ /* 0x000fe40001000000 */
[----:B------:R-:W-:Y:S02]  /*3d00*/  ISETP.GT.AND P2, PT, R2, 0x49, PT ;  /* 0x000000490200780c */ /* 0x000fe40003f44270 */
        /* <DEDUP_REMOVED lines=25> */
[----:B------:R-:W-:Y:S01]  /*3ea0*/  FMNMX.FTZ R2, R89, R2, !PT ;  /* 0x0000000259027209 */ /* 0x000fe20007810000 */
[----:B------:R-:W-:Y:S01]  /*3eb0*/  LDSM.16.MT88.4 R20, [R225+0x100] ;  /* 0x00010000e114783b */ /* 0x000fe20000004200 */
[----:B------:R-:W-:Y:S02]  /*3ec0*/  FMNMX.FTZ R100, R110, R100, !PT ;  /* 0x000000646e647209 */ /* 0x000fe40007810000 */
[----:B------:R-:W-:Y:S02]  /*3ed0*/  FMNMX.FTZ R2, R108, R2, !PT ;  /* 0x000000026c027209 */ /* 0x000fe40007810000 */
[----:B------:R-:W-:Y:S02]  /*3ee0*/  FMNMX.FTZ R100, R93, R100, !PT ;  /* 0x000000645d647209 */ /* 0x000fe40007810000 */
[----:B------:R-:W-:-:S02]  /*3ef0*/  FMNMX.FTZ R2, R95, R2, !PT ;  /* 0x000000025f027209 */ /* 0x000fc40007810000 */
[----:B--2---:R-:W-:Y:S01]  /*3f00*/  FSEL R156, R36, -INF , P3 ;  /* 0xff800000249c7808 */ /* 0x004fe20001800000 */
[----:B------:R-:W1:Y:S01]  /*3f10*/  SHFL.BFLY PT, R3, R100, 0x2, 0x1f ;  /* 0x0c401f0064037f89 */ /* 0x000e6200000e0000 */
[----:B------:R-:W-:Y:S02]  /*3f20*/  FMNMX.FTZ R2, R130, R2, !PT ;  /* 0x0000000282027209 */ /* 0x000fe40007810000 */
[----:B------:R-:W-:Y:S02]  /*3f30*/  FSEL R162, R30, -INF , P2 ;  /* 0xff8000001ea27808 */ /* 0x000fe40001000000 */
[----:B------:R-:W-:Y:S02]  /*3f40*/  FMNMX.FTZ R2, R98, R2, !PT ;  /* 0x0000000262027209 */ /* 0x000fe40007810000 */
[----:B------:R-:W-:Y:S02]  /*3f50*/  FSEL R111, R31, -INF , P1 ;  /* 0xff8000001f6f7808 */ /* 0x000fe40000800000 */
        /* <DEDUP_REMOVED lines=16> */
[----:B------:R-:W1:Y:S02]  /*4060*/  SHFL.BFLY PT, R6, R3, 0x1, 0x1f ;  /* 0x0c201f0003067f89 */ /* 0x000e6400000e0000 */
[----:B------:R2:W-:Y:S02]  /*4070*/  MUFU.EX2 R96, R2 ;  /* 0x0000000200607308 */ /* 0x0005e40000000800 */
[----:B--2---:R-:W-:-:S06]  /*4080*/  FFMA.FTZ R2, R8, c[0x0][0x2d0], -R12 ;  /* 0x0000b40008027a23 */ /* 0x004fcc000001080c */
[----:B------:R2:W3:Y:S01]  /*4090*/  MUFU.EX2 R157, R2 ;  /* 0x00000002009d7308 */ /* 0x0004e20000000800 */
[----:B-1----:R-:W-:Y:S01]  /*40a0*/  FMNMX.FTZ R3, R3, R6, !PT ;  /* 0x0000000603037209 */ /* 0x002fe20007810000 */
[----:B------:R-:W-:-:S03]  /*40b0*/  FFMA.FTZ R6, R14, c[0x0][0x2d0], -R12 ;  /* 0x0000b4000e067a23 */ /* 0x000fc6000001080c */
[----:B------:R-:W-:-:S03]  /*40c0*/  FSETP.NEU.FTZ.AND P1, PT, R3, -INF , PT ;  /* 0xff8000000300780b */ /* 0x000fc60003f3d000 */
[----:B------:R1:W-:Y:S01]  /*40d0*/  MUFU.EX2 R161, R6 ;  /* 0x0000000600a17308 */ /* 0x0003e20000000800 */
[----:B--2---:R-:W-:Y:S01]  /*40e0*/  FFMA.FTZ R2, R9, c[0x0][0x2d0], -R12 ;  /* 0x0000b40009027a23 */ /* 0x004fe2000001080c */
[----:B---3--:R-:W-:-:S06]  /*40f0*/  F2FP.BF16.PACK_AB R8, R157, R96 ;  /* 0x000000609d08723e */ /* 0x008fcc00000010ff */
[----:B------:R2:W-:Y:S01]  /*4100*/  MUFU.EX2 R131, R2 ;  /* 0x0000000200837308 */ /* 0x0005e20000000800 */
[----:B-1----:R-:W-:-:S07]  /*4110*/  FFMA.FTZ R6, R15, c[0x0][0x2d0], -R12 ;  /* 0x0000b4000f067a23 */ /* 0x002fce000001080c */
[----:B------:R-:W-:Y:S01]  /*4120*/  MUFU.EX2 R87, R6 ;  /* 0x0000000600577308 */ /* 0x000fe20000000800 */
[----:B--2---:R-:W-:-:S07]  /*4130*/  FFMA.FTZ R2, R10, c[0x0][0x2d0], -R12 ;  /* 0x0000b4000a027a23 */ /* 0x004fce000001080c */
[----:B------:R1:W2:Y:S02]  /*4140*/  MUFU.EX2 R97, R2 ;  /* 0x0000000200617308 */ /* 0x0002a40000000800 */
[----:B-1----:R-:W-:Y:S01]  /*4150*/  FFMA.FTZ R2, R11, c[0x0][0x2d0], -R12 ;  /* 0x0000b4000b027a23 */ /* 0x002fe2000001080c */
[----:B--2---:R-:W-:-:S05]  /*4160*/  F2FP.BF16.PACK_AB R10, R97, R131 ;  /* 0x00000083610a723e */ /* 0x004fca00000010ff */
[----:B------:R1:W-:Y:S02]  /*4170*/  MUFU.EX2 R158, R2 ;  /* 0x00000002009e7308 */ /* 0x0003e40000000800 */
[----:B-1----:R-:W-:-:S06]  /*4180*/  FFMA.FTZ R2, R13, c[0x0][0x2d0], -R12 ;  /* 0x0000b4000d027a23 */ /* 0x002fcc000001080c */
[----:B------:R1:W-:Y:S02]  /*4190*/  MUFU.EX2 R160, R2 ;  /* 0x0000000200a07308 */ /* 0x0003e40000000800 */
[----:B-1----:R-:W-:-:S05]  /*41a0*/  FMUL.FTZ R2, R3, c[0x0][0x2d0] ;  /* 0x0000b40003027a20 */ /* 0x002fca0000410000 */
[----:B------:R-:W-:-:S05]  /*41b0*/  FSEL R2, R2, RZ, P1 ;  /* 0x000000ff02027208 */ /* 0x000fca0000800000 */
[--C-:B------:R-:W-:Y:S02]  /*41c0*/  FFMA.FTZ R6, R16, c[0x0][0x2d0], -R2.reuse ;  /* 0x0000b40010067a23 */ /* 0x100fe40000010802 */
[--C-:B------:R-:W-:Y:S02]  /*41d0*/  FFMA.FTZ R4, R18, c[0x0][0x2d0], -R2.reuse ;  /* 0x0000b40012047a23 */ /* 0x100fe40000010802 */
[----:B------:R1:W-:Y:S01]  /*41e0*/  MUFU.EX2 R15, R6 ;  /* 0x00000006000f7308 */ /* 0x0003e20000000800 */
[----:B------:R-:W-:-:S07]  /*41f0*/  FFMA.FTZ R0, R27, c[0x0][0x2d0], -R2 ;  /* 0x0000b4001b007a23 */ /* 0x000fce0000010802 */
[----:B------:R2:W-:Y:S01]  /*4200*/  MUFU.EX2 R13, R4 ;  /* 0x00000004000d7308 */ /* 0x0005e20000000800 */
[----:B-1----:R-:W-:-:S07]  /*4210*/  FFMA.FTZ R6, R17, c[0x0][0x2d0], -R2 ;  /* 0x0000b40011067a23 */ /* 0x002fce0000010802 */
[----:B------:R-:W-:Y:S01]  /*4220*/  MUFU.EX2 R185, R0 ;  /* 0x0000000000b97308 */ /* 0x000fe20000000800 */
[----:B--2---:R-:W-:-:S07]  /*4230*/  FFMA.FTZ R4, R19, c[0x0][0x2d0], -R2 ;  /* 0x0000b40013047a23 */ /* 0x004fce0000010802 */
[----:B------:R-:W1:Y:S01]  /*4240*/  MUFU.EX2 R14, R6 ;  /* 0x00000006000e7308 */ /* 0x000e620000000800 */
[----:B------:R-:W2:Y:S07]  /*4250*/  LDSM.16.MT88.4 R16, [R226+0x100] ;  /* 0x00010000e210783b */ /* 0x000eae0000004200 */
[----:B------:R3:W4:Y:S01]  /*4260*/  MUFU.EX2 R129, R4 ;  /* 0x0000000400817308 */ /* 0x0007220000000800 */
[----:B-1----:R-:W-:Y:S02]  /*4270*/  F2FP.BF16.PACK_AB R9, R14, R15 ;  /* 0x0000000f0e09723e */ /* 0x002fe400000010ff */
[----:B------:R-:W-:Y:S01]  /*4280*/  F2FP.BF16.PACK_AB R6, R87, R161 ;  /* 0x000000a15706723e */ /* 0x000fe200000010ff */
[----:B---3--:R-:W-:Y:S01]  /*4290*/  FFMA.FTZ R4, R24, c[0x0][0x2d0], -R2 ;  /* 0x0000b40018047a23 */ /* 0x008fe20000010802 */
[----:B----4-:R-:W-:-:S03]  /*42a0*/  F2FP.BF16.PACK_AB R11, R129, R13 ;  /* 0x0000000d810b723e */ /* 0x010fc600000010ff */
[----:B------:R1:W-:Y:S04]  /*42b0*/  MUFU.EX2 R159, R4 ;  /* 0x00000004009f7308 */ /* 0x0003e80000000800 */
[C---:B------:R-:W-:Y:S08]  /*42c0*/  HMMA.16816.F32.BF16 R40, R8.reuse, R20, RZ ;  /* 0x000000140828723c */ /* 0x040ff000000418ff */
[----:B------:R-:W-:Y:S01]  /*42d0*/  HMMA.16816.F32.BF16 R36, R8, R22, RZ ;  /* 0x000000160824723c */ /* 0x000fe200000418ff */
[----:B-1----:R-:W-:-:S04]  /*42e0*/  FFMA.FTZ R4, R25, c[0x0][0x2d0], -R2 ;  /* 0x0000b40019047a23 */ /* 0x002fc80000010802 */
[----:B------:R1:W3:Y:S03]  /*42f0*/  MUFU.EX2 R88, R4 ;  /* 0x0000000400587308 */ /* 0x0002e60000000800 */
[C---:B--2---:R-:W-:Y:S08]  /*4300*/  HMMA.16816.F32.BF16 R28, R8.reuse, R16, RZ ;  /* 0x00000010081c723c */ /* 0x044ff000000418ff */
[----:B------:R-:W-:Y:S01]  /*4310*/  HMMA.16816.F32.BF16 R20, R8, R32, RZ ;  /* 0x000000200814723c */ /* 0x000fe200000418ff */
[----:B-1----:R-:W-:Y:S01]  /*4320*/  FFMA.FTZ R4, R26, c[0x0][0x2d0], -R2 ;  /* 0x0000b4001a047a23 */ /* 0x002fe20000010802 */
[----:B---3--:R-:W-:-:S06]  /*4330*/  F2FP.BF16.PACK_AB R5, R88, R159 ;  /* 0x0000009f5805723e */ /* 0x008fcc00000010ff */
[C---:B------:R-:W-:Y:S01]  /*4340*/  HMMA.16816.F32.BF16 R24, R8.reuse, R18, RZ ;  /* 0x000000120818723c */ /* 0x040fe200000418ff */
[----:B------:R1:W2:Y:S07]  /*4350*/  MUFU.EX2 R105, R4 ;  /* 0x0000000400697308 */ /* 0x0002ae0000000800 */
[C---:B------:R-:W-:Y:S08]  /*4360*/  HMMA.16816.F32.BF16 R16, R8.reuse, R34, RZ ;  /* 0x000000220810723c */ /* 0x040ff000000418ff */
[----:B------:R-:W-:Y:S01]  /*4370*/  HMMA.16816.F32.BF16 R32, R8, R58, RZ ;  /* 0x0000003a0820723c */ /* 0x000fe200000418ff */
[----:B-1----:R-:W-:-:S02]  /*4380*/  F2FP.BF16.PACK_AB R4, R160, R158 ;  /* 0x0000009ea004723e */ /* 0x002fc400000010ff */
[----:B--2---:R-:W-:-:S07]  /*4390*/  F2FP.BF16.PACK_AB R7, R185, R105 ;  /* 0x00000069b907723e */ /* 0x004fce00000010ff */
[C---:B------:R-:W-:Y:S01]  /*43a0*/  HMMA.16816.F32.BF16 R76, R4.reuse, R52, R40 ;  /* 0x00000034044c723c */ /* 0x040fe20000041828 */
[----:B------:R-:W1:Y:S07]  /*43b0*/  LDSM.16.MT88.4 R40, [R225+0x3900] ;  /* 0x00390000e128783b */ /* 0x000e6e0000004200 */
[----:B------:R-:W-:Y:S08]  /*43c0*/  HMMA.16816.F32.BF16 R152, R4, R46, R16 ;  /* 0x0000002e0498723c */ /* 0x000ff00000041810 */
[----:B------:R-:W-:Y:S01]  /*43d0*/  HMMA.16816.F32.BF16 R16, R8, R56, RZ ;  /* 0x000000380810723c */ /* 0x000fe200000418ff */
[----:B------:R-:W-:Y:S07]  /*43e0*/  LDSM.16.MT88.4 R56, [R226+0x6100] ;  /* 0x00610000e238783b */ /* 0x000fee0000004200 */
[----:B------:R-:W-:Y:S01]  /*43f0*/  HMMA.16816.F32.BF16 R180, R4, R54, R36 ;  /* 0x0000003604b4723c */ /* 0x000fe20000041824 */
[----:B------:R-:W2:Y:S01]  /*4400*/  LDSM.16.MT88.4 R36, [R226+0x3900] ;  /* 0x00390000e224783b */ /* 0x000ea20000004200 */
[----:B------:R-:W-:Y:S01]  /*4410*/  IMAD.MOV.U32 R86, RZ, RZ, R76 ;  /* 0x000000ffff567224 */ /* 0x000fe200078e004c */
[----:B------:R-:W-:Y:S01]  /*4420*/  MOV R85, R77 ;  /* 0x0000004d00557202 */ /* 0x000fe20000000f00 */
[----:B------:R-:W-:Y:S01]  /*4430*/  IMAD.MOV.U32 R84, RZ, RZ, R78 ;  /* 0x000000ffff547224 */ /* 0x000fe200078e004e */
[----:B------:R-:W-:Y:S01]  /*4440*/  LDSM.16.MT88.4 R52, [R225+0x6100] ;  /* 0x00610000e134783b */ /* 0x000fe20000004200 */
[----:B------:R-:W-:-:S02]  /*4450*/  IMAD.MOV.U32 R0, RZ, RZ, R79 ;  /* 0x000000ffff007224 */ /* 0x000fc400078e004f */
[C---:B------:R-:W-:Y:S01]  /*4460*/  HMMA.16816.F32.BF16 R164, R4.reuse, R44, R20 ;  /* 0x0000002c04a4723c */ /* 0x040fe20000041814 */
[----:B------:R-:W3:Y:S04]  /*4470*/  LDSM.16.MT88.4 R44, [R229+0x3100] ;  /* 0x00310000e52c783b */ /* 0x000ee80000004200 */
[----:B------:R-:W-:Y:S03]  /*4480*/  LDSM.16.MT88.4 R76, [R228+0x3900] ;  /* 0x00390000e44c783b */ /* 0x000fe60000004200 */
[C---:B------:R-:W-:Y:S08]  /*4490*/  HMMA.16816.F32.BF16 R176, R4.reuse, R48, R28 ;  /* 0x0000003004b0723c */ /* 0x040ff0000004181c */
[C---:B------:R-:W-:Y:S01]  /*44a0*/  HMMA.16816.F32.BF16 R172, R4.reuse, R50, R24 ;  /* 0x0000003204ac723c */ /* 0x040fe20000041818 */
[----:B------:R-:W4:Y:S07]  /*44b0*/  LDSM.16.MT88.4 R48, [R228+0x3100] ;  /* 0x00310000e430783b */ /* 0x000f2e0000004200 */
[----:B------:R-:W-:Y:S08]  /*44c0*/  HMMA.16816.F32.BF16 R168, R4, R68, R16 ;  /* 0x0000004404a8723c */ /* 0x000ff00000041810 */
[C---:B------:R-:W-:Y:S08]  /*44d0*/  HMMA.16816.F32.BF16 R28, R8.reuse, R60, RZ ;  /* 0x0000003c081c723c */ /* 0x040ff000000418ff */
[C---:B------:R-:W-:Y:S08]  /*44e0*/  HMMA.16816.F32.BF16 R20, R8.reuse, R64, RZ ;  /* 0x000000400814723c */ /* 0x040ff000000418ff */
[----:B------:R-:W-:Y:S01]  /*44f0*/  HMMA.16816.F32.BF16 R16, R8, R66, RZ ;  /* 0x000000420810723c */ /* 0x000fe200000418ff */
[----:B------:R-:W3:Y:S07]  /*4500*/  LDSM.16.MT88.4 R64, [R229+0x6100] ;  /* 0x00610000e540783b */ /* 0x000eee0000004200 */
[----:B------:R-:W-:Y:S01]  /*4510*/  HMMA.16816.F32.BF16 R148, R4, R70, R32 ;  /* 0x000000460494723c */ /* 0x000fe20000041820 */
[----:B------:R-:W4:Y:S07]  /*4520*/  LDSM.16.MT88.4 R68, [R225+0x6900] ;  /* 0x00690000e144783b */ /* 0x000f2e0000004200 */
[----:B------:R-:W-:Y:S08]  /*4530*/  HMMA.16816.F32.BF16 R24, R8, R62, RZ ;  /* 0x0000003e0818723c */ /* 0x000ff000000418ff */
[C---:B-1----:R-:W-:Y:S08]  /*4540*/  HMMA.16816.F32.BF16 R144, R4.reuse, R40, R28 ;  /* 0x000000280490723c */ /* 0x042ff0000004181c */
[C---:B--2---:R-:W-:Y:S08]  /*4550*/  HMMA.16816.F32.BF16 R136, R4.reuse, R36, R20 ;  /* 0x000000240488723c */ /* 0x044ff00000041814 */
[----:B------:R-:W-:Y:S08]  /*4560*/  HMMA.16816.F32.BF16 R132, R4, R38, R16 ;  /* 0x000000260484723c */ /* 0x000ff00000041810 */
[C---:B---3--:R-:W-:Y:S08]  /*4570*/  HMMA.16816.F32.BF16 R32, R8.reuse, R46, RZ ;  /* 0x0000002e0820723c */ /* 0x048ff000000418ff */
[C---:B------:R-:W-:Y:S08]  /*4580*/  HMMA.16816.F32.BF16 R36, R8.reuse, R44, RZ ;  /* 0x0000002c0824723c */ /* 0x040ff000000418ff */
[C---:B----4-:R-:W-:Y:S08]  /*4590*/  HMMA.16816.F32.BF16 R28, R8.reuse, R48, RZ ;  /* 0x00000030081c723c */ /* 0x050ff000000418ff */
[C---:B------:R-:W-:Y:S08]  /*45a0*/  HMMA.16816.F32.BF16 R16, R8.reuse, R54, RZ ;  /* 0x000000360810723c */ /* 0x040ff000000418ff */
[----:B------:R-:W-:Y:S08]  /*45b0*/  HMMA.16816.F32.BF16 R20, R8, R52, RZ ;  /* 0x000000340814723c */ /* 0x000ff000000418ff */
[----:B------:R-:W-:Y:S08]  /*45c0*/  HMMA.16816.F32.BF16 R140, R4, R42, R24 ;  /* 0x0000002a048c723c */ /* 0x000ff00000041818 */
[C---:B------:R-:W-:Y:S08]  /*45d0*/  HMMA.16816.F32.BF16 R24, R8.reuse, R50, RZ ;  /* 0x000000320818723c */ /* 0x040ff000000418ff */
[----:B------:R-:W-:Y:S07]  /*45e0*/  HMMA.16816.F32.BF16 R48, R8, R66, RZ ;  /* 0x000000420830723c */ /* 0x000fee00000418ff */
[----:B------:R-:W-:Y:S01]  /*45f0*/  MOV R66, R95 ;  /* 0x0000005f00427202 */ /* 0x000fe20000000f00 */
[----:B------:R-:W-:Y:S01]  /*4600*/  HMMA.16816.F32.BF16 R116, R4, R82, R32 ;  /* 0x000000520474723c */ /* 0x000fe20000041820 */
[----:B------:R-:W-:-:S06]  /*4610*/  IMAD.MOV.U32 R67, RZ, RZ, R108 ;  /* 0x000000ffff437224 */ /* 0x000fcc00078e006c */
[----:B------:R-:W-:Y:S01]  /*4620*/  IMAD.MOV.U32 R35, RZ, RZ, R94 ;  /* 0x000000ffff237224 */ /* 0x000fe200078e005e */
[----:B------:R-:W-:Y:S01]  /*4630*/  HMMA.16816.F32.BF16 R120, R4, R80, R36 ;  /* 0x000000500478723c */ /* 0x000fe20000041824 */
[----:B------:R-:W-:Y:S01]  /*4640*/  IMAD.MOV.U32 R34, RZ, RZ, R93 ;  /* 0x000000ffff227224 */ /* 0x000fe200078e005d */
[----:B------:R-:W-:Y:S01]  /*4650*/  MOV R33, R92 ;  /* 0x0000005c00217202 */ /* 0x000fe20000000f00 */
[----:B------:R-:W-:-:S04]  /*4660*/  IMAD.MOV.U32 R32, RZ, RZ, R91 ;  /* 0x000000ffff207224 */ /* 0x000fc800078e005b */
[----:B------:R-:W-:Y:S01]  /*4670*/  IMAD.MOV.U32 R39, RZ, RZ, R97 ;  /* 0x000000ffff277224 */ /* 0x000fe200078e0061 */
[----:B------:R-:W-:Y:S01]  /*4680*/  HMMA.16816.F32.BF16 R112, R4, R76, R28 ;  /* 0x0000004c0470723c */ /* 0x000fe2000004181c */
[----:B------:R-:W-:Y:S01]  /*4690*/  IMAD.MOV.U32 R38, RZ, RZ, R98 ;  /* 0x000000ffff267224 */ /* 0x000fe200078e0062 */
[----:B------:R-:W-:Y:S01]  /*46a0*/  MOV R37, R162 ;  /* 0x000000a200257202 */ /* 0x000fe20000000f00 */
[----:B------:R-:W-:-:S04]  /*46b0*/  IMAD.MOV.U32 R36, RZ, RZ, R163 ;  /* 0x000000ffff247224 */ /* 0x000fc800078e00a3 */
[----:B------:R-:W-:Y:S01]  /*46c0*/  IMAD.MOV.U32 R31, RZ, RZ, R96 ;  /* 0x000000ffff1f7224 */ /* 0x000fe200078e0060 */
[----:B------:R-:W-:Y:S01]  /*46d0*/  MOV R30, R99 ;  /* 0x00000063001e7202 */ /* 0x000fe20000000f00 */
[----:B------:R-:W-:Y:S01]  /*46e0*/  HMMA.16816.F32.BF16 R92, R4, R70, R16 ;  /* 0x00000046045c723c */ /* 0x000fe20000041810 */
[----:B------:R-:W1:Y:S01]  /*46f0*/  LDSM.16.MT88.4 R16, [R229+0x6900] ;  /* 0x00690000e510783b */ /* 0x000e620000004200 */
[----:B------:R-:W-:Y:S01]  /*4700*/  IMAD.MOV.U32 R76, RZ, RZ, R86 ;  /* 0x000000ffff4c7224 */ /* 0x000fe200078e0056 */
[----:B------:R-:W-:Y:S01]  /*4710*/  MOV R77, R85 ;  /* 0x00000055004d7202 */ /* 0x000fe20000000f00 */
[----:B------:R-:W-:Y:S01]  /*4720*/  IMAD.MOV.U32 R29, RZ, RZ, R111 ;  /* 0x000000ffff1d7224 */ /* 0x000fe200078e006f */
[----:B------:R-:W-:-:S03]  /*4730*/  MOV R28, R110 ;  /* 0x0000006e001c7202 */ /* 0x000fc60000000f00 */
[----:B------:R-:W-:Y:S08]  /*4740*/  HMMA.16816.F32.BF16 R60, R8, R56, RZ ;  /* 0x00000038083c723c */ /* 0x000ff000000418ff */
[----:B------:R-:W-:Y:S01]  /*4750*/  HMMA.16816.F32.BF16 R96, R4, R68, R20 ;  /* 0x000000440460723c */ /* 0x000fe20000041814 */
[----:B------:R-:W2:Y:S06]  /*4760*/  LDSM.16.MT88.4 R20, [R226+0x6900] ;  /* 0x00690000e214783b */ /* 0x000eac0000004200 */
[----:B------:R-:W-:Y:S01]  /*4770*/  IMAD.MOV.U32 R69, RZ, RZ, R88 ;  /* 0x000000ffff457224 */ /* 0x000fe200078e0058 */
[C---:B------:R-:W-:Y:S08]  /*4780*/  HMMA.16816.F32.BF16 R56, R8.reuse, R58, RZ ;  /* 0x0000003a0838723c */ /* 0x040ff000000418ff */
[C---:B------:R-:W-:Y:S07]  /*4790*/  HMMA.16816.F32.BF16 R52, R8.reuse, R64, RZ ;  /* 0x000000400834723c */ /* 0x040fee00000418ff */
[----:B------:R-:W-:Y:S01]  /*47a0*/  IMAD.MOV.U32 R64, RZ, RZ, R90 ;  /* 0x000000ffff407224 */ /* 0x000fe200078e005a */
[----:B------:R-:W-:Y:S01]  /*47b0*/  HMMA.16816.F32.BF16 R44, R8, R72, RZ ;  /* 0x00000048082c723c */ /* 0x000fe200000418ff */
[----:B------:R-:W-:-:S06]  /*47c0*/  MOV R65, R89 ;  /* 0x0000005900417202 */ /* 0x000fcc0000000f00 */
[----:B------:R-:W-:Y:S01]  /*47d0*/  MOV R73, R107 ;  /* 0x0000006b00497202 */ /* 0x000fe20000000f00 */
[----:B------:R-:W-:Y:S01]  /*47e0*/  HMMA.16816.F32.BF16 R40, R8, R74, RZ ;  /* 0x0000004a0828723c */ /* 0x000fe200000418ff */
[----:B------:R-:W3:Y:S01]  /*47f0*/  LDSM.16.MT88.4 R8, [R228+0x6900] ;  /* 0x00690000e408783b */ /* 0x000ee20000004200 */
[----:B------:R-:W-:-:S05]  /*4800*/  IMAD.MOV.U32 R72, RZ, RZ, R106 ;  /* 0x000000ffff487224 */ /* 0x000fca00078e006a */
[----:B------:R-:W-:Y:S01]  /*4810*/  IMAD.MOV.U32 R75, RZ, RZ, R105 ;  /* 0x000000ffff4b7224 */ /* 0x000fe200078e0069 */
[----:B------:R-:W-:Y:S01]  /*4820*/  MOV R74, R104 ;  /* 0x00000068004a7202 */ /* 0x000fe20000000f00 */
[C---:B-1----:R-:W-:Y:S08]  /*4830*/  HMMA.16816.F32.BF16 R80, R4.reuse, R18, R48 ;  /* 0x000000120450723c */ /* 0x042ff00000041830 */
[C---:B------:R-:W-:Y:S07]  /*4840*/  HMMA.16816.F32.BF16 R104, R4.reuse, R78, R24 ;  /* 0x0000004e0468723c */ /* 0x040fee0000041818 */
[----:B------:R-:W-:Y:S01]  /*4850*/  IMAD.MOV.U32 R79, RZ, RZ, R0 ;  /* 0x000000ffff4f7224 */ /* 0x000fe200078e0000 */
[----:B--2---:R-:W-:Y:S01]  /*4860*/  HMMA.16816.F32.BF16 R88, R4, R22, R56 ;  /* 0x000000160458723c */ /* 0x004fe20000041838 */
[----:B------:R-:W-:-:S02]  /*4870*/  FFMA.FTZ R0, R124, c[0x0][0x2d0], -R12 ;  /* 0x0000b4007c007a23 */ /* 0x000fc4000001080c */
[----:B------:R-:W-:Y:S02]  /*4880*/  IMAD.MOV.U32 R27, RZ, RZ, R87 ;  /* 0x000000ffff1b7224 */ /* 0x000fe400078e0057 */
[----:B------:R1:W-:Y:S01]  /*4890*/  MUFU.EX2 R24, R0 ;  /* 0x0000000000187308 */ /* 0x0003e20000000800 */
[----:B------:R-:W-:Y:S02]  /*48a0*/  IMAD.MOV.U32 R78, RZ, RZ, R84 ;  /* 0x000000ffff4e7224 */ /* 0x000fe400078e0054 */
[----:B------:R-:W-:Y:S01]  /*48b0*/  IMAD.MOV.U32 R26, RZ, RZ, R109 ;  /* 0x000000ffff1a7224 */ /* 0x000fe200078e006d */
[C---:B------:R-:W-:Y:S01]  /*48c0*/  HMMA.16816.F32.BF16 R84, R4.reuse, R16, R52 ;  /* 0x000000100454723c */ /* 0x040fe20000041834 */
[----:B------:R-:W2:Y:S07]  /*48d0*/  LDSM.16.MT88.4 R16, [R226+0x1100] ;  /* 0x00110000e210783b */ /* 0x000eae0000004200 */
[----:B------:R-:W-:Y:S01]  /*48e0*/  HMMA.16816.F32.BF16 R108, R4, R20, R60 ;  /* 0x00000014046c723c */ /* 0x000fe2000004183c */
[----:B------:R-:W4:Y:S01]  /*48f0*/  LDSM.16.MT88.4 R20, [R225+0x1100] ;  /* 0x00110000e114783b */ /* 0x000f220000004200 */
[----:B-1----:R-:W-:Y:S01]  /*4900*/  FFMA.FTZ R0, R103, c[0x0][0x2d0], -R12 ;  /* 0x0000b40067007a23 */ /* 0x002fe2000001080c */
[----:B------:R-:W-:-:S03]  /*4910*/  MOV R103, R69 ;  /* 0x0000004500677202 */ /* 0x000fc60000000f00 */
[----:B------:R1:W1:Y:S02]  /*4920*/  MUFU.EX2 R163, R0 ;  /* 0x0000000000a37308 */ /* 0x0002640000000800 */
[C---:B---3--:R-:W-:Y:S08]  /*4930*/  HMMA.16816.F32.BF16 R60, R4.reuse, R8, R44 ;  /* 0x00000008043c723c */ /* 0x048ff0000004182c */
[----:B------:R-:W-:Y:S01]  /*4940*/  HMMA.16816.F32.BF16 R40, R4, R10, R40 ;  /* 0x0000000a0428723c */ /* 0x000fe20000041828 */
[----:B------:R-:W3:Y:S01]  /*4950*/  LDSM.16.MT88.4 R8, [R229+0x1100] ;  /* 0x00110000e508783b */ /* 0x000ee20000004200 */
[----:B-1----:R-:W-:-:S05]  /*4960*/  FFMA.FTZ R0, R102, c[0x0][0x2d0], -R12 ;  /* 0x0000b40066007a23 */ /* 0x002fca000001080c */
[----:B------:R-:W-:Y:S01]  /*4970*/  F2FP.BF16.PACK_AB R4, R163, R24 ;  /* 0x00000018a304723e */ /* 0x000fe200000010ff */
[----:B------:R1:W-:Y:S02]  /*4980*/  MUFU.EX2 R162, R0 ;  /* 0x0000000000a27308 */ /* 0x0003e40000000800 */
[----:B-1----:R-:W-:-:S06]  /*4990*/  FFMA.FTZ R0, R101, c[0x0][0x2d0], -R12 ;  /* 0x0000b40065007a23 */ /* 0x002fcc000001080c */
[----:B------:R1:W1:Y:S02]  /*49a0*/  MUFU.EX2 R101, R0 ;  /* 0x0000000000657308 */ /* 0x0002640000000800 */
[----:B-1----:R-:W-:Y:S01]  /*49b0*/  FFMA.FTZ R0, R127, c[0x0][0x2d0], -R2 ;  /* 0x0000b4007f007a23 */ /* 0x002fe20000010802 */
[----:B------:R-:W-:-:S05]  /*49c0*/  F2FP.BF16.PACK_AB R6, R101, R162 ;  /* 0x000000a26506723e */ /* 0x000fca00000010ff */
[----:B------:R1:W-:Y:S02]  /*49d0*/  MUFU.EX2 R102, R0 ;  /* 0x0000000000667308 */ /* 0x0003e40000000800 */
[----:B-1----:R-:W-:Y:S02]  /*49e0*/  FFMA.FTZ R0, R126, c[0x0][0x2d0], -R2 ;  /* 0x0000b4007e007a23 */ /* 0x002fe40000010802 */
[----:B------:R-:W-:-:S04]  /*49f0*/  IMAD.MOV.U32 R126, RZ, RZ, R74 ;  /* 0x000000ffff7e7224 */ /* 0x000fc800078e004a */
[----:B------:R1:W1:Y:S02]  /*4a00*/  MUFU.EX2 R25, R0 ;  /* 0x0000000000197308 */ /* 0x0002640000000800 */
[----:B-1----:R-:W-:Y:S01]  /*4a10*/  FFMA.FTZ R0, R125, c[0x0][0x2d0], -R2 ;  /* 0x0000b4007d007a23 */ /* 0x002fe20000010802 */
[----:B------:R-:W-:Y:S01]  /*4a20*/  F2FP.BF16.PACK_AB R5, R25, R102 ;  /* 0x000000661905723e */ /* 0x000fe200000010ff */
[----:B------:R-:W-:-:S04]  /*4a30*/  IMAD.MOV.U32 R125, RZ, RZ, R38 ;  /* 0x000000ffff7d7224 */ /* 0x000fc800078e0026 */
[----:B------:R1:W-:Y:S02]  /*4a40*/  MUFU.EX2 R127, R0 ;  /* 0x00000000007f7308 */ /* 0x0003e40000000800 */
[----:B-1----:R-:W-:-:S06]  /*4a50*/  FFMA.FTZ R0, R128, c[0x0][0x2d0], -R2 ;  /* 0x0000b40080007a23 */ /* 0x002fcc0000010802 */
[----:B------:R-:W1:Y:S02]  /*4a60*/  MUFU.EX2 R124, R0 ;  /* 0x00000000007c7308 */ /* 0x000e640000000800 */
[----:B-1----:R-:W-:Y:S01]  /*4a70*/  F2FP.BF16.PACK_AB R7, R124, R127 ;  /* 0x0000007f7c07723e */ /* 0x002fe200000010ff */
[----:B------:R-:W-:-:S04]  /*4a80*/  IMAD.MOV.U32 R0, RZ, RZ, R35 ;  /* 0x000000ffff007224 */ /* 0x000fc800078e0023 */
[----:B------:R-:W-:Y:S02]  /*4a90*/  FFMA.FTZ R0, R0, c[0x0][0x2d0], -R12 ;  /* 0x0000b40000007a23 */ /* 0x000fe4000001080c */
[C---:B--2---:R-:W-:Y:S07]  /*4aa0*/  HMMA.16816.F32.BF16 R48, R4.reuse, R18, R172 ;  /* 0x000000120430723c */ /* 0x044fee00000418ac */
[----:B------:R-:W-:Y:S01]  /*4ab0*/  IMAD.MOV.U32 R175, RZ, RZ, R36 ;  /* 0x000000ffffaf7224 */ /* 0x000fe200078e0024 */
[----:B----4-:R-:W-:Y:S01]  /*4ac0*/  HMMA.16816.F32.BF16 R76, R4, R20, R76 ;  /* 0x00000014044c723c */ /* 0x010fe2000004184c */
[----:B------:R-:W-:Y:S01]  /*4ad0*/  IMAD.MOV.U32 R173, RZ, RZ, R37 ;  /* 0x000000ffffad7224 */ /* 0x000fe200078e0025 */
[----:B------:R-:W-:-:S02]  /*4ae0*/  MOV R172, R39 ;  /* 0x0000002700ac7202 */ /* 0x000fc40000000f00 */
[----:B------:R-:W-:-:S04]  /*4af0*/  MOV R174, R24 ;  /* 0x0000001800ae7202 */ /* 0x000fc80000000f00 */
[C---:B------:R-:W-:Y:S01]  /*4b00*/  HMMA.16816.F32.BF16 R68, R4.reuse, R22, R180 ;  /* 0x000000160444723c */ /* 0x040fe200000418b4 */
[----:B------:R-:W1:Y:S06]  /*4b10*/  LDSM.16.MT88.4 R20, [R228+0x1100] ;  /* 0x00110000e414783b */ /* 0x000e6c0000004200 */
[----:B------:R-:W-:Y:S01]  /*4b20*/  IMAD.MOV.U32 R180, RZ, RZ, R64 ;  /* 0x000000ffffb47224 */ /* 0x000fe200078e0040 */
[----:B------:R-:W-:Y:S01]  /*4b30*/  HMMA.16816.F32.BF16 R56, R4, R16, R176 ;  /* 0x000000100438723c */ /* 0x000fe200000418b0 */
[----:B------:R-:W2:Y:S01]  /*4b40*/  LDSM.16.MT88.4 R16, [R225+0x4100] ;  /* 0x00410000e110783b */ /* 0x000ea20000004200 */
[----:B------:R-:W-:Y:S01]  /*4b50*/  MOV R182, R33 ;  /* 0x0000002100b67202 */ /* 0x000fe20000000f00 */
[----:B------:R-:W-:-:S02]  /*4b60*/  IMAD.MOV.U32 R183, RZ, RZ, R34 ;  /* 0x000000ffffb77224 */ /* 0x000fc400078e0022 */
[----:B------:R-:W-:Y:S02]  /*4b70*/  IMAD.MOV.U32 R181, RZ, RZ, R131 ;  /* 0x000000ffffb57224 */ /* 0x000fe400078e0083 */
[----:B------:R-:W-:Y:S01]  /*4b80*/  MOV R177, R28 ;  /* 0x0000001c00b17202 */ /* 0x000fe20000000f00 */
[----:B---3--:R-:W-:Y:S01]  /*4b90*/  HMMA.16816.F32.BF16 R36, R4, R8, R164 ;  /* 0x000000080424723c */ /* 0x008fe200000418a4 */
[----:B------:R-:W-:Y:S02]  /*4ba0*/  IMAD.MOV.U32 R176, RZ, RZ, R29 ;  /* 0x000000ffffb07224 */ /* 0x000fe400078e001d */
[----:B------:R-:W-:Y:S02]  /*4bb0*/  IMAD.MOV.U32 R179, RZ, RZ, R26 ;  /* 0x000000ffffb37224 */ /* 0x000fe400078e001a */
[----:B------:R-:W-:Y:S02]  /*4bc0*/  IMAD.MOV.U32 R178, RZ, RZ, R25 ;  /* 0x000000ffffb27224 */ /* 0x000fe400078e0019 */
[----:B------:R-:W-:Y:S01]  /*4bd0*/  IMAD.MOV.U32 R165, RZ, RZ, R30 ;  /* 0x000000ffffa57224 */ /* 0x000fe200078e001e */
[----:B------:R-:W-:Y:S01]  /*4be0*/  MOV R166, R66 ;  /* 0x0000004200a67202 */ /* 0x000fe20000000f00 */
[----:B------:R-:W-:-:S02]  /*4bf0*/  IMAD.MOV.U32 R164, RZ, RZ, R31 ;  /* 0x000000ffffa47224 */ /* 0x000fc400078e001f */
[----:B------:R-:W-:Y:S01]  /*4c00*/  HMMA.16816.F32.BF16 R28, R4, R10, R152 ;  /* 0x0000000a041c723c */ /* 0x000fe20000041898 */
[----:B------:R-:W3:Y:S01]  /*4c10*/  LDSM.16.MT88.4 R8, [R226+0x4100] ;  /* 0x00410000e208783b */ /* 0x000ee20000004200 */
[----:B------:R-:W-:-:S05]  /*4c20*/  IMAD.MOV.U32 R167, RZ, RZ, R67 ;  /* 0x000000ffffa77224 */ /* 0x000fca00078e0043 */
[----:B------:R-:W-:Y:S01]  /*4c30*/  IMAD.MOV.U32 R154, RZ, RZ, R75 ;  /* 0x000000ffff9a7224 */ /* 0x000fe200078e004b */
[----:B------:R-:W-:Y:S01]  /*4c40*/  MOV R153, R72 ;  /* 0x0000004800997202 */ /* 0x000fe20000000f00 */
[----:B------:R-:W-:Y:S01]  /*4c50*/  IMAD.MOV.U32 R152, RZ, RZ, R73 ;  /* 0x000000ffff987224 */ /* 0x000fe200078e0049 */
[----:B------:R-:W-:Y:S01]  /*4c60*/  MOV R155, R27 ;  /* 0x0000001b009b7202 */ /* 0x000fe20000000f00 */
[C---:B-1----:R-:W-:Y:S07]  /*4c70*/  HMMA.16816.F32.BF16 R72, R4.reuse, R20, R168 ;  /* 0x000000140448723c */ /* 0x042fee00000418a8 */
[----:B------:R-:W-:Y:S01]  /*4c80*/  MOV R168, R65 ;  /* 0x0000004100a87202 */ /* 0x000fe20000000f00 */
[----:B------:R-:W-:Y:S01]  /*4c90*/  IMAD.MOV.U32 R171, RZ, RZ, R32 ;  /* 0x000000ffffab7224 */ /* 0x000fe200078e0020 */
[----:B------:R-:W-:Y:S01]  /*4ca0*/  HMMA.16816.F32.BF16 R64, R4, R22, R148 ;  /* 0x000000160440723c */ /* 0x000fe20000041894 */
[----:B------:R-:W1:Y:S01]  /*4cb0*/  LDSM.16.MT88.4 R20, [R229+0x4100] ;  /* 0x00410000e514783b */ /* 0x000e620000004200 */
[----:B------:R-:W-:Y:S01]  /*4cc0*/  IMAD.MOV.U32 R169, RZ, RZ, R130 ;  /* 0x000000ffffa97224 */ /* 0x000fe200078e0082 */
[----:B------:R-:W-:-:S04]  /*4cd0*/  MOV R170, R129 ;  /* 0x0000008100aa7202 */ /* 0x000fc80000000f00 */
[----:B------:R-:W-:Y:S01]  /*4ce0*/  IMAD.MOV.U32 R151, RZ, RZ, R168 ;  /* 0x000000ffff977224 */ /* 0x000fe200078e00a8 */
[C---:B--2---:R-:W-:Y:S01]  /*4cf0*/  HMMA.16816.F32.BF16 R52, R4.reuse, R16, R144 ;  /* 0x000000100434723c */ /* 0x044fe20000041890 */
[----:B------:R-:W-:Y:S01]  /*4d00*/  IMAD.MOV.U32 R168, RZ, RZ, R169 ;  /* 0x000000ffffa87224 */ /* 0x000fe200078e00a9 */
[----:B------:R-:W-:Y:S01]  /*4d10*/  MOV R169, R170 ;  /* 0x000000aa00a97202 */ /* 0x000fe20000000f00 */
[----:B------:R-:W-:Y:S02]  /*4d20*/  IMAD.MOV.U32 R170, RZ, RZ, R171 ;  /* 0x000000ffffaa7224 */ /* 0x000fe400078e00ab */
[----:B------:R-:W-:Y:S01]  /*4d30*/  IMAD.MOV.U32 R171, RZ, RZ, R152 ;  /* 0x000000ffffab7224 */ /* 0x000fe200078e0098 */
[----:B------:R-:W-:Y:S01]  /*4d40*/  MOV R152, R153 ;  /* 0x0000009900987202 */ /* 0x000fe20000000f00 */
[----:B------:R-:W-:Y:S01]  /*4d50*/  IMAD.MOV.U32 R153, RZ, RZ, R154 ;  /* 0x000000ffff997224 */ /* 0x000fe200078e009a */
[----:B------:R-:W-:Y:S01]  /*4d60*/  HMMA.16816.F32.BF16 R44, R4, R18, R140 ;  /* 0x00000012042c723c */ /* 0x000fe2000004188c */
[----:B------:R-:W2:Y:S01]  /*4d70*/  LDSM.16.MT88.4 R16, [R228+0x4100] ;  /* 0x00410000e410783b */ /* 0x000ea20000004200 */
[----:B------:R-:W-:Y:S01]  /*4d80*/  IMAD.MOV.U32 R154, RZ, RZ, R155 ;  /* 0x000000ffff9a7224 */ /* 0x000fe200078e009b */
[----:B------:R-:W-:Y:S01]  /*4d90*/  MOV R155, R164 ;  /* 0x000000a4009b7202 */ /* 0x000fe20000000f00 */
[----:B------:R-:W-:-:S02]  /*4da0*/  IMAD.MOV.U32 R164, RZ, RZ, R165 ;  /* 0x000000ffffa47224 */ /* 0x000fc400078e00a5 */
[----:B------:R-:W-:Y:S01]  /*4db0*/  IMAD.MOV.U32 R165, RZ, RZ, R172 ;  /* 0x000000ffffa57224 */ /* 0x000fe200078e00ac */
[----:B------:R-:W-:Y:S01]  /*4dc0*/  MOV R172, R173 ;  /* 0x000000ad00ac7202 */ /* 0x000fe20000000f00 */
[C---:B---3--:R-:W-:Y:S01]  /*4dd0*/  HMMA.16816.F32.BF16 R32, R4.reuse, R8, R136 ;  /* 0x000000080420723c */ /* 0x048fe20000041888 */
[----:B------:R-:W-:Y:S02]  /*4de0*/  IMAD.MOV.U32 R173, RZ, RZ, R174 ;  /* 0x000000ffffad7224 */ /* 0x000fe400078e00ae */
[----:B------:R-:W-:Y:S01]  /*4df0*/  IMAD.MOV.U32 R174, RZ, RZ, R175 ;  /* 0x000000ffffae7224 */ /* 0x000fe200078e00af */
[----:B------:R-:W-:Y:S01]  /*4e00*/  MOV R175, R176 ;  /* 0x000000b000af7202 */ /* 0x000fe20000000f00 */
[----:B------:R-:W-:Y:S02]  /*4e10*/  IMAD.MOV.U32 R176, RZ, RZ, R177 ;  /* 0x000000ffffb07224 */ /* 0x000fe400078e00b1 */
[----:B------:R-:W-:Y:S01]  /*4e20*/  IMAD.MOV.U32 R177, RZ, RZ, R178 ;  /* 0x000000ffffb17224 */ /* 0x000fe200078e00b2 */
[----:B------:R-:W-:Y:S01]  /*4e30*/  HMMA.16816.F32.BF16 R24, R4, R10, R132 ;  /* 0x0000000a0418723c */ /* 0x000fe20000041884 */
[----:B------:R-:W3:Y:S01]  /*4e40*/  LDSM.16.MT88.4 R8, [R225+0x7100] ;  /* 0x00710000e108783b */ /* 0x000ee20000004200 */
[----:B------:R-:W-:Y:S01]  /*4e50*/  MOV R178, R179 ;  /* 0x000000b300b27202 */ /* 0x000fe20000000f00 */
[----:B------:R-:W-:-:S02]  /*4e60*/  IMAD.MOV.U32 R179, RZ, RZ, R103 ;  /* 0x000000ffffb37224 */ /* 0x000fc400078e0067 */
[----:B------:R4:W-:Y:S03]  /*4e70*/  MUFU.EX2 R103, R0 ;  /* 0x0000000000677308 */ /* 0x0009e60000000800 */
[C---:B-1----:R-:W-:Y:S08]  /*4e80*/  HMMA.16816.F32.BF16 R144, R4.reuse, R20, R120 ;  /* 0x000000140490723c */ /* 0x042ff00000041878 */
[----:B------:R-:W-:Y:S01]  /*4e90*/  HMMA.16816.F32.BF16 R128, R4, R22, R116 ;  /* 0x000000160480723c */ /* 0x000fe20000041874 */
[----:B------:R-:W1:Y:S01]  /*4ea0*/  LDSM.16.MT88.4 R20, [R226+0x7100] ;  /* 0x00710000e214783b */ /* 0x000e620000004200 */
[----:B----4-:R-:W-:-:S04]  /*4eb0*/  FFMA.FTZ R0, R252, c[0x0][0x2d0], -R12 ;  /* 0x0000b400fc007a23 */ /* 0x010fc8000001080c */
[----:B------:R4:W1:Y:S02]  /*4ec0*/  MUFU.EX2 R252, R0 ;  /* 0x0000000000fc7308 */ /* 0x0008640000000800 */
[C---:B--2---:R-:W-:Y:S08]  /*4ed0*/  HMMA.16816.F32.BF16 R116, R4.reuse, R16, R112 ;  /* 0x000000100474723c */ /* 0x044ff00000041870 */
[----:B------:R-:W-:Y:S01]  /*4ee0*/  HMMA.16816.F32.BF16 R112, R4, R18, R104 ;  /* 0x000000120470723c */ /* 0x000fe20000041868 */
[----:B------:R-:W2:Y:S01]  /*4ef0*/  LDSM.16.MT88.4 R16, [R229+0x7100] ;  /* 0x00710000e510783b */ /* 0x000ea20000004200 */
[----:B----4-:R-:W-:-:S06]  /*4f00*/  FFMA.FTZ R0, R251, c[0x0][0x2d0], -R12 ;  /* 0x0000b400fb007a23 */ /* 0x010fcc000001080c */
[C---:B---3--:R-:W-:Y:S01]  /*4f10*/  HMMA.16816.F32.BF16 R96, R4.reuse, R8, R96 ;  /* 0x000000080460723c */ /* 0x048fe20000041860 */
[----:B------:R3:W-:Y:S07]  /*4f20*/  MUFU.EX2 R251, R0 ;  /* 0x0000000000fb7308 */ /* 0x0007ee0000000800 */
[C---:B------:R-:W-:Y:S01]  /*4f30*/  HMMA.16816.F32.BF16 R92, R4.reuse, R10, R92 ;  /* 0x0000000a045c723c */ /* 0x040fe2000004185c */
[----:B------:R-:W4:Y:S07]  /*4f40*/  LDSM.16.MT88.4 R8, [R228+0x7100] ;  /* 0x00710000e408783b */ /* 0x000f2e0000004200 */
[----:B-1----:R-:W-:Y:S01]  /*4f50*/  HMMA.16816.F32.BF16 R120, R4, R22, R88 ;  /* 0x000000160478723c */ /* 0x002fe20000041858 */
[----:B---3--:R-:W-:-:S07]  /*4f60*/  FFMA.FTZ R0, R250, c[0x0][0x2d0], -R12 ;  /* 0x0000b400fa007a23 */ /* 0x008fce000001080c */
[C---:B------:R-:W-:Y:S01]  /*4f70*/  HMMA.16816.F32.BF16 R140, R4.reuse, R20, R108 ;  /* 0x00000014048c723c */ /* 0x040fe2000004186c */
[----:B------:R-:W1:Y:S07]  /*4f80*/  LDSM.16.MT88.4 R20, [R225+0x1900] ;  /* 0x00190000e114783b */ /* 0x000e6e0000004200 */
[C---:B--2---:R-:W-:Y:S08]  /*4f90*/  HMMA.16816.F32.BF16 R108, R4.reuse, R16, R84 ;  /* 0x00000010046c723c */ /* 0x044ff00000041854 */
[C---:B------:R-:W-:Y:S01]  /*4fa0*/  HMMA.16816.F32.BF16 R104, R4.reuse, R18, R80 ;  /* 0x000000120468723c */ /* 0x040fe20000041850 */
[----:B------:R-:W-:Y:S07]  /*4fb0*/  LDSM.16.MT88.4 R16, [R226+0x1900] ;  /* 0x00190000e210783b */ /* 0x000fee0000004200 */
[C---:B----4-:R-:W-:Y:S01]  /*4fc0*/  HMMA.16816.F32.BF16 R88, R4.reuse, R8, R60 ;  /* 0x000000080458723c */ /* 0x050fe2000004183c */
[----:B------:R2:W3:Y:S07]  /*4fd0*/  MUFU.EX2 R60, R0 ;  /* 0x00000000003c7308 */ /* 0x0004ee0000000800 */
[----:B------:R-:W-:Y:S01]  /*4fe0*/  HMMA.16816.F32.BF16 R84, R4, R10, R40 ;  /* 0x0000000a0454723c */ /* 0x000fe20000041828 */
[----:B------:R-:W4:Y:S06]  /*4ff0*/  LDSM.16.MT88.4 R8, [R229+0x1900] ;  /* 0x00190000e508783b */ /* 0x000f2c0000004200 */
[----:B------:R-:W-:Y:S01]  /*5000*/  F2FP.BF16.PACK_AB R4, R252, R103 ;  /* 0x00000067fc04723e */ /* 0x000fe200000010ff */
[----:B--2---:R-:W-:Y:S01]  /*5010*/  FFMA.FTZ R0, R151, c[0x0][0x2d0], -R2 ;  /* 0x0000b40097007a23 */ /* 0x004fe20000010802 */
[----:B---3--:R-:W-:Y:S01]  /*5020*/  F2FP.BF16.PACK_AB R6, R60, R251 ;  /* 0x000000fb3c06723e */ /* 0x008fe200000010ff */
[----:B------:R-:W-:Y:S01]  /*5030*/  IMAD.MOV.U32 R151, RZ, RZ, R168 ;  /* 0x000000ffff977224 */ /* 0x000fe200078e00a8 */
[----:B------:R-:W-:Y:S01]  /*5040*/  MOV R168, R169 ;  /* 0x000000a900a87202 */ /* 0x000fe20000000f00 */
[----:B------:R-:W-:-:S02]  /*5050*/  IMAD.MOV.U32 R169, RZ, RZ, R170 ;  /* 0x000000ffffa97224 */ /* 0x000fc400078e00aa */
[----:B------:R-:W-:Y:S01]  /*5060*/  IMAD.MOV.U32 R170, RZ, RZ, R171 ;  /* 0x000000ffffaa7224 */ /* 0x000fe200078e00ab */
[----:B------:R-:W-:Y:S01]  /*5070*/  MOV R171, R152 ;  /* 0x0000009800ab7202 */ /* 0x000fe20000000f00 */
[----:B------:R-:W-:Y:S01]  /*5080*/  IMAD.MOV.U32 R152, RZ, RZ, R153 ;  /* 0x000000ffff987224 */ /* 0x000fe200078e0099 */
[----:B------:R-:W-:Y:S01]  /*5090*/  MOV R43, R168 ;  /* 0x000000a8002b7202 */ /* 0x000fe20000000f00 */
[----:B------:R-:W-:Y:S01]  /*50a0*/  IMAD.MOV.U32 R153, RZ, RZ, R154 ;  /* 0x000000ffff997224 */ /* 0x000fe200078e009a */
[----:B------:R-:W-:Y:S01]  /*50b0*/  MOV R154, R155 ;  /* 0x0000009b009a7202 */ /* 0x000fe20000000f00 */
[----:B------:R-:W-:Y:S02]  /*50c0*/  IMAD.MOV.U32 R155, RZ, RZ, R164 ;  /* 0x000000ffff9b7224 */ /* 0x000fe400078e00a4 */
[----:B------:R-:W-:Y:S01]  /*50d0*/  IMAD.MOV.U32 R164, RZ, RZ, R165 ;  /* 0x000000ffffa47224 */ /* 0x000fe200078e00a5 */
[----:B------:R-:W-:Y:S01]  /*50e0*/  MOV R150, R154 ;  /* 0x0000009a00967202 */ /* 0x000fe20000000f00 */
[----:B------:R2:W-:Y:S01]  /*50f0*/  MUFU.EX2 R165, R0 ;  /* 0x0000000000a57308 */ /* 0x0005e20000000800 */
[----:B------:R-:W-:-:S02]  /*5100*/  IMAD.MOV.U32 R168, RZ, RZ, R169 ;  /* 0x000000ffffa87224 */ /* 0x000fc400078e00a9 */
[----:B------:R-:W-:Y:S01]  /*5110*/  IMAD.MOV.U32 R169, RZ, RZ, R170 ;  /* 0x000000ffffa97224 */ /* 0x000fe200078e00aa */
[----:B------:R-:W-:Y:S01]  /*5120*/  MOV R170, R171 ;  /* 0x000000ab00aa7202 */ /* 0x000fe20000000f00 */
[----:B------:R-:W-:Y:S02]  /*5130*/  IMAD.MOV.U32 R171, RZ, RZ, R152 ;  /* 0x000000ffffab7224 */ /* 0x000fe400078e0098 */
[----:B------:R-:W-:Y:S01]  /*5140*/  IMAD.MOV.U32 R149, RZ, RZ, R153 ;  /* 0x000000ffff957224 */ /* 0x000fe200078e0099 */
[----:B------:R-:W-:Y:S01]  /*5150*/  MOV R153, R172 ;  /* 0x000000ac00997202 */ /* 0x000fe20000000f00 */
[----:B------:R-:W-:Y:S01]  /*5160*/  IMAD.MOV.U32 R152, RZ, RZ, R164 ;  /* 0x000000ffff987224 */ /* 0x000fe200078e00a4 */
[----:B------:R-:W-:Y:S01]  /*5170*/  MOV R164, R175 ;  /* 0x000000af00a47202 */ /* 0x000fe20000000f00 */
[----:B------:R-:W-:Y:S02]  /*5180*/  IMAD.MOV.U32 R154, RZ, RZ, R173 ;  /* 0x000000ffff9a7224 */ /* 0x000fe400078e00ad */
[----:B------:R-:W-:-:S02]  /*5190*/  IMAD.MOV.U32 R172, RZ, RZ, R176 ;  /* 0x000000ffffac7224 */ /* 0x000fc400078e00b0 */
[----:B------:R-:W-:Y:S02]  /*51a0*/  IMAD.MOV.U32 R173, RZ, RZ, R177 ;  /* 0x000000ffffad7224 */ /* 0x000fe400078e00b1 */
[--C-:B--2---:R-:W-:Y:S02]  /*51b0*/  FFMA.FTZ R0, R167, c[0x0][0x2d0], -R2.reuse ;  /* 0x0000b400a7007a23 */ /* 0x104fe40000010802 */
[----:B------:R-:W-:Y:S02]  /*51c0*/  IMAD.MOV.U32 R175, RZ, RZ, R179 ;  /* 0x000000ffffaf7224 */ /* 0x000fe400078e00b3 */
[----:B------:R2:W3:Y:S02]  /*51d0*/  MUFU.EX2 R167, R0 ;  /* 0x0000000000a77308 */ /* 0x0004e40000000800 */
[----:B--2---:R-:W-:Y:S01]  /*51e0*/  FFMA.FTZ R0, R166, c[0x0][0x2d0], -R2 ;  /* 0x0000b400a6007a23 */ /* 0x004fe20000010802 */
[----:B---3--:R-:W-:-:S05]  /*51f0*/  F2FP.BF16.PACK_AB R5, R167, R165 ;  /* 0x000000a5a705723e */ /* 0x008fca00000010ff */
[----:B------:R2:W-:Y:S02]  /*5200*/  MUFU.EX2 R166, R0 ;  /* 0x0000000000a67308 */ /* 0x0005e40000000800 */
[----:B--2---:R-:W-:Y:S02]  /*5210*/  FFMA.FTZ R0, R151, c[0x0][0x2d0], -R2 ;  /* 0x0000b40097007a23 */ /* 0x004fe40000010802 */
[----:B------:R-:W-:-:S04]  /*5220*/  IMAD.MOV.U32 R151, RZ, RZ, R155 ;  /* 0x000000ffff977224 */ /* 0x000fc800078e009b */
[----:B------:R-:W2:Y:S01]  /*5230*/  MUFU.EX2 R250, R0 ;  /* 0x0000000000fa7308 */ /* 0x000ea20000000800 */
[----:B------:R-:W-:Y:S01]  /*5240*/  IMAD.MOV.U32 R155, RZ, RZ, R174 ;  /* 0x000000ffff9b7224 */ /* 0x000fe200078e00ae */
[----:B------:R-:W-:Y:S02]  /*5250*/  MOV R174, R178 ;  /* 0x000000b200ae7202 */ /* 0x000fe40000000f00 */
[----:B--2---:R-:W-:Y:S01]  /*5260*/  F2FP.BF16.PACK_AB R7, R250, R166 ;  /* 0x000000a6fa07723e */ /* 0x004fe200000010ff */
[----:B------:R-:W-:Y:S02]  /*5270*/  IMAD.MOV.U32 R0, RZ, RZ, R155 ;  /* 0x000000ffff007224 */ /* 0x000fe400078e009b */
[----:B------:R-:W-:Y:S02]  /*5280*/  IMAD.MOV.U32 R155, RZ, RZ, R181 ;  /* 0x000000ffff9b7224 */ /* 0x000fe400078e00b5 */
[----:B------:R-:W-:Y:S02]  /*5290*/  FFMA.FTZ R0, R0, c[0x0][0x2d0], -R12 ;  /* 0x0000b40000007a23 */ /* 0x000fe4000001080c */
[C---:B-1----:R-:W-:Y:S08]  /*52a0*/  HMMA.16816.F32.BF16 R76, R4.reuse, R20, R76 ;  /* 0x00000014044c723c */ /* 0x042ff0000004184c */
[C---:B----4-:R-:W-:Y:S07]  /*52b0*/  HMMA.16816.F32.BF16 R136, R4.reuse, R8, R36 ;  /* 0x000000080488723c */ /* 0x050fee0000041824 */
[----:B------:R-:W-:Y:S01]  /*52c0*/  MOV R39, R125 ;  /* 0x0000007d00277202 */ /* 0x000fe20000000f00 */
[----:B------:R-:W-:Y:S01]  /*52d0*/  IMAD.MOV.U32 R36, RZ, RZ, R126 ;  /* 0x000000ffff247224 */ /* 0x000fe200078e007e */
[----:B------:R-:W-:Y:S01]  /*52e0*/  MOV R38, R124 ;  /* 0x0000007c00267202 */ /* 0x000fe20000000f00 */
[----:B------:R-:W-:Y:S01]  /*52f0*/  IMAD.MOV.U32 R37, RZ, RZ, R127 ;  /* 0x000000ffff257224 */ /* 0x000fe200078e007f */
[C---:B------:R-:W-:Y:S05]  /*5300*/  HMMA.16816.F32.BF16 R176, R4.reuse, R22, R68 ;  /* 0x0000001604b0723c */ /* 0x040fea0000041844 */
[----:B------:R-:W-:Y:S01]  /*5310*/  IMAD.MOV.U32 R20, RZ, RZ, R76 ;  /* 0x000000ffff147224 */ /* 0x000fe200078e004c */
[----:B------:R-:W-:Y:S01]  /*5320*/  MOV R42, R79 ;  /* 0x0000004f002a7202 */ /* 0x000fe20000000f00 */
[----:B------:R-:W-:Y:S01]  /*5330*/  IMAD.MOV.U32 R70, RZ, RZ, R169 ;  /* 0x000000ffff467224 */ /* 0x000fe200078e00a9 */
[----:B------:R-:W-:Y:S01]  /*5340*/  HMMA.16816.F32.BF16 R124, R4, R10, R28 ;  /* 0x0000000a047c723c */ /* 0x000fe2000004181c */
[----:B------:R-:W-:Y:S01]  /*5350*/  MOV R71, R168 ;  /* 0x000000a800477202 */ /* 0x000fe20000000f00 */
[----:B------:R-:W-:Y:S01]  /*5360*/  IMAD.MOV.U32 R69, RZ, RZ, R170 ;  /* 0x000000ffff457224 */ /* 0x000fe200078e00aa */
[----:B------:R-:W-:Y:S01]  /*5370*/  MOV R68, R171 ;  /* 0x000000ab00447202 */ /* 0x000fe20000000f00 */
[----:B------:R-:W1:Y:S01]  /*5380*/  LDSM.16.MT88.4 R8, [R226+0x4900] ;  /* 0x00490000e208783b */ /* 0x000e620000004200 */
[----:B------:R-:W-:-:S02]  /*5390*/  IMAD.MOV.U32 R41, RZ, RZ, R77 ;  /* 0x000000ffff297224 */ /* 0x000fc400078e004d */
[----:B------:R-:W-:Y:S01]  /*53a0*/  MOV R30, R20 ;  /* 0x00000014001e7202 */ /* 0x000fe20000000f00 */
[----:B------:R-:W-:Y:S01]  /*53b0*/  HMMA.16816.F32.BF16 R168, R4, R16, R56 ;  /* 0x0000001004a8723c */ /* 0x000fe20000041838 */
[----:B------:R-:W2:Y:S01]  /*53c0*/  LDSM.16.MT88.4 R20, [R228+0x1900] ;  /* 0x00190000e414783b */ /* 0x000ea20000004200 */
[----:B------:R-:W-:Y:S02]  /*53d0*/  IMAD.MOV.U32 R28, RZ, RZ, R182 ;  /* 0x000000ffff1c7224 */ /* 0x000fe400078e00b6 */
[----:B------:R-:W-:Y:S02]  /*53e0*/  IMAD.MOV.U32 R29, RZ, RZ, R183 ;  /* 0x000000ffff1d7224 */ /* 0x000fe400078e00b7 */
[----:B------:R-:W-:Y:S01]  /*53f0*/  IMAD.MOV.U32 R31, RZ, RZ, R60 ;  /* 0x000000ffff1f7224 */ /* 0x000fe200078e003c */
[----:B------:R-:W-:Y:S01]  /*5400*/  MOV R57, R151 ;  /* 0x0000009700397202 */ /* 0x000fe20000000f00 */
[----:B------:R-:W-:Y:S02]  /*5410*/  IMAD.MOV.U32 R59, RZ, RZ, R149 ;  /* 0x000000ffff3b7224 */ /* 0x000fe400078e0095 */
[----:B------:R-:W-:-:S02]  /*5420*/  IMAD.MOV.U32 R58, RZ, RZ, R150 ;  /* 0x000000ffff3a7224 */ /* 0x000fc400078e0096 */
[----:B------:R-:W-:Y:S01]  /*5430*/  HMMA.16816.F32.BF16 R148, R4, R18, R48 ;  /* 0x000000120494723c */ /* 0x000fe20000041830 */
[----:B------:R-:W3:Y:S01]  /*5440*/  LDSM.16.MT88.4 R16, [R225+0x4900] ;  /* 0x00490000e110783b */ /* 0x000ee20000004200 */
[----:B------:R-:W-:Y:S01]  /*5450*/  IMAD.MOV.U32 R56, RZ, RZ, R152 ;  /* 0x000000ffff387224 */ /* 0x000fe200078e0098 */
[----:B------:R-:W-:Y:S01]  /*5460*/  MOV R152, R175 ;  /* 0x000000af00987202 */ /* 0x000fe20000000f00 */
[----:B------:R-:W-:-:S03]  /*5470*/  IMAD.MOV.U32 R40, RZ, RZ, R78 ;  /* 0x000000ffff287224 */ /* 0x000fc600078e004e */
[----:B------:R-:W-:Y:S01]  /*5480*/  IMAD.MOV.U32 R51, RZ, RZ, R153 ;  /* 0x000000ffff337224 */ /* 0x000fe200078e0099 */
[----:B------:R-:W-:Y:S01]  /*5490*/  MOV R50, R154 ;  /* 0x0000009a00327202 */ /* 0x000fe20000000f00 */
[----:B------:R-:W-:Y:S01]  /*54a0*/  IMAD.MOV.U32 R153, RZ, RZ, R164 ;  /* 0x000000ffff997224 */ /* 0x000fe200078e00a4 */
[----:B------:R-:W-:Y:S01]  /*54b0*/  MOV R154, R172 ;  /* 0x000000ac009a7202 */ /* 0x000fe20000000f00 */
[----:B------:R-:W-:Y:S02]  /*54c0*/  IMAD.MOV.U32 R164, RZ, RZ, R173 ;  /* 0x000000ffffa47224 */ /* 0x000fe400078e00ad */
[----:B------:R-:W-:Y:S02]  /*54d0*/  IMAD.MOV.U32 R48, RZ, RZ, R174 ;  /* 0x000000ffff307224 */ /* 0x000fe400078e00ae */
[----:B------:R-:W-:Y:S01]  /*54e0*/  IMAD.MOV.U32 R49, RZ, RZ, R180 ;  /* 0x000000ffff317224 */ /* 0x000fe200078e00b4 */
[C---:B-1----:R-:W-:Y:S08]  /*54f0*/  HMMA.16816.F32.BF16 R60, R4.reuse, R8, R32 ;  /* 0x00000008043c723c */ /* 0x042ff00000041820 */
[C---:B--2---:R-:W-:Y:S07]  /*5500*/  HMMA.16816.F32.BF16 R180, R4.reuse, R20, R72 ;  /* 0x0000001404b4723c */ /* 0x044fee0000041848 */
[----:B------:R-:W-:Y:S01]  /*5510*/  IMAD.MOV.U32 R72, RZ, RZ, R49 ;  /* 0x000000ffff487224 */ /* 0x000fe200078e0031 */
[----:B------:R-:W-:Y:S01]  /*5520*/  HMMA.16816.F32.BF16 R172, R4, R22, R64 ;  /* 0x0000001604ac723c */ /* 0x000fe20000041840 */
[----:B------:R-:W1:Y:S01]  /*5530*/  LDSM.16.MT88.4 R20, [R229+0x4900] ;  /* 0x00490000e514783b */ /* 0x000e620000004200 */
[----:B------:R-:W-:Y:S01]  /*5540*/  IMAD.MOV.U32 R73, RZ, RZ, R50 ;  /* 0x000000ffff497224 */ /* 0x000fe200078e0032 */
[----:B------:R-:W-:Y:S01]  /*5550*/  MOV R74, R51 ;  /* 0x00000033004a7202 */ /* 0x000fe20000000f00 */
[----:B------:R-:W-:-:S03]  /*5560*/  IMAD.MOV.U32 R75, RZ, RZ, R56 ;  /* 0x000000ffff4b7224 */ /* 0x000fc600078e0038 */
[----:B------:R-:W-:Y:S01]  /*5570*/  MOV R64, R36 ;  /* 0x0000002400407202 */ /* 0x000fe20000000f00 */
[C---:B---3--:R-:W-:Y:S01]  /*5580*/  HMMA.16816.F32.BF16 R132, R4.reuse, R16, R52 ;  /* 0x000000100484723c */ /* 0x048fe20000041834 */
[----:B------:R-:W-:Y:S01]  /*5590*/  IMAD.MOV.U32 R65, RZ, RZ, R37 ;  /* 0x000000ffff417224 */ /* 0x000fe200078e0025 */
[----:B------:R-:W-:Y:S01]  /*55a0*/  MOV R67, R48 ;  /* 0x0000003000437202 */ /* 0x000fe20000000f00 */
[----:B------:R-:W-:Y:S01]  /*55b0*/  IMAD.MOV.U32 R66, RZ, RZ, R38 ;  /* 0x000000ffff427224 */ /* 0x000fe200078e0026 */
[----:B------:R-:W-:Y:S01]  /*55c0*/  MOV R38, R69 ;  /* 0x0000004500267202 */ /* 0x000fe20000000f00 */
[----:B------:R-:W-:Y:S02]  /*55d0*/  IMAD.MOV.U32 R36, RZ, RZ, R70 ;  /* 0x000000ffff247224 */ /* 0x000fe400078e0046 */
[----:B------:R-:W-:Y:S01]  /*55e0*/  IMAD.MOV.U32 R55, RZ, RZ, R31 ;  /* 0x000000ffff377224 */ /* 0x000fe200078e001f */
[----:B------:R-:W-:Y:S01]  /*55f0*/  HMMA.16816.F32.BF16 R80, R4, R18, R44 ;  /* 0x000000120450723c */ /* 0x000fe2000004182c */
[----:B------:R-:W2:Y:S01]  /*5600*/  LDSM.16.MT88.4 R16, [R228+0x4900] ;  /* 0x00490000e410783b */ /* 0x000ea20000004200 */
[----:B------:R-:W-:-:S02]  /*5610*/  IMAD.MOV.U32 R31, RZ, RZ, R68 ;  /* 0x000000ffff1f7224 */ /* 0x000fc400078e0044 */
[----:B------:R-:W-:Y:S02]  /*5620*/  IMAD.MOV.U32 R37, RZ, RZ, R71 ;  /* 0x000000ffff257224 */ /* 0x000fe400078e0047 */
[----:B------:R-:W-:Y:S02]  /*5630*/  IMAD.MOV.U32 R54, RZ, RZ, R30 ;  /* 0x000000ffff367224 */ /* 0x000fe400078e001e */
[----:B------:R-:W-:Y:S01]  /*5640*/  HMMA.16816.F32.BF16 R32, R4, R10, R24 ;  /* 0x0000000a0420723c */ /* 0x000fe20000041818 */
[----:B------:R-:W3:Y:S01]  /*5650*/  LDSM.16.MT88.4 R8, [R225+0x7900] ;  /* 0x00790000e108783b */ /* 0x000ee20000004200 */
[----:B------:R-:W-:-:S06]  /*5660*/  IMAD.MOV.U32 R30, RZ, RZ, R59 ;  /* 0x000000ffff1e7224 */ /* 0x000fcc00078e003b */
[C---:B-1----:R-:W-:Y:S07]  /*5670*/  HMMA.16816.F32.BF16 R76, R4.reuse, R20, R144 ;  /* 0x00000014044c723c */ /* 0x042fee0000041890 */
[----:B------:R-:W-:Y:S01]  /*5680*/  IMAD.MOV.U32 R147, RZ, RZ, R28 ;  /* 0x000000ffff937224 */ /* 0x000fe200078e001c */
[----:B------:R-:W-:Y:S01]  /*5690*/  HMMA.16816.F32.BF16 R68, R4, R22, R128 ;  /* 0x000000160444723c */ /* 0x000fe20000041880 */
[----:B------:R-:W1:Y:S01]  /*56a0*/  LDSM.16.MT88.4 R20, [R226+0x7900] ;  /* 0x00790000e214783b */ /* 0x000e620000004200 */
[----:B------:R-:W-:Y:S01]  /*56b0*/  MOV R146, R29 ;  /* 0x0000001d00927202 */ /* 0x000fe20000000f00 */
[----:B------:R-:W-:Y:S01]  /*56c0*/  IMAD.MOV.U32 R28, RZ, RZ, R57 ;  /* 0x000000ffff1c7224 */ /* 0x000fe200078e0039 */
[----:B------:R-:W-:Y:S01]  /*56d0*/  MOV R29, R58 ;  /* 0x0000003a001d7202 */ /* 0x000fe20000000f00 */
[----:B------:R-:W-:-:S02]  /*56e0*/  IMAD.MOV.U32 R144, RZ, RZ, R30 ;  /* 0x000000ffff907224 */ /* 0x000fc400078e001e */
[----:B------:R-:W-:Y:S01]  /*56f0*/  MOV R129, R73 ;  /* 0x0000004900817202 */ /* 0x000fe20000000f00 */
[----:B--2---:R-:W-:Y:S01]  /*5700*/  HMMA.16816.F32.BF16 R56, R4, R16, R116 ;  /* 0x000000100438723c */ /* 0x004fe20000041874 */
[----:B------:R-:W-:Y:S01]  /*5710*/  MOV R145, R29 ;  /* 0x0000001d00917202 */ /* 0x000fe20000000f00 */
[----:B------:R-:W-:Y:S01]  /*5720*/  IMAD.MOV.U32 R128, RZ, RZ, R74 ;  /* 0x000000ffff807224 */ /* 0x000fe200078e004a */
[----:B------:R-:W-:Y:S01]  /*5730*/  MOV R130, R55 ;  /* 0x0000003700827202 */ /* 0x000fe20000000f00 */
[----:B------:R-:W-:-:S03]  /*5740*/  IMAD.MOV.U32 R131, RZ, RZ, R64 ;  /* 0x000000ffff837224 */ /* 0x000fc600078e0040 */
[----:B------:R-:W-:Y:S01]  /*5750*/  MOV R117, R43 ;  /* 0x0000002b00757202 */ /* 0x000fe20000000f00 */
[----:B------:R-:W-:Y:S01]  /*5760*/  HMMA.16816.F32.BF16 R48, R4, R18, R112 ;  /* 0x000000120430723c */ /* 0x000fe20000041870 */
[----:B------:R-:W-:Y:S01]  /*5770*/  IMAD.MOV.U32 R116, RZ, RZ, R42 ;  /* 0x000000ffff747224 */ /* 0x000fe200078e002a */
[----:B------:R-:W-:Y:S01]  /*5780*/  MOV R119, R75 ;  /* 0x0000004b00777202 */ /* 0x000fe20000000f00 */
[----:B------:R-:W2:Y:S01]  /*5790*/  LDSM.16.MT88.4 R16, [R229+0x7900] ;  /* 0x00790000e510783b */ /* 0x000ea20000004200 */
[----:B------:R-:W-:-:S03]  /*57a0*/  IMAD.MOV.U32 R118, RZ, RZ, R66 ;  /* 0x000000ffff767224 */ /* 0x000fc600078e0042 */
[----:B------:R-:W-:Y:S01]  /*57b0*/  IMAD.MOV.U32 R114, RZ, RZ, R41 ;  /* 0x000000ffff727224 */ /* 0x000fe200078e0029 */
[----:B------:R-:W-:Y:S02]  /*57c0*/  MOV R115, R40 ;  /* 0x0000002800737202 */ /* 0x000fe40000000f00 */
[----:B---3--:R-:W-:Y:S01]  /*57d0*/  HMMA.16816.F32.BF16 R40, R4, R8, R96 ;  /* 0x000000080428723c */ /* 0x008fe20000041860 */
[----:B------:R-:W-:Y:S02]  /*57e0*/  MOV R113, R31 ;  /* 0x0000001f00717202 */ /* 0x000fe40000000f00 */
[----:B------:R-:W-:-:S04]  /*57f0*/  MOV R112, R65 ;  /* 0x0000004100707202 */ /* 0x000fc80000000f00 */
[----:B------:R-:W-:Y:S01]  /*5800*/  IMAD.MOV.U32 R98, RZ, RZ, R28 ;  /* 0x000000ffff627224 */ /* 0x000fe200078e001c */
[----:B------:R-:W-:Y:S01]  /*5810*/  MOV R96, R67 ;  /* 0x0000004300607202 */ /* 0x000fe20000000f00 */
[----:B------:R-:W-:Y:S01]  /*5820*/  HMMA.16816.F32.BF16 R28, R4, R10, R92 ;  /* 0x0000000a041c723c */ /* 0x000fe2000004185c */
[----:B------:R-:W-:Y:S01]  /*5830*/  IMAD.MOV.U32 R97, RZ, RZ, R72 ;  /* 0x000000ffff617224 */ /* 0x000fe200078e0048 */
[----:B------:R-:W3:Y:S01]  /*5840*/  LDSM.16.MT88.4 R8, [R228+0x7900] ;  /* 0x00790000e408783b */ /* 0x000ee20000004200 */
[----:B------:R-:W-:-:S04]  /*5850*/  IMAD.MOV.U32 R99, RZ, RZ, R54 ;  /* 0x000000ffff637224 */ /* 0x000fc800078e0036 */
[----:B------:R-:W-:Y:S01]  /*5860*/  MOV R93, R37 ;  /* 0x00000025005d7202 */ /* 0x000fe20000000f00 */
[----:B-1----:R-:W-:Y:S01]  /*5870*/  HMMA.16816.F32.BF16 R72, R4, R20, R140 ;  /* 0x000000140448723c */ /* 0x002fe2000004188c */
[----:B------:R-:W-:Y:S01]  /*5880*/  MOV R95, R39 ;  /* 0x00000027005f7202 */ /* 0x000fe20000000f00 */
[----:B------:R-:W-:Y:S02]  /*5890*/  IMAD.MOV.U32 R92, RZ, RZ, R36 ;  /* 0x000000ffff5c7224 */ /* 0x000fe400078e0024 */
        /* <DEDUP_REMOVED lines=17> */
[----:B------:R-:W-:Y:S01]  /*59b0*/  IMAD.MOV.U32 R147, RZ, RZ, R185 ;  /* 0x000000ffff937224 */ /* 0x000fe200078e00b9 */
[----:B------:R-:W-:Y:S01]  /*59c0*/  MOV R143, R93 ;  /* 0x0000005d008f7202 */ /* 0x000fe20000000f00 */
[----:B------:R-:W-:Y:S01]  /*59d0*/  HMMA.16816.F32.BF16 R64, R4, R22, R120 ;  /* 0x000000160440723c */ /* 0x000fe20000041878 */
[----:B------:R-:W-:Y:S01]  /*59e0*/  MOV R93, R95 ;  /* 0x0000005f005d7202 */ /* 0x000fe20000000f00 */
[----:B------:R4:W5:Y:S01]  /*59f0*/  LDL.LU R185, [R1+0x64] ;  /* 0x0000640001b97983 */ /* 0x0009620000300800 */
[----:B------:R-:W-:-:S05]  /*5a00*/  MOV R95, R97 ;  /* 0x00000061005f7202 */ /* 0x000fca0000000f00 */
[----:B--2---:R-:W-:Y:S01]  /*5a10*/  HMMA.16816.F32.BF16 R52, R4, R16, R108 ;  /* 0x000000100434723c */ /* 0x004fe2000004186c */
[----:B-1----:R-:W-:Y:S02]  /*5a20*/  FFMA.FTZ R0, R142, c[0x0][0x2d0], -R12 ;  /* 0x0000b4008e007a23 */ /* 0x002fe4000001080c */
[----:B------:R-:W-:Y:S02]  /*5a30*/  IMAD.MOV.U32 R142, RZ, RZ, R92 ;  /* 0x000000ffff8e7224 */ /* 0x000fe400078e005c */
[----:B------:R-:W-:-:S03]  /*5a40*/  IMAD.MOV.U32 R92, RZ, RZ, R94 ;  /* 0x000000ffff5c7224 */ /* 0x000fc600078e005e */
[C---:B------:R-:W-:Y:S01]  /*5a50*/  HMMA.16816.F32.BF16 R44, R4.reuse, R18, R104 ;  /* 0x00000012042c723c */ /* 0x040fe20000041868 */
        /* <DEDUP_REMOVED lines=12> */
[----:B------:R1:W2:Y:S01]  /*5b20*/  MUFU.EX2 R153, R0 ;  /* 0x0000000000997308 */ /* 0x0002a20000000800 */
[----:B------:R-:W-:Y:S01]  /*5b30*/  MOV R92, R94 ;  /* 0x0000005e005c7202 */ /* 0x000fe20000000f00 */
[----:B------:R-:W-:Y:S01]  /*5b40*/  LDSM.16.MT88.4 R16, [R226+0x2100] ;  /* 0x00210000e210783b */ /* 0x000fe20000004200 */
[----:B------:R-:W-:Y:S01]  /*5b50*/  MOV R94, R96 ;  /* 0x00000060005e7202 */ /* 0x000fe20000000f00 */
[----:B---3--:R-:W-:Y:S01]  /*5b60*/  HMMA.16816.F32.BF16 R36, R4, R8, R88 ;  /* 0x000000080424723c */ /* 0x008fe20000041858 */
[----:B------:R-:W-:Y:S01]  /*5b70*/  MOV R96, R98 ;  /* 0x0000006200607202 */ /* 0x000fe20000000f00 */
[----:B------:R4:W5:Y:S01]  /*5b80*/  LDL.LU R184, [R1+0x60] ;  /* 0x0000600001b87983 */ /* 0x0009620000300800 */
[----:B------:R-:W-:Y:S01]  /*5b90*/  MOV R98, R146 ;  /* 0x0000009200627202 */ /* 0x000fe20000000f00 */
[----:B------:R-:W-:Y:S01]  /*5ba0*/  IMAD.MOV.U32 R146, RZ, RZ, R147 ;  /* 0x000000ffff927224 */ /* 0x000fe200078e0093 */
[----:B------:R-:W-:-:S03]  /*5bb0*/  MOV R147, R154 ;  /* 0x0000009a00937202 */ /* 0x000fc60000000f00 */
[----:B------:R-:W-:Y:S01]  /*5bc0*/  HMMA.16816.F32.BF16 R24, R4, R10, R84 ;  /* 0x0000000a0418723c */ /* 0x000fe20000041854 */
[----:B------:R-:W-:Y:S01]  /*5bd0*/  LDSM.16.MT88.4 R8, [R229+0x2100] ;  /* 0x00210000e508783b */ /* 0x000fe20000004200 */
[--C-:B-1----:R-:W-:Y:S02]  /*5be0*/  FFMA.FTZ R0, R141, c[0x0][0x2d0], -R12.reuse ;  /* 0x0000b4008d007a23 */ /* 0x102fe4000001080c */
[----:B------:R-:W-:Y:S02]  /*5bf0*/  IMAD.MOV.U32 R141, RZ, RZ, R143 ;  /* 0x000000ffff8d7224 */ /* 0x000fe400078e008f */
[----:B------:R1:W-:Y:S01]  /*5c00*/  MUFU.EX2 R154, R0 ;  /* 0x00000000009a7308 */ /* 0x0003e20000000800 */
[----:B------:R-:W-:Y:S02]  /*5c10*/  IMAD.MOV.U32 R143, RZ, RZ, R93 ;  /* 0x000000ffff8f7224 */ /* 0x000fe400078e005d */
[----:B------:R-:W-:Y:S01]  /*5c20*/  IMAD.MOV.U32 R93, RZ, RZ, R95 ;  /* 0x000000ffff5d7224 */ /* 0x000fe200078e005f */
[----:B------:R-:W-:Y:S01]  /*5c30*/  MOV R21, R141 ;  /* 0x0000008d00157202 */ /* 0x000fe20000000f00 */
[----:B------:R-:W-:Y:S01]  /*5c40*/  IMAD.MOV.U32 R95, RZ, RZ, R97 ;  /* 0x000000ffff5f7224 */ /* 0x000fe200078e0061 */
[----:B------:R-:W-:Y:S01]  /*5c50*/  MOV R141, R143 ;  /* 0x0000008f008d7202 */ /* 0x000fe20000000f00 */
[----:B------:R-:W-:Y:S01]  /*5c60*/  IMAD.MOV.U32 R97, RZ, RZ, R99 ;  /* 0x000000ffff617224 */ /* 0x000fe200078e0063 */
[----:B------:R-:W-:Y:S01]  /*5c70*/  MOV R143, R93 ;  /* 0x0000005d008f7202 */ /* 0x000fe20000000f00 */
[----:B-1----:R-:W-:-:S02]  /*5c80*/  FFMA.FTZ R0, R140, c[0x0][0x2d0], -R12 ;  /* 0x0000b4008c007a23 */ /* 0x002fc4000001080c */
[----:B------:R-:W-:Y:S02]  /*5c90*/  IMAD.MOV.U32 R140, RZ, RZ, R142 ;  /* 0x000000ffff8c7224 */ /* 0x000fe400078e008e */
[----:B------:R-:W-:Y:S02]  /*5ca0*/  IMAD.MOV.U32 R142, RZ, RZ, R92 ;  /* 0x000000ffff8e7224 */ /* 0x000fe400078e005c */
[----:B------:R-:W-:Y:S02]  /*5cb0*/  IMAD.MOV.U32 R92, RZ, RZ, R94 ;  /* 0x000000ffff5c7224 */ /* 0x000fe400078e005e */
[----:B------:R-:W-:Y:S02]  /*5cc0*/  IMAD.MOV.U32 R94, RZ, RZ, R96 ;  /* 0x000000ffff5e7224 */ /* 0x000fe400078e0060 */
[----:B------:R-:W-:Y:S01]  /*5cd0*/  IMAD.MOV.U32 R96, RZ, RZ, R98 ;  /* 0x000000ffff607224 */ /* 0x000fe200078e0062 */
[----:B------:R-:W-:Y:S02]  /*5ce0*/  MOV R98, R164 ;  /* 0x000000a400627202 */ /* 0x000fe40000000f00 */
[----:B------:R1:W3:Y:S01]  /*5cf0*/  MUFU.EX2 R164, R0 ;  /* 0x0000000000a47308 */ /* 0x0002e20000000800 */
[----:B------:R-:W-:-:S02]  /*5d00*/  MOV R93, R95 ;  /* 0x0000005f005d7202 */ /* 0x000fc40000000f00 */
[----:B------:R-:W-:Y:S01]  /*5d10*/  MOV R95, R97 ;  /* 0x00000061005f7202 */ /* 0x000fe20000000f00 */
        /* <DEDUP_REMOVED lines=12> */
[----:B------:R1:W-:Y:S02]  /*5de0*/  MUFU.EX2 R101, R0 ;  /* 0x0000000000657308 */ /* 0x0003e40000000800 */
[----:B-1----:R-:W-:Y:S02]  /*5df0*/  FFMA.FTZ R0, R21, c[0x0][0x2d0], -R2 ;  /* 0x0000b40015007a23 */ /* 0x002fe40000010802 */
        /* <DEDUP_REMOVED lines=10> */
[----:B------:R-:W-:-:S02]  /*5ea0*/  IMAD.MOV.U32 R118, RZ, RZ, R103 ;  /* 0x000000ffff767224 */ /* 0x000fc400078e0067 */
[----:B------:R1:W1:Y:S01]  /*5eb0*/  MUFU.EX2 R103, R0 ;  /* 0x0000000000677308 */ /* 0x0002620000000800 */
[----:B------:R-:W-:Y:S01]  /*5ec0*/  MOV R122, R140 ;  /* 0x0000008c007a7202 */ /* 0x000fe20000000f00 */
[----:B------:R-:W-:Y:S01]  /*5ed0*/  IMAD.MOV.U32 R123, RZ, RZ, R141 ;  /* 0x000000ffff7b7224 */ /* 0x000fe200078e008d */
[----:B------:R-:W-:Y:S01]  /*5ee0*/  MOV R140, R142 ;  /* 0x0000008e008c7202 */ /* 0x000fe20000000f00 */
[----:B------:R-:W-:Y:S01]  /*5ef0*/  IMAD.MOV.U32 R141, RZ, RZ, R143 ;  /* 0x000000ffff8d7224 */ /* 0x000fe200078e008f */
[----:B------:R-:W-:Y:S01]  /*5f00*/  MOV R142, R92 ;  /* 0x0000005c008e7202 */ /* 0x000fe20000000f00 */
[----:B-1----:R-:W-:Y:S02]  /*5f10*/  FFMA.FTZ R0, R21, c[0x0][0x2d0], -R2 ;  /* 0x0000b40015007a23 */ /* 0x002fe40000010802 */
[----:B------:R-:W1:Y:S01]  /*5f20*/  LDSM.16.MT88.4 R20, [R225+0x2100] ;  /* 0x00210000e114783b */ /* 0x000e620000004200 */
[----:B------:R-:W-:Y:S01]  /*5f30*/  MOV R92, R94 ;  /* 0x0000005e005c7202 */ /* 0x000fe20000000f00 */
[----:B------:R-:W-:Y:S01]  /*5f40*/  IMAD.MOV.U32 R143, RZ, RZ, R93 ;  /* 0x000000ffff8f7224 */ /* 0x000fe200078e005d */
[----:B------:R-:W-:-:S02]  /*5f50*/  MOV R94, R112 ;  /* 0x00000070005e7202 */ /* 0x000fc40000000f00 */
[----:B------:R-:W-:Y:S02]  /*5f60*/  MOV R112, R152 ;  /* 0x0000009800707202 */ /* 0x000fe40000000f00 */
[----:B------:R2:W-:Y:S02]  /*5f70*/  MUFU.EX2 R152, R0 ;  /* 0x0000000000987308 */ /* 0x0005e40000000800 */
[----:B--2---:R-:W-:Y:S01]  /*5f80*/  FFMA.FTZ R0, R122, c[0x0][0x2d0], -R2 ;  /* 0x0000b4007a007a23 */ /* 0x004fe20000010802 */
[----:B------:R-:W-:Y:S02]  /*5f90*/  MOV R122, R143 ;  /* 0x0000008f007a7202 */ /* 0x000fe40000000f00 */
[----:B------:R-:W-:-:S03]  /*5fa0*/  MOV R143, R155 ;  /* 0x0000009b008f7202 */ /* 0x000fc60000000f00 */
[----:B------:R-:W2:Y:S01]  /*5fb0*/  MUFU.EX2 R155, R0 ;  /* 0x00000000009b7308 */ /* 0x000ea20000000800 */
[----:B------:R-:W-:Y:S01]  /*5fc0*/  MOV R110, R141 ;  /* 0x0000008d006e7202 */ /* 0x000fe20000000f00 */
[----:B------:R-:W-:Y:S01]  /*5fd0*/  IMAD.MOV.U32 R109, RZ, RZ, R140 ;  /* 0x000000ffff6d7224 */ /* 0x000fe200078e008c */
[----:B------:R-:W-:Y:S01]  /*5fe0*/  MOV R108, R123 ;  /* 0x0000007b006c7202 */ /* 0x000fe20000000f00 */
[----:B------:R-:W-:Y:S01]  /*5ff0*/  IMAD.MOV.U32 R111, RZ, RZ, R142 ;  /* 0x000000ffff6f7224 */ /* 0x000fe200078e008e */
[----:B------:R-:W-:Y:S01]  /*6000*/  F2FP.BF16.PACK_AB R4, R153, R102 ;  /* 0x000000669904723e */ /* 0x000fe200000010ff */
[----:B------:R-:W-:Y:S01]  /*6010*/  IMAD.MOV.U32 R141, RZ, RZ, R119 ;  /* 0x000000ffff8d7224 */ /* 0x000fe200078e0077 */
[----:B---3--:R-:W-:Y:S02]  /*6020*/  F2FP.BF16.PACK_AB R6, R164, R154 ;  /* 0x0000009aa406723e */ /* 0x008fe400000010ff */
[----:B------:R-:W-:Y:S02]  /*6030*/  F2FP.BF16.PACK_AB R5, R103, R101 ;  /* 0x000000656705723e */ /* 0x000fe400000010ff */
[----:B------:R-:W-:Y:S01]  /*6040*/  MOV R142, R128 ;  /* 0x00000080008e7202 */ /* 0x000fe20000000f00 */
[----:B------:R-:W-:Y:S01]  /*6050*/  IMAD.MOV.U32 R123, RZ, RZ, R112 ;  /* 0x000000ffff7b7224 */ /* 0x000fe200078e0070 */
[----:B--2---:R-:W-:Y:S01]  /*6060*/  F2FP.BF16.PACK_AB R7, R155, R152 ;  /* 0x000000989b07723e */ /* 0x004fe200000010ff */
[----:B------:R-:W-:Y:S01]  /*6070*/  IMAD.MOV.U32 R93, RZ, RZ, R95 ;  /* 0x000000ffff5d7224 */ /* 0x000fe200078e005f */
[----:B------:R-:W-:Y:S01]  /*6080*/  MOV R0, R141 ;  /* 0x0000008d00007202 */ /* 0x000fe20000000f00 */
[----:B------:R-:W-:-:S02]  /*6090*/  IMAD.MOV.U32 R112, RZ, RZ, R160 ;  /* 0x000000ffff707224 */ /* 0x000fc400078e00a0 */
[----:B------:R-:W-:Y:S02]  /*60a0*/  IMAD.MOV.U32 R95, RZ, RZ, R118 ;  /* 0x000000ffff5f7224 */ /* 0x000fe400078e0076 */
[----:B------:R-:W-:Y:S01]  /*60b0*/  IMAD.MOV.U32 R141, RZ, RZ, R142 ;  /* 0x000000ffff8d7224 */ /* 0x000fe200078e008e */
[----:B-1----:R-:W-:Y:S01]  /*60c0*/  HMMA.16816.F32.BF16 R104, R4, R20, R108 ;  /* 0x000000140468723c */ /* 0x002fe2000004186c */
[----:B------:R-:W-:Y:S01]  /*60d0*/  MOV R142, R143 ;  /* 0x0000008f008e7202 */ /* 0x000fe20000000f00 */
[----:B------:R-:W-:-:S05]  /*60e0*/  IMAD.MOV.U32 R143, RZ, RZ, R112 ;  /* 0x000000ffff8f7224 */ /* 0x000fca00078e0070 */
[----:B------:R-:W-:Y:S01]  /*60f0*/  MOV R108, R113 ;  /* 0x00000071006c7202 */ /* 0x000fe20000000f00 */
[C---:B------:R-:W-:Y:S01]  /*6100*/  HMMA.16816.F32.BF16 R84, R4.reuse, R22, R176 ;  /* 0x000000160454723c */ /* 0x040fe200000418b0 */
[----:B------:R-:W-:Y:S01]  /*6110*/  IMAD.MOV.U32 R111, RZ, RZ, R122 ;  /* 0x000000ffff6f7224 */ /* 0x000fe200078e007a */
[----:B------:R-:W-:Y:S01]  /*6120*/  MOV R110, R123 ;  /* 0x0000007b006e7202 */ /* 0x000fe20000000f00 */
[----:B------:R-:W1:Y:S04]  /*6130*/  LDSM.16.MT88.4 R20, [R228+0x2100] ;  /* 0x00210000e414783b */ /* 0x000e680000004200 */
[----:B------:R-:W-:Y:S01]  /*6140*/  IMAD.MOV.U32 R178, RZ, RZ, R114 ;  /* 0x000000ffffb27224 */ /* 0x000fe200078e0072 */
[----:B------:R-:W-:Y:S01]  /*6150*/  MOV R179, R115 ;  /* 0x0000007300b37202 */ /* 0x000fe20000000f00 */
[C---:B------:R-:W-:Y:S07]  /*6160*/  HMMA.16816.F32.BF16 R88, R4.reuse, R18, R148 ;  /* 0x000000120458723c */ /* 0x040fee0000041894 */
[----:B------:R-:W-:Y:S01]  /*6170*/  IMAD.MOV.U32 R151, RZ, RZ, R92 ;  /* 0x000000ffff977224 */ /* 0x000fe200078e005c */
[C---:B------:R-:W-:Y:S01]  /*6180*/  HMMA.16816.F32.BF16 R112, R4.reuse, R16, R168 ;  /* 0x000000100470723c */ /* 0x040fe200000418a8 */
[----:B------:R-:W-:Y:S01]  /*6190*/  MOV R150, R93 ;  /* 0x0000005d00967202 */ /* 0x000fe20000000f00 */
[----:B------:R-:W-:Y:S01]  /*61a0*/  IMAD.MOV.U32 R149, RZ, RZ, R94 ;  /* 0x000000ffff957224 */ /* 0x000fe200078e005e */
[----:B------:R-:W-:Y:S01]  /*61b0*/  MOV R148, R95 ;  /* 0x0000005f00947202 */ /* 0x000fe20000000f00 */
[----:B------:R-:W2:Y:S04]  /*61c0*/  LDSM.16.MT88.4 R16, [R225+0x5100] ;  /* 0x00510000e110783b */ /* 0x000ea80000004200 */
[C---:B------:R-:W-:Y:S08]  /*61d0*/  HMMA.16816.F32.BF16 R120, R4.reuse, R8, R136 ;  /* 0x000000080478723c */ /* 0x040ff00000041888 */
[----:B------:R-:W-:Y:S01]  /*61e0*/  HMMA.16816.F32.BF16 R92, R4, R10, R124 ;  /* 0x0000000a045c723c */ /* 0x000fe2000004187c */
[----:B------:R-:W3:Y:S01]  /*61f0*/  LDSM.16.MT88.4 R8, [R226+0x5100] ;  /* 0x00510000e208783b */ /* 0x000ee20000004200 */
[----:B------:R-:W-:-:S05]  /*6200*/  IMAD.MOV.U32 R118, RZ, RZ, R161 ;  /* 0x000000ffff767224 */ /* 0x000fca00078e00a1 */
        /* <DEDUP_REMOVED lines=16> */
[C---:B-1----:R-:W-:Y:S07]  /*6310*/  HMMA.16816.F32.BF16 R128, R4.reuse, R20, R180 ;  /* 0x000000140480723c */ /* 0x042fee00000418b4 */
[----:B------:R-:W-:Y:S01]  /*6320*/  IMAD.MOV.U32 R182, RZ, RZ, R144 ;  /* 0x000000ffffb67224 */ /* 0x000fe200078e0090 */
[----:B--2---:R-:W-:Y:S01]  /*6330*/  HMMA.16816.F32.BF16 R136, R4, R16, R132 ;  /* 0x000000100488723c */ /* 0x004fe20000041884 */
[----:B------:R-:W-:-:S06]  /*6340*/  MOV R183, R145 ;  /* 0x0000009100b77202 */ /* 0x000fcc0000000f00 */
[----:B------:R-:W-:Y:S01]  /*6350*/  IMAD.MOV.U32 R134, RZ, RZ, R146 ;  /* 0x000000ffff867224 */ /* 0x000fe200078e0092 */
[----:B------:R-:W-:Y:S01]  /*6360*/  MOV R135, R147 ;  /* 0x0000009300877202 */ /* 0x000fe20000000f00 */
[C---:B---3--:R-:W-:Y:S08]  /*6370*/  HMMA.16816.F32.BF16 R32, R4.reuse, R10, R32 ;  /* 0x0000000a0420723c */ /* 0x048ff00000041820 */
[C---:B------:R-:W-:Y:S01]  /*6380*/  HMMA.16816.F32.BF16 R144, R4.reuse, R8, R60 ;  /* 0x000000080490723c */ /* 0x040fe2000004183c */
[----:B------:R-:W1:Y:S07]  /*6390*/  LDSM.16.MT88.4 R8, [R225+0x8100] ;  /* 0x00810000e108783b */ /* 0x000e6e0000004200 */
[C---:B------:R-:W-:Y:S01]  /*63a0*/  HMMA.16816.F32.BF16 R172, R4.reuse, R22, R172 ;  /* 0x0000001604ac723c */ /* 0x040fe200000418ac */
[----:B------:R-:W2:Y:S07]  /*63b0*/  LDSM.16.MT88.4 R20, [R229+0x5100] ;  /* 0x00510000e514783b */ /* 0x000eae0000004200 */
[C---:B------:R-:W-:Y:S01]  /*63c0*/  HMMA.16816.F32.BF16 R80, R4.reuse, R18, R80 ;  /* 0x000000120450723c */ /* 0x040fe20000041850 */
[----:B------:R-:W3:Y:S07]  /*63d0*/  LDSM.16.MT88.4 R16, [R228+0x5100] ;  /* 0x00510000e410783b */ /* 0x000eee0000004200 */
[C---:B-1----:R-:W-:Y:S08]  /*63e0*/  HMMA.16816.F32.BF16 R40, R4.reuse, R8, R40 ;  /* 0x000000080428723c */ /* 0x042ff00000041828 */
[C---:B------:R-:W-:Y:S01]  /*63f0*/  HMMA.16816.F32.BF16 R28, R4.reuse, R10, R28 ;  /* 0x0000000a041c723c */ /* 0x040fe2000004181c */
[----:B------:R-:W1:Y:S07]  /*6400*/  LDSM.16.MT88.4 R8, [R228+0x8100] ;  /* 0x00810000e408783b */ /* 0x000e6e0000004200 */
[C---:B--2---:R-:W-:Y:S08]  /*6410*/  HMMA.16816.F32.BF16 R76, R4.reuse, R20, R76 ;  /* 0x00000014044c723c */ /* 0x044ff0000004184c */
[C---:B------:R-:W-:Y:S01]  /*6420*/  HMMA.16816.F32.BF16 R68, R4.reuse, R22, R68 ;  /* 0x000000160444723c */ /* 0x040fe20000041844 */
[----:B------:R-:W2:Y:S07]  /*6430*/  LDSM.16.MT88.4 R20, [R226+0x8100] ;  /* 0x00810000e214783b */ /* 0x000eae0000004200 */
[C---:B---3--:R-:W-:Y:S08]  /*6440*/  HMMA.16816.F32.BF16 R60, R4.reuse, R16, R56 ;  /* 0x00000010043c723c */ /* 0x048ff00000041838 */
[----:B------:R-:W-:Y:S01]  /*6450*/  HMMA.16816.F32.BF16 R48, R4, R18, R48 ;  /* 0x000000120430723c */ /* 0x000fe20000041830 */
[----:B------:R-:W3:Y:S01]  /*6460*/  LDSM.16.MT88.4 R16, [R229+0x8100] ;  /* 0x00810000e510783b */ /* 0x000ee20000004200 */
[----:B------:R-:W-:-:S06]  /*6470*/  FFMA.FTZ R0, R0, c[0x0][0x2d0], -R12 ;  /* 0x0000b40000007a23 */ /* 0x000fcc000001080c */
[----:B-1----:R-:W-:Y:S01]  /*6480*/  HMMA.16816.F32.BF16 R24, R4, R10, R24 ;  /* 0x0000000a0418723c */ /* 0x002fe20000041818 */
[----:B------:R1:W-:Y:S01]  /*6490*/  MUFU.EX2 R11, R0 ;  /* 0x00000000000b7308 */ /* 0x0003e20000000800 */
[----:B------:R-:W-:Y:S01]  /*64a0*/  IMAD.MOV.U32 R180, RZ, RZ, R178 ;  /* 0x000000ffffb47224 */ /* 0x000fe200078e00b2 */
[----:B------:R-:W-:-:S05]  /*64b0*/  MOV R181, R179 ;  /* 0x000000b300b57202 */ /* 0x000fca0000000f00 */
[----:B------:R-:W-:Y:S01]  /*64c0*/  HMMA.16816.F32.BF16 R36, R4, R8, R36 ;  /* 0x000000080424723c */ /* 0x000fe20000041824 */
[----:B-1----:R-:W-:-:S04]  /*64d0*/  FFMA.FTZ R0, R134, c[0x0][0x2d0], -R12 ;  /* 0x0000b40086007a23 */ /* 0x002fc8000001080c */
[----:B------:R1:W1:Y:S03]  /*64e0*/  MUFU.EX2 R10, R0 ;  /* 0x00000000000a7308 */ /* 0x0002660000000800 */
[----:B--2---:R-:W-:Y:S01]  /*64f0*/  HMMA.16816.F32.BF16 R168, R4, R20, R72 ;  /* 0x0000001404a8723c */ /* 0x004fe20000041848 */
[----:B-1----:R-:W-:-:S07]  /*6500*/  FFMA.FTZ R0, R135, c[0x0][0x2d0], -R12 ;  /* 0x0000b40087007a23 */ /* 0x002fce000001080c */
[----:B------:R-:W-:Y:S01]  /*6510*/  HMMA.16816.F32.BF16 R20, R4, R22, R64 ;  /* 0x000000160414723c */ /* 0x000fe20000041840 */
[----:B------:R-:W-:Y:S01]  /*6520*/  IMAD.MOV.U32 R74, RZ, RZ, R183 ;  /* 0x000000ffff4a7224 */ /* 0x000fe200078e00b7 */
[----:B------:R-:W-:Y:S01]  /*6530*/  MOV R57, R116 ;  /* 0x0000007400397202 */ /* 0x000fe20000000f00 */
[----:B------:R1:W-:Y:S01]  /*6540*/  MUFU.EX2 R9, R0 ;  /* 0x0000000000097308 */ /* 0x0003e20000000800 */
[----:B------:R-:W-:-:S04]  /*6550*/  IMAD.MOV.U32 R58, RZ, RZ, R117 ;  /* 0x000000ffff3a7224 */ /* 0x000fc800078e0075 */
[----:B---3--:R-:W-:Y:S01]  /*6560*/  HMMA.16816.F32.BF16 R176, R4, R16, R52 ;  /* 0x0000001004b0723c */ /* 0x008fe20000041834 */
[----:B------:R-:W-:-:S07]  /*6570*/  IMAD.MOV.U32 R59, RZ, RZ, R119 ;  /* 0x000000ffff3b7224 */ /* 0x000fce00078e0077 */
[----:B------:R-:W-:Y:S01]  /*6580*/  HMMA.16816.F32.BF16 R44, R4, R18, R44 ;  /* 0x00000012042c723c */ /* 0x000fe2000004182c */
[----:B------:R-:W-:Y:S01]  /*6590*/  MOV R73, R124 ;  /* 0x0000007c00497202 */ /* 0x000fe20000000f00 */
[----:B------:R-:W-:Y:S01]  /*65a0*/  IMAD.MOV.U32 R75, RZ, RZ, R125 ;  /* 0x000000ffff4b7224 */ /* 0x000fe200078e007d */
[----:B------:R-:W-:Y:S01]  /*65b0*/  MOV R56, R127 ;  /* 0x0000007f00387202 */ /* 0x000fe20000000f00 */
[----:B-1----:R-:W-:Y:S01]  /*65c0*/  FFMA.FTZ R0, R180, c[0x0][0x2d0], -R12 ;  /* 0x0000b400b4007a23 */ /* 0x002fe2000001080c */
[----:B------:R-:W-:Y:S03]  /*65d0*/  LDSM.16.MT88.4 R132, [R228+0x2900] ;  /* 0x00290000e484783b */ /* 0x000fe60000004200 */
[----:B------:R1:W2:Y:S01]  /*65e0*/  MUFU.EX2 R8, R0 ;  /* 0x0000000000087308 */ /* 0x0002a20000000800 */
[----:B------:R-:W-:Y:S01]  /*65f0*/  MOV R183, R118 ;  /* 0x0000007600b77202 */ /* 0x000fe20000000f00 */
[----:B------:R-:W-:Y:S01]  /*6600*/  IMAD.MOV.U32 R99, RZ, RZ, R163 ;  /* 0x000000ffff637224 */ /* 0x000fe200078e00a3 */
[----:B------:R-:W3:Y:S01]  /*6610*/  LDSM.16.MT88.4 R116, [R226+0x2900] ;  /* 0x00290000e274783b */ /* 0x000ee20000004200 */
[----:B------:R-:W-:-:S02]  /*6620*/  IMAD.MOV.U32 R180, RZ, RZ, R150 ;  /* 0x000000ffffb47224 */ /* 0x000fc400078e0096 */
[----:B------:R-:W-:Y:S01]  /*6630*/  IMAD.MOV.U32 R97, RZ, RZ, R162 ;  /* 0x000000ffff617224 */ /* 0x000fe200078e00a2 */
[----:B------:R-:W-:Y:S01]  /*6640*/  MOV R17, R96 ;  /* 0x0000006000117202 */ /* 0x000fe20000000f00 */
[----:B------:R-:W-:Y:S01]  /*6650*/  LDSM.16.MT88.4 R64, [R228+0x5900] ;  /* 0x00590000e440783b */ /* 0x000fe20000004200 */
[--C-:B-1----:R-:W-:Y:S01]  /*6660*/  FFMA.FTZ R0, R181, c[0x0][0x2d0], -R2.reuse ;  /* 0x0000b400b5007a23 */ /* 0x102fe20000010802 */
[----:B------:R-:W-:Y:S02]  /*6670*/  MOV R19, R98 ;  /* 0x0000006200137202 */ /* 0x000fe40000000f00 */
[----:B------:R4:W5:Y:S01]  /*6680*/  LDL.LU R163, [R1+0x5c] ;  /* 0x00005c0001a37983 */ /* 0x0009620000300800 */
[----:B------:R1:W-:Y:S01]  /*6690*/  MUFU.EX2 R7, R0 ;  /* 0x0000000000077308 */ /* 0x0003e20000000800 */
[----:B------:R-:W-:Y:S01]  /*66a0*/  MOV R181, R149 ;  /* 0x0000009500b57202 */ /* 0x000fe20000000f00 */
[----:B------:R-:W-:Y:S01]  /*66b0*/  IMAD.MOV.U32 R150, RZ, RZ, R109 ;  /* 0x000000ffff967224 */ /* 0x000fe200078e006d */
[----:B------:R-:W-:Y:S01]  /*66c0*/  MOV R149, R110 ;  /* 0x0000006e00957202 */ /* 0x000fe20000000f00 */
[----:B------:R-:W-:Y:S01]  /*66d0*/  IMAD.MOV.U32 R16, RZ, RZ, R97 ;  /* 0x000000ffff107224 */ /* 0x000fe200078e0061 */
[----:B------:R-:W-:Y:S01]  /*66e0*/  F2FP.BF16.PACK_AB R96, R10, R11 ;  /* 0x0000000b0a60723e */ /* 0x000fe200000010ff */
[----:B------:R-:W-:Y:S01]  /*66f0*/  IMAD.MOV.U32 R18, RZ, RZ, R99 ;  /* 0x000000ffff127224 */ /* 0x000fe200078e0063 */
[----:B--2---:R-:W-:Y:S01]  /*6700*/  F2FP.BF16.PACK_AB R98, R8, R9 ;  /* 0x000000090862723e */ /* 0x004fe200000010ff */
[----:B------:R4:W5:Y:S04]  /*6710*/  LDL.LU R162, [R1+0x58] ;  /* 0x0000580001a27983 */ /* 0x0009680000300800 */
[----:B------:R4:W5:Y:S01]  /*6720*/  LDL.LU R161, [R1+0x54] ;  /* 0x0000540001a17983 */ /* 0x0009620000300800 */
[----:B-1----:R-:W-:-:S03]  /*6730*/  FFMA.FTZ R0, R182, c[0x0][0x2d0], -R2 ;  /* 0x0000b400b6007a23 */ /* 0x002fc60000010802 */
[----:B------:R4:W5:Y:S01]  /*6740*/  LDL.LU R160, [R1+0x50] ;  /* 0x0000500001a07983 */ /* 0x0009620000300800 */
[----:B------:R-:W-:Y:S01]  /*6750*/  IMAD.MOV.U32 R182, RZ, RZ, R148 ;  /* 0x000000ffffb67224 */ /* 0x000fe200078e0094 */
[----:B------:R1:W2:Y:S01]  /*6760*/  MUFU.EX2 R6, R0 ;  /* 0x0000000000067308 */ /* 0x0002a20000000800 */
[----:B------:R-:W-:Y:S01]  /*6770*/  IMAD.MOV.U32 R148, RZ, RZ, R111 ;  /* 0x000000ffff947224 */ /* 0x000fe200078e006f */
[----:B------:R4:W5:Y:S04]  /*6780*/  LDL.LU R159, [R1+0x4c] ;  /* 0x00004c00019f7983 */ /* 0x0009680000300800 */
[----:B------:R4:W5:Y:S04]  /*6790*/  LDL.LU R158, [R1+0x48] ;  /* 0x00004800019e7983 */ /* 0x0009680000300800 */
[----:B------:R4:W5:Y:S04]  /*67a0*/  LDL.LU R157, [R1+0x44] ;  /* 0x00004400019d7983 */ /* 0x0009680000300800 */
[----:B------:R4:W5:Y:S01]  /*67b0*/  LDL.LU R156, [R1+0x40] ;  /* 0x00004000019c7983 */ /* 0x0009620000300800 */
[----:B-1----:R-:W-:-:S02]  /*67c0*/  FFMA.FTZ R0, R126, c[0x0][0x2d0], -R2 ;  /* 0x0000b4007e007a23 */ /* 0x002fc40000010802 */
[----:B------:R-:W-:Y:S01]  /*67d0*/  FFMA.FTZ R2, R151, c[0x0][0x2d0], -R2 ;  /* 0x0000b40097027a23 */ /* 0x000fe20000010802 */
[----:B------:R-:W-:Y:S01]  /*67e0*/  MOV R151, R108 ;  /* 0x0000006c00977202 */ /* 0x000fe20000000f00 */
[----:B------:R-:W1:Y:S04]  /*67f0*/  LDSM.16.MT88.4 R124, [R229+0x2900] ;  /* 0x00290000e57c783b */ /* 0x000e680000004200 */
[----:B------:R-:W1:Y:S01]  /*6800*/  LDSM.16.MT88.4 R108, [R225+0x2900] ;  /* 0x00290000e16c783b */ /* 0x000e620000004200 */
[----:B------:R3:W-:Y:S08]  /*6810*/  MUFU.EX2 R5, R0 ;  /* 0x0000000000057308 */ /* 0x0007f00000000800 */
[----:B------:R-:W4:Y:S01]  /*6820*/  MUFU.EX2 R4, R2 ;  /* 0x0000000200047308 */ /* 0x000f220000000800 */
[----:B--2---:R-:W-:Y:S01]  /*6830*/  F2FP.BF16.PACK_AB R97, R6, R7 ;  /* 0x000000070661723e */ /* 0x004fe200000010ff */
[----:B---3--:R-:W-:-:S04]  /*6840*/  FADD.FTZ R0, R74, R73 ;  /* 0x000000494a007221 */ /* 0x008fc80000010000 */
[----:B------:R-:W-:Y:S02]  /*6850*/  FADD.FTZ R0, R75, R0 ;  /* 0x000000004b007221 */ /* 0x000fe40000010000 */
[----:B------:R-:W-:Y:S01]  /*6860*/  LDSM.16.MT88.4 R72, [R225+0x8900] ;  /* 0x00890000e148783b */ /* 0x000fe20000004200 */
[----:B----4-:R-:W-:Y:S01]  /*6870*/  F2FP.BF16.PACK_AB R99, R4, R5 ;  /* 0x000000050463723e */ /* 0x010fe200000010ff */
[----:B------:R-:W-:Y:S02]  /*6880*/  FADD.FTZ R2, R15, R14 ;  /* 0x0000000e0f027221 */ /* 0x000fe40000010000 */
[----:B------:R-:W-:Y:S02]  /*6890*/  FADD.FTZ R12, R56, R0 ;  /* 0x00000000380c7221 */ /* 0x000fe40000010000 */
[----:B------:R-:W-:Y:S02]  /*68a0*/  FADD.FTZ R2, R13, R2 ;  /* 0x000000020d027221 */ /* 0x000fe40000010000 */
[----:B------:R-:W-:Y:S01]  /*68b0*/  IMAD.MOV.U32 R0, RZ, RZ, R58 ;  /* 0x000000ffff007224 */ /* 0x000fe200078e003a */
[----:B------:R-:W-:Y:S03]  /*68c0*/  HMMA.16816.F32.BF16 R112, R96, R116, R112 ;  /* 0x000000746070723c */ /* 0x000fe60000041870 */
[----:B------:R-:W-:-:S05]  /*68d0*/  FADD.FTZ R0, R0, R2 ;  /* 0x0000000200007221 */ /* 0x000fca0000010000 */
[C---:B------:R-:W-:Y:S07]  /*68e0*/  HMMA.16816.F32.BF16 R116, R96.reuse, R118, R88 ;  /* 0x000000766074723c */ /* 0x040fee0000041858 */
[----:B------:R-:W-:Y:S01]  /*68f0*/  MOV R90, R141 ;  /* 0x0000008d005a7202 */ /* 0x000fe20000000f00 */
[----:B------:R-:W-:Y:S01]  /*6900*/  IMAD.MOV.U32 R91, RZ, RZ, R142 ;  /* 0x000000ffff5b7224 */ /* 0x000fe200078e008e */
[----:B-1----:R-:W-:Y:S03]  /*6910*/  HMMA.16816.F32.BF16 R120, R96, R124, R120 ;  /* 0x0000007c6078723c */ /* 0x002fe60000041878 */
[----:B------:R-:W-:-:S02]  /*6920*/  FADD.FTZ R2, R90, R12 ;  /* 0x0000000c5a027221 */ /* 0x000fc40000010000 */
[----:B------:R-:W-:-:S03]  /*6930*/  FADD.FTZ R0, R91, R0 ;  /* 0x000000005b007221 */ /* 0x000fc60000010000 */
[C---:B------:R-:W-:Y:S01]  /*6940*/  HMMA.16816.F32.BF16 R104, R96.reuse, R108, R104 ;  /* 0x0000006c6068723c */ /* 0x040fe20000041868 */
[----:B------:R-:W-:Y:S01]  /*6950*/  IMAD.MOV.U32 R13, RZ, RZ, R150 ;  /* 0x000000ffff0d7224 */ /* 0x000fe200078e0096 */
[----:B------:R-:W-:Y:S01]  /*6960*/  MOV R15, R151 ;  /* 0x00000097000f7202 */ /* 0x000fe20000000f00 */
[----:B------:R-:W-:Y:S01]  /*6970*/  IMAD.MOV.U32 R14, RZ, RZ, R140 ;  /* 0x000000ffff0e7224 */ /* 0x000fe200078e008c */
[----:B------:R-:W-:Y:S04]  /*6980*/  LDSM.16.MT88.4 R88, [R229+0x8900] ;  /* 0x00890000e558783b */ /* 0x000fe80000004200 */
[C---:B------:R-:W-:Y:S07]  /*6990*/  HMMA.16816.F32.BF16 R124, R96.reuse, R126, R92 ;  /* 0x0000007e607c723c */ /* 0x040fee000004185c */
[----:B------:R-:W-:Y:S01]  /*69a0*/  MOV R95, R143 ;  /* 0x0000008f005f7202 */ /* 0x000fe20000000f00 */
[----:B------:R-:W-:Y:S01]  /*69b0*/  HMMA.16816.F32.BF16 R108, R96, R110, R84 ;  /* 0x0000006e606c723c */ /* 0x000fe20000041854 */
[----:B------:R-:W-:Y:S06]  /*69c0*/  LDSM.16.MT88.4 R140, [R225+0x5900] ;  /* 0x00590000e18c783b */ /* 0x000fec0000004200 */
[----:B------:R-:W-:Y:S01]  /*69d0*/  MOV R84, R149 ;  /* 0x0000009500547202 */ /* 0x000fe20000000f00 */
[----:B------:R-:W-:-:S04]  /*69e0*/  FADD.FTZ R2, R95, R2 ;  /* 0x000000025f027221 */ /* 0x000fc80000010000 */
[----:B------:R-:W-:Y:S02]  /*69f0*/  FADD.FTZ R0, R84, R0 ;  /* 0x0000000054007221 */ /* 0x000fe40000010000 */
[----:B------:R-:W-:Y:S02]  /*6a00*/  FADD.FTZ R2, R13, R2 ;  /* 0x000000020d027221 */ /* 0x000fe40000010000 */
[----:B------:R-:W-:Y:S02]  /*6a10*/  IMAD.MOV.U32 R85, RZ, RZ, R148 ;  /* 0x000000ffff557224 */ /* 0x000fe400078e0094 */
[----:B------:R-:W-:Y:S01]  /*6a20*/  FADD.FTZ R0, R15, R0 ;  /* 0x000000000f007221 */ /* 0x000fe20000010000 */
[----:B------:R-:W-:Y:S01]  /*6a30*/  MOV R86, R59 ;  /* 0x0000003b00567202 */ /* 0x000fe20000000f00 */
[----:B------:R-:W-:Y:S01]  /*6a40*/  FADD.FTZ R2, R14, R2 ;  /* 0x000000020e027221 */ /* 0x000fe20000010000 */
[----:B------:R-:W-:Y:S01]  /*6a50*/  MOV R87, R57 ;  /* 0x0000003900577202 */ /* 0x000fe20000000f00 */
[----:B------:R-:W-:Y:S01]  /*6a60*/  FADD.FTZ R0, R85, R0 ;  /* 0x0000000055007221 */ /* 0x000fe20000010000 */
[----:B------:R-:W1:Y:S01]  /*6a70*/  LDSM.16.MT88.4 R12, [R228+0x8900] ;  /* 0x00890000e40c783b */ /* 0x000e620000004200 */
[----:B------:R-:W-:-:S02]  /*6a80*/  FADD.FTZ R2, R86, R2 ;  /* 0x0000000256027221 */ /* 0x000fc40000010000 */
[----:B------:R-:W-:Y:S01]  /*6a90*/  FADD.FTZ R0, R87, R0 ;  /* 0x0000000057007221 */ /* 0x000fe20000010000 */
[----:B------:R-:W2:Y:S01]  /*6aa0*/  LDSM.16.MT88.4 R56, [R229+0x5900] ;  /* 0x00590000e538783b */ /* 0x000ea20000004200 */
[----:B------:R-:W-:Y:S02]  /*6ab0*/  FADD.FTZ R2, R18, R2 ;  /* 0x0000000212027221 */ /* 0x000fe40000010000 */
[----:B------:R-:W-:Y:S01]  /*6ac0*/  FADD.FTZ R0, R19, R0 ;  /* 0x0000000013007221 */ /* 0x000fe20000010000 */
[----:B------:R-:W3:Y:S01]  /*6ad0*/  LDSM.16.MT88.4 R148, [R226+0x5900] ;  /* 0x00590000e294783b */ /* 0x000ee20000004200 */
        /* <DEDUP_REMOVED lines=15> */
[----:B------:R-:W-:Y:S01]  /*6bd0*/  FADD.FTZ R0, R103, R0 ;  /* 0x0000000067007221 */ /* 0x000fe20000010000 */
[C---:B-1----:R-:W-:Y:S07]  /*6be0*/  HMMA.16816.F32.BF16 R92, R96.reuse, R12, R36 ;  /* 0x0000000c605c723c */ /* 0x042fee0000041824 */
[----:B------:R-:W-:Y:S01]  /*6bf0*/  FADD.FTZ R12, R154, R2 ;  /* 0x000000029a0c7221 */ /* 0x000fe20000010000 */
[----:B------:R-:W-:Y:S01]  /*6c00*/  HMMA.16816.F32.BF16 R136, R96, R140, R136 ;  /* 0x0000008c6088723c */ /* 0x000fe20000041888 */
[----:B------:R-:W-:-:S02]  /*6c10*/  FADD.FTZ R2, R152, R0 ;  /* 0x0000000098027221 */ /* 0x000fc40000010000 */
[----:B------:R-:W-:-:S05]  /*6c20*/  FADD.FTZ R0, R164, R12 ;  /* 0x0000000ca4007221 */ /* 0x000fca0000010000 */
[----:B------:R-:W-:Y:S01]  /*6c30*/  HMMA.16816.F32.BF16 R140, R96, R142, R80 ;  /* 0x0000008e608c723c */ /* 0x000fe20000041850 */
[----:B------:R-:W1:Y:S01]  /*6c40*/  LDSM.16.MT88.4 R80, [R226+0x8900] ;  /* 0x00890000e250783b */ /* 0x000e620000004200 */
        /* <DEDUP_REMOVED lines=8> */
[----:B------:R-:W-:-:S05]  /*6cd0*/  FADD.FTZ R0, R4, R5 ;  /* 0x0000000504007221 */ /* 0x000fca0000010000 */
[----:B------:R4:W-:Y:S04]  /*6ce0*/  STL [R1+0x4], R0 ;  /* 0x0000040001007387 */ /* 0x0009e80000100800 */
[----:B------:R4:W-:Y:S01]  /*6cf0*/  STL [R1], R2 ;  /* 0x0000000201007387 */ /* 0x0009e20000100800 */
[C---:B--2---:R-:W-:Y:S08]  /*6d00*/  HMMA.16816.F32.BF16 R52, R96.reuse, R56, R76 ;  /* 0x000000386034723c */ /* 0x044ff0000004184c */
[C---:B------:R-:W-:Y:S08]  /*6d10*/  HMMA.16816.F32.BF16 R56, R96.reuse, R58, R68 ;  /* 0x0000003a6038723c */ /* 0x040ff00000041844 */
[C---:B------:R-:W-:Y:S08]  /*6d20*/  HMMA.16816.F32.BF16 R128, R96.reuse, R132, R128 ;  /* 0x000000846080723c */ /* 0x040ff00000041880 */
[C---:B---3--:R-:W-:Y:S08]  /*6d30*/  HMMA.16816.F32.BF16 R144, R96.reuse, R148, R144 ;  /* 0x000000946090723c */ /* 0x048ff00000041890 */
[C---:B------:R-:W-:Y:S08]  /*6d40*/  HMMA.16816.F32.BF16 R60, R96.reuse, R64, R60 ;  /* 0x00000040603c723c */ /* 0x040ff0000004183c */
[C---:B------:R-:W-:Y:S08]  /*6d50*/  HMMA.16816.F32.BF16 R68, R96.reuse, R72, R40 ;  /* 0x000000486044723c */ /* 0x040ff00000041828 */
        /* <DEDUP_REMOVED lines=10> */
[----:B----4-:R-:W2:Y:S01]  /*6e00*/  LDL.LU R183, [R1+0x30] ;  /* 0x0000300001b77983 */ /* 0x010ea20000300800 */
[----:B------:R-:W-:-:S02]  /*6e10*/  IMAD.MOV.U32 R102, RZ, RZ, R3 ;  /* 0x000000ffff667224 */ /* 0x000fc400078e0003 */
[----:B------:R-:W-:Y:S01]  /*6e20*/  IMAD.MOV.U32 R101, RZ, RZ, R100 ;  /* 0x000000ffff657224 */ /* 0x000fe200078e0064 */
[----:B------:R-:W3:Y:S01]  /*6e30*/  LDL.LU.64 R180, [R1+0x28] ;  /* 0x0000280001b47983 */ /* 0x000ee20000300a00 */
[----:B--2---:R-:W-:-:S03]  /*6e40*/  IADD3 R250, R183, -0x2, RZ ;  /* 0xfffffffeb7fa7810 */ /* 0x004fc60007ffe0ff */
[----:B------:R-:W2:Y:S01]  /*6e50*/  LDL.LU.64 R182, [R1+0x38] ;  /* 0x0000380001b67983 */ /* 0x000ea20000300a00 */
[----:B---3--:R-:W-:Y:S02]  /*6e60*/  MOV R3, R181 ;  /* 0x000000b500037202 */ /* 0x008fe40000000f00 */
[----:B--2---:R-:W-:-:S05]  /*6e70*/  MOV R2, R182 ;  /* 0x000000b600027202 */ /* 0x004fca0000000f00 */
[----:B------:R1:W-:Y:S02]  /*6e80*/  STL.64 [R1+0x8], R2 ;  /* 0x0000080201007387 */ /* 0x0003e40000100a00 */
.L_x_25:
[----:B------:R-:W2:Y:S01]  /*6e90*/  LDL.64 R20, [R1+0x8] ;  /* 0x0000080001147983 */ /* 0x000ea20000100a00 */
[----:B------:R-:W-:Y:S04]  /*6ea0*/  DEPBAR.LE SB0, 0x0 ;  /* 0x000080000000791a */ /* 0x000fe80000000000 */
[----:B----4-:R-:W-:Y:S01]  /*6eb0*/  SHF.R.S32.HI R0, RZ, 0x1f, R250 ;  /* 0x0000001fff007819 */ /* 0x010fe200000114fa */
[----:B------:R-:W-:Y:S01]  /*6ec0*/  BAR.SYNC.DEFER_BLOCKING 0x0 ;  /* 0x0000000000007b1d */ /* 0x000fe20000010000 */
[----:B-1----:R-:W-:Y:S01]  /*6ed0*/  IMAD.WIDE.U32 R2, R250, c[0x0][0x208], RZ ;  /* 0x00008200fa027a25 */ /* 0x002fe200078e00ff */
[----:B------:R-:W-:Y:S02]  /*6ee0*/  MOV R44, c[0x0][0x208] ;  /* 0x00008200002c7a02 */ /* 0x000fe40000000f00 */
[----:B------:R-:W-:Y:S01]  /*6ef0*/  MOV R100, 0x6 ;  /* 0x0000000600647802 */ /* 0x000fe20000000f00 */
[----:B------:R-:W-:Y:S01]  /*6f00*/  IMAD R0, R0, c[0x0][0x208], RZ ;  /* 0x0000820000007a24 */ /* 0x000fe200078e02ff */
[----:B------:R-:W-:Y:S02]  /*6f10*/  SHF.L.U32 R44, R44, 0x6, RZ ;  /* 0x000000062c2c7819 */ /* 0x000fe400000006ff */
[----:B------:R-:W-:Y:S01]  /*6f20*/  MOV R37, c[0x0][0x208] ;  /* 0x0000820000257a02 */ /* 0x000fe20000000f00 */
[----:B------:R-:W-:Y:S01]  /*6f30*/  IMAD R0, R250, c[0x0][0x20c], R0 ;  /* 0x00008300fa007a24 */ /* 0x000fe200078e0200 */
[----:B-----5:R-:W-:Y:S02]  /*6f40*/  STL [R1+0x40], R231 ;  /* 0x000040e701007387 */ /* 0x020fe40000100800 */
[----:B------:R-:W-:Y:S02]  /*6f50*/  SHF.L.U64.HI R37, R37, R100, c[0x0][0x20c] ;  /* 0x0000830025257619 */ /* 0x000fe40000010264 */
[----:B------:R-:W-:Y:S01]  /*6f60*/  IADD3 R0, R3, R0, RZ ;  /* 0x0000000003007210 */ /* 0x000fe20007ffe0ff */
[----:B------:R-:W-:Y:S04]  /*6f70*/  STL [R1+0x44], R248 ;  /* 0x000044f801007387 */ /* 0x000fe80000100800 */
        /* <DEDUP_REMOVED lines=19> */
[----:B------:R-:W-:Y:S04]  /*70b0*/  STL [R1+0x50], R245 ;  /* 0x000050f501007387 */ /* 0x000fe80000100800 */
        /* <DEDUP_REMOVED lines=24> */
[----:B--2---:R-:W-:Y:S04]  /*7240*/  IADD3 R2, P2, R2, R44, RZ ;  /* 0x0000002c02027210 */ /* 0x004fe80007f5e0ff */
[----:B------:R-:W-:Y:S02]  /*7250*/  IADD3.X R3, R3, R37, RZ, P2, !PT ;  /* 0x0000002503037210 */ /* 0x000fe400017fe4ff */
[----:B------:R-:W-:Y:S03]  /*7260*/  IADD3 R44, P0, R44, R2, RZ ;  /* 0x000000022c2c7210 */ /* 0x000fe60007f1e0ff */
[----:B------:R2:W-:Y:S01]  /*7270*/  LDGSTS.E.BYPASS.LTC128B.128 [R249+0x1100], [R2.64], !P6 ;  /* 0x0110000002f97fae */ /* 0x0005e2000f101d44 */
[----:B------:R-:W-:Y:S02]  /*7280*/  IADD3.X R45, R37, R3, RZ, P0, !PT ;  /* 0x00000003252d7210 */ /* 0x000fe400007fe4ff */
[C---:B----4-:R-:W-:Y:S01]  /*7290*/  HMMA.16816.F32.BF16 R36, R156.reuse, R40, RZ ;  /* 0x000000289c24723c */ /* 0x050fe200000418ff */
[C---:B------:R-:W-:Y:S02]  /*72a0*/  ISETP.GT.AND P0, PT, R250.reuse, RZ, PT ;  /* 0x000000fffa00720c */ /* 0x040fe40003f04270 */
[----:B------:R-:W-:Y:S02]  /*72b0*/  IADD3 R250, R250, -0x1, RZ ;  /* 0xfffffffffafa7810 */ /* 0x000fe40007ffe0ff */
[----:B------:R2:W-:Y:S03]  /*72c0*/  LDGSTS.E.BYPASS.LTC128B.128 [R249+0x4100], [R2.64+0x80], !P5 ;  /* 0x0410008002f97fae */ /* 0x0005e6000e901d44 */
[C---:B------:R-:W-:Y:S05]  /*72d0*/  HMMA.16816.F32.BF16 R40, R156.reuse, R42, RZ ;  /* 0x0000002a9c28723c */ /* 0x040fea00000418ff */
        /* <DEDUP_REMOVED lines=231> */
[----:B------:R-:W-:Y:S05]  /*8150*/  FMUL.FTZ R20, R20, c[0x0][0x320] ;  /* 0x0000c80014147a20 */ /* 0x000fea0000410000 */
[----:B------:R-:W1:Y:S01]  /*8160*/  MUFU.TANH R174, R16 ;  /* 0x0000001000ae7308 */ /* 0x000e620000002400 */
[----:B------:R-:W-:Y:S02]  /*8170*/  FMUL.FTZ R21, R21, c[0x0][0x320] ;  /* 0x0000c80015157a20 */ /* 0x000fe40000410000 */
[----:B------:R-:W-:Y:S01]  /*8180*/  FMUL.FTZ R22, R22, c[0x0][0x320] ;  /* 0x0000c80016167a20 */ /* 0x000fe20000410000 */
[----:B--2---:R-:W-:Y:S01]  /*8190*/  FMNMX.FTZ R2, R176, R2, !PT ;  /* 0x00000002b0027209 */ /* 0x004fe20007810000 */
[----:B------:R-:W-:Y:S02]  /*81a0*/  FMUL.FTZ R23, R23, c[0x0][0x320] ;  /* 0x0000c80017177a20 */ /* 0x000fe40000410000 */
[----:B------:R-:W-:Y:S02]  /*81b0*/  FMUL.FTZ R26, R26, c[0x0][0x320] ;  /* 0x0000c8001a1a7a20 */ /* 0x000fe40000410000 */
[----:B------:R-:W-:Y:S01]  /*81c0*/  FMUL.FTZ R27, R27, c[0x0][0x320] ;  /* 0x0000c8001b1b7a20 */ /* 0x000fe20000410000 */
[----:B------:R-:W2:Y:S01]  /*81d0*/  MUFU.TANH R175, R17 ;  /* 0x0000001100af7308 */ /* 0x000ea20000002400 */
[----:B------:R-:W-:Y:S02]  /*81e0*/  FMUL.FTZ R24, R24, c[0x0][0x320] ;  /* 0x0000c80018187a20 */ /* 0x000fe40000410000 */
[----:B------:R-:W-:Y:S01]  /*81f0*/  FMUL.FTZ R25, R25, c[0x0][0x320] ;  /* 0x0000c80019197a20 */ /* 0x000fe20000410000 */
[----:B---3--:R-:W-:Y:S01]  /*8200*/  FMNMX.FTZ R2, R178, R2, !PT ;  /* 0x00000002b2027209 */ /* 0x008fe20007810000 */
[C---:B-1----:R-:W-:Y:S05]  /*8210*/  HMMA.16816.F32.BF16 R28, R220.reuse, R8, R28 ;  /* 0x00000008dc1c723c */ /* 0x042fea000004181c */
[----:B------:R-:W1:Y:S03]  /*8220*/  MUFU.TANH R177, R18 ;  /* 0x0000001200b17308 */ /* 0x000e660000002400 */
[C---:B------:R-:W-:Y:S01]  /*8230*/  HMMA.16816.F32.BF16 R32, R220.reuse, R10, R32 ;  /* 0x0000000adc20723c */ /* 0x040fe20000041820 */
[----:B------:R-:W3:Y:S01]  /*8240*/  LDSM.16.M88.4 R8, [R227+0x8800] ;  /* 0x00880000e308783b */ /* 0x000ee20000000200 */
[----:B------:R-:W-:Y:S04]  /*8250*/  DEPBAR.LE SB0, 0x0 ;  /* 0x000080000000791a */ /* 0x000fe80000000000 */
[----:B------:R-:W-:Y:S01]  /*8260*/  FMNMX.FTZ R0, R174, R0, !PT ;  /* 0x00000000ae007209 */ /* 0x000fe20007810000 */
[----:B------:R-:W1:Y:S01]  /*8270*/  MUFU.TANH R183, R20 ;  /* 0x0000001400b77308 */ /* 0x000e620000002400 */
[C---:B------:R-:W-:Y:S01]  /*8280*/  HMMA.16816.F32.BF16 R36, R220.reuse, R4, R36 ;  /* 0x00000004dc24723c */ /* 0x040fe20000041824 */
[----:B------:R-:W-:Y:S04]  /*8290*/  BAR.SYNC.DEFER_BLOCKING 0x0 ;  /* 0x0000000000007b1d */ /* 0x000fe80000010000 */
[----:B--2---:R-:W-:Y:S03]  /*82a0*/  FMNMX.FTZ R0, R175, R0, !PT ;  /* 0x00000000af007209 */ /* 0x004fe60007810000 */
[C---:B------:R-:W-:Y:S04]  /*82b0*/  HMMA.16816.F32.BF16 R40, R220.reuse, R6, R40 ;  /* 0x00000006dc28723c */ /* 0x040fe80000041828 */
[----:B------:R-:W-:Y:S01]  /*82c0*/  FMUL.FTZ R28, R28, c[0x0][0x320] ;  /* 0x0000c8001c1c7a20 */ /* 0x000fe20000410000 */
[----:B-1----:R-:W-:Y:S01]  /*82d0*/  FMNMX.FTZ R2, R177, R2, !PT ;  /* 0x00000002b1027209 */ /* 0x002fe20007810000 */
[----:B------:R-:W-:Y:S02]  /*82e0*/  FMUL.FTZ R29, R29, c[0x0][0x320] ;  /* 0x0000c8001d1d7a20 */ /* 0x000fe40000410000 */
[----:B------:R-:W-:Y:S04]  /*82f0*/  FMUL.FTZ R30, R30, c[0x0][0x320] ;  /* 0x0000c8001e1e7a20 */ /* 0x000fe80000410000 */
[----:B------:R-:W-:Y:S02]  /*8300*/  FMUL.FTZ R31, R31, c[0x0][0x320] ;  /* 0x0000c8001f1f7a20 */ /* 0x000fe40000410000 */
[----:B------:R-:W-:Y:S01]  /*8310*/  @P0 IMAD.WIDE.U32 R6, R250, c[0x0][0x1e0], RZ ;  /* 0x00007800fa060a25 */ /* 0x000fe200078e00ff */
[----:B------:R-:W-:Y:S03]  /*8320*/  FMNMX.FTZ R0, R183, R0, !PT ;  /* 0x00000000b7007209 */ /* 0x000fe60007810000 */
[----:B------:R-:W-:Y:S01]  /*8330*/  FMUL.FTZ R36, R36, c[0x0][0x320] ;  /* 0x0000c80024247a20 */ /* 0x000fe20000410000 */
[----:B------:R-:W-:Y:S01]  /*8340*/  MUFU.TANH R18, R28 ;  /* 0x0000001c00127308 */ /* 0x000fe20000002400 */
[----:B------:R-:W-:Y:S02]  /*8350*/  FMUL.FTZ R37, R37, c[0x0][0x320] ;  /* 0x0000c80025257a20 */ /* 0x000fe40000410000 */
[----:B------:R-:W-:Y:S02]  /*8360*/  FMUL.FTZ R38, R38, c[0x0][0x320] ;  /* 0x0000c80026267a20 */ /* 0x000fe40000410000 */
[----:B------:R-:W-:Y:S01]  /*8370*/  FMUL.FTZ R39, R39, c[0x0][0x320] ;  /* 0x0000c80027277a20 */ /* 0x000fe20000410000 */
[C---:B---3--:R-:W-:Y:S03]  /*8380*/  HMMA.16816.F32.BF16 R44, R220.reuse, R8, R44 ;  /* 0x00000008dc2c723c */ /* 0x048fe6000004182c */
        /* <DEDUP_REMOVED lines=18> */
[----:B------:R-:W-:Y:S01]  /*84b0*/  MUFU.TANH R20, R43 ;  /* 0x0000002b00147308 */ /* 0x000fe20000002400 */
[----:B------:R-:W-:Y:S02]  /*84c0*/  FMUL.FTZ R49, R49, c[0x0][0x320] ;  /* 0x0000c80031317a20 */ /* 0x000fe40000410000 */
[----:B------:R-:W-:Y:S01]  /*84d0*/  FMUL.FTZ R50, R50, c[0x0][0x320] ;  /* 0x0000c80032327a20 */ /* 0x000fe20000410000 */
[----:B-1----:R-:W-:Y:S06]  /*84e0*/  FMNMX.FTZ R0, R182, R0, !PT ;  /* 0x00000000b6007209 */ /* 0x002fec0007810000 */
[----:B------:R-:W1:Y:S01]  /*84f0*/  MUFU.TANH R251, R22 ;  /* 0x0000001600fb7308 */ /* 0x000e620000002400 */
[----:B---3--:R-:W-:Y:S09]  /*8500*/  FMNMX.FTZ R2, R179, R2, !PT ;  /* 0x00000002b3027209 */ /* 0x008ff20007810000 */
[----:B------:R-:W3:Y:S10]  /*8510*/  MUFU.TANH R246, R23 ;  /* 0x0000001700f67308 */ /* 0x000ef40000002400 */
[----:B------:R-:W3:Y:S01]  /*8520*/  MUFU.TANH R181, R24 ;  /* 0x0000001800b57308 */ /* 0x000ee20000002400 */
[----:B-1----:R-:W-:Y:S09]  /*8530*/  FMNMX.FTZ R2, R251, R2, !PT ;  /* 0x00000002fb027209 */ /* 0x002ff20007810000 */
[----:B------:R-:W1:Y:S01]  /*8540*/  MUFU.TANH R180, R25 ;  /* 0x0000001900b47308 */ /* 0x000e620000002400 */
[----:B---3--:R-:W-:Y:S04]  /*8550*/  MOV R43, R246 ;  /* 0x000000f6002b7202 */ /* 0x008fe80000000f00 */
[----:B------:R-:W-:Y:S05]  /*8560*/  FMNMX.FTZ R2, R43, R2, !PT ;  /* 0x000000022b027209 */ /* 0x000fea0007810000 */
[----:B------:R-:W3:Y:S01]  /*8570*/  MUFU.TANH R252, R26 ;  /* 0x0000001a00fc7308 */ /* 0x000ee20000002400 */
[----:B------:R-:W-:Y:S09]  /*8580*/  FMNMX.FTZ R0, R181, R0, !PT ;  /* 0x00000000b5007209 */ /* 0x000ff20007810000 */
[----:B------:R-:W3:Y:S01]  /*8590*/  MUFU.TANH R245, R27 ;  /* 0x0000001b00f57308 */ /* 0x000ee20000002400 */
[----:B-1----:R-:W-:Y:S04]  /*85a0*/  FMNMX.FTZ R0, R180, R0, !PT ;  /* 0x00000000b4007209 */ /* 0x002fe80007810000 */
[----:B------:R-:W-:Y:S05]  /*85b0*/  FMNMX.FTZ R0, R18, R0, !PT ;  /* 0x0000000012007209 */ /* 0x000fea0007810000 */
[----:B------:R1:W-:Y:S01]  /*85c0*/  MUFU.TANH R247, R41 ;  /* 0x0000002900f77308 */ /* 0x0003e20000002400 */
[----:B------:R-:W-:Y:S02]  /*85d0*/  FMNMX.FTZ R0, R155, R0, !PT ;  /* 0x000000009b007209 */ /* 0x000fe40007810000 */
[----:B---3--:R-:W-:Y:S07]  /*85e0*/  FMNMX.FTZ R2, R252, R2, !PT ;  /* 0x00000002fc027209 */ /* 0x008fee0007810000 */
        /* <DEDUP_REMOVED lines=8> */
[----:B------:R-:W-:Y:S10]  /*8670*/  MUFU.TANH R159, R49 ;  /* 0x00000031009f7308 */ /* 0x000ff40000002400 */
[----:B------:R-:W3:Y:S01]  /*8680*/  MUFU.TANH R154, R32 ;  /* 0x00000020009a7308 */ /* 0x000ee20000002400 */
[----:B-1----:R-:W-:Y:S04]  /*8690*/  MOV R42, R231 ;  /* 0x000000e7002a7202 */ /* 0x002fe80000000f00 */
[----:B------:R-:W-:Y:S05]  /*86a0*/  FMNMX.FTZ R2, R42, R2, !PT ;  /* 0x000000022a027209 */ /* 0x000fea0007810000 */
[----:B------:R-:W1:Y:S10]  /*86b0*/  MUFU.TANH R100, R33 ;  /* 0x0000002100647308 */ /* 0x000e740000002400 */
[----:B------:R-:W1:Y:S01]  /*86c0*/  MUFU.TANH R244, R34 ;  /* 0x0000002200f47308 */ /* 0x000e620000002400 */
[----:B---3--:R-:W-:Y:S09]  /*86d0*/  FMNMX.FTZ R0, R154, R0, !PT ;  /* 0x000000009a007209 */ /* 0x008ff20007810000 */
[----:B------:R3:W-:Y:S01]  /*86e0*/  MUFU.TANH R19, R40 ;  /* 0x0000002800137308 */ /* 0x0007e20000002400 */
[----:B-1----:R-:W-:Y:S04]  /*86f0*/  MOV R49, R100 ;  /* 0x0000006400317202 */ /* 0x002fe80000000f00 */
[----:B------:R-:W-:Y:S05]  /*8700*/  FMNMX.FTZ R0, R49, R0, !PT ;  /* 0x0000000031007209 */ /* 0x000fea0007810000 */
[----:B------:R-:W1:Y:S10]  /*8710*/  MUFU.TANH R17, R36 ;  /* 0x0000002400117308 */ /* 0x000e740000002400 */
[----:B------:R-:W-:Y:S01]  /*8720*/  MUFU.TANH R16, R37 ;  /* 0x0000002500107308 */ /* 0x000fe20000002400 */
[----:B---3--:R-:W-:Y:S04]  /*8730*/  MOV R40, R244 ;  /* 0x000000f400287202 */ /* 0x008fe80000000f00 */
[----:B------:R-:W-:Y:S05]  /*8740*/  FMNMX.FTZ R2, R40, R2, !PT ;  /* 0x0000000228027209 */ /* 0x000fea0007810000 */
[----:B------:R-:W3:Y:S01]  /*8750*/  MUFU.TANH R24, R35 ;  /* 0x0000002300187308 */ /* 0x000ee20000002400 */
[----:B-1----:R-:W-:Y:S02]  /*8760*/  FMNMX.FTZ R0, R17, R0, !PT ;  /* 0x0000000011007209 */ /* 0x002fe40007810000 */
[----:B----4-:R-:W-:Y:S02]  /*8770*/  @P0 MOV R5, R13 ;  /* 0x0000000d00050202 */ /* 0x010fe40000000f00 */
[----:B------:R-:W-:Y:S05]  /*8780*/  MOV R12, c[0x0][0x1e0] ;  /* 0x00007800000c7a02 */ /* 0x000fea0000000f00 */
[----:B------:R-:W-:Y:S01]  /*8790*/  MUFU.TANH R27, R44 ;  /* 0x0000002c001b7308 */ /* 0x000fe20000002400 */
[----:B------:R-:W-:Y:S09]  /*87a0*/  MOV R13, c[0x0][0x1e4] ;  /* 0x00007900000d7a02 */ /* 0x000ff20000000f00 */
[----:B------:R-:W-:Y:S01]  /*87b0*/  MUFU.TANH R26, R45 ;  /* 0x0000002d001a7308 */ /* 0x000fe20000002400 */
[----:B---3--:R-:W-:Y:S02]  /*87c0*/  FMNMX.FTZ R3, R24, R2, !PT ;  /* 0x0000000218037209 */ /* 0x008fe40007810000 */
[----:B------:R-:W-:Y:S01]  /*87d0*/  FMNMX.FTZ R2, R16, R0, !PT ;  /* 0x0000000010027209 */ /* 0x000fe20007810000 */
[----:B------:R-:W-:Y:S01]  /*87e0*/  FMUL.FTZ R0, R51, c[0x0][0x320] ;  /* 0x0000c80033007a20 */ /* 0x000fe20000410000 */
[----:B------:R-:W-:Y:S05]  /*87f0*/  MOV R51, R155 ;  /* 0x0000009b00337202 */ /* 0x000fea0000000f00 */
[----:B------:R-:W1:Y:S01]  /*8800*/  MUFU.TANH R23, R38 ;  /* 0x0000002600177308 */ /* 0x000e620000002400 */
[----:B------:R-:W-:Y:S09]  /*8810*/  FMNMX.FTZ R2, R19, R2, !PT ;  /* 0x0000000213027209 */ /* 0x000ff20007810000 */
[----:B------:R3:W-:Y:S10]  /*8820*/  MUFU.TANH R152, R0 ;  /* 0x0000000000987308 */ /* 0x0007f40000002400 */
[----:B------:R-:W4:Y:S01]  /*8830*/  MUFU.TANH R22, R39 ;  /* 0x0000002700167308 */ /* 0x000f220000002400 */
[----:B-1----:R-:W-:Y:S09]  /*8840*/  FMNMX.FTZ R3, R23, R3, !PT ;  /* 0x0000000317037209 */ /* 0x002ff20007810000 */
[----:B------:R-:W1:Y:S01]  /*8850*/  MUFU.TANH R244, R46 ;  /* 0x0000002e00f47308 */ /* 0x000e620000002400 */
[----:B---3--:R-:W-:Y:S04]  /*8860*/  FMNMX.FTZ R0, R247, R2, !PT ;  /* 0x00000002f7007209 */ /* 0x008fe80007810000 */
[----:B------:R-:W-:Y:S05]  /*8870*/  FMNMX.FTZ R0, R27, R0, !PT ;  /* 0x000000001b007209 */ /* 0x000fea0007810000 */
[----:B------:R-:W3:Y:S01]  /*8880*/  MUFU.TANH R245, R47 ;  /* 0x0000002f00f57308 */ /* 0x000ee20000002400 */
[----:B------:R-:W-:Y:S02]  /*8890*/  FMNMX.FTZ R0, R26, R0, !PT ;  /* 0x000000001a007209 */ /* 0x000fe40007810000 */
[----:B----4-:R-:W-:Y:S02]  /*88a0*/  FMNMX.FTZ R3, R22, R3, !PT ;  /* 0x0000000316037209 */ /* 0x010fe40007810000 */
[----:B------:R-:W-:Y:S02]  /*88b0*/  FMNMX.FTZ R100, R25, R0, !PT ;  /* 0x0000000019647209 */ /* 0x000fe40007810000 */
[----:B------:R-:W-:Y:S02]  /*88c0*/  FMNMX.FTZ R2, R21, R3, !PT ;  /* 0x0000000315027209 */ /* 0x000fe40007810000 */
[----:B------:R-:W-:Y:S01]  /*88d0*/  FMNMX.FTZ R100, R159, R100, !PT ;  /* 0x000000649f647209 */ /* 0x000fe20007810000 */
[----:B------:R-:W4:Y:S01]  /*88e0*/  MUFU.TANH R103, R50 ;  /* 0x0000003200677308 */ /* 0x000f220000002400 */
[----:B------:R-:W-:Y:S03]  /*88f0*/  FMNMX.FTZ R2, R20, R2, !PT ;  /* 0x0000000214027209 */ /* 0x000fe60007810000 */
[----:B------:R-:W2:Y:S01]  /*8900*/  SHFL.BFLY PT, R3, R100, 0x2, 0x1f ;  /* 0x0c401f0064037f89 */ /* 0x000ea200000e0000 */
[----:B-1----:R-:W-:Y:S04]  /*8910*/  FMNMX.FTZ R2, R244, R2, !PT ;  /* 0x00000002f4027209 */ /* 0x002fe80007810000 */
[----:B---3--:R-:W-:Y:S04]  /*8920*/  FMNMX.FTZ R0, R245, R2, !PT ;  /* 0x00000002f5007209 */ /* 0x008fe80007810000 */
        /* <DEDUP_REMOVED lines=44> */
[----:B----4-:R-:W-:Y:S02]  /*8bf0*/  FMUL.FTZ R32, R2, R132 ;  /* 0x0000008402207220 */ /* 0x010fe40000410000 */
        /* <DEDUP_REMOVED lines=26> */
[C---:B------:R-:W-:Y:S02]  /*8da0*/  FMUL.FTZ R35, R0.reuse, R135 ;  /* 0x0000008700237220 */ /* 0x040fe40000410000 */
[C---:B------:R-:W-:Y:S01]  /*8db0*/  FMUL.FTZ R50, R0.reuse, R150 ;  /* 0x0000009600327220 */ /* 0x040fe20000410000 */
[----:B------:R2:W4:Y:S01]  /*8dc0*/  MUFU.EX2 R154, R9 ;  /* 0x00000009009a7308 */ /* 0x0005220000000800 */
[----:B------:R-:W-:Y:S02]  /*8dd0*/  FMUL.FTZ R51, R0, R151 ;  /* 0x0000009700337220 */ /* 0x000fe40000410000 */
[----:B------:R-:W-:Y:S01]  /*8de0*/  FMUL.FTZ R40, R2, R140 ;  /* 0x0000008c02287220 */ /* 0x000fe20000410000 */
[----:B------:R-:W-:Y:S01]  /*8df0*/  MOV R140, R41 ;  /* 0x00000029008c7202 */ /* 0x000fe20000000f00 */
[----:B-1----:R-:W-:Y:S02]  /*8e00*/  FMUL.FTZ R10, R0, R110 ;  /* 0x0000006e000a7220 */ /* 0x002fe40000410000 */
[----:B------:R-:W-:Y:S02]  /*8e10*/  FMUL.FTZ R41, R2, R141 ;  /* 0x0000008d02297220 */ /* 0x000fe40000410000 */
        /* <DEDUP_REMOVED lines=57> */
[----:B------:R-:W-:Y:S02]  /*91b0*/  FMUL.FTZ R93, R2, R93 ;  /* 0x0000005d025d7220 */ /* 0x000fe40000410000 */
[C---:B------:R-:W-:Y:S02]  /*91c0*/  FMUL.FTZ R94, R0.reuse, R94 ;  /* 0x0000005e005e7220 */ /* 0x040fe40000410000 */
[----:B------:R-:W-:Y:S01]  /*91d0*/  FMUL.FTZ R95, R0, R95 ;  /* 0x0000005f005f7220 */ /* 0x000fe20000410000 */
[----:B------:R-:W-:Y:S01]  /*91e0*/  LDSM.16.MT88.4 R28, [R229+0x100] ;  /* 0x00010000e51c783b */ /* 0x000fe20000004200 */
[C---:B------:R-:W-:Y:S02]  /*91f0*/  FMUL.FTZ R96, R2.reuse, R96 ;  /* 0x0000006002607220 */ /* 0x040fe40000410000 */
[----:B------:R-:W-:Y:S02]  /*9200*/  FMUL.FTZ R97, R2, R97 ;  /* 0x0000006102617220 */ /* 0x000fe40000410000 */
[C---:B------:R-:W-:Y:S02]  /*9210*/  FMUL.FTZ R98, R0.reuse, R98 ;  /* 0x0000006200627220 */ /* 0x040fe40000410000 */
[C---:B------:R-:W-:Y:S01]  /*9220*/  FMUL.FTZ R99, R0.reuse, R99 ;  /* 0x0000006300637220 */ /* 0x040fe20000410000 */
[----:B------:R-:W-:Y:S01]  /*9230*/  LDSM.16.MT88.4 R36, [R228+0x100] ;  /* 0x00010000e424783b */ /* 0x000fe20000004200 */
[C---:B-1----:R-:W-:Y:S01]  /*9240*/  FMUL.FTZ R6, R0.reuse, R106 ;  /* 0x0000006a00067220 */ /* 0x042fe20000410000 */
[----:B------:R-:W-:Y:S01]  /*9250*/  F2FP.BF16.PACK_AB R106, R231, R248 ;  /* 0x000000f8e76a723e */ /* 0x000fe200000010ff */
[----:B------:R-:W-:Y:S02]  /*9260*/  FMUL.FTZ R7, R0, R107 ;  /* 0x0000006b00077220 */ /* 0x000fe40000410000 */
[----:B--2---:R-:W-:Y:S01]  /*9270*/  FFMA.FTZ R4, R169, c[0x0][0x2d0], -R101 ;  /* 0x0000b400a9047a23 */ /* 0x004fe20000010865 */
[----:B------:R-:W-:Y:S02]  /*9280*/  MOV R169, R23 ;  /* 0x0000001700a97202 */ /* 0x000fe40000000f00 */
[----:B------:R-:W-:Y:S01]  /*9290*/  LDSM.16.MT88.4 R44, [R225+0x3100] ;  /* 0x00310000e12c783b */ /* 0x000fe20000004200 */
[----:B------:R1:W2:Y:S07]  /*92a0*/  MUFU.EX2 R165, R4 ;  /* 0x0000000400a57308 */ /* 0x0002ae0000000800 */
[----:B------:R-:W4:Y:S08]  /*92b0*/  LDSM.16.MT88.4 R20, [R226+0x100] ;  /* 0x00010000e214783b */ /* 0x000f300000004200 */
[----:B------:R-:W4:Y:S08]  /*92c0*/  LDSM.16.MT88.4 R108, [R226+0x3100] ;  /* 0x00310000e26c783b */ /* 0x000f300000004200 */
[----:B------:R-:W0:Y:S01]  /*92d0*/  LDGDEPBAR ;  /* 0x00000000000079af */ /* 0x000e220000000000 */
[----:B-1----:R-:W-:Y:S01]  /*92e0*/  FMUL.FTZ R4, R2, R104 ;  /* 0x0000006802047220 */ /* 0x002fe20000410000 */
[----:B------:R-:W-:Y:S02]  /*92f0*/  F2FP.BF16.PACK_AB R104, R246, R164 ;  /* 0x000000a4f668723e */ /* 0x000fe400000010ff */
[----:B--2---:R-:W-:Y:S07]  /*9300*/  F2FP.BF16.PACK_AB R107, R165, R155 ;  /* 0x0000009ba56b723e */ /* 0x004fee00000010ff */
[C---:B---3--:R-:W-:Y:S07]  /*9310*/  HMMA.16816.F32.BF16 R4, R104.reuse, R12, R4 ;  /* 0x0000000c6804723c */ /* 0x048fee0000041804 */
        /* <DEDUP_REMOVED lines=8> */
[C---:B------:R-:W-:Y:S01]  /*93a0*/  FMUL.FTZ R15, R0.reuse, R115 ;  /* 0x00000073000f7220 */ /* 0x040fe20000410000 */
[----:B------:R-:W-:Y:S01]  /*93b0*/  MOV R115, R16 ;  /* 0x0000001000737202 */ /* 0x000fe20000000f00 */
[----:B------:R-:W-:Y:S01]  /*93c0*/  FMUL.FTZ R19, R0, R119 ;  /* 0x0000007700137220 */ /* 0x000fe20000410000 */
[----:B------:R-:W-:Y:S01]  /*93d0*/  MOV R125, R113 ;  /* 0x00000071007d7202 */ /* 0x000fe20000000f00 */
[C---:B------:R-:W-:Y:S01]  /*93e0*/  FMUL.FTZ R16, R2.reuse, R116 ;  /* 0x0000007402107220 */ /* 0x040fe20000410000 */
[----:B------:R-:W-:Y:S01]  /*93f0*/  MOV R116, R17 ;  /* 0x0000001100747202 */ /* 0x000fe20000000f00 */
[----:B------:R-:W-:Y:S01]  /*9400*/  FMUL.FTZ R17, R2, R117 ;  /* 0x0000007502117220 */ /* 0x000fe20000410000 */
[C---:B----4-:R-:W-:Y:S03]  /*9410*/  HMMA.16816.F32.BF16 R12, R104.reuse, R20, R12 ;  /* 0x00000014680c723c */ /* 0x050fe6000004180c */
[----:B------:R-:W-:Y:S01]  /*9420*/  MOV R117, R18 ;  /* 0x0000001200757202 */ /* 0x000fe20000000f00 */
[----:B------:R-:W-:Y:S01]  /*9430*/  FMUL.FTZ R18, R0, R118 ;  /* 0x0000007600127220 */ /* 0x000fe20000410000 */
[----:B------:R-:W-:Y:S01]  /*9440*/  MOV R127, R42 ;  /* 0x0000002a007f7202 */ /* 0x000fe20000000f00 */
[C---:B------:R-:W-:Y:S01]  /*9450*/  FMUL.FTZ R24, R2.reuse, R124 ;  /* 0x0000007c02187220 */ /* 0x040fe20000410000 */
[----:B------:R-:W-:Y:S01]  /*9460*/  MOV R135, R117 ;  /* 0x0000007500877202 */ /* 0x000fe20000000f00 */
[C---:B------:R-:W-:Y:S01]  /*9470*/  FMUL.FTZ R20, R2.reuse, R120 ;  /* 0x0000007802147220 */ /* 0x040fe20000410000 */
[----:B------:R-:W-:Y:S02]  /*9480*/  MOV R120, R112 ;  /* 0x0000007000787202 */ /* 0x000fe40000000f00 */
[C---:B------:R-:W-:Y:S03]  /*9490*/  HMMA.16816.F32.BF16 R16, R104.reuse, R22, R16 ;  /* 0x000000166810723c */ /* 0x040fe60000041810 */
[----:B------:R-:W-:Y:S01]  /*94a0*/  FMUL.FTZ R21, R2, R121 ;  /* 0x0000007902157220 */ /* 0x000fe20000410000 */
[----:B------:R-:W-:Y:S01]  /*94b0*/  MOV R121, R102 ;  /* 0x0000006600797202 */ /* 0x000fe20000000f00 */
[--C-:B------:R-:W-:Y:S01]  /*94c0*/  FFMA.FTZ R102, R172, c[0x0][0x2d0], -R153.reuse ;  /* 0x0000b400ac667a23 */ /* 0x100fe20000010899 */
[----:B------:R-:W-:Y:S01]  /*94d0*/  MOV R124, R116 ;  /* 0x00000074007c7202 */ /* 0x000fe20000000f00 */
[C---:B------:R-:W-:Y:S01]  /*94e0*/  FMUL.FTZ R22, R0.reuse, R122 ;  /* 0x0000007a00167220 */ /* 0x040fe20000410000 */
[----:B------:R-:W-:Y:S01]  /*94f0*/  MOV R122, R114 ;  /* 0x00000072007a7202 */ /* 0x000fe20000000f00 */
[C---:B------:R-:W-:Y:S01]  /*9500*/  FMUL.FTZ R23, R0.reuse, R123 ;  /* 0x0000007b00177220 */ /* 0x040fe20000410000 */
[----:B------:R-:W-:Y:S02]  /*9510*/  LDSM.16.MT88.4 R116, [R228+0x3100] ;  /* 0x00310000e474783b */ /* 0x000fe40000004200 */
[----:B------:R-:W-:Y:S01]  /*9520*/  MOV R123, R115 ;  /* 0x00000073007b7202 */ /* 0x000fe20000000f00 */
[C---:B------:R-:W-:Y:S01]  /*9530*/  FMUL.FTZ R42, R0.reuse, R142 ;  /* 0x0000008e002a7220 */ /* 0x040fe20000410000 */
[----:B------:R-:W-:Y:S01]  /*9540*/  MOV R142, R43 ;  /* 0x0000002b008e7202 */ /* 0x000fe20000000f00 */
[----:B------:R-:W-:Y:S01]  /*9550*/  FMUL.FTZ R43, R0, R143 ;  /* 0x0000008f002b7220 */ /* 0x000fe20000410000 */
[C---:B------:R-:W-:Y:S02]  /*9560*/  HMMA.16816.F32.BF16 R20, R104.reuse, R28, R20 ;  /* 0x0000001c6814723c */ /* 0x040fe40000041814 */
[----:B------:R-:W1:Y:S05]  /*9570*/  LDSM.16.MT88.4 R112, [R229+0x3100] ;  /* 0x00310000e570783b */ /* 0x000e6a0000004200 */
[C---:B------:R-:W-:Y:S01]  /*9580*/  FMUL.FTZ R28, R2.reuse, R128 ;  /* 0x00000080021c7220 */ /* 0x040fe20000410000 */
[C---:B------:R-:W-:Y:S04]  /*9590*/  HMMA.16816.F32.BF16 R24, R104.reuse, R30, R24 ;  /* 0x0000001e6818723c */ /* 0x040fe80000041818 */
[C---:B------:R-:W-:Y:S01]  /*95a0*/  FMUL.FTZ R29, R2.reuse, R129 ;  /* 0x00000081021d7220 */ /* 0x040fe20000410000 */
[----:B------:R-:W-:Y:S01]  /*95b0*/  MOV R129, R49 ;  /* 0x0000003100817202 */ /* 0x000fe20000000f00 */
[----:B------:R-:W-:Y:S01]  /*95c0*/  FMUL.FTZ R49, R2, R149 ;  /* 0x0000009502317220 */ /* 0x000fe20000410000 */
[----:B------:R-:W-:Y:S01]  /*95d0*/  MOV R128, R48 ;  /* 0x0000003000807202 */ /* 0x000fe20000000f00 */
[C---:B------:R-:W-:Y:S02]  /*95e0*/  FMUL.FTZ R30, R0.reuse, R130 ;  /* 0x00000082001e7220 */ /* 0x040fe40000410000 */
[----:B------:R2:W-:Y:S02]  /*95f0*/  MUFU.EX2 R130, R102 ;  /* 0x0000006600827308 */ /* 0x0005e40000000800 */
[----:B------:R-:W-:Y:S02]  /*9600*/  FMUL.FTZ R31, R0, R131 ;  /* 0x00000083001f7220 */ /* 0x000fe40000410000 */
[C---:B------:R-:W-:Y:S02]  /*9610*/  FMUL.FTZ R48, R2.reuse, R148 ;  /* 0x0000009402307220 */ /* 0x040fe40000410000 */
[----:B------:R-:W-:Y:S03]  /*9620*/  LDSM.16.MT88.4 R148, [R226+0x5900] ;  /* 0x00590000e294783b */ /* 0x000fe60000004200 */
[C---:B------:R-:W-:Y:S07]  /*9630*/  HMMA.16816.F32.BF16 R28, R104.reuse, R36, R28 ;  /* 0x00000024681c723c */ /* 0x040fee000004181c */
[C---:B------:R-:W-:Y:S01]  /*9640*/  FMUL.FTZ R37, R2.reuse, R137 ;  /* 0x0000008902257220 */ /* 0x040fe20000410000 */
[C---:B------:R-:W-:Y:S04]  /*9650*/  HMMA.16816.F32.BF16 R32, R104.reuse, R38, R32 ;  /* 0x000000266820723c */ /* 0x040fe80000041820 */
[----:B------:R-:W-:Y:S02]  /*9660*/  FMUL.FTZ R36, R2, R136 ;  /* 0x0000008802247220 */ /* 0x000fe40000410000 */
[--C-:B--2---:R-:W-:Y:S02]  /*9670*/  FFMA.FTZ R102, R173, c[0x0][0x2d0], -R153.reuse ;  /* 0x0000b400ad667a23 */ /* 0x104fe40000010899 */
[C---:B------:R-:W-:Y:S02]  /*9680*/  FMUL.FTZ R38, R0.reuse, R138 ;  /* 0x0000008a00267220 */ /* 0x040fe40000410000 */
[----:B------:R2:W-:Y:S02]  /*9690*/  MUFU.EX2 R137, R102 ;  /* 0x0000006600897308 */ /* 0x0005e40000000800 */
[----:B------:R-:W-:Y:S07]  /*96a0*/  FMUL.FTZ R39, R0, R139 ;  /* 0x0000008b00277220 */ /* 0x000fee0000410000 */
[C---:B------:R-:W-:Y:S07]  /*96b0*/  HMMA.16816.F32.BF16 R36, R104.reuse, R44, R36 ;  /* 0x0000002c6824723c */ /* 0x040fee0000041824 */
[C---:B------:R-:W-:Y:S01]  /*96c0*/  FMUL.FTZ R45, R2.reuse, R145 ;  /* 0x00000091022d7220 */ /* 0x040fe20000410000 */
[C---:B------:R-:W-:Y:S04]  /*96d0*/  HMMA.16816.F32.BF16 R40, R104.reuse, R46, R40 ;  /* 0x0000002e6828723c */ /* 0x040fe80000041828 */
[----:B------:R-:W-:Y:S03]  /*96e0*/  FMUL.FTZ R44, R2, R144 ;  /* 0x00000090022c7220 */ /* 0x000fe60000410000 */
[----:B------:R-:W-:Y:S02]  /*96f0*/  FMUL.FTZ R46, R0, R146 ;  /* 0x00000092002e7220 */ /* 0x000fe40000410000 */
[--C-:B--2---:R-:W-:Y:S03]  /*9700*/  FFMA.FTZ R102, R174, c[0x0][0x2d0], -R153.reuse ;  /* 0x0000b400ae667a23 */ /* 0x104fe60000010899 */
[----:B------:R-:W-:Y:S01]  /*9710*/  FMUL.FTZ R47, R0, R147 ;  /* 0x00000093002f7220 */ /* 0x000fe20000410000 */
[----:B------:R2:W-:Y:S06]  /*9720*/  MUFU.EX2 R145, R102 ;  /* 0x0000006600917308 */ /* 0x0005ec0000000800 */
[C---:B------:R-:W-:Y:S08]  /*9730*/  HMMA.16816.F32.BF16 R44, R104.reuse, R108, R44 ;  /* 0x0000006c682c723c */ /* 0x040ff0000004182c */
[C---:B------:R-:W-:Y:S01]  /*9740*/  HMMA.16816.F32.BF16 R48, R104.reuse, R110, R48 ;  /* 0x0000006e6830723c */ /* 0x040fe20000041830 */
[----:B------:R-:W3:Y:S07]  /*9750*/  LDSM.16.MT88.4 R108, [R225+0x6100] ;  /* 0x00610000e16c783b */ /* 0x000eee0000004200 */
[C---:B-1----:R-:W-:Y:S04]  /*9760*/  HMMA.16816.F32.BF16 R52, R104.reuse, R112, R52 ;  /* 0x000000706834723c */ /* 0x042fe80000041834 */
[----:B--2---:R-:W-:Y:S04]  /*9770*/  FFMA.FTZ R102, R175, c[0x0][0x2d0], -R153 ;  /* 0x0000b400af667a23 */ /* 0x004fe80000010899 */
[C---:B------:R-:W-:Y:S01]  /*9780*/  HMMA.16816.F32.BF16 R56, R104.reuse, R114, R56 ;  /* 0x000000726838723c */ /* 0x040fe20000041838 */
[----:B------:R1:W-:Y:S01]  /*9790*/  MUFU.EX2 R139, R102 ;  /* 0x00000066008b7308 */ /* 0x0003e20000000800 */
[----:B------:R-:W2:Y:S06]  /*97a0*/  LDSM.16.MT88.4 R112, [R226+0x6100] ;  /* 0x00610000e270783b */ /* 0x000eac0000004200 */
[C---:B------:R-:W-:Y:S08]  /*97b0*/  HMMA.16816.F32.BF16 R60, R104.reuse, R116, R60 ;  /* 0x00000074683c723c */ /* 0x040ff0000004183c */
[C---:B------:R-:W-:Y:S01]  /*97c0*/  HMMA.16816.F32.BF16 R64, R104.reuse, R118, R64 ;  /* 0x000000766840723c */ /* 0x040fe20000041840 */
[----:B------:R-:W4:Y:S07]  /*97d0*/  LDSM.16.MT88.4 R116, [R229+0x6100] ;  /* 0x00610000e574783b */ /* 0x000f2e0000004200 */
[C---:B---3--:R-:W-:Y:S04]  /*97e0*/  HMMA.16816.F32.BF16 R68, R104.reuse, R108, R68 ;  /* 0x0000006c6844723c */ /* 0x048fe80000041844 */
[--C-:B-1----:R-:W-:Y:S04]  /*97f0*/  FFMA.FTZ R102, R176, c[0x0][0x2d0], -R101.reuse ;  /* 0x0000b400b0667a23 */ /* 0x102fe80000010865 */
[----:B------:R1:W-:Y:S01]  /*9800*/  MUFU.EX2 R132, R102 ;  /* 0x0000006600847308 */ /* 0x0003e20000000800 */
[C---:B------:R-:W-:Y:S01]  /*9810*/  HMMA.16816.F32.BF16 R72, R104.reuse, R110, R72 ;  /* 0x0000006e6848723c */ /* 0x040fe20000041848 */
[----:B------:R-:W3:Y:S07]  /*9820*/  LDSM.16.MT88.4 R108, [R228+0x6100] ;  /* 0x00610000e46c783b */ /* 0x000eee0000004200 */
[C---:B--2---:R-:W-:Y:S08]  /*9830*/  HMMA.16816.F32.BF16 R76, R104.reuse, R112, R76 ;  /* 0x00000070684c723c */ /* 0x044ff0000004184c */
[C---:B------:R-:W-:Y:S01]  /*9840*/  HMMA.16816.F32.BF16 R80, R104.reuse, R114, R80 ;  /* 0x000000726850723c */ /* 0x040fe20000041850 */
[----:B------:R-:W2:Y:S03]  /*9850*/  LDSM.16.MT88.4 R112, [R225+0x900] ;  /* 0x00090000e170783b */ /* 0x000ea60000004200 */
[--C-:B-1----:R-:W-:Y:S04]  /*9860*/  FFMA.FTZ R102, R178, c[0x0][0x2d0], -R101.reuse ;  /* 0x0000b400b2667a23 */ /* 0x102fe80000010865 */
[C---:B----4-:R-:W-:Y:S01]  /*9870*/  HMMA.16816.F32.BF16 R84, R104.reuse, R116, R84 ;  /* 0x000000746854723c */ /* 0x050fe20000041854 */
[----:B------:R1:W4:Y:S07]  /*9880*/  MUFU.EX2 R136, R102 ;  /* 0x0000006600887308 */ /* 0x00032e0000000800 */
[C---:B------:R-:W-:Y:S01]  /*9890*/  HMMA.16816.F32.BF16 R88, R104.reuse, R118, R88 ;  /* 0x000000766858723c */ /* 0x040fe20000041858 */
[----:B------:R-:W2:Y:S07]  /*98a0*/  LDSM.16.MT88.4 R116, [R226+0x900] ;  /* 0x00090000e274783b */ /* 0x000eae0000004200 */
[C---:B---3--:R-:W-:Y:S08]  /*98b0*/  HMMA.16816.F32.BF16 R92, R104.reuse, R108, R92 ;  /* 0x0000006c685c723c */ /* 0x048ff0000004185c */
[----:B------:R-:W-:Y:S01]  /*98c0*/  HMMA.16816.F32.BF16 R96, R104, R110, R96 ;  /* 0x0000006e6860723c */ /* 0x000fe20000041860 */
[----:B------:R-:W3:Y:S03]  /*98d0*/  LDSM.16.MT88.4 R108, [R229+0x900] ;  /* 0x00090000e56c783b */ /* 0x000ee60000004200 */
[--C-:B-1----:R-:W-:Y:S03]  /*98e0*/  FFMA.FTZ R102, R177, c[0x0][0x2d0], -R101.reuse ;  /* 0x0000b400b1667a23 */ /* 0x102fe60000010865 */
[----:B----4-:R-:W-:Y:S01]  /*98f0*/  F2FP.BF16.PACK_AB R105, R136, R132 ;  /* 0x000000848869723e */ /* 0x010fe200000010ff */
[----:B------:R1:W-:Y:S01]  /*9900*/  MUFU.EX2 R144, R102 ;  /* 0x0000006600907308 */ /* 0x0003e20000000800 */
[----:B------:R-:W-:Y:S03]  /*9910*/  F2FP.BF16.PACK_AB R104, R137, R130 ;  /* 0x000000828968723e */ /* 0x000fe600000010ff */
[----:B------:R-:W-:Y:S01]  /*9920*/  F2FP.BF16.PACK_AB R106, R139, R145 ;  /* 0x000000918b6a723e */ /* 0x000fe200000010ff */
[----:B-1----:R-:W-:Y:S05]  /*9930*/  FFMA.FTZ R102, R179, c[0x0][0x2d0], -R101 ;  /* 0x0000b400b3667a23 */ /* 0x002fea0000010865 */
[----:B------:R1:W4:Y:S02]  /*9940*/  MUFU.EX2 R138, R102 ;  /* 0x00000066008a7308 */ /* 0x0003240000000800 */
[--C-:B-1----:R-:W-:Y:S01]  /*9950*/  FFMA.FTZ R102, R183, c[0x0][0x2d0], -R153.reuse ;  /* 0x0000b400b7667a23 */ /* 0x102fe20000010899 */
[----:B----4-:R-:W-:Y:S07]  /*9960*/  F2FP.BF16.PACK_AB R107, R138, R144 ;  /* 0x000000908a6b723e */ /* 0x010fee00000010ff */
[----:B------:R1:W-:Y:S01]  /*9970*/  MUFU.EX2 R141, R102 ;  /* 0x00000066008d7308 */ /* 0x0003e20000000800 */
[C---:B--2---:R-:W-:Y:S08]  /*9980*/  HMMA.16816.F32.BF16 R4, R104.reuse, R112, R4 ;  /* 0x000000706804723c */ /* 0x044ff00000041804 */
[C---:B------:R-:W-:Y:S01]  /*9990*/  HMMA.16816.F32.BF16 R8, R104.reuse, R114, R8 ;  /* 0x000000726808723c */ /* 0x040fe20000041808 */
[----:B------:R-:W2:Y:S07]  /*99a0*/  LDSM.16.MT88.4 R112, [R228+0x900] ;  /* 0x00090000e470783b */ /* 0x000eae0000004200 */
[C---:B------:R-:W-:Y:S04]  /*99b0*/  HMMA.16816.F32.BF16 R12, R104.reuse, R116, R12 ;  /* 0x00000074680c723c */ /* 0x040fe8000004180c */
[--C-:B-1----:R-:W-:Y:S04]  /*99c0*/  FFMA.FTZ R102, R182, c[0x0][0x2d0], -R153.reuse ;  /* 0x0000b400b6667a23 */ /* 0x102fe80000010899 */
[C---:B------:R-:W-:Y:S01]  /*99d0*/  HMMA.16816.F32.BF16 R16, R104.reuse, R118, R16 ;  /* 0x000000766810723c */ /* 0x040fe20000041810 */
[----:B------:R1:W4:Y:S01]  /*99e0*/  MUFU.EX2 R147, R102 ;  /* 0x0000006600937308 */ /* 0x0003220000000800 */
[----:B------:R-:W4:Y:S06]  /*99f0*/  LDSM.16.MT88.4 R116, [R225+0x3900] ;  /* 0x00390000e174783b */ /* 0x000f2c0000004200 */
[C---:B---3--:R-:W-:Y:S08]  /*9a00*/  HMMA.16816.F32.BF16 R20, R104.reuse, R108, R20 ;  /* 0x0000006c6814723c */ /* 0x048ff00000041814 */
[C---:B------:R-:W-:Y:S01]  /*9a10*/  HMMA.16816.F32.BF16 R24, R104.reuse, R110, R24 ;  /* 0x0000006e6818723c */ /* 0x040fe20000041818 */
[----:B------:R-:W3:Y:S07]  /*9a20*/  LDSM.16.MT88.4 R108, [R226+0x3900] ;  /* 0x00390000e26c783b */ /* 0x000eee0000004200 */
[C---:B--2---:R-:W-:Y:S04]  /*9a30*/  HMMA.16816.F32.BF16 R28, R104.reuse, R112, R28 ;  /* 0x00000070681c723c */ /* 0x044fe8000004181c */
[--C-:B-1----:R-:W-:Y:S04]  /*9a40*/  FFMA.FTZ R102, R181, c[0x0][0x2d0], -R153.reuse ;  /* 0x0000b400b5667a23 */ /* 0x102fe80000010899 */
[----:B------:R1:W-:Y:S01]  /*9a50*/  MUFU.EX2 R146, R102 ;  /* 0x0000006600927308 */ /* 0x0003e20000000800 */
[C---:B------:R-:W-:Y:S01]  /*9a60*/  HMMA.16816.F32.BF16 R32, R104.reuse, R114, R32 ;  /* 0x000000726820723c */ /* 0x040fe20000041820 */
[----:B------:R-:W2:Y:S07]  /*9a70*/  LDSM.16.MT88.4 R112, [R229+0x3900] ;  /* 0x00390000e570783b */ /* 0x000eae0000004200 */
[C---:B----4-:R-:W-:Y:S08]  /*9a80*/  HMMA.16816.F32.BF16 R36, R104.reuse, R116, R36 ;  /* 0x000000746824723c */ /* 0x050ff00000041824 */
[C---:B------:R-:W-:Y:S01]  /*9a90*/  HMMA.16816.F32.BF16 R40, R104.reuse, R118, R40 ;  /* 0x000000766828723c */ /* 0x040fe20000041828 */
[----:B------:R-:W4:Y:S03]  /*9aa0*/  LDSM.16.MT88.4 R116, [R228+0x3900] ;  /* 0x00390000e474783b */ /* 0x000f260000004200 */
[----:B-1----:R-:W-:Y:S04]  /*9ab0*/  FFMA.FTZ R102, R180, c[0x0][0x2d0], -R153 ;  /* 0x0000b400b4667a23 */ /* 0x002fe80000010899 */
[C---:B---3--:R-:W-:Y:S01]  /*9ac0*/  HMMA.16816.F32.BF16 R44, R104.reuse, R108, R44 ;  /* 0x0000006c682c723c */ /* 0x048fe2000004182c */
[----:B------:R1:W3:Y:S07]  /*9ad0*/  MUFU.EX2 R131, R102 ;  /* 0x0000006600837308 */ /* 0x0002ee0000000800 */
[C---:B------:R-:W-:Y:S01]  /*9ae0*/  HMMA.16816.F32.BF16 R48, R104.reuse, R110, R48 ;  /* 0x0000006e6830723c */ /* 0x040fe20000041830 */
[----:B------:R-:W3:Y:S07]  /*9af0*/  LDSM.16.MT88.4 R108, [R225+0x6900] ;  /* 0x00690000e16c783b */ /* 0x000eee0000004200 */
[C---:B--2---:R-:W-:Y:S08]  /*9b00*/  HMMA.16816.F32.BF16 R52, R104.reuse, R112, R52 ;  /* 0x000000706834723c */ /* 0x044ff00000041834 */
[C---:B------:R-:W-:Y:S01]  /*9b10*/  HMMA.16816.F32.BF16 R56, R104.reuse, R114, R56 ;  /* 0x000000726838723c */ /* 0x040fe20000041838 */
[----:B------:R-:W2:Y:S03]  /*9b20*/  LDSM.16.MT88.4 R112, [R226+0x6900] ;  /* 0x00690000e270783b */ /* 0x000ea60000004200 */
[--C-:B-1----:R-:W-:Y:S04]  /*9b30*/  FFMA.FTZ R102, R251, c[0x0][0x2d0], -R101.reuse ;  /* 0x0000b400fb667a23 */ /* 0x102fe80000010865 */
[----:B------:R1:W-:Y:S01]  /*9b40*/  MUFU.EX2 R181, R102 ;  /* 0x0000006600b57308 */ /* 0x0003e20000000800 */
[C---:B----4-:R-:W-:Y:S08]  /*9b50*/  HMMA.16816.F32.BF16 R60, R104.reuse, R116, R60 ;  /* 0x00000074683c723c */ /* 0x050ff0000004183c */
[C---:B------:R-:W-:Y:S01]  /*9b60*/  HMMA.16816.F32.BF16 R64, R104.reuse, R118, R64 ;  /* 0x000000766840723c */ /* 0x040fe20000041840 */
[----:B------:R-:W4:Y:S07]  /*9b70*/  LDSM.16.MT88.4 R116, [R229+0x6900] ;  /* 0x00690000e574783b */ /* 0x000f2e0000004200 */
[C---:B---3--:R-:W-:Y:S04]  /*9b80*/  HMMA.16816.F32.BF16 R68, R104.reuse, R108, R68 ;  /* 0x0000006c6844723c */ /* 0x048fe80000041844 */
[--C-:B-1----:R-:W-:Y:S04]  /*9b90*/  FFMA.FTZ R102, R142, c[0x0][0x2d0], -R101.reuse ;  /* 0x0000b4008e667a23 */ /* 0x102fe80000010865 */
[C---:B------:R-:W-:Y:S01]  /*9ba0*/  HMMA.16816.F32.BF16 R72, R104.reuse, R110, R72 ;  /* 0x0000006e6848723c */ /* 0x040fe20000041848 */
[----:B------:R-:W1:Y:S01]  /*9bb0*/  LDSM.16.MT88.4 R108, [R228+0x6900] ;  /* 0x00690000e46c783b */ /* 0x000e620000004200 */
[----:B------:R3:W1:Y:S06]  /*9bc0*/  MUFU.EX2 R180, R102 ;  /* 0x0000006600b47308 */ /* 0x00066c0000000800 */
[C---:B--2---:R-:W-:Y:S08]  /*9bd0*/  HMMA.16816.F32.BF16 R76, R104.reuse, R112, R76 ;  /* 0x00000070684c723c */ /* 0x044ff0000004184c */
[C---:B------:R-:W-:Y:S01]  /*9be0*/  HMMA.16816.F32.BF16 R80, R104.reuse, R114, R80 ;  /* 0x000000726850723c */ /* 0x040fe20000041850 */
[----:B------:R-:W2:Y:S07]  /*9bf0*/  LDSM.16.MT88.4 R112, [R225+0x1100] ;  /* 0x00110000e170783b */ /* 0x000eae0000004200 */
[C---:B----4-:R-:W-:Y:S04]  /*9c00*/  HMMA.16816.F32.BF16 R84, R104.reuse, R116, R84 ;  /* 0x000000746854723c */ /* 0x050fe80000041854 */
[--C-:B---3--:R-:W-:Y:S04]  /*9c10*/  FFMA.FTZ R102, R252, c[0x0][0x2d0], -R101.reuse ;  /* 0x0000b400fc667a23 */ /* 0x108fe80000010865 */
        /* <DEDUP_REMOVED lines=33> */
[--C-:B--2---:R-:W-:Y:S04]  /*9e30*/  FFMA.FTZ R102, R129, c[0x0][0x2d0], -R153.reuse ;  /* 0x0000b40081667a23 */ /* 0x104fe80000010899 */
[C---:B-1----:R-:W-:Y:S01]  /*9e40*/  HMMA.16816.F32.BF16 R44, R104.reuse, R108, R44 ;  /* 0x0000006c682c723c */ /* 0x042fe2000004182c */
[----:B------:R1:W2:Y:S03]  /*9e50*/  MUFU.EX2 R135, R102 ;  /* 0x0000006600877308 */ /* 0x0002a60000000800 */
[--C-:B------:R-:W-:Y:S02]  /*9e60*/  FFMA.FTZ R129, R171, c[0x0][0x2d0], -R153.reuse ;  /* 0x0000b400ab817a23 */ /* 0x100fe40000010899 */
[----:B------:R-:W-:Y:S02]  /*9e70*/  FFMA.FTZ R171, R170, c[0x0][0x2d0], -R153 ;  /* 0x0000b400aaab7a23 */ /* 0x000fe40000010899 */
[C---:B------:R-:W-:Y:S01]  /*9e80*/  HMMA.16816.F32.BF16 R48, R104.reuse, R110, R48 ;  /* 0x0000006e6830723c */ /* 0x040fe20000041830 */
[----:B------:R-:W2:Y:S02]  /*9e90*/  LDSM.16.MT88.4 R108, [R225+0x7100] ;  /* 0x00710000e16c783b */ /* 0x000ea40000004200 */
[----:B------:R4:W-:Y:S05]  /*9ea0*/  MUFU.EX2 R176, R129 ;  /* 0x0000008100b07308 */ /* 0x0009ea0000000800 */
[C---:B---3--:R-:W-:Y:S05]  /*9eb0*/  HMMA.16816.F32.BF16 R52, R104.reuse, R112, R52 ;  /* 0x000000706834723c */ /* 0x048fea0000041834 */
[----:B------:R-:W-:Y:S03]  /*9ec0*/  MUFU.EX2 R171, R171 ;  /* 0x000000ab00ab7308 */ /* 0x000fe60000000800 */
[C---:B------:R-:W-:Y:S01]  /*9ed0*/  HMMA.16816.F32.BF16 R56, R104.reuse, R114, R56 ;  /* 0x000000726838723c */ /* 0x040fe20000041838 */
[----:B------:R-:W3:Y:S03]  /*9ee0*/  LDSM.16.MT88.4 R112, [R226+0x7100] ;  /* 0x00710000e270783b */ /* 0x000ee60000004200 */
[--C-:B-1----:R-:W-:Y:S04]  /*9ef0*/  FFMA.FTZ R102, R128, c[0x0][0x2d0], -R101.reuse ;  /* 0x0000b40080667a23 */ /* 0x102fe80000010865 */
[----:B------:R1:W-:Y:S01]  /*9f00*/  MUFU.EX2 R175, R102 ;  /* 0x0000006600af7308 */ /* 0x0003e20000000800 */
[C---:B----4-:R-:W-:Y:S03]  /*9f10*/  HMMA.16816.F32.BF16 R60, R104.reuse, R116, R60 ;  /* 0x00000074683c723c */ /* 0x050fe6000004183c */
[----:B------:R-:W-:Y:S05]  /*9f20*/  MOV R129, R141 ;  /* 0x0000008d00817202 */ /* 0x000fea0000000f00 */
[C---:B------:R-:W-:Y:S01]  /*9f30*/  HMMA.16816.F32.BF16 R64, R104.reuse, R118, R64 ;  /* 0x000000766840723c */ /* 0x040fe20000041840 */
[----:B------:R-:W4:Y:S07]  /*9f40*/  LDSM.16.MT88.4 R116, [R229+0x7100] ;  /* 0x00710000e574783b */ /* 0x000f2e0000004200 */
[C---:B--2---:R-:W-:Y:S04]  /*9f50*/  HMMA.16816.F32.BF16 R68, R104.reuse, R108, R68 ;  /* 0x0000006c6844723c */ /* 0x044fe80000041844 */
[--C-:B-1----:R-:W-:Y:S04]  /*9f60*/  FFMA.FTZ R102, R127, c[0x0][0x2d0], -R101.reuse ;  /* 0x0000b4007f667a23 */ /* 0x102fe80000010865 */
[C---:B------:R-:W-:Y:S01]  /*9f70*/  HMMA.16816.F32.BF16 R72, R104.reuse, R110, R72 ;  /* 0x0000006e6848723c */ /* 0x040fe20000041848 */
[----:B------:R-:W1:Y:S01]  /*9f80*/  LDSM.16.MT88.4 R108, [R228+0x7100] ;  /* 0x00710000e46c783b */ /* 0x000e620000004200 */
[----:B------:R2:W1:Y:S06]  /*9f90*/  MUFU.EX2 R174, R102 ;  /* 0x0000006600ae7308 */ /* 0x00046c0000000800 */
[C---:B---3--:R-:W-:Y:S08]  /*9fa0*/  HMMA.16816.F32.BF16 R76, R104.reuse, R112, R76 ;  /* 0x00000070684c723c */ /* 0x048ff0000004184c */
        /* <DEDUP_REMOVED lines=10> */
[----:B--2---:R-:W-:Y:S03]  /*a050*/  FFMA.FTZ R102, R125, c[0x0][0x2d0], -R101 ;  /* 0x0000b4007d667a23 */ /* 0x004fe60000010865 */
[----:B------:R-:W-:Y:S02]  /*a060*/  F2FP.BF16.PACK_AB R104, R133, R140 ;  /* 0x0000008c8568723e */ /* 0x000fe400000010ff */
[----:B------:R-:W2:Y:S01]  /*a070*/  LDL.LU R125, [R1] ;  /* 0x00000000017d7983 */ /* 0x000ea20000300800 */
[----:B------:R3:W3:Y:S02]  /*a080*/  MUFU.EX2 R172, R102 ;  /* 0x0000006600ac7308 */ /* 0x0006e40000000800 */
[----:B------:R-:W-:Y:S02]  /*a090*/  F2FP.BF16.PACK_AB R106, R135, R134 ;  /* 0x00000086876a723e */ /* 0x000fe400000010ff */
[----:B------:R-:W-:Y:S01]  /*a0a0*/  F2FP.BF16.PACK_AB R105, R174, R175 ;  /* 0x000000afae69723e */ /* 0x000fe200000010ff */
[--C-:B---3--:R-:W-:Y:S01]  /*a0b0*/  FFMA.FTZ R102, R124, c[0x0][0x2d0], -R153.reuse ;  /* 0x0000b4007c667a23 */ /* 0x108fe20000010899 */
[----:B------:R-:W-:Y:S01]  /*a0c0*/  F2FP.BF16.PACK_AB R107, R172, R173 ;  /* 0x000000adac6b723e */ /* 0x000fe200000010ff */
[----:B------:R-:W3:Y:S03]  /*a0d0*/  LDL.LU R124, [R1+0x4] ;  /* 0x00000400017c7983 */ /* 0x000ee60000300800 */
[----:B------:R1:W-:Y:S03]  /*a0e0*/  MUFU.EX2 R251, R102 ;  /* 0x0000006600fb7308 */ /* 0x0003e60000000800 */
        /* <DEDUP_REMOVED lines=58> */
[C---:B------:R-:W-:Y:S02]  /*a490*/  HMMA.16816.F32.BF16 R4, R104.reuse, R112, R4 ;  /* 0x000000706804723c */ /* 0x040fe40000041804 */
[----:B------:R4:W5:Y:S05]  /*a4a0*/  LDL.LU R159, [R1+0x58] ;  /* 0x00005800019f7983 */ /* 0x00096a0000300800 */
[----:B------:R-:W1:Y:S01]  /*a4b0*/  MUFU.EX2 R170, R153 ;  /* 0x0000009900aa7308 */ /* 0x000e620000000800 */
        /* <DEDUP_REMOVED lines=13> */
[----:B------:R-:W-:Y:S01]  /*a590*/  F2FP.BF16.PACK_AB R154, R170, R171 ;  /* 0x000000abaa9a723e */ /* 0x000fe200000010ff */
        /* <DEDUP_REMOVED lines=142> */
.L_x_24:
[----:B----4-:R-:W2:Y:S04]  /*ae80*/  LDL.LU R2, [R1] ;  /* 0x0000000001027983 */ /* 0x010ea80000300800 */
[----:B------:R-:W3:Y:S01]  /*ae90*/  LDL.LU R4, [R1+0x4] ;  /* 0x0000040001047983 */ /* 0x000ee20000300800 */
[----:B------:R-:W-:-:S02]  /*aea0*/  MOV R41, 0xff800000 ;  /* 0xff80000000297802 */ /* 0x000fc40000000f00 */
[----:B------:R-:W-:Y:S02]  /*aeb0*/  MOV R42, 0xff800000 ;  /* 0xff800000002a7802 */ /* 0x000fe40000000f00 */
[----:B------:R-:W-:Y:S01]  /*aec0*/  PLOP3.LUT P2, PT, PT, PT, PT, 0x8, 0x0 ;  /* 0x000000000000781c */ /* 0x000fe20003f4e170 */
[----:B--2---:R-:W1:Y:S04]  /*aed0*/  SHFL.BFLY PT, R6, R2, 0x2, 0x1f ;  /* 0x0c401f0002067f89 */ /* 0x004e6800000e0000 */
[----:B---3--:R-:W2:Y:S01]  /*aee0*/  SHFL.BFLY PT, R0, R4, 0x2, 0x1f ;  /* 0x0c401f0004007f89 */ /* 0x008ea200000e0000 */
[----:B-1----:R-:W-:Y:S02]  /*aef0*/  FADD.FTZ R6, R6, R2 ;  /* 0x0000000206067221 */ /* 0x002fe40000010000 */
[----:B--2---:R-:W-:-:S03]  /*af00*/  FADD.FTZ R0, R0, R4 ;  /* 0x0000000400007221 */ /* 0x004fc60000010000 */
[----:B------:R-:W1:Y:S04]  /*af10*/  SHFL.BFLY PT, R2, R6, 0x1, 0x1f ;  /* 0x0c201f0006027f89 */ /* 0x000e6800000e0000 */
[----:B------:R-:W2:Y:S01]  /*af20*/  SHFL.BFLY PT, R7, R0, 0x1, 0x1f ;  /* 0x0c201f0000077f89 */ /* 0x000ea200000e0000 */
[----:B-1----:R-:W-:Y:S01]  /*af30*/  FADD.FTZ R6, R6, R2 ;  /* 0x0000000206067221 */ /* 0x002fe20000010000 */
[----:B------:R-:W-:Y:S01]  /*af40*/  MOV R2, RZ ;  /* 0x000000ff00027202 */ /* 0x000fe20000000f00 */
[----:B--2---:R-:W-:-:S03]  /*af50*/  FADD.FTZ R7, R7, R0 ;  /* 0x0000000007077221 */ /* 0x004fc60000010000 */
[----:B------:R-:W-:Y:S02]  /*af60*/  FSETP.NE.FTZ.AND P1, PT, R6, RZ, PT ;  /* 0x000000ff0600720b */ /* 0x000fe40003f35000 */
[----:B------:R-:W-:Y:S02]  /*af70*/  MOV R0, RZ ;  /* 0x000000ff00007202 */ /* 0x000fe40000000f00 */
[----:B------:R-:W-:-:S09]  /*af80*/  FSETP.NE.FTZ.AND P0, PT, R7, RZ, PT ;  /* 0x000000ff0700720b */ /* 0x000fd20003f15000 */
[----:B------:R-:W1:Y:S01]  /*af90*/  @P1 MUFU.RCP R2, R6 ;  /* 0x0000000600021308 */ /* 0x000e620000001000 */
[----:B------:R-:W-:-:S05]  /*afa0*/  @P1 MOV R4, 0x3f317218 ;  /* 0x3f31721800041802 */ /* 0x000fca0000000f00 */
[----:B------:R-:W-:Y:S02]  /*afb0*/  @P1 FMUL.FTZ R5, R4, c[0x0][0x2d0] ;  /* 0x0000b40004051a20 */ /* 0x000fe40000410000 */
[----:B------:R-:W-:Y:S08]  /*afc0*/  @P0 MUFU.RCP R0, R7 ;  /* 0x0000000700000308 */ /* 0x000ff00000001000 */
[----:B------:R-:W2:Y:S01]  /*afd0*/  @P1 MUFU.LG2 R6, R6 ;  /* 0x0000000600061308 */ /* 0x000ea20000000c00 */
[----:B-1----:R-:W-:-:S02]  /*afe0*/  FMUL.FTZ R104, R2, R104 ;  /* 0x0000006802687220 */ /* 0x002fc40000410000 */
[C---:B------:R-:W-:Y:S02]  /*aff0*/  FMUL.FTZ R8, R2.reuse, R105 ;  /* 0x0000006902087220 */ /* 0x040fe40000410000 */
[C---:B------:R-:W-:Y:S02]  /*b000*/  FMUL.FTZ R108, R2.reuse, R108 ;  /* 0x0000006c026c7220 */ /* 0x040fe40000410000 */
[C---:B------:R-:W-:Y:S01]  /*b010*/  FMUL.FTZ R109, R2.reuse, R109 ;  /* 0x0000006d026d7220 */ /* 0x040fe20000410000 */
[----:B------:R-:W1:Y:S01]  /*b020*/  @P0 MUFU.LG2 R7, R7 ;  /* 0x0000000700070308 */ /* 0x000e620000000c00 */
        /* <DEDUP_REMOVED lines=43> */
[----:B------:R-:W-:Y:S01]  /*b2e0*/  FMUL.FTZ R14, R2, R97 ;  /* 0x00000061020e7220 */ /* 0x000fe20000410000 */
[----:B------:R-:W-:Y:S01]  /*b2f0*/  @P0 MOV R2, 0x3f317218 ;  /* 0x3f31721800020802 */ /* 0x000fe20000000f00 */
[----:B--2---:R-:W-:-:S02]  /*b300*/  @P1 FMUL.FTZ R6, R6, 0.69314718246459960938 ;  /* 0x3f31721806061820 */ /* 0x004fc40000410000 */
[----:B-1----:R-:W-:Y:S02]  /*b310*/  @P0 FMUL.FTZ R4, R7, 0.69314718246459960938 ;  /* 0x3f31721807040820 */ /* 0x002fe40000410000 */
[----:B------:R-:W-:Y:S02]  /*b320*/  @P0 FMUL.FTZ R2, R2, c[0x0][0x2d0] ;  /* 0x0000b40002020a20 */ /* 0x000fe40000410000 */
        /* <DEDUP_REMOVED lines=47> */
[----:B------:R-:W-:Y:S02]  /*b620*/  FMUL.FTZ R99, R0, R99 ;  /* 0x0000006300637220 */ /* 0x000fe40000410000 */
[----:B------:R-:W-:Y:S02]  /*b630*/  @P1 FFMA.FTZ R41, R5, R100, R6 ;  /* 0x0000006405291223 */ /* 0x000fe40000010006 */
[----:B------:R-:W-:Y:S02]  /*b640*/  @P0 FFMA.FTZ R42, R2, R3, R4 ;  /* 0x00000003022a0223 */ /* 0x000fe40000010004 */
.L_x_22:
[----:B-1----:R-:W-:Y:S05]  /*b650*/  @P2 BRA `(.L_x_26) ;  /* 0x000016b000002947 */ /* 0x002fea0003800000 */
[----:B------:R-:W2:Y:S01]  /*b660*/  LDL R45, [R1+0x20] ;  /* 0x00002000012d7983 */ /* 0x000ea20000100800 */
[----:B------:R-:W-:Y:S02]  /*b670*/  F2FP.BF16.PACK_AB R8, R8, R104 ;  /* 0x000000680808723e */ /* 0x000fe400000010ff */
[----:B------:R-:W-:Y:S01]  /*b680*/  F2FP.BF16.PACK_AB R5, R107, R106 ;  /* 0x0000006a6b05723e */ /* 0x000fe200000010ff */
[----:B------:R-:W1:Y:S01]  /*b690*/  S2R R44, SR_TID.X ;  /* 0x00000000002c7919 */ /* 0x000e620000002100 */
[----:B------:R-:W-:-:S02]  /*b6a0*/  F2FP.BF16.PACK_AB R6, R109, R108 ;  /* 0x0000006c6d06723e */ /* 0x000fc400000010ff */
[----:B------:R-:W-:Y:S02]  /*b6b0*/  F2FP.BF16.PACK_AB R110, R111, R110 ;  /* 0x0000006e6f6e723e */ /* 0x000fe400000010ff */
[----:B------:R-:W-:Y:S02]  /*b6c0*/  F2FP.BF16.PACK_AB R38, R38, R112 ;  /* 0x000000702626723e */ /* 0x000fe400000010ff */
[----:B------:R-:W-:Y:S02]  /*b6d0*/  F2FP.BF16.PACK_AB R114, R115, R114 ;  /* 0x000000727372723e */ /* 0x000fe400000010ff */
[----:B------:R-:W-:Y:S02]  /*b6e0*/  F2FP.BF16.PACK_AB R7, R117, R116 ;  /* 0x000000747507723e */ /* 0x000fe400000010ff */
[----:B------:R-:W-:Y:S02]  /*b6f0*/  F2FP.BF16.PACK_AB R118, R119, R118 ;  /* 0x000000767776723e */ /* 0x000fe400000010ff */
[----:B------:R-:W-:-:S02]  /*b700*/  F2FP.BF16.PACK_AB R37, R37, R120 ;  /* 0x000000782525723e */ /* 0x000fc400000010ff */
[----:B------:R-:W-:Y:S02]  /*b710*/  F2FP.BF16.PACK_AB R122, R123, R122 ;  /* 0x0000007a7b7a723e */ /* 0x000fe400000010ff */
[----:B------:R-:W-:Y:S02]  /*b720*/  F2FP.BF16.PACK_AB R36, R36, R124 ;  /* 0x0000007c2424723e */ /* 0x000fe400000010ff */
[----:B------:R-:W-:Y:S02]  /*b730*/  F2FP.BF16.PACK_AB R126, R127, R126 ;  /* 0x0000007e7f7e723e */ /* 0x000fe400000010ff */
[----:B------:R-:W-:Y:S02]  /*b740*/  F2FP.BF16.PACK_AB R35, R35, R128 ;  /* 0x000000802323723e */ /* 0x000fe400000010ff */
[----:B------:R-:W-:Y:S02]  /*b750*/  F2FP.BF16.PACK_AB R130, R131, R130 ;  /* 0x000000828382723e */ /* 0x000fe400000010ff */
[----:B-1----:R-:W-:-:S02]  /*b760*/  SHF.R.S32.HI R43, RZ, 0x1f, R44 ;  /* 0x0000001fff2b7819 */ /* 0x002fc4000001142c */
[----:B------:R-:W-:Y:S02]  /*b770*/  F2FP.BF16.PACK_AB R34, R34, R132 ;  /* 0x000000842222723e */ /* 0x000fe400000010ff */
[CC--:B------:R-:W-:Y:S02]  /*b780*/  LEA.HI R2, R43.reuse, R44.reuse, RZ, 0x2 ;  /* 0x0000002c2b027211 */ /* 0x0c0fe400078f10ff */
[----:B------:R-:W-:Y:S02]  /*b790*/  LEA.HI R40, R43, R44, RZ, 0x5 ;  /* 0x0000002c2b287211 */ /* 0x000fe400078f28ff */
[--C-:B------:R-:W-:Y:S02]  /*b7a0*/  SHF.R.S32.HI R4, RZ, 0x2, R2.reuse ;  /* 0x00000002ff047819 */ /* 0x100fe40000011402 */
[----:B------:R-:W-:Y:S02]  /*b7b0*/  SHF.R.S32.HI R0, RZ, 0x1f, R2 ;  /* 0x0000001fff007819 */ /* 0x000fe40000011402 */
[----:B------:R-:W-:-:S02]  /*b7c0*/  SHF.R.S32.HI R39, RZ, 0x5, R40 ;  /* 0x00000005ff277819 */ /* 0x000fc40000011428 */
[----:B------:R-:W-:Y:S02]  /*b7d0*/  LEA.HI R0, R0, R4, RZ, 0x3 ;  /* 0x0000000400007211 */ /* 0x000fe400078f18ff */
[----:B------:R-:W-:Y:S02]  /*b7e0*/  F2FP.BF16.PACK_AB R134, R135, R134 ;  /* 0x000000868786723e */ /* 0x000fe400000010ff */
[----:B------:R-:W-:Y:S02]  /*b7f0*/  LOP3.LUT R0, R0, 0xfffffff8, RZ, 0xc0, !PT ;  /* 0xfffffff800007812 */ /* 0x000fe400078ec0ff */
[----:B------:R-:W-:Y:S02]  /*b800*/  F2FP.BF16.PACK_AB R33, R33, R136 ;  /* 0x000000882121723e */ /* 0x000fe400000010ff */
[----:B------:R-:W-:Y:S01]  /*b810*/  F2FP.BF16.PACK_AB R138, R139, R138 ;  /* 0x0000008a8b8a723e */ /* 0x000fe200000010ff */
[----:B------:R-:W-:Y:S01]  /*b820*/  IMAD.IADD R4, R4, 0x1, -R0 ;  /* 0x0000000104047824 */ /* 0x000fe200078e0a00 */
[----:B------:R-:W-:-:S02]  /*b830*/  LOP3.LUT R0, R2, 0xfffffffc, RZ, 0xc0, !PT ;  /* 0xfffffffc02007812 */ /* 0x000fc400078ec0ff */
[----:B------:R-:W-:Y:S01]  /*b840*/  F2FP.BF16.PACK_AB R32, R32, R140 ;  /* 0x0000008c2020723e */ /* 0x000fe200000010ff */
[C---:B------:R-:W-:Y:S01]  /*b850*/  IMAD.SHL.U32 R2, R4.reuse, 0x40, RZ ;  /* 0x0000004004027824 */ /* 0x040fe200078e00ff */
[----:B------:R-:W-:Y:S01]  /*b860*/  LOP3.LUT R3, R4, 0x1, RZ, 0xc0, !PT ;  /* 0x0000000104037812 */ /* 0x000fe200078ec0ff */
[----:B------:R-:W-:Y:S01]  /*b870*/  IMAD.IADD R26, R44, 0x1, -R0 ;  /* 0x000000012c1a7824 */ /* 0x000fe200078e0a00 */
[----:B------:R-:W-:Y:S02]  /*b880*/  F2FP.BF16.PACK_AB R142, R143, R142 ;  /* 0x0000008e8f8e723e */ /* 0x000fe400000010ff */
[----:B------:R-:W-:Y:S01]  /*b890*/  LOP3.LUT R0, R2, 0x1c0, RZ, 0xc0, !PT ;  /* 0x000001c002007812 */ /* 0x000fe200078ec0ff */
[----:B------:R-:W-:Y:S01]  /*b8a0*/  IMAD R2, R39, 0x200, R26 ;  /* 0x0000020027027824 */ /* 0x000fe200078e021a */
[----:B------:R-:W-:Y:S02]  /*b8b0*/  ISETP.NE.U32.AND P0, PT, R3, 0x1, PT ;  /* 0x000000010300780c */ /* 0x000fe40003f05070 */
[----:B------:R-:W-:-:S02]  /*b8c0*/  LEA.HI R0, R0, R0, RZ, 0x1d ;  /* 0x0000000000007211 */ /* 0x000fc400078fe8ff */
[----:B------:R-:W-:Y:S01]  /*b8d0*/  R2P PR, R4, 0x6 ;  /* 0x0000000604007804 */ /* 0x000fe20000000000 */
[----:B------:R-:W-:Y:S01]  /*b8e0*/  IMAD.MOV.U32 R4, RZ, RZ, 0x20 ;  /* 0x00000020ff047424 */ /* 0x000fe200078e00ff */
[----:B------:R-:W-:Y:S01]  /*b8f0*/  F2FP.BF16.PACK_AB R31, R31, R144 ;  /* 0x000000901f1f723e */ /* 0x000fe200000010ff */
[----:B------:R-:W-:Y:S01]  /*b900*/  IMAD.U32 R0, R2, 0x2, R0 ;  /* 0x0000000202007824 */ /* 0x000fe200078e0000 */
[----:B------:R-:W-:Y:S02]  /*b910*/  F2FP.BF16.PACK_AB R146, R147, R146 ;  /* 0x000000929392723e */ /* 0x000fe400000010ff */
[----:B------:R-:W-:Y:S01]  /*b920*/  SEL R4, R4, 0xffffffe0, !P1 ;  /* 0xffffffe004047807 */ /* 0x000fe20004800000 */
[----:B------:R-:W-:Y:S01]  /*b930*/  IMAD.SHL.U32 R0, R0, 0x2, RZ ;  /* 0x0000000200007824 */ /* 0x000fe200078e00ff */
[----:B------:R-:W-:Y:S01]  /*b940*/  BAR.SYNC.DEFER_BLOCKING 0x1, 0x100 ;  /* 0x0044000000007b1d */ /* 0x000fe20000010000 */
[----:B------:R-:W-:Y:S02]  /*b950*/  F2FP.BF16.PACK_AB R30, R30, R148 ;  /* 0x000000941e1e723e */ /* 0x000fe400000010ff */
[----:B------:R-:W-:-:S02]  /*b960*/  F2FP.BF16.PACK_AB R150, R151, R150 ;  /* 0x000000969796723e */ /* 0x000fc400000010ff */
[C---:B------:R-:W-:Y:S02]  /*b970*/  IADD3 R3, R0.reuse, 0x80, RZ ;  /* 0x0000008000037810 */ /* 0x040fe40007ffe0ff */
[C---:B------:R-:W-:Y:S02]  /*b980*/  IADD3 R2, R0.reuse, 0x70, RZ ;  /* 0x0000007000027810 */ /* 0x040fe40007ffe0ff */
[----:B------:R-:W-:Y:S01]  /*b990*/  @P0 IADD3 R2, R3, 0x10, RZ ;  /* 0x0000001003020810 */ /* 0x000fe20007ffe0ff */
[----:B------:R-:W-:Y:S01]  /*b9a0*/  IMAD.IADD R3, R0, 0x1, R4 ;  /* 0x0000000100037824 */ /* 0x000fe200078e0204 */
[----:B------:R-:W-:Y:S02]  /*b9b0*/  F2FP.BF16.PACK_AB R29, R29, R52 ;  /* 0x000000341d1d723e */ /* 0x000fe400000010ff */
[----:B------:R-:W-:Y:S02]  /*b9c0*/  F2FP.BF16.PACK_AB R54, R55, R54 ;  /* 0x000000363736723e */ /* 0x000fe400000010ff */
[----:B------:R-:W-:-:S02]  /*b9d0*/  F2FP.BF16.PACK_AB R28, R28, R56 ;  /* 0x000000381c1c723e */ /* 0x000fc400000010ff */
[----:B------:R-:W-:Y:S02]  /*b9e0*/  F2FP.BF16.PACK_AB R58, R59, R58 ;  /* 0x0000003a3b3a723e */ /* 0x000fe400000010ff */
[----:B------:R-:W-:Y:S02]  /*b9f0*/  F2FP.BF16.PACK_AB R27, R27, R60 ;  /* 0x0000003c1b1b723e */ /* 0x000fe400000010ff */
[----:B------:R-:W-:Y:S02]  /*ba00*/  F2FP.BF16.PACK_AB R62, R63, R62 ;  /* 0x0000003e3f3e723e */ /* 0x000fe400000010ff */
[----:B------:R-:W-:Y:S01]  /*ba10*/  F2FP.BF16.PACK_AB R25, R25, R64 ;  /* 0x000000401919723e */ /* 0x000fe200000010ff */
[----:B------:R1:W-:Y:S01]  /*ba20*/  STS [R0+0x80], R8 ;  /* 0x0000800800007388 */ /* 0x0003e20000000800 */
[----:B------:R-:W-:Y:S02]  /*ba30*/  F2FP.BF16.PACK_AB R67, R67, R66 ;  /* 0x000000424343723e */ /* 0x000fe400000010ff */
[----:B------:R-:W-:Y:S01]  /*ba40*/  F2FP.BF16.PACK_AB R24, R24, R68 ;  /* 0x000000441818723e */ /* 0x000fe200000010ff */
[----:B------:R-:W-:Y:S01]  /*ba50*/  STS [R0+0x480], R5 ;  /* 0x0004800500007388 */ /* 0x000fe20000000800 */
[----:B------:R-:W-:-:S02]  /*ba60*/  F2FP.BF16.PACK_AB R23, R23, R70 ;  /* 0x000000461717723e */ /* 0x000fc400000010ff */
[----:B------:R-:W-:Y:S01]  /*ba70*/  F2FP.BF16.PACK_AB R22, R22, R72 ;  /* 0x000000481616723e */ /* 0x000fe200000010ff */
[----:B------:R3:W-:Y:S01]  /*ba80*/  STS [R2], R6 ;  /* 0x0000000602007388 */ /* 0x0007e20000000800 */
[----:B------:R-:W-:Y:S02]  /*ba90*/  F2FP.BF16.PACK_AB R21, R21, R74 ;  /* 0x0000004a1515723e */ /* 0x000fe400000010ff */
[----:B------:R-:W-:Y:S01]  /*baa0*/  F2FP.BF16.PACK_AB R20, R20, R76 ;  /* 0x0000004c1414723e */ /* 0x000fe200000010ff */
[----:B------:R-:W-:Y:S01]  /*bab0*/  STS [R2+0x400], R110 ;  /* 0x0004006e02007388 */ /* 0x000fe20000000800 */
        /* <DEDUP_REMOVED lines=8> */
[----:B-1----:R-:W-:Y:S01]  /*bb40*/  IMAD.MOV.U32 R8, RZ, RZ, 0x40 ;  /* 0x00000040ff087424 */ /* 0x002fe200078e00ff */
[----:B------:R-:W-:Y:S02]  /*bb50*/  F2FP.BF16.PACK_AB R11, R11, R90 ;  /* 0x0000005a0b0b723e */ /* 0x000fe400000010ff */
[----:B------:R-:W-:Y:S02]  /*bb60*/  F2FP.BF16.PACK_AB R9, R9, R92 ;  /* 0x0000005c0909723e */ /* 0x000fe400000010ff */
[----:B------:R-:W-:-:S02]  /*bb70*/  F2FP.BF16.PACK_AB R15, R15, R94 ;  /* 0x0000005e0f0f723e */ /* 0x000fc400000010ff */
[----:B------:R-:W-:Y:S02]  /*bb80*/  F2FP.BF16.PACK_AB R14, R14, R96 ;  /* 0x000000600e0e723e */ /* 0x000fe400000010ff */
[----:B---3--:R-:W-:Y:S01]  /*bb90*/  SEL R6, R8, 0xffffffc0, !P2 ;  /* 0xffffffc008067807 */ /* 0x008fe20005000000 */
[----:B------:R-:W-:Y:S01]  /*bba0*/  IMAD.IADD R8, R4, 0x1, R2 ;  /* 0x0000000104087824 */ /* 0x000fe200078e0202 */
[----:B------:R-:W-:Y:S02]  /*bbb0*/  F2FP.BF16.PACK_AB R10, R99, R98 ;  /* 0x00000062630a723e */ /* 0x000fe400000010ff */
[----:B------:R-:W-:Y:S01]  /*bbc0*/  ISETP.NE.U32.AND P0, PT, RZ, c[0x0][0x500], PT ;  /* 0x00014000ff007a0c */ /* 0x000fe20003f05070 */
[----:B------:R-:W-:Y:S01]  /*bbd0*/  IMAD.IADD R5, R0, 0x1, R6 ;  /* 0x0000000100057824 */ /* 0x000fe200078e0206 */
[----:B------:R1:W-:Y:S01]  /*bbe0*/  STS [R8], R7 ;  /* 0x0000000708007388 */ /* 0x0003e20000000800 */
[----:B------:R-:W-:Y:S01]  /*bbf0*/  IMAD.IADD R4, R6, 0x1, R3 ;  /* 0x0000000106047824 */ /* 0x000fe200078e0203 */
[----:B------:R-:W-:-:S02]  /*bc00*/  ISETP.NE.AND.EX P0, PT, RZ, c[0x0][0x504], PT, P0 ;  /* 0x00014100ff007a0c */ /* 0x000fc40003f05300 */
[----:B------:R-:W-:Y:S01]  /*bc10*/  STS [R8+0x400], R118 ;  /* 0x0004007608007388 */ /* 0x000fe20000000800 */
[----:B------:R-:W-:-:S03]  /*bc20*/  ISETP.NE.U32.AND P1, PT, RZ, c[0x0][0x508], PT ;  /* 0x00014200ff007a0c */ /* 0x000fc60003f25070 */
[----:B------:R-:W-:Y:S01]  /*bc30*/  STS [R5+0x80], R37 ;  /* 0x0000802505007388 */ /* 0x000fe20000000800 */
[----:B------:R-:W-:-:S03]  /*bc40*/  ISETP.NE.AND.EX P1, PT, RZ, c[0x0][0x50c], PT, P1 ;  /* 0x00014300ff007a0c */ /* 0x000fc60003f25310 */
[----:B------:R-:W-:Y:S01]  /*bc50*/  STS [R5+0x480], R122 ;  /* 0x0004807a05007388 */ /* 0x000fe20000000800 */
[----:B-1----:R-:W-:Y:S02]  /*bc60*/  IMAD.IADD R7, R6, 0x1, R2 ;  /* 0x0000000106077824 */ /* 0x002fe400078e0202 */
[----:B------:R-:W-:-:S03]  /*bc70*/  IMAD.IADD R6, R8, 0x1, R6 ;  /* 0x0000000108067824 */ /* 0x000fc600078e0206 */
[----:B------:R-:W-:Y:S04]  /*bc80*/  STS [R7], R36 ;  /* 0x0000002407007388 */ /* 0x000fe80000000800 */
[----:B------:R-:W-:Y:S04]  /*bc90*/  STS [R7+0x400], R126 ;  /* 0x0004007e07007388 */ /* 0x000fe80000000800 */
[----:B------:R-:W-:Y:S04]  /*bca0*/  STS [R4+0x80], R35 ;  /* 0x0000802304007388 */ /* 0x000fe80000000800 */
[----:B------:R-:W-:Y:S04]  /*bcb0*/  STS [R4+0x480], R130 ;  /* 0x0004808204007388 */ /* 0x000fe80000000800 */
[----:B------:R-:W-:Y:S04]  /*bcc0*/  STS [R6], R34 ;  /* 0x0000002206007388 */ /* 0x000fe80000000800 */
        /* <DEDUP_REMOVED lines=20> */
[----:B------:R1:W-:Y:S04]  /*be10*/  STS [R2+0x8400], R21 ;  /* 0x0084001502007388 */ /* 0x0003e80000000800 */
[----:B------:R-:W-:Y:S04]  /*be20*/  STS [R3+0x8080], R20 ;  /* 0x0080801403007388 */ /* 0x000fe80000000800 */
[----:B------:R-:W-:Y:S04]  /*be30*/  STS [R3+0x8480], R19 ;  /* 0x0084801303007388 */ /* 0x000fe80000000800 */
[----:B------:R-:W-:Y:S04]  /*be40*/  STS [R8+0x8000], R18 ;  /* 0x0080001208007388 */ /* 0x000fe80000000800 */
[----:B------:R-:W-:Y:S04]  /*be50*/  STS [R8+0x8400], R17 ;  /* 0x0084001108007388 */ /* 0x000fe80000000800 */
[----:B------:R-:W-:Y:S04]  /*be60*/  STS [R5+0x8080], R16 ;  /* 0x0080801005007388 */ /* 0x000fe80000000800 */
[----:B------:R-:W-:Y:S01]  /*be70*/  STS [R5+0x8480], R13 ;  /* 0x0084800d05007388 */ /* 0x000fe20000000800 */
[----:B-1----:R-:W-:-:S03]  /*be80*/  IMAD.MOV.U32 R2, RZ, RZ, 0x4 ;  /* 0x00000004ff027424 */ /* 0x002fc600078e00ff */
[----:B------:R-:W-:Y:S04]  /*be90*/  STS [R7+0x8000], R12 ;  /* 0x0080000c07007388 */ /* 0x000fe80000000800 */
[----:B------:R-:W-:Y:S04]  /*bea0*/  STS [R7+0x8400], R11 ;  /* 0x0084000b07007388 */ /* 0x000fe80000000800 */
[----:B------:R2:W-:Y:S04]  /*beb0*/  STS [R4+0x8080], R9 ;  /* 0x0080800904007388 */ /* 0x0005e80000000800 */
[----:B------:R1:W-:Y:S04]  /*bec0*/  STS [R4+0x8480], R15 ;  /* 0x0084800f04007388 */ /* 0x0003e80000000800 */
[----:B------:R1:W-:Y:S04]  /*bed0*/  STS [R6+0x8000], R14 ;  /* 0x0080000e06007388 */ /* 0x0003e80000000800 */
[----:B------:R1:W-:Y:S01]  /*bee0*/  STS [R6+0x8400], R10 ;  /* 0x0084000a06007388 */ /* 0x0003e20000000800 */
[----:B--2---:R-:W-:-:S03]  /*bef0*/  IMAD.WIDE R8, R45, R2, c[0x0][0x500] ;  /* 0x000140002d087625 */ /* 0x004fc600078e0202 */
[----:B------:R-:W-:Y:S06]  /*bf00*/  BAR.SYNC.DEFER_BLOCKING 0x1, 0x100 ;  /* 0x0044000000007b1d */ /* 0x000fec0000010000 */
[----:B------:R-:W2:Y:S01]  /*bf10*/  @P0 LDG.E R0, [R8.64] ;  /* 0x0000000408000981 */ /* 0x000ea2000c1e1900 */
[----:B------:R-:W-:Y:S02]  /*bf20*/  IMAD.MOV.U32 R24, RZ, RZ, c[0x0][0x388] ;  /* 0x0000e200ff187624 */ /* 0x000fe400078e00ff */
[----:B------:R-:W-:-:S05]  /*bf30*/  @P1 IMAD.WIDE R2, R45, R2, c[0x0][0x508] ;  /* 0x000142002d021625 */ /* 0x000fca00078e0202 */
[----:B------:R3:W5:Y:S02]  /*bf40*/  @P1 LDG.E R24, [R2.64] ;  /* 0x0000000402181981 */ /* 0x000764000c1e1900 */
[----:B---3--:R-:W-:Y:S02]  /*bf50*/  CS2R R2, SRZ ;  /* 0x0000000000027805 */ /* 0x008fe4000001ff00 */
[--C-:B--2---:R-:W-:Y:S01]  /*bf60*/  @P0 SHF.R.S32.HI R3, RZ, 0x1f, R0.reuse ;  /* 0x0000001fff030819 */ /* 0x104fe20000011400 */
[----:B------:R-:W-:Y:S01]  /*bf70*/  @P0 IMAD.MOV.U32 R2, RZ, RZ, R0 ;  /* 0x000000ffff020224 */ /* 0x000fe200078e0000 */
[----:B------:R-:W-:Y:S05]  /*bf80*/  @P1 BRA `(.L_x_27) ;  /* 0x0000004000001947 */ /* 0x000fea0003800000 */
[----:B-1----:R-:W-:Y:S05]  /*bf90*/  @!P0 BRA `(.L_x_27) ;  /* 0x0000003000008947 */ /* 0x002fea0003800000 */
[----:B------:R-:W2:Y:S04]  /*bfa0*/  LDG.E R4, [R8.64] ;  /* 0x0000000408047981 */ /* 0x000ea8000c1e1900 */
[----:B------:R-:W2:Y:S02]  /*bfb0*/  LDG.E R0, [R8.64+0x4] ;  /* 0x0000040408007981 */ /* 0x000ea4000c1e1900 */
[----:B--2--5:R-:W-:-:S02]  /*bfc0*/  IADD3 R24, -R4, R0, RZ ;  /* 0x0000000004187210 */ /* 0x024fc40007ffe1ff */
.L_x_27:
[----:B-1----:R-:W-:Y:S01]  /*bfd0*/  LOP3.LUT R0, R40, 0xffffffe0, RZ, 0xc0, !PT ;  /* 0xffffffe028007812 */ /* 0x002fe200078ec0ff */
[----:B------:R-:W1:Y:S01]  /*bfe0*/  S2R R20, SR_CTAID.X ;  /* 0x0000000000147919 */ /* 0x000e620000002500 */
[----:B------:R-:W-:Y:S01]  /*bff0*/  SHF.R.S32.HI R4, RZ, 0x1f, R39 ;  /* 0x0000001fff047819 */ /* 0x000fe20000011427 */
[----:B------:R-:W-:Y:S01]  /*c000*/  IMAD.MOV.U32 R7, RZ, RZ, c[0x0][0x4e8] ;  /* 0x00013a00ff077624 */ /* 0x000fe200078e00ff */
[----:B------:R-:W-:Y:S01]  /*c010*/  LEA.HI R16, R43, R44, RZ, 0x3 ;  /* 0x0000002c2b107211 */ /* 0x000fe200078f18ff */
[----:B------:R-:W-:Y:S01]  /*c020*/  IMAD.IADD R0, R44, 0x1, -R0 ;  /* 0x000000012c007824 */ /* 0x000fe200078e0a00 */
[----:B------:R-:W2:Y:S01]  /*c030*/  S2R R11, SR_CTAID.Y ;  /* 0x00000000000b7919 */ /* 0x000ea20000002600 */
[----:B------:R-:W-:Y:S01]  /*c040*/  LEA.HI R4, R4, R39, RZ, 0x3 ;  /* 0x0000002704047211 */ /* 0x000fe200078f18ff */
[----:B-----5:R-:W-:Y:S01]  /*c050*/  IMAD R24, R24, c[0x0][0x4e8], RZ ;  /* 0x00013a0018187a24 */ /* 0x020fe200078e02ff */
[----:B------:R-:W-:Y:S01]  /*c060*/  ISETP.NE.AND P1, PT, R7, 0x1, PT ;  /* 0x000000010700780c */ /* 0x000fe20003f25270 */
[----:B------:R-:W-:Y:S01]  /*c070*/  BSSY B0, `(.L_x_28) ;  /* 0x0000081000007945 */ /* 0x000fe20003800000 */
[----:B------:R-:W-:-:S02]  /*c080*/  SHF.R.S32.HI R6, RZ, 0x1f, R0 ;  /* 0x0000001fff067819 */ /* 0x000fc40000011400 */
[----:B------:R-:W-:Y:S02]  /*c090*/  LOP3.LUT R5, R4, 0xffffff8, RZ, 0xc0, !PT ;  /* 0x0ffffff804057812 */ /* 0x000fe400078ec0ff */
[----:B------:R-:W-:Y:S02]  /*c0a0*/  LEA.HI R4, R26, R26, RZ, 0x1 ;  /* 0x0000001a1a047211 */ /* 0x000fe400078f08ff */
[----:B------:R-:W-:Y:S02]  /*c0b0*/  LEA.HI R6, R6, R0, RZ, 0x2 ;  /* 0x0000000006067211 */ /* 0x000fe400078f10ff */
[----:B------:R-:W-:Y:S02]  /*c0c0*/  IADD3 R7, R39, -R5, RZ ;  /* 0x8000000527077210 */ /* 0x000fe40007ffe0ff */
[----:B------:R-:W-:Y:S02]  /*c0d0*/  LOP3.LUT R4, R4, 0x1ffffffe, RZ, 0xc0, !PT ;  /* 0x1ffffffe04047812 */ /* 0x000fe400078ec0ff */
[----:B------:R-:W-:Y:S01]  /*c0e0*/  SHF.R.S32.HI R5, RZ, 0x2, R6 ;  /* 0x00000002ff057819 */ /* 0x000fe20000011406 */
[----:B------:R-:W-:Y:S01]  /*c0f0*/  IMAD R6, R3, c[0x0][0x3a0], RZ ;  /* 0x0000e80003067a24 */ /* 0x000fe200078e02ff */
[----:B------:R-:W-:Y:S01]  /*c100*/  LOP3.LUT P2, RZ, R0, 0x3, RZ, 0xc0, !PT ;  /* 0x0000000300ff7812 */ /* 0x000fe2000784c0ff */
[----:B------:R-:W-:Y:S01]  /*c110*/  IMAD.IADD R0, R26, 0x1, -R4 ;  /* 0x000000011a007824 */ /* 0x000fe200078e0a04 */
[----:B------:R-:W-:Y:S01]  /*c120*/  LOP3.LUT R4, R16, 0xfffffff8, RZ, 0xc0, !PT ;  /* 0xfffffff810047812 */ /* 0x000fe200078ec0ff */
[----:B------:R-:W-:Y:S01]  /*c130*/  IMAD R17, R7, 0x10, R5 ;  /* 0x0000001007117824 */ /* 0x000fe200078e0205 */
[----:B------:R-:W-:Y:S01]  /*c140*/  SEL R14, R45, RZ, !P0 ;  /* 0x000000ff2d0e7207 */ /* 0x000fe20004000000 */
[----:B------:R-:W-:Y:S01]  /*c150*/  IMAD R6, R2, c[0x0][0x3a4], R6 ;  /* 0x0000e90002067a24 */ /* 0x000fe200078e0206 */
[----:B------:R-:W-:Y:S01]  /*c160*/  IADD3 R15, -R4, R44, RZ ;  /* 0x0000002c040f7210 */ /* 0x000fe20007ffe1ff */
[----:B------:R-:W-:Y:S01]  /*c170*/  IMAD R0, R0, 0x8, R17 ;  /* 0x0000000800007824 */ /* 0x000fe200078e0211 */
[----:B--2---:R-:W-:Y:S01]  /*c180*/  SHF.R.S32.HI R10, RZ, 0x1f, R11 ;  /* 0x0000001fff0a7819 */ /* 0x004fe2000001140b */
[----:B------:R-:W-:Y:S01]  /*c190*/  IMAD.WIDE.U32 R4, R2, c[0x0][0x3a0], RZ ;  /* 0x0000e80002047a25 */ /* 0x000fe200078e00ff */
[----:B------:R-:W-:-:S02]  /*c1a0*/  SHF.R.S32.HI R16, RZ, 0x3, R16 ;  /* 0x00000003ff107819 */ /* 0x000fc40000011410 */
[----:B------:R-:W-:Y:S01]  /*c1b0*/  LEA.HI R19, R43, R44, RZ, 0x6 ;  /* 0x0000002c2b137211 */ /* 0x000fe200078f30ff */
[----:B-1----:R-:W-:Y:S01]  /*c1c0*/  IMAD R7, R20, 0x80, R0 ;  /* 0x0000008014077824 */ /* 0x002fe200078e0200 */
[----:B------:R-:W-:Y:S01]  /*c1d0*/  LEA R13, R15, R16, 0x5 ;  /* 0x000000100f0d7211 */ /* 0x000fe200078e28ff */
[----:B------:R-:W-:Y:S01]  /*c1e0*/  IMAD.WIDE.U32 R8, R11, c[0x0][0x490], R2 ;  /* 0x000124000b087a25 */ /* 0x000fe200078e0002 */
[----:B------:R-:W-:-:S03]  /*c1f0*/  IADD3 R3, R5, R6, RZ ;  /* 0x0000000605037210 */ /* 0x000fc60007ffe0ff */
[----:B------:R-:W-:-:S04]  /*c200*/  @P1 IMAD.HI.U32 R6, R7, c[0x0][0x4ec], RZ ;  /* 0x00013b0007061a27 */ /* 0x000fc800078e00ff */
[C---:B------:R-:W-:Y:S02]  /*c210*/  IMAD R5, R10.reuse, c[0x0][0x490], RZ ;  /* 0x000124000a057a24 */ /* 0x040fe400078e02ff */
[----:B------:R-:W-:Y:S01]  /*c220*/  IMAD.MOV.U32 R0, RZ, RZ, R7 ;  /* 0x000000ffff007224 */ /* 0x000fe200078e0007 */
[----:B------:R-:W-:Y:S01]  /*c230*/  @P1 SHF.R.U32.HI R0, RZ, c[0x0][0x4f0], R6 ;  /* 0x00013c00ff001a19 */ /* 0x000fe20000011606 */
[----:B------:R-:W-:Y:S02]  /*c240*/  IMAD R5, R11, c[0x0][0x494], R5 ;  /* 0x000125000b057a24 */ /* 0x000fe400078e0205 */
[----:B------:R-:W-:Y:S01]  /*c250*/  IMAD.MOV.U32 R2, RZ, RZ, R4 ;  /* 0x000000ffff027224 */ /* 0x000fe200078e0004 */
[----:B------:R-:W-:Y:S01]  /*c260*/  SHF.R.S32.HI R4, RZ, 0x1f, R45 ;  /* 0x0000001fff047819 */ /* 0x000fe2000001142d */
[----:B------:R-:W-:Y:S01]  /*c270*/  IMAD R10, R10, c[0x0][0x3e8], RZ ;  /* 0x0000fa000a0a7a24 */ /* 0x000fe200078e02ff */
[----:B------:R-:W-:Y:S01]  /*c280*/  IADD3 R5, R9, R5, RZ ;  /* 0x0000000509057210 */ /* 0x000fe20007ffe0ff */
[----:B------:R-:W-:Y:S01]  /*c290*/  IMAD.MOV R6, RZ, RZ, -R0 ;  /* 0x000000ffff067224 */ /* 0x000fe200078e0a00 */
[----:B------:R-:W-:Y:S01]  /*c2a0*/  SEL R12, R4, RZ, !P0 ;  /* 0x000000ff040c7207 */ /* 0x000fe20004000000 */
[----:B------:R-:W-:Y:S01]  /*c2b0*/  IMAD.MOV.U32 R4, RZ, RZ, R8 ;  /* 0x000000ffff047224 */ /* 0x000fe200078e0008 */
[----:B------:R-:W-:Y:S01]  /*c2c0*/  SHF.R.S32.HI R9, RZ, 0x1f, R0 ;  /* 0x0000001fff097819 */ /* 0x000fe20000011400 */
[----:B------:R-:W-:-:S02]  /*c2d0*/  IMAD R10, R11, c[0x0][0x3ec], R10 ;  /* 0x0000fb000b0a7a24 */ /* 0x000fc400078e020a */
[----:B------:R-:W-:-:S04]  /*c2e0*/  IMAD.WIDE.U32 R2, R11, c[0x0][0x3e8], R2 ;  /* 0x0000fa000b027a25 */ /* 0x000fc800078e0002 */
[----:B------:R-:W-:Y:S01]  /*c2f0*/  IMAD R8, R6, c[0x0][0x4e8], R7 ;  /* 0x00013a0006087a24 */ /* 0x000fe200078e0207 */
[----:B------:R-:W-:Y:S01]  /*c300*/  IADD3 R3, R3, R10, RZ ;  /* 0x0000000a03037210 */ /* 0x000fe20007ffe0ff */
[----:B------:R-:W-:Y:S02]  /*c310*/  IMAD R6, R12, c[0x0][0x498], RZ ;  /* 0x000126000c067a24 */ /* 0x000fe400078e02ff */
[----:B------:R-:W-:Y:S01]  /*c320*/  IMAD.WIDE.U32 R4, R14, c[0x0][0x498], R4 ;  /* 0x000126000e047a25 */ /* 0x000fe200078e0004 */
[----:B------:R-:W-:-:S03]  /*c330*/  SHF.R.S32.HI R10, RZ, 0x1f, R8 ;  /* 0x0000001fff0a7819 */ /* 0x000fc60000011408 */
[----:B------:R-:W-:Y:S01]  /*c340*/  IMAD R6, R14, c[0x0][0x49c], R6 ;  /* 0x000127000e067a24 */ /* 0x000fe200078e0206 */
[----:B------:R-:W-:Y:S01]  /*c350*/  IADD3 R4, P0, R0, R4, RZ ;  /* 0x0000000400047210 */ /* 0x000fe20007f1e0ff */
[----:B------:R-:W-:Y:S02]  /*c360*/  IMAD R10, R10, c[0x0][0x488], RZ ;  /* 0x000122000a0a7a24 */ /* 0x000fe400078e02ff */
[----:B------:R-:W-:Y:S01]  /*c370*/  IMAD R13, R20, 0x80, R13 ;  /* 0x00000080140d7824 */ /* 0x000fe200078e020d */
[----:B------:R-:W-:Y:S01]  /*c380*/  IADD3.X R5, R9, R5, R6, P0, !PT ;  /* 0x0000000509057210 */ /* 0x000fe200007fe406 */
[----:B------:R-:W-:Y:S02]  /*c390*/  IMAD.SHL.U32 R18, R16, 0x40, RZ ;  /* 0x0000004010127824 */ /* 0x000fe400078e00ff */
[C---:B------:R-:W-:Y:S02]  /*c3a0*/  IMAD R10, R8.reuse, c[0x0][0x48c], R10 ;  /* 0x00012300080a7a24 */ /* 0x040fe400078e020a */
[----:B------:R-:W-:Y:S01]  /*c3b0*/  IMAD.WIDE.U32 R4, R8, c[0x0][0x488], R4 ;  /* 0x0001220008047a25 */ /* 0x000fe200078e0004 */
[----:B------:R-:W-:-:S03]  /*c3c0*/  LOP3.LUT R0, R18, 0x1c0, RZ, 0xc0, !PT ;  /* 0x000001c012007812 */ /* 0x000fc600078ec0ff */
[----:B------:R-:W-:Y:S01]  /*c3d0*/  @P1 IMAD.HI.U32 R11, R13, c[0x0][0x4ec], RZ ;  /* 0x00013b000d0b1a27 */ /* 0x000fe200078e00ff */
[----:B------:R-:W-:Y:S02]  /*c3e0*/  LEA R9, P0, R4, c[0x0][0x450], 0x2 ;  /* 0x0001140004097a11 */ /* 0x000fe400078010ff */
[----:B------:R-:W-:Y:S01]  /*c3f0*/  IADD3 R10, R5, R10, RZ ;  /* 0x0000000a050a7210 */ /* 0x000fe20007ffe0ff */
[----:B------:R-:W-:Y:S02]  /*c400*/  IMAD.SHL.U32 R6, R15, 0x8, RZ ;  /* 0x000000080f067824 */ /* 0x000fe400078e00ff */
[----:B------:R-:W-:Y:S01]  /*c410*/  IMAD R8, R12, c[0x0][0x3f0], RZ ;  /* 0x0000fc000c087a24 */ /* 0x000fe200078e02ff */
[----:B------:R-:W-:Y:S01]  /*c420*/  LEA.HI.X R4, R4, c[0x0][0x454], R10, 0x2, P0 ;  /* 0x0001150004047a11 */ /* 0x000fe200000f140a */
[----:B------:R-:W-:Y:S01]  /*c430*/  IMAD.MOV.U32 R7, RZ, RZ, R13 ;  /* 0x000000ffff077224 */ /* 0x000fe200078e000d */
[----:B------:R-:W-:Y:S01]  /*c440*/  @P1 SHF.R.U32.HI R7, RZ, c[0x0][0x4f0], R11 ;  /* 0x00013c00ff071a19 */ /* 0x000fe2000001160b */
[C---:B------:R-:W-:Y:S01]  /*c450*/  IMAD R8, R14.reuse, c[0x0][0x3f4], R8 ;  /* 0x0000fd000e087a24 */ /* 0x040fe200078e0208 */
[----:B------:R-:W-:Y:S01]  /*c460*/  SHF.R.U32.HI R11, RZ, 0x3, R0 ;  /* 0x00000003ff0b7819 */ /* 0x000fe20000011600 */
[----:B------:R-:W-:Y:S01]  /*c470*/  IMAD.WIDE.U32 R2, R14, c[0x0][0x3f0], R2 ;  /* 0x0000fc000e027a25 */ /* 0x000fe200078e0002 */
[----:B------:R-:W-:Y:S01]  /*c480*/  LOP3.LUT R0, R0, 0x38, R6, 0xf8, !PT ;  /* 0x0000003800007812 */ /* 0x000fe200078ef806 */
[----:B------:R-:W-:Y:S01]  /*c490*/  SHFL.IDX PT, R10, R9, RZ, 0x1c1f ;  /* 0x001c1fff090a7589 */ /* 0x000fe200000e0000 */
[--C-:B------:R-:W-:Y:S01]  /*c4a0*/  SHF.R.S32.HI R5, RZ, 0x1f, R7.reuse ;  /* 0x0000001fff057819 */ /* 0x100fe20000011407 */
[----:B------:R-:W-:Y:S01]  /*c4b0*/  IMAD.IADD R3, R3, 0x1, R8 ;  /* 0x0000000103037824 */ /* 0x000fe200078e0208 */
[----:B------:R-:W-:Y:S01]  /*c4c0*/  LOP3.LUT R14, R0, R11, RZ, 0x3c, !PT ;  /* 0x0000000b000e7212 */ /* 0x000fe200078e3cff */
[----:B------:R-:W-:Y:S01]  /*c4d0*/  IMAD.MOV R0, RZ, RZ, -R7 ;  /* 0x000000ffff007224 */ /* 0x000fe200078e0a07 */
[----:B------:R-:W1:Y:S01]  /*c4e0*/  SHFL.IDX PT, R11, R4, RZ, 0x1c1f ;  /* 0x001c1fff040b7589 */ /* 0x000e6200000e0000 */
[----:B------:R-:W-:-:S02]  /*c4f0*/  IMAD R5, R5, c[0x0][0x3e0], RZ ;  /* 0x0000f80005057a24 */ /* 0x000fc400078e02ff */
[C---:B------:R-:W-:Y:S01]  /*c500*/  IMAD.WIDE.U32 R2, R7.reuse, c[0x0][0x3e0], R2 ;  /* 0x0000f80007027a25 */ /* 0x040fe200078e0002 */
[----:B------:R-:W-:Y:S03]  /*c510*/  SHFL.IDX PT, R8, R9, 0x1, 0x1c1f ;  /* 0x003c1f0009087f89 */ /* 0x000fe600000e0000 */
[----:B------:R-:W-:Y:S01]  /*c520*/  IMAD R12, R7, c[0x0][0x3e4], R5 ;  /* 0x0000f900070c7a24 */ /* 0x000fe200078e0205 */
[----:B------:R2:W3:Y:S01]  /*c530*/  SHFL.IDX PT, R9, R4, 0x1, 0x1c1f ;  /* 0x003c1f0004097f89 */ /* 0x0004e200000e0000 */
[----:B------:R-:W-:Y:S02]  /*c540*/  IMAD.SHL.U32 R5, R19, 0x8, RZ ;  /* 0x0000000813057824 */ /* 0x000fe400078e00ff */
[----:B------:R-:W-:-:S03]  /*c550*/  IMAD.IADD R3, R3, 0x1, R12 ;  /* 0x0000000103037824 */ /* 0x000fc600078e020c */
[----:B------:R-:W-:Y:S01]  /*c560*/  LOP3.LUT R7, R14, 0x7ffffe00, R5, 0xf8, !PT ;  /* 0x7ffffe000e077812 */ /* 0x000fe200078ef805 */
[----:B--2---:R-:W-:Y:S01]  /*c570*/  IMAD R4, R0, c[0x0][0x4e8], R13 ;  /* 0x00013a0000047a24 */ /* 0x004fe200078e020d */
[----:B------:R-:W-:-:S03]  /*c580*/  LEA R0, R20, R17, 0x7 ;  /* 0x0000001114007211 */ /* 0x000fc600078e38ff */
[----:B------:R-:W-:Y:S01]  /*c590*/  IMAD.WIDE.U32 R2, R4, c[0x0][0x3d8], R2 ;  /* 0x0000f60004027a25 */ /* 0x000fe200078e0002 */
[C---:B------:R-:W-:Y:S02]  /*c5a0*/  IADD3 R13, R0.reuse, 0x8, RZ ;  /* 0x00000008000d7810 */ /* 0x040fe40007ffe0ff */
[-C--:B------:R-:W-:Y:S02]  /*c5b0*/  ISETP.GE.OR P0, PT, R0, R24.reuse, P2 ;  /* 0x000000180000720c */ /* 0x080fe40001706670 */
[----:B------:R-:W-:Y:S02]  /*c5c0*/  SHF.R.S32.HI R0, RZ, 0x1f, R4 ;  /* 0x0000001fff007819 */ /* 0x000fe40000011404 */
[----:B------:R-:W-:-:S03]  /*c5d0*/  ISETP.GE.OR P2, PT, R13, R24, P2 ;  /* 0x000000180d00720c */ /* 0x000fc60001746670 */
[----:B------:R-:W-:-:S04]  /*c5e0*/  IMAD R0, R0, c[0x0][0x3d8], RZ ;  /* 0x0000f60000007a24 */ /* 0x000fc800078e02ff */
[----:B------:R-:W-:Y:S01]  /*c5f0*/  IMAD R5, R4, c[0x0][0x3dc], R0 ;  /* 0x0000f70004057a24 */ /* 0x000fe200078e0200 */
[----:B------:R-:W-:Y:S01]  /*c600*/  SHF.L.U32 R0, R7, 0x1, RZ ;  /* 0x0000000107007819 */ /* 0x000fe200000006ff */
[----:B-1----:R1:W-:Y:S01]  /*c610*/  @!P0 ST.E [R10.64], R41 ;  /* 0x000000290a008985 */ /* 0x0023e2000c101904 */
[----:B------:R-:W-:Y:S01]  /*c620*/  LEA R25, P0, R2, c[0x0][0x380], 0x1 ;  /* 0x0000e00002197a11 */ /* 0x000fe200078008ff */
[----:B------:R-:W-:Y:S02]  /*c630*/  IMAD.IADD R3, R3, 0x1, R5 ;  /* 0x0000000103037824 */ /* 0x000fe400078e0205 */
[----:B---3--:R2:W-:Y:S04]  /*c640*/  @!P2 ST.E [R8.64], R42 ;  /* 0x0000002a0800a985 */ /* 0x0085e8000c101904 */
[----:B------:R2:W3:Y:S04]  /*c650*/  LDS.128 R36, [R0+0x1080] ;  /* 0x0010800000247984 */ /* 0x0004e80000000c00 */
[----:B------:R2:W4:Y:S04]  /*c660*/  LDS.128 R48, [R0+0x2080] ;  /* 0x0020800000307984 */ /* 0x0005280000000c00 */
[----:B------:R2:W2:Y:S04]  /*c670*/  LDS.128 R56, [R0+0x3080] ;  /* 0x0030800000387984 */ /* 0x0004a80000000c00 */
[----:B------:R2:W2:Y:S04]  /*c680*/  LDS.128 R32, [R0+0x5080] ;  /* 0x0050800000207984 */ /* 0x0004a80000000c00 */
[----:B------:R2:W2:Y:S01]  /*c690*/  LDS.128 R44, [R0+0x6080] ;  /* 0x00608000002c7984 */ /* 0x0004a20000000c00 */
[----:B-1----:R-:W-:-:S03]  /*c6a0*/  LEA R10, R20, R16, 0x7 ;  /* 0x00000010140a7211 */ /* 0x002fc600078e38ff */
[----:B------:R1:W1:Y:S01]  /*c6b0*/  LDS.128 R52, [R0+0x7080] ;  /* 0x0070800000347984 */ /* 0x0002620000000c00 */
[----:B------:R-:W-:Y:S02]  /*c6c0*/  LEA.HI.X R11, R2, c[0x0][0x384], R3, 0x1, P0 ;  /* 0x0000e100020b7a11 */ /* 0x000fe400000f0c03 */
[----:B------:R-:W-:Y:S01]  /*c6d0*/  ISETP.GE.AND P0, PT, R10, R24, PT ;  /* 0x000000180a00720c */ /* 0x000fe20003f06270 */
[----:B------:R1:W1:Y:S04]  /*c6e0*/  LDS.128 R28, [R0+0x9080] ;  /* 0x00908000001c7984 */ /* 0x0002680000000c00 */
[----:B------:R1:W1:Y:S04]  /*c6f0*/  LDS.128 R40, [R0+0xa080] ;  /* 0x00a0800000287984 */ /* 0x0002680000000c00 */
[----:B------:R1:W1:Y:S04]  /*c700*/  LDS.128 R60, [R0+0xb080] ;  /* 0x00b08000003c7984 */ /* 0x0002680000000c00 */
[----:B------:R1:W1:Y:S04]  /*c710*/  SHFL.IDX PT, R2, R25, RZ, 0x181f ;  /* 0x00181fff19027589 */ /* 0x00026800000e0000 */
[----:B------:R1:W1:Y:S01]  /*c720*/  SHFL.IDX PT, R3, R11, RZ, 0x181f ;  /* 0x00181fff0b037589 */ /* 0x00026200000e0000 */
[----:B------:R-:W-:Y:S05]  /*c730*/  @P0 BRA `(.L_x_29) ;  /* 0x0000014000000947 */ /* 0x000fea0003800000 */
[----:B---3--:R-:W3:Y:S01]  /*c740*/  LDS.128 R20, [R0+0x80] ;  /* 0x0000800000147984 */ /* 0x008ee20000000c00 */
[----:B------:R-:W-:-:S02]  /*c750*/  IADD3 R5, R6, 0x40, RZ ;  /* 0x0000004006057810 */ /* 0x000fc40007ffe0ff */
[C---:B------:R-:W-:Y:S01]  /*c760*/  IADD3 R7, R6.reuse, 0x80, RZ ;  /* 0x0000008006077810 */ /* 0x040fe20007ffe0ff */
[----:B------:R-:W5:Y:S01]  /*c770*/  LDS.128 R16, [R0+0x4080] ;  /* 0x0040800000107984 */ /* 0x000f620000000c00 */
[----:B------:R-:W-:Y:S02]  /*c780*/  ISETP.GE.AND P1, PT, R5, c[0x0][0x3c8], PT ;  /* 0x0000f20005007a0c */ /* 0x000fe40003f26270 */
[----:B------:R-:W-:Y:S01]  /*c790*/  ISETP.GE.AND P0, PT, R7, c[0x0][0x3c8], PT ;  /* 0x0000f20007007a0c */ /* 0x000fe20003f06270 */
[----:B------:R4:W2:Y:S01]  /*c7a0*/  LDS.128 R12, [R0+0x8080] ;  /* 0x00808000000c7984 */ /* 0x0008a20000000c00 */
[----:B------:R-:W-:-:S09]  /*c7b0*/  ISETP.GE.AND P2, PT, R6, c[0x0][0x3c8], PT ;  /* 0x0000f20006007a0c */ /* 0x000fd20003f46270 */
[----:B------:R-:W-:-:S04]  /*c7c0*/  @!P1 SHF.R.S32.HI R4, RZ, 0x1f, R5 ;  /* 0x0000001fff049819 */ /* 0x000fc80000011405 */
[----:B------:R-:W-:Y:S01]  /*c7d0*/  @!P1 LEA.HI R4, R4, R5, RZ, 0x3 ;  /* 0x0000000504049211 */ /* 0x000fe200078f18ff */
[----:B-12---:R-:W-:-:S03]  /*c7e0*/  @!P2 IMAD.WIDE R8, R6, 0x2, R2 ;  /* 0x000000020608a825 */ /* 0x006fc600078e0202 */
[----:B------:R-:W-:Y:S02]  /*c7f0*/  @!P1 LOP3.LUT R4, R4, 0xfffffff8, RZ, 0xc0, !PT ;  /* 0xfffffff804049812 */ /* 0x000fe400078ec0ff */
[----:B----4-:R-:W-:-:S03]  /*c800*/  @!P0 SHF.R.S32.HI R0, RZ, 0x1f, R7 ;  /* 0x0000001fff008819 */ /* 0x010fc60000011407 */
[----:B------:R-:W-:Y:S01]  /*c810*/  @!P1 IMAD.WIDE R4, R4, 0x2, R2 ;  /* 0x0000000204049825 */ /* 0x000fe200078e0202 */
[----:B------:R-:W-:-:S04]  /*c820*/  @!P0 LEA.HI R0, R0, R7, RZ, 0x3 ;  /* 0x0000000700008211 */ /* 0x000fc800078f18ff */
[----:B------:R-:W-:Y:S01]  /*c830*/  @!P0 LOP3.LUT R0, R0, 0xfffffff8, RZ, 0xc0, !PT ;  /* 0xfffffff800008812 */ /* 0x000fe200078ec0ff */
[----:B---3--:R1:W-:Y:S04]  /*c840*/  @!P2 ST.E.128 [R8.64], R20 ;  /* 0x000000140800a985 */ /* 0x0083e8000c101d04 */
[----:B------:R-:W-:Y:S01]  /*c850*/  @!P0 IMAD.WIDE R2, R0, 0x2, R2 ;  /* 0x0000000200028825 */ /* 0x000fe200078e0202 */
[----:B-----5:R1:W-:Y:S04]  /*c860*/  @!P1 ST.E.128 [R4.64], R16 ;  /* 0x0000001004009985 */ /* 0x0203e8000c101d04 */
[----:B------:R1:W-:Y:S02]  /*c870*/  @!P0 ST.E.128 [R2.64], R12 ;  /* 0x0000000c02008985 */ /* 0x0003e4000c101d04 */
.L_x_29:
[----:B---3--:R-:W-:Y:S05]  /*c880*/  BSYNC B0 ;  /* 0x0000000000007941 */ /* 0x008fea0003800000 */
.L_x_28:
[----:B-12---:R-:W-:Y:S01]  /*c890*/  IADD3 R0, R10, 0x20, RZ ;  /* 0x000000200a007810 */ /* 0x006fe20007ffe0ff */
[----:B------:R1:W2:Y:S01]  /*c8a0*/  SHFL.IDX PT, R3, R11, 0x1, 0x181f ;  /* 0x00381f000b037f89 */ /* 0x0002a200000e0000 */
[----:B------:R-:W-:Y:S02]  /*c8b0*/  BSSY B0, `(.L_x_30) ;  /* 0x0000015000007945 */ /* 0x000fe40003800000 */
[----:B------:R-:W-:Y:S01]  /*c8c0*/  ISETP.GE.AND P0, PT, R0, R24, PT ;  /* 0x000000180000720c */ /* 0x000fe20003f06270 */
[----:B------:R1:W3:-:S12]  /*c8d0*/  SHFL.IDX PT, R2, R25, 0x1, 0x181f ;  /* 0x00381f0019027f89 */ /* 0x0002d800000e0000 */
[----:B------:R-:W-:Y:S05]  /*c8e0*/  @P0 BRA `(.L_x_31) ;  /* 0x0000011000000947 */ /* 0x000fea0003800000 */
[C---:B------:R-:W-:Y:S02]  /*c8f0*/  IADD3 R5, R6.reuse, 0x40, RZ ;  /* 0x0000004006057810 */ /* 0x040fe40007ffe0ff */
[C---:B------:R-:W-:Y:S02]  /*c900*/  IADD3 R7, R6.reuse, 0x80, RZ ;  /* 0x0000008006077810 */ /* 0x040fe40007ffe0ff */
[----:B------:R-:W-:Y:S02]  /*c910*/  ISETP.GE.AND P1, PT, R5, c[0x0][0x3c8], PT ;  /* 0x0000f20005007a0c */ /* 0x000fe40003f26270 */
[----:B------:R-:W-:Y:S02]  /*c920*/  ISETP.GE.AND P0, PT, R7, c[0x0][0x3c8], PT ;  /* 0x0000f20007007a0c */ /* 0x000fe40003f06270 */
[----:B------:R-:W-:-:S09]  /*c930*/  ISETP.GE.AND P2, PT, R6, c[0x0][0x3c8], PT ;  /* 0x0000f20006007a0c */ /* 0x000fd20003f46270 */
[----:B------:R-:W-:Y:S02]  /*c940*/  @!P1 SHF.R.S32.HI R4, RZ, 0x1f, R5 ;  /* 0x0000001fff049819 */ /* 0x000fe40000011405 */
[----:B------:R-:W-:Y:S02]  /*c950*/  @!P0 SHF.R.S32.HI R0, RZ, 0x1f, R7 ;  /* 0x0000001fff008819 */ /* 0x000fe40000011407 */
[----:B------:R-:W-:Y:S01]  /*c960*/  @!P1 LEA.HI R4, R4, R5, RZ, 0x3 ;  /* 0x0000000504049211 */ /* 0x000fe200078f18ff */
[--C-:B--23--:R-:W-:Y:S01]  /*c970*/  @!P2 IMAD.WIDE R8, R6, 0x2, R2.reuse ;  /* 0x000000020608a825 */ /* 0x10cfe200078e0202 */
        /* <DEDUP_REMOVED lines=8> */
.L_x_31:
[----:B------:R-:W-:Y:S05]  /*ca00*/  BSYNC B0 ;  /* 0x0000000000007941 */ /* 0x000fea0003800000 */
.L_x_30:
[----:B------:R-:W-:Y:S01]  /*ca10*/  IADD3 R0, R10, 0x40, RZ ;  /* 0x000000400a007810 */ /* 0x000fe20007ffe0ff */
[----:B--2---:R2:W1:Y:S01]  /*ca20*/  SHFL.IDX PT, R3, R11, 0x2, 0x181f ;  /* 0x00581f000b037f89 */ /* 0x00446200000e0000 */
[----:B------:R-:W-:Y:S02]  /*ca30*/  BSSY B0, `(.L_x_32) ;  /* 0x0000015000007945 */ /* 0x000fe40003800000 */
[----:B------:R-:W-:Y:S01]  /*ca40*/  ISETP.GE.AND P0, PT, R0, R24, PT ;  /* 0x000000180000720c */ /* 0x000fe20003f06270 */
[----:B---3--:R2:W3:-:S12]  /*ca50*/  SHFL.IDX PT, R2, R25, 0x2, 0x181f ;  /* 0x00581f0019027f89 */ /* 0x0084d800000e0000 */
        /* <DEDUP_REMOVED lines=9> */
[--C-:B-1-3--:R-:W-:Y:S01]  /*caf0*/  @!P2 IMAD.WIDE R8, R6, 0x2, R2.reuse ;  /* 0x000000020608a825 */ /* 0x10afe200078e0202 */
[----:B------:R-:W-:Y:S02]  /*cb00*/  @!P0 LEA.HI R0, R0, R7, RZ, 0x3 ;  /* 0x0000000700008211 */ /* 0x000fe400078f18ff */
[----:B------:R-:W-:Y:S02]  /*cb10*/  @!P1 LOP3.LUT R4, R4, 0xfffffff8, RZ, 0xc0, !PT ;  /* 0xfffffff804049812 */ /* 0x000fe400078ec0ff */
[----:B------:R-:W-:Y:S01]  /*cb20*/  @!P0 LOP3.LUT R0, R0, 0xfffffff8, RZ, 0xc0, !PT ;  /* 0xfffffff800008812 */ /* 0x000fe200078ec0ff */
[----:B----4-:R1:W-:Y:S02]  /*cb30*/  @!P2 ST.E.128 [R8.64], R48 ;  /* 0x000000300800a985 */ /* 0x0103e4000c101d04 */
[----:B------:R-:W-:-:S04]  /*cb40*/  @!P1 IMAD.WIDE R4, R4, 0x2, R2 ;  /* 0x0000000204049825 */ /* 0x000fc800078e0202 */
[----:B------:R-:W-:Y:S01]  /*cb50*/  @!P0 IMAD.WIDE R2, R0, 0x2, R2 ;  /* 0x0000000200028825 */ /* 0x000fe200078e0202 */
[----:B------:R1:W-:Y:S04]  /*cb60*/  @!P1 ST.E.128 [R4.64], R44 ;  /* 0x0000002c04009985 */ /* 0x0003e8000c101d04 */
[----:B------:R1:W-:Y:S02]  /*cb70*/  @!P0 ST.E.128 [R2.64], R40 ;  /* 0x0000002802008985 */ /* 0x0003e4000c101d04 */
.L_x_33:
[----:B------:R-:W-:Y:S05]  /*cb80*/  BSYNC B0 ;  /* 0x0000000000007941 */ /* 0x000fea0003800000 */
.L_x_32:
[----:B------:R-:W-:Y:S01]  /*cb90*/  IADD3 R0, R10, 0x60, RZ ;  /* 0x000000600a007810 */ /* 0x000fe20007ffe0ff */
[----:B-1----:R1:W2:Y:S03]  /*cba0*/  SHFL.IDX PT, R3, R11, 0x3, 0x181f ;  /* 0x00781f000b037f89 */ /* 0x0022a600000e0000 */
[----:B------:R-:W-:Y:S01]  /*cbb0*/  ISETP.GE.AND P0, PT, R0, R24, PT ;  /* 0x000000180000720c */ /* 0x000fe20003f06270 */
[----:B---3--:R1:W3:-:S12]  /*cbc0*/  SHFL.IDX PT, R2, R25, 0x3, 0x181f ;  /* 0x00781f0019027f89 */ /* 0x0082d800000e0000 */
[----:B------:R-:W-:Y:S05]  /*cbd0*/  @P0 EXIT ;  /* 0x000000000000094d */ /* 0x000fea0003800000 */
[C---:B------:R-:W-:Y:S02]  /*cbe0*/  IADD3 R4, R6.reuse, 0x40, RZ ;  /* 0x0000004006047810 */ /* 0x040fe40007ffe0ff */
[----:B------:R-:W-:Y:S02]  /*cbf0*/  ISETP.GE.AND P1, PT, R6, c[0x0][0x3c8], PT ;  /* 0x0000f20006007a0c */ /* 0x000fe40003f26270 */
[----:B------:R-:W-:-:S11]  /*cc00*/  ISETP.GE.AND P0, PT, R4, c[0x0][0x3c8], PT ;  /* 0x0000f20004007a0c */ /* 0x000fd60003f06270 */
[----:B--23--:R-:W-:Y:S02]  /*cc10*/  @!P1 IMAD.WIDE R8, R6, 0x2, R2 ;  /* 0x0000000206089825 */ /* 0x00cfe400078e0202 */
[----:B------:R-:W-:-:S03]  /*cc20*/  @!P0 SHF.R.S32.HI R0, RZ, 0x1f, R4 ;  /* 0x0000001fff008819 */ /* 0x000fc60000011404 */
[----:B------:R2:W-:Y:S01]  /*cc30*/  @!P1 ST.E.128 [R8.64], R56 ;  /* 0x0000003808009985 */ /* 0x0005e2000c101d04 */
[----:B------:R-:W-:-:S04]  /*cc40*/  @!P0 LEA.HI R0, R0, R4, RZ, 0x3 ;  /* 0x0000000400008211 */ /* 0x000fc800078f18ff */
[----:B------:R-:W-:-:S05]  /*cc50*/  @!P0 LOP3.LUT R0, R0, 0xfffffff8, RZ, 0xc0, !PT ;  /* 0xfffffff800008812 */ /* 0x000fca00078ec0ff */
[----:B------:R-:W-:Y:S01]  /*cc60*/  @!P0 IMAD.WIDE R4, R0, 0x2, R2 ;  /* 0x0000000200048825 */ /* 0x000fe200078e0202 */
[----:B------:R-:W-:-:S04]  /*cc70*/  IADD3 R0, R6, 0x80, RZ ;  /* 0x0000008006007810 */ /* 0x000fc80007ffe0ff */
[----:B------:R2:W-:Y:S01]  /*cc80*/  @!P0 ST.E.128 [R4.64], R52 ;  /* 0x0000003404008985 */ /* 0x0005e2000c101d04 */
[----:B------:R-:W-:-:S13]  /*cc90*/  ISETP.GE.AND P0, PT, R0, c[0x0][0x3c8], PT ;  /* 0x0000f20000007a0c */ /* 0x000fda0003f06270 */
[----:B------:R-:W-:Y:S05]  /*cca0*/  @P0 EXIT ;  /* 0x000000000000094d */ /* 0x000fea0003800000 */
[----:B--2---:R-:W-:-:S04]  /*ccb0*/  SHF.R.S32.HI R4, RZ, 0x1f, R0 ;  /* 0x0000001fff047819 */ /* 0x004fc80000011400 */
[----:B------:R-:W-:-:S04]  /*ccc0*/  LEA.HI R0, R4, R0, RZ, 0x3 ;  /* 0x0000000004007211 */ /* 0x000fc800078f18ff */
[----:B------:R-:W-:-:S05]  /*ccd0*/  LOP3.LUT R0, R0, 0xfffffff8, RZ, 0xc0, !PT ;  /* 0xfffffff800007812 */ /* 0x000fca00078ec0ff */
[----:B------:R-:W-:-:S05]  /*cce0*/  IMAD.WIDE R2, R0, 0x2, R2 ;  /* 0x0000000200027825 */ /* 0x000fca00078e0202 */
[----:B------:R-:W-:Y:S01]  /*ccf0*/  ST.E.128 [R2.64], R60 ;  /* 0x0000003c02007985 */ /* 0x000fe2000c101d04 */
[----:B------:R-:W-:Y:S05]  /*cd00*/  EXIT ;  /* 0x000000000000794d */ /* 0x000fea0003800000 */
.L_x_26:
[----:B------:R-:W2:Y:S01]  /*cd10*/  LDL R8, [R1+0x20] ;  /* 0x0000200001087983 */ /* 0x000ea20000100800 */
[----:B------:R-:W-:Y:S01]  /*cd20*/  ISETP.NE.U32.AND P0, PT, RZ, c[0x0][0x508], PT ;  /* 0x00014200ff007a0c */ /* 0x000fe20003f05070 */
[----:B------:R-:W-:Y:S01]  /*cd30*/  IMAD.MOV.U32 R2, RZ, RZ, 0x4 ;  /* 0x00000004ff027424 */ /* 0x000fe200078e00ff */
[----:B------:R-:W-:Y:S02]  /*cd40*/  ISETP.NE.U32.AND P1, PT, RZ, c[0x0][0x500], PT ;  /* 0x00014000ff007a0c */ /* 0x000fe40003f25070 */
[----:B------:R-:W-:Y:S02]  /*cd50*/  ISETP.NE.AND.EX P0, PT, RZ, c[0x0][0x50c], PT, P0 ;  /* 0x00014300ff007a0c */ /* 0x000fe40003f05300 */
[----:B------:R-:W-:Y:S01]  /*cd60*/  ISETP.NE.AND.EX P1, PT, RZ, c[0x0][0x504], PT, P1 ;  /* 0x00014100ff007a0c */ /* 0x000fe20003f25310 */
[----:B------:R-:W-:Y:S02]  /*cd70*/  IMAD.MOV.U32 R13, RZ, RZ, c[0x0][0x388] ;  /* 0x0000e200ff0d7624 */ /* 0x000fe400078e00ff */
[----:B--2---:R-:W-:-:S08]  /*cd80*/  IMAD.WIDE R6, R8, R2, c[0x0][0x500] ;  /* 0x0001400008067625 */ /* 0x004fd000078e0202 */
[----:B------:R-:W-:Y:S02]  /*cd90*/  @P0 IMAD.WIDE R2, R8, R2, c[0x0][0x508] ;  /* 0x0001420008020625 */ /* 0x000fe400078e0202 */
[----:B------:R-:W2:Y:S04]  /*cda0*/  @P1 LDG.E R0, [R6.64] ;  /* 0x0000000406001981 */ /* 0x000ea8000c1e1900 */
[----:B------:R1:W5:Y:S01]  /*cdb0*/  @P0 LDG.E R13, [R2.64] ;  /* 0x00000004020d0981 */ /* 0x000362000c1e1900 */
[----:B------:R-:W-:Y:S02]  /*cdc0*/  CS2R R4, SRZ ;  /* 0x0000000000047805 */ /* 0x000fe4000001ff00 */
[--C-:B--2---:R-:W-:Y:S01]  /*cdd0*/  @P1 SHF.R.S32.HI R5, RZ, 0x1f, R0.reuse ;  /* 0x0000001fff051819 */ /* 0x104fe20000011400 */
[----:B------:R-:W-:Y:S01]  /*cde0*/  @P1 IMAD.MOV.U32 R4, RZ, RZ, R0 ;  /* 0x000000ffff041224 */ /* 0x000fe200078e0000 */
[----:B------:R-:W-:Y:S05]  /*cdf0*/  @P0 BRA `(.L_x_34) ;  /* 0x0000004000000947 */ /* 0x000fea0003800000 */
[----:B-1----:R-:W-:Y:S05]  /*ce00*/  @!P1 BRA `(.L_x_34) ;  /* 0x0000003000009947 */ /* 0x002fea0003800000 */
[----:B------:R1:W2:Y:S04]  /*ce10*/  LDG.E R0, [R6.64] ;  /* 0x0000000406007981 */ /* 0x0002a8000c1e1900 */
[----:B-1----:R-:W2:Y:S02]  /*ce20*/  LDG.E R6, [R6.64+0x4] ;  /* 0x0000040406067981 */ /* 0x002ea4000c1e1900 */
[----:B--2--5:R-:W-:-:S02]  /*ce30*/  IADD3 R13, -R0, R6, RZ ;  /* 0x00000006000d7210 */ /* 0x024fc40007ffe1ff */
.L_x_34:
[----:B-1----:R-:W1:Y:S01]  /*ce40*/  S2R R11, SR_TID.X ;  /* 0x00000000000b7919 */ /* 0x002e620000002100 */
[----:B------:R-:W-:Y:S01]  /*ce50*/  SHF.R.S32.HI R0, RZ, 0x1f, R8 ;  /* 0x0000001fff007819 */ /* 0x000fe20000011408 */
[----:B------:R-:W-:Y:S01]  /*ce60*/  BSSY B0, `(.L_x_35) ;  /* 0x0000028000007945 */ /* 0x000fe20003800000 */
[----:B------:R-:W-:-:S02]  /*ce70*/  SEL R10, R8, RZ, !P1 ;  /* 0x000000ff080a7207 */ /* 0x000fc40004800000 */
[----:B------:R-:W-:Y:S02]  /*ce80*/  SEL R12, R0, RZ, !P1 ;  /* 0x000000ff000c7207 */ /* 0x000fe40004800000 */
[----:B-1----:R-:W-:-:S13]  /*ce90*/  ISETP.GE.AND P0, PT, R11, 0x80, PT ;  /* 0x000000800b00780c */ /* 0x002fda0003f06270 */
[----:B------:R-:W-:Y:S05]  /*cea0*/  @P0 BRA `(.L_x_36) ;  /* 0x0000023000000947 */ /* 0x000fea0003800000 */
[----:B------:R-:W1:Y:S01]  /*ceb0*/  S2R R9, SR_CTAID.X ;  /* 0x0000000000097919 */ /* 0x000e620000002500 */
[----:B-----5:R-:W-:Y:S01]  /*cec0*/  IMAD R0, R13, c[0x0][0x4e8], RZ ;  /* 0x00013a000d007a24 */ /* 0x020fe200078e02ff */
[----:B-1----:R-:W-:-:S04]  /*ced0*/  LEA R9, R9, R11, 0x7 ;  /* 0x0000000b09097211 */ /* 0x002fc800078e38ff */
[----:B------:R-:W-:-:S13]  /*cee0*/  ISETP.GE.AND P0, PT, R9, R0, PT ;  /* 0x000000000900720c */ /* 0x000fda0003f06270 */
[----:B------:R-:W-:Y:S05]  /*cef0*/  @P0 BRA `(.L_x_36) ;  /* 0x000001e000000947 */ /* 0x000fea0003800000 */
[----:B------:R-:W1:Y:S01]  /*cf00*/  S2R R8, SR_CTAID.Y ;  /* 0x0000000000087919 */ /* 0x000e620000002600 */
[----:B------:R-:W-:Y:S01]  /*cf10*/  MOV R0, c[0x0][0x4e8] ;  /* 0x00013a0000007a02 */ /* 0x000fe20000000f00 */
[----:B------:R-:W-:Y:S01]  /*cf20*/  IMAD.MOV.U32 R3, RZ, RZ, R5 ;  /* 0x000000ffff037224 */ /* 0x000fe200078e0005 */
[----:B------:R-:W-:Y:S02]  /*cf30*/  MOV R2, R4 ;  /* 0x0000000400027202 */ /* 0x000fe40000000f00 */
[----:B------:R-:W-:-:S13]  /*cf40*/  ISETP.NE.AND P0, PT, R0, 0x1, PT ;  /* 0x000000010000780c */ /* 0x000fda0003f05270 */
[----:B------:R-:W-:Y:S01]  /*cf50*/  @P0 IMAD.HI.U32 R7, R9, c[0x0][0x4ec], RZ ;  /* 0x00013b0009070a27 */ /* 0x000fe200078e00ff */
[----:B-1----:R-:W-:-:S03]  /*cf60*/  SHF.R.S32.HI R0, RZ, 0x1f, R8 ;  /* 0x0000001fff007819 */ /* 0x002fc60000011408 */
[----:B------:R-:W-:-:S04]  /*cf70*/  IMAD.WIDE.U32 R2, R8, c[0x0][0x490], R2 ;  /* 0x0001240008027a25 */ /* 0x000fc800078e0002 */
[----:B------:R-:W-:Y:S02]  /*cf80*/  IMAD R6, R0, c[0x0][0x490], RZ ;  /* 0x0001240000067a24 */ /* 0x000fe400078e02ff */
[----:B------:R-:W-:Y:S01]  /*cf90*/  IMAD.MOV.U32 R0, RZ, RZ, R9 ;  /* 0x000000ffff007224 */ /* 0x000fe200078e0009 */
[----:B------:R-:W-:Y:S01]  /*cfa0*/  @P0 SHF.R.U32.HI R0, RZ, c[0x0][0x4f0], R7 ;  /* 0x00013c00ff000a19 */ /* 0x000fe20000011607 */
[----:B------:R-:W-:Y:S02]  /*cfb0*/  IMAD R6, R8, c[0x0][0x494], R6 ;  /* 0x0001250008067a24 */ /* 0x000fe400078e0206 */
[----:B------:R-:W-:Y:S01]  /*cfc0*/  IMAD R8, R12, c[0x0][0x498], RZ ;  /* 0x000126000c087a24 */ /* 0x000fe200078e02ff */
[----:B------:R-:W-:Y:S01]  /*cfd0*/  IADD3 R7, -R0, RZ, RZ ;  /* 0x000000ff00077210 */ /* 0x000fe20007ffe1ff */
[----:B------:R-:W-:Y:S02]  /*cfe0*/  IMAD.IADD R3, R6, 0x1, R3 ;  /* 0x0000000106037824 */ /* 0x000fe400078e0203 */
[----:B------:R-:W-:-:S02]  /*cff0*/  IMAD R8, R10, c[0x0][0x49c], R8 ;  /* 0x000127000a087a24 */ /* 0x000fc400078e0208 */
[----:B------:R-:W-:Y:S01]  /*d000*/  IMAD R6, R7, c[0x0][0x4e8], R9 ;  /* 0x00013a0007067a24 */ /* 0x000fe200078e0209 */
[----:B------:R-:W-:Y:S01]  /*d010*/  SHF.R.S32.HI R9, RZ, 0x1f, R0 ;  /* 0x0000001fff097819 */ /* 0x000fe20000011400 */
[----:B------:R-:W-:-:S03]  /*d020*/  IMAD.WIDE.U32 R2, R10, c[0x0][0x498], R2 ;  /* 0x000126000a027a25 */ /* 0x000fc600078e0002 */
[----:B------:R-:W-:Y:S02]  /*d030*/  SHF.R.S32.HI R7, RZ, 0x1f, R6 ;  /* 0x0000001fff077819 */ /* 0x000fe40000011406 */
[----:B------:R-:W-:-:S03]  /*d040*/  IADD3 R2, P0, R0, R2, RZ ;  /* 0x0000000200027210 */ /* 0x000fc60007f1e0ff */
[----:B------:R-:W-:Y:S01]  /*d050*/  IMAD R0, R7, c[0x0][0x488], RZ ;  /* 0x0001220007007a24 */ /* 0x000fe200078e02ff */
[----:B------:R-:W-:-:S03]  /*d060*/  IADD3.X R3, R9, R3, R8, P0, !PT ;  /* 0x0000000309037210 */ /* 0x000fc600007fe408 */
[C---:B------:R-:W-:Y:S02]  /*d070*/  IMAD R0, R6.reuse, c[0x0][0x48c], R0 ;  /* 0x0001230006007a24 */ /* 0x040fe400078e0200 */
[----:B------:R-:W-:-:S05]  /*d080*/  IMAD.WIDE.U32 R2, R6, c[0x0][0x488], R2 ;  /* 0x0001220006027a25 */ /* 0x000fca00078e0002 */
[----:B------:R-:W-:Y:S02]  /*d090*/  IADD3 R0, R3, R0, RZ ;  /* 0x0000000003007210 */ /* 0x000fe40007ffe0ff */
[----:B------:R-:W-:-:S04]  /*d0a0*/  LEA R6, P0, R2, c[0x0][0x450], 0x2 ;  /* 0x0001140002067a11 */ /* 0x000fc800078010ff */
[----:B------:R-:W-:Y:S02]  /*d0b0*/  LEA.HI.X R7, R2, c[0x0][0x454], R0, 0x2, P0 ;  /* 0x0001150002077a11 */ /* 0x000fe400000f1400 */
[----:B------:R-:W-:-:S05]  /*d0c0*/  MOV R0, 0xff800000 ;  /* 0xff80000000007802 */ /* 0x000fca0000000f00 */
[----:B------:R1:W-:Y:S02]  /*d0d0*/  STG.E [R6.64], R0 ;  /* 0x0000000006007986 */ /* 0x0003e4000c101904 */
.L_x_36:
[----:B------:R-:W-:Y:S05]  /*d0e0*/  BSYNC B0 ;  /* 0x0000000000007941 */ /* 0x000fea0003800000 */
.L_x_35:
[----:B-1----:R-:W1:Y:S01]  /*d0f0*/  S2R R6, SR_CTAID.Y ;  /* 0x0000000000067919 */ /* 0x002e620000002600 */
[----:B------:R-:W-:Y:S01]  /*d100*/  IMAD R0, R5, c[0x0][0x3a0], RZ ;  /* 0x0000e80005007a24 */ /* 0x000fe200078e02ff */
[----:B------:R-:W-:Y:S01]  /*d110*/  SHF.R.S32.HI R5, RZ, 0x1f, R11 ;  /* 0x0000001fff057819 */ /* 0x000fe2000001140b */
[C---:B------:R-:W-:Y:S01]  /*d120*/  IMAD.WIDE.U32 R2, R4.reuse, c[0x0][0x3a0], RZ ;  /* 0x0000e80004027a25 */ /* 0x040fe200078e00ff */
[----:B------:R-:W2:Y:S01]  /*d130*/  S2R R9, SR_CTAID.X ;  /* 0x0000000000097919 */ /* 0x000ea20000002500 */
[----:B------:R-:W-:Y:S01]  /*d140*/  MOV R8, c[0x0][0x4e8] ;  /* 0x00013a0000087a02 */ /* 0x000fe20000000f00 */
[----:B------:R-:W-:Y:S01]  /*d150*/  BSSY B0, `(.L_x_37) ;  /* 0x000003c000007945 */ /* 0x000fe20003800000 */
[----:B------:R-:W-:Y:S01]  /*d160*/  LEA.HI R5, R5, R11, RZ, 0x3 ;  /* 0x0000000b05057211 */ /* 0x000fe200078f18ff */
[----:B------:R-:W-:Y:S01]  /*d170*/  IMAD R0, R4, c[0x0][0x3a4], R0 ;  /* 0x0000e90004007a24 */ /* 0x000fe200078e0200 */
[----:B------:R-:W-:Y:S01]  /*d180*/  ISETP.NE.AND P0, PT, R8, 0x1, PT ;  /* 0x000000010800780c */ /* 0x000fe20003f05270 */
[----:B-----5:R-:W-:Y:S01]  /*d190*/  IMAD R13, R13, c[0x0][0x4e8], RZ ;  /* 0x00013a000d0d7a24 */ /* 0x020fe200078e02ff */
[----:B------:R-:W-:-:S02]  /*d1a0*/  LOP3.LUT R4, R5, 0xfffffff8, RZ, 0xc0, !PT ;  /* 0xfffffff805047812 */ /* 0x000fc400078ec0ff */
[----:B------:R-:W-:-:S03]  /*d1b0*/  IADD3 R3, R3, R0, RZ ;  /* 0x0000000003037210 */ /* 0x000fc60007ffe0ff */
[----:B------:R-:W-:Y:S01]  /*d1c0*/  IMAD.IADD R8, R11, 0x1, -R4 ;  /* 0x000000010b087824 */ /* 0x000fe200078e0a04 */
[----:B------:R-:W-:-:S04]  /*d1d0*/  SHF.R.S32.HI R11, RZ, 0x3, R5 ;  /* 0x00000003ff0b7819 */ /* 0x000fc80000011405 */
[-C--:B------:R-:W-:Y:S02]  /*d1e0*/  LEA R4, R8, R11.reuse, 0x5 ;  /* 0x0000000b08047211 */ /* 0x080fe400078e28ff */
[----:B-1----:R-:W-:Y:S01]  /*d1f0*/  SHF.R.S32.HI R7, RZ, 0x1f, R6 ;  /* 0x0000001fff077819 */ /* 0x002fe20000011406 */
[----:B------:R-:W-:Y:S01]  /*d200*/  IMAD.WIDE.U32 R2, R6, c[0x0][0x3e8], R2 ;  /* 0x0000fa0006027a25 */ /* 0x000fe200078e0002 */
[----:B--2---:R-:W-:-:S03]  /*d210*/  LEA R11, R9, R11, 0x7 ;  /* 0x0000000b090b7211 */ /* 0x004fc600078e38ff */
[----:B------:R-:W-:Y:S02]  /*d220*/  IMAD R0, R7, c[0x0][0x3e8], RZ ;  /* 0x0000fa0007007a24 */ /* 0x000fe400078e02ff */
[----:B------:R-:W-:Y:S02]  /*d230*/  IMAD R4, R9, 0x80, R4 ;  /* 0x0000008009047824 */ /* 0x000fe400078e0204 */
[----:B------:R-:W-:Y:S02]  /*d240*/  IMAD R0, R6, c[0x0][0x3ec], R0 ;  /* 0x0000fb0006007a24 */ /* 0x000fe400078e0200 */
[----:B------:R-:W-:-:S03]  /*d250*/  @P0 IMAD.HI.U32 R5, R4, c[0x0][0x4ec], RZ ;  /* 0x00013b0004050a27 */ /* 0x000fc600078e00ff */
[----:B------:R-:W-:Y:S01]  /*d260*/  IADD3 R3, R0, R3, RZ ;  /* 0x0000000300037210 */ /* 0x000fe20007ffe0ff */
[----:B------:R-:W-:Y:S01]  /*d270*/  IMAD R6, R12, c[0x0][0x3f0], RZ ;  /* 0x0000fc000c067a24 */ /* 0x000fe200078e02ff */
[----:B------:R-:W-:Y:S02]  /*d280*/  MOV R0, R4 ;  /* 0x0000000400007202 */ /* 0x000fe40000000f00 */
[----:B------:R-:W-:Y:S01]  /*d290*/  @P0 SHF.R.U32.HI R0, RZ, c[0x0][0x4f0], R5 ;  /* 0x00013c00ff000a19 */ /* 0x000fe20000011605 */
[C---:B------:R-:W-:Y:S02]  /*d2a0*/  IMAD R7, R10.reuse, c[0x0][0x3f4], R6 ;  /* 0x0000fd000a077a24 */ /* 0x040fe400078e0206 */
[----:B------:R-:W-:Y:S01]  /*d2b0*/  IMAD.WIDE.U32 R2, R10, c[0x0][0x3f0], R2 ;  /* 0x0000fc000a027a25 */ /* 0x000fe200078e0002 */
[----:B------:R-:W-:-:S03]  /*d2c0*/  SHF.R.S32.HI R6, RZ, 0x1f, R0 ;  /* 0x0000001fff067819 */ /* 0x000fc60000011400 */
[----:B------:R-:W-:Y:S01]  /*d2d0*/  IMAD.MOV R5, RZ, RZ, -R0 ;  /* 0x000000ffff057224 */ /* 0x000fe200078e0a00 */
[----:B------:R-:W-:Y:S01]  /*d2e0*/  IADD3 R3, R3, R7, RZ ;  /* 0x0000000703037210 */ /* 0x000fe20007ffe0ff */
[----:B------:R-:W-:Y:S02]  /*d2f0*/  IMAD R6, R6, c[0x0][0x3e0], RZ ;  /* 0x0000f80006067a24 */ /* 0x000fe400078e02ff */
[----:B------:R-:W-:Y:S02]  /*d300*/  IMAD R5, R5, c[0x0][0x4e8], R4 ;  /* 0x00013a0005057a24 */ /* 0x000fe400078e0204 */
[----:B------:R-:W-:-:S03]  /*d310*/  IMAD.WIDE.U32 R2, R0, c[0x0][0x3e0], R2 ;  /* 0x0000f80000027a25 */ /* 0x000fc600078e0002 */
[----:B------:R-:W-:Y:S01]  /*d320*/  SHF.R.S32.HI R4, RZ, 0x1f, R5 ;  /* 0x0000001fff047819 */ /* 0x000fe20000011405 */
[----:B------:R-:W-:-:S05]  /*d330*/  IMAD R0, R0, c[0x0][0x3e4], R6 ;  /* 0x0000f90000007a24 */ /* 0x000fca00078e0206 */
[----:B------:R-:W-:Y:S01]  /*d340*/  IADD3 R3, R3, R0, RZ ;  /* 0x0000000003037210 */ /* 0x000fe20007ffe0ff */
[----:B------:R-:W-:-:S04]  /*d350*/  IMAD R0, R4, c[0x0][0x3d8], RZ ;  /* 0x0000f60004007a24 */ /* 0x000fc800078e02ff */
[C---:B------:R-:W-:Y:S02]  /*d360*/  IMAD R0, R5.reuse, c[0x0][0x3dc], R0 ;  /* 0x0000f70005007a24 */ /* 0x040fe400078e0200 */
[----:B------:R-:W-:-:S04]  /*d370*/  IMAD.WIDE.U32 R2, R5, c[0x0][0x3d8], R2 ;  /* 0x0000f60005027a25 */ /* 0x000fc800078e0002 */
[----:B------:R-:W-:Y:S01]  /*d380*/  IMAD.IADD R0, R3, 0x1, R0 ;  /* 0x0000000103007824 */ /* 0x000fe200078e0200 */
[----:B------:R-:W-:-:S04]  /*d390*/  LEA R14, P0, R2, c[0x0][0x380], 0x1 ;  /* 0x0000e000020e7a11 */ /* 0x000fc800078008ff */
[----:B------:R-:W-:Y:S02]  /*d3a0*/  LEA.HI.X R12, R2, c[0x0][0x384], R0, 0x1, P0 ;  /* 0x0000e100020c7a11 */ /* 0x000fe400000f0c00 */
[----:B------:R-:W-:Y:S01]  /*d3b0*/  ISETP.GE.AND P0, PT, R11, R13, PT ;  /* 0x0000000d0b00720c */ /* 0x000fe20003f06270 */
[----:B------:R1:W2:Y:S01]  /*d3c0*/  SHFL.IDX PT, R2, R14, RZ, 0x181f ;  /* 0x00181fff0e027589 */ /* 0x0002a200000e0000 */
[----:B------:R-:W-:-:S03]  /*d3d0*/  SHF.L.U32 R0, R8, 0x3, RZ ;  /* 0x0000000308007819 */ /* 0x000fc600000006ff */
[----:B------:R1:W3:Y:S01]  /*d3e0*/  SHFL.IDX PT, R3, R12, RZ, 0x181f ;  /* 0x00181fff0c037589 */ /* 0x0002e200000e0000 */
[C---:B------:R-:W-:Y:S02]  /*d3f0*/  IADD3 R9, R0.reuse, 0x40, RZ ;  /* 0x0000004000097810 */ /* 0x040fe40007ffe0ff */
[----:B------:R-:W-:-:S05]  /*d400*/  IADD3 R10, R0, 0x80, RZ ;  /* 0x00000080000a7810 */ /* 0x000fca0007ffe0ff */
[----:B------:R-:W-:Y:S05]  /*d410*/  @P0 BRA `(.L_x_38) ;  /* 0x000000f000000947 */ /* 0x000fea0003800000 */
        /* <DEDUP_REMOVED lines=10> */
[----:B------:R2:W-:Y:S02]  /*d4c0*/  @!P2 ST.E.128 [R6.64], RZ ;  /* 0x000000ff0600a985 */ /* 0x0005e4000c101d04 */
[----:B------:R-:W-:-:S04]  /*d4d0*/  @!P1 IMAD.WIDE R4, R5, 0x2, R2 ;  /* 0x0000000205049825 */ /* 0x000fc800078e0202 */
[----:B------:R-:W-:Y:S01]  /*d4e0*/  @!P0 IMAD.WIDE R2, R8, 0x2, R2 ;  /* 0x0000000208028825 */ /* 0x000fe200078e0202 */
[----:B------:R2:W-:Y:S04]  /*d4f0*/  @!P1 ST.E.128 [R4.64], RZ ;  /* 0x000000ff04009985 */ /* 0x0005e8000c101d04 */
[----:B------:R2:W-:Y:S02]  /*d500*/  @!P0 ST.E.128 [R2.64], RZ ;  /* 0x000000ff02008985 */ /* 0x0005e4000c101d04 */
.L_x_38:
[----:B------:R-:W-:Y:S05]  /*d510*/  BSYNC B0 ;  /* 0x0000000000007941 */ /* 0x000fea0003800000 */
.L_x_37:
[----:B--2---:R-:W-:Y:S01]  /*d520*/  IADD3 R4, R11, 0x20, RZ ;  /* 0x000000200b047810 */ /* 0x004fe20007ffe0ff */
[----:B---3--:R2:W3:Y:S01]  /*d530*/  SHFL.IDX PT, R3, R12, 0x1, 0x181f ;  /* 0x00381f000c037f89 */ /* 0x0084e200000e0000 */
[----:B------:R-:W-:Y:S02]  /*d540*/  BSSY B0, `(.L_x_39) ;  /* 0x0000013000007945 */ /* 0x000fe40003800000 */
[----:B------:R-:W-:Y:S01]  /*d550*/  ISETP.GE.AND P0, PT, R4, R13, PT ;  /* 0x0000000d0400720c */ /* 0x000fe20003f06270 */
[----:B------:R2:W4:-:S12]  /*d560*/  SHFL.IDX PT, R2, R14, 0x1, 0x181f ;  /* 0x00381f000e027f89 */ /* 0x00051800000e0000 */
[----:B------:R-:W-:Y:S05]  /*d570*/  @P0 BRA `(.L_x_40) ;  /* 0x000000f000000947 */ /* 0x000fea0003800000 */
[----:B------:R-:W-:Y:S02]  /*d580*/  ISETP.GE.AND P1, PT, R9, c[0x0][0x3c8], PT ;  /* 0x0000f20009007a0c */ /* 0x000fe40003f26270 */
[----:B------:R-:W-:Y:S02]  /*d590*/  ISETP.GE.AND P0, PT, R10, c[0x0][0x3c8], PT ;  /* 0x0000f2000a007a0c */ /* 0x000fe40003f06270 */
[----:B------:R-:W-:-:S09]  /*d5a0*/  ISETP.GE.AND P2, PT, R0, c[0x0][0x3c8], PT ;  /* 0x0000f20000007a0c */ /* 0x000fd20003f46270 */
[----:B------:R-:W-:Y:S02]  /*d5b0*/  @!P1 SHF.R.S32.HI R5, RZ, 0x1f, R9 ;  /* 0x0000001fff059819 */ /* 0x000fe40000011409 */
[----:B------:R-:W-:Y:S02]  /*d5c0*/  @!P0 SHF.R.S32.HI R4, RZ, 0x1f, R10 ;  /* 0x0000001fff048819 */ /* 0x000fe4000001140a */
[----:B------:R-:W-:Y:S01]  /*d5d0*/  @!P1 LEA.HI R5, R5, R9, RZ, 0x3 ;  /* 0x0000000905059211 */ /* 0x000fe200078f18ff */
[--C-:B---34-:R-:W-:Y:S01]  /*d5e0*/  @!P2 IMAD.WIDE R6, R0, 0x2, R2.reuse ;  /* 0x000000020006a825 */ /* 0x118fe200078e0202 */
        /* <DEDUP_REMOVED lines=8> */
.L_x_40:
[----:B------:R-:W-:Y:S05]  /*d670*/  BSYNC B0 ;  /* 0x0000000000007941 */ /* 0x000fea0003800000 */
.L_x_39:
[----:B---3--:R-:W-:Y:S01]  /*d680*/  IADD3 R4, R11, 0x40, RZ ;  /* 0x000000400b047810 */ /* 0x008fe20007ffe0ff */
[----:B------:R3:W1:Y:S01]  /*d690*/  SHFL.IDX PT, R3, R12, 0x2, 0x181f ;  /* 0x00581f000c037f89 */ /* 0x00066200000e0000 */
[----:B------:R-:W-:Y:S02]  /*d6a0*/  BSSY B0, `(.L_x_41) ;  /* 0x0000013000007945 */ /* 0x000fe40003800000 */
[----:B------:R-:W-:Y:S01]  /*d6b0*/  ISETP.GE.AND P0, PT, R4, R13, PT ;  /* 0x0000000d0400720c */ /* 0x000fe20003f06270 */
[----:B----4-:R3:W4:-:S12]  /*d6c0*/  SHFL.IDX PT, R2, R14, 0x2, 0x181f ;  /* 0x00581f000e027f89 */ /* 0x01071800000e0000 */
[----:B------:R-:W-:Y:S05]  /*d6d0*/  @P0 BRA `(.L_x_42) ;  /* 0x000000f000000947 */ /* 0x000fea0003800000 */
[----:B------:R-:W-:Y:S02]  /*d6e0*/  ISETP.GE.AND P1, PT, R9, c[0x0][0x3c8], PT ;  /* 0x0000f20009007a0c */ /* 0x000fe40003f26270 */
        /* <DEDUP_REMOVED lines=14> */
.L_x_42:
[----:B------:R-:W-:Y:S05]  /*d7d0*/  BSYNC B0 ;  /* 0x0000000000007941 */ /* 0x000fea0003800000 */
.L_x_41:
[----:B-1----:R-:W-:Y:S01]  /*d7e0*/  IADD3 R4, R11, 0x60, RZ ;  /* 0x000000600b047810 */ /* 0x002fe20007ffe0ff */
[----:B------:R1:W2:Y:S03]  /*d7f0*/  SHFL.IDX PT, R3, R12, 0x3, 0x181f ;  /* 0x00781f000c037f89 */ /* 0x0002a600000e0000 */
[----:B------:R-:W-:Y:S01]  /*d800*/  ISETP.GE.AND P0, PT, R4, R13, PT ;  /* 0x0000000d0400720c */ /* 0x000fe20003f06270 */
[----:B----4-:R1:W4:-:S12]  /*d810*/  SHFL.IDX PT, R2, R14, 0x3, 0x181f ;  /* 0x00781f000e027f89 */ /* 0x01031800000e0000 */
[----:B------:R-:W-:Y:S05]  /*d820*/  @P0 EXIT ;  /* 0x000000000000094d */ /* 0x000fea0003800000 */
[----:B------:R-:W-:Y:S02]  /*d830*/  ISETP.GE.AND P0, PT, R9, c[0x0][0x3c8], PT ;  /* 0x0000f20009007a0c */ /* 0x000fe40003f06270 */
[----:B------:R-:W-:-:S11]  /*d840*/  ISETP.GE.AND P1, PT, R0, c[0x0][0x3c8], PT ;  /* 0x0000f20000007a0c */ /* 0x000fd60003f26270 */
[----:B------:R-:W-:Y:S02]  /*d850*/  @!P0 SHF.R.S32.HI R4, RZ, 0x1f, R9 ;  /* 0x0000001fff048819 */ /* 0x000fe40000011409 */
[----:B--2-4-:R-:W-:Y:S02]  /*d860*/  @!P1 IMAD.WIDE R6, R0, 0x2, R2 ;  /* 0x0000000200069825 */ /* 0x014fe400078e0202 */
[----:B------:R-:W-:-:S03]  /*d870*/  @!P0 LEA.HI R4, R4, R9, RZ, 0x3 ;  /* 0x0000000904048211 */ /* 0x000fc600078f18ff */
[----:B------:R2:W-:Y:S01]  /*d880*/  @!P1 ST.E.128 [R6.64], RZ ;  /* 0x000000ff06009985 */ /* 0x0005e2000c101d04 */
[----:B------:R-:W-:-:S05]  /*d890*/  @!P0 LOP3.LUT R4, R4, 0xfffffff8, RZ, 0xc0, !PT ;  /* 0xfffffff804048812 */ /* 0x000fca00078ec0ff */
[----:B------:R-:W-:-:S05]  /*d8a0*/  @!P0 IMAD.WIDE R4, R4, 0x2, R2 ;  /* 0x0000000204048825 */ /* 0x000fca00078e0202 */
[----:B------:R2:W-:Y:S01]  /*d8b0*/  @!P0 ST.E.128 [R4.64], RZ ;  /* 0x000000ff04008985 */ /* 0x0005e2000c101d04 */
[----:B------:R-:W-:-:S13]  /*d8c0*/  ISETP.GE.AND P0, PT, R10, c[0x0][0x3c8], PT ;  /* 0x0000f2000a007a0c */ /* 0x000fda0003f06270 */
[----:B------:R-:W-:Y:S05]  /*d8d0*/  @P0 EXIT ;  /* 0x000000000000094d */ /* 0x000fea0003800000 */
[----:B------:R-:W-:-:S04]  /*d8e0*/  SHF.R.S32.HI R0, RZ, 0x1f, R10 ;  /* 0x0000001fff007819 */ /* 0x000fc8000001140a */
[----:B------:R-:W-:-:S04]  /*d8f0*/  LEA.HI R0, R0, R10, RZ, 0x3 ;  /* 0x0000000a00007211 */ /* 0x000fc800078f18ff */
[----:B------:R-:W-:-:S05]  /*d900*/  LOP3.LUT R0, R0, 0xfffffff8, RZ, 0xc0, !PT ;  /* 0xfffffff800007812 */ /* 0x000fca00078ec0ff */
[----:B------:R-:W-:-:S05]  /*d910*/  IMAD.WIDE R2, R0, 0x2, R2 ;  /* 0x0000000200027825 */ /* 0x000fca00078e0202 */
[----:B------:R-:W-:Y:S01]  /*d920*/  ST.E.128 [R2.64], RZ ;  /* 0x000000ff02007985 */ /* 0x000fe2000c101d04 */
[----:B------:R-:W-:Y:S05]  /*d930*/  EXIT ;  /* 0x000000000000794d */ /* 0x000fea0003800000 */
.L_x_43:
        /* <DEDUP_REMOVED lines=12> */
.L_x_2615:


//--------------------- .text._ZN7cutlass13device_kernelIN5flash19enable_sm80_to_sm89INS1_16FlashAttnFwdSm80INS1_25CollectiveMainloopFwdSm80ILi8ELi1ELb0EN4cute5tupleIJNS5_1CILi128EEENS7_ILi64EEENS7_ILi192EEEEEELi192ENS_10bfloat16_tEfNS_4arch4Sm80ELb0ELb0ELb1ELb1ELb0ELb1ELb1ELb0EEENS1_21CollectiveEpilogueFwdINS6_IJS8_SA_S9_EEENS6_IJNS7_ILi1EEESI_SI_EEESC_SE_Li256ELb1ELb1ELb0ELb0EEENS1_19SingleTileSchedulerILb1ELb0ELb1ELi128EEEEEEEEEvNT_6ParamsE --------------------------
	.section	.text._ZN7cutlass13device_kernelIN5flash19enable_sm80_to_sm89INS1_16FlashAttnFwdSm80INS1_25CollectiveMainloopFwdSm80ILi8ELi1ELb0EN4cute5tupleIJNS5_1CILi128EEENS7_ILi64EEENS7_ILi192EEEEEELi192ENS_10bfloat16_tEfNS_4arch4Sm80ELb0ELb0ELb1ELb1ELb0ELb1ELb1ELb0EEENS1_21CollectiveEpilogueFwdINS6_IJS8_SA_S9_EEENS6_IJNS7_ILi1EEESI_SI_EEESC_SE_Li256ELb1ELb1ELb0ELb0EEENS1_19SingleTileSchedulerILb1ELb0ELb1ELi128EEEEEEEEEvNT_6ParamsE,"ax",@progbits
	.sectioninfo	@"SHI_REGISTERS=250"
	.align	128
.text._ZN7cutlass13device_kernelIN5flash19enable_sm80_to_sm89INS1_16FlashAttnFwdSm80INS1_25CollectiveMainloopFwdSm80ILi8ELi1ELb0EN4cute5tupleIJNS5_1CILi128EEENS7_ILi64EEENS7_ILi192EEEEEELi192ENS_10bfloat16_tEfNS_4arch4Sm80ELb0ELb0ELb1ELb1ELb0ELb1ELb1ELb0EEENS1_21CollectiveEpilogueFwdINS6_IJS8_SA_S9_EEENS6_IJNS7_ILi1EEESI_SI_EEESC_SE_Li256ELb1ELb1ELb0ELb0EEENS1_19SingleTileSchedulerILb1ELb0ELb1ELi128EEEEEEEEEvNT_6ParamsE:
        .type           _ZN7cutlass13device_kernelIN5flash19enable_sm80_to_sm89INS1_16FlashAttnFwdSm80INS1_25CollectiveMainloopFwdSm80ILi8ELi1ELb0EN4cute5tupleIJNS5_1CILi128EEENS7_ILi64EEENS7_ILi192EEEEEELi192ENS_10bfloat16_tEfNS_4arch4Sm80ELb0ELb0ELb1ELb1ELb0ELb1ELb1ELb0EEENS1_21CollectiveEpilogueFwdINS6_IJS8_SA_S9_EEENS6_IJNS7_ILi1EEESI_SI_EEESC_SE_Li256ELb1ELb1ELb0ELb0EEENS1_19SingleTileSchedulerILb1ELb0ELb1ELi128EEEEEEEEEvNT_6ParamsE,@function
        .size           _ZN7cutlass13device_kernelIN5flash19enable_sm80_to_sm89INS1_16FlashAttnFwdSm80INS1_25CollectiveMainloopFwdSm80ILi8ELi1ELb0EN4cute5tupleIJNS5_1CILi128EEENS7_ILi64EEENS7_ILi192EEEEEELi192ENS_10bfloat16_tEfNS_4arch4Sm80ELb0ELb0ELb1ELb1ELb0ELb1ELb1ELb0EEENS1_21CollectiveEpilogueFwdINS6_IJS8_SA_S9_EEENS6_IJNS7_ILi1EEESI_SI_EEESC_SE_Li256ELb1ELb1ELb0ELb0EEENS1_19SingleTileSchedulerILb1ELb0ELb1ELi128EEEEEEEEEvNT_6ParamsE,(.L_x_2616 - _ZN7cutlass13device_kernelIN5flash19enable_sm80_to_sm89INS1_16FlashAttnFwdSm80INS1_25CollectiveMainloopFwdSm80ILi8ELi1ELb0EN4cute5tupleIJNS5_1CILi128EEENS7_ILi64EEENS7_ILi192EEEEEELi192ENS_10bfloat16_tEfNS_4arch4Sm80ELb0ELb0ELb1ELb1ELb0ELb1ELb1ELb0EEENS1_21CollectiveEpilogueFwdINS6_IJS8_SA_S9_EEENS6_IJNS7_ILi1EEESI_SI_EEESC_SE_Li256ELb1ELb1ELb0ELb0EEENS1_19SingleTileSchedulerILb1ELb0ELb1ELi128EEEEEEEEEvNT_6ParamsE)
        .other          _ZN7cutlass13device_kernelIN5flash19enable_sm80_to_sm89INS1_16FlashAttnFwdSm80INS1_25CollectiveMainloopFwdSm80ILi8ELi1ELb0EN4cute5tupleIJNS5_1CILi128EEENS7_ILi64EEENS7_ILi192EEEEEELi192ENS_10bfloat16_tEfNS_4arch4Sm80ELb0ELb0ELb1ELb1ELb0ELb1ELb1ELb0EEENS1_21CollectiveEpilogueFwdINS6_IJS8_SA_S9_EEENS6_IJNS7_ILi1EEESI_SI_EEESC_SE_Li256ELb1ELb1ELb0ELb0EEENS1_19SingleTileSchedulerILb1ELb0ELb1ELi128EEEEEEEEEvNT_6ParamsE,@"STO_CUDA_ENTRY STV_DEFAULT"
_ZN7cutlass13device_kernelIN5flash19enable_sm80_to_sm89INS1_16FlashAttnFwdSm80INS1_25CollectiveMainloopFwdSm80ILi8ELi1ELb0EN4cute5tupleIJNS5_1CILi128EEENS7_ILi64EEENS7_ILi192EEEEEELi192ENS_10bfloat16_tEfNS_4arch4Sm80ELb0ELb0ELb1ELb1ELb0ELb1ELb1ELb0EEENS1_21CollectiveEpilogueFwdINS6_IJS8_SA_S9_EEENS6_IJNS7_ILi1EEESI_SI_EEESC_SE_Li256ELb1ELb1ELb0ELb0EEENS1_19SingleTileSchedulerILb1ELb0ELb1ELi128EEEEEEEEEvNT_6ParamsE:
[----:B------:R-:W-:Y:S02]  /*0000*/  MOV R1, c[0x0][0x28] ;  /* 0x00000a0000017a02 */ /* 0x000fe40000000f00 */
[----:B------:R-:W1:Y:S01]  /*0010*/  S2R R84, SR_TID.X ;  /* 0x0000000000547919 */ /* 0x000e620000002100 */
[----:B------:R-:W-:Y:S01]  /*0020*/  MOV R5, 0x4 ;  /* 0x0000000400057802 */ /* 0x000fe20000000f00 */
[----:B------:R-:W-:Y:S02]  /*0030*/  ULDC.64 UR6, c[0x0][0x118] ;  /* 0x0000460000067ab9 */ /* 0x000fe40000000a00 */
        /* <DEDUP_REMOVED lines=12> */
.L_x_45:
        /* <DEDUP_REMOVED lines=8> */
.L_x_47:
[----:B------:R-:W-:-:S05]  /*0180*/  MOV R3, c[0x0][0x54c] ;  /* 0x0001530000037a02 */ /* 0x000fca0000000f00 */
.L_x_46:
[----:B-----5:R-:W-:Y:S01]  /*0190*/  IMAD R3, R3, c[0x0][0x548], RZ ;  /* 0x0001520003037a24 */ /* 0x020fe200078e02ff */
[----:B------:R-:W-:-:S04]  /*01a0*/  SHF.L.U32 R0, R85, 0x7, RZ ;  /* 0x0000000755007819 */ /* 0x000fc800000006ff */
[----:B------:R-:W-:-:S04]  /*01b0*/  ISETP.GE.AND P0, PT, R0, R3, PT ;  /* 0x000000030000720c */ /* 0x000fc80003f06270 */
[----:B------:R-:W-:Y:S01]  /*01c0*/  SEL R208, R208, 0xffffffff, !P0 ;  /* 0xffffffffd0d07807 */ /* 0x000fe20004000000 */
[----:B------:R-:W-:Y:S05]  /*01d0*/  BRA `(.L_x_48) ;  /* 0x0000012000007947 */ /* 0x000fea0003800000 */
.L_x_44:
[----:B---3--:R-:W-:-:S04]  /*01e0*/  ISETP.NE.U32.AND P0, PT, RZ, c[0x0][0x568], PT ;  /* 0x00015a00ff007a0c */ /* 0x008fc80003f05070 */
[----:B------:R-:W-:-:S13]  /*01f0*/  ISETP.NE.AND.EX P0, PT, RZ, c[0x0][0x56c], PT, P0 ;  /* 0x00015b00ff007a0c */ /* 0x000fda0003f05300 */
[----:B------:R-:W-:Y:S05]  /*0200*/  @!P0 BRA `(.L_x_49) ;  /* 0x0000002000008947 */ /* 0x000fea0003800000 */
[----:B------:R1:W5:Y:S01]  /*0210*/  LDG.E R3, [R2.64] ;  /* 0x0000000602037981 */ /* 0x000362000c1e1900 */
[----:B------:R-:W-:Y:S05]  /*0220*/  BRA `(.L_x_50) ;  /* 0x0000009000007947 */ /* 0x000fea0003800000 */
.L_x_49:
        /* <DEDUP_REMOVED lines=8> */
.L_x_51:
[----:B------:R-:W-:-:S05]  /*02b0*/  MOV R3, c[0x0][0x54c] ;  /* 0x0001530000037a02 */ /* 0x000fca0000000f00 */
.L_x_50:
[----:B-----5:R-:W-:Y:S01]  /*02c0*/  IMAD R3, R3, c[0x0][0x548], RZ ;  /* 0x0001520003037a24 */ /* 0x020fe200078e02ff */
[----:B------:R-:W-:-:S04]  /*02d0*/  SHF.L.U32 R0, R85, 0x7, RZ ;  /* 0x0000000755007819 */ /* 0x000fc800000006ff */
[----:B------:R-:W-:-:S04]  /*02e0*/  ISETP.GE.AND P0, PT, R0, R3, PT ;  /* 0x000000030000720c */ /* 0x000fc80003f06270 */
[----:B------:R-:W-:-:S04]  /*02f0*/  SEL R208, R208, 0xffffffff, !P0 ;  /* 0xffffffffd0d07807 */ /* 0x000fc80004000000 */
.L_x_48:
[----:B------:R-:W-:-:S13]  /*0300*/  ISETP.GE.AND P0, PT, R208, RZ, PT ;  /* 0x000000ffd000720c */ /* 0x000fda0003f06270 */
        /* <DEDUP_REMOVED lines=8> */
[----:B------:R-:W-:Y:S01]  /*0390*/  IMAD.MOV.U32 R104, RZ, RZ, RZ ;  /* 0x000000ffff687224 */ /* 0x000fe200078e00ff */
[----:B------:R-:W-:Y:S01]  /*03a0*/  ISETP.NE.U32.AND P1, PT, RZ, c[0x0][0x348], PT ;  /* 0x0000d200ff007a0c */ /* 0x000fe20003f25070 */
[----:B------:R-:W-:Y:S01]  /*03b0*/  IMAD.WIDE R10, R208, R5, c[0x0][0x348] ;  /* 0x0000d200d00a7625 */ /* 0x000fe200078e0205 */
[----:B------:R-:W-:-:S02]  /*03c0*/  ISETP.NE.U32.AND P6, PT, RZ, c[0x0][0x350], PT ;  /* 0x0000d400ff007a0c */ /* 0x000fc40003fc5070 */
[----:B------:R-:W-:Y:S01]  /*03d0*/  ISETP.NE.U32.AND P3, PT, RZ, c[0x0][0x358], PT ;  /* 0x0000d600ff007a0c */ /* 0x000fe20003f65070 */
[CC--:B------:R-:W-:Y:S01]  /*03e0*/  IMAD.WIDE R8, R208.reuse, R5.reuse, c[0x0][0x350] ;  /* 0x0000d400d0087625 */ /* 0x0c0fe200078e0205 */
[----:B------:R-:W-:Y:S02]  /*03f0*/  ISETP.NE.AND.EX P1, PT, RZ, c[0x0][0x34c], PT, P1 ;  /* 0x0000d300ff007a0c */ /* 0x000fe40003f25310 */
[----:B------:R-:W-:Y:S01]  /*0400*/  ISETP.NE.AND.EX P6, PT, RZ, c[0x0][0x354], PT, P6 ;  /* 0x0000d500ff007a0c */ /* 0x000fe20003fc5360 */
[----:B------:R-:W-:Y:S01]  /*0410*/  @P2 IMAD.WIDE R14, R208, R5, c[0x0][0x370] ;  /* 0x0000dc00d00e2625 */ /* 0x000fe200078e0205 */
[----:B------:R-:W-:-:S03]  /*0420*/  ISETP.NE.AND.EX P3, PT, RZ, c[0x0][0x35c], PT, P3 ;  /* 0x0000d700ff007a0c */ /* 0x000fc60003f65330 */
[CC--:B------:R-:W-:Y:S01]  /*0430*/  @P0 IMAD.WIDE R12, R208.reuse, R5.reuse, c[0x0][0x360] ;  /* 0x0000d800d00c0625 */ /* 0x0c0fe200078e0205 */
[----:B------:R2:W5:Y:S03]  /*0440*/  @P2 LDG.E R147, [R14.64] ;  /* 0x000000060e932981 */ /* 0x000566000c1e1900 */
[----:B------:R-:W-:Y:S01]  /*0450*/  IMAD.WIDE R6, R208, R5, c[0x0][0x358] ;  /* 0x0000d600d0067625 */ /* 0x000fe200078e0205 */
[----:B------:R2:W5:Y:S04]  /*0460*/  @P0 LDG.E R88, [R12.64] ;  /* 0x000000060c580981 */ /* 0x000568000c1e1900 */
[----:B------:R2:W5:Y:S04]  /*0470*/  @P1 LDG.E R148, [R10.64] ;  /* 0x000000060a941981 */ /* 0x000568000c1e1900 */
[----:B------:R2:W5:Y:S04]  /*0480*/  @P6 LDG.E R146, [R8.64] ;  /* 0x0000000608926981 */ /* 0x000568000c1e1900 */
[----:B------:R2:W5:Y:S04]  /*0490*/  @P3 LDG.E R104, [R6.64] ;  /* 0x0000000606683981 */ /* 0x000568000c1e1900 */
[----:B------:R-:W3:Y:S01]  /*04a0*/  S2R R207, SR_CTAID.Y ;  /* 0x0000000000cf7919 */ /* 0x000ee20000002600 */
[----:B-1----:R-:W-:-:S02]  /*04b0*/  IMAD.MOV.U32 R2, RZ, RZ, c[0x0][0x1d0] ;  /* 0x00007400ff027624 */ /* 0x002fc400078e00ff */
[----:B------:R-:W-:Y:S01]  /*04c0*/  IMAD.MOV.U32 R150, RZ, RZ, c[0x0][0x228] ;  /* 0x00008a00ff967624 */ /* 0x000fe200078e00ff */
[----:B---3--:R-:W-:Y:S01]  /*04d0*/  SHF.R.S32.HI R87, RZ, 0x1f, R207 ;  /* 0x0000001fff577819 */ /* 0x008fe200000114cf */
[----:B------:R-:W-:Y:S05]  /*04e0*/  @P0 BRA `(.L_x_52) ;  /* 0x0000004000000947 */ /* 0x000fea0003800000 */
[----:B--2---:R-:W-:Y:S05]  /*04f0*/  @!P1 BRA `(.L_x_52) ;  /* 0x0000003000009947 */ /* 0x004fea0003800000 */
[----:B-----5:R-:W2:Y:S04]  /*0500*/  LDG.E R88, [R10.64] ;  /* 0x000000060a587981 */ /* 0x020ea8000c1e1900 */
[----:B------:R-:W2:Y:S02]  /*0510*/  LDG.E R3, [R10.64+0x4] ;  /* 0x000004060a037981 */ /* 0x000ea4000c1e1900 */
[----:B--2---:R-:W-:Y:S02]  /*0520*/  IADD3 R88, -R88, R3, RZ ;  /* 0x0000000358587210 */ /* 0x004fe40007ffe1ff */
.L_x_52:
[----:B--2---:R-:W-:-:S04]  /*0530*/  ISETP.NE.U32.AND P0, PT, RZ, c[0x0][0x368], PT ;  /* 0x0000da00ff007a0c */ /* 0x004fc80003f05070 */
[----:B------:R-:W-:-:S13]  /*0540*/  ISETP.NE.AND.EX P0, PT, RZ, c[0x0][0x36c], PT, P0 ;  /* 0x0000db00ff007a0c */ /* 0x000fda0003f05300 */
[----:B------:R-:W-:Y:S05]  /*0550*/  @!P0 BRA `(.L_x_53) ;  /* 0x0000003000008947 */ /* 0x000fea0003800000 */
[----:B------:R-:W-:-:S06]  /*0560*/  IMAD.WIDE R2, R208, R5, c[0x0][0x368] ;  /* 0x0000da00d0027625 */ /* 0x000fcc00078e0205 */
[----:B------:R1:W5:Y:S01]  /*0570*/  LDG.E R2, [R2.64] ;  /* 0x0000000602027981 */ /* 0x000362000c1e1900 */
[----:B------:R-:W-:Y:S05]  /*0580*/  BRA `(.L_x_54) ;  /* 0x0000004000007947 */ /* 0x000fea0003800000 */
.L_x_53:
[----:B------:R-:W-:Y:S05]  /*0590*/  @!P6 BRA `(.L_x_54) ;  /* 0x000000300000e947 */ /* 0x000fea0003800000 */
[----:B------:R-:W2:Y:S04]  /*05a0*/  LDG.E R2, [R8.64] ;  /* 0x0000000608027981 */ /* 0x000ea8000c1e1900 */
[----:B------:R-:W2:Y:S02]  /*05b0*/  LDG.E R3, [R8.64+0x4] ;  /* 0x0000040608037981 */ /* 0x000ea4000c1e1900 */
[----:B--2---:R-:W-:Y:S02]  /*05c0*/  IADD3 R2, -R2, R3, RZ ;  /* 0x0000000302027210 */ /* 0x004fe40007ffe1ff */
.L_x_54:
[----:B------:R-:W2:Y:S04]  /*05d0*/  @P3 LDG.E R0, [R6.64] ;  /* 0x0000000606003981 */ /* 0x000ea8000c1e1900 */
[----:B------:R-:W2:Y:S01]  /*05e0*/  @P3 LDG.E R9, [R6.64+0x4] ;  /* 0x0000040606093981 */ /* 0x000ea2000c1e1900 */
[----:B-1---5:R-:W-:Y:S01]  /*05f0*/  IMAD.IADD R3, R2, 0x1, -R147 ;  /* 0x0000000102037824 */ /* 0x022fe200078e0a93 */
[----:B------:R-:W-:Y:S01]  /*0600*/  ISETP.NE.U32.AND P0, PT, RZ, c[0x0][0x378], PT ;  /* 0x0000de00ff007a0c */ /* 0x000fe20003f05070 */
[----:B------:R-:W-:-:S03]  /*0610*/  IMAD.MOV.U32 R86, RZ, RZ, R2 ;  /* 0x000000ffff567224 */ /* 0x000fc600078e0002 */
[----:B------:R-:W-:-:S13]  /*0620*/  ISETP.NE.AND.EX P0, PT, RZ, c[0x0][0x37c], PT, P0 ;  /* 0x0000df00ff007a0c */ /* 0x000fda0003f05300 */
[----:B------:R-:W-:-:S05]  /*0630*/  @P0 IMAD.WIDE R10, R208, R5, c[0x0][0x378] ;  /* 0x0000de00d00a0625 */ /* 0x000fca00078e0205 */
[----:B------:R1:W5:Y:S01]  /*0640*/  @P0 LDG.E R86, [R10.64] ;  /* 0x000000060a560981 */ /* 0x000362000c1e1900 */
[----:B--2---:R-:W-:-:S04]  /*0650*/  @P3 IMAD.IADD R150, R9, 0x1, -R0 ;  /* 0x0000000109963824 */ /* 0x004fc800078e0a00 */
[----:B------:R-:W-:-:S05]  /*0660*/  IMAD.IADD R83, R3, 0x1, R150 ;  /* 0x0000000103537824 */ /* 0x000fca00078e0296 */
[----:B------:R-:W-:-:S04]  /*0670*/  IADD3 R0, R83, 0x3f, RZ ;  /* 0x0000003f53007810 */ /* 0x000fc80007ffe0ff */
[----:B------:R-:W-:-:S04]  /*0680*/  SHF.R.S32.HI R133, RZ, 0x1f, R0 ;  /* 0x0000001fff857819 */ /* 0x000fc80000011400 */
[----:B------:R-:W-:Y:S01]  /*0690*/  LEA.HI R133, R133, R0, RZ, 0x6 ;  /* 0x0000000085857211 */ /* 0x000fe200078f30ff */
[----:B------:R-:W-:-:S03]  /*06a0*/  IMAD.MOV R0, RZ, RZ, -R3 ;  /* 0x000000ffff007224 */ /* 0x000fc600078e0a03 */
[----:B------:R-:W-:Y:S02]  /*06b0*/  LOP3.LUT R4, R133, 0xffffffc0, RZ, 0xc0, !PT ;  /* 0xffffffc085047812 */ /* 0x000fe400078ec0ff */
[----:B------:R-:W-:-:S03]  /*06c0*/  IMNMX R0, RZ, R0, !PT ;  /* 0x00000000ff007217 */ /* 0x000fc60007800200 */
[----:B------:R-:W-:Y:S01]  /*06d0*/  IMAD.IADD R3, R4, 0x1, -R3 ;  /* 0x0000000104037824 */ /* 0x000fe200078e0a03 */
[----:B------:R-:W-:-:S04]  /*06e0*/  SHF.R.U32.HI R106, RZ, 0x6, R0 ;  /* 0x00000006ff6a7819 */ /* 0x000fc80000011600 */
[----:B------:R-:W-:-:S04]  /*06f0*/  IMNMX R3, R3, R150, PT ;  /* 0x0000009603037217 */ /* 0x000fc80003800200 */
[----:B------:R-:W-:-:S13]  /*0700*/  ISETP.GT.AND P0, PT, R3, R0, PT ;  /* 0x000000000300720c */ /* 0x000fda0003f04270 */
[----:B------:R-:W-:Y:S01]  /*0710*/  @P0 IADD3 R7, R3, 0x3f, RZ ;  /* 0x0000003f03070810 */ /* 0x000fe20007ffe0ff */
[----:B------:R-:W-:-:S03]  /*0720*/  IMAD.MOV.U32 R3, RZ, RZ, R106 ;  /* 0x000000ffff037224 */ /* 0x000fc600078e006a */
[----:B------:R-:W-:-:S04]  /*0730*/  @P0 SHF.R.S32.HI R0, RZ, 0x1f, R7 ;  /* 0x0000001fff000819 */ /* 0x000fc80000011407 */
[----:B------:R-:W-:-:S04]  /*0740*/  @P0 LEA.HI R0, R0, R7, RZ, 0x6 ;  /* 0x0000000700000211 */ /* 0x000fc800078f30ff */
[----:B------:R-:W-:-:S04]  /*0750*/  @P0 SHF.R.S32.HI R3, RZ, 0x6, R0 ;  /* 0x00000006ff030819 */ /* 0x000fc80000011400 */
[----:B------:R-:W-:-:S13]  /*0760*/  ISETP.GT.AND P0, PT, R3, R106, PT ;  /* 0x0000006a0300720c */ /* 0x000fda0003f04270 */
[----:B------:R-:W-:Y:S05]  /*0770*/  @!P0 BRA `(.L_x_55) ;  /* 0x0000529000008947 */ /* 0x000fea0003800000 */
[----:B-1----:R-:W-:-:S04]  /*0780*/  ISETP.NE.U32.AND P2, PT, RZ, c[0x0][0x340], PT ;  /* 0x0000d000ff007a0c */ /* 0x002fc80003f45070 */
[----:B------:R-:W-:-:S13]  /*0790*/  ISETP.NE.AND.EX P2, PT, RZ, c[0x0][0x344], PT, P2 ;  /* 0x0000d100ff007a0c */ /* 0x000fda0003f45320 */
[----:B------:R-:W-:-:S06]  /*07a0*/  @P2 IMAD.WIDE R12, R208, R5, c[0x0][0x340] ;  /* 0x0000d000d00c2625 */ /* 0x000fcc00078e0205 */
[----:B------:R-:W2:Y:S01]  /*07b0*/  @P2 LDG.E R12, [R12.64] ;  /* 0x000000060c0c2981 */ /* 0x000ea2000c1e1900 */
[----:B------:R-:W-:Y:S01]  /*07c0*/  SHF.R.S32.HI R5, RZ, 0x1f, R84 ;  /* 0x0000001fff057819 */ /* 0x000fe20000011454 */
[----:B------:R-:W-:Y:S01]  /*07d0*/  IMAD.IADD R2, R146, 0x1, R2 ;  /* 0x0000000192027824 */ /* 0x000fe200078e0202 */
[----:B------:R-:W-:Y:S01]  /*07e0*/  SHF.R.S32.HI R0, RZ, 0x1f, R104 ;  /* 0x0000001fff007819 */ /* 0x000fe20000011468 */
[----:B------:R-:W-:Y:S01]  /*07f0*/  IMAD R164, R87, c[0x0][0x240], RZ ;  /* 0x0000900057a47a24 */ /* 0x000fe200078e02ff */
[----:B------:R-:W-:Y:S01]  /*0800*/  LEA.HI R17, R5, R84, RZ, 0x3 ;  /* 0x0000005405117211 */ /* 0x000fe200078f18ff */
[----:B------:R-:W-:Y:S01]  /*0810*/  IMAD.MOV.U32 R118, RZ, RZ, c[0x0][0x238] ;  /* 0x00008e00ff767624 */ /* 0x000fe200078e00ff */
[----:B------:R-:W-:Y:S01]  /*0820*/  IADD3 R141, R3, -0x1, RZ ;  /* 0xffffffff038d7810 */ /* 0x000fe20007ffe0ff */
[----:B------:R-:W-:Y:S01]  /*0830*/  IMAD R164, R207, c[0x0][0x244], R164 ;  /* 0x00009100cfa47a24 */ /* 0x000fe200078e02a4 */
[----:B------:R-:W-:Y:S01]  /*0840*/  LOP3.LUT R7, R17, 0x1ffffff8, RZ, 0xc0, !PT ;  /* 0x1ffffff811077812 */ /* 0x000fe200078ec0ff */
[----:B------:R-:W-:Y:S01]  /*0850*/  IMAD.MOV.U32 R113, RZ, RZ, 0x6 ;  /* 0x00000006ff717424 */ /* 0x000fe200078e00ff */
[----:B------:R-:W-:Y:S01]  /*0860*/  SHF.R.S32.HI R17, RZ, 0x3, R17 ;  /* 0x00000003ff117819 */ /* 0x000fe20000011411 */
[----:B------:R-:W-:Y:S01]  /*0870*/  IMAD.MOV.U32 R107, RZ, RZ, c[0x0][0x27c] ;  /* 0x00009f00ff6b7624 */ /* 0x000fe200078e00ff */
[----:B------:R-:W-:Y:S01]  /*0880*/  SEL R162, R208, RZ, !P3 ;  /* 0x000000ffd0a27207 */ /* 0x000fe20005800000 */
[----:B------:R-:W-:Y:S01]  /*0890*/  IMAD.IADD R30, R84, 0x1, -R7 ;  /* 0x00000001541e7824 */ /* 0x000fe200078e0a07 */
[----:B------:R-:W-:Y:S01]  /*08a0*/  IADD3 R104, P0, R17, R104, RZ ;  /* 0x0000006811687210 */ /* 0x000fe20007f1e0ff */
[----:B------:R-:W-:Y:S01]  /*08b0*/  IMAD.IADD R102, R150, 0x1, -R17 ;  /* 0x0000000196667824 */ /* 0x000fe200078e0a11 */
[----:B------:R-:W-:Y:S01]  /*08c0*/  LEA.HI R6, R5, R84, RZ, 0x2 ;  /* 0x0000005405067211 */ /* 0x000fe200078f10ff */
[----:B------:R-:W-:Y:S01]  /*08d0*/  IMAD.SHL.U32 R30, R30, 0x8, RZ ;  /* 0x000000081e1e7824 */ /* 0x000fe200078e00ff */
[C---:B------:R-:W-:Y:S01]  /*08e0*/  LEA.HI.X.SX32 R103, R17.reuse, R0, 0x1, P0 ;  /* 0x0000000011677211 */ /* 0x040fe200000f0eff */
[----:B------:R-:W-:Y:S01]  /*08f0*/  IMAD.SHL.U32 R17, R17, 0x40, RZ ;  /* 0x0000004011117824 */ /* 0x000fe200078e00ff */
[C---:B------:R-:W-:Y:S01]  /*0900*/  SHF.L.U64.HI R108, R118.reuse, R113, c[0x0][0x23c] ;  /* 0x00008f00766c7619 */ /* 0x040fe20000010271 */
[----:B------:R-:W-:Y:S01]  /*0910*/  IMAD R0, R141, -0x40, R102 ;  /* 0xffffffc08d007824 */ /* 0x000fe200078e0266 */
[----:B------:R-:W-:Y:S01]  /*0920*/  SHF.R.S32.HI R31, RZ, 0x1f, R30 ;  /* 0x0000001fff1f7819 */ /* 0x000fe2000001141e */
[----:B------:R-:W-:Y:S01]  /*0930*/  IMAD R3, R103, c[0x0][0x238], RZ ;  /* 0x00008e0067037a24 */ /* 0x000fe200078e02ff */
[----:B------:R-:W-:Y:S01]  /*0940*/  LOP3.LUT R17, R17, 0x1c0, RZ, 0xc0, !PT ;  /* 0x000001c011117812 */ /* 0x000fe200078ec0ff */
[----:B------:R-:W-:Y:S01]  /*0950*/  IMAD.SHL.U32 R109, R118, 0x40, RZ ;  /* 0x00000040766d7824 */ /* 0x000fe200078e00ff */
[----:B------:R-:W-:Y:S01]  /*0960*/  ISETP.GE.AND P1, PT, R0, 0x1, PT ;  /* 0x000000010000780c */ /* 0x000fe20003f26270 */
[C---:B------:R-:W-:Y:S01]  /*0970*/  IMAD R8, R104.reuse, c[0x0][0x23c], R3 ;  /* 0x00008f0068087a24 */ /* 0x040fe200078e0203 */
[----:B------:R-:W-:Y:S01]  /*0980*/  SHF.R.S32.HI R3, RZ, 0x1f, R2 ;  /* 0x0000001fff037819 */ /* 0x000fe20000011402 */
[----:B------:R-:W-:Y:S01]  /*0990*/  IMAD.WIDE.U32 R10, R104, c[0x0][0x238], R30 ;  /* 0x00008e00680a7a25 */ /* 0x000fe200078e001e */
[----:B------:R-:W-:Y:S01]  /*09a0*/  ISETP.GT.AND P0, PT, R0, 0x20, PT ;  /* 0x000000200000780c */ /* 0x000fe20003f04270 */
[----:B------:R-:W-:Y:S01]  /*09b0*/  ULDC.U8 UR4, c[0x0][0x298] ;  /* 0x0000a60000047ab9 */ /* 0x000fe20000000000 */
[----:B------:R-:W-:Y:S01]  /*09c0*/  LOP3.LUT R0, R17, 0x38, R30, 0xf8, !PT ;  /* 0x0000003811007812 */ /* 0x000fe200078ef81e */
[----:B------:R-:W-:Y:S01]  /*09d0*/  IMAD.IADD R9, R11, 0x1, R8 ;  /* 0x000000010b097824 */ /* 0x000fe200078e0208 */
[----:B------:R-:W-:Y:S01]  /*09e0*/  SHF.R.U32.HI R17, RZ, 0x3, R17 ;  /* 0x00000003ff117819 */ /* 0x000fe20000011611 */
[----:B------:R-:W-:Y:S01]  /*09f0*/  IMAD R11, R3, c[0x0][0x1e0], RZ ;  /* 0x00007800030b7a24 */ /* 0x000fe200078e02ff */
[----:B------:R-:W-:Y:S01]  /*0a00*/  SHF.R.S32.HI R7, RZ, 0x1f, R141 ;  /* 0x0000001fff077819 */ /* 0x000fe2000001148d */
[----:B------:R-:W-:Y:S01]  /*0a10*/  IMAD.MOV.U32 R8, RZ, RZ, R10 ;  /* 0x000000ffff087224 */ /* 0x000fe200078e000a */
[----:B------:R-:W-:Y:S01]  /*0a20*/  LOP3.LUT R17, R0, R17, RZ, 0x3c, !PT ;  /* 0x0000001100117212 */ /* 0x000fe200078e3cff */
[----:B------:R-:W-:Y:S01]  /*0a30*/  IMAD R32, R2, c[0x0][0x1e4], R11 ;  /* 0x0000790002207a24 */ /* 0x000fe200078e020b */
[----:B------:R-:W-:Y:S01]  /*0a40*/  SHF.R.S32.HI R11, RZ, 0x1f, R208 ;  /* 0x0000001fff0b7819 */ /* 0x000fe200000114d0 */
[----:B------:R-:W-:Y:S01]  /*0a50*/  IMAD.WIDE.U32 R8, R207, c[0x0][0x240], R8 ;  /* 0x00009000cf087a25 */ /* 0x000fe200078e0008 */
[----:B------:R-:W-:-:S02]  /*0a60*/  IADD3 R0, R30, 0x80, RZ ;  /* 0x000000801e007810 */ /* 0x000fc40007ffe0ff */
[----:B------:R-:W-:Y:S01]  /*0a70*/  SEL R101, R11, RZ, !P3 ;  /* 0x000000ff0b657207 */ /* 0x000fe20005800000 */
[----:B------:R-:W-:Y:S01]  /*0a80*/  IMAD.IADD R165, R9, 0x1, R164 ;  /* 0x0000000109a57824 */ /* 0x000fe200078e02a4 */
[----:B------:R-:W-:Y:S01]  /*0a90*/  LOP3.LUT R9, R6, 0xfffffffc, RZ, 0xc0, !PT ;  /* 0xfffffffc06097812 */ /* 0x000fe200078ec0ff */
[----:B------:R-:W-:Y:S01]  /*0aa0*/  IMAD.MOV.U32 R164, RZ, RZ, R8 ;  /* 0x000000ffffa47224 */ /* 0x000fe200078e0008 */
[----:B------:R-:W-:Y:S01]  /*0ab0*/  ISETP.GE.AND P3, PT, R0, c[0x0][0x1d4], PT ;  /* 0x0000750000007a0c */ /* 0x000fe20003f66270 */
[----:B------:R-:W-:Y:S01]  /*0ac0*/  IMAD R171, R101, c[0x0][0x248], RZ ;  /* 0x0000920065ab7a24 */ /* 0x000fe200078e02ff */
[----:B------:R-:W-:Y:S01]  /*0ad0*/  SHF.R.S32.HI R145, RZ, 0x2, R6 ;  /* 0x00000002ff917819 */ /* 0x000fe20000011406 */
[----:B------:R-:W-:Y:S01]  /*0ae0*/  IMAD.WIDE.U32 R164, R162, c[0x0][0x248], R164 ;  /* 0x00009200a2a47a25 */ /* 0x000fe200078e00a4 */
[----:B------:R-:W-:Y:S02]  /*0af0*/  SHF.R.S32.HI R6, RZ, 0x1f, R6 ;  /* 0x0000001fff067819 */ /* 0x000fe40000011406 */
[----:B------:R-:W-:Y:S01]  /*0b00*/  ISETP.GE.AND P5, PT, R30, c[0x0][0x1d4], PT ;  /* 0x000075001e007a0c */ /* 0x000fe20003fa6270 */
[----:B------:R-:W-:Y:S01]  /*0b10*/  IMAD R171, R162, c[0x0][0x24c], R171 ;  /* 0x00009300a2ab7a24 */ /* 0x000fe200078e02ab */
[----:B------:R-:W-:Y:S01]  /*0b20*/  LEA.HI R6, R6, R145, RZ, 0x3 ;  /* 0x0000009106067211 */ /* 0x000fe200078f18ff */
[----:B------:R-:W-:Y:S01]  /*0b30*/  IMAD R4, R108, R141, RZ ;  /* 0x0000008d6c047224 */ /* 0x000fe200078e02ff */
[-C--:B------:R-:W-:Y:S01]  /*0b40*/  LEA.HI R140, R5, R84.reuse, RZ, 0x6 ;  /* 0x00000054058c7211 */ /* 0x080fe200078f30ff */
[----:B------:R-:W-:Y:S01]  /*0b50*/  IMAD.IADD R171, R165, 0x1, R171 ;  /* 0x00000001a5ab7824 */ /* 0x000fe200078e02ab */
[----:B------:R-:W-:Y:S01]  /*0b60*/  LOP3.LUT R6, R6, 0xfffffff8, RZ, 0xc0, !PT ;  /* 0xfffffff806067812 */ /* 0x000fe200078ec0ff */
[----:B------:R-:W-:Y:S01]  /*0b70*/  IMAD.IADD R18, R84, 0x1, -R9 ;  /* 0x0000000154127824 */ /* 0x000fe200078e0a09 */
[----:B------:R-:W-:Y:S01]  /*0b80*/  LEA.HI R5, R5, R84, RZ, 0x5 ;  /* 0x0000005405057211 */ /* 0x000fe200078f28ff */
[----:B------:R-:W-:-:S02]  /*0b90*/  IMAD.MOV.U32 R170, RZ, RZ, R164 ;  /* 0x000000ffffaa7224 */ /* 0x000fc400078e00a4 */
[----:B------:R-:W-:Y:S01]  /*0ba0*/  IMAD R7, R7, R109, R4 ;  /* 0x0000006d07077224 */ /* 0x000fe200078e0204 */
[----:B------:R-:W-:Y:S01]  /*0bb0*/  IADD3 R4, R30, 0x40, RZ ;  /* 0x000000401e047810 */ /* 0x000fe20007ffe0ff */
[----:B------:R-:W-:-:S03]  /*0bc0*/  IMAD.WIDE.U32 R14, R2, c[0x0][0x1e0], RZ ;  /* 0x00007800020e7a25 */ /* 0x000fc600078e00ff */
[----:B------:R-:W-:Y:S01]  /*0bd0*/  ISETP.GE.AND P4, PT, R4, c[0x0][0x1d4], PT ;  /* 0x0000750004007a0c */ /* 0x000fe20003f86270 */
[----:B------:R-:W-:-:S04]  /*0be0*/  IMAD.WIDE.U32 R26, R141, R109, R170 ;  /* 0x0000006d8d1a7225 */ /* 0x000fc800078e00aa */
[----:B------:R-:W-:Y:S02]  /*0bf0*/  IMAD.SHL.U32 R16, R18, 0x4, RZ ;  /* 0x0000000412107824 */ /* 0x000fe400078e00ff */
[----:B------:R-:W-:Y:S02]  /*0c00*/  IMAD.IADD R33, R15, 0x1, R32 ;  /* 0x000000010f217824 */ /* 0x000fe400078e0220 */
[----:B------:R-:W-:Y:S01]  /*0c10*/  IMAD.IADD R22, R27, 0x1, R7 ;  /* 0x000000011b167824 */ /* 0x000fe200078e0207 */
[----:B------:R-:W-:Y:S01]  /*0c20*/  IADD3 R15, R16, 0x20, RZ ;  /* 0x00000020100f7810 */ /* 0x000fe20007ffe0ff */
[----:B------:R-:W-:Y:S02]  /*0c30*/  IMAD.SHL.U32 R20, R107, 0x2, RZ ;  /* 0x000000026b147824 */ /* 0x000fe400078e00ff */
[----:B------:R-:W-:Y:S02]  /*0c40*/  IMAD.SHL.U32 R18, R18, 0x8, RZ ;  /* 0x0000000812127824 */ /* 0x000fe400078e00ff */
[----:B------:R-:W-:Y:S01]  /*0c50*/  IMAD.MOV.U32 R32, RZ, RZ, R14 ;  /* 0x000000ffff207224 */ /* 0x000fe200078e000e */
[----:B------:R-:W-:Y:S01]  /*0c60*/  IADD3 R14, R16, 0x40, RZ ;  /* 0x00000040100e7810 */ /* 0x000fe20007ffe0ff */
[----:B------:R-:W-:Y:S01]  /*0c70*/  IMAD.IADD R119, R145, 0x1, -R6 ;  /* 0x0000000191777824 */ /* 0x000fe200078e0a06 */
[----:B------:R-:W-:Y:S01]  /*0c80*/  SHF.R.S32.HI R19, RZ, 0x1f, R18 ;  /* 0x0000001fff137819 */ /* 0x000fe20000011412 */
[----:B------:R-:W-:Y:S01]  /*0c90*/  IMAD.WIDE.U32 R30, R207, c[0x0][0x260], R30 ;  /* 0x00009800cf1e7a25 */ /* 0x000fe200078e001e */
[----:B------:R-:W-:-:S02]  /*0ca0*/  IADD3 R144, R18, 0x60, RZ ;  /* 0x0000006012907810 */ /* 0x000fc40007ffe0ff */
[C---:B------:R-:W-:Y:S01]  /*0cb0*/  IADD3 R143, R18.reuse, 0x80, RZ ;  /* 0x00000080128f7810 */ /* 0x040fe20007ffe0ff */
[----:B------:R-:W-:Y:S01]  /*0cc0*/  IMAD R101, R101, c[0x0][0x268], RZ ;  /* 0x00009a0065657a24 */ /* 0x000fe200078e02ff */
[----:B------:R-:W-:Y:S01]  /*0cd0*/  IADD3 R142, R18, 0xa0, RZ ;  /* 0x000000a0128e7810 */ /* 0x000fe20007ffe0ff */
[----:B------:R-:W-:Y:S02]  /*0ce0*/  IMAD.SHL.U32 R140, R140, 0x8, RZ ;  /* 0x000000088c8c7824 */ /* 0x000fe400078e00ff */
[----:B------:R-:W-:Y:S02]  /*0cf0*/  IMAD R101, R162, c[0x0][0x26c], R101 ;  /* 0x00009b00a2657a24 */ /* 0x000fe400078e0265 */
[----:B------:R-:W-:Y:S01]  /*0d00*/  IMAD.SHL.U32 R5, R5, 0x10, RZ ;  /* 0x0000001005057824 */ /* 0x000fe200078e00ff */
[----:B------:R-:W-:Y:S01]  /*0d10*/  LOP3.LUT R140, R17, 0xfffffe00, R140, 0xf8, !PT ;  /* 0xfffffe00118c7812 */ /* 0x000fe200078ef88c */
[----:B------:R-:W-:Y:S01]  /*0d20*/  IMAD.MOV.U32 R117, RZ, RZ, 0x5 ;  /* 0x00000005ff757424 */ /* 0x000fe200078e00ff */
[----:B------:R-:W-:Y:S01]  /*0d30*/  SHF.R.S32.HI R17, RZ, 0x1f, R16 ;  /* 0x0000001fff117819 */ /* 0x000fe20000011410 */
[----:B------:R-:W-:Y:S01]  /*0d40*/  IMAD R166, R87, c[0x0][0x1e8], RZ ;  /* 0x00007a0057a67a24 */ /* 0x000fe200078e02ff */
[----:B------:R-:W-:Y:S01]  /*0d50*/  LOP3.LUT R5, R5, 0xfffffe00, RZ, 0xc0, !PT ;  /* 0xfffffe0005057812 */ /* 0x000fe200078ec0ff */
[----:B------:R-:W-:Y:S01]  /*0d60*/  IMAD.SHL.U32 R140, R140, 0x2, RZ ;  /* 0x000000028c8c7824 */ /* 0x000fe200078e00ff */
[C---:B------:R-:W-:Y:S01]  /*0d70*/  SHF.L.U64.HI R117, R118.reuse, R117, c[0x0][0x23c] ;  /* 0x00008f0076757619 */ /* 0x040fe20000010275 */
[----:B------:R-:W-:-:S02]  /*0d80*/  IMAD.SHL.U32 R118, R118, 0x20, RZ ;  /* 0x0000002076767824 */ /* 0x000fc400078e00ff */
[C---:B------:R-:W-:Y:S02]  /*0d90*/  IMAD R166, R207.reuse, c[0x0][0x1ec], R166 ;  /* 0x00007b00cfa67a24 */ /* 0x040fe400078e02a6 */
[----:B------:R-:W-:-:S04]  /*0da0*/  IMAD.WIDE.U32 R32, R207, c[0x0][0x1e8], R32 ;  /* 0x00007a00cf207a25 */ /* 0x000fc800078e0020 */
[----:B------:R-:W-:Y:S02]  /*0db0*/  IMAD.IADD R167, R33, 0x1, R166 ;  /* 0x0000000121a77824 */ /* 0x000fe400078e02a6 */
[----:B------:R-:W-:Y:S02]  /*0dc0*/  IMAD.MOV.U32 R166, RZ, RZ, R32 ;  /* 0x000000ffffa67224 */ /* 0x000fe400078e0020 */
[----:B------:R-:W-:-:S04]  /*0dd0*/  IMAD.WIDE.U32 R158, R145, c[0x0][0x280], R16 ;  /* 0x0000a000919e7a25 */ /* 0x000fc800078e0010 */
[----:B------:R-:W-:-:S04]  /*0de0*/  IMAD.WIDE.U32 R156, R145, c[0x0][0x290], R16 ;  /* 0x0000a400919c7a25 */ /* 0x000fc800078e0010 */
[----:B------:R-:W-:-:S04]  /*0df0*/  IMAD.WIDE.U32 R34, R145, c[0x0][0x280], R18 ;  /* 0x0000a00091227a25 */ /* 0x000fc800078e0012 */
[----:B------:R-:W-:-:S04]  /*0e00*/  IMAD.WIDE.U32 R32, R145, c[0x0][0x290], R18 ;  /* 0x0000a40091207a25 */ /* 0x000fc800078e0012 */
[----:B------:R-:W-:-:S04]  /*0e10*/  IMAD.WIDE.U32 R168, R145, c[0x0][0x1e0], RZ ;  /* 0x0000780091a87a25 */ /* 0x000fc800078e00ff */
[----:B------:R-:W-:Y:S02]  /*0e20*/  IMAD.MOV.U32 R112, RZ, RZ, c[0x0][0x1e0] ;  /* 0x00007800ff707624 */ /* 0x000fe400078e00ff */
[----:B------:R-:W-:Y:S02]  /*0e30*/  IMAD.MOV.U32 R114, RZ, RZ, c[0x0][0x280] ;  /* 0x0000a000ff727624 */ /* 0x000fe400078e00ff */
[----:B------:R-:W-:Y:S01]  /*0e40*/  IMAD.MOV.U32 R116, RZ, RZ, c[0x0][0x290] ;  /* 0x0000a400ff747624 */ /* 0x000fe200078e00ff */
[CC--:B------:R-:W-:Y:S01]  /*0e50*/  SHF.L.U64.HI R110, R112.reuse, R113.reuse, c[0x0][0x1e4] ;  /* 0x00007900706e7619 */ /* 0x0c0fe20000010271 */
[----:B------:R-:W-:Y:S01]  /*0e60*/  IMAD.SHL.U32 R112, R112, 0x40, RZ ;  /* 0x0000004070707824 */ /* 0x000fe200078e00ff */
[CC--:B------:R-:W-:Y:S01]  /*0e70*/  SHF.L.U64.HI R111, R114.reuse, R113.reuse, c[0x0][0x284] ;  /* 0x0000a100726f7619 */ /* 0x0c0fe20000010271 */
[----:B------:R-:W-:Y:S01]  /*0e80*/  IMAD.SHL.U32 R114, R114, 0x40, RZ ;  /* 0x0000004072727824 */ /* 0x000fe200078e00ff */
[C---:B------:R-:W-:Y:S01]  /*0e90*/  SHF.L.U64.HI R113, R116.reuse, R113, c[0x0][0x294] ;  /* 0x0000a50074717619 */ /* 0x040fe20000010271 */
[----:B------:R-:W-:Y:S01]  /*0ea0*/  IMAD.SHL.U32 R116, R116, 0x40, RZ ;  /* 0x0000004074747824 */ /* 0x000fe200078e00ff */
[----:B--2---:R-:W-:Y:S01]  /*0eb0*/  @P2 SHF.R.S32.HI R13, RZ, 0x1f, R12 ;  /* 0x0000001fff0d2819 */ /* 0x004fe2000001140c */
[----:B------:R-:W-:-:S02]  /*0ec0*/  @!P2 IMAD.MOV.U32 R12, RZ, RZ, R208 ;  /* 0x000000ffff0ca224 */ /* 0x000fc400078e00d0 */
[----:B------:R-:W-:Y:S01]  /*0ed0*/  @!P2 IMAD.MOV.U32 R13, RZ, RZ, R11 ;  /* 0x000000ffff0da224 */ /* 0x000fe200078e000b */
[----:B------:R-:W-:Y:S02]  /*0ee0*/  ISETP.GE.AND P2, PT, R107, 0x1, PT ;  /* 0x000000016b00780c */ /* 0x000fe40003f46270 */
[----:B------:R-:W-:Y:S02]  /*0ef0*/  IADD3 R11, -R20, c[0x0][0x1d4], RZ ;  /* 0x00007500140b7a10 */ /* 0x000fe40007ffe1ff */
[----:B------:R-:W-:Y:S02]  /*0f00*/  P2R R0, PR, RZ, 0x4 ;  /* 0x00000004ff007803 */ /* 0x000fe40000000000 */
[----:B------:R-:W-:Y:S02]  /*0f10*/  @P1 LEA R28, P2, R26, c[0x0][0x220], 0x1 ;  /* 0x000088001a1c1a11 */ /* 0x000fe400078408ff */
[----:B------:R-:W-:Y:S01]  /*0f20*/  SEL R4, R13, RZ, !P6 ;  /* 0x000000ff0d047207 */ /* 0x000fe20007000000 */
[----:B------:R-:W-:Y:S01]  /*0f30*/  IMAD.IADD R13, R16, 0x1, R15 ;  /* 0x00000001100d7824 */ /* 0x000fe200078e020f */
[----:B------:R-:W-:-:S02]  /*0f40*/  @P1 LEA.HI.X R29, R26, c[0x0][0x224], R22, 0x1, P2 ;  /* 0x000089001a1d1a11 */ /* 0x000fc400010f0c16 */
[----:B------:R-:W-:Y:S01]  /*0f50*/  ISETP.GE.AND P2, PT, R18, c[0x0][0x27c], PT ;  /* 0x00009f0012007a0c */ /* 0x000fe20003f46270 */
[----:B------:R-:W-:Y:S01]  /*0f60*/  IMAD R105, R4, c[0x0][0x1f0], RZ ;  /* 0x00007c0004697a24 */ /* 0x000fe200078e02ff */
[----:B------:R-:W-:Y:S01]  /*0f70*/  SEL R160, R12, RZ, !P6 ;  /* 0x000000ff0ca07207 */ /* 0x000fe20007000000 */
[----:B------:R-:W-:Y:S01]  /*0f80*/  IMAD.IADD R12, R16, 0x1, R14 ;  /* 0x00000001100c7824 */ /* 0x000fe200078e020e */
[----:B------:R-:W-:Y:S01]  /*0f90*/  SEL R9, RZ, c[0x0][0x27c], !P2 ;  /* 0x00009f00ff097a07 */ /* 0x000fe20005000000 */
[----:B------:R-:W-:Y:S01]  /*0fa0*/  @!PT LDS RZ, [RZ] ;  /* 0x00000000fffff984 */ /* 0x000fe20000000800 */
[----:B------:R-:W-:Y:S01]  /*0fb0*/  @!PT LDS RZ, [RZ] ;  /* 0x00000000fffff984 */ /* 0x000fe20000000800 */
[----:B------:R-:W-:Y:S01]  /*0fc0*/  @!PT LDS RZ, [RZ] ;  /* 0x00000000fffff984 */ /* 0x000fe20000000800 */
[----:B------:R1:W-:Y:S01]  /*0fd0*/  @P1 LDGSTS.E.BYPASS.LTC128B.128 [R140+0x6100], [R28.64], !P5 ;  /* 0x061000001c8c1fae */ /* 0x0003e2000e901d46 */
[-C--:B------:R-:W-:Y:S01]  /*0fe0*/  SEL R7, R20, R11.reuse, !P2 ;  /* 0x0000000b14077207 */ /* 0x080fe20005000000 */
[----:B------:R-:W-:Y:S01]  /*0ff0*/  IMAD R97, R4, c[0x0][0x218], RZ ;  /* 0x0000860004617a24 */ /* 0x000fe200078e02ff */
[----:B------:R-:W-:Y:S01]  /*1000*/  ISETP.GE.AND P2, PT, R13, c[0x0][0x27c], PT ;  /* 0x00009f000d007a0c */ /* 0x000fe20003f46270 */
[----:B------:R-:W-:Y:S01]  /*1010*/  IMAD.IADD R24, R18, 0x1, R9 ;  /* 0x0000000112187824 */ /* 0x000fe200078e0209 */
[----:B------:R-:W-:Y:S01]  /*1020*/  SHF.R.S32.HI R136, RZ, 0x1f, R7 ;  /* 0x0000001fff887819 */ /* 0x000fe20000011407 */
[----:B------:R1:W-:Y:S01]  /*1030*/  @P1 LDGSTS.E.BYPASS.LTC128B.128 [R140+0x8100], [R28.64+0x80], !P4 ;  /* 0x081000801c8c1fae */ /* 0x0003e2000e101d46 */
[----:B------:R-:W-:Y:S01]  /*1040*/  SEL R8, RZ, c[0x0][0x27c], !P2 ;  /* 0x00009f00ff087a07 */ /* 0x000fe20005000000 */
[----:B------:R-:W-:Y:S01]  /*1050*/  IMAD.WIDE.U32 R166, R160, c[0x0][0x1f0], R166 ;  /* 0x00007c00a0a67a25 */ /* 0x000fe200078e00a6 */
[----:B------:R-:W-:Y:S01]  /*1060*/  SEL R10, R20, R11, !P2 ;  /* 0x0000000b140a7207 */ /* 0x000fe20005000000 */
[----:B------:R1:W-:Y:S01]  /*1070*/  @P1 LDGSTS.E.BYPASS.LTC128B.128 [R140+0xa100], [R28.64+0x100], !P3 ;  /* 0x0a1001001c8c1fae */ /* 0x0003e2000d901d46 */
[----:B------:R-:W-:Y:S01]  /*1080*/  ISETP.GE.AND P2, PT, R12, c[0x0][0x27c], PT ;  /* 0x00009f000c007a0c */ /* 0x000fe20003f46270 */
[----:B------:R-:W-:Y:S01]  /*1090*/  IMAD.IADD R8, R8, 0x1, R13 ;  /* 0x0000000108087824 */ /* 0x000fe200078e020d */
[----:B------:R-:W-:Y:S01]  /*10a0*/  LEA.HI R136, R136, R7, RZ, 0x4 ;  /* 0x0000000788887211 */ /* 0x000fe200078f20ff */
[C---:B------:R-:W-:Y:S01]  /*10b0*/  IMAD R105, R160.reuse, c[0x0][0x1f4], R105 ;  /* 0x00007d00a0697a24 */ /* 0x040fe200078e0269 */
[----:B------:R-:W-:Y:S01]  /*10c0*/  SHF.R.S32.HI R7, RZ, 0x1f, R10 ;  /* 0x0000001fff077819 */ /* 0x000fe2000001140a */
[----:B------:R-:W-:Y:S01]  /*10d0*/  IMAD R97, R160, c[0x0][0x21c], R97 ;  /* 0x00008700a0617a24 */ /* 0x000fe200078e0261 */
[----:B------:R-:W-:Y:S01]  /*10e0*/  SEL R9, RZ, c[0x0][0x27c], !P2 ;  /* 0x00009f00ff097a07 */ /* 0x000fe20005000000 */
[----:B------:R-:W-:Y:S01]  /*10f0*/  IMAD.IADD R105, R167, 0x1, R105 ;  /* 0x00000001a7697824 */ /* 0x000fe200078e0269 */
[----:B------:R-:W-:Y:S01]  /*1100*/  SEL R11, R20, R11, !P2 ;  /* 0x0000000b140b7207 */ /* 0x000fe20005000000 */
[----:B------:R-:W-:Y:S01]  /*1110*/  IMAD R20, R87, c[0x0][0x260], RZ ;  /* 0x0000980057147a24 */ /* 0x000fe200078e02ff */
[----:B------:R-:W-:Y:S01]  /*1120*/  LEA.HI R7, R7, R10, RZ, 0x4 ;  /* 0x0000000a07077211 */ /* 0x000fe200078f20ff */
[----:B------:R-:W-:Y:S01]  /*1130*/  IMAD.IADD R10, R9, 0x1, R12 ;  /* 0x00000001090a7824 */ /* 0x000fe200078e020c */
[----:B------:R-:W-:Y:S01]  /*1140*/  SHF.R.S32.HI R6, RZ, 0x1f, R11 ;  /* 0x0000001fff067819 */ /* 0x000fe2000001140b */
[----:B------:R-:W-:Y:S01]  /*1150*/  IMAD R20, R207, c[0x0][0x264], R20 ;  /* 0x00009900cf147a24 */ /* 0x000fe200078e0214 */
[C---:B------:R-:W-:Y:S01]  /*1160*/  LOP3.LUT P2, RZ, R119.reuse, 0x4, RZ, 0xc0, !PT ;  /* 0x0000000477ff7812 */ /* 0x040fe2000784c0ff */
[----:B------:R-:W-:Y:S01]  /*1170*/  IMAD.SHL.U32 R119, R119, 0x40, RZ ;  /* 0x0000004077777824 */ /* 0x000fe200078e00ff */
[----:B------:R-:W-:Y:S01]  /*1180*/  SHF.R.S32.HI R129, RZ, 0x1f, R24 ;  /* 0x0000001fff817819 */ /* 0x000fe20000011418 */
[----:B------:R-:W-:Y:S01]  /*1190*/  IMAD.IADD R21, R31, 0x1, R20 ;  /* 0x000000011f157824 */ /* 0x000fe200078e0214 */
[----:B------:R-:W-:Y:S01]  /*11a0*/  SHF.R.S32.HI R125, RZ, 0x1f, R8 ;  /* 0x0000001fff7d7819 */ /* 0x000fe20000011408 */
[----:B------:R-:W-:Y:S01]  /*11b0*/  IMAD.MOV.U32 R20, RZ, RZ, R30 ;  /* 0x000000ffff147224 */ /* 0x000fe200078e001e */
[----:B------:R-:W-:Y:S01]  /*11c0*/  LEA.HI R6, R6, R11, RZ, 0x4 ;  /* 0x0000000b06067211 */ /* 0x000fe200078f20ff */
[----:B------:R-:W-:Y:S01]  /*11d0*/  IMAD.WIDE.U32 R30, R207, c[0x0][0x210], R18 ;  /* 0x00008400cf1e7a25 */ /* 0x000fe200078e0012 */
[----:B------:R-:W-:-:S02]  /*11e0*/  SHF.R.S32.HI R121, RZ, 0x1f, R10 ;  /* 0x0000001fff797819 */ /* 0x000fc4000001140a */
[----:B------:R-:W-:Y:S01]  /*11f0*/  LEA.HI R139, R129, R24, RZ, 0x3 ;  /* 0x00000018818b7211 */ /* 0x000fe200078f18ff */
[----:B------:R-:W-:Y:S01]  /*1200*/  IMAD.WIDE.U32 R162, R162, c[0x0][0x268], R20 ;  /* 0x00009a00a2a27a25 */ /* 0x000fe200078e0014 */
[----:B------:R-:W-:Y:S02]  /*1210*/  LOP3.LUT R119, R119, 0x1c0, RZ, 0xc0, !PT ;  /* 0x000001c077777812 */ /* 0x000fe400078ec0ff */
[----:B------:R-:W-:Y:S01]  /*1220*/  LEA.HI R138, R125, R8, RZ, 0x3 ;  /* 0x000000087d8a7211 */ /* 0x000fe200078f18ff */
[----:B------:R-:W-:Y:S01]  /*1230*/  IMAD.IADD R101, R163, 0x1, R101 ;  /* 0x00000001a3657824 */ /* 0x000fe200078e0265 */
[----:B------:R-:W-:Y:S02]  /*1240*/  SHF.R.S32.HI R136, RZ, 0x4, R136 ;  /* 0x00000004ff887819 */ /* 0x000fe40000011488 */
[----:B------:R-:W-:Y:S02]  /*1250*/  SHF.R.S32.HI R7, RZ, 0x4, R7 ;  /* 0x00000004ff077819 */ /* 0x000fe40000011407 */
[----:B------:R-:W-:-:S02]  /*1260*/  LEA.HI R137, R121, R10, RZ, 0x3 ;  /* 0x0000000a79897211 */ /* 0x000fc400078f18ff */
[----:B------:R-:W-:Y:S02]  /*1270*/  SHF.R.S32.HI R6, RZ, 0x4, R6 ;  /* 0x00000004ff067819 */ /* 0x000fe40000011406 */
[----:B------:R-:W-:Y:S02]  /*1280*/  LEA.HI R125, R125, R8, RZ, 0x6 ;  /* 0x000000087d7d7211 */ /* 0x000fe400078f30ff */
[----:B------:R-:W-:Y:S02]  /*1290*/  SHF.R.U32.HI R8, RZ, 0x3, R119 ;  /* 0x00000003ff087819 */ /* 0x000fe40000011677 */
[----:B------:R-:W-:Y:S01]  /*12a0*/  LOP3.LUT R9, R119, 0x38, R139, 0xf8, !PT ;  /* 0x0000003877097812 */ /* 0x000fe200078ef88b */
[----:B------:R-:W-:Y:S01]  /*12b0*/  IMAD.SHL.U32 R125, R125, 0x40, RZ ;  /* 0x000000407d7d7824 */ /* 0x000fe200078e00ff */
[----:B------:R-:W-:Y:S02]  /*12c0*/  LEA.HI.SX32 R136, R139, R136, 0x1d ;  /* 0x000000888b887211 */ /* 0x000fe400078feaff */
[----:B------:R-:W-:-:S02]  /*12d0*/  LEA.HI.SX32 R132, R138, R7, 0x1d ;  /* 0x000000078a847211 */ /* 0x000fc400078feaff */
[----:B------:R-:W-:Y:S02]  /*12e0*/  LEA.HI.SX32 R131, R137, R6, 0x1d ;  /* 0x0000000689837211 */ /* 0x000fe400078feaff */
[----:B------:R-:W-:Y:S02]  /*12f0*/  LOP3.LUT R20, R9, R8, RZ, 0x3c, !PT ;  /* 0x0000000809147212 */ /* 0x000fe400078e3cff */
[----:B------:R-:W-:Y:S01]  /*1300*/  LEA.HI R129, R129, R24, RZ, 0x6 ;  /* 0x0000001881817211 */ /* 0x000fe200078f30ff */
[----:B------:R-:W-:Y:S01]  /*1310*/  IMAD R24, R87, c[0x0][0x210], RZ ;  /* 0x0000840057187a24 */ /* 0x000fe200078e02ff */
[----:B------:R-:W-:Y:S02]  /*1320*/  LOP3.LUT R9, R119, 0x38, R138, 0xf8, !PT ;  /* 0x0000003877097812 */ /* 0x000fe400078ef88a */
[----:B------:R-:W-:Y:S01]  /*1330*/  LEA.HI R121, R121, R10, RZ, 0x6 ;  /* 0x0000000a79797211 */ /* 0x000fe200078f30ff */
[----:B------:R-:W-:Y:S01]  /*1340*/  IMAD.SHL.U32 R129, R129, 0x40, RZ ;  /* 0x0000004081817824 */ /* 0x000fe200078e00ff */
[----:B------:R-:W-:Y:S01]  /*1350*/  SHF.R.S32.HI R7, RZ, 0x1f, R136 ;  /* 0x0000001fff077819 */ /* 0x000fe20000011488 */
[----:B------:R-:W-:Y:S01]  /*1360*/  IMAD R24, R207, c[0x0][0x214], R24 ;  /* 0x00008500cf187a24 */ /* 0x000fe200078e0218 */
[----:B------:R-:W-:Y:S01]  /*1370*/  SHF.R.S32.HI R123, RZ, 0x1f, R132 ;  /* 0x0000001fff7b7819 */ /* 0x000fe20000011484 */
[----:B------:R-:W-:Y:S01]  /*1380*/  IMAD.SHL.U32 R121, R121, 0x40, RZ ;  /* 0x0000004079797824 */ /* 0x000fe200078e00ff */
[----:B------:R-:W-:Y:S01]  /*1390*/  SHF.R.S32.HI R6, RZ, 0x1f, R131 ;  /* 0x0000001fff067819 */ /* 0x000fe20000011483 */
[----:B------:R-:W-:Y:S01]  /*13a0*/  IMAD.IADD R25, R31, 0x1, R24 ;  /* 0x000000011f197824 */ /* 0x000fe200078e0218 */
[----:B------:R-:W-:Y:S01]  /*13b0*/  LOP3.LUT R125, R125, 0x7ffff000, RZ, 0xc0, !PT ;  /* 0x7ffff0007d7d7812 */ /* 0x000fe200078ec0ff */
[----:B------:R-:W-:Y:S01]  /*13c0*/  IMAD.MOV.U32 R24, RZ, RZ, R30 ;  /* 0x000000ffff187224 */ /* 0x000fe200078e001e */
[----:B------:R-:W-:-:S02]  /*13d0*/  LOP3.LUT R10, R9, R8, RZ, 0x3c, !PT ;  /* 0x00000008090a7212 */ /* 0x000fc400078e3cff */
[----:B------:R-:W-:Y:S01]  /*13e0*/  LEA.HI R7, R7, R136, RZ, 0x3 ;  /* 0x0000008807077211 */ /* 0x000fe200078f18ff */
[----:B------:R-:W-:Y:S01]  /*13f0*/  IMAD.SHL.U32 R136, R136, 0x8, RZ ;  /* 0x0000000888887824 */ /* 0x000fe200078e00ff */
[----:B------:R-:W-:Y:S01]  /*1400*/  LEA.HI R123, R123, R132, RZ, 0x3 ;  /* 0x000000847b7b7211 */ /* 0x000fe200078f18ff */
[----:B------:R-:W-:Y:S01]  /*1410*/  IMAD.SHL.U32 R132, R132, 0x8, RZ ;  /* 0x0000000884847824 */ /* 0x000fe200078e00ff */
[----:B------:R-:W-:Y:S01]  /*1420*/  LOP3.LUT R9, R119, 0x38, R137, 0xf8, !PT ;  /* 0x0000003877097812 */ /* 0x000fe200078ef889 */
[----:B------:R-:W-:Y:S01]  /*1430*/  IMAD.SHL.U32 R7, R7, 0x200, RZ ;  /* 0x0000020007077824 */ /* 0x000fe200078e00ff */
[----:B------:R-:W-:Y:S01]  /*1440*/  LEA.HI R6, R6, R131, RZ, 0x3 ;  /* 0x0000008306067211 */ /* 0x000fe200078f18ff */
[----:B------:R-:W-:Y:S01]  /*1450*/  IMAD.SHL.U32 R131, R131, 0x8, RZ ;  /* 0x0000000883837824 */ /* 0x000fe200078e00ff */
[----:B------:R-:W-:Y:S01]  /*1460*/  IADD3 R125, R10, R125, R5 ;  /* 0x0000007d0a7d7210 */ /* 0x000fe20007ffe005 */
[----:B------:R-:W-:Y:S01]  /*1470*/  IMAD.SHL.U32 R123, R123, 0x200, RZ ;  /* 0x000002007b7b7824 */ /* 0x000fe200078e00ff */
[----:B------:R-:W-:Y:S01]  /*1480*/  LOP3.LUT R10, R9, R8, RZ, 0x3c, !PT ;  /* 0x00000008090a7212 */ /* 0x000fe200078e3cff */
[----:B------:R-:W-:Y:S01]  /*1490*/  IMAD.SHL.U32 R6, R6, 0x200, RZ ;  /* 0x0000020006067824 */ /* 0x000fe200078e00ff */
[----:B------:R-:W-:Y:S01]  /*14a0*/  LOP3.LUT R129, R129, 0x7ffff000, RZ, 0xc0, !PT ;  /* 0x7ffff00081817812 */ /* 0x000fe200078ec0ff */
[----:B------:R-:W-:Y:S01]  /*14b0*/  IMAD.WIDE.U32 R160, R160, c[0x0][0x218], R24 ;  /* 0x00008600a0a07a25 */ /* 0x000fe200078e0018 */
[----:B------:R-:W-:-:S02]  /*14c0*/  LOP3.LUT R121, R121, 0x7ffff000, RZ, 0xc0, !PT ;  /* 0x7ffff00079797812 */ /* 0x000fc400078ec0ff */
[----:B------:R-:W-:Y:S01]  /*14d0*/  LOP3.LUT R135, R119, 0x18, R18, 0xf8, !PT ;  /* 0x0000001877877812 */ /* 0x000fe200078ef812 */
[----:B------:R-:W-:Y:S01]  /*14e0*/  IMAD.IADD R97, R161, 0x1, R97 ;  /* 0x00000001a1617824 */ /* 0x000fe200078e0261 */
[----:B------:R-:W-:Y:S01]  /*14f0*/  LOP3.LUT R11, R119, 0x38, R136, 0xf8, !PT ;  /* 0x00000038770b7812 */ /* 0x000fe200078ef888 */
[----:B------:R-:W-:Y:S01]  /*1500*/  IMAD.SHL.U32 R125, R125, 0x2, RZ ;  /* 0x000000027d7d7824 */ /* 0x000fe200078e00ff */
[C---:B------:R-:W-:Y:S02]  /*1510*/  LOP3.LUT R9, R119.reuse, 0x38, R132, 0xf8, !PT ;  /* 0x0000003877097812 */ /* 0x040fe400078ef884 */
[----:B------:R-:W-:Y:S02]  /*1520*/  LOP3.LUT R119, R119, 0x38, R131, 0xf8, !PT ;  /* 0x0000003877777812 */ /* 0x000fe400078ef883 */
[--C-:B------:R-:W-:Y:S02]  /*1530*/  IADD3 R129, R20, R129, R5.reuse ;  /* 0x0000008114817210 */ /* 0x100fe40007ffe005 */
[----:B------:R-:W-:-:S02]  /*1540*/  IADD3 R121, R10, R121, R5 ;  /* 0x000000790a797210 */ /* 0x000fc40007ffe005 */
[----:B------:R-:W-:Y:S01]  /*1550*/  LOP3.LUT R135, R5, R135, R8, 0xf6, !PT ;  /* 0x0000008705877212 */ /* 0x000fe200078ef608 */
[----:B------:R-:W-:Y:S01]  /*1560*/  IMAD.SHL.U32 R129, R129, 0x2, RZ ;  /* 0x0000000281817824 */ /* 0x000fe200078e00ff */
[-C--:B------:R-:W-:Y:S01]  /*1570*/  LOP3.LUT R20, R11, R8.reuse, RZ, 0x3c, !PT ;  /* 0x000000080b147212 */ /* 0x080fe200078e3cff */
[----:B------:R-:W-:Y:S01]  /*1580*/  IMAD.SHL.U32 R121, R121, 0x2, RZ ;  /* 0x0000000279797824 */ /* 0x000fe200078e00ff */
[-C--:B------:R-:W-:Y:S02]  /*1590*/  LOP3.LUT R10, R9, R8.reuse, RZ, 0x3c, !PT ;  /* 0x00000008090a7212 */ /* 0x080fe400078e3cff */
[----:B------:R-:W-:Y:S02]  /*15a0*/  LOP3.LUT R119, R119, R8, RZ, 0x3c, !PT ;  /* 0x0000000877777212 */ /* 0x000fe400078e3cff */
[----:B------:R-:W-:Y:S02]  /*15b0*/  @P0 IADD3 R8, P1, R118, R26, RZ ;  /* 0x0000001a76080210 */ /* 0x000fe40007f3e0ff */
[----:B------:R-:W-:-:S02]  /*15c0*/  LOP3.LUT R127, R7, 0x7ffff000, RZ, 0xc0, !PT ;  /* 0x7ffff000077f7812 */ /* 0x000fc400078ec0ff */
[----:B------:R-:W-:Y:S01]  /*15d0*/  SHF.R.S32.HI R0, RZ, 0x1f, R145 ;  /* 0x0000001fff007819 */ /* 0x000fe20000011491 */
[----:B------:R-:W-:Y:S01]  /*15e0*/  @P0 IMAD.X R7, R117, 0x1, R22, P1 ;  /* 0x0000000175070824 */ /* 0x000fe200008e0616 */
[----:B------:R-:W-:Y:S02]  /*15f0*/  @P0 LEA R22, P1, R8, c[0x0][0x220], 0x1 ;  /* 0x0000880008160a11 */ /* 0x000fe400078208ff */
[----:B------:R-:W-:Y:S01]  /*1600*/  LOP3.LUT R123, R123, 0x7ffff000, RZ, 0xc0, !PT ;  /* 0x7ffff0007b7b7812 */ /* 0x000fe200078ec0ff */
[----:B------:R-:W-:Y:S01]  /*1610*/  IMAD R154, R0, c[0x0][0x280], RZ ;  /* 0x0000a000009a7a24 */ /* 0x000fe200078e02ff */
[----:B------:R-:W-:Y:S01]  /*1620*/  @P0 LEA.HI.X R23, R8, c[0x0][0x224], R7, 0x1, P1 ;  /* 0x0000890008170a11 */ /* 0x000fe200008f0c07 */
[----:B------:R-:W-:Y:S01]  /*1630*/  IMAD R152, R0, c[0x0][0x290], RZ ;  /* 0x0000a40000987a24 */ /* 0x000fe200078e02ff */
[----:B------:R-:W-:Y:S01]  /*1640*/  LOP3.LUT R6, R6, 0x7ffff000, RZ, 0xc0, !PT ;  /* 0x7ffff00006067812 */ /* 0x000fe200078ec0ff */
[C---:B------:R-:W-:Y:S01]  /*1650*/  IMAD R154, R145.reuse, c[0x0][0x284], R154 ;  /* 0x0000a100919a7a24 */ /* 0x040fe200078e029a */
[--C-:B------:R-:W-:Y:S01]  /*1660*/  IADD3 R127, R20, R127, R5.reuse ;  /* 0x0000007f147f7210 */ /* 0x100fe20007ffe005 */
[----:B------:R1:W-:Y:S01]  /*1670*/  @P0 LDGSTS.E.BYPASS.LTC128B.128 [R140+0x7100], [R22.64], !P5 ;  /* 0x07100000168c0fae */ /* 0x0003e2000e901d46 */
[----:B------:R-:W-:Y:S01]  /*1680*/  IMAD R152, R145, c[0x0][0x294], R152 ;  /* 0x0000a50091987a24 */ /* 0x000fe200078e0298 */
[--C-:B------:R-:W-:Y:S01]  /*1690*/  IADD3 R123, R10, R123, R5.reuse ;  /* 0x0000007b0a7b7210 */ /* 0x100fe20007ffe005 */
[----:B------:R-:W-:Y:S01]  /*16a0*/  IMAD.IADD R159, R159, 0x1, R154 ;  /* 0x000000019f9f7824 */ /* 0x000fe200078e029a */
[----:B------:R1:W-:Y:S01]  /*16b0*/  @P0 LDGSTS.E.BYPASS.LTC128B.128 [R140+0x9100], [R22.64+0x80], !P4 ;  /* 0x09100080168c0fae */ /* 0x0003e2000e101d46 */
[----:B------:R-:W-:Y:S01]  /*16c0*/  IMAD.IADD R157, R157, 0x1, R152 ;  /* 0x000000019d9d7824 */ /* 0x000fe200078e0298 */
[----:B------:R-:W-:Y:S01]  /*16d0*/  IADD3 R119, R119, R6, R5 ;  /* 0x0000000677777210 */ /* 0x000fe20007ffe005 */
[----:B------:R-:W-:Y:S01]  /*16e0*/  IMAD.IADD R155, R154, 0x1, R35 ;  /* 0x000000019a9b7824 */ /* 0x000fe200078e0223 */
[----:B------:R1:W-:Y:S01]  /*16f0*/  @P0 LDGSTS.E.BYPASS.LTC128B.128 [R140+0xb100], [R22.64+0x100], !P3 ;  /* 0x0b100100168c0fae */ /* 0x0003e2000d901d46 */
[----:B------:R-:W-:Y:S01]  /*1700*/  IADD3 R99, P0, R2, R145, RZ ;  /* 0x0000009102637210 */ /* 0x000fe20007f1e0ff */
[----:B------:R-:W-:Y:S01]  /*1710*/  IMAD.IADD R153, R152, 0x1, R33 ;  /* 0x0000000198997824 */ /* 0x000fe200078e0221 */
[----:B------:R-:W-:Y:S01]  /*1720*/  LEA R135, R135, 0x100, 0x1 ;  /* 0x0000010087877811 */ /* 0x000fe200078e08ff */
[----:B------:R-:W0:Y:S01]  /*1730*/  LDGDEPBAR ;  /* 0x00000000000079af */ /* 0x000e220000000000 */
[----:B------:R-:W-:Y:S01]  /*1740*/  IMAD.MOV.U32 R154, RZ, RZ, R34 ;  /* 0x000000ffff9a7224 */ /* 0x000fe200078e0022 */
[----:B------:R-:W-:Y:S01]  /*1750*/  LOP3.LUT R139, R139, 0xfffffff8, RZ, 0xc0, !PT ;  /* 0xfffffff88b8b7812 */ /* 0x000fe200078ec0ff */
[----:B------:R-:W-:Y:S01]  /*1760*/  IMAD.X R98, R3, 0x1, R0, P0 ;  /* 0x0000000103627824 */ /* 0x000fe200000e0600 */
[----:B-----5:R-:W-:Y:S01]  /*1770*/  SHF.R.S32.HI R3, RZ, 0x1f, R86 ;  /* 0x0000001fff037819 */ /* 0x020fe20000011456 */
[----:B------:R-:W-:Y:S01]  /*1780*/  IMAD R0, R0, c[0x0][0x1e0], RZ ;  /* 0x0000780000007a24 */ /* 0x000fe200078e02ff */
[----:B------:R-:W-:Y:S01]  /*1790*/  IADD3 R91, P1, P0, R166, R168, R18 ;  /* 0x000000a8a65b7210 */ /* 0x000fe2000783e012 */
[----:B------:R-:W-:Y:S01]  /*17a0*/  IMAD.MOV.U32 R152, RZ, RZ, R32 ;  /* 0x000000ffff987224 */ /* 0x000fe200078e0020 */
[----:B------:R-:W-:Y:S01]  /*17b0*/  LOP3.LUT R138, R138, 0xfffffff8, RZ, 0xc0, !PT ;  /* 0xfffffff88a8a7812 */ /* 0x000fe200078ec0ff */
[----:B------:R-:W-:Y:S01]  /*17c0*/  IMAD R115, R145, c[0x0][0x1e4], R0 ;  /* 0x0000790091737a24 */ /* 0x000fe200078e0200 */
[----:B------:R-:W-:Y:S01]  /*17d0*/  LOP3.LUT R137, R137, 0xfffffff8, RZ, 0xc0, !PT ;  /* 0xfffffff889897812 */ /* 0x000fe200078ec0ff */
[----:B------:R-:W-:Y:S01]  /*17e0*/  IMAD R93, R3, c[0x0][0x280], RZ ;  /* 0x0000a000035d7a24 */ /* 0x000fe200078e02ff */
[----:B------:R-:W-:Y:S01]  /*17f0*/  IADD3 R134, R135, 0x40, RZ ;  /* 0x0000004087867810 */ /* 0x000fe20007ffe0ff */
[----:B------:R-:W-:Y:S01]  /*1800*/  IMAD R3, R3, c[0x0][0x290], RZ ;  /* 0x0000a40003037a24 */ /* 0x000fe200078e02ff */
[----:B------:R-:W-:Y:S01]  /*1810*/  ISETP.NE.AND P6, PT, RZ, UR4, PT ;  /* 0x00000004ff007c0c */ /* 0x000fe2000bfc5270 */
[----:B------:R-:W-:Y:S01]  /*1820*/  IMAD.IADD R115, R169, 0x1, R115 ;  /* 0x00000001a9737824 */ /* 0x000fe200078e0273 */
[----:B------:R-:W-:Y:S01]  /*1830*/  IADD3 R11, R16, 0x30, RZ ;  /* 0x00000030100b7810 */ /* 0x000fe20007ffe0ff */
[----:B------:R-:W-:Y:S01]  /*1840*/  IMAD R93, R86, c[0x0][0x284], R93 ;  /* 0x0000a100565d7a24 */ /* 0x000fe200078e025d */
[----:B------:R-:W-:Y:S01]  /*1850*/  IADD3 R10, R16, 0x50, RZ ;  /* 0x00000050100a7810 */ /* 0x000fe20007ffe0ff */
[----:B------:R-:W-:Y:S01]  /*1860*/  IMAD.WIDE.U32 R158, R86, c[0x0][0x280], R158 ;  /* 0x0000a000569e7a25 */ /* 0x000fe200078e009e */
[----:B------:R-:W-:-:S02]  /*1870*/  IADD3.X R90, R105, R115, R19, P1, P0 ;  /* 0x00000073695a7210 */ /* 0x000fc40000fe0413 */
[----:B------:R-:W-:Y:S01]  /*1880*/  IADD3 R9, R16, 0x10, RZ ;  /* 0x0000001010097810 */ /* 0x000fe20007ffe0ff */
[C---:B------:R-:W-:Y:S01]  /*1890*/  IMAD R3, R86.reuse, c[0x0][0x294], R3 ;  /* 0x0000a50056037a24 */ /* 0x040fe200078e0203 */
[----:B------:R-:W-:Y:S01]  /*18a0*/  SHF.R.S32.HI R130, RZ, 0x1f, R139 ;  /* 0x0000001fff827819 */ /* 0x000fe2000001148b */
[C---:B------:R-:W-:Y:S01]  /*18b0*/  IMAD.WIDE.U32 R154, R86.reuse, c[0x0][0x280], R154 ;  /* 0x0000a000569a7a25 */ /* 0x040fe200078e009a */
[----:B------:R-:W-:Y:S02]  /*18c0*/  @P2 IADD3 R134, R135, -0x40, RZ ;  /* 0xffffffc087862810 */ /* 0x000fe40007ffe0ff */
[----:B------:R-:W-:Y:S01]  /*18d0*/  SHF.R.S32.HI R124, RZ, 0x1f, R136 ;  /* 0x0000001fff7c7819 */ /* 0x000fe20000011488 */
[C---:B------:R-:W-:Y:S01]  /*18e0*/  IMAD.WIDE.U32 R156, R86.reuse, c[0x0][0x290], R156 ;  /* 0x0000a400569c7a25 */ /* 0x040fe200078e009c */
[----:B------:R-:W-:Y:S02]  /*18f0*/  SHF.R.S32.HI R128, RZ, 0x1f, R138 ;  /* 0x0000001fff807819 */ /* 0x000fe4000001148a */
[----:B------:R-:W-:Y:S01]  /*1900*/  SHF.R.S32.HI R126, RZ, 0x1f, R137 ;  /* 0x0000001fff7e7819 */ /* 0x000fe20000011489 */
[----:B------:R-:W-:Y:S01]  /*1910*/  IMAD.WIDE.U32 R152, R86, c[0x0][0x290], R152 ;  /* 0x0000a40056987a25 */ /* 0x000fe200078e0098 */
[----:B------:R-:W-:-:S02]  /*1920*/  SHF.R.S32.HI R122, RZ, 0x1f, R132 ;  /* 0x0000001fff7a7819 */ /* 0x000fc40000011484 */
[----:B------:R-:W-:Y:S01]  /*1930*/  SHF.R.S32.HI R120, RZ, 0x1f, R131 ;  /* 0x0000001fff787819 */ /* 0x000fe20000011483 */
[----:B------:R-:W-:Y:S02]  /*1940*/  IMAD.IADD R95, R159, 0x1, R93 ;  /* 0x000000019f5f7824 */ /* 0x000fe400078e025d */
[----:B------:R-:W-:Y:S02]  /*1950*/  IMAD.IADD R93, R93, 0x1, R155 ;  /* 0x000000015d5d7824 */ /* 0x000fe400078e029b */
[----:B------:R-:W-:Y:S02]  /*1960*/  IMAD.IADD R94, R157, 0x1, R3 ;  /* 0x000000019d5e7824 */ /* 0x000fe400078e0203 */
[----:B------:R-:W-:Y:S02]  /*1970*/  IMAD.IADD R92, R3, 0x1, R153 ;  /* 0x00000001035c7824 */ /* 0x000fe400078e0299 */
[----:B------:R-:W-:Y:S02]  /*1980*/  IMAD.SHL.U32 R127, R127, 0x2, RZ ;  /* 0x000000027f7f7824 */ /* 0x000fe400078e00ff */
[----:B------:R-:W-:-:S02]  /*1990*/  IMAD.SHL.U32 R123, R123, 0x2, RZ ;  /* 0x000000027b7b7824 */ /* 0x000fc400078e00ff */
[----:B------:R-:W-:Y:S01]  /*19a0*/  IMAD.SHL.U32 R119, R119, 0x2, RZ ;  /* 0x0000000277777824 */ /* 0x000fe200078e00ff */
[----:B-1----:R-:W-:Y:S06]  /*19b0*/  BAR.SYNC.DEFER_BLOCKING 0x0 ;  /* 0x0000000000007b1d */ /* 0x002fec0000010000 */
.L_x_80:
[-C--:B------:R-:W-:Y:S01]  /*19c0*/  IMAD R5, R110, R141.reuse, RZ ;  /* 0x0000008d6e057224 */ /* 0x080fe200078e02ff */
[----:B------:R-:W-:Y:S01]  /*19d0*/  SHF.R.S32.HI R89, RZ, 0x1f, R141 ;  /* 0x0000001fff597819 */ /* 0x000fe2000001148d */
[----:B------:R-:W-:Y:S01]  /*19e0*/  IMAD.WIDE.U32 R24, R112, R141, RZ ;  /* 0x0000008d70187225 */ /* 0x000fe200078e00ff */
[----:B------:R-:W-:Y:S04]  /*19f0*/  DEPBAR.LE SB0, 0x0 ;  /* 0x000080000000791a */ /* 0x000fe80000000000 */
[----:B------:R-:W-:Y:S01]  /*1a00*/  BAR.SYNC.DEFER_BLOCKING 0x0 ;  /* 0x0000000000007b1d */ /* 0x000fe20000010000 */
[----:B------:R-:W-:Y:S01]  /*1a10*/  ISETP.GE.AND P2, PT, R107, 0x1, PT ;  /* 0x000000016b00780c */ /* 0x000fe20003f46270 */
[----:B------:R-:W-:Y:S01]  /*1a20*/  IMAD R5, R89, R112, R5 ;  /* 0x0000007059057224 */ /* 0x000fe200078e0205 */
[----:B-1----:R-:W-:Y:S03]  /*1a30*/  IADD3 R3, P1, R91, R24, RZ ;  /* 0x000000185b037210 */ /* 0x002fe60007f3e0ff */
[----:B------:R-:W-:Y:S01]  /*1a40*/  IMAD.IADD R96, R25, 0x1, R5 ;  /* 0x0000000119607824 */ /* 0x000fe200078e0205 */
[C---:B------:R-:W-:Y:S03]  /*1a50*/  LEA R72, P0, R3.reuse, c[0x0][0x1c8], 0x1 ;  /* 0x0000720003487a11 */ /* 0x040fe600078008ff */
[----:B------:R-:W-:Y:S05]  /*1a60*/  IMAD.X R0, R96, 0x1, R90, P1 ;  /* 0x0000000160007824 */ /* 0x000fea00008e065a */
[----:B------:R-:W-:Y:S01]  /*1a70*/  LEA.HI.X R73, R3, c[0x0][0x1cc], R0, 0x1, P0 ;  /* 0x0000730003497a11 */ /* 0x000fe200000f0c00 */
[----:B------:R-:W-:Y:S01]  /*1a80*/  BSSY B1, `(.L_x_56) ;  /* 0x0000395000017945 */ /* 0x000fe20003800000 */
[----:B------:R-:W-:-:S05]  /*1a90*/  @!P2 BRA `(.L_x_57) ;  /* 0x000037c00000a947 */ /* 0x000fca0003800000 */
[-C--:B------:R-:W-:Y:S02]  /*1aa0*/  IMAD R21, R111, R141.reuse, RZ ;  /* 0x0000008d6f157224 */ /* 0x080fe400078e02ff */
[-C--:B------:R-:W-:Y:S02]  /*1ab0*/  IMAD R3, R113, R141.reuse, RZ ;  /* 0x0000008d71037224 */ /* 0x080fe400078e02ff */
[----:B------:R-:W-:Y:S02]  /*1ac0*/  IMAD R2, R141, -0x40, R150 ;  /* 0xffffffc08d027824 */ /* 0x000fe400078e0296 */
[-C--:B------:R-:W-:Y:S03]  /*1ad0*/  IMAD.WIDE.U32 R6, R114, R141.reuse, RZ ;  /* 0x0000008d72067225 */ /* 0x080fe600078e00ff */
[----:B------:R-:W-:Y:S01]  /*1ae0*/  IMNMX R2, R2, 0x40, PT ;  /* 0x0000004002027817 */ /* 0x000fe20003800200 */
[----:B------:R-:W-:Y:S04]  /*1af0*/  IMAD.WIDE.U32 R4, R116, R141, RZ ;  /* 0x0000008d74047225 */ /* 0x000fe800078e00ff */
[C---:B------:R-:W-:Y:S02]  /*1b00*/  IMAD R21, R89.reuse, R114, R21 ;  /* 0x0000007259157224 */ /* 0x040fe400078e0215 */
[----:B------:R-:W-:Y:S03]  /*1b10*/  IMAD R3, R89, R116, R3 ;  /* 0x0000007459037224 */ /* 0x000fe600078e0203 */
[----:B------:R-:W-:Y:S02]  /*1b20*/  IADD3 R0, R7, R21, RZ ;  /* 0x0000001507007210 */ /* 0x000fe40007ffe0ff */
[----:B------:R-:W-:Y:S01]  /*1b30*/  IADD3 R3, R5, R3, RZ ;  /* 0x0000000305037210 */ /* 0x000fe20007ffe0ff */
[----:B------:R-:W-:-:S05]  /*1b40*/  @!P6 BRA `(.L_x_58) ;  /* 0x00001bc00000e947 */ /* 0x000fca0003800000 */
[----:B------:R-:W-:Y:S01]  /*1b50*/  ISETP.GE.AND P1, PT, R145, R2, PT ;  /* 0x000000029100720c */ /* 0x000fe20003f26270 */
[----:B------:R-:W-:Y:S01]  /*1b60*/  BSSY B0, `(.L_x_59) ;  /* 0x000003a000007945 */ /* 0x000fe20003800000 */
[----:B------:R-:W-:Y:S01]  /*1b70*/  CS2R R26, SRZ ;  /* 0x00000000001a7805 */ /* 0x000fe2000001ff00 */
        /* <DEDUP_REMOVED lines=11> */
[----:B------:R-:W-:-:S05]  /*1c30*/  @P1 BRA `(.L_x_60) ;  /* 0x000002c000001947 */ /* 0x000fca0003800000 */
[----:B------:R-:W-:Y:S01]  /*1c40*/  IADD3 R6, P0, R158, R6, RZ ;  /* 0x000000069e067210 */ /* 0x000fe20007f1e0ff */
[----:B------:R-:W-:Y:S01]  /*1c50*/  CS2R R42, SRZ ;  /* 0x00000000002a7805 */ /* 0x000fe2000001ff00 */
[----:B------:R-:W-:Y:S01]  /*1c60*/  CS2R R46, SRZ ;  /* 0x00000000002e7805 */ /* 0x000fe2000001ff00 */
[----:B------:R-:W-:Y:S01]  /*1c70*/  CS2R R44, SRZ ;  /* 0x00000000002c7805 */ /* 0x000fe2000001ff00 */
[----:B------:R-:W-:Y:S01]  /*1c80*/  CS2R R70, SRZ ;  /* 0x0000000000467805 */ /* 0x000fe2000001ff00 */
[----:B------:R-:W-:Y:S01]  /*1c90*/  IMAD.X R5, R0, 0x1, R95, P0 ;  /* 0x0000000100057824 */ /* 0x000fe200000e065f */
[----:B------:R-:W-:Y:S01]  /*1ca0*/  IADD3 R4, P0, R156, R4, RZ ;  /* 0x000000049c047210 */ /* 0x000fe20007f1e0ff */
[----:B------:R-:W-:Y:S01]  /*1cb0*/  CS2R R36, SRZ ;  /* 0x0000000000247805 */ /* 0x000fe2000001ff00 */
[----:B------:R-:W-:Y:S01]  /*1cc0*/  CS2R R66, SRZ ;  /* 0x0000000000427805 */ /* 0x000fe2000001ff00 */
[----:B------:R-:W-:Y:S01]  /*1cd0*/  CS2R R32, SRZ ;  /* 0x0000000000207805 */ /* 0x000fe2000001ff00 */
[----:B------:R-:W-:Y:S01]  /*1ce0*/  CS2R R62, SRZ ;  /* 0x00000000003e7805 */ /* 0x000fe2000001ff00 */
[----:B------:R-:W-:Y:S01]  /*1cf0*/  IMAD.X R3, R3, 0x1, R94, P0 ;  /* 0x0000000103037824 */ /* 0x000fe200000e065e */
[C---:B------:R-:W-:Y:S01]  /*1d00*/  LEA R20, P0, R6.reuse, c[0x0][0x270], 0x1 ;  /* 0x00009c0006147a11 */ /* 0x040fe200078008ff */
[----:B------:R-:W-:Y:S01]  /*1d10*/  CS2R R30, SRZ ;  /* 0x00000000001e7805 */ /* 0x000fe2000001ff00 */
[----:B------:R-:W-:Y:S01]  /*1d20*/  CS2R R58, SRZ ;  /* 0x00000000003a7805 */ /* 0x000fe2000001ff00 */
[----:B------:R-:W-:Y:S01]  /*1d30*/  CS2R R26, SRZ ;  /* 0x00000000001a7805 */ /* 0x000fe2000001ff00 */
[----:B------:R-:W-:Y:S01]  /*1d40*/  LEA.HI.X R21, R6, c[0x0][0x274], R5, 0x1, P0 ;  /* 0x00009d0006157a11 */ /* 0x000fe200000f0c05 */
[----:B------:R-:W-:Y:S01]  /*1d50*/  CS2R R54, SRZ ;  /* 0x0000000000367805 */ /* 0x000fe2000001ff00 */
[C---:B------:R-:W-:Y:S04]  /*1d60*/  LEA R6, P0, R4.reuse, c[0x0][0x288], 0x1 ;  /* 0x0000a20004067a11 */ /* 0x040fe800078008ff */
[----:B------:R-:W-:Y:S02]  /*1d70*/  LEA.HI.X R7, R4, c[0x0][0x28c], R3, 0x1, P0 ;  /* 0x0000a30004077a11 */ /* 0x000fe400000f0c03 */
[----:B------:R-:W-:Y:S11]  /*1d80*/  ISETP.GE.AND P0, PT, R16, c[0x0][0x27c], PT ;  /* 0x00009f0010007a0c */ /* 0x000ff60003f06270 */
[----:B------:R-:W-:Y:S02]  /*1d90*/  @!UPT UIADD3 URZ, URZ, URZ, URZ ;  /* 0x0000003f3f3ff290 */ /* 0x000fe4000fffe03f */
[----:B------:R1:W5:Y:S04]  /*1da0*/  @!P0 LDG.E.64 R42, [R20.64] ;  /* 0x00000006142a8981 */ /* 0x000368000c1e1b00 */
[----:B------:R1:W5:Y:S01]  /*1db0*/  @!P0 LDG.E.64 R46, [R6.64] ;  /* 0x00000006062e8981 */ /* 0x000362000c1e1b00 */
[----:B------:R-:W-:Y:S11]  /*1dc0*/  ISETP.GE.AND P0, PT, R9, c[0x0][0x27c], PT ;  /* 0x00009f0009007a0c */ /* 0x000ff60003f06270 */
[----:B------:R-:W-:Y:S02]  /*1dd0*/  @!UPT UIADD3 URZ, URZ, URZ, URZ ;  /* 0x0000003f3f3ff290 */ /* 0x000fe4000fffe03f */
[----:B------:R1:W5:Y:S04]  /*1de0*/  @!P0 LDG.E.64 R44, [R20.64+0x20] ;  /* 0x00002006142c8981 */ /* 0x000368000c1e1b00 */
[----:B------:R1:W5:Y:S01]  /*1df0*/  @!P0 LDG.E.64 R70, [R6.64+0x20] ;  /* 0x0000200606468981 */ /* 0x000362000c1e1b00 */
        /* <DEDUP_REMOVED lines=15> */
[----:B------:R1:W5:Y:S02]  /*1ef0*/  @!P0 LDG.E.64 R54, [R6.64+0xa0] ;  /* 0x0000a00606368981 */ /* 0x000364000c1e1b00 */
.L_x_60:
[----:B------:R-:W-:Y:S05]  /*1f00*/  BSYNC B0 ;  /* 0x0000000000007941 */ /* 0x000fea0003800000 */
.L_x_59:
[----:B------:R-:W-:-:S05]  /*1f10*/  @P1 BRA `(.L_x_61) ;  /* 0x000034b000001947 */ /* 0x000fca0003800000 */
[----:B------:R-:W-:Y:S01]  /*1f20*/  ISETP.GE.AND P0, PT, R18, c[0x0][0x1d4], PT ;  /* 0x0000750012007a0c */ /* 0x000fe20003f06270 */
[----:B-----5:R-:W-:Y:S01]  /*1f30*/  IMAD.MOV.U32 R2, RZ, RZ, R30 ;  /* 0x000000ffff027224 */ /* 0x020fe200078e001e */
[----:B------:R-:W-:Y:S01]  /*1f40*/  BSSY B0, `(.L_x_62) ;  /* 0x0000060000007945 */ /* 0x000fe20003800000 */
[----:B------:R-:W-:Y:S02]  /*1f50*/  IMAD.MOV.U32 R0, RZ, RZ, R31 ;  /* 0x000000ffff007224 */ /* 0x000fe400078e001f */
[----:B-1----:R-:W-:Y:S01]  /*1f60*/  IMAD.MOV.U32 R21, RZ, RZ, R54 ;  /* 0x000000ffff157224 */ /* 0x002fe200078e0036 */
[----:B------:R-:W-:Y:S01]  /*1f70*/  PRMT R8, R2, 0x7610, R8 ;  /* 0x0000761002087816 */ /* 0x000fe20000000008 */
[----:B------:R-:W-:Y:S01]  /*1f80*/  IMAD.MOV.U32 R20, RZ, RZ, R55 ;  /* 0x000000ffff147224 */ /* 0x000fe200078e0037 */
        /* <DEDUP_REMOVED lines=32> */
[----:B------:R-:W-:Y:S02]  /*2190*/  PRMT R64, R22, 0x7610, R64 ;  /* 0x0000761016407816 */ /* 0x000fe40000000040 */
[----:B------:R-:W-:Y:S02]  /*21a0*/  PRMT R69, R21, 0x7610, R69 ;  /* 0x0000761015457816 */ /* 0x000fe40000000045 */
[----:B------:R-:W-:Y:S01]  /*21b0*/  PRMT R68, R20, 0x7610, R68 ;  /* 0x0000761014447816 */ /* 0x000fe20000000044 */
[----:B------:R-:W-:-:S05]  /*21c0*/  @P0 BRA `(.L_x_63) ;  /* 0x0000037000000947 */ /* 0x000fca0003800000 */
[----:B------:R-:W-:Y:S01]  /*21d0*/  ISETP.GE.AND P0, PT, R16, c[0x0][0x27c], PT ;  /* 0x00009f0010007a0c */ /* 0x000fe20003f06270 */
[----:B------:R-:W1:Y:S01]  /*21e0*/  LDS.128 R20, [R135+0x6000] ;  /* 0x0060000087147984 */ /* 0x000e620000000c00 */
[----:B------:R-:W-:Y:S01]  /*21f0*/  MOV R40, R42 ;  /* 0x0000002a00287202 */ /* 0x000fe20000000f00 */
[----:B------:R-:W-:Y:S02]  /*2200*/  IMAD.MOV.U32 R48, RZ, RZ, R46 ;  /* 0x000000ffff307224 */ /* 0x000fe400078e002e */
[----:B------:R-:W-:Y:S02]  /*2210*/  IMAD.MOV.U32 R41, RZ, RZ, R43 ;  /* 0x000000ffff297224 */ /* 0x000fe400078e002b */
[--C-:B------:R-:W-:Y:S06]  /*2220*/  IMAD.MOV.U32 R51, RZ, RZ, R47.reuse ;  /* 0x000000ffff337224 */ /* 0x100fec00078e002f */
[----:B------:R-:W-:Y:S02]  /*2230*/  @!P0 SHF.R.U64 R49, R46, 0x10, R47 ;  /* 0x000000102e318819 */ /* 0x000fe4000000122f */
[--C-:B------:R-:W-:Y:S02]  /*2240*/  @!P0 SHF.R.U64 R39, R42, 0x10, R43.reuse ;  /* 0x000000102a278819 */ /* 0x100fe4000000122b */
[----:B------:R-:W-:Y:S02]  /*2250*/  @!P0 SHF.R.U32.HI R38, RZ, 0x10, R43 ;  /* 0x00000010ff268819 */ /* 0x000fe4000001162b */
[----:B------:R-:W-:Y:S02]  /*2260*/  @!P0 PRMT R49, R48, 0x5410, R49 ;  /* 0x0000541030318816 */ /* 0x000fe40000000031 */
[----:B------:R-:W-:Y:S02]  /*2270*/  @!P0 SHF.R.U32.HI R46, RZ, 0x10, R47 ;  /* 0x00000010ff2e8819 */ /* 0x000fe4000001162f */
[----:B------:R-:W-:Y:S02]  /*2280*/  @!P0 PRMT R39, R40, 0x5410, R39 ;  /* 0x0000541028278816 */ /* 0x000fe40000000027 */
[----:B------:R-:W-:Y:S02]  /*2290*/  @!P0 PRMT R38, R41, 0x5410, R38 ;  /* 0x0000541029268816 */ /* 0x000fe40000000026 */
[----:B------:R-:W-:Y:S01]  /*22a0*/  @!P0 PRMT R51, R51, 0x5410, R46 ;  /* 0x0000541033338816 */ /* 0x000fe2000000002e */
[C---:B------:R-:W-:Y:S01]  /*22b0*/  @!P0 IMAD.U32 R46, R49.reuse, 0x10000, RZ ;  /* 0x00010000312e8824 */ /* 0x040fe200078e00ff */
[----:B------:R-:W-:Y:S02]  /*22c0*/  @!P0 LOP3.LUT R49, R49, 0xffff0000, RZ, 0xc0, !PT ;  /* 0xffff000031318812 */ /* 0x000fe400078ec0ff */
[C---:B------:R-:W-:Y:S02]  /*22d0*/  @!P0 SHF.L.U32 R40, R39.reuse, 0x10, RZ ;  /* 0x0000001027288819 */ /* 0x040fe400000006ff */
[----:B------:R-:W-:Y:S01]  /*22e0*/  @!P0 LOP3.LUT R39, R39, 0xffff0000, RZ, 0xc0, !PT ;  /* 0xffff000027278812 */ /* 0x000fe200078ec0ff */
[C---:B-1----:R-:W-:Y:S01]  /*22f0*/  @!P0 IMAD.U32 R47, R20.reuse, 0x10000, RZ ;  /* 0x00010000142f8824 */ /* 0x042fe200078e00ff */
[----:B------:R-:W-:Y:S02]  /*2300*/  @!P0 LOP3.LUT R41, R20, 0xffff0000, RZ, 0xc0, !PT ;  /* 0xffff000014298812 */ /* 0x000fe400078ec0ff */
[C---:B------:R-:W-:Y:S02]  /*2310*/  @!P0 LOP3.LUT R42, R21.reuse, 0xffff0000, RZ, 0xc0, !PT ;  /* 0xffff0000152a8812 */ /* 0x040fe400078ec0ff */
[----:B------:R-:W-:Y:S01]  /*2320*/  @!P0 SHF.L.U32 R48, R21, 0x10, RZ ;  /* 0x0000001015308819 */ /* 0x000fe200000006ff */
[C---:B------:R-:W-:Y:S01]  /*2330*/  @!P0 FMUL.FTZ R75, R41.reuse, R46 ;  /* 0x0000002e294b8220 */ /* 0x040fe20000410000 */
[----:B------:R-:W-:Y:S01]  /*2340*/  @!P0 SHF.L.U32 R50, R22, 0x10, RZ ;  /* 0x0000001016328819 */ /* 0x000fe200000006ff */
[----:B------:R-:W-:Y:S02]  /*2350*/  @!P0 FMUL.FTZ R77, R42, R49 ;  /* 0x000000312a4d8220 */ /* 0x000fe40000410000 */
[-C--:B------:R-:W-:Y:S01]  /*2360*/  @!P0 FMUL.FTZ R0, R41, R40.reuse ;  /* 0x0000002829008220 */ /* 0x080fe20000410000 */
[----:B------:R-:W-:Y:S01]  /*2370*/  @!P0 LOP3.LUT R41, R23, 0xffff0000, RZ, 0xc0, !PT ;  /* 0xffff000017298812 */ /* 0x000fe200078ec0ff */
[----:B------:R-:W-:Y:S01]  /*2380*/  @!P0 FFMA.FTZ R75, R47, R40, -R75 ;  /* 0x000000282f4b8223 */ /* 0x000fe2000001084b */
[----:B------:R-:W-:Y:S01]  /*2390*/  @!P0 LOP3.LUT R40, R22, 0xffff0000, RZ, 0xc0, !PT ;  /* 0xffff000016288812 */ /* 0x000fe200078ec0ff */
[-C--:B------:R-:W-:Y:S02]  /*23a0*/  @!P0 FMUL.FTZ R2, R42, R39.reuse ;  /* 0x000000272a028220 */ /* 0x080fe40000410000 */
[----:B------:R-:W-:Y:S02]  /*23b0*/  @!P0 FFMA.FTZ R77, R48, R39, -R77 ;  /* 0x00000027304d8223 */ /* 0x000fe4000001084d */
[C---:B------:R-:W-:Y:S01]  /*23c0*/  @!P0 IMAD.U32 R39, R38.reuse, 0x10000, RZ ;  /* 0x0001000026278824 */ /* 0x040fe200078e00ff */
[----:B------:R-:W-:Y:S01]  /*23d0*/  @!P0 LOP3.LUT R38, R38, 0xffff0000, RZ, 0xc0, !PT ;  /* 0xffff000026268812 */ /* 0x000fe200078ec0ff */
[----:B------:R-:W-:Y:S01]  /*23e0*/  @!P0 FFMA.FTZ R0, R46, R47, R0 ;  /* 0x0000002f2e008223 */ /* 0x000fe20000010000 */
[C---:B------:R-:W-:Y:S01]  /*23f0*/  @!P0 LOP3.LUT R47, R51.reuse, 0xffff0000, RZ, 0xc0, !PT ;  /* 0xffff0000332f8812 */ /* 0x040fe200078ec0ff */
[----:B------:R-:W-:Y:S01]  /*2400*/  @!P0 IMAD.U32 R46, R51, 0x10000, RZ ;  /* 0x00010000332e8824 */ /* 0x000fe200078e00ff */
[----:B------:R-:W-:Y:S01]  /*2410*/  @!P0 SHF.L.U32 R51, R23, 0x10, RZ ;  /* 0x0000001017338819 */ /* 0x000fe200000006ff */
[----:B------:R-:W-:Y:S01]  /*2420*/  @!P0 FMUL.FTZ R3, R40, R39 ;  /* 0x0000002728038220 */ /* 0x000fe20000410000 */
[----:B------:R-:W-:Y:S01]  /*2430*/  @!P0 F2FP.BF16.PACK_AB R75, R0, R75 ;  /* 0x0000004b004b823e */ /* 0x000fe200000010ff */
[----:B------:R-:W-:Y:S02]  /*2440*/  @!P0 FMUL.FTZ R74, R40, R46 ;  /* 0x0000002e284a8220 */ /* 0x000fe40000410000 */
[C---:B------:R-:W-:Y:S02]  /*2450*/  @!P0 FMUL.FTZ R76, R41.reuse, R47 ;  /* 0x0000002f294c8220 */ /* 0x040fe40000410000 */
[----:B------:R-:W-:Y:S02]  /*2460*/  @!P0 FMUL.FTZ R4, R41, R38 ;  /* 0x0000002629048220 */ /* 0x000fe40000410000 */
[----:B------:R-:W-:Y:S02]  /*2470*/  @!P0 FFMA.FTZ R2, R49, R48, R2 ;  /* 0x0000003031028223 */ /* 0x000fe40000010002 */
[----:B------:R-:W-:Y:S02]  /*2480*/  @!P0 FFMA.FTZ R3, R46, R50, R3 ;  /* 0x000000322e038223 */ /* 0x000fe40000010003 */
[----:B------:R-:W-:Y:S01]  /*2490*/  @!P0 FFMA.FTZ R74, R50, R39, -R74 ;  /* 0x00000027324a8223 */ /* 0x000fe2000001084a */
[----:B------:R-:W-:Y:S01]  /*24a0*/  @!P0 F2FP.BF16.PACK_AB R78, R2, R77 ;  /* 0x0000004d024e823e */ /* 0x000fe200000010ff */
[----:B------:R-:W-:Y:S02]  /*24b0*/  @!P0 FFMA.FTZ R76, R51, R38, -R76 ;  /* 0x00000026334c8223 */ /* 0x000fe4000001084c */
[----:B------:R-:W-:Y:S01]  /*24c0*/  @!P0 FFMA.FTZ R4, R47, R51, R4 ;  /* 0x000000332f048223 */ /* 0x000fe20000010004 */
[----:B------:R-:W-:Y:S01]  /*24d0*/  @!P0 F2FP.BF16.PACK_AB R74, R3, R74 ;  /* 0x0000004a034a823e */ /* 0x000fe200000010ff */
[----:B------:R-:W-:Y:S01]  /*24e0*/  @!P0 IMAD.MOV.U32 R20, RZ, RZ, R75 ;  /* 0x000000ffff148224 */ /* 0x000fe200078e004b */
[----:B------:R-:W-:Y:S02]  /*24f0*/  @!P0 MOV R21, R78 ;  /* 0x0000004e00158202 */ /* 0x000fe40000000f00 */
[----:B------:R-:W-:Y:S01]  /*2500*/  @!P0 F2FP.BF16.PACK_AB R77, R4, R76 ;  /* 0x0000004c044d823e */ /* 0x000fe200000010ff */
[----:B------:R-:W-:Y:S03]  /*2510*/  @!P0 IMAD.MOV.U32 R22, RZ, RZ, R74 ;  /* 0x000000ffff168224 */ /* 0x000fe600078e004a */
[----:B------:R-:W-:Y:S05]  /*2520*/  @!P0 MOV R23, R77 ;  /* 0x0000004d00178202 */ /* 0x000fea0000000f00 */
[----:B------:R1:W-:Y:S02]  /*2530*/  STG.E.128 [R72.64], R20 ;  /* 0x0000001448007986 */ /* 0x0003e4000c101d06 */
.L_x_63:
[----:B------:R-:W-:Y:S05]  /*2540*/  BSYNC B0 ;  /* 0x0000000000007941 */ /* 0x000fea0003800000 */
.L_x_62:
[----:B------:R-:W-:Y:S01]  /*2550*/  ISETP.GE.AND P0, PT, R13, c[0x0][0x1d4], PT ;  /* 0x000075000d007a0c */ /* 0x000fe20003f06270 */
[----:B------:R-:W-:Y:S01]  /*2560*/  @!UPT UIADD3 URZ, URZ, URZ, URZ ;  /* 0x0000003f3f3ff290 */ /* 0x000fe2000fffe03f */
[----:B------:R-:W-:Y:S11]  /*2570*/  BSSY B0, `(.L_x_64) ;  /* 0x0000036000007945 */ /* 0x000ff60003800000 */
[----:B------:R-:W-:-:S05]  /*2580*/  @P0 BRA `(.L_x_65) ;  /* 0x0000034000000947 */ /* 0x000fca0003800000 */
[----:B------:R-:W-:Y:S01]  /*2590*/  ISETP.GE.AND P0, PT, R9, c[0x0][0x27c], PT ;  /* 0x00009f0009007a0c */ /* 0x000fe20003f06270 */
[----:B-1----:R-:W1:Y:S11]  /*25a0*/  LDS.128 R20, [R134+0x6000] ;  /* 0x0060000086147984 */ /* 0x002e760000000c00 */
[----:B------:R-:W-:Y:S01]  /*25b0*/  @!UPT UIADD3 URZ, URZ, URZ, URZ ;  /* 0x0000003f3f3ff290 */ /* 0x000fe2000fffe03f */
[----:B------:R-:W-:Y:S02]  /*25c0*/  @!P0 SHF.R.U64 R42, R70, 0x10, R71 ;  /* 0x00000010462a8819 */ /* 0x000fe40000001247 */
[--C-:B------:R-:W-:Y:S02]  /*25d0*/  @!P0 SHF.R.U64 R38, R44, 0x10, R45.reuse ;  /* 0x000000102c268819 */ /* 0x100fe4000000122d */
[----:B------:R-:W-:Y:S02]  /*25e0*/  @!P0 PRMT R69, R69, 0x5410, R42 ;  /* 0x0000541045458816 */ /* 0x000fe4000000002a */
[----:B------:R-:W-:Y:S02]  /*25f0*/  @!P0 PRMT R35, R35, 0x5410, R38 ;  /* 0x0000541023238816 */ /* 0x000fe40000000026 */
[C---:B------:R-:W-:Y:S01]  /*2600*/  @!P0 LOP3.LUT R47, R69.reuse, 0xffff0000, RZ, 0xc0, !PT ;  /* 0xffff0000452f8812 */ /* 0x040fe200078ec0ff */
[----:B------:R-:W-:Y:S01]  /*2610*/  @!P0 IMAD.U32 R41, R69, 0x10000, RZ ;  /* 0x0001000045298824 */ /* 0x000fe200078e00ff */
[----:B------:R-:W-:Y:S01]  /*2620*/  @!P0 SHF.R.U32.HI R45, RZ, 0x10, R45 ;  /* 0x00000010ff2d8819 */ /* 0x000fe2000001162d */
[C---:B------:R-:W-:Y:S01]  /*2630*/  @!P0 IMAD.U32 R38, R35.reuse, 0x10000, RZ ;  /* 0x0001000023268824 */ /* 0x040fe200078e00ff */
[----:B------:R-:W-:Y:S02]  /*2640*/  @!P0 SHF.R.U32.HI R71, RZ, 0x10, R71 ;  /* 0x00000010ff478819 */ /* 0x000fe40000011647 */
[----:B------:R-:W-:Y:S02]  /*2650*/  @!P0 LOP3.LUT R35, R35, 0xffff0000, RZ, 0xc0, !PT ;  /* 0xffff000023238812 */ /* 0x000fe400078ec0ff */
[----:B------:R-:W-:Y:S02]  /*2660*/  @!P0 PRMT R34, R34, 0x5410, R45 ;  /* 0x0000541022228816 */ /* 0x000fe4000000002d */
[----:B------:R-:W-:Y:S01]  /*2670*/  @!P0 PRMT R68, R68, 0x5410, R71 ;  /* 0x0000541044448816 */ /* 0x000fe20000000047 */
[C---:B-1----:R-:W-:Y:S01]  /*2680*/  @!P0 IMAD.U32 R42, R21.reuse, 0x10000, RZ ;  /* 0x00010000152a8824 */ /* 0x042fe200078e00ff */
[C---:B------:R-:W-:Y:S02]  /*2690*/  @!P0 LOP3.LUT R39, R20.reuse, 0xffff0000, RZ, 0xc0, !PT ;  /* 0xffff000014278812 */ /* 0x040fe400078ec0ff */
[----:B------:R-:W-:Y:S02]  /*26a0*/  @!P0 LOP3.LUT R40, R21, 0xffff0000, RZ, 0xc0, !PT ;  /* 0xffff000015288812 */ /* 0x000fe400078ec0ff */
[----:B------:R-:W-:Y:S01]  /*26b0*/  @!P0 SHF.L.U32 R43, R20, 0x10, RZ ;  /* 0x00000010142b8819 */ /* 0x000fe200000006ff */
[----:B------:R-:W-:Y:S01]  /*26c0*/  @!P0 FMUL.FTZ R51, R39, R41 ;  /* 0x0000002927338220 */ /* 0x000fe20000410000 */
[----:B------:R-:W-:Y:S01]  /*26d0*/  @!P0 SHF.L.U32 R46, R22, 0x10, RZ ;  /* 0x00000010162e8819 */ /* 0x000fe200000006ff */
[----:B------:R-:W-:Y:S01]  /*26e0*/  @!P0 FMUL.FTZ R75, R40, R47 ;  /* 0x0000002f284b8220 */ /* 0x000fe20000410000 */
[----:B------:R-:W-:Y:S01]  /*26f0*/  @!P0 SHF.L.U32 R49, R23, 0x10, RZ ;  /* 0x0000001017318819 */ /* 0x000fe200000006ff */
        /* <DEDUP_REMOVED lines=10> */
[----:B------:R-:W-:Y:S02]  /*27a0*/  @!P0 IMAD.U32 R41, R68, 0x10000, RZ ;  /* 0x0001000044298824 */ /* 0x000fe400078e00ff */
        /* <DEDUP_REMOVED lines=17> */
[----:B------:R1:W-:Y:S02]  /*28c0*/  STG.E.128 [R72.64+0x40], R20 ;  /* 0x0000401448007986 */ /* 0x0003e4000c101d06 */
.L_x_65:
[----:B------:R-:W-:Y:S05]  /*28d0*/  BSYNC B0 ;  /* 0x0000000000007941 */ /* 0x000fea0003800000 */
.L_x_64:
        /* <DEDUP_REMOVED lines=56> */
.L_x_67:
[----:B------:R-:W-:Y:S05]  /*2c60*/  BSYNC B0 ;  /* 0x0000000000007941 */ /* 0x000fea0003800000 */
.L_x_66:
        /* <DEDUP_REMOVED lines=56> */
.L_x_69:
[----:B------:R-:W-:Y:S05]  /*2ff0*/  BSYNC B0 ;  /* 0x0000000000007941 */ /* 0x000fea0003800000 */
.L_x_68:
        /* <DEDUP_REMOVED lines=8> */
[----:B------:R-:W-:Y:S02]  /*3080*/  @!P0 SHF.R.U64 R25, R30, 0x10, R31 ;  /* 0x000000101e198819 */ /* 0x000fe4000000121f */
        /* <DEDUP_REMOVED lines=9> */
[----:B------:R-:W-:Y:S04]  /*3120*/  @!P0 PRMT R56, R56, 0x5410, R59 ;  /* 0x0000541038388816 */ /* 0x000fe8000000003b */
[----:B------:R-:W-:Y:S01]  /*3130*/  @!P0 LOP3.LUT R37, R56, 0xffff0000, RZ, 0xc0, !PT ;  /* 0xffff000038258812 */ /* 0x000fe200078ec0ff */
[C---:B-1----:R-:W-:Y:S01]  /*3140*/  @!P0 IMAD.U32 R35, R21.reuse, 0x10000, RZ ;  /* 0x0001000015238824 */ /* 0x042fe200078e00ff */
[----:B------:R-:W-:Y:S02]  /*3150*/  @!P0 LOP3.LUT R25, R21, 0xffff0000, RZ, 0xc0, !PT ;  /* 0xffff000015198812 */ /* 0x000fe400078ec0ff */
[C---:B------:R-:W-:Y:S02]  /*3160*/  @!P0 LOP3.LUT R29, R20.reuse, 0xffff0000, RZ, 0xc0, !PT ;  /* 0xffff0000141d8812 */ /* 0x040fe400078ec0ff */
[----:B------:R-:W-:Y:S01]  /*3170*/  @!P0 SHF.L.U32 R33, R20, 0x10, RZ ;  /* 0x0000001014218819 */ /* 0x000fe200000006ff */
[----:B------:R-:W-:Y:S01]  /*3180*/  @!P0 FMUL.FTZ R41, R25, R32 ;  /* 0x0000002019298220 */ /* 0x000fe20000410000 */
[----:B------:R-:W-:Y:S01]  /*3190*/  @!P0 SHF.L.U32 R34, R23, 0x10, RZ ;  /* 0x0000001017228819 */ /* 0x000fe200000006ff */
[C---:B------:R-:W-:Y:S02]  /*31a0*/  @!P0 FMUL.FTZ R39, R29.reuse, R28 ;  /* 0x0000001c1d278220 */ /* 0x040fe40000410000 */
[----:B------:R-:W-:Y:S02]  /*31b0*/  @!P0 FMUL.FTZ R0, R29, R24 ;  /* 0x000000181d008220 */ /* 0x000fe40000410000 */
[-C--:B------:R-:W-:Y:S01]  /*31c0*/  @!P0 FMUL.FTZ R2, R25, R8.reuse ;  /* 0x0000000819028220 */ /* 0x080fe20000410000 */
[----:B------:R-:W-:Y:S01]  /*31d0*/  @!P0 LOP3.LUT R25, R22, 0xffff0000, RZ, 0xc0, !PT ;  /* 0xffff000016198812 */ /* 0x000fe200078ec0ff */
[----:B------:R-:W-:Y:S02]  /*31e0*/  @!P0 FFMA.FTZ R41, R35, R8, -R41 ;  /* 0x0000000823298223 */ /* 0x000fe40000010829 */
[C---:B------:R-:W-:Y:S01]  /*31f0*/  @!P0 IMAD.U32 R8, R7.reuse, 0x10000, RZ ;  /* 0x0001000007088824 */ /* 0x040fe200078e00ff */
[----:B------:R-:W-:Y:S01]  /*3200*/  @!P0 LOP3.LUT R7, R7, 0xffff0000, RZ, 0xc0, !PT ;  /* 0xffff000007078812 */ /* 0x000fe200078ec0ff */
[----:B------:R-:W-:Y:S01]  /*3210*/  @!P0 FFMA.FTZ R39, R33, R24, -R39 ;  /* 0x0000001821278223 */ /* 0x000fe20000010827 */
[----:B------:R-:W-:Y:S01]  /*3220*/  @!P0 LOP3.LUT R24, R23, 0xffff0000, RZ, 0xc0, !PT ;  /* 0xffff000017188812 */ /* 0x000fe200078ec0ff */
[----:B------:R-:W-:Y:S01]  /*3230*/  @!P0 FFMA.FTZ R0, R28, R33, R0 ;  /* 0x000000211c008223 */ /* 0x000fe20000010000 */
[----:B------:R-:W-:Y:S01]  /*3240*/  @!P0 SHF.L.U32 R33, R22, 0x10, RZ ;  /* 0x0000001016218819 */ /* 0x000fe200000006ff */
[----:B------:R-:W-:Y:S02]  /*3250*/  @!P0 IMAD.U32 R28, R56, 0x10000, RZ ;  /* 0x00010000381c8824 */ /* 0x000fe400078e00ff */
[C---:B------:R-:W-:Y:S01]  /*3260*/  @!P0 FMUL.FTZ R3, R25.reuse, R8 ;  /* 0x0000000819038220 */ /* 0x040fe20000410000 */
        /* <DEDUP_REMOVED lines=17> */
.L_x_71:
[----:B------:R-:W-:Y:S05]  /*3380*/  BSYNC B0 ;  /* 0x0000000000007941 */ /* 0x000fea0003800000 */
.L_x_70:
[----:B------:R-:W-:Y:S11]  /*3390*/  ISETP.GE.AND P0, PT, R142, c[0x0][0x1d4], PT ;  /* 0x000075008e007a0c */ /* 0x000ff60003f06270 */
[----:B------:R-:W-:Y:S02]  /*33a0*/  @!UPT UIADD3 URZ, URZ, URZ, URZ ;  /* 0x0000003f3f3ff290 */ /* 0x000fe4000fffe03f */
        /* <DEDUP_REMOVED lines=18> */
[C---:B------:R-:W-:Y:S02]  /*34d0*/  @!P0 LOP3.LUT R8, R20.reuse, 0xffff0000, RZ, 0xc0, !PT ;  /* 0xffff000014088812 */ /* 0x040fe400078ec0ff */
[----:B------:R-:W-:Y:S02]  /*34e0*/  @!P0 LOP3.LUT R25, R21, 0xffff0000, RZ, 0xc0, !PT ;  /* 0xffff000015198812 */ /* 0x000fe400078ec0ff */
[----:B------:R-:W-:Y:S01]  /*34f0*/  @!P0 SHF.L.U32 R24, R20, 0x10, RZ ;  /* 0x0000001014188819 */ /* 0x000fe200000006ff */
[C---:B------:R-:W-:Y:S01]  /*3500*/  @!P0 FMUL.FTZ R35, R8.reuse, R29 ;  /* 0x0000001d08238220 */ /* 0x040fe20000410000 */
[----:B------:R-:W-:Y:S01]  /*3510*/  @!P0 SHF.L.U32 R30, R23, 0x10, RZ ;  /* 0x00000010171e8819 */ /* 0x000fe200000006ff */
[----:B------:R-:W-:Y:S02]  /*3520*/  @!P0 FMUL.FTZ R37, R25, R28 ;  /* 0x0000001c19258220 */ /* 0x000fe40000410000 */
[-C--:B------:R-:W-:Y:S01]  /*3530*/  @!P0 FMUL.FTZ R0, R8, R7.reuse ;  /* 0x0000000708008220 */ /* 0x080fe20000410000 */
[----:B------:R-:W-:Y:S01]  /*3540*/  @!P0 LOP3.LUT R8, R23, 0xffff0000, RZ, 0xc0, !PT ;  /* 0xffff000017088812 */ /* 0x000fe200078ec0ff */
[----:B------:R-:W-:Y:S01]  /*3550*/  @!P0 FFMA.FTZ R35, R24, R7, -R35 ;  /* 0x0000000718238223 */ /* 0x000fe20000010823 */
[C---:B------:R-:W-:Y:S01]  /*3560*/  @!P0 LOP3.LUT R7, R22.reuse, 0xffff0000, RZ, 0xc0, !PT ;  /* 0xffff000016078812 */ /* 0x040fe200078ec0ff */
[-C--:B------:R-:W-:Y:S02]  /*3570*/  @!P0 FMUL.FTZ R2, R25, R6.reuse ;  /* 0x0000000619028220 */ /* 0x080fe40000410000 */
[----:B------:R-:W-:Y:S02]  /*3580*/  @!P0 FFMA.FTZ R37, R31, R6, -R37 ;  /* 0x000000061f258223 */ /* 0x000fe40000010825 */
[C---:B------:R-:W-:Y:S01]  /*3590*/  @!P0 IMAD.U32 R6, R5.reuse, 0x10000, RZ ;  /* 0x0001000005068824 */ /* 0x040fe200078e00ff */
        /* <DEDUP_REMOVED lines=21> */
[----:B------:R1:W-:Y:S01]  /*36f0*/  STG.E.128 [R72.64+0x140], R20 ;  /* 0x0001401448007986 */ /* 0x0003e2000c101d06 */
[----:B------:R-:W-:-:S05]  /*3700*/  BRA `(.L_x_61) ;  /* 0x00001cc000007947 */ /* 0x000fca0003800000 */
.L_x_58:
        /* <DEDUP_REMOVED lines=37> */
[----:B------:R1:W5:Y:S04]  /*3960*/  @!P0 LDG.E.128 R40, [R26.64] ;  /* 0x000000061a288981 */ /* 0x000368000c1e1d00 */
[----:B------:R1:W5:Y:S01]  /*3970*/  @!P0 LDG.E.128 R52, [R2.64] ;  /* 0x0000000602348981 */ /* 0x000362000c1e1d00 */
[----:B------:R-:W-:Y:S11]  /*3980*/  ISETP.GE.AND P0, PT, R13, c[0x0][0x27c], PT ;  /* 0x00009f000d007a0c */ /* 0x000ff60003f06270 */
[----:B------:R-:W-:Y:S02]  /*3990*/  @!UPT UIADD3 URZ, URZ, URZ, URZ ;  /* 0x0000003f3f3ff290 */ /* 0x000fe4000fffe03f */
[----:B------:R1:W5:Y:S04]  /*39a0*/  @!P0 LDG.E.128 R28, [R26.64+0x40] ;  /* 0x000040061a1c8981 */ /* 0x000368000c1e1d00 */
[----:B------:R1:W5:Y:S01]  /*39b0*/  @!P0 LDG.E.128 R68, [R2.64+0x40] ;  /* 0x0000400602448981 */ /* 0x000362000c1e1d00 */
[----:B------:R-:W-:Y:S11]  /*39c0*/  ISETP.GE.AND P0, PT, R12, c[0x0][0x27c], PT ;  /* 0x00009f000c007a0c */ /* 0x000ff60003f06270 */
[----:B------:R-:W-:Y:S02]  /*39d0*/  @!UPT UIADD3 URZ, URZ, URZ, URZ ;  /* 0x0000003f3f3ff290 */ /* 0x000fe4000fffe03f */
[----:B------:R1:W5:Y:S04]  /*39e0*/  @!P0 LDG.E.128 R20, [R26.64+0x80] ;  /* 0x000080061a148981 */ /* 0x000368000c1e1d00 */
[----:B------:R1:W5:Y:S02]  /*39f0*/  @!P0 LDG.E.128 R64, [R2.64+0x80] ;  /* 0x0000800602408981 */ /* 0x000364000c1e1d00 */
.L_x_73:
[----:B------:R-:W-:Y:S05]  /*3a00*/  BSYNC B0 ;  /* 0x0000000000007941 */ /* 0x000fea0003800000 */
.L_x_72:
[----:B------:R-:W-:Y:S04]  /*3a10*/  IADD3 R149, P0, R168, R24, RZ ;  /* 0x00000018a8957210 */ /* 0x000fe80007f1e0ff */
[----:B------:R-:W-:Y:S01]  /*3a20*/  IADD3.X R96, R115, R96, RZ, P0, !PT ;  /* 0x0000006073607210 */ /* 0x000fe200007fe4ff */
[----:B------:R-:W-:-:S05]  /*3a30*/  @P1 BRA `(.L_x_61) ;  /* 0x0000199000001947 */ /* 0x000fca0003800000 */
[----:B------:R-:W-:Y:S01]  /*3a40*/  ISETP.GE.AND P0, PT, R18, c[0x0][0x1d4], PT ;  /* 0x0000750012007a0c */ /* 0x000fe20003f06270 */
[----:B-----5:R-:W-:Y:S01]  /*3a50*/  IMAD.MOV.U32 R4, RZ, RZ, R22 ;  /* 0x000000ffff047224 */ /* 0x020fe200078e0016 */
[----:B------:R-:W-:Y:S01]  /*3a60*/  BSSY B0, `(.L_x_74) ;  /* 0x0000098000007945 */ /* 0x000fe20003800000 */
[----:B-1----:R-:W-:Y:S02]  /*3a70*/  IMAD.MOV.U32 R3, RZ, RZ, R23 ;  /* 0x000000ffff037224 */ /* 0x002fe400078e0017 */
        /* <DEDUP_REMOVED lines=33> */
[CC--:B------:R-:W-:Y:S01]  /*3c90*/  IADD3 R173, P1, P0, R166.reuse, R149.reuse, R139 ;  /* 0x00000095a6ad7210 */ /* 0x0c0fe2000783e08b */
[----:B------:R-:W-:Y:S01]  /*3ca0*/  IMAD.MOV.U32 R48, RZ, RZ, R53 ;  /* 0x000000ffff307224 */ /* 0x000fe200078e0035 */
[----:B------:R-:W-:Y:S01]  /*3cb0*/  MOV R59, R54 ;  /* 0x00000036003b7202 */ /* 0x000fe20000000f00 */
[----:B------:R-:W-:Y:S01]  /*3cc0*/  IMAD.MOV.U32 R46, RZ, RZ, R42 ;  /* 0x000000ffff2e7224 */ /* 0x000fe200078e002a */
[CC--:B------:R-:W-:Y:S01]  /*3cd0*/  IADD3.X R172, R105.reuse, R96.reuse, R130, P1, P0 ;  /* 0x0000006069ac7210 */ /* 0x0c0fe20000fe0482 */
[----:B------:R-:W-:Y:S02]  /*3ce0*/  IMAD.MOV.U32 R63, RZ, RZ, R55 ;  /* 0x000000ffff3f7224 */ /* 0x000fe400078e0037 */
[----:B------:R-:W2:Y:S01]  /*3cf0*/  LDS.128 R72, [R129+0x6100] ;  /* 0x0061000081487984 */ /* 0x000ea20000000c00 */
[----:B------:R-:W-:Y:S02]  /*3d00*/  IMAD.MOV.U32 R50, RZ, RZ, R52 ;  /* 0x000000ffff327224 */ /* 0x000fe400078e0034 */
[--C-:B------:R-:W-:Y:S01]  /*3d10*/  IMAD.MOV.U32 R44, RZ, RZ, R41.reuse ;  /* 0x000000ffff2c7224 */ /* 0x100fe200078e0029 */
[----:B------:R-:W-:Y:S01]  /*3d20*/  @!P2 IADD3 R151, P1, P0, R166, R149, R136 ;  /* 0x00000095a697a210 */ /* 0x000fe2000783e088 */
[----:B------:R-:W-:Y:S03]  /*3d30*/  IMAD.MOV.U32 R45, RZ, RZ, R40 ;  /* 0x000000ffff2d7224 */ /* 0x000fe600078e0028 */
[----:B------:R-:W-:Y:S02]  /*3d40*/  @!P2 IADD3.X R100, R105, R96, R124, P1, P0 ;  /* 0x000000606964a210 */ /* 0x000fe40000fe047c */
[C---:B------:R-:W-:Y:S04]  /*3d50*/  LEA R174, P0, R173.reuse, c[0x0][0x1c8], 0x1 ;  /* 0x00007200adae7a11 */ /* 0x040fe800078008ff */
[----:B------:R-:W-:Y:S02]  /*3d60*/  LEA.HI.X R175, R173, c[0x0][0x1cc], R172, 0x1, P0 ;  /* 0x00007300adaf7a11 */ /* 0x000fe400000f0cac */
[C---:B------:R-:W-:Y:S04]  /*3d70*/  @!P2 LEA R172, P0, R151.reuse, c[0x0][0x1c8], 0x1 ;  /* 0x0000720097acaa11 */ /* 0x040fe800078008ff */
[----:B------:R-:W-:Y:S02]  /*3d80*/  @!P2 LEA.HI.X R173, R151, c[0x0][0x1cc], R100, 0x1, P0 ;  /* 0x0000730097adaa11 */ /* 0x000fe400000f0c64 */
[----:B------:R-:W-:Y:S11]  /*3d90*/  ISETP.GE.AND P0, PT, R18, c[0x0][0x27c], PT ;  /* 0x00009f0012007a0c */ /* 0x000ff60003f06270 */
[----:B------:R-:W-:Y:S02]  /*3da0*/  @!UPT UIADD3 URZ, URZ, URZ, URZ ;  /* 0x0000003f3f3ff290 */ /* 0x000fe4000fffe03f */
[----:B------:R-:W-:Y:S02]  /*3db0*/  @!P0 SHF.R.U32.HI R47, RZ, 0x10, R41 ;  /* 0x00000010ff2f8819 */ /* 0x000fe40000011629 */
[----:B------:R-:W-:Y:S02]  /*3dc0*/  @!P0 SHF.R.U64 R56, R54, 0x10, R55 ;  /* 0x0000001036388819 */ /* 0x000fe40000001237 */
[----:B------:R-:W-:Y:S02]  /*3dd0*/  @!P0 PRMT R44, R44, 0x5410, R47 ;  /* 0x000054102c2c8816 */ /* 0x000fe4000000002f */
[----:B-1----:R-:W-:Y:S02]  /*3de0*/  @!P0 SHF.L.U32 R47, R25, 0x10, RZ ;  /* 0x00000010192f8819 */ /* 0x002fe400000006ff */
[C---:B--2---:R-:W-:Y:S02]  /*3df0*/  @!P0 SHF.L.U32 R57, R74.reuse, 0x10, RZ ;  /* 0x000000104a398819 */ /* 0x044fe400000006ff */
[C---:B------:R-:W-:Y:S02]  /*3e00*/  @!P0 SHF.L.U32 R61, R75.reuse, 0x10, RZ ;  /* 0x000000104b3d8819 */ /* 0x040fe400000006ff */
[----:B------:R-:W-:Y:S02]  /*3e10*/  @!P0 LOP3.LUT R60, R75, 0xffff0000, RZ, 0xc0, !PT ;  /* 0xffff00004b3c8812 */ /* 0x000fe400078ec0ff */
[----:B------:R-:W-:Y:S02]  /*3e20*/  @!P0 PRMT R59, R59, 0x5410, R56 ;  /* 0x000054103b3b8816 */ /* 0x000fe40000000038 */
[----:B------:R-:W-:Y:S02]  /*3e30*/  @!P0 LOP3.LUT R56, R74, 0xffff0000, RZ, 0xc0, !PT ;  /* 0xffff00004a388812 */ /* 0x000fe400078ec0ff */
[----:B------:R-:W-:Y:S02]  /*3e40*/  @!P0 SHF.R.U32.HI R58, RZ, 0x10, R55 ;  /* 0x00000010ff3a8819 */ /* 0x000fe40000011637 */
[C---:B------:R-:W-:Y:S02]  /*3e50*/  @!P0 LOP3.LUT R55, R73.reuse, 0xffff0000, RZ, 0xc0, !PT ;  /* 0xffff000049378812 */ /* 0x040fe400078ec0ff */
[--C-:B------:R-:W-:Y:S02]  /*3e60*/  @!P0 SHF.R.U64 R51, R52, 0x10, R53.reuse ;  /* 0x0000001034338819 */ /* 0x100fe40000001235 */
[----:B------:R-:W-:Y:S02]  /*3e70*/  @!P0 SHF.R.U32.HI R53, RZ, 0x10, R53 ;  /* 0x00000010ff358819 */ /* 0x000fe40000011635 */
[----:B------:R-:W-:Y:S02]  /*3e80*/  @!P0 SHF.R.U64 R49, R42, 0x10, R43 ;  /* 0x000000102a318819 */ /* 0x000fe4000000122b */
[----:B------:R-:W-:Y:S01]  /*3e90*/  @!P0 PRMT R52, R48, 0x5410, R53 ;  /* 0x0000541030348816 */ /* 0x000fe20000000035 */
[----:B------:R-:W-:Y:S01]  /*3ea0*/  @!P0 IMAD.U32 R53, R73, 0x10000, RZ ;  /* 0x0001000049358824 */ /* 0x000fe200078e00ff */
[----:B------:R-:W-:Y:S02]  /*3eb0*/  @!P0 SHF.L.U32 R48, R72, 0x10, RZ ;  /* 0x0000001048308819 */ /* 0x000fe400000006ff */
[----:B------:R-:W-:Y:S02]  /*3ec0*/  @!P0 SHF.R.U32.HI R42, RZ, 0x10, R43 ;  /* 0x00000010ff2a8819 */ /* 0x000fe4000001162b */
[----:B------:R-:W-:Y:S01]  /*3ed0*/  @!P0 SHF.R.U64 R40, R40, 0x10, R41 ;  /* 0x0000001028288819 */ /* 0x000fe20000001229 */
[----:B------:R-:W-:Y:S01]  /*3ee0*/  IMAD.MOV.U32 R41, RZ, RZ, R43 ;  /* 0x000000ffff297224 */ /* 0x000fe200078e002b */
[----:B------:R-:W-:Y:S01]  /*3ef0*/  @!P0 PRMT R43, R46, 0x5410, R49 ;  /* 0x000054102e2b8816 */ /* 0x000fe20000000031 */
[----:B------:R-:W-:Y:S01]  /*3f00*/  @!P0 IMAD.U32 R46, R24, 0x10000, RZ ;  /* 0x00010000182e8824 */ /* 0x000fe200078e00ff */
[----:B------:R-:W-:Y:S02]  /*3f10*/  @!P0 PRMT R40, R45, 0x5410, R40 ;  /* 0x000054102d288816 */ /* 0x000fe40000000028 */
[----:B------:R-:W-:Y:S01]  /*3f20*/  @!P0 PRMT R41, R41, 0x5410, R42 ;  /* 0x0000541029298816 */ /* 0x000fe2000000002a */
[C---:B------:R-:W-:Y:S01]  /*3f30*/  @!P0 IMAD.U32 R42, R44.reuse, 0x10000, RZ ;  /* 0x000100002c2a8824 */ /* 0x040fe200078e00ff */
[----:B------:R-:W-:Y:S01]  /*3f40*/  @!P0 LOP3.LUT R44, R44, 0xffff0000, RZ, 0xc0, !PT ;  /* 0xffff00002c2c8812 */ /* 0x000fe200078ec0ff */
[----:B------:R-:W-:Y:S01]  /*3f50*/  @!P0 IMAD.U32 R45, R40, 0x10000, RZ ;  /* 0x00010000282d8824 */ /* 0x000fe200078e00ff */
[----:B------:R-:W-:Y:S01]  /*3f60*/  @!P0 PRMT R54, R50, 0x5410, R51 ;  /* 0x0000541032368816 */ /* 0x000fe20000000033 */
[C---:B------:R-:W-:Y:S01]  /*3f70*/  @!P0 IMAD.U32 R50, R52.reuse, 0x10000, RZ ;  /* 0x0001000034328824 */ /* 0x040fe200078e00ff */
[----:B------:R-:W-:Y:S01]  /*3f80*/  @!P0 LOP3.LUT R52, R52, 0xffff0000, RZ, 0xc0, !PT ;  /* 0xffff000034348812 */ /* 0x000fe200078ec0ff */
[----:B------:R-:W-:Y:S01]  /*3f90*/  @!P0 FMUL.FTZ R0, R46, R45 ;  /* 0x0000002d2e008220 */ /* 0x000fe20000410000 */
[----:B------:R-:W-:Y:S01]  /*3fa0*/  @!P0 PRMT R63, R63, 0x5410, R58 ;  /* 0x000054103f3f8816 */ /* 0x000fe2000000003a */
[----:B------:R-:W-:Y:S02]  /*3fb0*/  @!P0 IMAD.U32 R51, R54, 0x10000, RZ ;  /* 0x0001000036338824 */ /* 0x000fe400078e00ff */
[----:B------:R-:W-:Y:S02]  /*3fc0*/  @!P0 FMUL.FTZ R151, R47, R50 ;  /* 0x000000322f978220 */ /* 0x000fe40000410000 */
[----:B------:R-:W-:Y:S02]  /*3fd0*/  @!P0 FMUL.FTZ R100, R46, R51 ;  /* 0x000000332e648220 */ /* 0x000fe40000410000 */
[----:B------:R-:W-:Y:S01]  /*3fe0*/  @!P0 FFMA.FTZ R0, R51, R48, R0 ;  /* 0x0000003033008223 */ /* 0x000fe20000010000 */
[----:B------:R-:W-:Y:S01]  /*3ff0*/  @!P0 LOP3.LUT R51, R54, 0xffff0000, RZ, 0xc0, !PT ;  /* 0xffff000036338812 */ /* 0x000fe200078ec0ff */
[----:B------:R-:W-:Y:S01]  /*4000*/  @!P0 FFMA.FTZ R100, R48, R45, -R100 ;  /* 0x0000002d30648223 */ /* 0x000fe20000010864 */
[----:B------:R-:W-:Y:S01]  /*4010*/  @!P0 LOP3.LUT R48, R72, 0xffff0000, RZ, 0xc0, !PT ;  /* 0xffff000048308812 */ /* 0x000fe200078ec0ff */
[-C--:B------:R-:W-:Y:S01]  /*4020*/  @!P0 FMUL.FTZ R3, R47, R42.reuse ;  /* 0x0000002a2f038220 */ /* 0x080fe20000410000 */
[----:B------:R-:W-:Y:S01]  /*4030*/  @!P0 LOP3.LUT R47, R25, 0xffff0000, RZ, 0xc0, !PT ;  /* 0xffff0000192f8812 */ /* 0x000fe200078ec0ff */
[----:B------:R-:W-:Y:S01]  /*4040*/  @!P0 FFMA.FTZ R151, R53, R42, -R151 ;  /* 0x0000002a35978223 */ /* 0x000fe20000010897 */
[----:B------:R-:W-:Y:S01]  /*4050*/  @!P0 LOP3.LUT R42, R24, 0xffff0000, RZ, 0xc0, !PT ;  /* 0xffff0000182a8812 */ /* 0x000fe200078ec0ff */
[----:B------:R-:W-:Y:S01]  /*4060*/  @!P0 IMAD.U32 R54, R59, 0x10000, RZ ;  /* 0x000100003b368824 */ /* 0x000fe200078e00ff */
[----:B------:R-:W-:Y:S01]  /*4070*/  @!P0 LOP3.LUT R45, R40, 0xffff0000, RZ, 0xc0, !PT ;  /* 0xffff0000282d8812 */ /* 0x000fe200078ec0ff */
[C---:B------:R-:W-:Y:S01]  /*4080*/  @!P0 IMAD.U32 R40, R43.reuse, 0x10000, RZ ;  /* 0x000100002b288824 */ /* 0x040fe200078e00ff */
[----:B------:R-:W-:Y:S01]  /*4090*/  @!P0 LOP3.LUT R43, R43, 0xffff0000, RZ, 0xc0, !PT ;  /* 0xffff00002b2b8812 */ /* 0x000fe200078ec0ff */
[C---:B------:R-:W-:Y:S01]  /*40a0*/  @!P0 FMUL.FTZ R177, R42.reuse, R51 ;  /* 0x000000332ab18220 */ /* 0x040fe20000410000 */
[----:B------:R-:W-:Y:S01]  /*40b0*/  @!P0 LOP3.LUT R59, R59, 0xffff0000, RZ, 0xc0, !PT ;  /* 0xffff00003b3b8812 */ /* 0x000fe200078ec0ff */
[-C--:B------:R-:W-:Y:S01]  /*40c0*/  @!P0 FMUL.FTZ R2, R42, R45.reuse ;  /* 0x0000002d2a028220 */ /* 0x080fe20000410000 */
[----:B------:R-:W-:Y:S01]  /*40d0*/  @!P0 LOP3.LUT R42, R26, 0xffff0000, RZ, 0xc0, !PT ;  /* 0xffff00001a2a8812 */ /* 0x000fe200078ec0ff */
[----:B------:R-:W-:Y:S02]  /*40e0*/  @!P0 FFMA.FTZ R177, R48, R45, -R177 ;  /* 0x0000002d30b18223 */ /* 0x000fe400000108b1 */
[----:B------:R-:W-:Y:S02]  /*40f0*/  @!P0 IMAD.U32 R45, R26, 0x10000, RZ ;  /* 0x000100001a2d8824 */ /* 0x000fe400078e00ff */
[C---:B------:R-:W-:Y:S01]  /*4100*/  @!P0 FMUL.FTZ R179, R42.reuse, R59 ;  /* 0x0000003b2ab38220 */ /* 0x040fe20000410000 */
[----:B------:R-:W-:Y:S01]  /*4110*/  @!P0 F2FP.BF16.PACK_AB R100, R177, R100 ;  /* 0x00000064b164823e */ /* 0x000fe200000010ff */
[----:B------:R-:W-:Y:S02]  /*4120*/  @!P0 FMUL.FTZ R178, R45, R54 ;  /* 0x000000362db28220 */ /* 0x000fe40000410000 */
[-C--:B------:R-:W-:Y:S01]  /*4130*/  @!P0 FMUL.FTZ R6, R42, R43.reuse ;  /* 0x0000002b2a068220 */ /* 0x080fe20000410000 */
[----:B------:R-:W-:Y:S01]  /*4140*/  @!P0 MOV R72, R100 ;  /* 0x0000006400488202 */ /* 0x000fe20000000f00 */
[----:B------:R-:W-:Y:S01]  /*4150*/  @!P0 IMAD.U32 R58, R63, 0x10000, RZ ;  /* 0x000100003f3a8824 */ /* 0x000fe200078e00ff */
[----:B------:R-:W-:Y:S01]  /*4160*/  @!P0 LOP3.LUT R42, R27, 0xffff0000, RZ, 0xc0, !PT ;  /* 0xffff00001b2a8812 */ /* 0x000fe200078ec0ff */
[----:B------:R-:W-:Y:S01]  /*4170*/  @!P0 FFMA.FTZ R179, R56, R43, -R179 ;  /* 0x0000002b38b38223 */ /* 0x000fe200000108b3 */
[----:B------:R-:W-:Y:S01]  /*4180*/  @!P0 LOP3.LUT R63, R63, 0xffff0000, RZ, 0xc0, !PT ;  /* 0xffff00003f3f8812 */ /* 0x000fe200078ec0ff */
[----:B------:R-:W-:Y:S02]  /*4190*/  @!P0 IMAD.U32 R43, R27, 0x10000, RZ ;  /* 0x000100001b2b8824 */ /* 0x000fe400078e00ff */
[C---:B------:R-:W-:Y:S02]  /*41a0*/  @!P0 FMUL.FTZ R176, R47.reuse, R52 ;  /* 0x000000342fb08220 */ /* 0x040fe40000410000 */
[----:B------:R-:W-:Y:S02]  /*41b0*/  @!P0 FMUL.FTZ R4, R47, R44 ;  /* 0x0000002c2f048220 */ /* 0x000fe40000410000 */
[-C--:B------:R-:W-:Y:S02]  /*41c0*/  @!P0 FMUL.FTZ R5, R45, R40.reuse ;  /* 0x000000282d058220 */ /* 0x080fe40000410000 */
[----:B------:R-:W-:Y:S02]  /*41d0*/  @!P0 FFMA.FTZ R178, R57, R40, -R178 ;  /* 0x0000002839b28223 */ /* 0x000fe400000108b2 */
[C---:B------:R-:W-:Y:S01]  /*41e0*/  @!P0 IMAD.U32 R40, R41.reuse, 0x10000, RZ ;  /* 0x0001000029288824 */ /* 0x040fe200078e00ff */
[----:B------:R-:W-:Y:S01]  /*41f0*/  @!P0 LOP3.LUT R41, R41, 0xffff0000, RZ, 0xc0, !PT ;  /* 0xffff000029298812 */ /* 0x000fe200078ec0ff */
[----:B------:R-:W-:Y:S01]  /*4200*/  @!P0 FFMA.FTZ R2, R51, R48, R2 ;  /* 0x0000003033028223 */ /* 0x000fe20000010002 */
[----:B------:R-:W-:Y:S01]  /*4210*/  @!P0 F2FP.BF16.PACK_AB R178, R179, R178 ;  /* 0x000000b2b3b2823e */ /* 0x000fe200000010ff */
[----:B------:R-:W-:Y:S02]  /*4220*/  @!P0 FMUL.FTZ R181, R43, R58 ;  /* 0x0000003a2bb58220 */ /* 0x000fe40000410000 */
[----:B------:R-:W-:Y:S01]  /*4230*/  @!P0 FMUL.FTZ R180, R42, R63 ;  /* 0x0000003f2ab48220 */ /* 0x000fe20000410000 */
[----:B------:R-:W-:Y:S01]  /*4240*/  @!P0 F2FP.BF16.PACK_AB R100, R2, R0 ;  /* 0x000000000264823e */ /* 0x000fe200000010ff */
[----:B------:R-:W-:Y:S02]  /*4250*/  @!P0 FFMA.FTZ R3, R50, R53, R3 ;  /* 0x0000003532038223 */ /* 0x000fe40000010003 */
[----:B------:R-:W-:Y:S02]  /*4260*/  @!P0 FFMA.FTZ R176, R55, R44, -R176 ;  /* 0x0000002c37b08223 */ /* 0x000fe400000108b0 */
[----:B------:R-:W-:Y:S02]  /*4270*/  @!P0 FFMA.FTZ R4, R52, R55, R4 ;  /* 0x0000003734048223 */ /* 0x000fe40000010004 */
[-C--:B------:R-:W-:Y:S01]  /*4280*/  @!P0 FFMA.FTZ R181, R61, R40.reuse, -R181 ;  /* 0x000000283db58223 */ /* 0x080fe200000108b5 */
[----:B------:R-:W-:Y:S01]  /*4290*/  @!P0 F2FP.BF16.PACK_AB R151, R176, R151 ;  /* 0x00000097b097823e */ /* 0x000fe200000010ff */
[----:B------:R-:W-:Y:S02]  /*42a0*/  @!P0 FFMA.FTZ R180, R60, R41, -R180 ;  /* 0x000000293cb48223 */ /* 0x000fe400000108b4 */
[----:B------:R-:W-:Y:S02]  /*42b0*/  @!P0 FMUL.FTZ R7, R43, R40 ;  /* 0x000000282b078220 */ /* 0x000fe40000410000 */
[----:B------:R-:W-:Y:S01]  /*42c0*/  @!P0 FFMA.FTZ R5, R54, R57, R5 ;  /* 0x0000003936058223 */ /* 0x000fe20000010005 */
[----:B------:R-:W-:Y:S01]  /*42d0*/  @!P0 F2FP.BF16.PACK_AB R181, R180, R181 ;  /* 0x000000b5b4b5823e */ /* 0x000fe200000010ff */
[----:B------:R-:W-:Y:S02]  /*42e0*/  @!P0 FMUL.FTZ R8, R42, R41 ;  /* 0x000000292a088220 */ /* 0x000fe40000410000 */
[----:B------:R-:W-:Y:S01]  /*42f0*/  @!P0 FFMA.FTZ R6, R59, R56, R6 ;  /* 0x000000383b068223 */ /* 0x000fe20000010006 */
[----:B------:R-:W-:Y:S01]  /*4300*/  @!P0 MOV R75, R181 ;  /* 0x000000b5004b8202 */ /* 0x000fe20000000f00 */
[----:B------:R-:W-:Y:S02]  /*4310*/  @!P0 FFMA.FTZ R7, R58, R61, R7 ;  /* 0x0000003d3a078223 */ /* 0x000fe40000010007 */
[----:B------:R-:W-:Y:S01]  /*4320*/  @!P0 FFMA.FTZ R8, R63, R60, R8 ;  /* 0x0000003c3f088223 */ /* 0x000fe20000010008 */
[----:B------:R-:W-:Y:S01]  /*4330*/  @!P0 F2FP.BF16.PACK_AB R176, R6, R5 ;  /* 0x0000000506b0823e */ /* 0x000fe200000010ff */
[----:B------:R-:W-:Y:S01]  /*4340*/  @!P0 IMAD.MOV.U32 R73, RZ, RZ, R151 ;  /* 0x000000ffff498224 */ /* 0x000fe200078e0097 */
[----:B------:R-:W-:Y:S01]  /*4350*/  @!P0 F2FP.BF16.PACK_AB R151, R4, R3 ;  /* 0x000000030497823e */ /* 0x000fe200000010ff */
[----:B------:R-:W-:Y:S01]  /*4360*/  @!P0 IMAD.MOV.U32 R74, RZ, RZ, R178 ;  /* 0x000000ffff4a8224 */ /* 0x000fe200078e00b2 */
[----:B------:R-:W-:Y:S01]  /*4370*/  @!P0 F2FP.BF16.PACK_AB R177, R8, R7 ;  /* 0x0000000708b1823e */ /* 0x000fe200000010ff */
[----:B------:R-:W-:Y:S01]  /*4380*/  @!P0 IMAD.MOV.U32 R24, RZ, RZ, R100 ;  /* 0x000000ffff188224 */ /* 0x000fe200078e0064 */
[----:B------:R-:W-:Y:S01]  /*4390*/  @!P0 MOV R26, R176 ;  /* 0x000000b0001a8202 */ /* 0x000fe20000000f00 */
[----:B------:R-:W-:Y:S01]  /*43a0*/  @!P0 IMAD.MOV.U32 R25, RZ, RZ, R151 ;  /* 0x000000ffff198224 */ /* 0x000fe200078e0097 */
[----:B------:R1:W-:Y:S01]  /*43b0*/  STG.E.128 [R174.64], R72 ;  /* 0x00000048ae007986 */ /* 0x0003e2000c101d06 */
[----:B------:R-:W-:Y:S07]  /*43c0*/  @!P0 IMAD.MOV.U32 R27, RZ, RZ, R177 ;  /* 0x000000ffff1b8224 */ /* 0x000fee00078e00b1 */
[----:B------:R1:W-:Y:S02]  /*43d0*/  @!P2 STG.E.128 [R172.64], R24 ;  /* 0x00000018ac00a986 */ /* 0x0003e4000c101d06 */
.L_x_75:
[----:B------:R-:W-:Y:S05]  /*43e0*/  BSYNC B0 ;  /* 0x0000000000007941 */ /* 0x000fea0003800000 */
.L_x_74:
[----:B------:R-:W-:Y:S01]  /*43f0*/  ISETP.GE.AND P0, PT, R13, c[0x0][0x1d4], PT ;  /* 0x000075000d007a0c */ /* 0x000fe20003f06270 */
[----:B------:R-:W-:Y:S01]  /*4400*/  @!UPT UIADD3 URZ, URZ, URZ, URZ ;  /* 0x0000003f3f3ff290 */ /* 0x000fe2000fffe03f */
[----:B------:R-:W-:Y:S11]  /*4410*/  BSSY B0, `(.L_x_76) ;  /* 0x0000071000007945 */ /* 0x000ff60003800000 */
[----:B------:R-:W-:-:S05]  /*4420*/  @P0 BRA `(.L_x_77) ;  /* 0x000006f000000947 */ /* 0x000fca0003800000 */
[----:B------:R-:W-:Y:S01]  /*4430*/  ISETP.GE.AND P2, PT, R132, c[0x0][0x1d4], PT ;  /* 0x0000750084007a0c */ /* 0x000fe20003f46270 */
[----:B-1----:R-:W1:Y:S01]  /*4440*/  LDS.128 R24, [R123+0x6100] ;  /* 0x006100007b187984 */ /* 0x002e620000000c00 */
[CC--:B------:R-:W-:Y:S04]  /*4450*/  IADD3 R63, P1, P0, R166.reuse, R149.reuse, R138 ;  /* 0x00000095a63f7210 */ /* 0x0c0fe8000783e08a */
[CC--:B------:R-:W-:Y:S03]  /*4460*/  IADD3.X R60, R105.reuse, R96.reuse, R128, P1, P0 ;  /* 0x00000060693c7210 */ /* 0x0c0fe60000fe0480 */
[----:B------:R-:W2:Y:S04]  /*4470*/  LDS.128 R56, [R125+0x6100] ;  /* 0x006100007d387984 */ /* 0x000ea80000000c00 */
[----:B------:R-:W-:Y:S04]  /*4480*/  @!P2 IADD3 R61, P1, P0, R166, R149, R132 ;  /* 0x00000095a63da210 */ /* 0x000fe8000783e084 */
[----:B------:R-:W-:Y:S02]  /*4490*/  @!P2 IADD3.X R54, R105, R96, R122, P1, P0 ;  /* 0x000000606936a210 */ /* 0x000fe40000fe047a */
[C---:B------:R-:W-:Y:S04]  /*44a0*/  LEA R72, P0, R63.reuse, c[0x0][0x1c8], 0x1 ;  /* 0x000072003f487a11 */ /* 0x040fe800078008ff */
[----:B------:R-:W-:Y:S02]  /*44b0*/  LEA.HI.X R73, R63, c[0x0][0x1cc], R60, 0x1, P0 ;  /* 0x000073003f497a11 */ /* 0x000fe400000f0c3c */
[C---:B------:R-:W-:Y:S04]  /*44c0*/  @!P2 LEA R60, P0, R61.reuse, c[0x0][0x1c8], 0x1 ;  /* 0x000072003d3caa11 */ /* 0x040fe800078008ff */
[----:B------:R-:W-:Y:S02]  /*44d0*/  @!P2 LEA.HI.X R61, R61, c[0x0][0x1cc], R54, 0x1, P0 ;  /* 0x000073003d3daa11 */ /* 0x000fe400000f0c36 */
[----:B------:R-:W-:Y:S11]  /*44e0*/  ISETP.GE.AND P0, PT, R13, c[0x0][0x27c], PT ;  /* 0x00009f000d007a0c */ /* 0x000ff60003f06270 */
[----:B------:R-:W-:Y:S02]  /*44f0*/  @!UPT UIADD3 URZ, URZ, URZ, URZ ;  /* 0x0000003f3f3ff290 */ /* 0x000fe4000fffe03f */
[----:B------:R-:W-:Y:S02]  /*4500*/  @!P0 SHF.R.U64 R30, R30, 0x10, R31 ;  /* 0x000000101e1e8819 */ /* 0x000fe4000000121f */
[----:B------:R-:W-:Y:S02]  /*4510*/  @!P0 SHF.R.U32.HI R45, RZ, 0x10, R71 ;  /* 0x00000010ff2d8819 */ /* 0x000fe40000011647 */
[----:B------:R-:W-:Y:S01]  /*4520*/  @!P0 PRMT R39, R39, 0x5410, R30 ;  /* 0x0000541027278816 */ /* 0x000fe2000000001e */
[----:B-1----:R-:W-:Y:S01]  /*4530*/  @!P0 IMAD.U32 R30, R24, 0x10000, RZ ;  /* 0x00010000181e8824 */ /* 0x002fe200078e00ff */
[----:B--2---:R-:W-:Y:S01]  /*4540*/  @!P0 LOP3.LUT R47, R57, 0xffff0000, RZ, 0xc0, !PT ;  /* 0xffff0000392f8812 */ /* 0x004fe200078ec0ff */
[----:B------:R-:W-:Y:S01]  /*4550*/  @!P0 IMAD.U32 R40, R56, 0x10000, RZ ;  /* 0x0001000038288824 */ /* 0x000fe200078e00ff */
[----:B------:R-:W-:Y:S01]  /*4560*/  @!P0 LOP3.LUT R55, R59, 0xffff0000, RZ, 0xc0, !PT ;  /* 0xffff00003b378812 */ /* 0x000fe200078ec0ff */
[----:B------:R-:W-:Y:S01]  /*4570*/  @!P0 IMAD.U32 R44, R57, 0x10000, RZ ;  /* 0x00010000392c8824 */ /* 0x000fe200078e00ff */
[C---:B------:R-:W-:Y:S01]  /*4580*/  @!P0 LOP3.LUT R51, R58.reuse, 0xffff0000, RZ, 0xc0, !PT ;  /* 0xffff00003a338812 */ /* 0x040fe200078ec0ff */
[----:B------:R-:W-:Y:S01]  /*4590*/  @!P0 IMAD.U32 R52, R59, 0x10000, RZ ;  /* 0x000100003b348824 */ /* 0x000fe200078e00ff */
[----:B------:R-:W-:Y:S01]  /*45a0*/  @!P0 SHF.R.U32.HI R41, RZ, 0x10, R31 ;  /* 0x00000010ff298819 */ /* 0x000fe2000001161f */
[----:B------:R-:W-:Y:S01]  /*45b0*/  @!P0 IMAD.U32 R48, R58, 0x10000, RZ ;  /* 0x000100003a308824 */ /* 0x000fe200078e00ff */
[----:B------:R-:W-:Y:S02]  /*45c0*/  @!P0 LOP3.LUT R31, R24, 0xffff0000, RZ, 0xc0, !PT ;  /* 0xffff0000181f8812 */ /* 0x000fe400078ec0ff */
[----:B------:R-:W-:Y:S02]  /*45d0*/  @!P0 PRMT R80, R80, 0x5410, R45 ;  /* 0x0000541050508816 */ /* 0x000fe4000000002d */
[----:B------:R-:W-:Y:S02]  /*45e0*/  @!P0 LOP3.LUT R45, R56, 0xffff0000, RZ, 0xc0, !PT ;  /* 0xffff0000382d8812 */ /* 0x000fe400078ec0ff */
[C---:B------:R-:W-:Y:S01]  /*45f0*/  @!P0 LOP3.LUT R53, R80.reuse, 0xffff0000, RZ, 0xc0, !PT ;  /* 0xffff000050358812 */ /* 0x040fe200078ec0ff */
[----:B------:R-:W-:Y:S01]  /*4600*/  @!P0 IMAD.U32 R50, R80, 0x10000, RZ ;  /* 0x0001000050328824 */ /* 0x000fe200078e00ff */
[----:B------:R-:W-:Y:S02]  /*4610*/  @!P0 SHF.R.U64 R28, R28, 0x10, R29 ;  /* 0x000000101c1c8819 */ /* 0x000fe4000000121d */
[----:B------:R-:W-:Y:S02]  /*4620*/  @!P0 SHF.R.U64 R43, R68, 0x10, R69 ;  /* 0x00000010442b8819 */ /* 0x000fe40000001245 */
[----:B------:R-:W-:Y:S02]  /*4630*/  @!P0 PRMT R37, R37, 0x5410, R28 ;  /* 0x0000541025258816 */ /* 0x000fe4000000001c */
[----:B------:R-:W-:Y:S02]  /*4640*/  @!P0 SHF.R.U32.HI R29, RZ, 0x10, R29 ;  /* 0x00000010ff1d8819 */ /* 0x000fe4000001161d */
[C---:B------:R-:W-:Y:S02]  /*4650*/  @!P0 LOP3.LUT R28, R37.reuse, 0xffff0000, RZ, 0xc0, !PT ;  /* 0xffff0000251c8812 */ /* 0x040fe400078ec0ff */
[----:B------:R-:W-:Y:S02]  /*4660*/  @!P0 PRMT R82, R82, 0x5410, R43 ;  /* 0x0000541052528816 */ /* 0x000fe4000000002b */
[----:B------:R-:W-:Y:S01]  /*4670*/  @!P0 PRMT R36, R36, 0x5410, R29 ;  /* 0x0000541024248816 */ /* 0x000fe2000000001d */
[----:B------:R-:W-:Y:S01]  /*4680*/  @!P0 IMAD.U32 R29, R37, 0x10000, RZ ;  /* 0x00010000251d8824 */ /* 0x000fe200078e00ff */
[C---:B------:R-:W-:Y:S01]  /*4690*/  @!P0 LOP3.LUT R42, R82.reuse, 0xffff0000, RZ, 0xc0, !PT ;  /* 0xffff0000522a8812 */ /* 0x040fe200078ec0ff */
[----:B------:R-:W-:Y:S01]  /*46a0*/  @!P0 IMAD.U32 R43, R82, 0x10000, RZ ;  /* 0x00010000522b8824 */ /* 0x000fe200078e00ff */
[----:B------:R-:W-:Y:S01]  /*46b0*/  @!P0 PRMT R38, R38, 0x5410, R41 ;  /* 0x0000541026268816 */ /* 0x000fe20000000029 */
[C---:B------:R-:W-:Y:S01]  /*46c0*/  @!P0 FMUL.FTZ R0, R30.reuse, R29 ;  /* 0x0000001d1e008220 */ /* 0x040fe20000410000 */
[----:B------:R-:W-:Y:S01]  /*46d0*/  @!P0 SHF.R.U32.HI R68, RZ, 0x10, R69 ;  /* 0x00000010ff448819 */ /* 0x000fe20000011645 */
[----:B------:R-:W-:Y:S01]  /*46e0*/  @!P0 FMUL.FTZ R54, R30, R43 ;  /* 0x0000002b1e368220 */ /* 0x000fe20000410000 */
[----:B------:R-:W-:Y:S01]  /*46f0*/  @!P0 SHF.R.U64 R70, R70, 0x10, R71 ;  /* 0x0000001046468819 */ /* 0x000fe20000001247 */
[----:B------:R-:W-:Y:S01]  /*4700*/  @!P0 FMUL.FTZ R63, R31, R42 ;  /* 0x0000002a1f3f8220 */ /* 0x000fe20000410000 */
[----:B------:R-:W-:Y:S01]  /*4710*/  @!P0 PRMT R81, R81, 0x5410, R68 ;  /* 0x0000541051518816 */ /* 0x000fe20000000044 */
[----:B------:R-:W-:Y:S01]  /*4720*/  @!P0 FFMA.FTZ R0, R43, R40, R0 ;  /* 0x000000282b008223 */ /* 0x000fe20000010000 */
[----:B------:R-:W-:Y:S01]  /*4730*/  @!P0 PRMT R79, R79, 0x5410, R70 ;  /* 0x000054104f4f8816 */ /* 0x000fe20000000046 */
[-C--:B------:R-:W-:Y:S01]  /*4740*/  @!P0 FMUL.FTZ R2, R31, R28.reuse ;  /* 0x0000001c1f028220 */ /* 0x080fe20000410000 */
[----:B------:R-:W-:Y:S01]  /*4750*/  @!P0 LOP3.LUT R31, R25, 0xffff0000, RZ, 0xc0, !PT ;  /* 0xffff0000191f8812 */ /* 0x000fe200078ec0ff */
[----:B------:R-:W-:Y:S01]  /*4760*/  @!P0 FFMA.FTZ R54, R40, R29, -R54 ;  /* 0x0000001d28368223 */ /* 0x000fe20000010836 */
[----:B------:R-:W-:Y:S01]  /*4770*/  @!P0 LOP3.LUT R43, R81, 0xffff0000, RZ, 0xc0, !PT ;  /* 0xffff0000512b8812 */ /* 0x000fe200078ec0ff */
[----:B------:R-:W-:Y:S01]  /*4780*/  @!P0 IMAD.U32 R30, R25, 0x10000, RZ ;  /* 0x00010000191e8824 */ /* 0x000fe200078e00ff */
[----:B------:R-:W-:Y:S01]  /*4790*/  @!P0 SHF.L.U32 R40, R81, 0x10, RZ ;  /* 0x0000001051288819 */ /* 0x000fe200000006ff */
[----:B------:R-:W-:Y:S01]  /*47a0*/  @!P0 FFMA.FTZ R63, R45, R28, -R63 ;  /* 0x0000001c2d3f8223 */ /* 0x000fe2000001083f */
[C---:B------:R-:W-:Y:S01]  /*47b0*/  @!P0 LOP3.LUT R28, R36.reuse, 0xffff0000, RZ, 0xc0, !PT ;  /* 0xffff0000241c8812 */ /* 0x040fe200078ec0ff */
[----:B------:R-:W-:Y:S01]  /*47c0*/  @!P0 IMAD.U32 R29, R36, 0x10000, RZ ;  /* 0x00010000241d8824 */ /* 0x000fe200078e00ff */
[----:B------:R-:W-:Y:S01]  /*47d0*/  @!P0 LOP3.LUT R49, R79, 0xffff0000, RZ, 0xc0, !PT ;  /* 0xffff00004f318812 */ /* 0x000fe200078ec0ff */
[----:B------:R-:W-:Y:S01]  /*47e0*/  @!P0 FMUL.FTZ R75, R31, R43 ;  /* 0x0000002b1f4b8220 */ /* 0x000fe20000410000 */
[----:B------:R-:W-:Y:S01]  /*47f0*/  @!P0 F2FP.BF16.PACK_AB R54, R63, R54 ;  /* 0x000000363f36823e */ /* 0x000fe200000010ff */
[C---:B------:R-:W-:Y:S02]  /*4800*/  @!P0 FMUL.FTZ R74, R30.reuse, R40 ;  /* 0x000000281e4a8220 */ /* 0x040fe40000410000 */
[-C--:B------:R-:W-:Y:S01]  /*4810*/  @!P0 FMUL.FTZ R3, R30, R29.reuse ;  /* 0x0000001d1e038220 */ /* 0x080fe20000410000 */
[----:B------:R-:W-:Y:S01]  /*4820*/  @!P0 MOV R56, R54 ;  /* 0x0000003600388202 */ /* 0x000fe20000000f00 */
[-C--:B------:R-:W-:Y:S01]  /*4830*/  @!P0 FMUL.FTZ R4, R31, R28.reuse ;  /* 0x0000001c1f048220 */ /* 0x080fe20000410000 */
[----:B------:R-:W-:Y:S01]  /*4840*/  @!P0 LOP3.LUT R31, R27, 0xffff0000, RZ, 0xc0, !PT ;  /* 0xffff00001b1f8812 */ /* 0x000fe200078ec0ff */
[----:B------:R-:W-:Y:S01]  /*4850*/  @!P0 FFMA.FTZ R75, R47, R28, -R75 ;  /* 0x0000001c2f4b8223 */ /* 0x000fe2000001084b */
[----:B------:R-:W-:Y:S01]  /*4860*/  @!P0 LOP3.LUT R28, R38, 0xffff0000, RZ, 0xc0, !PT ;  /* 0xffff0000261c8812 */ /* 0x000fe200078ec0ff */
[----:B------:R-:W-:Y:S02]  /*4870*/  @!P0 IMAD.U32 R30, R27, 0x10000, RZ ;  /* 0x000100001b1e8824 */ /* 0x000fe400078e00ff */
[----:B------:R-:W-:Y:S01]  /*4880*/  @!P0 FFMA.FTZ R74, R44, R29, -R74 ;  /* 0x0000001d2c4a8223 */ /* 0x000fe2000001084a */
[----:B------:R-:W-:Y:S01]  /*4890*/  @!P0 SHF.L.U32 R29, R38, 0x10, RZ ;  /* 0x00000010261d8819 */ /* 0x000fe200000006ff */
[----:B------:R-:W-:Y:S02]  /*48a0*/  @!P0 FMUL.FTZ R100, R30, R50 ;  /* 0x000000321e648220 */ /* 0x000fe40000410000 */
[----:B------:R-:W-:Y:S01]  /*48b0*/  @!P0 FMUL.FTZ R151, R31, R53 ;  /* 0x000000351f978220 */ /* 0x000fe20000410000 */
[----:B------:R-:W-:Y:S01]  /*48c0*/  @!P0 F2FP.BF16.PACK_AB R75, R75, R74 ;  /* 0x0000004a4b4b823e */ /* 0x000fe200000010ff */
[-C--:B------:R-:W-:Y:S01]  /*48d0*/  @!P0 FMUL.FTZ R8, R31, R28.reuse ;  /* 0x0000001c1f088220 */ /* 0x080fe20000410000 */
[----:B------:R-:W-:Y:S01]  /*48e0*/  @!P0 LOP3.LUT R31, R26, 0xffff0000, RZ, 0xc0, !PT ;  /* 0xffff00001a1f8812 */ /* 0x000fe200078ec0ff */
[-C--:B------:R-:W-:Y:S02]  /*48f0*/  @!P0 FMUL.FTZ R7, R30, R29.reuse ;  /* 0x0000001d1e078220 */ /* 0x080fe40000410000 */
[----:B------:R-:W-:Y:S02]  /*4900*/  @!P0 IMAD.U32 R30, R26, 0x10000, RZ ;  /* 0x000100001a1e8824 */ /* 0x000fe400078e00ff */
[----:B------:R-:W-:Y:S02]  /*4910*/  @!P0 IMAD.U32 R46, R79, 0x10000, RZ ;  /* 0x000100004f2e8824 */ /* 0x000fe400078e00ff */
[----:B------:R-:W-:Y:S02]  /*4920*/  @!P0 FFMA.FTZ R100, R52, R29, -R100 ;  /* 0x0000001d34648223 */ /* 0x000fe40000010864 */
[----:B------:R-:W-:Y:S02]  /*4930*/  @!P0 IMAD.U32 R29, R39, 0x10000, RZ ;  /* 0x00010000271d8824 */ /* 0x000fe400078e00ff */
[----:B------:R-:W-:Y:S01]  /*4940*/  @!P0 FFMA.FTZ R151, R55, R28, -R151 ;  /* 0x0000001c37978223 */ /* 0x000fe20000010897 */
[----:B------:R-:W-:Y:S01]  /*4950*/  @!P0 LOP3.LUT R28, R39, 0xffff0000, RZ, 0xc0, !PT ;  /* 0xffff0000271c8812 */ /* 0x000fe200078ec0ff */
[----:B------:R-:W-:Y:S02]  /*4960*/  @!P0 FMUL.FTZ R173, R30, R46 ;  /* 0x0000002e1ead8220 */ /* 0x000fe40000410000 */
[----:B------:R-:W-:Y:S01]  /*4970*/  @!P0 FMUL.FTZ R172, R31, R49 ;  /* 0x000000311fac8220 */ /* 0x000fe20000410000 */
[----:B------:R-:W-:Y:S01]  /*4980*/  @!P0 F2FP.BF16.PACK_AB R100, R151, R100 ;  /* 0x000000649764823e */ /* 0x000fe200000010ff */
[----:B------:R-:W-:Y:S02]  /*4990*/  @!P0 FFMA.FTZ R2, R42, R45, R2 ;  /* 0x0000002d2a028223 */ /* 0x000fe40000010002 */
[-C--:B------:R-:W-:Y:S02]  /*49a0*/  @!P0 FMUL.FTZ R5, R30, R29.reuse ;  /* 0x0000001d1e058220 */ /* 0x080fe40000410000 */
[----:B------:R-:W-:Y:S01]  /*49b0*/  @!P0 FFMA.FTZ R3, R40, R44, R3 ;  /* 0x0000002c28038223 */ /* 0x000fe20000010003 */
[----:B------:R-:W-:Y:S01]  /*49c0*/  @!P0 F2FP.BF16.PACK_AB R54, R2, R0 ;  /* 0x000000000236823e */ /* 0x000fe200000010ff */
[----:B------:R-:W-:Y:S02]  /*49d0*/  @!P0 FFMA.FTZ R173, R48, R29, -R173 ;  /* 0x0000001d30ad8223 */ /* 0x000fe400000108ad */
[-C--:B------:R-:W-:Y:S02]  /*49e0*/  @!P0 FMUL.FTZ R6, R31, R28.reuse ;  /* 0x0000001c1f068220 */ /* 0x080fe40000410000 */
[----:B------:R-:W-:Y:S02]  /*49f0*/  @!P0 FFMA.FTZ R172, R51, R28, -R172 ;  /* 0x0000001c33ac8223 */ /* 0x000fe400000108ac */
[----:B------:R-:W-:Y:S02]  /*4a00*/  @!P0 FFMA.FTZ R4, R43, R47, R4 ;  /* 0x0000002f2b048223 */ /* 0x000fe40000010004 */
[----:B------:R-:W-:Y:S01]  /*4a10*/  @!P0 FFMA.FTZ R5, R46, R48, R5 ;  /* 0x000000302e058223 */ /* 0x000fe20000010005 */
[----:B------:R-:W-:Y:S01]  /*4a20*/  @!P0 F2FP.BF16.PACK_AB R173, R172, R173 ;  /* 0x000000adacad823e */ /* 0x000fe200000010ff */
[----:B------:R-:W-:Y:S01]  /*4a30*/  @!P0 FFMA.FTZ R6, R49, R51, R6 ;  /* 0x0000003331068223 */ /* 0x000fe20000010006 */
[----:B------:R-:W-:Y:S01]  /*4a40*/  @!P0 F2FP.BF16.PACK_AB R63, R4, R3 ;  /* 0x00000003043f823e */ /* 0x000fe200000010ff */
[----:B------:R-:W-:Y:S02]  /*4a50*/  @!P0 FFMA.FTZ R7, R50, R52, R7 ;  /* 0x0000003432078223 */ /* 0x000fe40000010007 */
[----:B------:R-:W-:Y:S01]  /*4a60*/  @!P0 FFMA.FTZ R8, R53, R55, R8 ;  /* 0x0000003735088223 */ /* 0x000fe20000010008 */
[----:B------:R-:W-:Y:S01]  /*4a70*/  @!P0 F2FP.BF16.PACK_AB R74, R6, R5 ;  /* 0x00000005064a823e */ /* 0x000fe200000010ff */
[----:B------:R-:W-:Y:S01]  /*4a80*/  @!P0 IMAD.MOV.U32 R57, RZ, RZ, R75 ;  /* 0x000000ffff398224 */ /* 0x000fe200078e004b */
[----:B------:R-:W-:Y:S01]  /*4a90*/  @!P0 MOV R25, R63 ;  /* 0x0000003f00198202 */ /* 0x000fe20000000f00 */
[----:B------:R-:W-:Y:S01]  /*4aa0*/  @!P0 IMAD.MOV.U32 R58, RZ, RZ, R173 ;  /* 0x000000ffff3a8224 */ /* 0x000fe200078e00ad */
[----:B------:R-:W-:Y:S01]  /*4ab0*/  @!P0 F2FP.BF16.PACK_AB R75, R8, R7 ;  /* 0x00000007084b823e */ /* 0x000fe200000010ff */
[----:B------:R-:W-:Y:S02]  /*4ac0*/  @!P0 IMAD.MOV.U32 R59, RZ, RZ, R100 ;  /* 0x000000ffff3b8224 */ /* 0x000fe400078e0064 */
[----:B------:R-:W-:Y:S02]  /*4ad0*/  @!P0 IMAD.MOV.U32 R24, RZ, RZ, R54 ;  /* 0x000000ffff188224 */ /* 0x000fe400078e0036 */
[----:B------:R-:W-:Y:S01]  /*4ae0*/  @!P0 IMAD.MOV.U32 R26, RZ, RZ, R74 ;  /* 0x000000ffff1a8224 */ /* 0x000fe200078e004a */
[----:B------:R1:W-:Y:S01]  /*4af0*/  STG.E.128 [R72.64], R56 ;  /* 0x0000003848007986 */ /* 0x0003e2000c101d06 */
[----:B------:R-:W-:Y:S07]  /*4b00*/  @!P0 IMAD.MOV.U32 R27, RZ, RZ, R75 ;  /* 0x000000ffff1b8224 */ /* 0x000fee00078e004b */
[----:B------:R1:W-:Y:S02]  /*4b10*/  @!P2 STG.E.128 [R60.64], R24 ;  /* 0x000000183c00a986 */ /* 0x0003e4000c101d06 */
.L_x_77:
[----:B------:R-:W-:Y:S05]  /*4b20*/  BSYNC B0 ;  /* 0x0000000000007941 */ /* 0x000fea0003800000 */
.L_x_76:
[----:B------:R-:W-:Y:S11]  /*4b30*/  ISETP.GE.AND P0, PT, R12, c[0x0][0x1d4], PT ;  /* 0x000075000c007a0c */ /* 0x000ff60003f06270 */
[----:B------:R-:W-:Y:S02]  /*4b40*/  @!UPT UIADD3 URZ, URZ, URZ, URZ ;  /* 0x0000003f3f3ff290 */ /* 0x000fe4000fffe03f */
[----:B------:R-:W-:-:S05]  /*4b50*/  @P0 BRA `(.L_x_61) ;  /* 0x0000087000000947 */ /* 0x000fca0003800000 */
[----:B-1----:R-:W-:Y:S01]  /*4b60*/  IADD3 R58, P1, P0, R166, R149, R137 ;  /* 0x00000095a63a7210 */ /* 0x002fe2000783e089 */
[----:B------:R-:W1:Y:S03]  /*4b70*/  LDS.128 R24, [R119+0x6100] ;  /* 0x0061000077187984 */ /* 0x000e660000000c00 */
[----:B------:R-:W-:Y:S02]  /*4b80*/  IADD3.X R57, R105, R96, R126, P1, P0 ;  /* 0x0000006069397210 */ /* 0x000fe40000fe047e */
[----:B------:R-:W-:Y:S02]  /*4b90*/  ISETP.GE.AND P0, PT, R12, c[0x0][0x27c], PT ;  /* 0x00009f000c007a0c */ /* 0x000fe40003f06270 */
[C---:B------:R-:W-:Y:S01]  /*4ba0*/  LEA R56, P1, R58.reuse, c[0x0][0x1c8], 0x1 ;  /* 0x000072003a387a11 */ /* 0x040fe200078208ff */
[----:B------:R-:W2:Y:S03]  /*4bb0*/  LDS.128 R52, [R121+0x6100] ;  /* 0x0061000079347984 */ /* 0x000ea60000000c00 */
[----:B------:R-:W-:Y:S02]  /*4bc0*/  LEA.HI.X R57, R58, c[0x0][0x1cc], R57, 0x1, P1 ;  /* 0x000073003a397a11 */ /* 0x000fe400008f0c39 */
[----:B------:R-:W-:Y:S05]  /*4bd0*/  ISETP.GE.AND P1, PT, R131, c[0x0][0x1d4], PT ;  /* 0x0000750083007a0c */ /* 0x000fea0003f26270 */
[----:B------:R-:W-:Y:S02]  /*4be0*/  @!P0 SHF.R.U32.HI R39, RZ, 0x10, R65 ;  /* 0x00000010ff278819 */ /* 0x000fe40000011641 */
[----:B------:R-:W-:Y:S02]  /*4bf0*/  @!P0 SHF.R.U64 R20, R20, 0x10, R21 ;  /* 0x0000001014148819 */ /* 0x000fe40000001215 */
[----:B------:R-:W-:Y:S02]  /*4c00*/  @!P0 PRMT R78, R78, 0x5410, R39 ;  /* 0x000054104e4e8816 */ /* 0x000fe40000000027 */
[----:B------:R-:W-:Y:S02]  /*4c10*/  @!P0 PRMT R33, R33, 0x5410, R20 ;  /* 0x0000541021218816 */ /* 0x000fe40000000014 */
[C---:B------:R-:W-:Y:S01]  /*4c20*/  @!P0 LOP3.LUT R42, R78.reuse, 0xffff0000, RZ, 0xc0, !PT ;  /* 0xffff00004e2a8812 */ /* 0x040fe200078ec0ff */
[----:B------:R-:W-:Y:S01]  /*4c30*/  @!P0 IMAD.U32 R40, R78, 0x10000, RZ ;  /* 0x000100004e288824 */ /* 0x000fe200078e00ff */
[----:B------:R-:W-:Y:S02]  /*4c40*/  @!P0 SHF.R.U32.HI R29, RZ, 0x10, R21 ;  /* 0x00000010ff1d8819 */ /* 0x000fe40000011615 */
[----:B------:R-:W-:Y:S02]  /*4c50*/  @!P0 SHF.R.U32.HI R21, RZ, 0x10, R23 ;  /* 0x00000010ff158819 */ /* 0x000fe40000011617 */
[----:B------:R-:W-:Y:S02]  /*4c60*/  @!P0 PRMT R32, R32, 0x5410, R29 ;  /* 0x0000541020208816 */ /* 0x000fe4000000001d */
[----:B------:R-:W-:Y:S01]  /*4c70*/  @!P0 PRMT R34, R34, 0x5410, R21 ;  /* 0x0000541022228816 */ /* 0x000fe20000000015 */
[----:B------:R-:W-:Y:S01]  /*4c80*/  @!P0 IMAD.U32 R21, R33, 0x10000, RZ ;  /* 0x0001000021158824 */ /* 0x000fe200078e00ff */
[----:B------:R-:W-:Y:S01]  /*4c90*/  @!P0 SHF.R.U32.HI R37, RZ, 0x10, R67 ;  /* 0x00000010ff258819 */ /* 0x000fe20000011643 */
[C---:B------:R-:W-:Y:S01]  /*4ca0*/  @!P0 IMAD.U32 R20, R32.reuse, 0x10000, RZ ;  /* 0x0001000020148824 */ /* 0x040fe200078e00ff */
[----:B------:R-:W-:Y:S01]  /*4cb0*/  @!P0 LOP3.LUT R32, R32, 0xffff0000, RZ, 0xc0, !PT ;  /* 0xffff000020208812 */ /* 0x000fe200078ec0ff */
[C---:B-1----:R-:W-:Y:S01]  /*4cc0*/  @!P0 IMAD.U32 R31, R26.reuse, 0x10000, RZ ;  /* 0x000100001a1f8824 */ /* 0x042fe200078e00ff */
[----:B------:R-:W-:Y:S02]  /*4cd0*/  @!P0 LOP3.LUT R29, R26, 0xffff0000, RZ, 0xc0, !PT ;  /* 0xffff00001a1d8812 */ /* 0x000fe400078ec0ff */
[----:B------:R-:W-:Y:S01]  /*4ce0*/  @!P0 SHF.R.U64 R22, R22, 0x10, R23 ;  /* 0x0000001016168819 */ /* 0x000fe20000001217 */
[----:B------:R-:W-:Y:S01]  /*4cf0*/  @!P0 IMAD.U32 R23, R25, 0x10000, RZ ;  /* 0x0001000019178824 */ /* 0x000fe200078e00ff */
[----:B------:R-:W-:Y:S02]  /*4d00*/  @!P0 PRMT R62, R62, 0x5410, R37 ;  /* 0x000054103e3e8816 */ /* 0x000fe40000000025 */
[----:B------:R-:W-:Y:S01]  /*4d10*/  @!P0 PRMT R35, R35, 0x5410, R22 ;  /* 0x0000541023238816 */ /* 0x000fe20000000016 */
[----:B--2---:R-:W-:Y:S01]  /*4d20*/  @!P0 IMAD.U32 R41, R53, 0x10000, RZ ;  /* 0x0001000035298824 */ /* 0x004fe200078e00ff */
[C---:B------:R-:W-:Y:S01]  /*4d30*/  @!P0 SHF.L.U32 R36, R52.reuse, 0x10, RZ ;  /* 0x0000001034248819 */ /* 0x040fe200000006ff */
[----:B------:R-:W-:Y:S01]  /*4d40*/  @!P0 FMUL.FTZ R58, R23, R40 ;  /* 0x00000028173a8220 */ /* 0x000fe20000410000 */
[----:B------:R-:W-:Y:S01]  /*4d50*/  @!P0 LOP3.LUT R39, R52, 0xffff0000, RZ, 0xc0, !PT ;  /* 0xffff000034278812 */ /* 0x000fe200078ec0ff */
[----:B------:R-:W-:Y:S01]  /*4d60*/  @!P0 IMAD.U32 R22, R24, 0x10000, RZ ;  /* 0x0001000018168824 */ /* 0x000fe200078e00ff */
[----:B------:R-:W-:Y:S01]  /*4d70*/  @!P0 LOP3.LUT R43, R53, 0xffff0000, RZ, 0xc0, !PT ;  /* 0xffff0000352b8812 */ /* 0x000fe200078ec0ff */
[-C--:B------:R-:W-:Y:S01]  /*4d80*/  @!P0 FMUL.FTZ R3, R23, R20.reuse ;  /* 0x0000001417038220 */ /* 0x080fe20000410000 */
[----:B------:R-:W-:Y:S01]  /*4d90*/  @!P0 LOP3.LUT R47, R54, 0xffff0000, RZ, 0xc0, !PT ;  /* 0xffff0000362f8812 */ /* 0x000fe200078ec0ff */
[----:B------:R-:W-:Y:S01]  /*4da0*/  @!P0 FFMA.FTZ R58, R41, R20, -R58 ;  /* 0x00000014293a8223 */ /* 0x000fe2000001083a */
[----:B------:R-:W-:Y:S01]  /*4db0*/  @!P0 SHF.R.U64 R64, R64, 0x10, R65 ;  /* 0x0000001040408819 */ /* 0x000fe20000001241 */
[----:B------:R-:W-:Y:S01]  /*4dc0*/  @!P0 FMUL.FTZ R0, R22, R21 ;  /* 0x0000001516008220 */ /* 0x000fe20000410000 */
[----:B------:R-:W-:Y:S01]  /*4dd0*/  @!P0 SHF.L.U32 R49, R55, 0x10, RZ ;  /* 0x0000001037318819 */ /* 0x000fe200000006ff */
[----:B------:R-:W-:Y:S01]  /*4de0*/  @!P0 IMAD.U32 R45, R54, 0x10000, RZ ;  /* 0x00010000362d8824 */ /* 0x000fe200078e00ff */
[----:B------:R-:W-:Y:S01]  /*4df0*/  @!P0 PRMT R77, R77, 0x5410, R64 ;  /* 0x000054104d4d8816 */ /* 0x000fe20000000040 */
[----:B------:R-:W-:Y:S01]  /*4e00*/  @!P0 IMAD.U32 R30, R35, 0x10000, RZ ;  /* 0x00010000231e8824 */ /* 0x000fe200078e00ff */
[----:B------:R-:W-:Y:S02]  /*4e10*/  @!P0 LOP3.LUT R51, R55, 0xffff0000, RZ, 0xc0, !PT ;  /* 0xffff000037338812 */ /* 0x000fe400078ec0ff */
[----:B------:R-:W-:Y:S01]  /*4e20*/  @!P0 LOP3.LUT R20, R33, 0xffff0000, RZ, 0xc0, !PT ;  /* 0xffff000021148812 */ /* 0x000fe200078ec0ff */
[----:B------:R-:W-:Y:S01]  /*4e30*/  @!P0 IMAD.U32 R37, R77, 0x10000, RZ ;  /* 0x000100004d258824 */ /* 0x000fe200078e00ff */
[----:B------:R-:W-:Y:S01]  /*4e40*/  @!P0 SHF.R.U64 R67, R66, 0x10, R67 ;  /* 0x0000001042438819 */ /* 0x000fe20000001243 */
[----:B------:R-:W-:Y:S01]  /*4e50*/  @!P0 FMUL.FTZ R5, R31, R30 ;  /* 0x0000001e1f058220 */ /* 0x000fe20000410000 */
[----:B------:R-:W-:Y:S01]  /*4e60*/  @!P0 LOP3.LUT R28, R35, 0xffff0000, RZ, 0xc0, !PT ;  /* 0xffff0000231c8812 */ /* 0x000fe200078ec0ff */
[----:B------:R-:W-:Y:S01]  /*4e70*/  @!P0 FMUL.FTZ R59, R22, R37 ;  /* 0x00000025163b8220 */ /* 0x000fe20000410000 */
[----:B------:R-:W-:Y:S01]  /*4e80*/  @!P0 LOP3.LUT R23, R24, 0xffff0000, RZ, 0xc0, !PT ;  /* 0xffff000018178812 */ /* 0x000fe200078ec0ff */
[----:B------:R-:W-:Y:S01]  /*4e90*/  @!P0 IMAD.U32 R22, R34, 0x10000, RZ ;  /* 0x0001000022168824 */ /* 0x000fe200078e00ff */
[----:B------:R-:W-:Y:S01]  /*4ea0*/  @!P0 LOP3.LUT R38, R77, 0xffff0000, RZ, 0xc0, !PT ;  /* 0xffff00004d268812 */ /* 0x000fe200078ec0ff */
[----:B------:R-:W-:Y:S01]  /*4eb0*/  @!P0 FFMA.FTZ R59, R36, R21, -R59 ;  /* 0x00000015243b8223 */ /* 0x000fe2000001083b */
[----:B------:R-:W-:Y:S01]  /*4ec0*/  @!P0 PRMT R76, R76, 0x5410, R67 ;  /* 0x000054104c4c8816 */ /* 0x000fe20000000043 */
[----:B------:R-:W-:Y:S01]  /*4ed0*/  @!P0 FMUL.FTZ R2, R23, R20 ;  /* 0x0000001417028220 */ /* 0x000fe20000410000 */
[----:B------:R-:W-:Y:S01]  /*4ee0*/  @!P0 LOP3.LUT R33, R25, 0xffff0000, RZ, 0xc0, !PT ;  /* 0xffff000019218812 */ /* 0x000fe200078ec0ff */
[----:B------:R-:W-:Y:S01]  /*4ef0*/  @!P0 FMUL.FTZ R60, R23, R38 ;  /* 0x00000026173c8220 */ /* 0x000fe20000410000 */
[C---:B------:R-:W-:Y:S01]  /*4f00*/  @!P0 LOP3.LUT R46, R76.reuse, 0xffff0000, RZ, 0xc0, !PT ;  /* 0xffff00004c2e8812 */ /* 0x040fe200078ec0ff */
[----:B------:R-:W-:Y:S01]  /*4f10*/  @!P0 IMAD.U32 R44, R76, 0x10000, RZ ;  /* 0x000100004c2c8824 */ /* 0x000fe200078e00ff */
[C---:B------:R-:W-:Y:S01]  /*4f20*/  @!P0 LOP3.LUT R21, R27.reuse, 0xffff0000, RZ, 0xc0, !PT ;  /* 0xffff00001b158812 */ /* 0x040fe200078ec0ff */
[----:B------:R-:W-:Y:S01]  /*4f30*/  @!P0 IMAD.U32 R23, R27, 0x10000, RZ ;  /* 0x000100001b178824 */ /* 0x000fe200078e00ff */
[C---:B------:R-:W-:Y:S01]  /*4f40*/  @!P0 SHF.L.U32 R48, R62.reuse, 0x10, RZ ;  /* 0x000000103e308819 */ /* 0x040fe200000006ff */
[----:B------:R-:W-:Y:S01]  /*4f50*/  @!P0 FFMA.FTZ R60, R39, R20, -R60 ;  /* 0x00000014273c8223 */ /* 0x000fe2000001083c */
[----:B------:R-:W-:Y:S01]  /*4f60*/  @!P0 LOP3.LUT R50, R62, 0xffff0000, RZ, 0xc0, !PT ;  /* 0xffff00003e328812 */ /* 0x000fe200078ec0ff */
[----:B------:R-:W-:Y:S01]  /*4f70*/  @!P0 FMUL.FTZ R69, R33, R42 ;  /* 0x0000002a21458220 */ /* 0x000fe20000410000 */
[----:B------:R-:W-:Y:S01]  /*4f80*/  @!P0 LOP3.LUT R20, R34, 0xffff0000, RZ, 0xc0, !PT ;  /* 0xffff000022148812 */ /* 0x000fe200078ec0ff */
[----:B------:R-:W-:Y:S01]  /*4f90*/  @!P0 FMUL.FTZ R70, R31, R44 ;  /* 0x0000002c1f468220 */ /* 0x000fe20000410000 */
[----:B------:R-:W-:Y:S01]  /*4fa0*/  @!P0 F2FP.BF16.PACK_AB R59, R60, R59 ;  /* 0x0000003b3c3b823e */ /* 0x000fe200000010ff */
[----:B------:R-:W-:Y:S02]  /*4fb0*/  @!P0 FMUL.FTZ R63, R29, R46 ;  /* 0x0000002e1d3f8220 */ /* 0x000fe40000410000 */
[----:B------:R-:W-:Y:S01]  /*4fc0*/  @!P0 FMUL.FTZ R68, R23, R48 ;  /* 0x0000003017448220 */ /* 0x000fe20000410000 */
[----:B------:R-:W-:Y:S01]  /*4fd0*/  @!P0 MOV R52, R59 ;  /* 0x0000003b00348202 */ /* 0x000fe20000000f00 */
[----:B------:R-:W-:Y:S02]  /*4fe0*/  @!P0 FMUL.FTZ R61, R21, R50 ;  /* 0x00000032153d8220 */ /* 0x000fe40000410000 */
[----:B------:R-:W-:Y:S02]  /*4ff0*/  @!P0 FFMA.FTZ R69, R43, R32, -R69 ;  /* 0x000000202b458223 */ /* 0x000fe40000010845 */
[----:B------:R-:W-:Y:S02]  /*5000*/  @!P0 FFMA.FTZ R70, R45, R30, -R70 ;  /* 0x0000001e2d468223 */ /* 0x000fe40000010846 */
[----:B------:R-:W-:Y:S01]  /*5010*/  @!P0 FFMA.FTZ R63, R47, R28, -R63 ;  /* 0x0000001c2f3f8223 */ /* 0x000fe2000001083f */
[----:B------:R-:W-:Y:S01]  /*5020*/  @!P0 F2FP.BF16.PACK_AB R58, R69, R58 ;  /* 0x0000003a453a823e */ /* 0x000fe200000010ff */
[----:B------:R-:W-:Y:S02]  /*5030*/  @!P0 FFMA.FTZ R68, R49, R22, -R68 ;  /* 0x0000001631448223 */ /* 0x000fe40000010844 */
[----:B------:R-:W-:Y:S01]  /*5040*/  @!P0 FFMA.FTZ R61, R51, R20, -R61 ;  /* 0x00000014333d8223 */ /* 0x000fe2000001083d */
[----:B------:R-:W-:Y:S01]  /*5050*/  @!P0 F2FP.BF16.PACK_AB R70, R63, R70 ;  /* 0x000000463f46823e */ /* 0x000fe200000010ff */
[----:B------:R-:W-:Y:S02]  /*5060*/  @!P0 IMAD.MOV.U32 R53, RZ, RZ, R58 ;  /* 0x000000ffff358224 */ /* 0x000fe400078e003a */
[----:B------:R-:W-:Y:S01]  /*5070*/  @!P0 FFMA.FTZ R0, R37, R36, R0 ;  /* 0x0000002425008223 */ /* 0x000fe20000010000 */
[----:B------:R-:W-:Y:S01]  /*5080*/  @!P0 F2FP.BF16.PACK_AB R61, R61, R68 ;  /* 0x000000443d3d823e */ /* 0x000fe200000010ff */
[----:B------:R-:W-:Y:S02]  /*5090*/  @!P0 IMAD.MOV.U32 R54, RZ, RZ, R70 ;  /* 0x000000ffff368224 */ /* 0x000fe400078e0046 */
[----:B------:R-:W-:Y:S01]  /*50a0*/  @!P0 FMUL.FTZ R4, R33, R32 ;  /* 0x0000002021048220 */ /* 0x000fe20000410000 */
[----:B------:R-:W-:Y:S01]  /*50b0*/  @!P0 MOV R55, R61 ;  /* 0x0000003d00378202 */ /* 0x000fe20000000f00 */
[----:B------:R-:W-:Y:S02]  /*50c0*/  @!P0 FFMA.FTZ R2, R38, R39, R2 ;  /* 0x0000002726028223 */ /* 0x000fe40000010002 */
[----:B------:R-:W-:Y:S02]  /*50d0*/  @!P0 FFMA.FTZ R3, R40, R41, R3 ;  /* 0x0000002928038223 */ /* 0x000fe40000010003 */
[----:B------:R-:W-:Y:S01]  /*50e0*/  @!P0 FMUL.FTZ R6, R29, R28 ;  /* 0x0000001c1d068220 */ /* 0x000fe20000410000 */
[----:B------:R1:W-:Y:S01]  /*50f0*/  STG.E.128 [R56.64], R52 ;  /* 0x0000003438007986 */ /* 0x0003e2000c101d06 */
[----:B------:R-:W-:Y:S01]  /*5100*/  @!P0 FFMA.FTZ R4, R42, R43, R4 ;  /* 0x0000002b2a048223 */ /* 0x000fe20000010004 */
[----:B------:R-:W-:Y:S01]  /*5110*/  @!P0 F2FP.BF16.PACK_AB R58, R2, R0 ;  /* 0x00000000023a823e */ /* 0x000fe200000010ff */
[----:B------:R-:W-:Y:S02]  /*5120*/  @!P0 FMUL.FTZ R7, R23, R22 ;  /* 0x0000001617078220 */ /* 0x000fe40000410000 */
[----:B------:R-:W-:Y:S02]  /*5130*/  @!P0 FFMA.FTZ R5, R44, R45, R5 ;  /* 0x0000002d2c058223 */ /* 0x000fe40000010005 */
[----:B------:R-:W-:Y:S02]  /*5140*/  @!P0 FMUL.FTZ R8, R21, R20 ;  /* 0x0000001415088220 */ /* 0x000fe40000410000 */
[----:B------:R-:W-:Y:S02]  /*5150*/  @!P0 FFMA.FTZ R6, R46, R47, R6 ;  /* 0x0000002f2e068223 */ /* 0x000fe40000010006 */
[----:B------:R-:W-:Y:S02]  /*5160*/  @!P0 FFMA.FTZ R7, R48, R49, R7 ;  /* 0x0000003130078223 */ /* 0x000fe40000010007 */
[----:B------:R-:W-:Y:S02]  /*5170*/  @!P0 FFMA.FTZ R8, R50, R51, R8 ;  /* 0x0000003332088223 */ /* 0x000fe40000010008 */
[----:B------:R-:W-:Y:S03]  /*5180*/  @!P0 IMAD.MOV.U32 R24, RZ, RZ, R58 ;  /* 0x000000ffff188224 */ /* 0x000fe600078e003a */
[----:B------:R-:W-:Y:S05]  /*5190*/  @!P0 F2FP.BF16.PACK_AB R59, R8, R7 ;  /* 0x00000007083b823e */ /* 0x000fea00000010ff */
[----:B------:R-:W-:Y:S01]  /*51a0*/  @!P0 IMAD.MOV.U32 R27, RZ, RZ, R59 ;  /* 0x000000ffff1b8224 */ /* 0x000fe200078e003b */
[----:B-1----:R-:W-:Y:S02]  /*51b0*/  @!P0 F2FP.BF16.PACK_AB R57, R4, R3 ;  /* 0x000000030439823e */ /* 0x002fe400000010ff */
[----:B------:R-:W-:Y:S03]  /*51c0*/  @!P0 F2FP.BF16.PACK_AB R56, R6, R5 ;  /* 0x000000050638823e */ /* 0x000fe600000010ff */
[----:B------:R-:W-:Y:S01]  /*51d0*/  @!P0 IMAD.MOV.U32 R25, RZ, RZ, R57 ;  /* 0x000000ffff198224 */ /* 0x000fe200078e0039 */
[----:B------:R-:W-:Y:S01]  /*51e0*/  @!P0 MOV R26, R56 ;  /* 0x00000038001a8202 */ /* 0x000fe20000000f00 */
[----:B------:R-:W-:-:S05]  /*51f0*/  @P1 BRA `(.L_x_61) ;  /* 0x000001d000001947 */ /* 0x000fca0003800000 */
[----:B------:R-:W-:Y:S04]  /*5200*/  IADD3 R149, P1, P0, R166, R149, R131 ;  /* 0x00000095a6957210 */ /* 0x000fe8000783e083 */
[----:B------:R-:W-:Y:S02]  /*5210*/  IADD3.X R96, R105, R96, R120, P1, P0 ;  /* 0x0000006069607210 */ /* 0x000fe40000fe0478 */
[C---:B------:R-:W-:Y:S04]  /*5220*/  LEA R2, P0, R149.reuse, c[0x0][0x1c8], 0x1 ;  /* 0x0000720095027a11 */ /* 0x040fe800078008ff */
[----:B------:R-:W-:Y:S05]  /*5230*/  LEA.HI.X R3, R149, c[0x0][0x1cc], R96, 0x1, P0 ;  /* 0x0000730095037a11 */ /* 0x000fea00000f0c60 */
[----:B------:R1:W-:Y:S01]  /*5240*/  STG.E.128 [R2.64], R24 ;  /* 0x0000001802007986 */ /* 0x0003e2000c101d06 */
[----:B------:R-:W-:-:S05]  /*5250*/  BRA `(.L_x_61) ;  /* 0x0000017000007947 */ /* 0x000fca0003800000 */
.L_x_57:
[----:B------:R-:W-:Y:S05]  /*5260*/  IMAD R0, R141, -0x40, R150 ;  /* 0xffffffc08d007824 */ /* 0x000fea00078e0296 */
[----:B------:R-:W-:Y:S04]  /*5270*/  IMNMX R0, R0, 0x40, PT ;  /* 0x0000004000007817 */ /* 0x000fe80003800200 */
[----:B------:R-:W-:Y:S11]  /*5280*/  ISETP.GE.AND P0, PT, R145, R0, PT ;  /* 0x000000009100720c */ /* 0x000ff60003f06270 */
[----:B------:R-:W-:Y:S02]  /*5290*/  @!UPT UIADD3 URZ, URZ, URZ, URZ ;  /* 0x0000003f3f3ff290 */ /* 0x000fe4000fffe03f */
[----:B------:R-:W-:-:S05]  /*52a0*/  @P0 BRA `(.L_x_61) ;  /* 0x0000012000000947 */ /* 0x000fca0003800000 */
[----:B------:R-:W-:Y:S02]  /*52b0*/  ISETP.GE.AND P0, PT, R18, c[0x0][0x1d4], PT ;  /* 0x0000750012007a0c */ /* 0x000fe40003f06270 */
[----:B------:R-:W-:Y:S02]  /*52c0*/  ISETP.GE.AND P1, PT, R12, c[0x0][0x1d4], PT ;  /* 0x000075000c007a0c */ /* 0x000fe40003f26270 */
[----:B------:R-:W-:Y:S09]  /*52d0*/  ISETP.GE.AND P2, PT, R13, c[0x0][0x1d4], PT ;  /* 0x000075000d007a0c */ /* 0x000ff20003f46270 */
[----:B------:R-:W1:Y:S04]  /*52e0*/  @!P0 LDS.128 R4, [R135+0x6000] ;  /* 0x0060000087048984 */ /* 0x000e680000000c00 */
[----:B------:R-:W2:Y:S04]  /*52f0*/  @!P1 LDS.128 R28, [R135+0x8000] ;  /* 0x00800000871c9984 */ /* 0x000ea80000000c00 */
[----:B------:R-:W3:Y:S04]  /*5300*/  @!P2 LDS.128 R32, [R134+0x6000] ;  /* 0x006000008620a984 */ /* 0x000ee80000000c00 */
[----:B-1----:R-:W-:Y:S01]  /*5310*/  @!P0 STG.E.128 [R72.64], R4 ;  /* 0x0000000448008986 */ /* 0x002fe2000c101d06 */
[----:B------:R-:W-:Y:S03]  /*5320*/  ISETP.GE.AND P0, PT, R144, c[0x0][0x1d4], PT ;  /* 0x0000750090007a0c */ /* 0x000fe60003f06270 */
[----:B--2---:R-:W-:Y:S01]  /*5330*/  @!P1 STG.E.128 [R72.64+0x80], R28 ;  /* 0x0000801c48009986 */ /* 0x004fe2000c101d06 */
[----:B------:R-:W-:Y:S03]  /*5340*/  ISETP.GE.AND P1, PT, R143, c[0x0][0x1d4], PT ;  /* 0x000075008f007a0c */ /* 0x000fe60003f26270 */
[----:B---3--:R-:W-:Y:S06]  /*5350*/  @!P2 STG.E.128 [R72.64+0x40], R32 ;  /* 0x000040204800a986 */ /* 0x008fec000c101d06 */
[----:B------:R-:W1:Y:S04]  /*5360*/  @!P0 LDS.128 R24, [R134+0x8000] ;  /* 0x0080000086188984 */ /* 0x000e680000000c00 */
[----:B------:R-:W2:Y:S04]  /*5370*/  @!P1 LDS.128 R20, [R135+0xa000] ;  /* 0x00a0000087149984 */ /* 0x000ea80000000c00 */
[----:B-1----:R-:W-:Y:S01]  /*5380*/  @!P0 STG.E.128 [R72.64+0xc0], R24 ;  /* 0x0000c01848008986 */ /* 0x002fe2000c101d06 */
[----:B------:R-:W-:Y:S03]  /*5390*/  ISETP.GE.AND P0, PT, R142, c[0x0][0x1d4], PT ;  /* 0x000075008e007a0c */ /* 0x000fe60003f06270 */
[----:B--2---:R-:W-:Y:S10]  /*53a0*/  @!P1 STG.E.128 [R72.64+0x100], R20 ;  /* 0x0001001448009986 */ /* 0x004ff4000c101d06 */
[----:B------:R-:W1:Y:S04]  /*53b0*/  @!P0 LDS.128 R4, [R134+0xa000] ;  /* 0x00a0000086048984 */ /* 0x000e680000000c00 */
[----:B-1----:R1:W-:Y:S02]  /*53c0*/  @!P0 STG.E.128 [R72.64+0x140], R4 ;  /* 0x0001400448008986 */ /* 0x0023e4000c101d06 */
.L_x_61:
[----:B------:R-:W-:Y:S05]  /*53d0*/  BSYNC B1 ;  /* 0x0000000000017941 */ /* 0x000fea0003800000 */
.L_x_56:
[C---:B-1----:R-:W-:Y:S01]  /*53e0*/  IMAD.SHL.U32 R3, R141.reuse, 0x40, RZ ;  /* 0x000000408d037824 */ /* 0x042fe200078e00ff */
[----:B------:R-:W-:Y:S01]  /*53f0*/  SHF.L.U64.HI R89, R141, 0x6, R89 ;  /* 0x000000068d597819 */ /* 0x000fe20000010259 */
[----:B------:R-:W-:Y:S02]  /*5400*/  BSSY B0, `(.L_x_78) ;  /* 0x0000047000007945 */ /* 0x000fe40003800000 */
[----:B------:R-:W-:Y:S01]  /*5410*/  IMAD.IADD R0, R102, 0x1, -R3 ;  /* 0x0000000166007824 */ /* 0x000fe200078e0a03 */
[----:B------:R-:W-:Y:S04]  /*5420*/  IADD3 R5, P1, R3, R104, RZ ;  /* 0x0000006803057210 */ /* 0x000fe80007f3e0ff */
[C---:B------:R-:W-:Y:S01]  /*5430*/  ISETP.GE.AND P0, PT, R0.reuse, 0x21, PT ;  /* 0x000000210000780c */ /* 0x040fe20003f06270 */
[----:B------:R-:W-:Y:S11]  /*5440*/  IMAD.X R2, R89, 0x1, R103, P1 ;  /* 0x0000000159027824 */ /* 0x000ff600008e0667 */
[----:B------:R-:W-:Y:S01]  /*5450*/  @!UPT UIADD3 URZ, URZ, URZ, URZ ;  /* 0x0000003f3f3ff290 */ /* 0x000fe2000fffe03f */
[----:B------:R-:W-:Y:S04]  /*5460*/  @P0 IADD3 R7, P1, R5, 0x20, RZ ;  /* 0x0000002005070810 */ /* 0x000fe80007f3e0ff */
[----:B------:R-:W-:Y:S02]  /*5470*/  @P0 IADD3.X R4, RZ, R2, RZ, P1, !PT ;  /* 0x00000002ff040210 */ /* 0x000fe40000ffe4ff */
[----:B------:R-:W-:Y:S02]  /*5480*/  ISETP.GE.AND P1, PT, R0, 0x1, PT ;  /* 0x000000010000780c */ /* 0x000fe40003f26270 */
[----:B------:R-:W-:Y:S01]  /*5490*/  IADD3 R0, -R3, R150, RZ ;  /* 0x0000009603007210 */ /* 0x000fe20007ffe1ff */
[----:B------:R-:W-:Y:S03]  /*54a0*/  @P0 IMAD R4, R4, c[0x0][0x258], RZ ;  /* 0x0000960004040a24 */ /* 0x000fe600078e02ff */
[----:B------:R-:W-:Y:S01]  /*54b0*/  IMNMX R0, R0, 0x40, PT ;  /* 0x0000004000007817 */ /* 0x000fe20003800200 */
[----:B------:R-:W-:Y:S06]  /*54c0*/  @P0 IMAD R4, R7, c[0x0][0x25c], R4 ;  /* 0x0000970007040a24 */ /* 0x000fec00078e0204 */
[----:B------:R-:W-:Y:S02]  /*54d0*/  @P1 IMAD.MOV.U32 R100, RZ, RZ, R162 ;  /* 0x000000ffff641224 */ /* 0x000fe400078e00a2 */
[----:B------:R-:W-:Y:S02]  /*54e0*/  @P1 IMAD R2, R2, c[0x0][0x258], RZ ;  /* 0x0000960002021a24 */ /* 0x000fe400078e02ff */
[C---:B-----5:R-:W-:Y:S01]  /*54f0*/  @P1 IMAD.WIDE.U32 R20, R5.reuse, c[0x0][0x258], R100 ;  /* 0x0000960005141a25 */ /* 0x060fe200078e0064 */
[----:B------:R-:W-:Y:S03]  /*5500*/  @P0 MOV R100, R162 ;  /* 0x000000a200640202 */ /* 0x000fe60000000f00 */
[----:B------:R-:W-:Y:S01]  /*5510*/  @P1 IMAD R2, R5, c[0x0][0x25c], R2 ;  /* 0x0000970005021a24 */ /* 0x000fe200078e0202 */
[C---:B------:R-:W-:Y:S03]  /*5520*/  @P1 LEA R22, P2, R20.reuse, c[0x0][0x250], 0x1 ;  /* 0x0000940014161a11 */ /* 0x040fe600078408ff */
[----:B------:R-:W-:Y:S05]  /*5530*/  @P1 IMAD.IADD R2, R21, 0x1, R2 ;  /* 0x0000000115021824 */ /* 0x000fea00078e0202 */
[----:B------:R-:W-:Y:S01]  /*5540*/  @P1 LEA.HI.X R23, R20, c[0x0][0x254], R2, 0x1, P2 ;  /* 0x0000950014171a11 */ /* 0x000fe200010f0c02 */
[----:B------:R-:W-:Y:S04]  /*5550*/  @P0 IMAD.WIDE.U32 R20, R7, c[0x0][0x258], R100 ;  /* 0x0000960007140a25 */ /* 0x000fe800078e0064 */
[----:B------:R-:W-:Y:S01]  /*5560*/  @!PT LDS RZ, [RZ] ;  /* 0x00000000fffff984 */ /* 0x000fe20000000800 */
[----:B------:R-:W-:Y:S01]  /*5570*/  @!PT LDS RZ, [RZ] ;  /* 0x00000000fffff984 */ /* 0x000fe20000000800 */
[----:B------:R-:W-:Y:S01]  /*5580*/  @!PT LDS RZ, [RZ] ;  /* 0x00000000fffff984 */ /* 0x000fe20000000800 */
[----:B------:R1:W-:Y:S01]  /*5590*/  @P1 LDGSTS.E.BYPASS.LTC128B.128 [R140+0x100], [R22.64], !P5 ;  /* 0x00100000168c1fae */ /* 0x0003e2000e901d46 */
[----:B------:R-:W-:Y:S01]  /*55a0*/  @P0 IMAD.IADD R4, R21, 0x1, R4 ;  /* 0x0000000115040824 */ /* 0x000fe200078e0204 */
[C---:B------:R-:W-:Y:S02]  /*55b0*/  @P0 LEA R6, P2, R20.reuse, c[0x0][0x250], 0x1 ;  /* 0x0000940014060a11 */ /* 0x040fe400078408ff */
[----:B------:R1:W-:Y:S02]  /*55c0*/  @P1 LDGSTS.E.BYPASS.LTC128B.128 [R140+0x2100], [R22.64+0x80], !P4 ;  /* 0x02100080168c1fae */ /* 0x0003e4000e101d46 */
[----:B------:R-:W-:Y:S02]  /*55d0*/  @P0 LEA.HI.X R7, R20, c[0x0][0x254], R4, 0x1, P2 ;  /* 0x0000950014070a11 */ /* 0x000fe400010f0c04 */
[----:B------:R1:W-:Y:S04]  /*55e0*/  @P1 LDGSTS.E.BYPASS.LTC128B.128 [R140+0x4100], [R22.64+0x100], !P3 ;  /* 0x04100100168c1fae */ /* 0x0003e8000d901d46 */
[----:B------:R1:W-:Y:S04]  /*55f0*/  @P0 LDGSTS.E.BYPASS.LTC128B.128 [R140+0x1100], [R6.64], !P5 ;  /* 0x01100000068c0fae */ /* 0x0003e8000e901d46 */
[----:B------:R1:W-:Y:S04]  /*5600*/  @P0 LDGSTS.E.BYPASS.LTC128B.128 [R140+0x3100], [R6.64+0x80], !P4 ;  /* 0x03100080068c0fae */ /* 0x0003e8000e101d46 */
[----:B------:R1:W-:Y:S01]  /*5610*/  @P0 LDGSTS.E.BYPASS.LTC128B.128 [R140+0x5100], [R6.64+0x100], !P3 ;  /* 0x05100100068c0fae */ /* 0x0003e2000d901d46 */
[----:B------:R-:W-:Y:S03]  /*5620*/  ISETP.GE.AND P0, PT, R145, R0, PT ;  /* 0x000000009100720c */ /* 0x000fe60003f06270 */
[----:B------:R-:W0:Y:S01]  /*5630*/  LDGDEPBAR ;  /* 0x00000000000079af */ /* 0x000e220000000000 */
[----:B------:R-:W-:Y:S04]  /*5640*/  DEPBAR.LE SB0, 0x0 ;  /* 0x000080000000791a */ /* 0x000fe80000000000 */
[----:B------:R-:W-:Y:S06]  /*5650*/  BAR.SYNC.DEFER_BLOCKING 0x0 ;  /* 0x0000000000007b1d */ /* 0x000fec0000010000 */
[----:B------:R-:W-:-:S05]  /*5660*/  @P0 BRA `(.L_x_79) ;  /* 0x0000020000000947 */ /* 0x000fca0003800000 */
[----:B-1----:R-:W-:Y:S01]  /*5670*/  IADD3 R3, P0, R3, R99, RZ ;  /* 0x0000006303037210 */ /* 0x002fe20007f1e0ff */
[----:B------:R-:W-:Y:S01]  /*5680*/  IMAD.MOV.U32 R96, RZ, RZ, R160 ;  /* 0x000000ffff607224 */ /* 0x000fe200078e00a0 */
[----:B------:R-:W-:Y:S03]  /*5690*/  ISETP.GE.AND P1, PT, R18, c[0x0][0x1d4], PT ;  /* 0x0000750012007a0c */ /* 0x000fe60003f26270 */
[----:B------:R-:W-:Y:S02]  /*56a0*/  IMAD.X R0, R89, 0x1, R98, P0 ;  /* 0x0000000159007824 */ /* 0x000fe400000e0662 */
[C---:B------:R-:W-:Y:S04]  /*56b0*/  IMAD.WIDE.U32 R20, R3.reuse, c[0x0][0x208], R96 ;  /* 0x0000820003147a25 */ /* 0x040fe800078e0060 */
[----:B------:R-:W-:Y:S01]  /*56c0*/  IMAD R0, R0, c[0x0][0x208], RZ ;  /* 0x0000820000007a24 */ /* 0x000fe200078e02ff */
[C---:B------:R-:W-:Y:S03]  /*56d0*/  LEA R2, P0, R20.reuse, c[0x0][0x1f8], 0x1 ;  /* 0x00007e0014027a11 */ /* 0x040fe600078008ff */
[----:B------:R-:W1:Y:S01]  /*56e0*/  @!P1 LDS.128 R4, [R135] ;  /* 0x0000000087049984 */ /* 0x000e620000000c00 */
[----:B------:R-:W-:Y:S04]  /*56f0*/  IMAD R0, R3, c[0x0][0x20c], R0 ;  /* 0x0000830003007a24 */ /* 0x000fe800078e0200 */
[----:B------:R-:W-:Y:S05]  /*5700*/  IMAD.IADD R0, R21, 0x1, R0 ;  /* 0x0000000115007824 */ /* 0x000fea00078e0200 */
[----:B------:R-:W-:Y:S02]  /*5710*/  LEA.HI.X R3, R20, c[0x0][0x1fc], R0, 0x1, P0 ;  /* 0x00007f0014037a11 */ /* 0x000fe400000f0c00 */
[----:B------:R-:W-:Y:S11]  /*5720*/  ISETP.GE.AND P0, PT, R13, c[0x0][0x1d4], PT ;  /* 0x000075000d007a0c */ /* 0x000ff60003f06270 */
[----:B------:R-:W-:Y:S02]  /*5730*/  @!UPT UIADD3 URZ, URZ, URZ, URZ ;  /* 0x0000003f3f3ff290 */ /* 0x000fe4000fffe03f */
[----:B------:R-:W2:Y:S04]  /*5740*/  @!P0 LDS.128 R32, [R134] ;  /* 0x0000000086208984 */ /* 0x000ea80000000c00 */
[----:B-1----:R-:W-:Y:S01]  /*5750*/  @!P1 STG.E.128 [R2.64], R4 ;  /* 0x0000000402009986 */ /* 0x002fe2000c101d06 */
[----:B------:R-:W-:Y:S11]  /*5760*/  ISETP.GE.AND P1, PT, R12, c[0x0][0x1d4], PT ;  /* 0x000075000c007a0c */ /* 0x000ff60003f26270 */
[----:B------:R-:W-:Y:S02]  /*5770*/  @!UPT UIADD3 URZ, URZ, URZ, URZ ;  /* 0x0000003f3f3ff290 */ /* 0x000fe4000fffe03f */
[----:B------:R-:W1:Y:S04]  /*5780*/  @!P1 LDS.128 R28, [R135+0x2000] ;  /* 0x00200000871c9984 */ /* 0x000e680000000c00 */
[----:B--2---:R-:W-:Y:S01]  /*5790*/  @!P0 STG.E.128 [R2.64+0x40], R32 ;  /* 0x0000402002008986 */ /* 0x004fe2000c101d06 */
[----:B------:R-:W-:Y:S11]  /*57a0*/  ISETP.GE.AND P0, PT, R144, c[0x0][0x1d4], PT ;  /* 0x0000750090007a0c */ /* 0x000ff60003f06270 */
[----:B------:R-:W-:Y:S02]  /*57b0*/  @!UPT UIADD3 URZ, URZ, URZ, URZ ;  /* 0x0000003f3f3ff290 */ /* 0x000fe4000fffe03f */
[----:B------:R-:W2:Y:S04]  /*57c0*/  @!P0 LDS.128 R24, [R134+0x2000] ;  /* 0x0020000086188984 */ /* 0x000ea80000000c00 */
[----:B-1----:R-:W-:Y:S01]  /*57d0*/  @!P1 STG.E.128 [R2.64+0x80], R28 ;  /* 0x0000801c02009986 */ /* 0x002fe2000c101d06 */
[----:B------:R-:W-:Y:S11]  /*57e0*/  ISETP.GE.AND P1, PT, R143, c[0x0][0x1d4], PT ;  /* 0x000075008f007a0c */ /* 0x000ff60003f26270 */
[----:B------:R-:W-:Y:S02]  /*57f0*/  @!UPT UIADD3 URZ, URZ, URZ, URZ ;  /* 0x0000003f3f3ff290 */ /* 0x000fe4000fffe03f */
[----:B------:R-:W1:Y:S04]  /*5800*/  @!P1 LDS.128 R20, [R135+0x4000] ;  /* 0x0040000087149984 */ /* 0x000e680000000c00 */
[----:B--2---:R-:W-:Y:S01]  /*5810*/  @!P0 STG.E.128 [R2.64+0xc0], R24 ;  /* 0x0000c01802008986 */ /* 0x004fe2000c101d06 */
[----:B------:R-:W-:Y:S11]  /*5820*/  ISETP.GE.AND P0, PT, R142, c[0x0][0x1d4], PT ;  /* 0x000075008e007a0c */ /* 0x000ff60003f06270 */
[----:B------:R-:W-:Y:S02]  /*5830*/  @!UPT UIADD3 URZ, URZ, URZ, URZ ;  /* 0x0000003f3f3ff290 */ /* 0x000fe4000fffe03f */
[----:B------:R-:W2:Y:S04]  /*5840*/  @!P0 LDS.128 R4, [R134+0x4000] ;  /* 0x0040000086048984 */ /* 0x000ea80000000c00 */
[----:B-1----:R1:W-:Y:S04]  /*5850*/  @!P1 STG.E.128 [R2.64+0x100], R20 ;  /* 0x0001001402009986 */ /* 0x0023e8000c101d06 */
[----:B--2---:R1:W-:Y:S02]  /*5860*/  @!P0 STG.E.128 [R2.64+0x140], R4 ;  /* 0x0001400402008986 */ /* 0x0043e4000c101d06 */
.L_x_79:
[----:B-1----:R-:W-:Y:S05]  /*5870*/  BSYNC B0 ;  /* 0x0000000000007941 */ /* 0x002fea0003800000 */
.L_x_78:
[C---:B------:R-:W-:Y:S02]  /*5880*/  ISETP.GT.AND P0, PT, R141.reuse, R106, PT ;  /* 0x0000006a8d00720c */ /* 0x040fe40003f04270 */
[----:B------:R-:W-:Y:S11]  /*5890*/  IADD3 R141, R141, -0x1, RZ ;  /* 0xffffffff8d8d7810 */ /* 0x000ff60007ffe0ff */
[----:B------:R-:W-:Y:S01]  /*58a0*/  @P0 SHF.R.S32.HI R2, RZ, 0x1f, R141 ;  /* 0x0000001fff020819 */ /* 0x000fe2000001148d */
[----:B------:R-:W-:Y:S02]  /*58b0*/  @P0 IMAD R0, R108, R141, RZ ;  /* 0x0000008d6c000224 */ /* 0x000fe400078e02ff */
[----:B------:R-:W-:Y:S02]  /*58c0*/  @P0 IMAD.MOV.U32 R4, RZ, RZ, R164 ;  /* 0x000000ffff040224 */ /* 0x000fe400078e00a4 */
[----:B------:R-:W-:Y:S02]  /*58d0*/  @P0 IMAD.MOV.U32 R5, RZ, RZ, R171 ;  /* 0x000000ffff050224 */ /* 0x000fe400078e00ab */
[-C--:B------:R-:W-:Y:S02]  /*58e0*/  @P0 IMAD R0, R2, R109.reuse, R0 ;  /* 0x0000006d02000224 */ /* 0x080fe400078e0200 */
[----:B------:R-:W-:Y:S04]  /*58f0*/  @P0 IMAD.WIDE.U32 R4, R141, R109, R4 ;  /* 0x0000006d8d040225 */ /* 0x000fe800078e0004 */
[----:B------:R-:W-:Y:S01]  /*5900*/  @P0 IMAD.IADD R0, R5, 0x1, R0 ;  /* 0x0000000105000824 */ /* 0x000fe200078e0200 */
[C---:B------:R-:W-:Y:S04]  /*5910*/  @P0 LEA R6, P1, R4.reuse, c[0x0][0x220], 0x1 ;  /* 0x0000880004060a11 */ /* 0x040fe800078208ff */
[----:B------:R-:W-:Y:S02]  /*5920*/  @P0 LEA.HI.X R7, R4, c[0x0][0x224], R0, 0x1, P1 ;  /* 0x0000890004070a11 */ /* 0x000fe400008f0c00 */
[C---:B------:R-:W-:Y:S03]  /*5930*/  @P0 LEA R2, P1, R118.reuse, R6, 0x1 ;  /* 0x0000000676020211 */ /* 0x040fe600078208ff */
[----:B------:R-:W-:Y:S01]  /*5940*/  @!PT LDS RZ, [RZ] ;  /* 0x00000000fffff984 */ /* 0x000fe20000000800 */
[----:B------:R-:W-:Y:S01]  /*5950*/  @!PT LDS RZ, [RZ] ;  /* 0x00000000fffff984 */ /* 0x000fe20000000800 */
[----:B------:R-:W-:Y:S01]  /*5960*/  @!PT LDS RZ, [RZ] ;  /* 0x00000000fffff984 */ /* 0x000fe20000000800 */
[----:B------:R1:W-:Y:S01]  /*5970*/  @P0 LDGSTS.E.BYPASS.LTC128B.128 [R140+0x6100], [R6.64], !P5 ;  /* 0x06100000068c0fae */ /* 0x0003e2000e901d46 */
[----:B------:R-:W-:Y:S03]  /*5980*/  @P0 LEA.HI.X R3, R118, R7, R117, 0x1, P1 ;  /* 0x0000000776030211 */ /* 0x000fe600008f0c75 */
[----:B------:R1:W-:Y:S04]  /*5990*/  @P0 LDGSTS.E.BYPASS.LTC128B.128 [R140+0x8100], [R6.64+0x80], !P4 ;  /* 0x08100080068c0fae */ /* 0x0003e8000e101d46 */
[----:B------:R1:W-:Y:S04]  /*59a0*/  @P0 LDGSTS.E.BYPASS.LTC128B.128 [R140+0xa100], [R6.64+0x100], !P3 ;  /* 0x0a100100068c0fae */ /* 0x0003e8000d901d46 */
[----:B------:R1:W-:Y:S04]  /*59b0*/  @P0 LDGSTS.E.BYPASS.LTC128B.128 [R140+0x7100], [R2.64], !P5 ;  /* 0x07100000028c0fae */ /* 0x0003e8000e901d46 */
[----:B------:R1:W-:Y:S04]  /*59c0*/  @P0 LDGSTS.E.BYPASS.LTC128B.128 [R140+0x9100], [R2.64+0x80], !P4 ;  /* 0x09100080028c0fae */ /* 0x0003e8000e101d46 */
[----:B------:R1:W-:Y:S04]  /*59d0*/  @P0 LDGSTS.E.BYPASS.LTC128B.128 [R140+0xb100], [R2.64+0x100], !P3 ;  /* 0x0b100100028c0fae */ /* 0x0003e8000d901d46 */
[----:B------:R-:W0:Y:S01]  /*59e0*/  LDGDEPBAR ;  /* 0x00000000000079af */ /* 0x000e220000000000 */
[----:B------:R-:W-:-:S05]  /*59f0*/  @P0 BRA `(.L_x_80) ;  /* 0xffffbfc000000947 */ /* 0x000fca000383ffff */
[----:B------:R-:W-:Y:S06]  /*5a00*/  BAR.SYNC.DEFER_BLOCKING 0x0 ;  /* 0x0000000000007b1d */ /* 0x000fec0000010000 */
.L_x_55:
[----:B-1----:R-:W-:Y:S01]  /*5a10*/  ISETP.GE.AND P0, PT, R83, 0x1, PT ;  /* 0x000000015300780c */ /* 0x002fe20003f06270 */
[----:B------:R-:W-:Y:S01]  /*5a20*/  IMAD.IADD R147, R146, 0x1, R147 ;  /* 0x0000000192937824 */ /* 0x000fe200078e0293 */
[----:B------:R-:W-:Y:S01]  /*5a30*/  PLOP3.LUT P2, PT, PT, PT, PT, 0x80, 0x0 ;  /* 0x000000000000781c */ /* 0x000fe20003f4f070 */
[----:B------:R-:W-:Y:S01]  /*5a40*/  CS2R R98, SRZ ;  /* 0x0000000000627805 */ /* 0x000fe2000001ff00 */
[----:B------:R-:W-:Y:S01]  /*5a50*/  CS2R R96, SRZ ;  /* 0x0000000000607805 */ /* 0x000fe2000001ff00 */
[----:B------:R-:W-:Y:S01]  /*5a60*/  CS2R R94, SRZ ;  /* 0x00000000005e7805 */ /* 0x000fe2000001ff00 */
[----:B------:R-:W-:Y:S01]  /*5a70*/  CS2R R92, SRZ ;  /* 0x00000000005c7805 */ /* 0x000fe2000001ff00 */
[----:B------:R-:W-:Y:S01]  /*5a80*/  CS2R R90, SRZ ;  /* 0x00000000005a7805 */ /* 0x000fe2000001ff00 */
[----:B------:R-:W-:Y:S01]  /*5a90*/  MOV R89, RZ ;  /* 0x000000ff00597202 */ /* 0x000fe20000000f00 */
[----:B------:R-:W-:Y:S01]  /*5aa0*/  CS2R R8, SRZ ;  /* 0x0000000000087805 */ /* 0x000fe2000001ff00 */
[----:B------:R-:W-:Y:S01]  /*5ab0*/  CS2R R10, SRZ ;  /* 0x00000000000a7805 */ /* 0x000fe2000001ff00 */
[----:B------:R-:W-:Y:S01]  /*5ac0*/  IMAD.MOV.U32 R4, RZ, RZ, RZ ;  /* 0x000000ffff047224 */ /* 0x000fe200078e00ff */
[----:B------:R-:W-:Y:S01]  /*5ad0*/  CS2R R6, SRZ ;  /* 0x0000000000067805 */ /* 0x000fe2000001ff00 */
[----:B------:R-:W-:Y:S01]  /*5ae0*/  MOV R82, RZ ;  /* 0x000000ff00527202 */ /* 0x000fe20000000f00 */
        /* <DEDUP_REMOVED lines=39> */
[----:B------:R-:W-:Y:S01]  /*5d60*/  IMAD.MOV.U32 R12, RZ, RZ, RZ ;  /* 0x000000ffff0c7224 */ /* 0x000fe200078e00ff */
[----:B------:R-:W-:Y:S05]  /*5d70*/  @!P0 BRA `(.L_x_81) ;  /* 0x0000cc6000008947 */ /* 0x000fea0003800000 */
[----:B------:R-:W-:-:S04]  /*5d80*/  ISETP.NE.U32.AND P0, PT, RZ, c[0x0][0x340], PT ;  /* 0x0000d000ff007a0c */ /* 0x000fc80003f05070 */
[----:B------:R-:W-:-:S13]  /*5d90*/  ISETP.NE.AND.EX P1, PT, RZ, c[0x0][0x344], PT, P0 ;  /* 0x0000d100ff007a0c */ /* 0x000fda0003f25300 */
[----:B------:R-:W-:-:S04]  /*5da0*/  @P1 IMAD.MOV.U32 R7, RZ, RZ, 0x4 ;  /* 0x00000004ff071424 */ /* 0x000fc800078e00ff */
[----:B------:R-:W-:-:S05]  /*5db0*/  @P1 IMAD.WIDE R6, R208, R7, c[0x0][0x340] ;  /* 0x0000d000d0061625 */ /* 0x000fca00078e0207 */
[----:B------:R1:W2:Y:S01]  /*5dc0*/  @P1 LDG.E R0, [R6.64] ;  /* 0x0000000606001981 */ /* 0x0002a2000c1e1900 */
[----:B------:R-:W-:Y:S01]  /*5dd0*/  SHF.R.S32.HI R5, RZ, 0x1f, R148 ;  /* 0x0000001fff057819 */ /* 0x000fe20000011494 */
[C---:B------:R-:W-:Y:S01]  /*5de0*/  IMAD.WIDE.U32 R12, R148.reuse, c[0x0][0x178], RZ ;  /* 0x00005e00940c7a25 */ /* 0x040fe200078e00ff */
[----:B------:R-:W-:Y:S01]  /*5df0*/  SHF.R.S32.HI R9, RZ, 0x1f, R84 ;  /* 0x0000001fff097819 */ /* 0x000fe20000011454 */
[----:B------:R-:W-:Y:S01]  /*5e00*/  BSSY B0, `(.L_x_82) ;  /* 0x0000094000007945 */ /* 0x000fe20003800000 */
[----:B------:R-:W-:Y:S01]  /*5e10*/  ISETP.NE.U32.AND P0, PT, RZ, c[0x0][0x348], PT ;  /* 0x0000d200ff007a0c */ /* 0x000fe20003f05070 */
[----:B------:R-:W-:Y:S01]  /*5e20*/  IMAD R5, R5, c[0x0][0x178], RZ ;  /* 0x00005e0005057a24 */ /* 0x000fe200078e02ff */
[CC--:B------:R-:W-:Y:S01]  /*5e30*/  LEA.HI R3, R9.reuse, R84.reuse, RZ, 0x3 ;  /* 0x0000005409037211 */ /* 0x0c0fe200078f18ff */
[----:B------:R-:W-:Y:S01]  /*5e40*/  IMAD.MOV.U32 R2, RZ, RZ, c[0x0][0x2c4] ;  /* 0x0000b100ff027624 */ /* 0x000fe200078e00ff */
[----:B------:R-:W-:Y:S01]  /*5e50*/  LEA.HI R15, R9, R84, RZ, 0x4 ;  /* 0x00000054090f7211 */ /* 0x000fe200078f20ff */
[----:B------:R-:W-:Y:S01]  /*5e60*/  IMAD R5, R148, c[0x0][0x17c], R5 ;  /* 0x00005f0094057a24 */ /* 0x000fe200078e0205 */
[----:B------:R-:W-:Y:S01]  /*5e70*/  SHF.R.S32.HI R18, RZ, 0x3, R3 ;  /* 0x00000003ff127819 */ /* 0x000fe20000011403 */
[----:B------:R-:W-:Y:S01]  /*5e80*/  IMAD R46, R88, c[0x0][0x2c4], RZ ;  /* 0x0000b100582e7a24 */ /* 0x000fe200078e02ff */
[----:B------:R-:W-:Y:S01]  /*5e90*/  LOP3.LUT R3, R3, 0xfffffff8, RZ, 0xc0, !PT ;  /* 0xfffffff803037812 */ /* 0x000fe200078ec0ff */
[----:B------:R-:W-:Y:S01]  /*5ea0*/  IMAD.IADD R13, R13, 0x1, R5 ;  /* 0x000000010d0d7824 */ /* 0x000fe200078e0205 */
[----:B------:R-:W-:Y:S01]  /*5eb0*/  SHF.R.S32.HI R4, RZ, 0x4, R15 ;  /* 0x00000004ff047819 */ /* 0x000fe2000001140f */
[----:B------:R-:W-:Y:S01]  /*5ec0*/  IMAD.SHL.U32 R5, R18, 0x40, RZ ;  /* 0x0000004012057824 */ /* 0x000fe200078e00ff */
[----:B------:R-:W-:Y:S01]  /*5ed0*/  ISETP.NE.AND P2, PT, R2, 0x1, PT ;  /* 0x000000010200780c */ /* 0x000fe20003f45270 */
[----:B------:R-:W-:Y:S01]  /*5ee0*/  IMAD.IADD R3, R84, 0x1, -R3 ;  /* 0x0000000154037824 */ /* 0x000fe200078e0a03 */
[----:B------:R-:W-:Y:S01]  /*5ef0*/  LEA.HI R19, R15, R4, RZ, 0x1 ;  /* 0x000000040f137211 */ /* 0x000fe200078f08ff */
[----:B------:R-:W-:Y:S01]  /*5f00*/  IMAD R2, R87, c[0x0][0x1b8], RZ ;  /* 0x00006e0057027a24 */ /* 0x000fe200078e02ff */
[----:B------:R-:W-:Y:S01]  /*5f10*/  LOP3.LUT R5, R5, 0x1c0, RZ, 0xc0, !PT ;  /* 0x000001c005057812 */ /* 0x000fe200078ec0ff */
[----:B------:R-:W-:Y:S01]  /*5f20*/  IMAD.SHL.U32 R20, R3, 0x8, RZ ;  /* 0x0000000803147824 */ /* 0x000fe200078e00ff */
[----:B------:R-:W-:Y:S01]  /*5f30*/  LOP3.LUT R19, R19, 0xfffffffe, RZ, 0xc0, !PT ;  /* 0xfffffffe13137812 */ /* 0x000fe200078ec0ff */
[----:B------:R-:W-:Y:S01]  /*5f40*/  IMAD.WIDE.U32 R12, R207, c[0x0][0x1b8], R12 ;  /* 0x00006e00cf0c7a25 */ /* 0x000fe200078e000c */
[----:B------:R-:W-:-:S02]  /*5f50*/  SHF.R.U32.HI R16, RZ, 0x3, R5 ;  /* 0x00000003ff107819 */ /* 0x000fc40000011605 */
[----:B-1----:R-:W-:Y:S01]  /*5f60*/  LOP3.LUT R7, R5, 0x38, R20, 0xf8, !PT ;  /* 0x0000003805077812 */ /* 0x002fe200078ef814 */
[----:B------:R-:W-:Y:S01]  /*5f70*/  IMAD R5, R207, c[0x0][0x1bc], R2 ;  /* 0x00006f00cf057a24 */ /* 0x000fe200078e0202 */
[----:B------:R-:W-:Y:S01]  /*5f80*/  ISETP.NE.AND.EX P0, PT, RZ, c[0x0][0x34c], PT, P0 ;  /* 0x0000d300ff007a0c */ /* 0x000fe20003f05300 */
[----:B------:R-:W-:Y:S01]  /*5f90*/  IMAD.IADD R19, R4, 0x1, -R19 ;  /* 0x0000000104137824 */ /* 0x000fe200078e0a13 */
[----:B------:R-:W-:Y:S01]  /*5fa0*/  LOP3.LUT R16, R7, R16, RZ, 0x3c, !PT ;  /* 0x0000001007107212 */ /* 0x000fe200078e3cff */
[----:B------:R-:W-:Y:S01]  /*5fb0*/  IMAD.IADD R13, R13, 0x1, R5 ;  /* 0x000000010d0d7824 */ /* 0x000fe200078e0205 */
[----:B------:R-:W-:Y:S02]  /*5fc0*/  SHF.R.S32.HI R5, RZ, 0x1f, R208 ;  /* 0x0000001fff057819 */ /* 0x000fe400000114d0 */
[----:B------:R-:W-:Y:S02]  /*5fd0*/  LEA R4, R3, R18, 0x5 ;  /* 0x0000001203047211 */ /* 0x000fe400078e28ff */
[----:B------:R-:W-:-:S02]  /*5fe0*/  SEL R7, R5, RZ, !P0 ;  /* 0x000000ff05077207 */ /* 0x000fc40004000000 */
[----:B------:R-:W-:Y:S01]  /*5ff0*/  LOP3.LUT R15, R15, 0xfffffff0, RZ, 0xc0, !PT ;  /* 0xfffffff00f0f7812 */ /* 0x000fe200078ec0ff */
[----:B------:R-:W-:Y:S01]  /*6000*/  IMAD R4, R85, 0x80, R4 ;  /* 0x0000008055047824 */ /* 0x000fe200078e0204 */
[----:B------:R-:W-:Y:S01]  /*6010*/  SEL R22, R208, RZ, !P0 ;  /* 0x000000ffd0167207 */ /* 0x000fe20004000000 */
[----:B------:R-:W-:Y:S01]  /*6020*/  IMAD R7, R7, c[0x0][0x1c0], RZ ;  /* 0x0000700007077a24 */ /* 0x000fe200078e02ff */
[----:B------:R-:W-:Y:S01]  /*6030*/  IADD3 R2, R20, 0x80, RZ ;  /* 0x0000008014027810 */ /* 0x000fe20007ffe0ff */
[----:B------:R-:W-:Y:S01]  /*6040*/  IMAD.IADD R15, R84, 0x1, -R15 ;  /* 0x00000001540f7824 */ /* 0x000fe200078e0a0f */
[----:B------:R-:W-:Y:S01]  /*6050*/  SHF.R.S32.HI R11, RZ, 0x1f, R147 ;  /* 0x0000001fff0b7819 */ /* 0x000fe20000011493 */
[----:B------:R-:W-:Y:S01]  /*6060*/  @P2 IMAD.HI.U32 R6, R4, c[0x0][0x2c8], RZ ;  /* 0x0000b20004062a27 */ /* 0x000fe200078e00ff */
[----:B------:R-:W-:Y:S02]  /*6070*/  ISETP.GE.AND P3, PT, R2, c[0x0][0x1d4], PT ;  /* 0x0000750002007a0c */ /* 0x000fe40003f66270 */
[----:B------:R-:W-:Y:S01]  /*6080*/  IADD3 R147, P0, R18, R147, RZ ;  /* 0x0000009312937210 */ /* 0x000fe20007f1e0ff */
[C---:B------:R-:W-:Y:S01]  /*6090*/  IMAD R10, R22.reuse, c[0x0][0x1c4], R7 ;  /* 0x00007100160a7a24 */ /* 0x040fe200078e0207 */
[----:B------:R-:W-:Y:S01]  /*60a0*/  SHF.R.S32.HI R21, RZ, 0x1f, R20 ;  /* 0x0000001fff157819 */ /* 0x000fe20000011414 */
[----:B------:R-:W-:Y:S01]  /*60b0*/  IMAD.WIDE.U32 R22, R22, c[0x0][0x1c0], R12 ;  /* 0x0000700016167a25 */ /* 0x000fe200078e000c */
[----:B------:R-:W-:-:S02]  /*60c0*/  SHF.R.S32.HI R12, RZ, 0x1f, R15 ;  /* 0x0000001fff0c7819 */ /* 0x000fc4000001140f */
[----:B------:R-:W-:Y:S01]  /*60d0*/  P2R R211, PR, RZ, 0x8 ;  /* 0x00000008ffd37803 */ /* 0x000fe20000000000 */
[----:B------:R-:W-:Y:S01]  /*60e0*/  IMAD.MOV.U32 R2, RZ, RZ, R4 ;  /* 0x000000ffff027224 */ /* 0x000fe200078e0004 */
[----:B------:R-:W-:Y:S01]  /*60f0*/  @P2 SHF.R.U32.HI R2, RZ, c[0x0][0x2cc], R6 ;  /* 0x0000b300ff022a19 */ /* 0x000fe20000011606 */
[----:B------:R-:W-:Y:S01]  /*6100*/  IMAD.WIDE.U32 R26, R147, c[0x0][0x208], R20 ;  /* 0x00008200931a7a25 */ /* 0x000fe200078e0014 */
[----:B------:R-:W-:Y:S02]  /*6110*/  LEA.HI.X.SX32 R6, R18, R11, 0x1, P0 ;  /* 0x0000000b12067211 */ /* 0x000fe400000f0eff */
[----:B------:R-:W-:Y:S01]  /*6120*/  LEA.HI R13, R12, R15, RZ, 0x3 ;  /* 0x0000000f0c0d7211 */ /* 0x000fe200078f18ff */
[----:B------:R-:W-:Y:S01]  /*6130*/  IMAD.IADD R23, R23, 0x1, R10 ;  /* 0x0000000117177824 */ /* 0x000fe200078e020a */
[----:B------:R-:W-:Y:S01]  /*6140*/  LEA.HI R11, R9, R84, RZ, 0x6 ;  /* 0x00000054090b7211 */ /* 0x000fe200078f30ff */
[----:B------:R-:W-:Y:S01]  /*6150*/  IMAD R8, R6, c[0x0][0x1e0], RZ ;  /* 0x0000780006087a24 */ /* 0x000fe200078e02ff */
[----:B------:R-:W-:Y:S01]  /*6160*/  IADD3 R7, -R2, RZ, RZ ;  /* 0x000000ff02077210 */ /* 0x000fe20007ffe1ff */
[----:B------:R-:W-:Y:S01]  /*6170*/  IMAD R6, R6, c[0x0][0x208], RZ ;  /* 0x0000820006067a24 */ /* 0x000fe200078e02ff */
[----:B------:R-:W-:Y:S01]  /*6180*/  LOP3.LUT R12, R13, 0xfffffff8, RZ, 0xc0, !PT ;  /* 0xfffffff80d0c7812 */ /* 0x000fe200078ec0ff */
[----:B------:R-:W-:Y:S01]  /*6190*/  IMAD.SHL.U32 R11, R11, 0x8, RZ ;  /* 0x000000080b0b7824 */ /* 0x000fe200078e00ff */
[----:B------:R-:W-:Y:S01]  /*61a0*/  ISETP.NE.U32.AND P2, PT, RZ, c[0x0][0x350], PT ;  /* 0x0000d400ff007a0c */ /* 0x000fe20003f45070 */
[----:B------:R-:W-:Y:S01]  /*61b0*/  IMAD R7, R7, c[0x0][0x2c4], R4 ;  /* 0x0000b10007077a24 */ /* 0x000fe200078e0204 */
[----:B------:R-:W-:Y:S01]  /*61c0*/  SHF.R.S32.HI R4, RZ, 0x1f, R2 ;  /* 0x0000001fff047819 */ /* 0x000fe20000011402 */
[----:B------:R-:W-:Y:S01]  /*61d0*/  IMAD.IADD R12, R15, 0x1, -R12 ;  /* 0x000000010f0c7824 */ /* 0x000fe200078e0a0c */
[----:B------:R-:W-:Y:S01]  /*61e0*/  LOP3.LUT R16, R16, 0xfffffe00, R11, 0xf8, !PT ;  /* 0xfffffe0010107812 */ /* 0x000fe200078ef80b */
[----:B------:R-:W-:Y:S01]  /*61f0*/  IMAD R6, R147, c[0x0][0x20c], R6 ;  /* 0x0000830093067a24 */ /* 0x000fe200078e0206 */
[----:B------:R-:W-:Y:S01]  /*6200*/  ISETP.NE.AND.EX P2, PT, RZ, c[0x0][0x354], PT, P2 ;  /* 0x0000d500ff007a0c */ /* 0x000fe20003f45320 */
[----:B------:R-:W-:Y:S01]  /*6210*/  IMAD R11, R4, c[0x0][0x1b0], RZ ;  /* 0x00006c00040b7a24 */ /* 0x000fe200078e02ff */
[----:B------:R-:W-:Y:S01]  /*6220*/  LOP3.LUT P5, RZ, R12, 0x4, RZ, 0xc0, !PT ;  /* 0x000000040cff7812 */ /* 0x000fe200078ac0ff */
[----:B------:R-:W-:Y:S01]  /*6230*/  IMAD.WIDE.U32 R22, R2, c[0x0][0x1b0], R22 ;  /* 0x00006c0002167a25 */ /* 0x000fe200078e0016 */
[----:B------:R-:W-:-:S02]  /*6240*/  LOP3.LUT P3, RZ, R12, 0x2, RZ, 0xc0, !PT ;  /* 0x000000020cff7812 */ /* 0x000fc4000786c0ff */
[----:B------:R-:W-:Y:S01]  /*6250*/  IADD3 R27, R27, R6, RZ ;  /* 0x000000061b1b7210 */ /* 0x000fe20007ffe0ff */
[----:B------:R-:W-:Y:S01]  /*6260*/  IMAD.SHL.U32 R12, R12, 0x40, RZ ;  /* 0x000000400c0c7824 */ /* 0x000fe200078e00ff */
[----:B------:R-:W-:Y:S01]  /*6270*/  SHF.R.S32.HI R6, RZ, 0x1f, R7 ;  /* 0x0000001fff067819 */ /* 0x000fe20000011407 */
[----:B------:R-:W-:Y:S01]  /*6280*/  IMAD R11, R2, c[0x0][0x1b4], R11 ;  /* 0x00006d00020b7a24 */ /* 0x000fe200078e020b */
[----:B------:R-:W-:Y:S01]  /*6290*/  ISETP.GE.AND P6, PT, R20, c[0x0][0x1d4], PT ;  /* 0x0000750014007a0c */ /* 0x000fe20003fc6270 */
[C---:B------:R-:W-:Y:S01]  /*62a0*/  IMAD R8, R147.reuse, c[0x0][0x1e4], R8 ;  /* 0x0000790093087a24 */ /* 0x040fe200078e0208 */
[----:B------:R-:W-:Y:S01]  /*62b0*/  LOP3.LUT R15, R12, 0x1c0, RZ, 0xc0, !PT ;  /* 0x000001c00c0f7812 */ /* 0x000fe200078ec0ff */
[----:B------:R-:W-:-:S04]  /*62c0*/  IMAD.WIDE.U32 R24, R147, c[0x0][0x1e0], R20 ;  /* 0x0000780093187a25 */ /* 0x000fc800078e0014 */
[----:B------:R-:W-:Y:S02]  /*62d0*/  IMAD.SHL.U32 R10, R19, 0x8, RZ ;  /* 0x00000008130a7824 */ /* 0x000fe400078e00ff */
[----:B------:R-:W-:Y:S02]  /*62e0*/  IMAD.IADD R23, R23, 0x1, R11 ;  /* 0x0000000117177824 */ /* 0x000fe400078e020b */
[----:B------:R-:W-:Y:S01]  /*62f0*/  IMAD R6, R6, c[0x0][0x1a8], RZ ;  /* 0x00006a0006067a24 */ /* 0x000fe200078e02ff */
[----:B------:R-:W-:Y:S01]  /*6300*/  LOP3.LUT R2, R15, 0x8, R10, 0xf8, !PT ;  /* 0x000000080f027812 */ /* 0x000fe200078ef80a */
[----:B------:R-:W-:Y:S01]  /*6310*/  IMAD.IADD R25, R25, 0x1, R8 ;  /* 0x0000000119197824 */ /* 0x000fe200078e0208 */
[----:B------:R-:W-:Y:S01]  /*6320*/  SHF.R.U32.HI R15, RZ, 0x3, R15 ;  /* 0x00000003ff0f7819 */ /* 0x000fe2000001160f */
[C---:B------:R-:W-:Y:S02]  /*6330*/  IMAD R4, R87.reuse, c[0x0][0x1e8], RZ ;  /* 0x00007a0057047a24 */ /* 0x040fe400078e02ff */
[----:B------:R-:W-:Y:S01]  /*6340*/  IMAD R8, R87, c[0x0][0x210], RZ ;  /* 0x0000840057087a24 */ /* 0x000fe200078e02ff */
[----:B------:R-:W-:Y:S01]  /*6350*/  LOP3.LUT R2, R2, R15, RZ, 0x3c, !PT ;  /* 0x0000000f02027212 */ /* 0x000fe200078e3cff */
[C---:B------:R-:W-:Y:S01]  /*6360*/  IMAD R6, R7.reuse, c[0x0][0x1ac], R6 ;  /* 0x00006b0007067a24 */ /* 0x040fe200078e0206 */
[----:B------:R-:W-:Y:S01]  /*6370*/  IADD3 R15, R20, 0x40, RZ ;  /* 0x00000040140f7810 */ /* 0x000fe20007ffe0ff */
[----:B------:R-:W-:-:S04]  /*6380*/  IMAD.WIDE.U32 R10, R7, c[0x0][0x1a8], R22 ;  /* 0x00006a00070a7a25 */ /* 0x000fc800078e0016 */
[C---:B------:R-:W-:Y:S02]  /*6390*/  IMAD R4, R207.reuse, c[0x0][0x1ec], R4 ;  /* 0x00007b00cf047a24 */ /* 0x040fe400078e0204 */
[----:B------:R-:W-:-:S04]  /*63a0*/  IMAD.WIDE.U32 R216, R207, c[0x0][0x1e8], R24 ;  /* 0x00007a00cfd87a25 */ /* 0x000fc800078e0018 */
[C---:B------:R-:W-:Y:S02]  /*63b0*/  IMAD R8, R207.reuse, c[0x0][0x214], R8 ;  /* 0x00008500cf087a24 */ /* 0x040fe400078e0208 */
[----:B------:R-:W-:-:S04]  /*63c0*/  IMAD.WIDE.U32 R26, R207, c[0x0][0x210], R26 ;  /* 0x00008400cf1a7a25 */ /* 0x000fc800078e001a */
[----:B------:R-:W-:Y:S02]  /*63d0*/  IMAD.IADD R217, R4, 0x1, R217 ;  /* 0x0000000104d97824 */ /* 0x000fe400078e02d9 */
[----:B------:R-:W-:Y:S01]  /*63e0*/  IMAD.IADD R23, R8, 0x1, R27 ;  /* 0x0000000108177824 */ /* 0x000fe200078e021b */
[C---:B------:R-:W-:Y:S01]  /*63f0*/  LEA R8, P0, R10.reuse, c[0x0][0x160], 0x1 ;  /* 0x000058000a087a11 */ /* 0x040fe200078008ff */
[----:B------:R-:W-:Y:S01]  /*6400*/  IMAD.IADD R4, R11, 0x1, R6 ;  /* 0x000000010b047824 */ /* 0x000fe200078e0206 */
[----:B------:R-:W-:Y:S01]  /*6410*/  SHF.L.U32 R11, R3, 0x3, RZ ;  /* 0x00000003030b7819 */ /* 0x000fe200000006ff */
[----:B------:R-:W-:Y:S02]  /*6420*/  IMAD.MOV.U32 R22, RZ, RZ, R26 ;  /* 0x000000ffff167224 */ /* 0x000fe400078e001a */
[----:B------:R-:W-:Y:S01]  /*6430*/  IMAD.SHL.U32 R13, R13, 0x40, RZ ;  /* 0x000000400d0d7824 */ /* 0x000fe200078e00ff */
[----:B------:R-:W-:Y:S01]  /*6440*/  LEA.HI.X R4, R10, c[0x0][0x164], R4, 0x1, P0 ;  /* 0x000059000a047a11 */ /* 0x000fe200000f0c04 */
[----:B------:R1:W3:Y:S01]  /*6450*/  SHFL.IDX PT, R24, R8, RZ, 0x181f ;  /* 0x00181fff08187589 */ /* 0x0002e200000e0000 */
[----:B------:R-:W-:-:S02]  /*6460*/  IADD3 R10, R11, 0x80, RZ ;  /* 0x000000800b0a7810 */ /* 0x000fc40007ffe0ff */
[----:B------:R-:W-:Y:S01]  /*6470*/  LOP3.LUT R2, R2, 0xfffffe00, R13, 0xf8, !PT ;  /* 0xfffffe0002027812 */ /* 0x000fe200078ef80d */
[----:B------:R1:W4:Y:S01]  /*6480*/  SHFL.IDX PT, R25, R4, RZ, 0x181f ;  /* 0x00181fff04197589 */ /* 0x00032200000e0000 */
[----:B------:R-:W-:Y:S02]  /*6490*/  ISETP.GE.AND P4, PT, R10, c[0x0][0x198], PT ;  /* 0x000066000a007a0c */ /* 0x000fe40003f86270 */
[----:B--2---:R-:W-:Y:S01]  /*64a0*/  @P1 SHF.R.S32.HI R7, RZ, 0x1f, R0 ;  /* 0x0000001fff071819 */ /* 0x004fe20000011400 */
[----:B------:R-:W-:Y:S01]  /*64b0*/  @!P1 IMAD.MOV.U32 R7, RZ, RZ, R5 ;  /* 0x000000ffff079224 */ /* 0x000fe200078e0005 */
[----:B------:R-:W-:Y:S01]  /*64c0*/  @P1 MOV R6, R0 ;  /* 0x0000000000061202 */ /* 0x000fe20000000f00 */
[----:B------:R-:W-:Y:S01]  /*64d0*/  @!P1 IMAD.MOV.U32 R6, RZ, RZ, R208 ;  /* 0x000000ffff069224 */ /* 0x000fe200078e00d0 */
[----:B------:R-:W-:Y:S01]  /*64e0*/  ISETP.GE.AND P1, PT, R11, c[0x0][0x198], PT ;  /* 0x000066000b007a0c */ /* 0x000fe20003f26270 */
[----:B------:R-:W-:Y:S01]  /*64f0*/  IMAD.MOV.U32 R0, RZ, RZ, 0x10 ;  /* 0x00000010ff007424 */ /* 0x000fe200078e00ff */
[----:B------:R-:W-:Y:S01]  /*6500*/  SEL R209, R7, RZ, !P2 ;  /* 0x000000ff07d17207 */ /* 0x000fe20005000000 */
[----:B------:R-:W-:Y:S01]  /*6510*/  IMAD R7, R85, 0x80, R18 ;  /* 0x0000008055077824 */ /* 0x000fe200078e0212 */
[----:B------:R-:W-:Y:S01]  /*6520*/  SEL R214, R6, RZ, !P2 ;  /* 0x000000ff06d67207 */ /* 0x000fe20005000000 */
[----:B------:R-:W-:Y:S01]  /*6530*/  IMAD.MOV.U32 R5, RZ, RZ, 0x20 ;  /* 0x00000020ff057424 */ /* 0x000fe200078e00ff */
[----:B------:R-:W-:Y:S01]  /*6540*/  ISETP.GE.AND P2, PT, R15, c[0x0][0x1d4], PT ;  /* 0x000075000f007a0c */ /* 0x000fe20003f46270 */
[----:B------:R-:W-:Y:S01]  /*6550*/  IMAD R219, R209, c[0x0][0x1f0], RZ ;  /* 0x00007c00d1db7a24 */ /* 0x000fe200078e02ff */
[----:B------:R-:W-:Y:S01]  /*6560*/  ISETP.GE.AND P0, PT, R7, R46, PT ;  /* 0x0000002e0700720c */ /* 0x000fe20003f06270 */
[----:B------:R-:W-:Y:S01]  /*6570*/  IMAD R209, R209, c[0x0][0x218], RZ ;  /* 0x00008600d1d17a24 */ /* 0x000fe200078e02ff */
[----:B------:R-:W-:Y:S01]  /*6580*/  SEL R0, R0, 0xfffffff0, !P3 ;  /* 0xfffffff000007807 */ /* 0x000fe20005800000 */
[C---:B------:R-:W-:Y:S01]  /*6590*/  IMAD R219, R214.reuse, c[0x0][0x1f4], R219 ;  /* 0x00007d00d6db7a24 */ /* 0x040fe200078e02db */
[----:B------:R-:W-:Y:S01]  /*65a0*/  P2R R212, PR, RZ, 0x4 ;  /* 0x00000004ffd47803 */ /* 0x000fe20000000000 */
[C---:B------:R-:W-:Y:S01]  /*65b0*/  IMAD R209, R214.reuse, c[0x0][0x21c], R209 ;  /* 0x00008700d6d17a24 */ /* 0x040fe200078e02d1 */
[----:B------:R-:W-:Y:S01]  /*65c0*/  SEL R5, R5, 0xffffffe0, !P5 ;  /* 0xffffffe005057807 */ /* 0x000fe20006800000 */
[----:B------:R-:W-:Y:S01]  /*65d0*/  IMAD.WIDE.U32 R216, R214, c[0x0][0x1f0], R216 ;  /* 0x00007c00d6d87a25 */ /* 0x000fe200078e00d8 */
[----:B------:R-:W-:-:S02]  /*65e0*/  ISETP.GE.AND P3, PT, R15, c[0x0][0x198], PT ;  /* 0x000066000f007a0c */ /* 0x000fc40003f66270 */
[----:B------:R-:W-:Y:S01]  /*65f0*/  LEA.HI R6, R9, R84, RZ, 0x5 ;  /* 0x0000005409067211 */ /* 0x000fe200078f28ff */
[----:B------:R-:W-:Y:S01]  /*6600*/  IMAD.WIDE.U32 R214, R214, c[0x0][0x218], R22 ;  /* 0x00008600d6d67a25 */ /* 0x000fe200078e0016 */
[----:B------:R-:W-:-:S03]  /*6610*/  SEL R22, RZ, 0x1, P6 ;  /* 0x00000001ff167807 */ /* 0x000fc60003000000 */
[----:B------:R-:W-:Y:S02]  /*6620*/  IMAD.IADD R219, R217, 0x1, R219 ;  /* 0x00000001d9db7824 */ /* 0x000fe400078e02db */
[----:B------:R-:W-:Y:S01]  /*6630*/  IMAD.IADD R209, R215, 0x1, R209 ;  /* 0x00000001d7d17824 */ /* 0x000fe200078e02d1 */
[----:B------:R-:W-:Y:S05]  /*6640*/  @P0 BRA `(.L_x_83) ;  /* 0x000000f000000947 */ /* 0x000fea0003800000 */
[----:B-1-34-:R-:W-:Y:S02]  /*6650*/  SHF.R.S32.HI R12, RZ, 0x1f, R15 ;  /* 0x0000001fff0c7819 */ /* 0x01afe4000001140f */
[----:B------:R-:W-:Y:S02]  /*6660*/  SHF.R.S32.HI R13, RZ, 0x1f, R10 ;  /* 0x0000001fff0d7819 */ /* 0x000fe4000001140a */
[----:B------:R-:W-:Y:S02]  /*6670*/  LEA.HI R12, R12, R15, RZ, 0x3 ;  /* 0x0000000f0c0c7211 */ /* 0x000fe400078f18ff */
[----:B------:R-:W-:Y:S01]  /*6680*/  LEA.HI R13, R13, R10, RZ, 0x3 ;  /* 0x0000000a0d0d7211 */ /* 0x000fe200078f18ff */
[----:B------:R-:W-:Y:S01]  /*6690*/  IMAD.SHL.U32 R10, R16, 0x2, RZ ;  /* 0x00000002100a7824 */ /* 0x000fe200078e00ff */
[----:B------:R-:W-:-:S02]  /*66a0*/  LEA R26, P0, R11, R24, 0x1 ;  /* 0x000000180b1a7211 */ /* 0x000fc400078008ff */
[----:B------:R-:W-:Y:S02]  /*66b0*/  LOP3.LUT R12, R12, 0xfffffff8, RZ, 0xc0, !PT ;  /* 0xfffffff80c0c7812 */ /* 0x000fe400078ec0ff */
[----:B------:R-:W-:Y:S02]  /*66c0*/  LOP3.LUT R13, R13, 0xfffffff8, RZ, 0xc0, !PT ;  /* 0xfffffff80d0d7812 */ /* 0x000fe400078ec0ff */
[----:B------:R-:W-:Y:S01]  /*66d0*/  LEA.HI.X R27, R11, R25, R21, 0x1, P0 ;  /* 0x000000190b1b7211 */ /* 0x000fe200000f0c15 */
[----:B------:R-:W-:-:S04]  /*66e0*/  IMAD.WIDE R28, R12, 0x2, R24 ;  /* 0x000000020c1c7825 */ /* 0x000fc800078e0218 */
[----:B------:R-:W-:Y:S01]  /*66f0*/  IMAD.WIDE R24, R13, 0x2, R24 ;  /* 0x000000020d187825 */ /* 0x000fe200078e0218 */
[----:B------:R-:W-:Y:S01]  /*6700*/  @!PT LDS RZ, [RZ] ;  /* 0x00000000fffff984 */ /* 0x000fe20000000800 */
[----:B------:R1:W-:Y:S04]  /*6710*/  LDGSTS.E.BYPASS.LTC128B.128 [R10+0xc100], [R26.64], !P1 ;  /* 0x0c1000001a0a7fae */ /* 0x0003e8000c901d46 */
[----:B------:R1:W-:Y:S04]  /*6720*/  LDGSTS.E.BYPASS.LTC128B.128 [R10+0x10100], [R28.64], !P3 ;  /* 0x101000001c0a7fae */ /* 0x0003e8000d901d46 */
[----:B------:R1:W-:Y:S02]  /*6730*/  LDGSTS.E.BYPASS.LTC128B.128 [R10+0x14100], [R24.64], !P4 ;  /* 0x14100000180a7fae */ /* 0x0003e4000e101d46 */
.L_x_83:
[----:B-1-34-:R-:W-:Y:S05]  /*6740*/  BSYNC B0 ;  /* 0x0000000000007941 */ /* 0x01afea0003800000 */
.L_x_82:
[----:B------:R-:W-:Y:S01]  /*6750*/  IADD3 R13, R7, 0x20, RZ ;  /* 0x00000020070d7810 */ /* 0x000fe20007ffe0ff */
[----:B------:R1:W2:Y:S01]  /*6760*/  SHFL.IDX PT, R25, R4, 0x1, 0x181f ;  /* 0x00381f0004197f89 */ /* 0x0002a200000e0000 */
[----:B------:R-:W-:Y:S02]  /*6770*/  BSSY B0, `(.L_x_84) ;  /* 0x0000014000007945 */ /* 0x000fe40003800000 */
[----:B------:R-:W-:Y:S01]  /*6780*/  ISETP.GE.AND P0, PT, R13, R46, PT ;  /* 0x0000002e0d00720c */ /* 0x000fe20003f06270 */
[----:B------:R1:W3:-:S12]  /*6790*/  SHFL.IDX PT, R24, R8, 0x1, 0x181f ;  /* 0x00381f0008187f89 */ /* 0x0002d800000e0000 */
[----:B------:R-:W-:Y:S05]  /*67a0*/  @P0 BRA `(.L_x_85) ;  /* 0x0000010000000947 */ /* 0x000fea0003800000 */
[C---:B------:R-:W-:Y:S02]  /*67b0*/  IADD3 R13, R11.reuse, 0x80, RZ ;  /* 0x000000800b0d7810 */ /* 0x040fe40007ffe0ff */
[----:B------:R-:W-:Y:S02]  /*67c0*/  SHF.R.S32.HI R12, RZ, 0x1f, R15 ;  /* 0x0000001fff0c7819 */ /* 0x000fe4000001140f */
[----:B------:R-:W-:Y:S02]  /*67d0*/  SHF.R.S32.HI R10, RZ, 0x1f, R13 ;  /* 0x0000001fff0a7819 */ /* 0x000fe4000001140d */
[----:B------:R-:W-:Y:S02]  /*67e0*/  LEA.HI R12, R12, R15, RZ, 0x3 ;  /* 0x0000000f0c0c7211 */ /* 0x000fe400078f18ff */
[----:B------:R-:W-:Y:S01]  /*67f0*/  LEA.HI R10, R10, R13, RZ, 0x3 ;  /* 0x0000000d0a0a7211 */ /* 0x000fe200078f18ff */
[----:B------:R-:W-:Y:S01]  /*6800*/  IMAD.SHL.U32 R13, R16, 0x2, RZ ;  /* 0x00000002100d7824 */ /* 0x000fe200078e00ff */
[----:B---3--:R-:W-:-:S02]  /*6810*/  LEA R26, P0, R11, R24, 0x1 ;  /* 0x000000180b1a7211 */ /* 0x008fc400078008ff */
[----:B------:R-:W-:Y:S02]  /*6820*/  LOP3.LUT R12, R12, 0xfffffff8, RZ, 0xc0, !PT ;  /* 0xfffffff80c0c7812 */ /* 0x000fe400078ec0ff */
[----:B------:R-:W-:Y:S02]  /*6830*/  LOP3.LUT R10, R10, 0xfffffff8, RZ, 0xc0, !PT ;  /* 0xfffffff80a0a7812 */ /* 0x000fe400078ec0ff */
[----:B--2---:R-:W-:Y:S01]  /*6840*/  LEA.HI.X R27, R11, R25, R21, 0x1, P0 ;  /* 0x000000190b1b7211 */ /* 0x004fe200000f0c15 */
[----:B------:R-:W-:-:S04]  /*6850*/  IMAD.WIDE R28, R12, 0x2, R24 ;  /* 0x000000020c1c7825 */ /* 0x000fc800078e0218 */
[----:B------:R-:W-:Y:S01]  /*6860*/  IMAD.WIDE R24, R10, 0x2, R24 ;  /* 0x000000020a187825 */ /* 0x000fe200078e0218 */
[----:B------:R-:W-:Y:S01]  /*6870*/  @!PT LDS RZ, [RZ] ;  /* 0x00000000fffff984 */ /* 0x000fe20000000800 */
[----:B------:R2:W-:Y:S04]  /*6880*/  LDGSTS.E.BYPASS.LTC128B.128 [R13+0xd100], [R26.64], !P1 ;  /* 0x0d1000001a0d7fae */ /* 0x0005e8000c901d46 */
[----:B------:R2:W-:Y:S04]  /*6890*/  LDGSTS.E.BYPASS.LTC128B.128 [R13+0x11100], [R28.64], !P3 ;  /* 0x111000001c0d7fae */ /* 0x0005e8000d901d46 */
[----:B------:R2:W-:Y:S02]  /*68a0*/  LDGSTS.E.BYPASS.LTC128B.128 [R13+0x15100], [R24.64], !P4 ;  /* 0x15100000180d7fae */ /* 0x0005e4000e101d46 */
.L_x_85:
[----:B------:R-:W-:Y:S05]  /*68b0*/  BSYNC B0 ;  /* 0x0000000000007941 */ /* 0x000fea0003800000 */
.L_x_84:
[----:B--2---:R-:W-:Y:S01]  /*68c0*/  IADD3 R13, R7, 0x40, RZ ;  /* 0x00000040070d7810 */ /* 0x004fe20007ffe0ff */
[----:B------:R2:W4:Y:S01]  /*68d0*/  SHFL.IDX PT, R25, R4, 0x2, 0x181f ;  /* 0x00581f0004197f89 */ /* 0x00052200000e0000 */
[----:B------:R-:W-:Y:S02]  /*68e0*/  BSSY B0, `(.L_x_86) ;  /* 0x0000014000007945 */ /* 0x000fe40003800000 */
[----:B------:R-:W-:Y:S01]  /*68f0*/  ISETP.GE.AND P0, PT, R13, R46, PT ;  /* 0x0000002e0d00720c */ /* 0x000fe20003f06270 */
[----:B---3--:R2:W3:-:S12]  /*6900*/  SHFL.IDX PT, R24, R8, 0x2, 0x181f ;  /* 0x00581f0008187f89 */ /* 0x0084d800000e0000 */
        /* <DEDUP_REMOVED lines=10> */
[----:B----4-:R-:W-:Y:S01]  /*69b0*/  LEA.HI.X R27, R11, R25, R21, 0x1, P0 ;  /* 0x000000190b1b7211 */ /* 0x010fe200000f0c15 */
[----:B------:R-:W-:-:S04]  /*69c0*/  IMAD.WIDE R28, R12, 0x2, R24 ;  /* 0x000000020c1c7825 */ /* 0x000fc800078e0218 */
[----:B------:R-:W-:Y:S01]  /*69d0*/  IMAD.WIDE R24, R10, 0x2, R24 ;  /* 0x000000020a187825 */ /* 0x000fe200078e0218 */
[----:B------:R-:W-:Y:S01]  /*69e0*/  @!PT LDS RZ, [RZ] ;  /* 0x00000000fffff984 */ /* 0x000fe20000000800 */
[----:B------:R3:W-:Y:S04]  /*69f0*/  LDGSTS.E.BYPASS.LTC128B.128 [R13+0xe100], [R26.64], !P1 ;  /* 0x0e1000001a0d7fae */ /* 0x0007e8000c901d46 */
[----:B------:R3:W-:Y:S04]  /*6a00*/  LDGSTS.E.BYPASS.LTC128B.128 [R13+0x12100], [R28.64], !P3 ;  /* 0x121000001c0d7fae */ /* 0x0007e8000d901d46 */
[----:B------:R3:W-:Y:S02]  /*6a10*/  LDGSTS.E.BYPASS.LTC128B.128 [R13+0x16100], [R24.64], !P4 ;  /* 0x16100000180d7fae */ /* 0x0007e4000e101d46 */
.L_x_87:
[----:B------:R-:W-:Y:S05]  /*6a20*/  BSYNC B0 ;  /* 0x0000000000007941 */ /* 0x000fea0003800000 */
.L_x_86:
[----:B---3--:R3:W1:Y:S01]  /*6a30*/  SHFL.IDX PT, R24, R8, 0x3, 0x181f ;  /* 0x00781f0008187f89 */ /* 0x00866200000e0000 */
[----:B------:R-:W-:Y:S01]  /*6a40*/  IADD3 R7, R7, 0x60, RZ ;  /* 0x0000006007077810 */ /* 0x000fe20007ffe0ff */
[----:B------:R-:W-:Y:S01]  /*6a50*/  IMAD.IADD R14, R83, 0x1, -R18 ;  /* 0x00000001530e7824 */ /* 0x000fe200078e0a12 */
[----:B------:R-:W-:Y:S01]  /*6a60*/  LEA.HI.SX32 R17, R133, 0xffffffff, 0x1a ;  /* 0xffffffff85117811 */ /* 0x000fe200078fd2ff */
[----:B----4-:R4:W2:Y:S01]  /*6a70*/  SHFL.IDX PT, R25, R4, 0x3, 0x181f ;  /* 0x00781f0004197f89 */ /* 0x0108a200000e0000 */
[----:B------:R-:W-:Y:S01]  /*6a80*/  ISETP.GE.AND P0, PT, R7, R46, PT ;  /* 0x0000002e0700720c */ /* 0x000fe20003f06270 */
[----:B------:R-:W-:Y:S01]  /*6a90*/  IMAD.MOV.U32 R7, RZ, RZ, c[0x0][0x1e0] ;  /* 0x00007800ff077624 */ /* 0x000fe200078e00ff */
[----:B------:R-:W-:Y:S01]  /*6aa0*/  SHF.R.S32.HI R20, RZ, 0x1f, R17 ;  /* 0x0000001fff147819 */ /* 0x000fe20000011411 */
[----:B------:R-:W-:-:S02]  /*6ab0*/  IMAD.MOV.U32 R12, RZ, RZ, 0x6 ;  /* 0x00000006ff0c7424 */ /* 0x000fc400078e00ff */
[----:B------:R-:W-:Y:S02]  /*6ac0*/  IMAD.SHL.U32 R81, R7, 0x40, RZ ;  /* 0x0000004007517824 */ /* 0x000fe400078e00ff */
[----:B------:R-:W-:Y:S02]  /*6ad0*/  IMAD.MOV.U32 R218, RZ, RZ, R216 ;  /* 0x000000ffffda7224 */ /* 0x000fe400078e00d8 */
[----:B------:R-:W-:-:S04]  /*6ae0*/  IMAD.MOV.U32 R210, RZ, RZ, 0x5 ;  /* 0x00000005ffd27424 */ /* 0x000fc800078e00ff */
[----:B------:R-:W-:Y:S01]  /*6af0*/  @!P0 IMAD.SHL.U32 R10, R16, 0x2, RZ ;  /* 0x00000002100a8824 */ /* 0x000fe200078e00ff */
[----:B------:R-:W-:Y:S01]  /*6b00*/  SHF.L.U64.HI R210, R7, R210, c[0x0][0x1e4] ;  /* 0x0000790007d27619 */ /* 0x000fe200000102d2 */
[----:B-123--:R-:W-:Y:S01]  /*6b10*/  IMAD R8, R17, -0x40, R14 ;  /* 0xffffffc011087824 */ /* 0x00efe200078e020e */
[----:B------:R-:W-:Y:S02]  /*6b20*/  @!P0 LEA R28, P2, R11, R24, 0x1 ;  /* 0x000000180b1c8211 */ /* 0x000fe400078408ff */
[----:B----4-:R-:W-:Y:S01]  /*6b30*/  SHF.L.U64.HI R4, R7, R12, c[0x0][0x1e4] ;  /* 0x0000790007047619 */ /* 0x010fe2000001020c */
[----:B------:R-:W-:Y:S01]  /*6b40*/  IMAD.WIDE.U32 R12, R17, R81, R218 ;  /* 0x00000051110c7225 */ /* 0x000fe200078e00da */
[C---:B------:R-:W-:Y:S02]  /*6b50*/  @!P0 LEA.HI.X R29, R11.reuse, R25, R21, 0x1, P2 ;  /* 0x000000190b1d8211 */ /* 0x040fe400010f0c15 */
[----:B------:R-:W-:Y:S01]  /*6b60*/  ISETP.GE.AND P2, PT, R8, 0x1, PT ;  /* 0x000000010800780c */ /* 0x000fe20003f46270 */
[----:B------:R-:W-:Y:S01]  /*6b70*/  IMAD R21, R4, R17, RZ ;  /* 0x0000001104157224 */ /* 0x000fe200078e02ff */
[----:B------:R-:W-:Y:S01]  /*6b80*/  @!P0 IADD3 R11, R11, 0x80, RZ ;  /* 0x000000800b0b8810 */ /* 0x000fe20007ffe0ff */
[----:B------:R-:W-:Y:S01]  /*6b90*/  @!PT LDS RZ, [RZ] ;  /* 0x00000000fffff984 */ /* 0x000fe20000000800 */
[----:B------:R1:W-:Y:S01]  /*6ba0*/  @!P0 LDGSTS.E.BYPASS.LTC128B.128 [R10+0xf100], [R28.64], !P1 ;  /* 0x0f1000001c0a8fae */ /* 0x0003e2000c901d46 */
[----:B------:R-:W-:-:S02]  /*6bb0*/  IMAD.SHL.U32 R7, R7, 0x20, RZ ;  /* 0x0000002007077824 */ /* 0x000fc400078e00ff */
[----:B------:R-:W-:-:S04]  /*6bc0*/  IMAD R21, R20, R81, R21 ;  /* 0x0000005114157224 */ /* 0x000fc800078e0215 */
[----:B------:R-:W-:-:S03]  /*6bd0*/  IMAD.IADD R21, R13, 0x1, R21 ;  /* 0x000000010d157824 */ /* 0x000fc600078e0215 */
[----:B------:R-:W-:-:S04]  /*6be0*/  @P2 LEA R26, P1, R12, c[0x0][0x1c8], 0x1 ;  /* 0x000072000c1a2a11 */ /* 0x000fc800078208ff */
[----:B------:R-:W-:Y:S02]  /*6bf0*/  @P2 LEA.HI.X R27, R12, c[0x0][0x1cc], R21, 0x1, P1 ;  /* 0x000073000c1b2a11 */ /* 0x000fe400008f0c15 */
[----:B------:R-:W-:Y:S02]  /*6c00*/  ISETP.GE.AND P1, PT, R8, 0x21, PT ;  /* 0x000000210800780c */ /* 0x000fe40003f26270 */
[----:B------:R-:W-:-:S04]  /*6c10*/  @!P0 SHF.R.S32.HI R8, RZ, 0x1f, R15 ;  /* 0x0000001fff088819 */ /* 0x000fc8000001140f */
[----:B------:R-:W-:Y:S02]  /*6c20*/  @!P0 LEA.HI R15, R8, R15, RZ, 0x3 ;  /* 0x0000000f080f8211 */ /* 0x000fe400078f18ff */
[----:B------:R-:W-:Y:S02]  /*6c30*/  @!P0 SHF.R.S32.HI R8, RZ, 0x1f, R11 ;  /* 0x0000001fff088819 */ /* 0x000fe4000001140b */
[----:B------:R-:W-:Y:S02]  /*6c40*/  @!P0 LOP3.LUT R15, R15, 0xfffffff8, RZ, 0xc0, !PT ;  /* 0xfffffff80f0f8812 */ /* 0x000fe400078ec0ff */
[----:B------:R-:W-:Y:S02]  /*6c50*/  @!P0 LEA.HI R11, R8, R11, RZ, 0x3 ;  /* 0x0000000b080b8211 */ /* 0x000fe400078f18ff */
[----:B------:R-:W-:Y:S01]  /*6c60*/  @P1 IADD3 R13, P5, R7, R12, RZ ;  /* 0x0000000c070d1210 */ /* 0x000fe20007fbe0ff */
[----:B-1----:R-:W-:Y:S01]  /*6c70*/  @!P0 IMAD.WIDE R28, R15, 0x2, R24 ;  /* 0x000000020f1c8825 */ /* 0x002fe200078e0218 */
[----:B------:R-:W-:-:S03]  /*6c80*/  @!P0 LOP3.LUT R11, R11, 0xfffffff8, RZ, 0xc0, !PT ;  /* 0xfffffff80b0b8812 */ /* 0x000fc600078ec0ff */
[----:B------:R-:W-:Y:S01]  /*6c90*/  @P1 IMAD.X R12, R210, 0x1, R21, P5 ;  /* 0x00000001d20c1824 */ /* 0x000fe200028e0615 */
[----:B------:R1:W-:Y:S01]  /*6ca0*/  @!P0 LDGSTS.E.BYPASS.LTC128B.128 [R10+0x13100], [R28.64], !P3 ;  /* 0x131000001c0a8fae */ /* 0x0003e2000d901d46 */
[----:B------:R-:W-:Y:S01]  /*6cb0*/  @!P0 IMAD.WIDE R24, R11, 0x2, R24 ;  /* 0x000000020b188825 */ /* 0x000fe200078e0218 */
[----:B------:R-:W-:Y:S02]  /*6cc0*/  ISETP.NE.AND P5, PT, R211, RZ, PT ;  /* 0x000000ffd300720c */ /* 0x000fe40003fa5270 */
[C---:B------:R-:W-:Y:S01]  /*6cd0*/  @P1 LEA R14, P3, R13.reuse, c[0x0][0x1c8], 0x1 ;  /* 0x000072000d0e1a11 */ /* 0x040fe200078608ff */
[----:B------:R-:W-:Y:S01]  /*6ce0*/  @P1 IMAD.SHL.U32 R11, R16, 0x2, RZ ;  /* 0x00000002100b1824 */ /* 0x000fe200078e00ff */
[----:B------:R1:W-:Y:S01]  /*6cf0*/  @!P0 LDGSTS.E.BYPASS.LTC128B.128 [R10+0x17100], [R24.64], !P4 ;  /* 0x17100000180a8fae */ /* 0x0003e2000e101d46 */
[----:B------:R-:W-:Y:S02]  /*6d00*/  ISETP.NE.AND P4, PT, R212, RZ, PT ;  /* 0x000000ffd400720c */ /* 0x000fe40003f85270 */
[----:B------:R-:W-:Y:S01]  /*6d10*/  @P1 LEA.HI.X R15, R13, c[0x0][0x1cc], R12, 0x1, P3 ;  /* 0x000073000d0f1a11 */ /* 0x000fe200018f0c0c */
[----:B------:R-:W0:Y:S04]  /*6d20*/  LDGDEPBAR ;  /* 0x00000000000079af */ /* 0x000e280000000000 */
[----:B------:R-:W-:Y:S01]  /*6d30*/  BAR.SYNC.DEFER_BLOCKING 0x0 ;  /* 0x0000000000007b1d */ /* 0x000fe20000010000 */
[----:B------:R-:W-:Y:S01]  /*6d40*/  ISETP.LT.AND P0, PT, RZ, c[0x0][0x27c], PT ;  /* 0x00009f00ff007a0c */ /* 0x000fe20003f01270 */
[----:B------:R-:W-:Y:S01]  /*6d50*/  @P2 IMAD.SHL.U32 R13, R16, 0x2, RZ ;  /* 0x00000002100d2824 */ /* 0x000fe200078e00ff */
[----:B------:R-:W-:-:S04]  /*6d60*/  SHF.R.S32.HI R21, RZ, 0x5, R6 ;  /* 0x00000005ff157819 */ /* 0x000fc80000011406 */
[----:B------:R-:W-:Y:S01]  /*6d70*/  @!PT LDS RZ, [RZ] ;  /* 0x00000000fffff984 */ /* 0x000fe20000000800 */
[----:B------:R-:W-:Y:S01]  /*6d80*/  @!PT LDS RZ, [RZ] ;  /* 0x00000000fffff984 */ /* 0x000fe20000000800 */
[----:B------:R-:W-:Y:S01]  /*6d90*/  @!PT LDS RZ, [RZ] ;  /* 0x00000000fffff984 */ /* 0x000fe20000000800 */
[----:B------:R1:W-:Y:S04]  /*6da0*/  @P2 LDGSTS.E.BYPASS.LTC128B.128 [R13+0x6100], [R26.64], !P6 ;  /* 0x061000001a0d2fae */ /* 0x0003e8000f101d46 */
[----:B------:R1:W-:Y:S04]  /*6db0*/  @P2 LDGSTS.E.BYPASS.LTC128B.128 [R13+0x8100], [R26.64+0x80], !P4 ;  /* 0x081000801a0d2fae */ /* 0x0003e8000e101d46 */
[----:B------:R1:W-:Y:S04]  /*6dc0*/  @P2 LDGSTS.E.BYPASS.LTC128B.128 [R13+0xa100], [R26.64+0x100], !P5 ;  /* 0x0a1001001a0d2fae */ /* 0x0003e8000e901d46 */
[----:B------:R1:W-:Y:S04]  /*6dd0*/  @P1 LDGSTS.E.BYPASS.LTC128B.128 [R11+0x7100], [R14.64], !P6 ;  /* 0x071000000e0b1fae */ /* 0x0003e8000f101d46 */
[----:B------:R1:W-:Y:S04]  /*6de0*/  @P1 LDGSTS.E.BYPASS.LTC128B.128 [R11+0x9100], [R14.64+0x80], !P4 ;  /* 0x091000800e0b1fae */ /* 0x0003e8000e101d46 */
[----:B------:R1:W-:Y:S04]  /*6df0*/  @P1 LDGSTS.E.BYPASS.LTC128B.128 [R11+0xb100], [R14.64+0x100], !P5 ;  /* 0x0b1001000e0b1fae */ /* 0x0003e8000e901d46 */
[----:B------:R-:W0:Y:S01]  /*6e00*/  LDGDEPBAR ;  /* 0x00000000000079af */ /* 0x000e220000000000 */
[----:B------:R-:W-:Y:S05]  /*6e10*/  @P0 BRA `(.L_x_88) ;  /* 0x0000002000000947 */ /* 0x000fea0003800000 */
[----:B------:R-:W-:-:S04]  /*6e20*/  DEPBAR.LE SB0, 0x1 ;  /* 0x000080400000791a */ /* 0x000fc80000000000 */
[----:B------:R-:W-:Y:S05]  /*6e30*/  BRA `(.L_x_89) ;  /* 0x00005c1000007947 */ /* 0x000fea0003800000 */
.L_x_88:
[----:B-1---5:R-:W-:Y:S01]  /*6e40*/  SHF.R.S32.HI R11, RZ, 0x1f, R86 ;  /* 0x0000001fff0b7819 */ /* 0x022fe20000011456 */
[----:B------:R-:W-:Y:S01]  /*6e50*/  ULDC.U8 UR4, c[0x0][0x298] ;  /* 0x0000a60000047ab9 */ /* 0x000fe20000000000 */
[-C--:B------:R-:W-:Y:S01]  /*6e60*/  LEA.HI R9, R9, R84.reuse, RZ, 0x2 ;  /* 0x0000005409097211 */ /* 0x080fe200078f10ff */
[----:B------:R-:W-:Y:S01]  /*6e70*/  IMAD.WIDE.U32 R12, R86, c[0x0][0x280], RZ ;  /* 0x0000a000560c7a25 */ /* 0x000fe200078e00ff */
[----:B------:R-:W-:Y:S01]  /*6e80*/  ISETP.NE.AND P2, PT, RZ, UR4, PT ;  /* 0x00000004ff007c0c */ /* 0x000fe2000bf45270 */
[----:B------:R-:W-:Y:S01]  /*6e90*/  BSSY B2, `(.L_x_89) ;  /* 0x00005bb000027945 */ /* 0x000fe20003800000 */
[----:B------:R-:W-:Y:S01]  /*6ea0*/  LOP3.LUT R49, R9, 0xfffffffc, RZ, 0xc0, !PT ;  /* 0xfffffffc09317812 */ /* 0x000fe200078ec0ff */
[C---:B------:R-:W-:Y:S01]  /*6eb0*/  IMAD R15, R11.reuse, c[0x0][0x280], RZ ;  /* 0x0000a0000b0f7a24 */ /* 0x040fe200078e02ff */
[----:B------:R-:W-:Y:S01]  /*6ec0*/  SHF.R.S32.HI R24, RZ, 0x2, R9 ;  /* 0x00000002ff187819 */ /* 0x000fe20000011409 */
[----:B------:R-:W-:Y:S01]  /*6ed0*/  IMAD R11, R11, c[0x0][0x290], RZ ;  /* 0x0000a4000b0b7a24 */ /* 0x000fe200078e02ff */
[----:B------:R-:W-:Y:S01]  /*6ee0*/  LEA R52, P1, R12, c[0x0][0x270], 0x1 ;  /* 0x00009c000c347a11 */ /* 0x000fe200078208ff */
[C---:B------:R-:W-:Y:S01]  /*6ef0*/  IMAD R10, R86.reuse, c[0x0][0x284], R15 ;  /* 0x0000a100560a7a24 */ /* 0x040fe200078e020f */
[----:B------:R-:W-:Y:S01]  /*6f00*/  IADD3 R49, -R49, R84, RZ ;  /* 0x0000005431317210 */ /* 0x000fe20007ffe1ff */
[----:B------:R-:W-:-:S02]  /*6f10*/  IMAD R8, R86, c[0x0][0x294], R11 ;  /* 0x0000a50056087a24 */ /* 0x000fc400078e020b */
[----:B------:R-:W-:Y:S01]  /*6f20*/  IMAD.WIDE.U32 R86, R86, c[0x0][0x290], RZ ;  /* 0x0000a40056567a25 */ /* 0x000fe200078e00ff */
[----:B------:R-:W-:-:S03]  /*6f30*/  SHF.L.U32 R23, R49, 0x3, RZ ;  /* 0x0000000331177819 */ /* 0x000fc600000006ff */
[----:B------:R-:W-:Y:S01]  /*6f40*/  IMAD.IADD R10, R10, 0x1, R13 ;  /* 0x000000010a0a7824 */ /* 0x000fe200078e020d */
[----:B------:R-:W-:Y:S01]  /*6f50*/  LEA R44, P0, R86, c[0x0][0x288], 0x1 ;  /* 0x0000a200562c7a11 */ /* 0x000fe200078008ff */
[----:B------:R-:W-:Y:S02]  /*6f60*/  IMAD.IADD R8, R8, 0x1, R87 ;  /* 0x0000000108087824 */ /* 0x000fe400078e0257 */
[----:B------:R-:W-:Y:S01]  /*6f70*/  IMAD R9, R85, 0x80, R24 ;  /* 0x0000008055097824 */ /* 0x000fe200078e0218 */
[----:B------:R-:W-:Y:S02]  /*6f80*/  LEA.HI.X R53, R12, c[0x0][0x274], R10, 0x1, P1 ;  /* 0x00009d000c357a11 */ /* 0x000fe400008f0c0a */
[----:B------:R-:W-:Y:S01]  /*6f90*/  LEA.HI.X R45, R86, c[0x0][0x28c], R8, 0x1, P0 ;  /* 0x0000a300562d7a11 */ /* 0x000fe200000f0c08 */
[----:B------:R-:W-:Y:S05]  /*6fa0*/  @!P2 BRA `(.L_x_90) ;  /* 0x00002b000000a947 */ /* 0x000fea0003800000 */
[----:B------:R-:W-:Y:S01]  /*6fb0*/  ISETP.GE.AND P0, PT, R9, R46, PT ;  /* 0x0000002e0900720c */ /* 0x000fe20003f06270 */
[----:B------:R-:W-:Y:S01]  /*6fc0*/  BSSY B0, `(.L_x_91) ;  /* 0x000004d000007945 */ /* 0x000fe20003800000 */
[----:B------:R-:W-:Y:S01]  /*6fd0*/  SHF.L.U32 R13, R49, 0x2, RZ ;  /* 0x00000002310d7819 */ /* 0x000fe200000006ff */
        /* <DEDUP_REMOVED lines=12> */
[----:B------:R-:W-:Y:S05]  /*70a0*/  @P0 BRA `(.L_x_92) ;  /* 0x000003e000000947 */ /* 0x000fea0003800000 */
[C---:B------:R-:W-:Y:S01]  /*70b0*/  IADD3 R9, R13.reuse, 0x10, RZ ;  /* 0x000000100d097810 */ /* 0x040fe20007ffe0ff */
[----:B------:R-:W-:Y:S01]  /*70c0*/  CS2R R32, SRZ ;  /* 0x0000000000207805 */ /* 0x000fe2000001ff00 */
[----:B------:R-:W-:Y:S01]  /*70d0*/  ISETP.GE.AND P1, PT, R13, c[0x0][0x27c], PT ;  /* 0x00009f000d007a0c */ /* 0x000fe20003f26270 */
[----:B------:R-:W-:Y:S01]  /*70e0*/  CS2R R50, SRZ ;  /* 0x0000000000327805 */ /* 0x000fe2000001ff00 */
[----:B------:R-:W-:Y:S01]  /*70f0*/  ISETP.GE.AND P0, PT, R9, c[0x0][0x27c], PT ;  /* 0x00009f0009007a0c */ /* 0x000fe20003f06270 */
[----:B------:R-:W-:Y:S01]  /*7100*/  CS2R R30, SRZ ;  /* 0x00000000001e7805 */ /* 0x000fe2000001ff00 */
[----:B------:R-:W-:Y:S01]  /*7110*/  CS2R R48, SRZ ;  /* 0x0000000000307805 */ /* 0x000fe2000001ff00 */
[----:B------:R-:W-:-:S02]  /*7120*/  IADD3 R25, R13, 0x20, RZ ;  /* 0x000000200d197810 */ /* 0x000fc40007ffe0ff */
[C---:B------:R-:W-:Y:S02]  /*7130*/  IADD3 R15, R13.reuse, 0x30, RZ ;  /* 0x000000300d0f7810 */ /* 0x040fe40007ffe0ff */
[----:B------:R-:W-:-:S04]  /*7140*/  IADD3 R11, R13, 0x40, RZ ;  /* 0x000000400d0b7810 */ /* 0x000fc80007ffe0ff */
[C---:B------:R-:W-:Y:S02]  /*7150*/  @!P1 IMAD.WIDE R34, R13.reuse, 0x2, R52 ;  /* 0x000000020d229825 */ /* 0x040fe400078e0234 */
[----:B------:R-:W-:Y:S02]  /*7160*/  @!P0 SHF.R.S32.HI R8, RZ, 0x1f, R9 ;  /* 0x0000001fff088819 */ /* 0x000fe40000011409 */
[----:B------:R-:W-:Y:S01]  /*7170*/  @!P1 IMAD.WIDE R28, R13, 0x2, R44 ;  /* 0x000000020d1c9825 */ /* 0x000fe200078e022c */
[----:B------:R1:W5:Y:S01]  /*7180*/  @!P1 LD.E.64 R32, [R34.64] ;  /* 0x0000000622209980 */ /* 0x000362000c101b00 */
[----:B------:R-:W-:Y:S02]  /*7190*/  @!P0 LEA.HI R9, R8, R9, RZ, 0x2 ;  /* 0x0000000908098211 */ /* 0x000fe400078f10ff */
[----:B------:R-:W-:Y:S01]  /*71a0*/  ISETP.GE.AND P3, PT, R25, c[0x0][0x27c], PT ;  /* 0x00009f0019007a0c */ /* 0x000fe20003f66270 */
[----:B------:R2:W5:Y:S01]  /*71b0*/  @!P1 LD.E.64 R50, [R28.64] ;  /* 0x000000061c329980 */ /* 0x000562000c101b00 */
[----:B------:R-:W-:-:S05]  /*71c0*/  @!P0 LOP3.LUT R9, R9, 0xfffffffc, RZ, 0xc0, !PT ;  /* 0xfffffffc09098812 */ /* 0x000fca00078ec0ff */
[----:B------:R-:W-:-:S04]  /*71d0*/  @!P0 IMAD.WIDE R26, R9, 0x2, R52 ;  /* 0x00000002091a8825 */ /* 0x000fc800078e0234 */
[----:B------:R-:W-:Y:S01]  /*71e0*/  @!P0 IMAD.WIDE R36, R9, 0x2, R44 ;  /* 0x0000000209248825 */ /* 0x000fe200078e022c */
[----:B------:R-:W-:Y:S01]  /*71f0*/  IADD3 R9, R13, 0x50, RZ ;  /* 0x000000500d097810 */ /* 0x000fe20007ffe0ff */
[----:B------:R3:W5:Y:S01]  /*7200*/  @!P0 LD.E.64 R30, [R26.64] ;  /* 0x000000061a1e8980 */ /* 0x000762000c101b00 */
[----:B------:R-:W-:Y:S02]  /*7210*/  ISETP.GE.AND P2, PT, R15, c[0x0][0x27c], PT ;  /* 0x00009f000f007a0c */ /* 0x000fe40003f46270 */
[----:B------:R-:W-:Y:S01]  /*7220*/  ISETP.GE.AND P1, PT, R11, c[0x0][0x27c], PT ;  /* 0x00009f000b007a0c */ /* 0x000fe20003f26270 */
[----:B------:R4:W5:Y:S01]  /*7230*/  @!P0 LD.E.64 R48, [R36.64] ;  /* 0x0000000624308980 */ /* 0x000962000c101b00 */
[----:B------:R-:W-:Y:S02]  /*7240*/  ISETP.GE.AND P0, PT, R9, c[0x0][0x27c], PT ;  /* 0x00009f0009007a0c */ /* 0x000fe40003f06270 */
[----:B------:R-:W-:-:S07]  /*7250*/  @!P3 SHF.R.S32.HI R14, RZ, 0x1f, R25 ;  /* 0x0000001fff0eb819 */ /* 0x000fce0000011419 */
[----:B------:R-:W-:Y:S02]  /*7260*/  @!P2 SHF.R.S32.HI R12, RZ, 0x1f, R15 ;  /* 0x0000001fff0ca819 */ /* 0x000fe4000001140f */
[----:B------:R-:W-:Y:S02]  /*7270*/  @!P1 SHF.R.S32.HI R10, RZ, 0x1f, R11 ;  /* 0x0000001fff0a9819 */ /* 0x000fe4000001140b */
[----:B------:R-:W-:Y:S02]  /*7280*/  @!P0 SHF.R.S32.HI R8, RZ, 0x1f, R9 ;  /* 0x0000001fff088819 */ /* 0x000fe40000011409 */
[----:B------:R-:W-:Y:S02]  /*7290*/  @!P3 LEA.HI R25, R14, R25, RZ, 0x2 ;  /* 0x000000190e19b211 */ /* 0x000fe400078f10ff */
[----:B------:R-:W-:Y:S02]  /*72a0*/  @!P2 LEA.HI R15, R12, R15, RZ, 0x2 ;  /* 0x0000000f0c0fa211 */ /* 0x000fe400078f10ff */
[----:B------:R-:W-:-:S02]  /*72b0*/  @!P1 LEA.HI R11, R10, R11, RZ, 0x2 ;  /* 0x0000000b0a0b9211 */ /* 0x000fc400078f10ff */
[----:B------:R-:W-:Y:S02]  /*72c0*/  @!P0 LEA.HI R9, R8, R9, RZ, 0x2 ;  /* 0x0000000908098211 */ /* 0x000fe400078f10ff */
[----:B------:R-:W-:Y:S02]  /*72d0*/  @!P3 LOP3.LUT R25, R25, 0xfffffffc, RZ, 0xc0, !PT ;  /* 0xfffffffc1919b812 */ /* 0x000fe400078ec0ff */
[----:B------:R-:W-:Y:S02]  /*72e0*/  @!P2 LOP3.LUT R15, R15, 0xfffffffc, RZ, 0xc0, !PT ;  /* 0xfffffffc0f0fa812 */ /* 0x000fe400078ec0ff */
[----:B------:R-:W-:Y:S02]  /*72f0*/  @!P1 LOP3.LUT R11, R11, 0xfffffffc, RZ, 0xc0, !PT ;  /* 0xfffffffc0b0b9812 */ /* 0x000fe400078ec0ff */
[----:B------:R-:W-:Y:S01]  /*7300*/  @!P0 LOP3.LUT R9, R9, 0xfffffffc, RZ, 0xc0, !PT ;  /* 0xfffffffc09098812 */ /* 0x000fe200078ec0ff */
[----:B------:R-:W-:Y:S01]  /*7310*/  @!P3 IMAD.WIDE R54, R25, 0x2, R52 ;  /* 0x000000021936b825 */ /* 0x000fe200078e0234 */
[----:B--2---:R-:W-:Y:S01]  /*7320*/  CS2R R28, SRZ ;  /* 0x00000000001c7805 */ /* 0x004fe2000001ff00 */
[----:B------:R-:W-:-:S02]  /*7330*/  CS2R R70, SRZ ;  /* 0x0000000000467805 */ /* 0x000fc4000001ff00 */
[--C-:B------:R-:W-:Y:S01]  /*7340*/  @!P2 IMAD.WIDE R40, R15, 0x2, R52.reuse ;  /* 0x000000020f28a825 */ /* 0x100fe200078e0234 */
[----:B---3--:R-:W-:Y:S01]  /*7350*/  CS2R R26, SRZ ;  /* 0x00000000001a7805 */ /* 0x008fe2000001ff00 */
[----:B------:R-:W-:Y:S01]  /*7360*/  CS2R R42, SRZ ;  /* 0x00000000002a7805 */ /* 0x000fe2000001ff00 */
[----:B------:R-:W-:Y:S01]  /*7370*/  CS2R R68, SRZ ;  /* 0x0000000000447805 */ /* 0x000fe2000001ff00 */
[----:B-1----:R-:W-:Y:S01]  /*7380*/  @!P1 IMAD.WIDE R34, R11, 0x2, R52 ;  /* 0x000000020b229825 */ /* 0x002fe200078e0234 */
[----:B------:R1:W5:Y:S03]  /*7390*/  @!P3 LD.E.64 R28, [R54.64] ;  /* 0x00000006361cb980 */ /* 0x000366000c101b00 */
[--C-:B------:R-:W-:Y:S01]  /*73a0*/  @!P3 IMAD.WIDE R56, R25, 0x2, R44.reuse ;  /* 0x000000021938b825 */ /* 0x100fe200078e022c */
[----:B------:R1:W5:Y:S03]  /*73b0*/  @!P2 LD.E.64 R26, [R40.64] ;  /* 0x00000006281aa980 */ /* 0x000366000c101b00 */
[----:B----4-:R-:W-:Y:S01]  /*73c0*/  @!P2 IMAD.WIDE R36, R15, 0x2, R44 ;  /* 0x000000020f24a825 */ /* 0x010fe200078e022c */
[----:B------:R1:W5:Y:S01]  /*73d0*/  @!P3 LD.E.64 R70, [R56.64] ;  /* 0x000000063846b980 */ /* 0x000362000c101b00 */
[----:B------:R-:W-:-:S02]  /*73e0*/  CS2R R14, SRZ ;  /* 0x00000000000e7805 */ /* 0x000fc4000001ff00 */
[----:B------:R-:W-:Y:S02]  /*73f0*/  @!P1 IMAD.WIDE R38, R11, 0x2, R44 ;  /* 0x000000020b269825 */ /* 0x000fe400078e022c */
[----:B------:R-:W-:Y:S02]  /*7400*/  CS2R R10, SRZ ;  /* 0x00000000000a7805 */ /* 0x000fe4000001ff00 */
[C---:B------:R-:W-:Y:S01]  /*7410*/  @!P0 IMAD.WIDE R52, R9.reuse, 0x2, R52 ;  /* 0x0000000209348825 */ /* 0x040fe200078e0234 */
[----:B------:R1:W5:Y:S03]  /*7420*/  @!P1 LD.E.64 R14, [R34.64] ;  /* 0x00000006220e9980 */ /* 0x000366000c101b00 */
[----:B------:R-:W-:Y:S01]  /*7430*/  @!P0 IMAD.WIDE R44, R9, 0x2, R44 ;  /* 0x00000002092c8825 */ /* 0x000fe200078e022c */
[----:B------:R1:W5:Y:S01]  /*7440*/  @!P2 LD.E.64 R10, [R36.64] ;  /* 0x00000006240aa980 */ /* 0x000362000c101b00 */
[----:B------:R-:W-:-:S03]  /*7450*/  CS2R R8, SRZ ;  /* 0x0000000000087805 */ /* 0x000fc6000001ff00 */
[----:B------:R1:W5:Y:S04]  /*7460*/  @!P0 LD.E.64 R42, [R52.64] ;  /* 0x00000006342a8980 */ /* 0x000368000c101b00 */
[----:B------:R1:W5:Y:S04]  /*7470*/  @!P1 LD.E.64 R8, [R38.64] ;  /* 0x0000000626089980 */ /* 0x000368000c101b00 */
[----:B------:R1:W5:Y:S02]  /*7480*/  @!P0 LD.E.64 R68, [R44.64] ;  /* 0x000000062c448980 */ /* 0x000364000c101b00 */
.L_x_92:
[----:B------:R-:W-:Y:S05]  /*7490*/  BSYNC B0 ;  /* 0x0000000000007941 */ /* 0x000fea0003800000 */
.L_x_91:
[----:B------:R-:W-:Y:S01]  /*74a0*/  SHF.R.S32.HI R65, RZ, 0x1f, R24 ;  /* 0x0000001fff417819 */ /* 0x000fe20000011418 */
[--C-:B-----5:R-:W-:Y:S01]  /*74b0*/  IMAD.MOV.U32 R63, RZ, RZ, R31.reuse ;  /* 0x000000ffff3f7224 */ /* 0x120fe200078e001f */
[----:B-1----:R-:W-:Y:S01]  /*74c0*/  SHF.R.U64 R40, R30, 0x10, R31 ;  /* 0x000000101e287819 */ /* 0x002fe2000000121f */
[----:B------:R-:W-:Y:S01]  /*74d0*/  IMAD.MOV.U32 R59, RZ, RZ, R27 ;  /* 0x000000ffff3b7224 */ /* 0x000fe200078e001b */
[----:B------:R-:W-:Y:S01]  /*74e0*/  LEA.HI R65, R65, R24, RZ, 0x3 ;  /* 0x0000001841417211 */ /* 0x000fe200078f18ff */
[----:B------:R-:W-:Y:S01]  /*74f0*/  IMAD R85, R85, -0x80, R46 ;  /* 0xffffff8055557824 */ /* 0x000fe200078e022e */
[----:B------:R-:W-:Y:S01]  /*7500*/  SHF.R.U32.HI R39, RZ, 0x10, R31 ;  /* 0x00000010ff277819 */ /* 0x000fe2000001161f */
[----:B------:R-:W-:Y:S01]  /*7510*/  IMAD.MOV.U32 R66, RZ, RZ, R32 ;  /* 0x000000ffff427224 */ /* 0x000fe200078e0020 */
[----:B------:R-:W-:Y:S01]  /*7520*/  LOP3.LUT R65, R65, 0xfffffff8, RZ, 0xc0, !PT ;  /* 0xfffffff841417812 */ /* 0x000fe200078ec0ff */
[----:B------:R-:W-:Y:S01]  /*7530*/  IMAD.MOV.U32 R62, RZ, RZ, R28 ;  /* 0x000000ffff3e7224 */ /* 0x000fe200078e001c */
[----:B------:R-:W-:Y:S01]  /*7540*/  SHF.R.U32.HI R31, RZ, 0x10, R27 ;  /* 0x00000010ff1f7819 */ /* 0x000fe2000001161b */
[----:B------:R-:W-:Y:S01]  /*7550*/  IMAD.MOV.U32 R57, RZ, RZ, R15 ;  /* 0x000000ffff397224 */ /* 0x000fe200078e000f */
[----:B------:R-:W-:Y:S01]  /*7560*/  SHF.R.U64 R45, R32, 0x10, R33 ;  /* 0x00000010202d7819 */ /* 0x000fe20000001221 */
[----:B------:R-:W-:Y:S01]  /*7570*/  IMAD.IADD R46, R24, 0x1, -R65 ;  /* 0x00000001182e7824 */ /* 0x000fe200078e0a41 */
[----:B------:R-:W-:Y:S01]  /*7580*/  SHF.R.U64 R36, R28, 0x10, R29 ;  /* 0x000000101c247819 */ /* 0x000fe2000000121d */
[----:B------:R-:W-:Y:S01]  /*7590*/  IMAD.MOV.U32 R56, RZ, RZ, R42 ;  /* 0x000000ffff387224 */ /* 0x000fe200078e002a */
[----:B------:R-:W-:Y:S01]  /*75a0*/  SHF.R.U64 R32, R26, 0x10, R27 ;  /* 0x000000101a207819 */ /* 0x000fe2000000121b */
[----:B------:R-:W-:Y:S01]  /*75b0*/  IMAD.MOV.U32 R58, RZ, RZ, R14 ;  /* 0x000000ffff3a7224 */ /* 0x000fe200078e000e */
[----:B------:R-:W-:Y:S01]  /*75c0*/  SHF.R.U64 R28, R14, 0x10, R15 ;  /* 0x000000100e1c7819 */ /* 0x000fe2000000120f */
[----:B------:R-:W-:Y:S01]  /*75d0*/  IMAD.MOV.U32 R55, RZ, RZ, R43 ;  /* 0x000000ffff377224 */ /* 0x000fe200078e002b */
[----:B------:R-:W-:Y:S01]  /*75e0*/  SHF.R.U32.HI R27, RZ, 0x10, R15 ;  /* 0x00000010ff1b7819 */ /* 0x000fe2000001160f */
[----:B------:R-:W-:Y:S01]  /*75f0*/  IMAD.MOV.U32 R54, RZ, RZ, R50 ;  /* 0x000000ffff367224 */ /* 0x000fe200078e0032 */
[----:B------:R-:W-:Y:S01]  /*7600*/  PRMT R31, R59, 0x5410, R31 ;  /* 0x000054103b1f7816 */ /* 0x000fe2000000001f */
[----:B------:R-:W-:Y:S01]  /*7610*/  IMAD.SHL.U32 R59, R46, 0x40, RZ ;  /* 0x000000402e3b7824 */ /* 0x000fe200078e00ff */
[--C-:B------:R-:W-:Y:S01]  /*7620*/  SHF.R.U64 R15, R42, 0x10, R43.reuse ;  /* 0x000000102a0f7819 */ /* 0x100fe2000000122b */
[----:B------:R-:W-:Y:S01]  /*7630*/  IMAD.MOV.U32 R47, RZ, RZ, R70 ;  /* 0x000000ffff2f7224 */ /* 0x000fe200078e0046 */
[----:B------:R-:W-:Y:S01]  /*7640*/  SHF.R.U32.HI R14, RZ, 0x10, R43 ;  /* 0x00000010ff0e7819 */ /* 0x000fe2000001162b */
[----:B------:R-:W-:Y:S01]  /*7650*/  IMAD.MOV.U32 R67, RZ, RZ, R33 ;  /* 0x000000ffff437224 */ /* 0x000fe200078e0021 */
[----:B------:R-:W-:Y:S01]  /*7660*/  SHF.R.U64 R43, R50, 0x10, R51 ;  /* 0x00000010322b7819 */ /* 0x000fe20000001233 */
[----:B------:R-:W-:Y:S01]  /*7670*/  IMAD.MOV.U32 R50, RZ, RZ, R49 ;  /* 0x000000ffff327224 */ /* 0x000fe200078e0031 */
[----:B------:R-:W-:Y:S01]  /*7680*/  PRMT R15, R56, 0x5410, R15 ;  /* 0x00005410380f7816 */ /* 0x000fe2000000000f */
[----:B------:R-:W-:Y:S01]  /*7690*/  IMAD.MOV.U32 R60, RZ, RZ, R26 ;  /* 0x000000ffff3c7224 */ /* 0x000fe200078e001a */
[----:B------:R-:W-:Y:S01]  /*76a0*/  SHF.R.U64 R38, R70, 0x10, R71 ;  /* 0x0000001046267819 */ /* 0x000fe20000001247 */
[----:B------:R-:W-:Y:S01]  /*76b0*/  IMAD.MOV.U32 R53, RZ, RZ, R51 ;  /* 0x000000ffff357224 */ /* 0x000fe200078e0033 */
[----:B------:R-:W-:Y:S01]  /*76c0*/  LOP3.LUT R56, R59, 0x1c0, RZ, 0xc0, !PT ;  /* 0x000001c03b387812 */ /* 0x000fe200078ec0ff */
[----:B------:R-:W-:Y:S01]  /*76d0*/  IMAD.MOV.U32 R64, RZ, RZ, R30 ;  /* 0x000000ffff407224 */ /* 0x000fe200078e001e */
[----:B------:R-:W-:Y:S01]  /*76e0*/  PRMT R43, R54, 0x5410, R43 ;  /* 0x00005410362b7816 */ /* 0x000fe2000000002b */
[----:B------:R-:W-:Y:S01]  /*76f0*/  IMAD.MOV.U32 R61, RZ, RZ, R29 ;  /* 0x000000ffff3d7224 */ /* 0x000fe200078e001d */
[----:B------:R-:W-:Y:S01]  /*7700*/  LOP3.LUT R54, R56, 0x18, R23, 0xf8, !PT ;  /* 0x0000001838367812 */ /* 0x000fe200078ef817 */
[----:B------:R-:W-:Y:S01]  /*7710*/  IMAD.MOV.U32 R26, RZ, RZ, R11 ;  /* 0x000000ffff1a7224 */ /* 0x000fe200078e000b */
[----:B------:R-:W-:Y:S01]  /*7720*/  PRMT R38, R47, 0x5410, R38 ;  /* 0x000054102f267816 */ /* 0x000fe20000000026 */
[----:B------:R-:W-:Y:S01]  /*7730*/  IMAD.MOV.U32 R12, RZ, RZ, R8 ;  /* 0x000000ffff0c7224 */ /* 0x000fe200078e0008 */
[----:B------:R-:W-:Y:S01]  /*7740*/  SHF.R.U32.HI R23, RZ, 0x3, R56 ;  /* 0x00000003ff177819 */ /* 0x000fe20000011638 */
[----:B------:R-:W-:-:S04]  /*7750*/  DEPBAR.LE SB0, 0x1 ;  /* 0x000080400000791a */ /* 0x000fc80000000000 */
[----:B------:R-:W-:Y:S01]  /*7760*/  IMNMX R47, R85, 0x80, PT ;  /* 0x00000080552f7817 */ /* 0x000fe20003800200 */
[----:B------:R-:W-:Y:S01]  /*7770*/  BSSY B1, `(.L_x_93) ;  /* 0x0000130000017945 */ /* 0x000fe20003800000 */
[----:B------:R-:W-:Y:S02]  /*7780*/  LOP3.LUT P1, RZ, R46, 0x4, RZ, 0xc0, !PT ;  /* 0x000000042eff7812 */ /* 0x000fe4000782c0ff */
[----:B------:R-:W-:Y:S02]  /*7790*/  LOP3.LUT R54, R54, R23, RZ, 0x3c, !PT ;  /* 0x0000001736367212 */ /* 0x000fe400078e3cff */
[----:B------:R-:W-:Y:S02]  /*77a0*/  ISETP.GE.AND P0, PT, R24, R47, PT ;  /* 0x0000002f1800720c */ /* 0x000fe40003f06270 */
[--C-:B------:R-:W-:Y:S01]  /*77b0*/  SHF.R.U64 R42, R48, 0x10, R49.reuse ;  /* 0x00000010302a7819 */ /* 0x100fe20000001231 */
[----:B------:R-:W-:Y:S01]  /*77c0*/  IMAD R23, R21, 0x200, R54 ;  /* 0x0000020015177824 */ /* 0x000fe200078e0236 */
[----:B------:R-:W-:Y:S01]  /*77d0*/  SHF.R.U32.HI R41, RZ, 0x10, R49 ;  /* 0x00000010ff297819 */ /* 0x000fe20000011631 */
[--C-:B------:R-:W-:Y:S01]  /*77e0*/  IMAD.MOV.U32 R49, RZ, RZ, R71.reuse ;  /* 0x000000ffff317224 */ /* 0x100fe200078e0047 */
[----:B------:R-:W-:-:S02]  /*77f0*/  SHF.R.U32.HI R37, RZ, 0x10, R71 ;  /* 0x00000010ff257819 */ /* 0x000fc40000011647 */
[----:B------:R-:W-:Y:S02]  /*7800*/  SHF.R.U32.HI R44, RZ, 0x10, R33 ;  /* 0x00000010ff2c7819 */ /* 0x000fe40000011621 */
[----:B------:R-:W-:Y:S01]  /*7810*/  SHF.R.U32.HI R52, RZ, 0x10, R51 ;  /* 0x00000010ff347819 */ /* 0x000fe20000011633 */
[----:B------:R-:W-:Y:S01]  /*7820*/  IMAD.MOV.U32 R51, RZ, RZ, R48 ;  /* 0x000000ffff337224 */ /* 0x000fe200078e0030 */
[----:B------:R-:W-:Y:S01]  /*7830*/  SHF.R.U32.HI R35, RZ, 0x10, R29 ;  /* 0x00000010ff237819 */ /* 0x000fe2000001161d */
[----:B------:R-:W-:Y:S01]  /*7840*/  IMAD.MOV.U32 R48, RZ, RZ, R10 ;  /* 0x000000ffff307224 */ /* 0x000fe200078e000a */
[--C-:B------:R-:W-:Y:S01]  /*7850*/  SHF.R.U64 R34, R10, 0x10, R11.reuse ;  /* 0x000000100a227819 */ /* 0x100fe2000000120b */
[----:B------:R-:W-:Y:S01]  /*7860*/  IMAD.MOV.U32 R10, RZ, RZ, R68 ;  /* 0x000000ffff0a7224 */ /* 0x000fe200078e0044 */
[----:B------:R-:W-:Y:S01]  /*7870*/  SHF.R.U32.HI R33, RZ, 0x10, R11 ;  /* 0x00000010ff217819 */ /* 0x000fe2000001160b */
[--C-:B------:R-:W-:Y:S01]  /*7880*/  IMAD.MOV.U32 R11, RZ, RZ, R9.reuse ;  /* 0x000000ffff0b7224 */ /* 0x100fe200078e0009 */
[----:B------:R-:W-:-:S02]  /*7890*/  SHF.R.U64 R30, R8, 0x10, R9 ;  /* 0x00000010081e7819 */ /* 0x000fc40000001209 */
[----:B------:R-:W-:Y:S01]  /*78a0*/  SHF.R.U32.HI R29, RZ, 0x10, R9 ;  /* 0x00000010ff1d7819 */ /* 0x000fe20000011609 */
[----:B------:R-:W-:Y:S01]  /*78b0*/  IMAD.MOV.U32 R9, RZ, RZ, R69 ;  /* 0x000000ffff097224 */ /* 0x000fe200078e0045 */
[----:B------:R-:W-:Y:S02]  /*78c0*/  PRMT R37, R49, 0x5410, R37 ;  /* 0x0000541031257816 */ /* 0x000fe40000000025 */
[C---:B------:R-:W-:Y:S02]  /*78d0*/  IADD3 R49, R23.reuse, 0x20, RZ ;  /* 0x0000002017317810 */ /* 0x040fe40007ffe0ff */
[--C-:B------:R-:W-:Y:S02]  /*78e0*/  SHF.R.U64 R25, R68, 0x10, R69.reuse ;  /* 0x0000001044197819 */ /* 0x100fe40000001245 */
[----:B------:R-:W-:Y:S02]  /*78f0*/  SHF.R.U32.HI R8, RZ, 0x10, R69 ;  /* 0x00000010ff087819 */ /* 0x000fe40000011645 */
[----:B------:R-:W-:-:S02]  /*7900*/  @P1 IADD3 R49, R23, -0x20, RZ ;  /* 0xffffffe017311810 */ /* 0x000fc40007ffe0ff */
[----:B------:R-:W-:Y:S02]  /*7910*/  PRMT R33, R26, 0x5410, R33 ;  /* 0x000054101a217816 */ /* 0x000fe40000000021 */
[----:B------:R-:W-:Y:S02]  /*7920*/  PRMT R30, R12, 0x5410, R30 ;  /* 0x000054100c1e7816 */ /* 0x000fe4000000001e */
[----:B------:R-:W-:Y:S02]  /*7930*/  LEA R26, R23, 0xc100, 0x1 ;  /* 0x0000c100171a7811 */ /* 0x000fe400078e08ff */
[----:B------:R-:W-:Y:S02]  /*7940*/  PRMT R45, R66, 0x5410, R45 ;  /* 0x00005410422d7816 */ /* 0x000fe4000000002d */
[----:B------:R-:W-:Y:S02]  /*7950*/  PRMT R44, R67, 0x5410, R44 ;  /* 0x00005410432c7816 */ /* 0x000fe4000000002c */
[----:B------:R-:W-:-:S02]  /*7960*/  PRMT R40, R64, 0x5410, R40 ;  /* 0x0000541040287816 */ /* 0x000fc40000000028 */
[----:B------:R-:W-:Y:S02]  /*7970*/  PRMT R39, R63, 0x5410, R39 ;  /* 0x000054103f277816 */ /* 0x000fe40000000027 */
[----:B------:R-:W-:Y:S02]  /*7980*/  PRMT R36, R62, 0x5410, R36 ;  /* 0x000054103e247816 */ /* 0x000fe40000000024 */
[----:B------:R-:W-:Y:S02]  /*7990*/  PRMT R35, R61, 0x5410, R35 ;  /* 0x000054103d237816 */ /* 0x000fe40000000023 */
        /* <DEDUP_REMOVED lines=9> */
[----:B------:R-:W-:Y:S02]  /*7a30*/  LEA R12, R49, 0xc100, 0x1 ;  /* 0x0000c100310c7811 */ /* 0x000fe400078e08ff */
[----:B------:R-:W-:Y:S02]  /*7a40*/  PRMT R25, R10, 0x5410, R25 ;  /* 0x000054100a197816 */ /* 0x000fe40000000019 */
[----:B------:R-:W-:Y:S01]  /*7a50*/  PRMT R23, R9, 0x5410, R8 ;  /* 0x0000541009177816 */ /* 0x000fe20000000008 */
[----:B------:R-:W-:Y:S06]  /*7a60*/  BAR.SYNC.DEFER_BLOCKING 0x0 ;  /* 0x0000000000007b1d */ /* 0x000fec0000010000 */
[----:B------:R-:W-:Y:S05]  /*7a70*/  @P0 BRA `(.L_x_94) ;  /* 0x00000ff000000947 */ /* 0x000fea0003800000 */
[----:B------:R-:W-:Y:S01]  /*7a80*/  ISETP.GE.AND P0, PT, R13, c[0x0][0x27c], PT ;  /* 0x00009f000d007a0c */ /* 0x000fe20003f06270 */
[----:B------:R-:W-:-:S12]  /*7a90*/  BSSY B0, `(.L_x_95) ;  /* 0x0000028000007945 */ /* 0x000fd80003800000 */
[----:B------:R-:W-:Y:S05]  /*7aa0*/  @P0 BRA `(.L_x_96) ;  /* 0x0000026000000947 */ /* 0x000fea0003800000 */
[----:B------:R-:W1:Y:S01]  /*7ab0*/  LDS.128 R8, [R26] ;  /* 0x000000001a087984 */ /* 0x000e620000000c00 */
[----:B------:R-:W-:Y:S01]  /*7ac0*/  SHF.L.U32 R53, R45, 0x10, RZ ;  /* 0x000000102d357819 */ /* 0x000fe200000006ff */
[----:B------:R-:W-:Y:S01]  /*7ad0*/  IMAD.U32 R50, R43, 0x10000, RZ ;  /* 0x000100002b327824 */ /* 0x000fe200078e00ff */
[----:B------:R-:W-:Y:S02]  /*7ae0*/  LOP3.LUT R51, R45, 0xffff0000, RZ, 0xc0, !PT ;  /* 0xffff00002d337812 */ /* 0x000fe400078ec0ff */
[C---:B-1----:R-:W-:Y:S01]  /*7af0*/  SHF.L.U32 R49, R8.reuse, 0x10, RZ ;  /* 0x0000001008317819 */ /* 0x042fe200000006ff */
[----:B------:R-:W-:Y:S01]  /*7b00*/  IMAD.U32 R52, R11, 0x10000, RZ ;  /* 0x000100000b347824 */ /* 0x000fe200078e00ff */
[----:B------:R-:W-:Y:S02]  /*7b10*/  LOP3.LUT R48, R8, 0xffff0000, RZ, 0xc0, !PT ;  /* 0xffff000008307812 */ /* 0x000fe400078ec0ff */
[C---:B------:R-:W-:Y:S02]  /*7b20*/  SHF.L.U32 R8, R9.reuse, 0x10, RZ ;  /* 0x0000001009087819 */ /* 0x040fe400000006ff */
[----:B------:R-:W-:-:S02]  /*7b30*/  LOP3.LUT R56, R9, 0xffff0000, RZ, 0xc0, !PT ;  /* 0xffff000009387812 */ /* 0x000fc400078ec0ff */
[----:B------:R-:W-:Y:S02]  /*7b40*/  LOP3.LUT R9, R43, 0xffff0000, RZ, 0xc0, !PT ;  /* 0xffff00002b097812 */ /* 0x000fe400078ec0ff */
[C---:B------:R-:W-:Y:S02]  /*7b50*/  SHF.L.U32 R55, R10.reuse, 0x10, RZ ;  /* 0x000000100a377819 */ /* 0x040fe400000006ff */
[----:B------:R-:W-:Y:S01]  /*7b60*/  LOP3.LUT R54, R10, 0xffff0000, RZ, 0xc0, !PT ;  /* 0xffff00000a367812 */ /* 0x000fe200078ec0ff */
[CC--:B------:R-:W-:Y:S01]  /*7b70*/  FMUL.FTZ R10, R48.reuse, R50.reuse ;  /* 0x00000032300a7220 */ /* 0x0c0fe20000410000 */
[----:B------:R-:W-:Y:S01]  /*7b80*/  LOP3.LUT R57, R11, 0xffff0000, RZ, 0xc0, !PT ;  /* 0xffff00000b397812 */ /* 0x000fe200078ec0ff */
[----:B------:R-:W-:Y:S02]  /*7b90*/  FMUL.FTZ R48, R48, R53 ;  /* 0x0000003530307220 */ /* 0x000fe40000410000 */
[----:B------:R-:W-:Y:S02]  /*7ba0*/  FMUL.FTZ R11, R56, R9 ;  /* 0x00000009380b7220 */ /* 0x000fe40000410000 */
[C---:B------:R-:W-:Y:S01]  /*7bb0*/  FFMA.FTZ R10, R49.reuse, R53, -R10 ;  /* 0x00000035310a7223 */ /* 0x040fe2000001080a */
[----:B------:R-:W-:Y:S01]  /*7bc0*/  SHF.L.U32 R53, R44, 0x10, RZ ;  /* 0x000000102c357819 */ /* 0x000fe200000006ff */
[----:B------:R-:W-:Y:S01]  /*7bd0*/  FFMA.FTZ R49, R49, R50, R48 ;  /* 0x0000003231317223 */ /* 0x000fe20000010030 */
[----:B------:R-:W-:Y:S01]  /*7be0*/  SHF.L.U32 R50, R46, 0x10, RZ ;  /* 0x000000102e327819 */ /* 0x000fe200000006ff */
[-C--:B------:R-:W-:Y:S01]  /*7bf0*/  FMUL.FTZ R56, R56, R51.reuse ;  /* 0x0000003338387220 */ /* 0x080fe20000410000 */
[----:B------:R-:W-:Y:S01]  /*7c00*/  LOP3.LUT R48, R46, 0xffff0000, RZ, 0xc0, !PT ;  /* 0xffff00002e307812 */ /* 0x000fe200078ec0ff */
[----:B------:R-:W-:Y:S01]  /*7c10*/  FFMA.FTZ R11, R8, R51, -R11 ;  /* 0x00000033080b7223 */ /* 0x000fe2000001080b */
[----:B------:R-:W-:Y:S01]  /*7c20*/  LOP3.LUT R51, R44, 0xffff0000, RZ, 0xc0, !PT ;  /* 0xffff00002c337812 */ /* 0x000fe200078ec0ff */
[----:B------:R-:W-:-:S02]  /*7c30*/  FFMA.FTZ R56, R8, R9, R56 ;  /* 0x0000000908387223 */ /* 0x000fc40000010038 */
[C---:B------:R-:W-:Y:S02]  /*7c40*/  FMUL.FTZ R8, R54.reuse, R50 ;  /* 0x0000003236087220 */ /* 0x040fe40000410000 */
[C---:B------:R-:W-:Y:S02]  /*7c50*/  FMUL.FTZ R9, R57.reuse, R48 ;  /* 0x0000003039097220 */ /* 0x040fe40000410000 */
[----:B------:R-:W-:Y:S02]  /*7c60*/  FMUL.FTZ R54, R54, R53 ;  /* 0x0000003536367220 */ /* 0x000fe40000410000 */
[----:B------:R-:W-:Y:S02]  /*7c70*/  FMUL.FTZ R57, R57, R51 ;  /* 0x0000003339397220 */ /* 0x000fe40000410000 */
[----:B------:R-:W-:Y:S01]  /*7c80*/  FFMA.FTZ R53, R55, R53, -R8 ;  /* 0x0000003537357223 */ /* 0x000fe20000010808 */
[----:B------:R-:W-:Y:S01]  /*7c90*/  F2FP.BF16.PACK_AB R8, R49, R10 ;  /* 0x0000000a3108723e */ /* 0x000fe200000010ff */
[----:B------:R-:W-:-:S02]  /*7ca0*/  FFMA.FTZ R54, R55, R50, R54 ;  /* 0x0000003237367223 */ /* 0x000fc40000010036 */
[----:B------:R-:W-:Y:S01]  /*7cb0*/  FFMA.FTZ R51, R52, R51, -R9 ;  /* 0x0000003334337223 */ /* 0x000fe20000010809 */
[----:B------:R-:W-:Y:S01]  /*7cc0*/  F2FP.BF16.PACK_AB R9, R56, R11 ;  /* 0x0000000b3809723e */ /* 0x000fe200000010ff */
[----:B------:R-:W-:Y:S01]  /*7cd0*/  FFMA.FTZ R48, R52, R48, R57 ;  /* 0x0000003034307223 */ /* 0x000fe20000010039 */
[----:B------:R-:W-:-:S04]  /*7ce0*/  F2FP.BF16.PACK_AB R10, R54, R53 ;  /* 0x00000035360a723e */ /* 0x000fc800000010ff */
[----:B------:R-:W-:-:S05]  /*7cf0*/  F2FP.BF16.PACK_AB R11, R48, R51 ;  /* 0x00000033300b723e */ /* 0x000fca00000010ff */
[----:B------:R1:W-:Y:S02]  /*7d00*/  STS.128 [R26], R8 ;  /* 0x000000081a007388 */ /* 0x0003e40000000c00 */
.L_x_96:
[----:B------:R-:W-:Y:S05]  /*7d10*/  BSYNC B0 ;  /* 0x0000000000007941 */ /* 0x000fea0003800000 */
.L_x_95:
[----:B-1----:R-:W-:Y:S01]  /*7d20*/  IADD3 R8, R13, 0x10, RZ ;  /* 0x000000100d087810 */ /* 0x002fe20007ffe0ff */
[----:B------:R-:W-:Y:S03]  /*7d30*/  BSSY B0, `(.L_x_97) ;  /* 0x0000029000007945 */ /* 0x000fe60003800000 */
[----:B------:R-:W-:-:S13]  /*7d40*/  ISETP.GE.AND P0, PT, R8, c[0x0][0x27c], PT ;  /* 0x00009f0008007a0c */ /* 0x000fda0003f06270 */
        /* <DEDUP_REMOVED lines=16> */
[C---:B------:R-:W-:Y:S02]  /*7e50*/  FMUL.FTZ R11, R56.reuse, R9 ;  /* 0x00000009380b7220 */ /* 0x040fe40000410000 */
[----:B------:R-:W-:Y:S01]  /*7e60*/  FFMA.FTZ R10, R49, R53, -R10 ;  /* 0x00000035310a7223 */ /* 0x000fe2000001080a */
[----:B------:R-:W-:Y:S01]  /*7e70*/  SHF.L.U32 R53, R39, 0x10, RZ ;  /* 0x0000001027357819 */ /* 0x000fe200000006ff */
[----:B------:R-:W-:Y:S01]  /*7e80*/  FFMA.FTZ R49, R49, R50, R48 ;  /* 0x0000003231317223 */ /* 0x000fe20000010030 */
[C---:B------:R-:W-:Y:S01]  /*7e90*/  SHF.L.U32 R50, R41.reuse, 0x10, RZ ;  /* 0x0000001029327819 */ /* 0x040fe200000006ff */
[-C--:B------:R-:W-:Y:S01]  /*7ea0*/  FMUL.FTZ R56, R56, R51.reuse ;  /* 0x0000003338387220 */ /* 0x080fe20000410000 */
[----:B------:R-:W-:Y:S01]  /*7eb0*/  LOP3.LUT R48, R41, 0xffff0000, RZ, 0xc0, !PT ;  /* 0xffff000029307812 */ /* 0x000fe200078ec0ff */
[C---:B------:R-:W-:Y:S01]  /*7ec0*/  FFMA.FTZ R11, R8.reuse, R51, -R11 ;  /* 0x00000033080b7223 */ /* 0x040fe2000001080b */
        /* <DEDUP_REMOVED lines=15> */
.L_x_98:
[----:B------:R-:W-:Y:S05]  /*7fc0*/  BSYNC B0 ;  /* 0x0000000000007941 */ /* 0x000fea0003800000 */
.L_x_97:
[----:B-1----:R-:W-:Y:S01]  /*7fd0*/  IADD3 R8, R13, 0x20, RZ ;  /* 0x000000200d087810 */ /* 0x002fe20007ffe0ff */
[----:B------:R-:W-:Y:S03]  /*7fe0*/  BSSY B0, `(.L_x_99) ;  /* 0x0000029000007945 */ /* 0x000fe60003800000 */
[----:B------:R-:W-:-:S13]  /*7ff0*/  ISETP.GE.AND P0, PT, R8, c[0x0][0x27c], PT ;  /* 0x00009f0008007a0c */ /* 0x000fda0003f06270 */
[----:B------:R-:W-:Y:S05]  /*8000*/  @P0 BRA `(.L_x_100) ;  /* 0x0000026000000947 */ /* 0x000fea0003800000 */
[----:B------:R-:W1:Y:S01]  /*8010*/  LDS.128 R8, [R26+0x4000] ;  /* 0x004000001a087984 */ /* 0x000e620000000c00 */
        /* <DEDUP_REMOVED lines=36> */
[----:B------:R1:W-:Y:S02]  /*8260*/  STS.128 [R26+0x4000], R8 ;  /* 0x004000081a007388 */ /* 0x0003e40000000c00 */
.L_x_100:
[----:B------:R-:W-:Y:S05]  /*8270*/  BSYNC B0 ;  /* 0x0000000000007941 */ /* 0x000fea0003800000 */
.L_x_99:
        /* <DEDUP_REMOVED lines=42> */
.L_x_102:
[----:B------:R-:W-:Y:S05]  /*8520*/  BSYNC B0 ;  /* 0x0000000000007941 */ /* 0x000fea0003800000 */
.L_x_101:
        /* <DEDUP_REMOVED lines=42> */
.L_x_104:
[----:B------:R-:W-:Y:S05]  /*87d0*/  BSYNC B0 ;  /* 0x0000000000007941 */ /* 0x000fea0003800000 */
.L_x_103:
[----:B-1----:R-:W-:-:S04]  /*87e0*/  IADD3 R8, R13, 0x50, RZ ;  /* 0x000000500d087810 */ /* 0x002fc80007ffe0ff */
        /* <DEDUP_REMOVED lines=21> */
[C---:B------:R-:W-:Y:S01]  /*8940*/  SHF.L.U32 R50, R23.reuse, 0x10, RZ ;  /* 0x0000001017327819 */ /* 0x040fe200000006ff */
        /* <DEDUP_REMOVED lines=18> */
.L_x_94:
[----:B------:R-:W-:Y:S05]  /*8a70*/  BSYNC B1 ;  /* 0x0000000000017941 */ /* 0x000fea0003800000 */
.L_x_93:
[----:B------:R-:W-:-:S04]  /*8a80*/  IADD3 R24, R24, 0x40, RZ ;  /* 0x0000004018187810 */ /* 0x000fc80007ffe0ff */
[----:B------:R-:W-:-:S13]  /*8a90*/  ISETP.GE.AND P0, PT, R24, R47, PT ;  /* 0x0000002f1800720c */ /* 0x000fda0003f06270 */
[----:B------:R-:W-:Y:S05]  /*8aa0*/  @P0 BRA `(.L_x_105) ;  /* 0x00003f9000000947 */ /* 0x000fea0003800000 */
[----:B------:R-:W-:Y:S01]  /*8ab0*/  ISETP.GE.AND P0, PT, R13, c[0x0][0x27c], PT ;  /* 0x00009f000d007a0c */ /* 0x000fe20003f06270 */
[----:B------:R-:W-:-:S12]  /*8ac0*/  BSSY B0, `(.L_x_106) ;  /* 0x0000028000007945 */ /* 0x000fd80003800000 */
[----:B------:R-:W-:Y:S05]  /*8ad0*/  @P0 BRA `(.L_x_107) ;  /* 0x0000026000000947 */ /* 0x000fea0003800000 */
[----:B-1----:R-:W1:Y:S01]  /*8ae0*/  LDS.128 R8, [R26+0x2000] ;  /* 0x002000001a087984 */ /* 0x002e620000000c00 */
[----:B------:R-:W-:Y:S02]  /*8af0*/  LOP3.LUT R49, R45, 0xffff0000, RZ, 0xc0, !PT ;  /* 0xffff00002d317812 */ /* 0x000fe400078ec0ff */
[C---:B-1----:R-:W-:Y:S01]  /*8b00*/  SHF.L.U32 R47, R8.reuse, 0x10, RZ ;  /* 0x00000010082f7819 */ /* 0x042fe200000006ff */
[----:B------:R-:W-:Y:S01]  /*8b10*/  IMAD.U32 R50, R11, 0x10000, RZ ;  /* 0x000100000b327824 */ /* 0x000fe200078e00ff */
[----:B------:R-:W-:Y:S02]  /*8b20*/  LOP3.LUT R24, R8, 0xffff0000, RZ, 0xc0, !PT ;  /* 0xffff000008187812 */ /* 0x000fe400078ec0ff */
[C---:B------:R-:W-:Y:S02]  /*8b30*/  SHF.L.U32 R8, R9.reuse, 0x10, RZ ;  /* 0x0000001009087819 */ /* 0x040fe400000006ff */
[----:B------:R-:W-:Y:S02]  /*8b40*/  LOP3.LUT R48, R9, 0xffff0000, RZ, 0xc0, !PT ;  /* 0xffff000009307812 */ /* 0x000fe400078ec0ff */
[----:B------:R-:W-:Y:S01]  /*8b50*/  SHF.L.U32 R9, R45, 0x10, RZ ;  /* 0x000000102d097819 */ /* 0x000fe200000006ff */
[C---:B------:R-:W-:Y:S01]  /*8b60*/  IMAD.U32 R45, R43.reuse, 0x10000, RZ ;  /* 0x000100002b2d7824 */ /* 0x040fe200078e00ff */
[----:B------:R-:W-:-:S02]  /*8b70*/  LOP3.LUT R43, R43, 0xffff0000, RZ, 0xc0, !PT ;  /* 0xffff00002b2b7812 */ /* 0x000fc400078ec0ff */
[C---:B------:R-:W-:Y:S02]  /*8b80*/  SHF.L.U32 R52, R10.reuse, 0x10, RZ ;  /* 0x000000100a347819 */ /* 0x040fe400000006ff */
[----:B------:R-:W-:Y:S01]  /*8b90*/  LOP3.LUT R51, R10, 0xffff0000, RZ, 0xc0, !PT ;  /* 0xffff00000a337812 */ /* 0x000fe200078ec0ff */
[----:B------:R-:W-:Y:S01]  /*8ba0*/  FMUL.FTZ R10, R45, R24 ;  /* 0x000000182d0a7220 */ /* 0x000fe20000410000 */
[----:B------:R-:W-:Y:S01]  /*8bb0*/  LOP3.LUT R53, R11, 0xffff0000, RZ, 0xc0, !PT ;  /* 0xffff00000b357812 */ /* 0x000fe200078ec0ff */
[----:B------:R-:W-:Y:S02]  /*8bc0*/  FMUL.FTZ R11, R43, R48 ;  /* 0x000000302b0b7220 */ /* 0x000fe40000410000 */
[C---:B------:R-:W-:Y:S02]  /*8bd0*/  FMUL.FTZ R24, R9.reuse, R24 ;  /* 0x0000001809187220 */ /* 0x040fe40000410000 */
[-C--:B------:R-:W-:Y:S02]  /*8be0*/  FFMA.FTZ R10, R9, R47.reuse, -R10 ;  /* 0x0000002f090a7223 */ /* 0x080fe4000001080a */
[----:B------:R-:W-:Y:S01]  /*8bf0*/  FFMA.FTZ R9, R49, R8, -R11 ;  /* 0x0000000831097223 */ /* 0x000fe2000001080b */
[----:B------:R-:W-:Y:S01]  /*8c00*/  SHF.L.U32 R11, R46, 0x10, RZ ;  /* 0x000000102e0b7819 */ /* 0x000fe200000006ff */
[----:B------:R-:W-:Y:S01]  /*8c10*/  FFMA.FTZ R45, R45, R47, R24 ;  /* 0x0000002f2d2d7223 */ /* 0x000fe20000010018 */
[----:B------:R-:W-:Y:S01]  /*8c20*/  SHF.L.U32 R24, R44, 0x10, RZ ;  /* 0x000000102c187819 */ /* 0x000fe200000006ff */
[----:B------:R-:W-:Y:S01]  /*8c30*/  FMUL.FTZ R48, R49, R48 ;  /* 0x0000003031307220 */ /* 0x000fe20000410000 */
[----:B------:R-:W-:-:S02]  /*8c40*/  LOP3.LUT R46, R46, 0xffff0000, RZ, 0xc0, !PT ;  /* 0xffff00002e2e7812 */ /* 0x000fc400078ec0ff */
[----:B------:R-:W-:Y:S01]  /*8c50*/  LOP3.LUT R44, R44, 0xffff0000, RZ, 0xc0, !PT ;  /* 0xffff00002c2c7812 */ /* 0x000fe200078ec0ff */
[----:B------:R-:W-:Y:S01]  /*8c60*/  FFMA.FTZ R48, R43, R8, R48 ;  /* 0x000000082b307223 */ /* 0x000fe20000010030 */
[----:B------:R-:W-:Y:S01]  /*8c70*/  F2FP.BF16.PACK_AB R8, R45, R10 ;  /* 0x0000000a2d08723e */ /* 0x000fe200000010ff */
[-C--:B------:R-:W-:Y:S02]  /*8c80*/  FMUL.FTZ R43, R11, R51.reuse ;  /* 0x000000330b2b7220 */ /* 0x080fe40000410000 */
[----:B------:R-:W-:Y:S01]  /*8c90*/  FMUL.FTZ R51, R24, R51 ;  /* 0x0000003318337220 */ /* 0x000fe20000410000 */
[----:B------:R-:W-:Y:S01]  /*8ca0*/  F2FP.BF16.PACK_AB R9, R48, R9 ;  /* 0x000000093009723e */ /* 0x000fe200000010ff */
[-C--:B------:R-:W-:Y:S02]  /*8cb0*/  FMUL.FTZ R47, R46, R53.reuse ;  /* 0x000000352e2f7220 */ /* 0x080fe40000410000 */
[----:B------:R-:W-:Y:S02]  /*8cc0*/  FMUL.FTZ R53, R44, R53 ;  /* 0x000000352c357220 */ /* 0x000fe40000410000 */
[----:B------:R-:W-:-:S02]  /*8cd0*/  FFMA.FTZ R43, R24, R52, -R43 ;  /* 0x00000034182b7223 */ /* 0x000fc4000001082b */
[----:B------:R-:W-:Y:S02]  /*8ce0*/  FFMA.FTZ R52, R11, R52, R51 ;  /* 0x000000340b347223 */ /* 0x000fe40000010033 */
[-C--:B------:R-:W-:Y:S02]  /*8cf0*/  FFMA.FTZ R11, R44, R50.reuse, -R47 ;  /* 0x000000322c0b7223 */ /* 0x080fe4000001082f */
[----:B------:R-:W-:Y:S01]  /*8d00*/  FFMA.FTZ R46, R46, R50, R53 ;  /* 0x000000322e2e7223 */ /* 0x000fe20000010035 */
[----:B------:R-:W-:-:S04]  /*8d10*/  F2FP.BF16.PACK_AB R10, R52, R43 ;  /* 0x0000002b340a723e */ /* 0x000fc800000010ff */
[----:B------:R-:W-:-:S05]  /*8d20*/  F2FP.BF16.PACK_AB R11, R46, R11 ;  /* 0x0000000b2e0b723e */ /* 0x000fca00000010ff */
[----:B------:R1:W-:Y:S02]  /*8d30*/  STS.128 [R26+0x2000], R8 ;  /* 0x002000081a007388 */ /* 0x0003e40000000c00 */
.L_x_107:
[----:B------:R-:W-:Y:S05]  /*8d40*/  BSYNC B0 ;  /* 0x0000000000007941 */ /* 0x000fea0003800000 */
.L_x_106:
[----:B-1----:R-:W-:Y:S01]  /*8d50*/  IADD3 R8, R13, 0x10, RZ ;  /* 0x000000100d087810 */ /* 0x002fe20007ffe0ff */
[----:B------:R-:W-:Y:S03]  /*8d60*/  BSSY B0, `(.L_x_108) ;  /* 0x0000029000007945 */ /* 0x000fe60003800000 */
[----:B------:R-:W-:-:S13]  /*8d70*/  ISETP.GE.AND P0, PT, R8, c[0x0][0x27c], PT ;  /* 0x00009f0008007a0c */ /* 0x000fda0003f06270 */
[----:B------:R-:W-:Y:S05]  /*8d80*/  @P0 BRA `(.L_x_109) ;  /* 0x0000026000000947 */ /* 0x000fea0003800000 */
[----:B------:R-:W1:Y:S01]  /*8d90*/  LDS.128 R8, [R12+0x2000] ;  /* 0x002000000c087984 */ /* 0x000e620000000c00 */
[----:B------:R-:W-:Y:S02]  /*8da0*/  LOP3.LUT R45, R40, 0xffff0000, RZ, 0xc0, !PT ;  /* 0xffff0000282d7812 */ /* 0x000fe400078ec0ff */
[----:B------:R-:W-:Y:S02]  /*8db0*/  LOP3.LUT R47, R42, 0xffff0000, RZ, 0xc0, !PT ;  /* 0xffff00002a2f7812 */ /* 0x000fe400078ec0ff */
[C---:B-1----:R-:W-:Y:S02]  /*8dc0*/  SHF.L.U32 R43, R8.reuse, 0x10, RZ ;  /* 0x00000010082b7819 */ /* 0x042fe400000006ff */
[----:B------:R-:W-:Y:S02]  /*8dd0*/  LOP3.LUT R24, R8, 0xffff0000, RZ, 0xc0, !PT ;  /* 0xffff000008187812 */ /* 0x000fe400078ec0ff */
[C---:B------:R-:W-:Y:S02]  /*8de0*/  SHF.L.U32 R8, R9.reuse, 0x10, RZ ;  /* 0x0000001009087819 */ /* 0x040fe400000006ff */
[----:B------:R-:W-:-:S02]  /*8df0*/  LOP3.LUT R44, R9, 0xffff0000, RZ, 0xc0, !PT ;  /* 0xffff0000092c7812 */ /* 0x000fc400078ec0ff */
[----:B------:R-:W-:Y:S01]  /*8e00*/  SHF.L.U32 R9, R40, 0x10, RZ ;  /* 0x0000001028097819 */ /* 0x000fe200000006ff */
[----:B------:R-:W-:Y:S01]  /*8e10*/  IMAD.U32 R40, R42, 0x10000, RZ ;  /* 0x000100002a287824 */ /* 0x000fe200078e00ff */
[C---:B------:R-:W-:Y:S01]  /*8e20*/  SHF.L.U32 R48, R10.reuse, 0x10, RZ ;  /* 0x000000100a307819 */ /* 0x040fe200000006ff */
[C---:B------:R-:W-:Y:S01]  /*8e30*/  IMAD.U32 R42, R11.reuse, 0x10000, RZ ;  /* 0x000100000b2a7824 */ /* 0x040fe200078e00ff */
[----:B------:R-:W-:Y:S01]  /*8e40*/  LOP3.LUT R46, R10, 0xffff0000, RZ, 0xc0, !PT ;  /* 0xffff00000a2e7812 */ /* 0x000fe200078ec0ff */
[----:B------:R-:W-:Y:S01]  /*8e50*/  FMUL.FTZ R10, R40, R24 ;  /* 0x00000018280a7220 */ /* 0x000fe20000410000 */
[----:B------:R-:W-:Y:S01]  /*8e60*/  LOP3.LUT R49, R11, 0xffff0000, RZ, 0xc0, !PT ;  /* 0xffff00000b317812 */ /* 0x000fe200078ec0ff */
[----:B------:R-:W-:Y:S02]  /*8e70*/  FMUL.FTZ R11, R47, R44 ;  /* 0x0000002c2f0b7220 */ /* 0x000fe40000410000 */
[C---:B------:R-:W-:Y:S02]  /*8e80*/  FMUL.FTZ R24, R9.reuse, R24 ;  /* 0x0000001809187220 */ /* 0x040fe40000410000 */
[----:B------:R-:W-:-:S02]  /*8e90*/  FFMA.FTZ R10, R9, R43, -R10 ;  /* 0x0000002b090a7223 */ /* 0x000fc4000001080a */
[----:B------:R-:W-:Y:S01]  /*8ea0*/  FFMA.FTZ R9, R45, R8, -R11 ;  /* 0x000000082d097223 */ /* 0x000fe2000001080b */
[----:B------:R-:W-:Y:S01]  /*8eb0*/  SHF.L.U32 R11, R41, 0x10, RZ ;  /* 0x00000010290b7819 */ /* 0x000fe200000006ff */
[----:B------:R-:W-:Y:S01]  /*8ec0*/  FMUL.FTZ R44, R45, R44 ;  /* 0x0000002c2d2c7220 */ /* 0x000fe20000410000 */
[----:B------:R-:W-:Y:S01]  /*8ed0*/  SHF.L.U32 R45, R39, 0x10, RZ ;  /* 0x00000010272d7819 */ /* 0x000fe200000006ff */
[----:B------:R-:W-:Y:S01]  /*8ee0*/  FFMA.FTZ R43, R40, R43, R24 ;  /* 0x0000002b282b7223 */ /* 0x000fe20000010018 */
[----:B------:R-:W-:Y:S01]  /*8ef0*/  LOP3.LUT R41, R41, 0xffff0000, RZ, 0xc0, !PT ;  /* 0xffff000029297812 */ /* 0x000fe200078ec0ff */
[----:B------:R-:W-:Y:S01]  /*8f00*/  FFMA.FTZ R44, R47, R8, R44 ;  /* 0x000000082f2c7223 */ /* 0x000fe2000001002c */
[----:B------:R-:W-:Y:S01]  /*8f10*/  LOP3.LUT R39, R39, 0xffff0000, RZ, 0xc0, !PT ;  /* 0xffff000027277812 */ /* 0x000fe200078ec0ff */
[-C--:B------:R-:W-:Y:S02]  /*8f20*/  FMUL.FTZ R8, R11, R46.reuse ;  /* 0x0000002e0b087220 */ /* 0x080fe40000410000 */
[----:B------:R-:W-:Y:S01]  /*8f30*/  FMUL.FTZ R46, R45, R46 ;  /* 0x0000002e2d2e7220 */ /* 0x000fe20000410000 */
[----:B------:R-:W-:Y:S01]  /*8f40*/  F2FP.BF16.PACK_AB R9, R44, R9 ;  /* 0x000000092c09723e */ /* 0x000fe200000010ff */
[----:B------:R-:W-:-:S02]  /*8f50*/  FMUL.FTZ R24, R41, R49 ;  /* 0x0000003129187220 */ /* 0x000fc40000410000 */
[----:B------:R-:W-:Y:S02]  /*8f60*/  FMUL.FTZ R49, R39, R49 ;  /* 0x0000003127317220 */ /* 0x000fe40000410000 */
[----:B------:R-:W-:Y:S02]  /*8f70*/  FFMA.FTZ R46, R11, R48, R46 ;  /* 0x000000300b2e7223 */ /* 0x000fe4000001002e */
[----:B------:R-:W-:Y:S02]  /*8f80*/  FFMA.FTZ R11, R39, R42, -R24 ;  /* 0x0000002a270b7223 */ /* 0x000fe40000010818 */
[----:B------:R-:W-:Y:S01]  /*8f90*/  FFMA.FTZ R45, R45, R48, -R8 ;  /* 0x000000302d2d7223 */ /* 0x000fe20000010808 */
[----:B------:R-:W-:Y:S01]  /*8fa0*/  F2FP.BF16.PACK_AB R8, R43, R10 ;  /* 0x0000000a2b08723e */ /* 0x000fe200000010ff */
[----:B------:R-:W-:-:S03]  /*8fb0*/  FFMA.FTZ R42, R41, R42, R49 ;  /* 0x0000002a292a7223 */ /* 0x000fc60000010031 */
[----:B------:R-:W-:Y:S02]  /*8fc0*/  F2FP.BF16.PACK_AB R10, R46, R45 ;  /* 0x0000002d2e0a723e */ /* 0x000fe400000010ff */
[----:B------:R-:W-:-:S05]  /*8fd0*/  F2FP.BF16.PACK_AB R11, R42, R11 ;  /* 0x0000000b2a0b723e */ /* 0x000fca00000010ff */
[----:B------:R1:W-:Y:S02]  /*8fe0*/  STS.128 [R12+0x2000], R8 ;  /* 0x002000080c007388 */ /* 0x0003e40000000c00 */
.L_x_109:
[----:B------:R-:W-:Y:S05]  /*8ff0*/  BSYNC B0 ;  /* 0x0000000000007941 */ /* 0x000fea0003800000 */
.L_x_108:
        /* <DEDUP_REMOVED lines=42> */
.L_x_111:
[----:B------:R-:W-:Y:S05]  /*92a0*/  BSYNC B0 ;  /* 0x0000000000007941 */ /* 0x000fea0003800000 */
.L_x_110:
        /* <DEDUP_REMOVED lines=42> */
.L_x_113:
[----:B------:R-:W-:Y:S05]  /*9550*/  BSYNC B0 ;  /* 0x0000000000007941 */ /* 0x000fea0003800000 */
.L_x_112:
        /* <DEDUP_REMOVED lines=42> */
.L_x_115:
[----:B------:R-:W-:Y:S05]  /*9800*/  BSYNC B0 ;  /* 0x0000000000007941 */ /* 0x000fea0003800000 */
.L_x_114:
[----:B------:R-:W-:-:S04]  /*9810*/  IADD3 R13, R13, 0x50, RZ ;  /* 0x000000500d0d7810 */ /* 0x000fc80007ffe0ff */
[----:B------:R-:W-:-:S13]  /*9820*/  ISETP.GE.AND P0, PT, R13, c[0x0][0x27c], PT ;  /* 0x00009f000d007a0c */ /* 0x000fda0003f06270 */
        /* <DEDUP_REMOVED lines=13> */
[-C--:B------:R-:W-:Y:S01]  /*9900*/  FMUL.FTZ R10, R15, R13.reuse ;  /* 0x0000000d0f0a7220 */ /* 0x080fe20000410000 */
[----:B------:R-:W-:Y:S01]  /*9910*/  LOP3.LUT R31, R11, 0xffff0000, RZ, 0xc0, !PT ;  /* 0xffff00000b1f7812 */ /* 0x000fe200078ec0ff */
[----:B------:R-:W-:Y:S02]  /*9920*/  FMUL.FTZ R11, R25, R26 ;  /* 0x0000001a190b7220 */ /* 0x000fe40000410000 */
[C---:B------:R-:W-:Y:S02]  /*9930*/  FMUL.FTZ R13, R9.reuse, R13 ;  /* 0x0000000d090d7220 */ /* 0x040fe40000410000 */
[----:B------:R-:W-:Y:S02]  /*9940*/  FFMA.FTZ R10, R9, R24, -R10 ;  /* 0x00000018090a7223 */ /* 0x000fe4000001080a */
[----:B------:R-:W-:Y:S01]  /*9950*/  FFMA.FTZ R9, R27, R8, -R11 ;  /* 0x000000081b097223 */ /* 0x000fe2000001080b */
[----:B------:R-:W-:Y:S01]  /*9960*/  SHF.L.U32 R11, R23, 0x10, RZ ;  /* 0x00000010170b7819 */ /* 0x000fe200000006ff */
[----:B------:R-:W-:Y:S01]  /*9970*/  FFMA.FTZ R13, R15, R24, R13 ;  /* 0x000000180f0d7223 */ /* 0x000fe2000001000d */
[----:B------:R-:W-:Y:S01]  /*9980*/  SHF.L.U32 R15, R14, 0x10, RZ ;  /* 0x000000100e0f7819 */ /* 0x000fe200000006ff */
[----:B------:R-:W-:Y:S01]  /*9990*/  FMUL.FTZ R26, R27, R26 ;  /* 0x0000001a1b1a7220 */ /* 0x000fe20000410000 */
[----:B------:R-:W-:-:S02]  /*99a0*/  LOP3.LUT R23, R23, 0xffff0000, RZ, 0xc0, !PT ;  /* 0xffff000017177812 */ /* 0x000fc400078ec0ff */
[----:B------:R-:W-:Y:S01]  /*99b0*/  LOP3.LUT R14, R14, 0xffff0000, RZ, 0xc0, !PT ;  /* 0xffff00000e0e7812 */ /* 0x000fe200078ec0ff */
[----:B------:R-:W-:Y:S02]  /*99c0*/  FFMA.FTZ R26, R25, R8, R26 ;  /* 0x00000008191a7223 */ /* 0x000fe4000001001a */
[-C--:B------:R-:W-:Y:S02]  /*99d0*/  FMUL.FTZ R8, R11, R29.reuse ;  /* 0x0000001d0b087220 */ /* 0x080fe40000410000 */
[----:B------:R-:W-:Y:S01]  /*99e0*/  FMUL.FTZ R29, R15, R29 ;  /* 0x0000001d0f1d7220 */ /* 0x000fe20000410000 */
[----:B------:R-:W-:Y:S01]  /*99f0*/  F2FP.BF16.PACK_AB R9, R26, R9 ;  /* 0x000000091a09723e */ /* 0x000fe200000010ff */
[-C--:B------:R-:W-:Y:S02]  /*9a00*/  FMUL.FTZ R25, R23, R31.reuse ;  /* 0x0000001f17197220 */ /* 0x080fe40000410000 */
[----:B------:R-:W-:Y:S02]  /*9a10*/  FMUL.FTZ R31, R14, R31 ;  /* 0x0000001f0e1f7220 */ /* 0x000fe40000410000 */
[----:B------:R-:W-:Y:S01]  /*9a20*/  FFMA.FTZ R15, R15, R30, -R8 ;  /* 0x0000001e0f0f7223 */ /* 0x000fe20000010808 */
[----:B------:R-:W-:Y:S01]  /*9a30*/  F2FP.BF16.PACK_AB R8, R13, R10 ;  /* 0x0000000a0d08723e */ /* 0x000fe200000010ff */
[----:B------:R-:W-:-:S02]  /*9a40*/  FFMA.FTZ R30, R11, R30, R29 ;  /* 0x0000001e0b1e7223 */ /* 0x000fc4000001001d */
[-C--:B------:R-:W-:Y:S02]  /*9a50*/  FFMA.FTZ R11, R14, R28.reuse, -R25 ;  /* 0x0000001c0e0b7223 */ /* 0x080fe40000010819 */
[----:B------:R-:W-:Y:S01]  /*9a60*/  FFMA.FTZ R28, R23, R28, R31 ;  /* 0x0000001c171c7223 */ /* 0x000fe2000001001f */
[----:B------:R-:W-:-:S04]  /*9a70*/  F2FP.BF16.PACK_AB R10, R30, R15 ;  /* 0x0000000f1e0a723e */ /* 0x000fc800000010ff */
[----:B------:R-:W-:-:S05]  /*9a80*/  F2FP.BF16.PACK_AB R11, R28, R11 ;  /* 0x0000000b1c0b723e */ /* 0x000fca00000010ff */
[----:B------:R1:W-:Y:S01]  /*9a90*/  STS.128 [R12+0xa000], R8 ;  /* 0x00a000080c007388 */ /* 0x0003e20000000c00 */
[----:B------:R-:W-:Y:S05]  /*9aa0*/  BRA `(.L_x_105) ;  /* 0x00002f9000007947 */ /* 0x000fea0003800000 */
.L_x_90:
        /* <DEDUP_REMOVED lines=17> */
[----:B------:R-:W-:Y:S01]  /*9bc0*/  IADD3 R8, R23, 0x40, RZ ;  /* 0x0000004017087810 */ /* 0x000fe20007ffe0ff */
[----:B------:R-:W-:Y:S01]  /*9bd0*/  CS2R R36, SRZ ;  /* 0x0000000000247805 */ /* 0x000fe2000001ff00 */
[----:B------:R-:W-:-:S02]  /*9be0*/  ISETP.GE.AND P1, PT, R9, c[0x0][0x27c], PT ;  /* 0x00009f0009007a0c */ /* 0x000fc40003f26270 */
[----:B------:R-:W-:Y:S02]  /*9bf0*/  ISETP.GE.AND P0, PT, R8, c[0x0][0x27c], PT ;  /* 0x00009f0008007a0c */ /* 0x000fe40003f06270 */
[----:B------:R-:W-:-:S09]  /*9c00*/  ISETP.GE.AND P2, PT, R23, c[0x0][0x27c], PT ;  /* 0x00009f0017007a0c */ /* 0x000fd20003f46270 */
[----:B------:R-:W-:Y:S02]  /*9c10*/  @!P1 SHF.R.S32.HI R26, RZ, 0x1f, R9 ;  /* 0x0000001fff1a9819 */ /* 0x000fe40000011409 */
[----:B------:R-:W-:Y:S02]  /*9c20*/  @!P0 SHF.R.S32.HI R25, RZ, 0x1f, R8 ;  /* 0x0000001fff198819 */ /* 0x000fe40000011408 */
[----:B------:R-:W-:Y:S01]  /*9c30*/  @!P1 LEA.HI R26, R26, R9, RZ, 0x3 ;  /* 0x000000091a1a9211 */ /* 0x000fe200078f18ff */
[--C-:B------:R-:W-:Y:S01]  /*9c40*/  @!P2 IMAD.WIDE R28, R23, 0x2, R52.reuse ;  /* 0x00000002171ca825 */ /* 0x100fe200078e0234 */
[----:B------:R-:W-:Y:S02]  /*9c50*/  @!P0 LEA.HI R25, R25, R8, RZ, 0x3 ;  /* 0x0000000819198211 */ /* 0x000fe400078f18ff */
[----:B------:R-:W-:Y:S02]  /*9c60*/  @!P1 LOP3.LUT R26, R26, 0xfffffff8, RZ, 0xc0, !PT ;  /* 0xfffffff81a1a9812 */ /* 0x000fe400078ec0ff */
[----:B------:R-:W-:Y:S01]  /*9c70*/  @!P0 LOP3.LUT R25, R25, 0xfffffff8, RZ, 0xc0, !PT ;  /* 0xfffffff819198812 */ /* 0x000fe200078ec0ff */
[----:B------:R1:W5:Y:S01]  /*9c80*/  @!P2 LD.E.128 R36, [R28.64] ;  /* 0x000000061c24a980 */ /* 0x000362000c101d00 */
[----:B------:R-:W-:Y:S01]  /*9c90*/  CS2R R10, SRZ ;  /* 0x00000000000a7805 */ /* 0x000fe2000001ff00 */
[C---:B------:R-:W-:Y:S01]  /*9ca0*/  @!P1 IMAD.WIDE R50, R26.reuse, 0x2, R52 ;  /* 0x000000021a329825 */ /* 0x040fe200078e0234 */
[----:B------:R-:W-:Y:S01]  /*9cb0*/  CS2R R8, SRZ ;  /* 0x0000000000087805 */ /* 0x000fe2000001ff00 */
[----:B------:R-:W-:Y:S01]  /*9cc0*/  CS2R R42, SRZ ;  /* 0x00000000002a7805 */ /* 0x000fe2000001ff00 */
[----:B------:R-:W-:Y:S01]  /*9cd0*/  CS2R R40, SRZ ;  /* 0x0000000000287805 */ /* 0x000fe2000001ff00 */
[----:B------:R-:W-:Y:S01]  /*9ce0*/  CS2R R14, SRZ ;  /* 0x00000000000e7805 */ /* 0x000fe2000001ff00 */
[----:B------:R-:W-:Y:S01]  /*9cf0*/  CS2R R12, SRZ ;  /* 0x00000000000c7805 */ /* 0x000fe2000001ff00 */
[--C-:B------:R-:W-:Y:S01]  /*9d00*/  @!P1 IMAD.WIDE R26, R26, 0x2, R44.reuse ;  /* 0x000000021a1a9825 */ /* 0x100fe200078e022c */
[----:B------:R-:W-:Y:S01]  /*9d10*/  CS2R R34, SRZ ;  /* 0x0000000000227805 */ /* 0x000fe2000001ff00 */
[----:B------:R-:W-:Y:S01]  /*9d20*/  CS2R R32, SRZ ;  /* 0x0000000000207805 */ /* 0x000fe2000001ff00 */
[----:B------:R-:W-:Y:S01]  /*9d30*/  CS2R R30, SRZ ;  /* 0x00000000001e7805 */ /* 0x000fe2000001ff00 */
[C---:B------:R-:W-:Y:S01]  /*9d40*/  @!P0 IMAD.WIDE R54, R25.reuse, 0x2, R44 ;  /* 0x0000000219368825 */ /* 0x040fe200078e022c */
[----:B------:R2:W5:Y:S03]  /*9d50*/  @!P1 LD.E.128 R40, [R50.64] ;  /* 0x0000000632289980 */ /* 0x000566000c101d00 */
[----:B------:R-:W-:Y:S01]  /*9d60*/  @!P0 IMAD.WIDE R52, R25, 0x2, R52 ;  /* 0x0000000219348825 */ /* 0x000fe200078e0234 */
[----:B------:R2:W5:Y:S03]  /*9d70*/  @!P1 LD.E.128 R12, [R26.64] ;  /* 0x000000061a0c9980 */ /* 0x000566000c101d00 */
[----:B------:R-:W-:Y:S01]  /*9d80*/  @!P2 IMAD.WIDE R44, R23, 0x2, R44 ;  /* 0x00000002172ca825 */ /* 0x000fe200078e022c */
[----:B------:R2:W5:Y:S01]  /*9d90*/  @!P0 LD.E.128 R32, [R52.64] ;  /* 0x0000000634208980 */ /* 0x000562000c101d00 */
[----:B-1----:R-:W-:-:S03]  /*9da0*/  CS2R R28, SRZ ;  /* 0x00000000001c7805 */ /* 0x002fc6000001ff00 */
[----:B------:R2:W5:Y:S04]  /*9db0*/  @!P2 LD.E.128 R8, [R44.64] ;  /* 0x000000062c08a980 */ /* 0x000568000c101d00 */
[----:B------:R2:W5:Y:S02]  /*9dc0*/  @!P0 LD.E.128 R28, [R54.64] ;  /* 0x00000006361c8980 */ /* 0x000564000c101d00 */
.L_x_117:
[----:B------:R-:W-:Y:S05]  /*9dd0*/  BSYNC B0 ;  /* 0x0000000000007941 */ /* 0x000fea0003800000 */
.L_x_116:
[----:B--2--5:R-:W-:Y:S01]  /*9de0*/  IMAD.MOV.U32 R51, RZ, RZ, R8 ;  /* 0x000000ffff337224 */ /* 0x024fe200078e0008 */
[----:B------:R-:W-:Y:S01]  /*9df0*/  SHF.R.U64 R44, R8, 0x10, R9 ;  /* 0x00000010082c7819 */ /* 0x000fe20000001209 */
[----:B------:R-:W-:Y:S01]  /*9e00*/  IMAD R85, R85, -0x80, R46 ;  /* 0xffffff8055557824 */ /* 0x000fe200078e022e */
[--C-:B------:R-:W-:Y:S01]  /*9e10*/  SHF.R.U64 R48, R36, 0x10, R37.reuse ;  /* 0x0000001024307819 */ /* 0x100fe20000001225 */
[----:B------:R-:W-:Y:S01]  /*9e20*/  IMAD.MOV.U32 R68, RZ, RZ, R37 ;  /* 0x000000ffff447224 */ /* 0x000fe200078e0025 */
[----:B------:R-:W-:Y:S01]  /*9e30*/  PRMT R44, R51, 0x5410, R44 ;  /* 0x00005410332c7816 */ /* 0x000fe2000000002c */
[----:B------:R-:W-:Y:S01]  /*9e40*/  IMAD.MOV.U32 R67, RZ, RZ, R38 ;  /* 0x000000ffff437224 */ /* 0x000fe200078e0026 */
[----:B------:R-:W-:Y:S01]  /*9e50*/  IMNMX R51, R85, 0x80, PT ;  /* 0x0000008055337817 */ /* 0x000fe20003800200 */
[----:B------:R-:W-:Y:S01]  /*9e60*/  IMAD.MOV.U32 R61, RZ, RZ, R43 ;  /* 0x000000ffff3d7224 */ /* 0x000fe200078e002b */
[----:B------:R-:W-:Y:S01]  /*9e70*/  SHF.R.U32.HI R47, RZ, 0x10, R37 ;  /* 0x00000010ff2f7819 */ /* 0x000fe20000011625 */
[--C-:B------:R-:W-:Y:S01]  /*9e80*/  IMAD.MOV.U32 R65, RZ, RZ, R39.reuse ;  /* 0x000000ffff417224 */ /* 0x100fe200078e0027 */
[----:B------:R-:W-:Y:S01]  /*9e90*/  ISETP.GE.AND P0, PT, R24, R51, PT ;  /* 0x000000331800720c */ /* 0x000fe20003f06270 */
[----:B------:R-:W-:Y:S01]  /*9ea0*/  IMAD.MOV.U32 R64, RZ, RZ, R40 ;  /* 0x000000ffff407224 */ /* 0x000fe200078e0028 */
[----:B------:R-:W-:Y:S01]  /*9eb0*/  SHF.R.U64 R66, R38, 0x10, R39 ;  /* 0x0000001026427819 */ /* 0x000fe20000001227 */
[----:B------:R-:W-:Y:S01]  /*9ec0*/  IMAD.MOV.U32 R62, RZ, RZ, R42 ;  /* 0x000000ffff3e7224 */ /* 0x000fe200078e002a */
[----:B------:R-:W-:Y:S01]  /*9ed0*/  SHF.R.U64 R38, R42, 0x10, R43 ;  /* 0x000000102a267819 */ /* 0x000fe2000000122b */
[----:B------:R-:W-:Y:S01]  /*9ee0*/  IMAD.MOV.U32 R63, RZ, RZ, R41 ;  /* 0x000000ffff3f7224 */ /* 0x000fe200078e0029 */
[----:B------:R-:W-:Y:S01]  /*9ef0*/  SHF.R.U32.HI R37, RZ, 0x10, R43 ;  /* 0x00000010ff257819 */ /* 0x000fe2000001162b */
[----:B------:R-:W-:Y:S01]  /*9f00*/  IMAD.MOV.U32 R43, RZ, RZ, R9 ;  /* 0x000000ffff2b7224 */ /* 0x000fe200078e0009 */
[----:B------:R-:W-:Y:S01]  /*9f10*/  SHF.R.U32.HI R45, RZ, 0x10, R39 ;  /* 0x00000010ff2d7819 */ /* 0x000fe20000011627 */
[----:B------:R-:W-:Y:S01]  /*9f20*/  IMAD.MOV.U32 R69, RZ, RZ, R36 ;  /* 0x000000ffff457224 */ /* 0x000fe200078e0024 */
[----:B------:R-:W-:Y:S01]  /*9f30*/  SHF.R.U32.HI R8, RZ, 0x10, R9 ;  /* 0x00000010ff087819 */ /* 0x000fe20000011609 */
[----:B------:R-:W-:Y:S01]  /*9f40*/  IMAD.MOV.U32 R9, RZ, RZ, R10 ;  /* 0x000000ffff097224 */ /* 0x000fe200078e000a */
[----:B------:R-:W-:Y:S01]  /*9f50*/  SHF.R.U64 R40, R40, 0x10, R41 ;  /* 0x0000001028287819 */ /* 0x000fe20000001229 */
[----:B------:R-:W-:Y:S01]  /*9f60*/  IMAD.MOV.U32 R55, RZ, RZ, R35 ;  /* 0x000000ffff377224 */ /* 0x000fe200078e0023 */
[----:B------:R-:W-:Y:S01]  /*9f70*/  SHF.R.U32.HI R39, RZ, 0x10, R41 ;  /* 0x00000010ff277819 */ /* 0x000fe20000011629 */
[--C-:B------:R-:W-:Y:S01]  /*9f80*/  IMAD.MOV.U32 R41, RZ, RZ, R11.reuse ;  /* 0x000000ffff297224 */ /* 0x100fe200078e000b */
[--C-:B------:R-:W-:Y:S01]  /*9f90*/  SHF.R.U64 R42, R10, 0x10, R11.reuse ;  /* 0x000000100a2a7819 */ /* 0x100fe2000000120b */
[----:B------:R-:W-:Y:S01]  /*9fa0*/  IMAD.MOV.U32 R60, RZ, RZ, R32 ;  /* 0x000000ffff3c7224 */ /* 0x000fe200078e0020 */
[----:B------:R-:W-:Y:S01]  /*9fb0*/  SHF.R.U32.HI R10, RZ, 0x10, R11 ;  /* 0x00000010ff0a7819 */ /* 0x000fe2000001160b */
[----:B------:R-:W-:Y:S01]  /*9fc0*/  IMAD.MOV.U32 R11, RZ, RZ, R12 ;  /* 0x000000ffff0b7224 */ /* 0x000fe200078e000c */
[--C-:B------:R-:W-:Y:S01]  /*9fd0*/  SHF.R.U64 R56, R34, 0x10, R35.reuse ;  /* 0x0000001022387819 */ /* 0x100fe20000001223 */
[----:B------:R-:W-:Y:S01]  /*9fe0*/  IMAD.MOV.U32 R57, RZ, RZ, R34 ;  /* 0x000000ffff397224 */ /* 0x000fe200078e0022 */
[----:B------:R-:W-:Y:S01]  /*9ff0*/  SHF.R.U32.HI R54, RZ, 0x10, R35 ;  /* 0x00000010ff367819 */ /* 0x000fe20000011623 */
[--C-:B------:R-:W-:Y:S01]  /*a000*/  IMAD.MOV.U32 R35, RZ, RZ, R13.reuse ;  /* 0x000000ffff237224 */ /* 0x100fe200078e000d */
[----:B------:R-:W-:Y:S01]  /*a010*/  SHF.R.U64 R36, R12, 0x10, R13 ;  /* 0x000000100c247819 */ /* 0x000fe2000000120d */
        /* <DEDUP_REMOVED lines=11> */
[----:B------:R-:W-:Y:S01]  /*a0d0*/  SHF.R.U64 R28, R28, 0x10, R29 ;  /* 0x000000101c1c7819 */ /* 0x000fe2000000121d */
[----:B------:R-:W-:Y:S01]  /*a0e0*/  IMAD.MOV.U32 R25, RZ, RZ, R31 ;  /* 0x000000ffff197224 */ /* 0x000fe200078e001f */
[----:B------:R-:W-:Y:S01]  /*a0f0*/  SHF.R.U32.HI R50, RZ, 0x10, R29 ;  /* 0x00000010ff327819 */ /* 0x000fe2000001161d */
[----:B------:R-:W-:-:S04]  /*a100*/  DEPBAR.LE SB0, 0x1 ;  /* 0x000080400000791a */ /* 0x000fc80000000000 */
[--C-:B------:R-:W-:Y:S01]  /*a110*/  SHF.R.U64 R26, R30, 0x10, R31.reuse ;  /* 0x000000101e1a7819 */ /* 0x100fe2000000121f */
[----:B------:R-:W-:Y:S01]  /*a120*/  BSSY B1, `(.L_x_118) ;  /* 0x0000151000017945 */ /* 0x000fe20003800000 */
[----:B------:R-:W-:Y:S02]  /*a130*/  SHF.R.U32.HI R52, RZ, 0x10, R31 ;  /* 0x00000010ff347819 */ /* 0x000fe4000001161f */
        /* <DEDUP_REMOVED lines=22> */
[----:B------:R-:W-:Y:S01]  /*a2a0*/  PRMT R25, R25, 0x5410, R52 ;  /* 0x0000541019197816 */ /* 0x000fe20000000034 */
[----:B------:R-:W-:Y:S06]  /*a2b0*/  BAR.SYNC.DEFER_BLOCKING 0x0 ;  /* 0x0000000000007b1d */ /* 0x000fec0000010000 */
[----:B------:R-:W-:Y:S05]  /*a2c0*/  @P0 BRA `(.L_x_119) ;  /* 0x0000136000000947 */ /* 0x000fea0003800000 */
[----:B------:R-:W-:Y:S01]  /*a2d0*/  ISETP.GE.AND P0, PT, R23, c[0x0][0x27c], PT ;  /* 0x00009f0017007a0c */ /* 0x000fe20003f06270 */
[----:B------:R-:W-:-:S12]  /*a2e0*/  BSSY B0, `(.L_x_120) ;  /* 0x0000060000007945 */ /* 0x000fd80003800000 */
[----:B------:R-:W-:Y:S05]  /*a2f0*/  @P0 BRA `(.L_x_121) ;  /* 0x000005e000000947 */ /* 0x000fea0003800000 */
[----:B------:R-:W-:Y:S01]  /*a300*/  IMAD.MOV.U32 R14, RZ, RZ, c[0x0][0x27c] ;  /* 0x00009f00ff0e7624 */ /* 0x000fe200078e00ff */
[----:B------:R-:W-:Y:S01]  /*a310*/  SHF.L.U32 R10, R21, 0x9, RZ ;  /* 0x00000009150a7819 */ /* 0x000fe200000006ff */
[----:B------:R-:W-:Y:S01]  /*a320*/  IMAD.SHL.U32 R12, R24, 0x40, RZ ;  /* 0x00000040180c7824 */ /* 0x000fe200078e00ff */
[----:B------:R-:W-:Y:S01]  /*a330*/  LOP3.LUT R59, R46, 0xffff0000, RZ, 0xc0, !PT ;  /* 0xffff00002e3b7812 */ /* 0x000fe200078ec0ff */
[----:B------:R-:W-:Y:S01]  /*a340*/  IMAD.U32 R58, R42, 0x10000, RZ ;  /* 0x000100002a3a7824 */ /* 0x000fe200078e00ff */
[----:B------:R-:W-:Y:S01]  /*a350*/  LEA.HI R14, R14, R49, RZ, 0x1d ;  /* 0x000000310e0e7211 */ /* 0x000fe200078fe8ff */
[----:B------:R-:W-:Y:S01]  /*a360*/  IMAD.U32 R60, R46, 0x10000, RZ ;  /* 0x000100002e3c7824 */ /* 0x000fe200078e00ff */
[----:B------:R-:W-:Y:S01]  /*a370*/  LOP3.LUT R12, R12, 0x1c0, RZ, 0xc0, !PT ;  /* 0x000001c00c0c7812 */ /* 0x000fe200078ec0ff */
[----:B------:R-:W-:Y:S01]  /*a380*/  IMAD.U32 R68, R44, 0x10000, RZ ;  /* 0x000100002c447824 */ /* 0x000fe200078e00ff */
[----:B------:R-:W-:Y:S01]  /*a390*/  SHF.R.S32.HI R9, RZ, 0x1f, R14 ;  /* 0x0000001fff097819 */ /* 0x000fe2000001140e */
[----:B------:R-:W-:Y:S01]  /*a3a0*/  IMAD.SHL.U32 R8, R14, 0x8, RZ ;  /* 0x000000080e087824 */ /* 0x000fe200078e00ff */
[----:B------:R-:W-:Y:S01]  /*a3b0*/  SHF.R.U32.HI R11, RZ, 0x3, R12 ;  /* 0x00000003ff0b7819 */ /* 0x000fe2000001160c */
[----:B------:R-:W-:Y:S01]  /*a3c0*/  IMAD.U32 R63, R47, 0x10000, RZ ;  /* 0x000100002f3f7824 */ /* 0x000fe200078e00ff */
[----:B------:R-:W-:-:S02]  /*a3d0*/  LEA.HI R9, R9, R14, RZ, 0x3 ;  /* 0x0000000e09097211 */ /* 0x000fc400078f18ff */
[C---:B------:R-:W-:Y:S02]  /*a3e0*/  LOP3.LUT R8, R12.reuse, 0x38, R8, 0xf8, !PT ;  /* 0x000000380c087812 */ /* 0x040fe400078ef808 */
[----:B------:R-:W-:Y:S02]  /*a3f0*/  SHF.L.U32 R9, R9, 0xa, RZ ;  /* 0x0000000a09097819 */ /* 0x000fe400000006ff */
[----:B------:R-:W-:Y:S02]  /*a400*/  LOP3.LUT R52, R12, 0x38, R23, 0xf8, !PT ;  /* 0x000000380c347812 */ /* 0x000fe400078ef817 */
[----:B------:R-:W-:Y:S02]  /*a410*/  LOP3.LUT R8, R8, R11, RZ, 0x3c, !PT ;  /* 0x0000000b08087212 */ /* 0x000fe400078e3cff */
[----:B------:R-:W-:Y:S02]  /*a420*/  LOP3.LUT R9, R9, 0x7fffe000, RZ, 0xc0, !PT ;  /* 0x7fffe00009097812 */ /* 0x000fe400078ec0ff */
[----:B------:R-:W-:-:S02]  /*a430*/  LOP3.LUT R52, R10, R52, R11, 0xf6, !PT ;  /* 0x000000340a347212 */ /* 0x000fc400078ef60b */
[----:B------:R-:W-:Y:S02]  /*a440*/  IADD3 R8, R8, R9, R10 ;  /* 0x0000000908087210 */ /* 0x000fe40007ffe00a */
[----:B------:R-:W-:Y:S01]  /*a450*/  SHF.L.U32 R70, R48, 0x10, RZ ;  /* 0x0000001030467819 */ /* 0x000fe200000006ff */
[----:B------:R-:W-:Y:S01]  /*a460*/  IMAD.SHL.U32 R52, R52, 0x2, RZ ;  /* 0x0000000234347824 */ /* 0x000fe200078e00ff */
[----:B------:R-:W-:Y:S02]  /*a470*/  SHF.L.U32 R50, R8, 0x1, RZ ;  /* 0x0000000108327819 */ /* 0x000fe400000006ff */
[----:B------:R-:W-:Y:S02]  /*a480*/  LOP3.LUT R67, R47, 0xffff0000, RZ, 0xc0, !PT ;  /* 0xffff00002f437812 */ /* 0x000fe400078ec0ff */
[----:B------:R-:W1:Y:S04]  /*a490*/  LDS.128 R12, [R52+0xc100] ;  /* 0x00c10000340c7984 */ /* 0x000e680000000c00 */
[----:B------:R-:W2:Y:S01]  /*a4a0*/  LDS.128 R8, [R50+0xc100] ;  /* 0x00c1000032087984 */ /* 0x000ea20000000c00 */
[C---:B-1----:R-:W-:Y:S01]  /*a4b0*/  IMAD.U32 R53, R12.reuse, 0x10000, RZ ;  /* 0x000100000c357824 */ /* 0x042fe200078e00ff */
[----:B------:R-:W-:Y:S01]  /*a4c0*/  LOP3.LUT R54, R12, 0xffff0000, RZ, 0xc0, !PT ;  /* 0xffff00000c367812 */ /* 0x000fe200078ec0ff */
[----:B------:R-:W-:Y:S01]  /*a4d0*/  IMAD.U32 R57, R14, 0x10000, RZ ;  /* 0x000100000e397824 */ /* 0x000fe200078e00ff */
[----:B------:R-:W-:-:S02]  /*a4e0*/  SHF.L.U32 R56, R13, 0x10, RZ ;  /* 0x000000100d387819 */ /* 0x000fc400000006ff */
[----:B------:R-:W-:Y:S02]  /*a4f0*/  LOP3.LUT R12, R13, 0xffff0000, RZ, 0xc0, !PT ;  /* 0xffff00000d0c7812 */ /* 0x000fe400078ec0ff */
[----:B------:R-:W-:Y:S02]  /*a500*/  LOP3.LUT R55, R14, 0xffff0000, RZ, 0xc0, !PT ;  /* 0xffff00000e377812 */ /* 0x000fe400078ec0ff */
[----:B--2---:R-:W-:Y:S02]  /*a510*/  SHF.L.U32 R61, R10, 0x10, RZ ;  /* 0x000000100a3d7819 */ /* 0x004fe400000006ff */
[C---:B------:R-:W-:Y:S02]  /*a520*/  SHF.L.U32 R13, R15.reuse, 0x10, RZ ;  /* 0x000000100f0d7819 */ /* 0x040fe400000006ff */
[----:B------:R-:W-:Y:S01]  /*a530*/  LOP3.LUT R14, R15, 0xffff0000, RZ, 0xc0, !PT ;  /* 0xffff00000f0e7812 */ /* 0x000fe200078ec0ff */
[C---:B------:R-:W-:Y:S01]  /*a540*/  IMAD.U32 R15, R8.reuse, 0x10000, RZ ;  /* 0x00010000080f7824 */ /* 0x040fe200078e00ff */
[----:B------:R-:W-:Y:S01]  /*a550*/  LOP3.LUT R65, R8, 0xffff0000, RZ, 0xc0, !PT ;  /* 0xffff000008417812 */ /* 0x000fe200078ec0ff */
[----:B------:R-:W-:Y:S01]  /*a560*/  FMUL.FTZ R62, R61, R58 ;  /* 0x0000003a3d3e7220 */ /* 0x000fe20000410000 */
[----:B------:R-:W-:Y:S01]  /*a570*/  SHF.L.U32 R8, R9, 0x10, RZ ;  /* 0x0000001009087819 */ /* 0x000fe200000006ff */
[-C--:B------:R-:W-:Y:S01]  /*a580*/  FMUL.FTZ R61, R61, R60.reuse ;  /* 0x0000003c3d3d7220 */ /* 0x080fe20000410000 */
[----:B------:R-:W-:Y:S01]  /*a590*/  LOP3.LUT R64, R9, 0xffff0000, RZ, 0xc0, !PT ;  /* 0xffff000009407812 */ /* 0x000fe200078ec0ff */
[----:B------:R-:W-:Y:S01]  /*a5a0*/  FFMA.FTZ R62, R57, R60, -R62 ;  /* 0x0000003c393e7223 */ /* 0x000fe2000001083e */
[----:B------:R-:W-:Y:S01]  /*a5b0*/  SHF.L.U32 R9, R11, 0x10, RZ ;  /* 0x000000100b097819 */ /* 0x000fe200000006ff */
[----:B------:R-:W-:Y:S01]  /*a5c0*/  FFMA.FTZ R57, R57, R58, R61 ;  /* 0x0000003a39397223 */ /* 0x000fe2000001003d */
[----:B------:R-:W-:-:S02]  /*a5d0*/  LOP3.LUT R66, R11, 0xffff0000, RZ, 0xc0, !PT ;  /* 0xffff00000b427812 */ /* 0x000fc400078ec0ff */
[----:B------:R-:W-:Y:S02]  /*a5e0*/  LOP3.LUT R10, R10, 0xffff0000, RZ, 0xc0, !PT ;  /* 0xffff00000a0a7812 */ /* 0x000fe400078ec0ff */
[----:B------:R-:W-:Y:S02]  /*a5f0*/  LOP3.LUT R11, R42, 0xffff0000, RZ, 0xc0, !PT ;  /* 0xffff00002a0b7812 */ /* 0x000fe400078ec0ff */
[----:B------:R-:W-:-:S03]  /*a600*/  LOP3.LUT R58, R44, 0xffff0000, RZ, 0xc0, !PT ;  /* 0xffff00002c3a7812 */ /* 0x000fc600078ec0ff */
[C---:B------:R-:W-:Y:S02]  /*a610*/  FMUL.FTZ R60, R10.reuse, R11 ;  /* 0x0000000b0a3c7220 */ /* 0x040fe40000410000 */
[-C--:B------:R-:W-:Y:S02]  /*a620*/  FMUL.FTZ R10, R10, R59.reuse ;  /* 0x0000003b0a0a7220 */ /* 0x080fe40000410000 */
[----:B------:R-:W-:Y:S02]  /*a630*/  FFMA.FTZ R59, R55, R59, -R60 ;  /* 0x0000003b373b7223 */ /* 0x000fe4000001083c */
[C---:B------:R-:W-:Y:S02]  /*a640*/  FMUL.FTZ R60, R15.reuse, R68 ;  /* 0x000000440f3c7220 */ /* 0x040fe40000410000 */
[-C--:B------:R-:W-:Y:S02]  /*a650*/  FMUL.FTZ R15, R15, R70.reuse ;  /* 0x000000460f0f7220 */ /* 0x080fe40000410000 */
[----:B------:R-:W-:Y:S01]  /*a660*/  FFMA.FTZ R10, R55, R11, R10 ;  /* 0x0000000b370a7223 */ /* 0x000fe2000001000a */
[----:B------:R-:W-:Y:S01]  /*a670*/  LOP3.LUT R55, R48, 0xffff0000, RZ, 0xc0, !PT ;  /* 0xffff000030377812 */ /* 0x000fe200078ec0ff */
[----:B------:R-:W-:Y:S01]  /*a680*/  FFMA.FTZ R60, R53, R70, -R60 ;  /* 0x00000046353c7223 */ /* 0x000fe2000001083c */
[----:B------:R-:W-:Y:S01]  /*a690*/  SHF.L.U32 R11, R43, 0x10, RZ ;  /* 0x000000102b0b7819 */ /* 0x000fe200000006ff */
[----:B------:R-:W-:Y:S01]  /*a6a0*/  FFMA.FTZ R53, R53, R68, R15 ;  /* 0x0000004435357223 */ /* 0x000fe2000001000f */
[----:B------:R-:W-:Y:S01]  /*a6b0*/  SHF.L.U32 R70, R45, 0x10, RZ ;  /* 0x000000102d467819 */ /* 0x000fe200000006ff */
[C---:B------:R-:W-:Y:S01]  /*a6c0*/  FMUL.FTZ R15, R65.reuse, R58 ;  /* 0x0000003a410f7220 */ /* 0x040fe20000410000 */
[----:B------:R-:W-:Y:S01]  /*a6d0*/  F2FP.BF16.PACK_AB R10, R10, R57 ;  /* 0x000000390a0a723e */ /* 0x000fe200000010ff */
[----:B------:R-:W-:-:S02]  /*a6e0*/  FMUL.FTZ R65, R65, R55 ;  /* 0x0000003741417220 */ /* 0x000fc40000410000 */
[----:B------:R-:W-:Y:S02]  /*a6f0*/  FFMA.FTZ R55, R54, R55, -R15 ;  /* 0x0000003736377223 */ /* 0x000fe4000001080f */
[C---:B------:R-:W-:Y:S02]  /*a700*/  FMUL.FTZ R61, R8.reuse, R11 ;  /* 0x0000000b083d7220 */ /* 0x040fe40000410000 */
[-C--:B------:R-:W-:Y:S02]  /*a710*/  FMUL.FTZ R15, R8, R63.reuse ;  /* 0x0000003f080f7220 */ /* 0x080fe40000410000 */
[C---:B------:R-:W-:Y:S02]  /*a720*/  IMAD.U32 R68, R41.reuse, 0x10000, RZ ;  /* 0x0001000029447824 */ /* 0x040fe400078e00ff */
[----:B------:R-:W-:Y:S02]  /*a730*/  FFMA.FTZ R8, R54, R58, R65 ;  /* 0x0000003a36087223 */ /* 0x000fe40000010041 */
[C---:B------:R-:W-:Y:S01]  /*a740*/  FFMA.FTZ R58, R56.reuse, R63, -R61 ;  /* 0x0000003f383a7223 */ /* 0x040fe2000001083d */
[----:B------:R-:W-:Y:S01]  /*a750*/  LOP3.LUT R61, R41, 0xffff0000, RZ, 0xc0, !PT ;  /* 0xffff0000293d7812 */ /* 0x000fe200078ec0ff */
[----:B------:R-:W-:Y:S01]  /*a760*/  FFMA.FTZ R56, R56, R11, R15 ;  /* 0x0000000b38387223 */ /* 0x000fe2000001000f */
[----:B------:R-:W-:Y:S01]  /*a770*/  LOP3.LUT R15, R45, 0xffff0000, RZ, 0xc0, !PT ;  /* 0xffff00002d0f7812 */ /* 0x000fe200078ec0ff */
[C---:B------:R-:W-:Y:S01]  /*a780*/  FMUL.FTZ R54, R9.reuse, R68 ;  /* 0x0000004409367220 */ /* 0x040fe20000410000 */
[----:B------:R-:W-:Y:S01]  /*a790*/  F2FP.BF16.PACK_AB R8, R8, R53 ;  /* 0x000000350808723e */ /* 0x000fe200000010ff */
[-C--:B------:R-:W-:Y:S01]  /*a7a0*/  FMUL.FTZ R11, R9, R70.reuse ;  /* 0x00000046090b7220 */ /* 0x080fe20000410000 */
[----:B------:R-:W-:Y:S01]  /*a7b0*/  LOP3.LUT R9, R43, 0xffff0000, RZ, 0xc0, !PT ;  /* 0xffff00002b097812 */ /* 0x000fe200078ec0ff */
[----:B------:R-:W-:-:S02]  /*a7c0*/  FFMA.FTZ R54, R13, R70, -R54 ;  /* 0x000000460d367223 */ /* 0x000fc40000010836 */
[----:B------:R-:W-:Y:S02]  /*a7d0*/  FFMA.FTZ R11, R13, R68, R11 ;  /* 0x000000440d0b7223 */ /* 0x000fe4000001000b */
[C---:B------:R-:W-:Y:S02]  /*a7e0*/  FMUL.FTZ R13, R64.reuse, R9 ;  /* 0x00000009400d7220 */ /* 0x040fe40000410000 */
[----:B------:R-:W-:Y:S02]  /*a7f0*/  FMUL.FTZ R65, R64, R67 ;  /* 0x0000004340417220 */ /* 0x000fe40000410000 */
[C---:B------:R-:W-:Y:S02]  /*a800*/  FMUL.FTZ R64, R66.reuse, R61 ;  /* 0x0000003d42407220 */ /* 0x040fe40000410000 */
[----:B------:R-:W-:Y:S02]  /*a810*/  FMUL.FTZ R63, R66, R15 ;  /* 0x0000000f423f7220 */ /* 0x000fe40000410000 */
[----:B------:R-:W-:-:S02]  /*a820*/  FFMA.FTZ R13, R12, R67, -R13 ;  /* 0x000000430c0d7223 */ /* 0x000fc4000001080d */
[----:B------:R-:W-:Y:S02]  /*a830*/  FFMA.FTZ R15, R14, R15, -R64 ;  /* 0x0000000f0e0f7223 */ /* 0x000fe40000010840 */
[----:B------:R-:W-:Y:S01]  /*a840*/  FFMA.FTZ R9, R12, R9, R65 ;  /* 0x000000090c097223 */ /* 0x000fe20000010041 */
[----:B------:R-:W-:Y:S01]  /*a850*/  F2FP.BF16.PACK_AB R12, R55, R60 ;  /* 0x0000003c370c723e */ /* 0x000fe200000010ff */
[----:B------:R-:W-:Y:S01]  /*a860*/  FFMA.FTZ R64, R14, R61, R63 ;  /* 0x0000003d0e407223 */ /* 0x000fe2000001003f */
[----:B------:R-:W-:Y:S02]  /*a870*/  F2FP.BF16.PACK_AB R14, R59, R62 ;  /* 0x0000003e3b0e723e */ /* 0x000fe400000010ff */
[----:B------:R-:W-:Y:S02]  /*a880*/  F2FP.BF16.PACK_AB R13, R13, R58 ;  /* 0x0000003a0d0d723e */ /* 0x000fe400000010ff */
[----:B------:R-:W-:Y:S02]  /*a890*/  F2FP.BF16.PACK_AB R15, R15, R54 ;  /* 0x000000360f0f723e */ /* 0x000fe400000010ff */
[----:B------:R-:W-:-:S02]  /*a8a0*/  F2FP.BF16.PACK_AB R9, R9, R56 ;  /* 0x000000380909723e */ /* 0x000fc400000010ff */
[----:B------:R-:W-:Y:S01]  /*a8b0*/  F2FP.BF16.PACK_AB R11, R64, R11 ;  /* 0x0000000b400b723e */ /* 0x000fe200000010ff */
[----:B------:R1:W-:Y:S04]  /*a8c0*/  STS.128 [R52+0xc100], R12 ;  /* 0x00c1000c34007388 */ /* 0x0003e80000000c00 */
[----:B------:R1:W-:Y:S02]  /*a8d0*/  STS.128 [R50+0xc100], R8 ;  /* 0x00c1000832007388 */ /* 0x0003e40000000c00 */
.L_x_121:
[----:B------:R-:W-:Y:S05]  /*a8e0*/  BSYNC B0 ;  /* 0x0000000000007941 */ /* 0x000fea0003800000 */
.L_x_120:
[----:B-1----:R-:W-:Y:S01]  /*a8f0*/  IADD3 R12, R23, 0x20, RZ ;  /* 0x00000020170c7810 */ /* 0x002fe20007ffe0ff */
[----:B------:R-:W-:Y:S03]  /*a900*/  BSSY B0, `(.L_x_122) ;  /* 0x0000069000007945 */ /* 0x000fe60003800000 */
[----:B------:R-:W-:-:S13]  /*a910*/  ISETP.GE.AND P0, PT, R12, c[0x0][0x27c], PT ;  /* 0x00009f000c007a0c */ /* 0x000fda0003f06270 */
[----:B------:R-:W-:Y:S05]  /*a920*/  @P0 BRA `(.L_x_123) ;  /* 0x0000066000000947 */ /* 0x000fea0003800000 */
[----:B------:R-:W-:Y:S01]  /*a930*/  SHF.R.S32.HI R11, RZ, 0x1f, R12 ;  /* 0x0000001fff0b7819 */ /* 0x000fe2000001140c */
[----:B------:R-:W-:Y:S01]  /*a940*/  IMAD.MOV.U32 R8, RZ, RZ, c[0x0][0x27c] ;  /* 0x00009f00ff087624 */ /* 0x000fe200078e00ff */
[----:B------:R-:W-:Y:S01]  /*a950*/  SHF.L.U32 R58, R40, 0x10, RZ ;  /* 0x00000010283a7819 */ /* 0x000fe200000006ff */
[----:B------:R-:W-:Y:S01]  /*a960*/  IMAD.SHL.U32 R9, R24, 0x40, RZ ;  /* 0x0000004018097824 */ /* 0x000fe200078e00ff */
[CC--:B------:R-:W-:Y:S01]  /*a970*/  LEA.HI R10, R11.reuse, R12.reuse, RZ, 0x3 ;  /* 0x0000000c0b0a7211 */ /* 0x0c0fe200078f18ff */
[----:B------:R-:W-:Y:S01]  /*a980*/  IMAD.U32 R60, R36, 0x10000, RZ ;  /* 0x00010000243c7824 */ /* 0x000fe200078e00ff */
[----:B------:R-:W-:Y:S01]  /*a990*/  LEA.HI R11, R11, R12, RZ, 0x6 ;  /* 0x0000000c0b0b7211 */ /* 0x000fe200078f30ff */
[----:B------:R-:W-:Y:S01]  /*a9a0*/  IMAD.U32 R68, R33, 0x10000, RZ ;  /* 0x0001000021447824 */ /* 0x000fe200078e00ff */
[----:B------:R-:W-:Y:S02]  /*a9b0*/  SHF.R.S32.HI R13, RZ, 0x3, R10 ;  /* 0x00000003ff0d7819 */ /* 0x000fe4000001140a */
[----:B------:R-:W-:-:S02]  /*a9c0*/  LOP3.LUT R9, R9, 0x1c0, RZ, 0xc0, !PT ;  /* 0x000001c009097812 */ /* 0x000fc400078ec0ff */
[----:B------:R-:W-:Y:S02]  /*a9d0*/  LEA.HI R8, R8, R13, RZ, 0x1d ;  /* 0x0000000d08087211 */ /* 0x000fe400078fe8ff */
[----:B------:R-:W-:Y:S02]  /*a9e0*/  SHF.L.U32 R11, R11, 0x7, RZ ;  /* 0x000000070b0b7819 */ /* 0x000fe400000006ff */
[----:B------:R-:W-:Y:S02]  /*a9f0*/  SHF.R.S32.HI R13, RZ, 0x1f, R8 ;  /* 0x0000001fff0d7819 */ /* 0x000fe40000011408 */
[----:B------:R-:W-:Y:S02]  /*aa00*/  LOP3.LUT R15, R9, 0x38, R10, 0xf8, !PT ;  /* 0x00000038090f7812 */ /* 0x000fe400078ef80a */
[----:B------:R-:W-:Y:S01]  /*aa10*/  LEA.HI R13, R13, R8, RZ, 0x3 ;  /* 0x000000080d0d7211 */ /* 0x000fe200078f18ff */
[----:B------:R-:W-:Y:S01]  /*aa20*/  IMAD.SHL.U32 R8, R8, 0x8, RZ ;  /* 0x0000000808087824 */ /* 0x000fe200078e00ff */
[----:B------:R-:W-:-:S02]  /*aa30*/  SHF.R.U32.HI R10, RZ, 0x3, R9 ;  /* 0x00000003ff0a7819 */ /* 0x000fc40000011609 */
[----:B------:R-:W-:Y:S02]  /*aa40*/  SHF.L.U32 R13, R13, 0xa, RZ ;  /* 0x0000000a0d0d7819 */ /* 0x000fe400000006ff */
[----:B------:R-:W-:Y:S02]  /*aa50*/  LOP3.LUT R9, R9, 0x38, R8, 0xf8, !PT ;  /* 0x0000003809097812 */ /* 0x000fe400078ef808 */
[----:B------:R-:W-:Y:S02]  /*aa60*/  LOP3.LUT R12, R11, 0x7fffe000, RZ, 0xc0, !PT ;  /* 0x7fffe0000b0c7812 */ /* 0x000fe400078ec0ff */
[----:B------:R-:W-:Y:S02]  /*aa70*/  LOP3.LUT R8, R13, 0x7fffe000, RZ, 0xc0, !PT ;  /* 0x7fffe0000d087812 */ /* 0x000fe400078ec0ff */
[-C--:B------:R-:W-:Y:S01]  /*aa80*/  LOP3.LUT R15, R15, R10.reuse, RZ, 0x3c, !PT ;  /* 0x0000000a0f0f7212 */ /* 0x080fe200078e3cff */
[----:B------:R-:W-:Y:S01]  /*aa90*/  IMAD R12, R21, 0x200, R12 ;  /* 0x00000200150c7824 */ /* 0x000fe200078e020c */
[----:B------:R-:W-:-:S02]  /*aaa0*/  LOP3.LUT R9, R9, R10, RZ, 0x3c, !PT ;  /* 0x0000000a09097212 */ /* 0x000fc400078e3cff */
[----:B------:R-:W-:Y:S01]  /*aab0*/  LEA R8, R21, R8, 0x9 ;  /* 0x0000000815087211 */ /* 0x000fe200078e48ff */
[----:B------:R-:W-:Y:S01]  /*aac0*/  IMAD.IADD R12, R12, 0x1, R15 ;  /* 0x000000010c0c7824 */ /* 0x000fe200078e020f */
[----:B------:R-:W-:Y:S02]  /*aad0*/  LOP3.LUT R59, R40, 0xffff0000, RZ, 0xc0, !PT ;  /* 0xffff0000283b7812 */ /* 0x000fe400078ec0ff */
[----:B------:R-:W-:Y:S01]  /*aae0*/  SHF.L.U32 R70, R37, 0x10, RZ ;  /* 0x0000001025467819 */ /* 0x000fe200000006ff */
[----:B------:R-:W-:Y:S01]  /*aaf0*/  IMAD.IADD R50, R8, 0x1, R9 ;  /* 0x0000000108327824 */ /* 0x000fe200078e0209 */
[----:B------:R-:W-:Y:S01]  /*ab00*/  LOP3.LUT R67, R39, 0xffff0000, RZ, 0xc0, !PT ;  /* 0xffff000027437812 */ /* 0x000fe200078ec0ff */
[----:B------:R-:W-:Y:S02]  /*ab10*/  IMAD.SHL.U32 R52, R12, 0x2, RZ ;  /* 0x000000020c347824 */ /* 0x000fe400078e00ff */
[----:B------:R-:W-:-:S03]  /*ab20*/  IMAD.SHL.U32 R50, R50, 0x2, RZ ;  /* 0x0000000232327824 */ /* 0x000fc600078e00ff */
[----:B------:R-:W1:Y:S04]  /*ab30*/  LDS.128 R12, [R52+0xc100] ;  /* 0x00c10000340c7984 */ /* 0x000e680000000c00 */
[----:B------:R-:W2:Y:S01]  /*ab40*/  LDS.128 R8, [R50+0xc100] ;  /* 0x00c1000032087984 */ /* 0x000ea20000000c00 */
[C---:B-1----:R-:W-:Y:S01]  /*ab50*/  SHF.L.U32 R53, R12.reuse, 0x10, RZ ;  /* 0x000000100c357819 */ /* 0x042fe200000006ff */
[C---:B------:R-:W-:Y:S01]  /*ab60*/  IMAD.U32 R56, R13.reuse, 0x10000, RZ ;  /* 0x000100000d387824 */ /* 0x040fe200078e00ff */
[----:B------:R-:W-:Y:S01]  /*ab70*/  LOP3.LUT R57, R12, 0xffff0000, RZ, 0xc0, !PT ;  /* 0xffff00000c397812 */ /* 0x000fe200078ec0ff */
[----:B------:R-:W-:Y:S01]  /*ab80*/  IMAD.U32 R55, R14, 0x10000, RZ ;  /* 0x000100000e377824 */ /* 0x000fe200078e00ff */
[----:B------:R-:W-:Y:S01]  /*ab90*/  LOP3.LUT R12, R13, 0xffff0000, RZ, 0xc0, !PT ;  /* 0xffff00000d0c7812 */ /* 0x000fe200078ec0ff */
[----:B--2---:R-:W-:Y:S01]  /*aba0*/  IMAD.U32 R65, R8, 0x10000, RZ ;  /* 0x0001000008417824 */ /* 0x004fe200078e00ff */
[----:B------:R-:W-:Y:S01]  /*abb0*/  LOP3.LUT R54, R14, 0xffff0000, RZ, 0xc0, !PT ;  /* 0xffff00000e367812 */ /* 0x000fe200078ec0ff */
[----:B------:R-:W-:Y:S01]  /*abc0*/  IMAD.U32 R61, R10, 0x10000, RZ ;  /* 0x000100000a3d7824 */ /* 0x000fe200078e00ff */
[----:B------:R-:W-:Y:S01]  /*abd0*/  SHF.L.U32 R13, R15, 0x10, RZ ;  /* 0x000000100f0d7819 */ /* 0x000fe200000006ff */
[----:B------:R-:W-:Y:S01]  /*abe0*/  FMUL.FTZ R62, R65, R60 ;  /* 0x0000003c413e7220 */ /* 0x000fe20000410000 */
[----:B------:R-:W-:Y:S01]  /*abf0*/  LOP3.LUT R14, R15, 0xffff0000, RZ, 0xc0, !PT ;  /* 0xffff00000f0e7812 */ /* 0x000fe200078ec0ff */
[-C--:B------:R-:W-:Y:S01]  /*ac00*/  FMUL.FTZ R65, R65, R58.reuse ;  /* 0x0000003a41417220 */ /* 0x080fe20000410000 */
[----:B------:R-:W-:Y:S01]  /*ac10*/  SHF.L.U32 R15, R9, 0x10, RZ ;  /* 0x00000010090f7819 */ /* 0x000fe200000006ff */
[----:B------:R-:W-:Y:S01]  /*ac20*/  FFMA.FTZ R62, R53, R58, -R62 ;  /* 0x0000003a353e7223 */ /* 0x000fe2000001083e */
[----:B------:R-:W-:Y:S01]  /*ac30*/  LOP3.LUT R64, R9, 0xffff0000, RZ, 0xc0, !PT ;  /* 0xffff000009407812 */ /* 0x000fe200078ec0ff */
[----:B------:R-:W-:Y:S01]  /*ac40*/  FFMA.FTZ R53, R53, R60, R65 ;  /* 0x0000003c35357223 */ /* 0x000fe20000010041 */
[C---:B------:R-:W-:Y:S01]  /*ac50*/  SHF.L.U32 R9, R11.reuse, 0x10, RZ ;  /* 0x000000100b097819 */ /* 0x040fe200000006ff */
[----:B------:R-:W-:Y:S01]  /*ac60*/  IMAD.U32 R58, R34, 0x10000, RZ ;  /* 0x00010000223a7824 */ /* 0x000fe200078e00ff */
[----:B------:R-:W-:-:S02]  /*ac70*/  LOP3.LUT R66, R11, 0xffff0000, RZ, 0xc0, !PT ;  /* 0xffff00000b427812 */ /* 0x000fc400078ec0ff */
[----:B------:R-:W-:Y:S01]  /*ac80*/  LOP3.LUT R8, R8, 0xffff0000, RZ, 0xc0, !PT ;  /* 0xffff000008087812 */ /* 0x000fe200078ec0ff */
[----:B------:R-:W-:Y:S01]  /*ac90*/  FMUL.FTZ R65, R61, R58 ;  /* 0x0000003a3d417220 */ /* 0x000fe20000410000 */
[----:B------:R-:W-:Y:S02]  /*aca0*/  LOP3.LUT R11, R36, 0xffff0000, RZ, 0xc0, !PT ;  /* 0xffff0000240b7812 */ /* 0x000fe400078ec0ff */
[----:B------:R-:W-:Y:S02]  /*acb0*/  LOP3.LUT R63, R10, 0xffff0000, RZ, 0xc0, !PT ;  /* 0xffff00000a3f7812 */ /* 0x000fe400078ec0ff */
[----:B------:R-:W-:Y:S01]  /*acc0*/  SHF.L.U32 R60, R38, 0x10, RZ ;  /* 0x00000010263c7819 */ /* 0x000fe200000006ff */
[C---:B------:R-:W-:Y:S02]  /*acd0*/  FMUL.FTZ R10, R8.reuse, R11 ;  /* 0x0000000b080a7220 */ /* 0x040fe40000410000 */
[-C--:B------:R-:W-:Y:S02]  /*ace0*/  FMUL.FTZ R8, R8, R59.reuse ;  /* 0x0000003b08087220 */ /* 0x080fe40000410000 */
[----:B------:R-:W-:Y:S01]  /*acf0*/  FFMA.FTZ R59, R57, R59, -R10 ;  /* 0x0000003b393b7223 */ /* 0x000fe2000001080a */
[----:B------:R-:W-:Y:S01]  /*ad00*/  LOP3.LUT R10, R34, 0xffff0000, RZ, 0xc0, !PT ;  /* 0xffff0000220a7812 */ /* 0x000fe200078ec0ff */
[----:B------:R-:W-:-:S02]  /*ad10*/  FMUL.FTZ R61, R61, R60 ;  /* 0x0000003c3d3d7220 */ /* 0x000fc40000410000 */
[----:B------:R-:W-:Y:S01]  /*ad20*/  FFMA.FTZ R8, R57, R11, R8 ;  /* 0x0000000b39087223 */ /* 0x000fe20000010008 */
[----:B------:R-:W-:Y:S01]  /*ad30*/  LOP3.LUT R57, R38, 0xffff0000, RZ, 0xc0, !PT ;  /* 0xffff000026397812 */ /* 0x000fe200078ec0ff */
[----:B------:R-:W-:Y:S01]  /*ad40*/  FFMA.FTZ R60, R55, R60, -R65 ;  /* 0x0000003c373c7223 */ /* 0x000fe20000010841 */
[----:B------:R-:W-:Y:S01]  /*ad50*/  SHF.L.U32 R11, R35, 0x10, RZ ;  /* 0x00000010230b7819 */ /* 0x000fe200000006ff */
[----:B------:R-:W-:Y:S01]  /*ad60*/  FFMA.FTZ R55, R55, R58, R61 ;  /* 0x0000003a37377223 */ /* 0x000fe2000001003d */
[----:B------:R-:W-:Y:S01]  /*ad70*/  F2FP.BF16.PACK_AB R8, R8, R53 ;  /* 0x000000350808723e */ /* 0x000fe200000010ff */
[----:B------:R-:W-:Y:S02]  /*ad80*/  FMUL.FTZ R61, R63, R10 ;  /* 0x0000000a3f3d7220 */ /* 0x000fe40000410000 */
[----:B------:R-:W-:Y:S02]  /*ad90*/  IMAD.U32 R58, R39, 0x10000, RZ ;  /* 0x00010000273a7824 */ /* 0x000fe400078e00ff */
[----:B------:R-:W-:-:S02]  /*ada0*/  FMUL.FTZ R63, R63, R57 ;  /* 0x000000393f3f7220 */ /* 0x000fc40000410000 */
[----:B------:R-:W-:Y:S02]  /*adb0*/  FFMA.FTZ R57, R54, R57, -R61 ;  /* 0x0000003936397223 */ /* 0x000fe4000001083d */
[CC--:B------:R-:W-:Y:S02]  /*adc0*/  FMUL.FTZ R61, R15.reuse, R11.reuse ;  /* 0x0000000b0f3d7220 */ /* 0x0c0fe40000410000 */
[-C--:B------:R-:W-:Y:S02]  /*add0*/  FMUL.FTZ R15, R15, R58.reuse ;  /* 0x0000003a0f0f7220 */ /* 0x080fe40000410000 */
[----:B------:R-:W-:Y:S01]  /*ade0*/  FFMA.FTZ R58, R56, R58, -R61 ;  /* 0x0000003a383a7223 */ /* 0x000fe2000001083d */
[----:B------:R-:W-:Y:S01]  /*adf0*/  LOP3.LUT R61, R33, 0xffff0000, RZ, 0xc0, !PT ;  /* 0xffff0000213d7812 */ /* 0x000fe200078ec0ff */
[----:B------:R-:W-:Y:S02]  /*ae00*/  FFMA.FTZ R10, R54, R10, R63 ;  /* 0x0000000a360a7223 */ /* 0x000fe4000001003f */
        /* <DEDUP_REMOVED lines=24> */
.L_x_123:
[----:B------:R-:W-:Y:S05]  /*af90*/  BSYNC B0 ;  /* 0x0000000000007941 */ /* 0x000fea0003800000 */
.L_x_122:
[----:B-1----:R-:W-:-:S04]  /*afa0*/  IADD3 R12, R23, 0x40, RZ ;  /* 0x00000040170c7810 */ /* 0x002fc80007ffe0ff */
        /* <DEDUP_REMOVED lines=104> */
.L_x_119:
[----:B------:R-:W-:Y:S05]  /*b630*/  BSYNC B1 ;  /* 0x0000000000017941 */ /* 0x000fea0003800000 */
.L_x_118:
[----:B------:R-:W-:-:S04]  /*b640*/  IADD3 R24, R24, 0x40, RZ ;  /* 0x0000004018187810 */ /* 0x000fc80007ffe0ff */
[----:B------:R-:W-:-:S13]  /*b650*/  ISETP.GE.AND P0, PT, R24, R51, PT ;  /* 0x000000331800720c */ /* 0x000fda0003f06270 */
[----:B------:R-:W-:Y:S05]  /*b660*/  @P0 BRA `(.L_x_105) ;  /* 0x000013d000000947 */ /* 0x000fea0003800000 */
[----:B------:R-:W-:Y:S01]  /*b670*/  ISETP.GE.AND P0, PT, R23, c[0x0][0x27c], PT ;  /* 0x00009f0017007a0c */ /* 0x000fe20003f06270 */
[----:B------:R-:W-:-:S12]  /*b680*/  BSSY B0, `(.L_x_124) ;  /* 0x0000063000007945 */ /* 0x000fd80003800000 */
[----:B------:R-:W-:Y:S05]  /*b690*/  @P0 BRA `(.L_x_125) ;  /* 0x0000061000000947 */ /* 0x000fea0003800000 */
[----:B-1----:R-:W-:Y:S01]  /*b6a0*/  IMAD.MOV.U32 R12, RZ, RZ, c[0x0][0x27c] ;  /* 0x00009f00ff0c7624 */ /* 0x002fe200078e00ff */
[----:B------:R-:W-:Y:S01]  /*b6b0*/  SHF.R.S32.HI R9, RZ, 0x1f, R24 ;  /* 0x0000001fff097819 */ /* 0x000fe20000011418 */
[----:B------:R-:W-:Y:S02]  /*b6c0*/  IMAD.SHL.U32 R10, R24, 0x40, RZ ;  /* 0x00000040180a7824 */ /* 0x000fe400078e00ff */
[----:B------:R-:W-:Y:S01]  /*b6d0*/  IMAD.U32 R56, R42, 0x10000, RZ ;  /* 0x000100002a387824 */ /* 0x000fe200078e00ff */
[----:B------:R-:W-:Y:S01]  /*b6e0*/  LEA.HI R12, R12, R49, RZ, 0x1d ;  /* 0x000000310c0c7211 */ /* 0x000fe200078fe8ff */
[----:B------:R-:W-:Y:S01]  /*b6f0*/  IMAD.U32 R60, R46, 0x10000, RZ ;  /* 0x000100002e3c7824 */ /* 0x000fe200078e00ff */
[----:B------:R-:W-:Y:S02]  /*b700*/  LEA.HI R8, R9, R24, RZ, 0x3 ;  /* 0x0000001809087211 */ /* 0x000fe400078f18ff */
[----:B------:R-:W-:Y:S01]  /*b710*/  SHF.R.S32.HI R9, RZ, 0x1f, R12 ;  /* 0x0000001fff097819 */ /* 0x000fe2000001140c */
[----:B------:R-:W-:Y:S01]  /*b720*/  IMAD.SHL.U32 R11, R12, 0x8, RZ ;  /* 0x000000080c0b7824 */ /* 0x000fe200078e00ff */
[----:B------:R-:W-:-:S02]  /*b730*/  LOP3.LUT R10, R10, 0x1c0, RZ, 0xc0, !PT ;  /* 0x000001c00a0a7812 */ /* 0x000fc400078ec0ff */
[----:B------:R-:W-:Y:S02]  /*b740*/  LEA.HI R9, R9, R12, RZ, 0x3 ;  /* 0x0000000c09097211 */ /* 0x000fe400078f18ff */
[----:B------:R-:W-:Y:S02]  /*b750*/  SHF.L.U32 R8, R8, 0x6, RZ ;  /* 0x0000000608087819 */ /* 0x000fe400000006ff */
[C---:B------:R-:W-:Y:S01]  /*b760*/  LOP3.LUT R14, R10.reuse, 0x38, R23, 0xf8, !PT ;  /* 0x000000380a0e7812 */ /* 0x040fe200078ef817 */
[----:B------:R-:W-:Y:S01]  /*b770*/  IMAD.SHL.U32 R9, R9, 0x400, RZ ;  /* 0x0000040009097824 */ /* 0x000fe200078e00ff */
[----:B------:R-:W-:Y:S02]  /*b780*/  SHF.R.U32.HI R13, RZ, 0x3, R10 ;  /* 0x00000003ff0d7819 */ /* 0x000fe4000001160a */
[----:B------:R-:W-:Y:S02]  /*b790*/  LOP3.LUT R10, R10, 0x38, R11, 0xf8, !PT ;  /* 0x000000380a0a7812 */ /* 0x000fe400078ef80b */
[----:B------:R-:W-:-:S02]  /*b7a0*/  LOP3.LUT R8, R8, 0xfffffe00, RZ, 0xc0, !PT ;  /* 0xfffffe0008087812 */ /* 0x000fc400078ec0ff */
[----:B------:R-:W-:Y:S02]  /*b7b0*/  LOP3.LUT R49, R10, R13, RZ, 0x3c, !PT ;  /* 0x0000000d0a317212 */ /* 0x000fe400078e3cff */
[----:B------:R-:W-:Y:S02]  /*b7c0*/  LOP3.LUT R9, R9, 0x7fffe000, RZ, 0xc0, !PT ;  /* 0x7fffe00009097812 */ /* 0x000fe400078ec0ff */
[----:B------:R-:W-:Y:S02]  /*b7d0*/  LOP3.LUT R14, R8, R14, R13, 0xf6, !PT ;  /* 0x0000000e080e7212 */ /* 0x000fe400078ef60d */
[----:B------:R-:W-:Y:S02]  /*b7e0*/  IADD3 R49, R49, R9, R8 ;  /* 0x0000000931317210 */ /* 0x000fe40007ffe008 */
[----:B------:R-:W-:Y:S02]  /*b7f0*/  SHF.L.U32 R50, R14, 0x1, RZ ;  /* 0x000000010e327819 */ /* 0x000fe400000006ff */
[----:B------:R-:W-:Y:S01]  /*b800*/  LOP3.LUT R42, R42, 0xffff0000, RZ, 0xc0, !PT ;  /* 0xffff00002a2a7812 */ /* 0x000fe200078ec0ff */
[----:B------:R-:W-:-:S02]  /*b810*/  IMAD.SHL.U32 R49, R49, 0x2, RZ ;  /* 0x0000000231317824 */ /* 0x000fc400078e00ff */
[----:B------:R-:W1:Y:S04]  /*b820*/  LDS.128 R12, [R50+0xc100] ;  /* 0x00c10000320c7984 */ /* 0x000e680000000c00 */
[----:B------:R-:W2:Y:S01]  /*b830*/  LDS.128 R8, [R49+0xc100] ;  /* 0x00c1000031087984 */ /* 0x000ea20000000c00 */
[C---:B-1----:R-:W-:Y:S01]  /*b840*/  IMAD.U32 R52, R12.reuse, 0x10000, RZ ;  /* 0x000100000c347824 */ /* 0x042fe200078e00ff */
[----:B------:R-:W-:Y:S01]  /*b850*/  LOP3.LUT R51, R12, 0xffff0000, RZ, 0xc0, !PT ;  /* 0xffff00000c337812 */ /* 0x000fe200078ec0ff */
[----:B------:R-:W-:Y:S01]  /*b860*/  IMAD.U32 R53, R14, 0x10000, RZ ;  /* 0x000100000e357824 */ /* 0x000fe200078e00ff */
[C---:B------:R-:W-:Y:S01]  /*b870*/  SHF.L.U32 R12, R13.reuse, 0x10, RZ ;  /* 0x000000100d0c7819 */ /* 0x040fe200000006ff */
[----:B--2---:R-:W-:Y:S01]  /*b880*/  IMAD.U32 R57, R8, 0x10000, RZ ;  /* 0x0001000008397824 */ /* 0x004fe200078e00ff */
[----:B------:R-:W-:-:S02]  /*b890*/  LOP3.LUT R54, R13, 0xffff0000, RZ, 0xc0, !PT ;  /* 0xffff00000d367812 */ /* 0x000fc400078ec0ff */
[C---:B------:R-:W-:Y:S02]  /*b8a0*/  SHF.L.U32 R13, R15.reuse, 0x10, RZ ;  /* 0x000000100f0d7819 */ /* 0x040fe400000006ff */
[----:B------:R-:W-:Y:S02]  /*b8b0*/  LOP3.LUT R58, R15, 0xffff0000, RZ, 0xc0, !PT ;  /* 0xffff00000f3a7812 */ /* 0x000fe400078ec0ff */
[----:B------:R-:W-:Y:S02]  /*b8c0*/  SHF.L.U32 R15, R10, 0x10, RZ ;  /* 0x000000100a0f7819 */ /* 0x000fe400000006ff */
[----:B------:R-:W-:Y:S02]  /*b8d0*/  LOP3.LUT R55, R8, 0xffff0000, RZ, 0xc0, !PT ;  /* 0xffff000008377812 */ /* 0x000fe400078ec0ff */
[C---:B------:R-:W-:Y:S02]  /*b8e0*/  SHF.L.U32 R8, R9.reuse, 0x10, RZ ;  /* 0x0000001009087819 */ /* 0x040fe400000006ff */
[----:B------:R-:W-:Y:S01]  /*b8f0*/  LOP3.LUT R61, R9, 0xffff0000, RZ, 0xc0, !PT ;  /* 0xffff0000093d7812 */ /* 0x000fe200078ec0ff */
[-C--:B------:R-:W-:Y:S01]  /*b900*/  FMUL.FTZ R9, R56, R15.reuse ;  /* 0x0000000f38097220 */ /* 0x080fe20000410000 */
[----:B------:R-:W-:Y:S01]  /*b910*/  LOP3.LUT R59, R10, 0xffff0000, RZ, 0xc0, !PT ;  /* 0xffff00000a3b7812 */ /* 0x000fe200078ec0ff */
[----:B------:R-:W-:Y:S01]  /*b920*/  FMUL.FTZ R15, R60, R15 ;  /* 0x0000000f3c0f7220 */ /* 0x000fe20000410000 */
[----:B------:R-:W-:Y:S01]  /*b930*/  LOP3.LUT R14, R14, 0xffff0000, RZ, 0xc0, !PT ;  /* 0xffff00000e0e7812 */ /* 0x000fe200078ec0ff */
[-C--:B------:R-:W-:Y:S01]  /*b940*/  FFMA.FTZ R9, R60, R53.reuse, -R9 ;  /* 0x000000353c097223 */ /* 0x080fe20000010809 */
[----:B------:R-:W-:Y:S01]  /*b950*/  LOP3.LUT R60, R46, 0xffff0000, RZ, 0xc0, !PT ;  /* 0xffff00002e3c7812 */ /* 0x000fe200078ec0ff */
[----:B------:R-:W-:Y:S01]  /*b960*/  FFMA.FTZ R15, R56, R53, R15 ;  /* 0x00000035380f7223 */ /* 0x000fe2000001000f */
[----:B------:R-:W-:Y:S01]  /*b970*/  SHF.L.U32 R53, R48, 0x10, RZ ;  /* 0x0000001030357819 */ /* 0x000fe200000006ff */
[C---:B------:R-:W-:Y:S01]  /*b980*/  IMAD.U32 R46, R44.reuse, 0x10000, RZ ;  /* 0x000100002c2e7824 */ /* 0x040fe200078e00ff */
[----:B------:R-:W-:Y:S01]  /*b990*/  LOP3.LUT R44, R44, 0xffff0000, RZ, 0xc0, !PT ;  /* 0xffff00002c2c7812 */ /* 0x000fe200078ec0ff */
[----:B------:R-:W-:Y:S01]  /*b9a0*/  FMUL.FTZ R63, R42, R59 ;  /* 0x0000003b2a3f7220 */ /* 0x000fe20000410000 */
[----:B------:R-:W-:Y:S01]  /*b9b0*/  LOP3.LUT R48, R48, 0xffff0000, RZ, 0xc0, !PT ;  /* 0xffff000030307812 */ /* 0x000fe200078ec0ff */
[-C--:B------:R-:W-:Y:S01]  /*b9c0*/  FMUL.FTZ R56, R46, R57.reuse ;  /* 0x000000392e387220 */ /* 0x080fe20000410000 */
[----:B------:R-:W-:Y:S01]  /*b9d0*/  SHF.L.U32 R10, R11, 0x10, RZ ;  /* 0x000000100b0a7819 */ /* 0x000fe200000006ff */
[----:B------:R-:W-:Y:S01]  /*b9e0*/  FMUL.FTZ R57, R53, R57 ;  /* 0x0000003935397220 */ /* 0x000fe20000410000 */
[----:B------:R-:W-:Y:S01]  /*b9f0*/  LOP3.LUT R11, R11, 0xffff0000, RZ, 0xc0, !PT ;  /* 0xffff00000b0b7812 */ /* 0x000fe200078ec0ff */
[----:B------:R-:W-:-:S02]  /*ba00*/  FMUL.FTZ R59, R60, R59 ;  /* 0x0000003b3c3b7220 */ /* 0x000fc40000410000 */
[----:B------:R-:W-:Y:S02]  /*ba10*/  FFMA.FTZ R57, R46, R52, R57 ;  /* 0x000000342e397223 */ /* 0x000fe40000010039 */
[-C--:B------:R-:W-:Y:S02]  /*ba20*/  FMUL.FTZ R46, R44, R55.reuse ;  /* 0x000000372c2e7220 */ /* 0x080fe40000410000 */
[-C--:B------:R-:W-:Y:S02]  /*ba30*/  FFMA.FTZ R60, R60, R14.reuse, -R63 ;  /* 0x0000000e3c3c7223 */ /* 0x080fe4000001083f */
[----:B------:R-:W-:Y:S02]  /*ba40*/  FFMA.FTZ R42, R42, R14, R59 ;  /* 0x0000000e2a2a7223 */ /* 0x000fe4000001003b */
[----:B------:R-:W-:Y:S01]  /*ba50*/  FFMA.FTZ R56, R53, R52, -R56 ;  /* 0x0000003435387223 */ /* 0x000fe20000010838 */
[C---:B------:R-:W-:Y:S01]  /*ba60*/  SHF.L.U32 R53, R43.reuse, 0x10, RZ ;  /* 0x000000102b357819 */ /* 0x040fe200000006ff */
[C---:B------:R-:W-:Y:S01]  /*ba70*/  FMUL.FTZ R14, R48.reuse, R55 ;  /* 0x00000037300e7220 */ /* 0x040fe20000410000 */
[----:B------:R-:W-:Y:S01]  /*ba80*/  LOP3.LUT R43, R43, 0xffff0000, RZ, 0xc0, !PT ;  /* 0xffff00002b2b7812 */ /* 0x000fe200078ec0ff */
[-C--:B------:R-:W-:Y:S01]  /*ba90*/  FFMA.FTZ R55, R48, R51.reuse, -R46 ;  /* 0x0000003330377223 */ /* 0x080fe2000001082e */
[----:B------:R-:W-:Y:S01]  /*baa0*/  SHF.L.U32 R48, R45, 0x10, RZ ;  /* 0x000000102d307819 */ /* 0x000fe200000006ff */
[C---:B------:R-:W-:Y:S01]  /*bab0*/  IMAD.U32 R46, R41.reuse, 0x10000, RZ ;  /* 0x00010000292e7824 */ /* 0x040fe200078e00ff */
[----:B------:R-:W-:Y:S01]  /*bac0*/  LOP3.LUT R41, R41, 0xffff0000, RZ, 0xc0, !PT ;  /* 0xffff000029297812 */ /* 0x000fe200078ec0ff */
[C---:B------:R-:W-:Y:S01]  /*bad0*/  IMAD.U32 R59, R47.reuse, 0x10000, RZ ;  /* 0x000100002f3b7824 */ /* 0x040fe200078e00ff */
[----:B------:R-:W-:Y:S01]  /*bae0*/  LOP3.LUT R47, R47, 0xffff0000, RZ, 0xc0, !PT ;  /* 0xffff00002f2f7812 */ /* 0x000fe200078ec0ff */
[----:B------:R-:W-:Y:S01]  /*baf0*/  FFMA.FTZ R44, R44, R51, R14 ;  /* 0x000000332c2c7223 */ /* 0x000fe2000001000e */
[----:B------:R-:W-:Y:S01]  /*bb00*/  LOP3.LUT R45, R45, 0xffff0000, RZ, 0xc0, !PT ;  /* 0xffff00002d2d7812 */ /* 0x000fe200078ec0ff */
[----:B------:R-:W-:-:S02]  /*bb10*/  FMUL.FTZ R52, R53, R8 ;  /* 0x0000000835347220 */ /* 0x000fc40000410000 */
[----:B------:R-:W-:Y:S02]  /*bb20*/  FMUL.FTZ R14, R46, R10 ;  /* 0x0000000a2e0e7220 */ /* 0x000fe40000410000 */
[----:B------:R-:W-:Y:S02]  /*bb30*/  FMUL.FTZ R8, R59, R8 ;  /* 0x000000083b087220 */ /* 0x000fe40000410000 */
[C---:B------:R-:W-:Y:S02]  /*bb40*/  FMUL.FTZ R10, R48.reuse, R10 ;  /* 0x0000000a300a7220 */ /* 0x040fe40000410000 */
[----:B------:R-:W-:Y:S02]  /*bb50*/  FFMA.FTZ R53, R53, R12, R8 ;  /* 0x0000000c35357223 */ /* 0x000fe40000010008 */
[----:B------:R-:W-:Y:S01]  /*bb60*/  FFMA.FTZ R48, R48, R13, -R14 ;  /* 0x0000000d30307223 */ /* 0x000fe2000001080e */
[----:B------:R-:W-:Y:S01]  /*bb70*/  F2FP.BF16.PACK_AB R14, R60, R9 ;  /* 0x000000093c0e723e */ /* 0x000fe200000010ff */
[----:B------:R-:W-:Y:S01]  /*bb80*/  FFMA.FTZ R46, R46, R13, R10 ;  /* 0x0000000d2e2e7223 */ /* 0x000fe2000001000a */
[----:B------:R-:W-:Y:S01]  /*bb90*/  F2FP.BF16.PACK_AB R10, R42, R15 ;  /* 0x0000000f2a0a723e */ /* 0x000fe200000010ff */
[----:B------:R-:W-:-:S02]  /*bba0*/  FMUL.FTZ R13, R43, R61 ;  /* 0x0000003d2b0d7220 */ /* 0x000fc40000410000 */
[----:B------:R-:W-:Y:S02]  /*bbb0*/  FMUL.FTZ R8, R41, R11 ;  /* 0x0000000b29087220 */ /* 0x000fe40000410000 */
[----:B------:R-:W-:Y:S02]  /*bbc0*/  FMUL.FTZ R61, R47, R61 ;  /* 0x0000003d2f3d7220 */ /* 0x000fe40000410000 */
[----:B------:R-:W-:Y:S02]  /*bbd0*/  FMUL.FTZ R11, R45, R11 ;  /* 0x0000000b2d0b7220 */ /* 0x000fe40000410000 */
[----:B------:R-:W-:Y:S01]  /*bbe0*/  FFMA.FTZ R52, R59, R12, -R52 ;  /* 0x0000000c3b347223 */ /* 0x000fe20000010834 */
[----:B------:R-:W-:Y:S01]  /*bbf0*/  F2FP.BF16.PACK_AB R12, R55, R56 ;  /* 0x00000038370c723e */ /* 0x000fe200000010ff */
[----:B------:R-:W-:Y:S02]  /*bc00*/  FFMA.FTZ R13, R47, R54, -R13 ;  /* 0x000000362f0d7223 */ /* 0x000fe4000001080d */
[----:B------:R-:W-:Y:S01]  /*bc10*/  FFMA.FTZ R45, R45, R58, -R8 ;  /* 0x0000003a2d2d7223 */ /* 0x000fe20000010808 */
[----:B------:R-:W-:Y:S01]  /*bc20*/  F2FP.BF16.PACK_AB R8, R44, R57 ;  /* 0x000000392c08723e */ /* 0x000fe200000010ff */
[----:B------:R-:W-:Y:S01]  /*bc30*/  FFMA.FTZ R54, R43, R54, R61 ;  /* 0x000000362b367223 */ /* 0x000fe2000001003d */
[----:B------:R-:W-:Y:S01]  /*bc40*/  F2FP.BF16.PACK_AB R13, R13, R52 ;  /* 0x000000340d0d723e */ /* 0x000fe200000010ff */
[----:B------:R-:W-:Y:S01]  /*bc50*/  FFMA.FTZ R11, R41, R58, R11 ;  /* 0x0000003a290b7223 */ /* 0x000fe2000001000b */
[----:B------:R-:W-:-:S02]  /*bc60*/  F2FP.BF16.PACK_AB R15, R45, R48 ;  /* 0x000000302d0f723e */ /* 0x000fc400000010ff */
[----:B------:R-:W-:Y:S02]  /*bc70*/  F2FP.BF16.PACK_AB R9, R54, R53 ;  /* 0x000000353609723e */ /* 0x000fe400000010ff */
[----:B------:R-:W-:Y:S01]  /*bc80*/  F2FP.BF16.PACK_AB R11, R11, R46 ;  /* 0x0000002e0b0b723e */ /* 0x000fe200000010ff */
[----:B------:R1:W-:Y:S04]  /*bc90*/  STS.128 [R50+0xc100], R12 ;  /* 0x00c1000c32007388 */ /* 0x0003e80000000c00 */
[----:B------:R1:W-:Y:S02]  /*bca0*/  STS.128 [R49+0xc100], R8 ;  /* 0x00c1000831007388 */ /* 0x0003e40000000c00 */
.L_x_125:
[----:B------:R-:W-:Y:S05]  /*bcb0*/  BSYNC B0 ;  /* 0x0000000000007941 */ /* 0x000fea0003800000 */
.L_x_124:
[----:B-1----:R-:W-:Y:S01]  /*bcc0*/  IADD3 R11, R23, 0x20, RZ ;  /* 0x00000020170b7810 */ /* 0x002fe20007ffe0ff */
[----:B------:R-:W-:Y:S03]  /*bcd0*/  BSSY B0, `(.L_x_126) ;  /* 0x000006b000007945 */ /* 0x000fe60003800000 */
[----:B------:R-:W-:-:S13]  /*bce0*/  ISETP.GE.AND P0, PT, R11, c[0x0][0x27c], PT ;  /* 0x00009f000b007a0c */ /* 0x000fda0003f06270 */
[----:B------:R-:W-:Y:S05]  /*bcf0*/  @P0 BRA `(.L_x_127) ;  /* 0x0000068000000947 */ /* 0x000fea0003800000 */
[----:B------:R-:W-:Y:S01]  /*bd00*/  SHF.R.S32.HI R12, RZ, 0x1f, R11 ;  /* 0x0000001fff0c7819 */ /* 0x000fe2000001140b */
[----:B------:R-:W-:Y:S01]  /*bd10*/  IMAD.MOV.U32 R13, RZ, RZ, c[0x0][0x27c] ;  /* 0x00009f00ff0d7624 */ /* 0x000fe200078e00ff */
[----:B------:R-:W-:Y:S01]  /*bd20*/  SHF.R.S32.HI R9, RZ, 0x1f, R24 ;  /* 0x0000001fff097819 */ /* 0x000fe20000011418 */
[----:B------:R-:W-:Y:S01]  /*bd30*/  IMAD.SHL.U32 R14, R24, 0x40, RZ ;  /* 0x00000040180e7824 */ /* 0x000fe200078e00ff */
[-C--:B------:R-:W-:Y:S01]  /*bd40*/  LEA.HI R15, R12, R11.reuse, RZ, 0x3 ;  /* 0x0000000b0c0f7211 */ /* 0x080fe200078f18ff */
[----:B------:R-:W-:Y:S01]  /*bd50*/  IMAD.U32 R49, R40, 0x10000, RZ ;  /* 0x0001000028317824 */ /* 0x000fe200078e00ff */
[----:B------:R-:W-:Y:S02]  /*bd60*/  LEA.HI R12, R12, R11, RZ, 0x6 ;  /* 0x0000000b0c0c7211 */ /* 0x000fe400078f30ff */
[----:B------:R-:W-:Y:S02]  /*bd70*/  SHF.R.S32.HI R8, RZ, 0x3, R15 ;  /* 0x00000003ff087819 */ /* 0x000fe4000001140f */
[----:B------:R-:W-:Y:S01]  /*bd80*/  LOP3.LUT R14, R14, 0x1c0, RZ, 0xc0, !PT ;  /* 0x000001c00e0e7812 */ /* 0x000fe200078ec0ff */
[----:B------:R-:W-:Y:S01]  /*bd90*/  IMAD.SHL.U32 R12, R12, 0x80, RZ ;  /* 0x000000800c0c7824 */ /* 0x000fe200078e00ff */
[----:B------:R-:W-:-:S02]  /*bda0*/  LEA.HI R13, R13, R8, RZ, 0x1d ;  /* 0x000000080d0d7211 */ /* 0x000fc400078fe8ff */
[----:B------:R-:W-:Y:S02]  /*bdb0*/  LEA.HI R9, R9, R24, RZ, 0x3 ;  /* 0x0000001809097211 */ /* 0x000fe400078f18ff */
[----:B------:R-:W-:Y:S01]  /*bdc0*/  SHF.R.S32.HI R10, RZ, 0x1f, R13 ;  /* 0x0000001fff0a7819 */ /* 0x000fe2000001140d */
[----:B------:R-:W-:Y:S01]  /*bdd0*/  IMAD.SHL.U32 R11, R13, 0x8, RZ ;  /* 0x000000080d0b7824 */ /* 0x000fe200078e00ff */
[----:B------:R-:W-:Y:S02]  /*bde0*/  LOP3.LUT R15, R14, 0x38, R15, 0xf8, !PT ;  /* 0x000000380e0f7812 */ /* 0x000fe400078ef80f */
[----:B------:R-:W-:Y:S02]  /*bdf0*/  LEA.HI R10, R10, R13, RZ, 0x3 ;  /* 0x0000000d0a0a7211 */ /* 0x000fe400078f18ff */
[----:B------:R-:W-:Y:S02]  /*be00*/  SHF.R.U32.HI R8, RZ, 0x3, R14 ;  /* 0x00000003ff087819 */ /* 0x000fe4000001160e */
[----:B------:R-:W-:Y:S01]  /*be10*/  SHF.L.U32 R9, R9, 0x6, RZ ;  /* 0x0000000609097819 */ /* 0x000fe200000006ff */
[----:B------:R-:W-:Y:S01]  /*be20*/  IMAD.SHL.U32 R10, R10, 0x400, RZ ;  /* 0x000004000a0a7824 */ /* 0x000fe200078e00ff */
[----:B------:R-:W-:-:S02]  /*be30*/  LOP3.LUT R12, R12, 0x7fffe000, RZ, 0xc0, !PT ;  /* 0x7fffe0000c0c7812 */ /* 0x000fc400078ec0ff */
[----:B------:R-:W-:Y:S02]  /*be40*/  LOP3.LUT R15, R15, R8, RZ, 0x3c, !PT ;  /* 0x000000080f0f7212 */ /* 0x000fe400078e3cff */
[----:B------:R-:W-:Y:S02]  /*be50*/  LOP3.LUT R9, R9, 0xfffffe00, RZ, 0xc0, !PT ;  /* 0xfffffe0009097812 */ /* 0x000fe400078ec0ff */
[----:B------:R-:W-:Y:S02]  /*be60*/  LOP3.LUT R11, R14, 0x38, R11, 0xf8, !PT ;  /* 0x000000380e0b7812 */ /* 0x000fe400078ef80b */
[--C-:B------:R-:W-:Y:S02]  /*be70*/  IADD3 R12, R15, R12, R9.reuse ;  /* 0x0000000c0f0c7210 */ /* 0x100fe40007ffe009 */
[----:B------:R-:W-:Y:S02]  /*be80*/  LOP3.LUT R8, R11, R8, RZ, 0x3c, !PT ;  /* 0x000000080b087212 */ /* 0x000fe400078e3cff */
[----:B------:R-:W-:Y:S01]  /*be90*/  LOP3.LUT R10, R10, 0x7fffe000, RZ, 0xc0, !PT ;  /* 0x7fffe0000a0a7812 */ /* 0x000fe200078ec0ff */
[----:B------:R-:W-:Y:S01]  /*bea0*/  IMAD.SHL.U32 R42, R12, 0x2, RZ ;  /* 0x000000020c2a7824 */ /* 0x000fe200078e00ff */
[----:B------:R-:W-:Y:S01]  /*beb0*/  LOP3.LUT R54, R40, 0xffff0000, RZ, 0xc0, !PT ;  /* 0xffff000028367812 */ /* 0x000fe200078ec0ff */
[----:B------:R-:W-:Y:S01]  /*bec0*/  IMAD.U32 R40, R34, 0x10000, RZ ;  /* 0x0001000022287824 */ /* 0x000fe200078e00ff */
[----:B------:R-:W-:-:S02]  /*bed0*/  IADD3 R41, R8, R10, R9 ;  /* 0x0000000a08297210 */ /* 0x000fc40007ffe009 */
[----:B------:R-:W1:Y:S01]  /*bee0*/  LDS.128 R12, [R42+0xc100] ;  /* 0x00c100002a0c7984 */ /* 0x000e620000000c00 */
[----:B------:R-:W-:Y:S02]  /*bef0*/  LOP3.LUT R34, R34, 0xffff0000, RZ, 0xc0, !PT ;  /* 0xffff000022227812 */ /* 0x000fe400078ec0ff */
[----:B------:R-:W-:-:S05]  /*bf00*/  SHF.L.U32 R41, R41, 0x1, RZ ;  /* 0x0000000129297819 */ /* 0x000fca00000006ff */
[----:B------:R-:W2:Y:S01]  /*bf10*/  LDS.128 R8, [R41+0xc100] ;  /* 0x00c1000029087984 */ /* 0x000ea20000000c00 */
[C---:B-1----:R-:W-:Y:S01]  /*bf20*/  IMAD.U32 R44, R12.reuse, 0x10000, RZ ;  /* 0x000100000c2c7824 */ /* 0x042fe200078e00ff */
[----:B------:R-:W-:Y:S01]  /*bf30*/  LOP3.LUT R43, R12, 0xffff0000, RZ, 0xc0, !PT ;  /* 0xffff00000c2b7812 */ /* 0x000fe200078ec0ff */
[C---:B------:R-:W-:Y:S01]  /*bf40*/  IMAD.U32 R12, R13.reuse, 0x10000, RZ ;  /* 0x000100000d0c7824 */ /* 0x040fe200078e00ff */
[----:B------:R-:W-:Y:S01]  /*bf50*/  LOP3.LUT R46, R13, 0xffff0000, RZ, 0xc0, !PT ;  /* 0xffff00000d2e7812 */ /* 0x000fe200078ec0ff */
[C---:B------:R-:W-:Y:S01]  /*bf60*/  IMAD.U32 R13, R15.reuse, 0x10000, RZ ;  /* 0x000100000f0d7824 */ /* 0x040fe200078e00ff */
[----:B------:R-:W-:Y:S02]  /*bf70*/  LOP3.LUT R48, R15, 0xffff0000, RZ, 0xc0, !PT ;  /* 0xffff00000f307812 */ /* 0x000fe400078ec0ff */
[----:B------:R-:W-:Y:S01]  /*bf80*/  SHF.L.U32 R45, R14, 0x10, RZ ;  /* 0x000000100e2d7819 */ /* 0x000fe200000006ff */
[C---:B--2---:R-:W-:Y:S01]  /*bf90*/  IMAD.U32 R47, R8.reuse, 0x10000, RZ ;  /* 0x00010000082f7824 */ /* 0x044fe200078e00ff */
[----:B------:R-:W-:Y:S01]  /*bfa0*/  LOP3.LUT R15, R8, 0xffff0000, RZ, 0xc0, !PT ;  /* 0xffff0000080f7812 */ /* 0x000fe200078ec0ff */
[----:B------:R-:W-:Y:S01]  /*bfb0*/  IMAD.U32 R50, R11, 0x10000, RZ ;  /* 0x000100000b327824 */ /* 0x000fe200078e00ff */
[----:B------:R-:W-:-:S02]  /*bfc0*/  SHF.L.U32 R8, R9, 0x10, RZ ;  /* 0x0000001009087819 */ /* 0x000fc400000006ff */
[----:B------:R-:W-:Y:S01]  /*bfd0*/  LOP3.LUT R53, R9, 0xffff0000, RZ, 0xc0, !PT ;  /* 0xffff000009357812 */ /* 0x000fe200078ec0ff */
[----:B------:R-:W-:Y:S01]  /*bfe0*/  IMAD.U32 R9, R36, 0x10000, RZ ;  /* 0x0001000024097824 */ /* 0x000fe200078e00ff */
[C---:B------:R-:W-:Y:S02]  /*bff0*/  SHF.L.U32 R52, R10.reuse, 0x10, RZ ;  /* 0x000000100a347819 */ /* 0x040fe400000006ff */
[----:B------:R-:W-:Y:S01]  /*c000*/  LOP3.LUT R51, R10, 0xffff0000, RZ, 0xc0, !PT ;  /* 0xffff00000a337812 */ /* 0x000fe200078ec0ff */
[-C--:B------:R-:W-:Y:S01]  /*c010*/  FMUL.FTZ R10, R9, R47.reuse ;  /* 0x0000002f090a7220 */ /* 0x080fe20000410000 */
[----:B------:R-:W-:Y:S01]  /*c020*/  LOP3.LUT R36, R36, 0xffff0000, RZ, 0xc0, !PT ;  /* 0xffff000024247812 */ /* 0x000fe200078ec0ff */
[C---:B------:R-:W-:Y:S01]  /*c030*/  FMUL.FTZ R47, R49.reuse, R47 ;  /* 0x0000002f312f7220 */ /* 0x040fe20000410000 */
[----:B------:R-:W-:Y:S01]  /*c040*/  LOP3.LUT R14, R14, 0xffff0000, RZ, 0xc0, !PT ;  /* 0xffff00000e0e7812 */ /* 0x000fe200078ec0ff */
[----:B------:R-:W-:Y:S01]  /*c050*/  FFMA.FTZ R10, R49, R44, -R10 ;  /* 0x0000002c310a7223 */ /* 0x000fe2000001080a */
[----:B------:R-:W-:Y:S01]  /*c060*/  LOP3.LUT R11, R11, 0xffff0000, RZ, 0xc0, !PT ;  /* 0xffff00000b0b7812 */ /* 0x000fe200078ec0ff */
[----:B------:R-:W-:-:S02]  /*c070*/  FMUL.FTZ R49, R36, R15 ;  /* 0x0000000f24317220 */ /* 0x000fc40000410000 */
[----:B------:R-:W-:Y:S02]  /*c080*/  FMUL.FTZ R15, R54, R15 ;  /* 0x0000000f360f7220 */ /* 0x000fe40000410000 */
[----:B------:R-:W-:Y:S01]  /*c090*/  FFMA.FTZ R47, R9, R44, R47 ;  /* 0x0000002c092f7223 */ /* 0x000fe2000001002f */
[----:B------:R-:W-:Y:S01]  /*c0a0*/  SHF.L.U32 R9, R38, 0x10, RZ ;  /* 0x0000001026097819 */ /* 0x000fe200000006ff */
[-C--:B------:R-:W-:Y:S01]  /*c0b0*/  FFMA.FTZ R49, R54, R43.reuse, -R49 ;  /* 0x0000002b36317223 */ /* 0x080fe20000010831 */
[----:B------:R-:W-:Y:S01]  /*c0c0*/  LOP3.LUT R38, R38, 0xffff0000, RZ, 0xc0, !PT ;  /* 0xffff000026267812 */ /* 0x000fe200078ec0ff */
[----:B------:R-:W-:Y:S02]  /*c0d0*/  FFMA.FTZ R36, R36, R43, R15 ;  /* 0x0000002b24247223 */ /* 0x000fe4000001000f */
[----:B------:R-:W-:Y:S02]  /*c0e0*/  FMUL.FTZ R43, R34, R51 ;  /* 0x00000033222b7220 */ /* 0x000fe40000410000 */
[----:B------:R-:W-:-:S02]  /*c0f0*/  FMUL.FTZ R44, R40, R52 ;  /* 0x00000034282c7220 */ /* 0x000fc40000410000 */
[----:B------:R-:W-:Y:S02]  /*c100*/  FMUL.FTZ R52, R9, R52 ;  /* 0x0000003409347220 */ /* 0x000fe40000410000 */
[C---:B------:R-:W-:Y:S02]  /*c110*/  FMUL.FTZ R51, R38.reuse, R51 ;  /* 0x0000003326337220 */ /* 0x040fe40000410000 */
[----:B------:R-:W-:Y:S01]  /*c120*/  FFMA.FTZ R43, R38, R14, -R43 ;  /* 0x0000000e262b7223 */ /* 0x000fe2000001082b */
[C---:B------:R-:W-:Y:S01]  /*c130*/  SHF.L.U32 R38, R33.reuse, 0x10, RZ ;  /* 0x0000001021267819 */ /* 0x040fe200000006ff */
[-C--:B------:R-:W-:Y:S01]  /*c140*/  FFMA.FTZ R52, R40, R45.reuse, R52 ;  /* 0x0000002d28347223 */ /* 0x080fe20000010034 */
[----:B------:R-:W-:Y:S01]  /*c150*/  LOP3.LUT R33, R33, 0xffff0000, RZ, 0xc0, !PT ;  /* 0xffff000021217812 */ /* 0x000fe200078ec0ff */
[C---:B------:R-:W-:Y:S01]  /*c160*/  IMAD.U32 R40, R37.reuse, 0x10000, RZ ;  /* 0x0001000025287824 */ /* 0x040fe200078e00ff */
[----:B------:R-:W-:Y:S01]  /*c170*/  LOP3.LUT R37, R37, 0xffff0000, RZ, 0xc0, !PT ;  /* 0xffff000025257812 */ /* 0x000fe200078ec0ff */
[----:B------:R-:W-:-:S02]  /*c180*/  FFMA.FTZ R44, R9, R45, -R44 ;  /* 0x0000002d092c7223 */ /* 0x000fc4000001082c */
[----:B------:R-:W-:Y:S02]  /*c190*/  FFMA.FTZ R51, R34, R14, R51 ;  /* 0x0000000e22337223 */ /* 0x000fe40000010033 */
[C---:B------:R-:W-:Y:S01]  /*c1a0*/  IMAD.U32 R9, R35.reuse, 0x10000, RZ ;  /* 0x0001000023097824 */ /* 0x040fe200078e00ff */
[----:B------:R-:W-:Y:S01]  /*c1b0*/  LOP3.LUT R35, R35, 0xffff0000, RZ, 0xc0, !PT ;  /* 0xffff000023237812 */ /* 0x000fe200078ec0ff */
[-C--:B------:R-:W-:Y:S02]  /*c1c0*/  FMUL.FTZ R14, R38, R50.reuse ;  /* 0x00000032260e7220 */ /* 0x080fe40000410000 */
[C---:B------:R-:W-:Y:S01]  /*c1d0*/  IMAD.U32 R15, R39.reuse, 0x10000, RZ ;  /* 0x00010000270f7824 */ /* 0x040fe200078e00ff */
[----:B------:R-:W-:Y:S01]  /*c1e0*/  LOP3.LUT R39, R39, 0xffff0000, RZ, 0xc0, !PT ;  /* 0xffff000027277812 */ /* 0x000fe200078ec0ff */
[----:B------:R-:W-:Y:S02]  /*c1f0*/  FMUL.FTZ R50, R40, R50 ;  /* 0x0000003228327220 */ /* 0x000fe40000410000 */
[----:B------:R-:W-:-:S02]  /*c200*/  FMUL.FTZ R45, R9, R8 ;  /* 0x00000008092d7220 */ /* 0x000fc40000410000 */
[----:B------:R-:W-:Y:S02]  /*c210*/  FFMA.FTZ R50, R38, R13, R50 ;  /* 0x0000000d26327223 */ /* 0x000fe40000010032 */
[----:B------:R-:W-:Y:S02]  /*c220*/  FMUL.FTZ R34, R35, R53 ;  /* 0x0000003523227220 */ /* 0x000fe40000410000 */
[----:B------:R-:W-:Y:S02]  /*c230*/  FMUL.FTZ R38, R33, R11 ;  /* 0x0000000b21267220 */ /* 0x000fe40000410000 */
[----:B------:R-:W-:Y:S02]  /*c240*/  FMUL.FTZ R8, R15, R8 ;  /* 0x000000080f087220 */ /* 0x000fe40000410000 */
[----:B------:R-:W-:Y:S02]  /*c250*/  FMUL.FTZ R53, R39, R53 ;  /* 0x0000003527357220 */ /* 0x000fe40000410000 */
[----:B------:R-:W-:-:S02]  /*c260*/  FMUL.FTZ R11, R37, R11 ;  /* 0x0000000b250b7220 */ /* 0x000fc40000410000 */
[----:B------:R-:W-:Y:S02]  /*c270*/  FFMA.FTZ R45, R15, R12, -R45 ;  /* 0x0000000c0f2d7223 */ /* 0x000fe4000001082d */
[----:B------:R-:W-:Y:S01]  /*c280*/  FFMA.FTZ R15, R40, R13, -R14 ;  /* 0x0000000d280f7223 */ /* 0x000fe2000001080e */
[----:B------:R-:W-:Y:S01]  /*c290*/  F2FP.BF16.PACK_AB R14, R43, R44 ;  /* 0x0000002c2b0e723e */ /* 0x000fe200000010ff */
[----:B------:R-:W-:Y:S02]  /*c2a0*/  FFMA.FTZ R34, R39, R46, -R34 ;  /* 0x0000002e27227223 */ /* 0x000fe40000010822 */
[----:B------:R-:W-:Y:S02]  /*c2b0*/  FFMA.FTZ R38, R37, R48, -R38 ;  /* 0x0000003025267223 */ /* 0x000fe40000010826 */
[----:B------:R-:W-:Y:S01]  /*c2c0*/  FFMA.FTZ R9, R9, R12, R8 ;  /* 0x0000000c09097223 */ /* 0x000fe20000010008 */
[----:B------:R-:W-:Y:S01]  /*c2d0*/  F2FP.BF16.PACK_AB R12, R49, R10 ;  /* 0x0000000a310c723e */ /* 0x000fe200000010ff */
[----:B------:R-:W-:Y:S01]  /*c2e0*/  FFMA.FTZ R46, R35, R46, R53 ;  /* 0x0000002e232e7223 */ /* 0x000fe20000010035 */
[----:B------:R-:W-:Y:S01]  /*c2f0*/  F2FP.BF16.PACK_AB R13, R34, R45 ;  /* 0x0000002d220d723e */ /* 0x000fe200000010ff */
[----:B------:R-:W-:Y:S01]  /*c300*/  FFMA.FTZ R11, R33, R48, R11 ;  /* 0x00000030210b7223 */ /* 0x000fe2000001000b */
[----:B------:R-:W-:-:S02]  /*c310*/  F2FP.BF16.PACK_AB R15, R38, R15 ;  /* 0x0000000f260f723e */ /* 0x000fc400000010ff */
[----:B------:R-:W-:Y:S02]  /*c320*/  F2FP.BF16.PACK_AB R10, R51, R52 ;  /* 0x00000034330a723e */ /* 0x000fe400000010ff */
[----:B------:R-:W-:Y:S01]  /*c330*/  F2FP.BF16.PACK_AB R8, R36, R47 ;  /* 0x0000002f2408723e */ /* 0x000fe200000010ff */
[----:B------:R1:W-:Y:S01]  /*c340*/  STS.128 [R42+0xc100], R12 ;  /* 0x00c1000c2a007388 */ /* 0x0003e20000000c00 */
[----:B------:R-:W-:Y:S02]  /*c350*/  F2FP.BF16.PACK_AB R9, R46, R9 ;  /* 0x000000092e09723e */ /* 0x000fe400000010ff */
[----:B------:R-:W-:-:S05]  /*c360*/  F2FP.BF16.PACK_AB R11, R11, R50 ;  /* 0x000000320b0b723e */ /* 0x000fca00000010ff */
[----:B------:R1:W-:Y:S02]  /*c370*/  STS.128 [R41+0xc100], R8 ;  /* 0x00c1000829007388 */ /* 0x0003e40000000c00 */
.L_x_127:
[----:B------:R-:W-:Y:S05]  /*c380*/  BSYNC B0 ;  /* 0x0000000000007941 */ /* 0x000fea0003800000 */
.L_x_126:
[----:B-1----:R-:W-:-:S04]  /*c390*/  IADD3 R8, R23, 0x40, RZ ;  /* 0x0000004017087810 */ /* 0x002fc80007ffe0ff */
[----:B------:R-:W-:-:S13]  /*c3a0*/  ISETP.GE.AND P0, PT, R8, c[0x0][0x27c], PT ;  /* 0x00009f0008007a0c */ /* 0x000fda0003f06270 */
[----:B------:R-:W-:Y:S05]  /*c3b0*/  @P0 BRA `(.L_x_105) ;  /* 0x0000068000000947 */ /* 0x000fea0003800000 */
[----:B------:R-:W-:Y:S01]  /*c3c0*/  SHF.R.S32.HI R13, RZ, 0x1f, R8 ;  /* 0x0000001fff0d7819 */ /* 0x000fe20000011408 */
[----:B------:R-:W-:Y:S01]  /*c3d0*/  IMAD.MOV.U32 R11, RZ, RZ, c[0x0][0x27c] ;  /* 0x00009f00ff0b7624 */ /* 0x000fe200078e00ff */
[----:B------:R-:W-:Y:S01]  /*c3e0*/  SHF.R.S32.HI R15, RZ, 0x1f, R24 ;  /* 0x0000001fff0f7819 */ /* 0x000fe20000011418 */
[----:B------:R-:W-:Y:S01]  /*c3f0*/  IMAD.SHL.U32 R12, R24, 0x40, RZ ;  /* 0x00000040180c7824 */ /* 0x000fe200078e00ff */
[CC--:B------:R-:W-:Y:S01]  /*c400*/  LEA.HI R9, R13.reuse, R8.reuse, RZ, 0x3 ;  /* 0x000000080d097211 */ /* 0x0c0fe200078f18ff */
        /* <DEDUP_REMOVED lines=11> */
[----:B------:R-:W-:Y:S02]  /*c4c0*/  SHF.L.U32 R8, R8, 0x6, RZ ;  /* 0x0000000608087819 */ /* 0x000fe400000006ff */
[----:B------:R-:W-:Y:S01]  /*c4d0*/  SHF.R.U32.HI R9, RZ, 0x3, R12 ;  /* 0x00000003ff097819 */ /* 0x000fe2000001160c */
[----:B------:R-:W-:Y:S01]  /*c4e0*/  IMAD.SHL.U32 R11, R10, 0x400, RZ ;  /* 0x000004000a0b7824 */ /* 0x000fe200078e00ff */
[----:B------:R-:W-:-:S02]  /*c4f0*/  LOP3.LUT R12, R12, 0x38, R15, 0xf8, !PT ;  /* 0x000000380c0c7812 */ /* 0x000fc400078ef80f */
[----:B------:R-:W-:Y:S02]  /*c500*/  LOP3.LUT R13, R13, 0x7fffe000, RZ, 0xc0, !PT ;  /* 0x7fffe0000d0d7812 */ /* 0x000fe400078ec0ff */
[----:B------:R-:W-:Y:S02]  /*c510*/  LOP3.LUT R8, R8, 0xfffffe00, RZ, 0xc0, !PT ;  /* 0xfffffe0008087812 */ /* 0x000fe400078ec0ff */
[-C--:B------:R-:W-:Y:S02]  /*c520*/  LOP3.LUT R14, R14, R9.reuse, RZ, 0x3c, !PT ;  /* 0x000000090e0e7212 */ /* 0x080fe400078e3cff */
[----:B------:R-:W-:Y:S02]  /*c530*/  LOP3.LUT R10, R12, R9, RZ, 0x3c, !PT ;  /* 0x000000090c0a7212 */ /* 0x000fe400078e3cff */
[----:B------:R-:W-:Y:S02]  /*c540*/  IADD3 R13, R14, R13, R8 ;  /* 0x0000000d0e0d7210 */ /* 0x000fe40007ffe008 */
[----:B------:R-:W-:-:S02]  /*c550*/  LOP3.LUT R9, R11, 0x7fffe000, RZ, 0xc0, !PT ;  /* 0x7fffe0000b097812 */ /* 0x000fc400078ec0ff */
[----:B------:R-:W-:Y:S01]  /*c560*/  SHF.L.U32 R42, R30, 0x10, RZ ;  /* 0x000000101e2a7819 */ /* 0x000fe200000006ff */
[----:B------:R-:W-:Y:S01]  /*c570*/  IMAD.SHL.U32 R24, R13, 0x2, RZ ;  /* 0x000000020d187824 */ /* 0x000fe200078e00ff */
[----:B------:R-:W-:Y:S02]  /*c580*/  IADD3 R9, R10, R9, R8 ;  /* 0x000000090a097210 */ /* 0x000fe40007ffe008 */
[----:B------:R-:W-:Y:S02]  /*c590*/  LOP3.LUT R26, R26, 0xffff0000, RZ, 0xc0, !PT ;  /* 0xffff00001a1a7812 */ /* 0x000fe400078ec0ff */
[----:B------:R-:W-:Y:S01]  /*c5a0*/  SHF.L.U32 R23, R9, 0x1, RZ ;  /* 0x0000000109177819 */ /* 0x000fe200000006ff */
[----:B------:R-:W1:Y:S04]  /*c5b0*/  LDS.128 R12, [R24+0xc100] ;  /* 0x00c10000180c7984 */ /* 0x000e680000000c00 */
[----:B------:R-:W2:Y:S01]  /*c5c0*/  LDS.128 R8, [R23+0xc100] ;  /* 0x00c1000017087984 */ /* 0x000ea20000000c00 */
[C---:B-1----:R-:W-:Y:S01]  /*c5d0*/  IMAD.U32 R34, R12.reuse, 0x10000, RZ ;  /* 0x000100000c227824 */ /* 0x042fe200078e00ff */
[----:B------:R-:W-:Y:S01]  /*c5e0*/  LOP3.LUT R33, R12, 0xffff0000, RZ, 0xc0, !PT ;  /* 0xffff00000c217812 */ /* 0x000fe200078ec0ff */
[C---:B------:R-:W-:Y:S01]  /*c5f0*/  IMAD.U32 R12, R13.reuse, 0x10000, RZ ;  /* 0x000100000d0c7824 */ /* 0x040fe200078e00ff */
[----:B------:R-:W-:Y:S01]  /*c600*/  LOP3.LUT R36, R13, 0xffff0000, RZ, 0xc0, !PT ;  /* 0xffff00000d247812 */ /* 0x000fe200078ec0ff */
[C---:B------:R-:W-:Y:S01]  /*c610*/  IMAD.U32 R13, R15.reuse, 0x10000, RZ ;  /* 0x000100000f0d7824 */ /* 0x040fe200078e00ff */
[----:B------:R-:W-:Y:S01]  /*c620*/  LOP3.LUT R40, R15, 0xffff0000, RZ, 0xc0, !PT ;  /* 0xffff00000f287812 */ /* 0x000fe200078ec0ff */
[----:B--2---:R-:W-:Y:S01]  /*c630*/  IMAD.U32 R39, R8, 0x10000, RZ ;  /* 0x0001000008277824 */ /* 0x004fe200078e00ff */
[----:B------:R-:W-:-:S02]  /*c640*/  SHF.L.U32 R15, R10, 0x10, RZ ;  /* 0x000000100a0f7819 */ /* 0x000fc400000006ff */
[----:B------:R-:W-:Y:S01]  /*c650*/  LOP3.LUT R37, R8, 0xffff0000, RZ, 0xc0, !PT ;  /* 0xffff000008257812 */ /* 0x000fe200078ec0ff */
[C---:B------:R-:W-:Y:S01]  /*c660*/  IMAD.U32 R8, R9.reuse, 0x10000, RZ ;  /* 0x0001000009087824 */ /* 0x040fe200078e00ff */
[----:B------:R-:W-:Y:S02]  /*c670*/  SHF.L.U32 R35, R14, 0x10, RZ ;  /* 0x000000100e237819 */ /* 0x000fe400000006ff */
[----:B------:R-:W-:Y:S01]  /*c680*/  LOP3.LUT R43, R9, 0xffff0000, RZ, 0xc0, !PT ;  /* 0xffff0000092b7812 */ /* 0x000fe200078ec0ff */
[-C--:B------:R-:W-:Y:S01]  /*c690*/  FMUL.FTZ R9, R38, R15.reuse ;  /* 0x0000000f26097220 */ /* 0x080fe20000410000 */
[----:B------:R-:W-:Y:S01]  /*c6a0*/  LOP3.LUT R41, R10, 0xffff0000, RZ, 0xc0, !PT ;  /* 0xffff00000a297812 */ /* 0x000fe200078ec0ff */
[----:B------:R-:W-:Y:S01]  /*c6b0*/  FMUL.FTZ R15, R42, R15 ;  /* 0x0000000f2a0f7220 */ /* 0x000fe20000410000 */
[----:B------:R-:W-:Y:S01]  /*c6c0*/  LOP3.LUT R14, R14, 0xffff0000, RZ, 0xc0, !PT ;  /* 0xffff00000e0e7812 */ /* 0x000fe200078ec0ff */
[-C--:B------:R-:W-:Y:S01]  /*c6d0*/  FFMA.FTZ R9, R42, R35.reuse, -R9 ;  /* 0x000000232a097223 */ /* 0x080fe20000010809 */
[----:B------:R-:W-:Y:S01]  /*c6e0*/  LOP3.LUT R42, R30, 0xffff0000, RZ, 0xc0, !PT ;  /* 0xffff00001e2a7812 */ /* 0x000fe200078ec0ff */
[C---:B------:R-:W-:Y:S01]  /*c6f0*/  IMAD.U32 R30, R28.reuse, 0x10000, RZ ;  /* 0x000100001c1e7824 */ /* 0x040fe200078e00ff */
[----:B------:R-:W-:Y:S01]  /*c700*/  LOP3.LUT R28, R28, 0xffff0000, RZ, 0xc0, !PT ;  /* 0xffff00001c1c7812 */ /* 0x000fe200078ec0ff */
[----:B------:R-:W-:Y:S01]  /*c710*/  FFMA.FTZ R15, R38, R35, R15 ;  /* 0x00000023260f7223 */ /* 0x000fe2000001000f */
[----:B------:R-:W-:Y:S01]  /*c720*/  SHF.L.U32 R35, R32, 0x10, RZ ;  /* 0x0000001020237819 */ /* 0x000fe200000006ff */
[----:B------:R-:W-:Y:S01]  /*c730*/  FMUL.FTZ R45, R26, R41 ;  /* 0x000000291a2d7220 */ /* 0x000fe20000410000 */
[----:B------:R-:W-:Y:S01]  /*c740*/  LOP3.LUT R32, R32, 0xffff0000, RZ, 0xc0, !PT ;  /* 0xffff000020207812 */ /* 0x000fe200078ec0ff */
[----:B------:R-:W-:-:S02]  /*c750*/  FMUL.FTZ R38, R30, R39 ;  /* 0x000000271e267220 */ /* 0x000fc40000410000 */
[C---:B------:R-:W-:Y:S02]  /*c760*/  FMUL.FTZ R41, R42.reuse, R41 ;  /* 0x000000292a297220 */ /* 0x040fe40000410000 */
[----:B------:R-:W-:Y:S02]  /*c770*/  FFMA.FTZ R42, R42, R14, -R45 ;  /* 0x0000000e2a2a7223 */ /* 0x000fe4000001082d */
[C---:B------:R-:W-:Y:S02]  /*c780*/  FMUL.FTZ R39, R35.reuse, R39 ;  /* 0x0000002723277220 */ /* 0x040fe40000410000 */
[----:B------:R-:W-:Y:S02]  /*c790*/  FFMA.FTZ R38, R35, R34, -R38 ;  /* 0x0000002223267223 */ /* 0x000fe40000010826 */
[-C--:B------:R-:W-:Y:S02]  /*c7a0*/  FMUL.FTZ R45, R28, R37.reuse ;  /* 0x000000251c2d7220 */ /* 0x080fe40000410000 */
[----:B------:R-:W-:Y:S01]  /*c7b0*/  FFMA.FTZ R26, R26, R14, R41 ;  /* 0x0000000e1a1a7223 */ /* 0x000fe20000010029 */
[----:B------:R-:W-:Y:S01]  /*c7c0*/  SHF.L.U32 R14, R25, 0x10, RZ ;  /* 0x00000010190e7819 */ /* 0x000fe200000006ff */
[C---:B------:R-:W-:Y:S01]  /*c7d0*/  IMAD.U32 R35, R27.reuse, 0x10000, RZ ;  /* 0x000100001b237824 */ /* 0x040fe200078e00ff */
[----:B------:R-:W-:Y:S01]  /*c7e0*/  LOP3.LUT R27, R27, 0xffff0000, RZ, 0xc0, !PT ;  /* 0xffff00001b1b7812 */ /* 0x000fe200078ec0ff */
[C---:B------:R-:W-:Y:S01]  /*c7f0*/  IMAD.U32 R41, R31.reuse, 0x10000, RZ ;  /* 0x000100001f297824 */ /* 0x040fe200078e00ff */
[----:B------:R-:W-:Y:S01]  /*c800*/  LOP3.LUT R31, R31, 0xffff0000, RZ, 0xc0, !PT ;  /* 0xffff00001f1f7812 */ /* 0x000fe200078ec0ff */
[----:B------:R-:W-:-:S02]  /*c810*/  FMUL.FTZ R37, R32, R37 ;  /* 0x0000002520257220 */ /* 0x000fc40000410000 */
[-C--:B------:R-:W-:Y:S02]  /*c820*/  FFMA.FTZ R45, R32, R33.reuse, -R45 ;  /* 0x00000021202d7223 */ /* 0x080fe4000001082d */
[----:B------:R-:W-:Y:S02]  /*c830*/  FMUL.FTZ R32, R35, R8 ;  /* 0x0000000823207220 */ /* 0x000fe40000410000 */
[C---:B------:R-:W-:Y:S01]  /*c840*/  IMAD.U32 R10, R11.reuse, 0x10000, RZ ;  /* 0x000100000b0a7824 */ /* 0x040fe200078e00ff */
[----:B------:R-:W-:Y:S01]  /*c850*/  LOP3.LUT R11, R11, 0xffff0000, RZ, 0xc0, !PT ;  /* 0xffff00000b0b7812 */ /* 0x000fe200078ec0ff */
[----:B------:R-:W-:Y:S02]  /*c860*/  FFMA.FTZ R39, R30, R34, R39 ;  /* 0x000000221e277223 */ /* 0x000fe40000010027 */
[----:B------:R-:W-:Y:S02]  /*c870*/  FMUL.FTZ R8, R41, R8 ;  /* 0x0000000829087220 */ /* 0x000fe40000410000 */
[C---:B------:R-:W-:Y:S01]  /*c880*/  IMAD.U32 R30, R29.reuse, 0x10000, RZ ;  /* 0x000100001d1e7824 */ /* 0x040fe200078e00ff */
[----:B------:R-:W-:Y:S01]  /*c890*/  LOP3.LUT R29, R29, 0xffff0000, RZ, 0xc0, !PT ;  /* 0xffff00001d1d7812 */ /* 0x000fe200078ec0ff */
[----:B------:R-:W-:-:S02]  /*c8a0*/  FFMA.FTZ R28, R28, R33, R37 ;  /* 0x000000211c1c7223 */ /* 0x000fc40000010025 */
[----:B------:R-:W-:Y:S02]  /*c8b0*/  FMUL.FTZ R33, R14, R10 ;  /* 0x0000000a0e217220 */ /* 0x000fe40000410000 */
[----:B------:R-:W-:Y:S01]  /*c8c0*/  FFMA.FTZ R35, R35, R12, R8 ;  /* 0x0000000c23237223 */ /* 0x000fe20000010008 */
[----:B------:R-:W-:Y:S01]  /*c8d0*/  LOP3.LUT R8, R25, 0xffff0000, RZ, 0xc0, !PT ;  /* 0xffff000019087812 */ /* 0x000fe200078ec0ff */
[C---:B------:R-:W-:Y:S02]  /*c8e0*/  FMUL.FTZ R10, R30.reuse, R10 ;  /* 0x0000000a1e0a7220 */ /* 0x040fe40000410000 */
[-C--:B------:R-:W-:Y:S02]  /*c8f0*/  FFMA.FTZ R33, R30, R13.reuse, -R33 ;  /* 0x0000000d1e217223 */ /* 0x080fe40000010821 */
[----:B------:R-:W-:Y:S01]  /*c900*/  FFMA.FTZ R25, R14, R13, R10 ;  /* 0x0000000d0e197223 */ /* 0x000fe2000001000a */
[----:B------:R-:W-:Y:S01]  /*c910*/  F2FP.BF16.PACK_AB R10, R26, R15 ;  /* 0x0000000f1a0a723e */ /* 0x000fe200000010ff */
[----:B------:R-:W-:Y:S01]  /*c920*/  FMUL.FTZ R13, R27, R43 ;  /* 0x0000002b1b0d7220 */ /* 0x000fe20000410000 */
[----:B------:R-:W-:Y:S01]  /*c930*/  F2FP.BF16.PACK_AB R14, R42, R9 ;  /* 0x000000092a0e723e */ /* 0x000fe200000010ff */
[----:B------:R-:W-:-:S02]  /*c940*/  FMUL.FTZ R30, R8, R11 ;  /* 0x0000000b081e7220 */ /* 0x000fc40000410000 */
[----:B------:R-:W-:Y:S02]  /*c950*/  FMUL.FTZ R43, R31, R43 ;  /* 0x0000002b1f2b7220 */ /* 0x000fe40000410000 */
[----:B------:R-:W-:Y:S02]  /*c960*/  FMUL.FTZ R11, R29, R11 ;  /* 0x0000000b1d0b7220 */ /* 0x000fe40000410000 */
[----:B------:R-:W-:Y:S01]  /*c970*/  FFMA.FTZ R32, R41, R12, -R32 ;  /* 0x0000000c29207223 */ /* 0x000fe20000010820 */
[----:B------:R-:W-:Y:S01]  /*c980*/  F2FP.BF16.PACK_AB R12, R45, R38 ;  /* 0x000000262d0c723e */ /* 0x000fe200000010ff */
[----:B------:R-:W-:Y:S02]  /*c990*/  FFMA.FTZ R13, R31, R36, -R13 ;  /* 0x000000241f0d7223 */ /* 0x000fe4000001080d */
[----:B------:R-:W-:Y:S02]  /*c9a0*/  FFMA.FTZ R30, R29, R40, -R30 ;  /* 0x000000281d1e7223 */ /* 0x000fe4000001081e */
[----:B------:R-:W-:Y:S01]  /*c9b0*/  FFMA.FTZ R36, R27, R36, R43 ;  /* 0x000000241b247223 */ /* 0x000fe2000001002b */
[----:B------:R-:W-:Y:S01]  /*c9c0*/  F2FP.BF16.PACK_AB R13, R13, R32 ;  /* 0x000000200d0d723e */ /* 0x000fe200000010ff */
[----:B------:R-:W-:Y:S01]  /*c9d0*/  FFMA.FTZ R40, R8, R40, R11 ;  /* 0x0000002808287223 */ /* 0x000fe2000001000b */
[----:B------:R-:W-:-:S02]  /*c9e0*/  F2FP.BF16.PACK_AB R15, R30, R33 ;  /* 0x000000211e0f723e */ /* 0x000fc400000010ff */
[----:B------:R-:W-:Y:S02]  /*c9f0*/  F2FP.BF16.PACK_AB R8, R28, R39 ;  /* 0x000000271c08723e */ /* 0x000fe400000010ff */
[----:B------:R-:W-:Y:S01]  /*ca00*/  F2FP.BF16.PACK_AB R9, R36, R35 ;  /* 0x000000232409723e */ /* 0x000fe200000010ff */
[----:B------:R1:W-:Y:S01]  /*ca10*/  STS.128 [R24+0xc100], R12 ;  /* 0x00c1000c18007388 */ /* 0x0003e20000000c00 */
[----:B------:R-:W-:-:S05]  /*ca20*/  F2FP.BF16.PACK_AB R11, R40, R25 ;  /* 0x00000019280b723e */ /* 0x000fca00000010ff */
[----:B------:R1:W-:Y:S02]  /*ca30*/  STS.128 [R23+0xc100], R8 ;  /* 0x00c1000817007388 */ /* 0x0003e40000000c00 */
.L_x_105:
[----:B------:R-:W-:Y:S05]  /*ca40*/  BSYNC B2 ;  /* 0x0000000000027941 */ /* 0x000fea0003800000 */
.L_x_89:
[----:B-1----:R-:W-:Y:S01]  /*ca50*/  IMAD.SHL.U32 R10, R3, 0x40, RZ ;  /* 0x00000040030a7824 */ /* 0x002fe200078e00ff */
[----:B------:R-:W-:-:S04]  /*ca60*/  DEPBAR.LE SB0, 0x0 ;  /* 0x000080000000791a */ /* 0x000fc80000000000 */
[----:B------:R-:W-:Y:S01]  /*ca70*/  IMAD.SHL.U32 R15, R18, 0x8, RZ ;  /* 0x00000008120f7824 */ /* 0x000fe200078e00ff */
[----:B------:R-:W-:Y:S01]  /*ca80*/  LOP3.LUT R10, R10, 0x1c0, RZ, 0xc0, !PT ;  /* 0x000001c00a0a7812 */ /* 0x000fe200078ec0ff */
[----:B------:R-:W-:Y:S01]  /*ca90*/  IMAD R8, R20, c[0x0][0x208], RZ ;  /* 0x0000820014087a24 */ /* 0x000fe200078e02ff */
[----:B------:R-:W-:Y:S01]  /*caa0*/  SEL R9, RZ, 0x4, P5 ;  /* 0x00000004ff097807 */ /* 0x000fe20002800000 */
[C---:B------:R-:W-:Y:S01]  /*cab0*/  IMAD.WIDE.U32 R12, R17.reuse, c[0x0][0x208], RZ ;  /* 0x00008200110c7a25 */ /* 0x040fe200078e00ff */
[----:B------:R-:W-:Y:S02]  /*cac0*/  LOP3.LUT R15, R10, 0x8, R15, 0xf8, !PT ;  /* 0x000000080a0f7812 */ /* 0x000fe400078ef80f */
[----:B------:R-:W-:Y:S01]  /*cad0*/  SHF.R.U32.HI R10, RZ, 0x3, R10 ;  /* 0x00000003ff0a7819 */ /* 0x000fe2000001160a */
[----:B------:R-:W-:Y:S01]  /*cae0*/  IMAD R8, R17, c[0x0][0x20c], R8 ;  /* 0x0000830011087a24 */ /* 0x000fe200078e0208 */
[----:B------:R-:W-:Y:S01]  /*caf0*/  BAR.SYNC.DEFER_BLOCKING 0x0 ;  /* 0x0000000000007b1d */ /* 0x000fe20000010000 */
[----:B------:R-:W-:Y:S01]  /*cb00*/  LEA R11, P0, R12, R214, 0x6 ;  /* 0x000000d60c0b7211 */ /* 0x000fe200078030ff */
[----:B------:R-:W-:Y:S01]  /*cb10*/  IMAD R206, R21, 0x400, R2 ;  /* 0x0000040015ce7824 */ /* 0x000fe200078e0202 */
[----:B------:R-:W-:Y:S01]  /*cb20*/  LOP3.LUT R10, R15, R10, RZ, 0x3c, !PT ;  /* 0x0000000a0f0a7212 */ /* 0x000fe200078e3cff */
[----:B------:R-:W-:Y:S01]  /*cb30*/  IMAD.IADD R8, R13, 0x1, R8 ;  /* 0x000000010d087824 */ /* 0x000fe200078e0208 */
[----:B------:R-:W-:Y:S01]  /*cb40*/  SEL R13, RZ, 0x2, P4 ;  /* 0x00000002ff0d7807 */ /* 0x000fe20002000000 */
[----:B------:R-:W-:-:S02]  /*cb50*/  IMAD.SHL.U32 R206, R206, 0x2, RZ ;  /* 0x00000002cece7824 */ /* 0x000fc400078e00ff */
[----:B------:R-:W-:Y:S01]  /*cb60*/  IMAD R205, R19, 0x200, R10 ;  /* 0x0000020013cd7824 */ /* 0x000fe200078e020a */
[----:B------:R-:W-:Y:S01]  /*cb70*/  LEA.HI.X R8, R12, R209, R8, 0x6, P0 ;  /* 0x000000d10c087211 */ /* 0x000fe200000f3408 */
[----:B------:R-:W-:Y:S01]  /*cb80*/  IMAD R80, R17, -0x40, R83 ;  /* 0xffffffc011507824 */ /* 0x000fe200078e0253 */
[----:B------:R-:W-:Y:S01]  /*cb90*/  LEA R12, P0, R11, c[0x0][0x1f8], 0x1 ;  /* 0x00007e000b0c7a11 */ /* 0x000fe200078008ff */
[----:B------:R-:W-:Y:S01]  /*cba0*/  IMAD.SHL.U32 R205, R205, 0x2, RZ ;  /* 0x00000002cdcd7824 */ /* 0x000fe200078e00ff */
[----:B------:R-:W-:Y:S01]  /*cbb0*/  IADD3 R9, R9, R13, R22 ;  /* 0x0000000d09097210 */ /* 0x000fe20007ffe016 */
[----:B------:R-:W-:Y:S01]  /*cbc0*/  IMAD.MOV.U32 R15, RZ, RZ, c[0x0][0x208] ;  /* 0x00008200ff0f7624 */ /* 0x000fe200078e00ff */
[----:B------:R-:W-:Y:S01]  /*cbd0*/  LEA.HI.X R13, R11, c[0x0][0x1fc], R8, 0x1, P0 ;  /* 0x00007f000b0d7a11 */ /* 0x000fe200000f0c08 */
[----:B------:R-:W-:Y:S01]  /*cbe0*/  IMAD.MOV.U32 R11, RZ, RZ, c[0x0][0x20c] ;  /* 0x00008300ff0b7624 */ /* 0x000fe200078e00ff */
[----:B------:R-:W-:Y:S01]  /*cbf0*/  LOP3.LUT P0, RZ, R3, 0x2, RZ, 0xc0, !PT ;  /* 0x0000000203ff7812 */ /* 0x000fe2000780c0ff */
[--C-:B------:R-:W-:Y:S01]  /*cc00*/  IMAD R202, R0, 0x2, R206.reuse ;  /* 0x0000000200ca7824 */ /* 0x100fe200078e02ce */
[C---:B------:R-:W-:Y:S01]  /*cc10*/  IADD3 R8, R205.reuse, 0x6100, RZ ;  /* 0x00006100cd087810 */ /* 0x040fe20007ffe0ff */
[----:B------:R-:W-:Y:S01]  /*cc20*/  IMAD.SHL.U32 R213, R16, 0x2, RZ ;  /* 0x0000000210d57824 */ /* 0x000fe200078e00ff */
[----:B------:R-:W-:Y:S01]  /*cc30*/  IADD3 R204, R205, 0x6120, RZ ;  /* 0x00006120cdcc7810 */ /* 0x000fe20007ffe0ff */
[----:B------:R-:W-:Y:S01]  /*cc40*/  IMAD R201, R5, 0x2, R206 ;  /* 0x0000000205c97824 */ /* 0x000fe200078e02ce */
[----:B------:R-:W-:Y:S01]  /*cc50*/  LOP3.LUT P1, RZ, R9, 0x2, RZ, 0xc0, !PT ;  /* 0x0000000209ff7812 */ /* 0x000fe2000782c0ff */
[----:B------:R-:W-:Y:S01]  /*cc60*/  LDSM.16.M88.4 R48, [R206+0xc100] ;  /* 0x00c10000ce30783b */ /* 0x000fe20000000200 */
[----:B------:R-:W-:Y:S01]  /*cc70*/  LEA R24, P2, R15, R12, 0x6 ;  /* 0x0000000c0f187211 */ /* 0x000fe200078430ff */
[----:B------:R-:W-:-:S02]  /*cc80*/  IMAD R199, R5, 0x2, R202 ;  /* 0x0000000205c77824 */ /* 0x000fc400078e02ca */
[----:B------:R-:W1:Y:S01]  /*cc90*/  LDSM.16.M88.4 R20, [R205+0x6100] ;  /* 0x00610000cd14783b */ /* 0x000e620000000200 */
[----:B------:R-:W-:Y:S01]  /*cca0*/  LEA.HI.X R25, R15, R13, R11, 0x6, P2 ;  /* 0x0000000d0f197211 */ /* 0x000fe200010f340b */
[----:B------:R-:W-:Y:S01]  /*ccb0*/  IMAD.SHL.U32 R203, R2, 0x2, RZ ;  /* 0x0000000202cb7824 */ /* 0x000fe200078e00ff */
[----:B------:R-:W-:Y:S01]  /*ccc0*/  @P0 IADD3 R204, R8, -0x20, RZ ;  /* 0xffffffe008cc0810 */ /* 0x000fe20007ffe0ff */
[----:B------:R-:W-:Y:S01]  /*ccd0*/  IMAD.IADD R8, R80, 0x1, -R18 ;  /* 0x0000000150087824 */ /* 0x000fe200078e0a12 */
[----:B------:R-:W-:Y:S01]  /*cce0*/  LOP3.LUT P0, RZ, R9, 0x4, RZ, 0xc0, !PT ;  /* 0x0000000409ff7812 */ /* 0x000fe2000780c0ff */
[----:B------:R-:W-:Y:S01]  /*ccf0*/  LDSM.16.M88.4 R36, [R202+0xc100] ;  /* 0x00c10000ca24783b */ /* 0x000fe20000000200 */
[C-C-:B------:R-:W-:Y:S02]  /*cd00*/  IMAD R197, R5.reuse, 0x2, R203.reuse ;  /* 0x0000000205c57824 */ /* 0x140fe400078e02cb */
[C---:B------:R-:W-:Y:S01]  /*cd10*/  ISETP.LT.OR P4, PT, R8.reuse, 0x1, P6 ;  /* 0x000000010800780c */ /* 0x040fe20003781670 */
[----:B------:R-:W-:Y:S01]  /*cd20*/  LDSM.16.M88.4 R76, [R204] ;  /* 0x00000000cc4c783b */ /* 0x000fe20000000200 */
[----:B------:R-:W-:Y:S01]  /*cd30*/  ISETP.LT.OR P3, PT, R8, 0x1, !P1 ;  /* 0x000000010800780c */ /* 0x000fe20004f61670 */
[----:B------:R-:W-:Y:S01]  /*cd40*/  IMAD R198, R0, 0x2, R203 ;  /* 0x0000000200c67824 */ /* 0x000fe200078e02cb */
[C---:B------:R-:W-:Y:S01]  /*cd50*/  ISETP.LT.OR P2, PT, R8.reuse, 0x1, !P0 ;  /* 0x000000010800780c */ /* 0x040fe20004741670 */
[----:B------:R-:W2:Y:S01]  /*cd60*/  LDSM.16.M88.4 R44, [R205+0x6900] ;  /* 0x00690000cd2c783b */ /* 0x000ea20000000200 */
[C---:B------:R-:W-:Y:S01]  /*cd70*/  ISETP.LT.OR P1, PT, R8.reuse, 0x21, !P1 ;  /* 0x000000210800780c */ /* 0x040fe20004f21670 */
[----:B------:R-:W-:Y:S01]  /*cd80*/  IMAD R196, R5, 0x2, R198 ;  /* 0x0000000205c47824 */ /* 0x000fe200078e02c6 */
[----:B------:R-:W-:Y:S01]  /*cd90*/  ISETP.LT.OR P0, PT, R8, 0x21, !P0 ;  /* 0x000000210800780c */ /* 0x000fe20004701670 */
[----:B------:R-:W3:Y:S04]  /*cda0*/  LDSM.16.M88.4 R60, [R205+0x7100] ;  /* 0x00710000cd3c783b */ /* 0x000ee80000000200 */
[----:B------:R-:W4:Y:S04]  /*cdb0*/  LDSM.16.M88.4 R68, [R205+0x7900] ;  /* 0x00790000cd44783b */ /* 0x000f280000000200 */
[----:B------:R-:W-:Y:S04]  /*cdc0*/  LDSM.16.M88.4 R16, [R204+0x800] ;  /* 0x00080000cc10783b */ /* 0x000fe80000000200 */
[----:B------:R-:W-:Y:S04]  /*cdd0*/  LDSM.16.M88.4 R28, [R204+0x1000] ;  /* 0x00100000cc1c783b */ /* 0x000fe80000000200 */
[----:B------:R-:W-:Y:S04]  /*cde0*/  LDSM.16.M88.4 R52, [R204+0x1800] ;  /* 0x00180000cc34783b */ /* 0x000fe80000000200 */
[----:B------:R-:W-:Y:S01]  /*cdf0*/  @!PT LDS RZ, [RZ] ;  /* 0x00000000fffff984 */ /* 0x000fe20000000800 */
[----:B------:R-:W-:Y:S01]  /*ce00*/  @!PT LDS RZ, [RZ] ;  /* 0x00000000fffff984 */ /* 0x000fe20000000800 */
[----:B------:R-:W-:Y:S01]  /*ce10*/  @!PT LDS RZ, [RZ] ;  /* 0x00000000fffff984 */ /* 0x000fe20000000800 */
[----:B------:R2:W-:Y:S04]  /*ce20*/  LDGSTS.E.BYPASS.LTC128B.128 [R213+0x100], [R12.64], !P4 ;  /* 0x001000000cd57fae */ /* 0x0005e8000e101d46 */
[----:B------:R3:W-:Y:S01]  /*ce30*/  LDGSTS.E.BYPASS.LTC128B.128 [R213+0x2100], [R12.64+0x80], !P3 ;  /* 0x021000800cd57fae */ /* 0x0007e2000d901d46 */
[----:B------:R-:W-:Y:S01]  /*ce40*/  LOP3.LUT P3, RZ, R3, 0x4, RZ, 0xc0, !PT ;  /* 0x0000000403ff7812 */ /* 0x000fe2000786c0ff */
[----:B------:R-:W-:-:S02]  /*ce50*/  IMAD.MOV.U32 R3, RZ, RZ, 0x40 ;  /* 0x00000040ff037424 */ /* 0x000fc400078e00ff */
[----:B------:R3:W-:Y:S01]  /*ce60*/  LDGSTS.E.BYPASS.LTC128B.128 [R213+0x4100], [R12.64+0x100], !P2 ;  /* 0x041001000cd57fae */ /* 0x0007e2000d101d46 */
[----:B------:R-:W-:Y:S02]  /*ce70*/  ISETP.LT.OR P2, PT, R8, 0x21, P6 ;  /* 0x000000210800780c */ /* 0x000fe40003741670 */
[----:B------:R-:W-:Y:S01]  /*ce80*/  SEL R3, R3, 0xffffffc0, !P3 ;  /* 0xffffffc003037807 */ /* 0x000fe20005800000 */
[----:B-1----:R-:W-:Y:S04]  /*ce90*/  HMMA.16816.F32.BF16 R8, R48, R20, RZ ;  /* 0x000000143008723c */ /* 0x002fe800000418ff */
[----:B------:R-:W-:Y:S02]  /*cea0*/  IMAD.IADD R200, R205, 0x1, R3 ;  /* 0x00000001cdc87824 */ /* 0x000fe400078e0203 */
[----:B------:R-:W-:-:S02]  /*ceb0*/  IMAD.IADD R192, R3, 0x1, R204 ;  /* 0x0000000103c07824 */ /* 0x000fc400078e02cc */
[C---:B------:R-:W-:Y:S02]  /*cec0*/  HMMA.16816.F32.BF16 R20, R48.reuse, R22, RZ ;  /* 0x000000163014723c */ /* 0x040fe400000418ff */
[----:B------:R1:W-:Y:S04]  /*ced0*/  LDGSTS.E.BYPASS.LTC128B.128 [R213+0x1100], [R24.64], !P2 ;  /* 0x0110000018d57fae */ /* 0x0003e8000d101d46 */
[----:B------:R1:W-:Y:S02]  /*cee0*/  LDGSTS.E.BYPASS.LTC128B.128 [R213+0x3100], [R24.64+0x80], !P1 ;  /* 0x0310008018d57fae */ /* 0x0003e4000c901d46 */
[----:B--2---:R-:W-:Y:S02]  /*cef0*/  HMMA.16816.F32.BF16 R32, R48, R44, RZ ;  /* 0x0000002c3020723c */ /* 0x004fe400000418ff */
[----:B------:R1:W-:Y:S04]  /*cf00*/  LDGSTS.E.BYPASS.LTC128B.128 [R213+0x5100], [R24.64+0x100], !P0 ;  /* 0x0510010018d57fae */ /* 0x0003e8000c101d46 */
[----:B------:R-:W-:Y:S02]  /*cf10*/  LDSM.16.M88.4 R88, [R201+0xc100] ;  /* 0x00c10000c958783b */ /* 0x000fe40000000200 */
[----:B------:R-:W-:Y:S02]  /*cf20*/  HMMA.16816.F32.BF16 R8, R36, R76, R8 ;  /* 0x0000004c2408723c */ /* 0x000fe40000041808 */
[----:B------:R-:W2:Y:S04]  /*cf30*/  LDSM.16.M88.4 R72, [R200+0x6100] ;  /* 0x00610000c848783b */ /* 0x000ea80000000200 */
[----:B------:R-:W-:Y:S02]  /*cf40*/  LDSM.16.M88.4 R40, [R199+0xc100] ;  /* 0x00c10000c728783b */ /* 0x000fe40000000200 */
[----:B---3--:R-:W-:Y:S02]  /*cf50*/  HMMA.16816.F32.BF16 R64, R48, R60, RZ ;  /* 0x0000003c3040723c */ /* 0x008fe400000418ff */
[----:B------:R-:W3:Y:S04]  /*cf60*/  LDSM.16.M88.4 R96, [R192] ;  /* 0x00000000c060783b */ /* 0x000ee80000000200 */
[----:B------:R-:W3:Y:S02]  /*cf70*/  LDSM.16.M88.4 R12, [R200+0x6900] ;  /* 0x00690000c80c783b */ /* 0x000ee40000000200 */
[----:B------:R-:W-:Y:S02]  /*cf80*/  HMMA.16816.F32.BF16 R20, R36, R78, R20 ;  /* 0x0000004e2414723c */ /* 0x000fe40000041814 */
[----:B------:R-:W-:Y:S04]  /*cf90*/  LDSM.16.M88.4 R76, [R205+0x8100] ;  /* 0x00810000cd4c783b */ /* 0x000fe80000000200 */
[----:B-1----:R-:W1:Y:S02]  /*cfa0*/  LDSM.16.M88.4 R24, [R200+0x7100] ;  /* 0x00710000c818783b */ /* 0x002e640000000200 */
[C---:B------:R-:W-:Y:S02]  /*cfb0*/  HMMA.16816.F32.BF16 R44, R48.reuse, R46, RZ ;  /* 0x0000002e302c723c */ /* 0x040fe400000418ff */
[----:B------:R-:W-:Y:S04]  /*cfc0*/  LDSM.16.M88.4 R92, [R200+0x7900] ;  /* 0x00790000c85c783b */ /* 0x000fe80000000200 */
[----:B------:R-:W-:Y:S02]  /*cfd0*/  LDSM.16.M88.4 R104, [R205+0xa900] ;  /* 0x00a90000cd68783b */ /* 0x000fe40000000200 */
[C---:B------:R-:W-:Y:S02]  /*cfe0*/  HMMA.16816.F32.BF16 R60, R48.reuse, R62, RZ ;  /* 0x0000003e303c723c */ /* 0x040fe400000418ff */
[----:B------:R-:W-:Y:S04]  /*cff0*/  LDSM.16.M88.4 R100, [R200+0xa100] ;  /* 0x00a10000c864783b */ /* 0x000fe80000000200 */
[----:B------:R-:W0:Y:S02]  /*d000*/  LDGDEPBAR ;  /* 0x00000000000079af */ /* 0x000e240000000000 */
[----:B----4-:R-:W-:Y:S08]  /*d010*/  HMMA.16816.F32.BF16 R56, R48, R68, RZ ;  /* 0x000000443038723c */ /* 0x010ff000000418ff */
[----:B--2---:R-:W-:Y:S08]  /*d020*/  HMMA.16816.F32.BF16 R8, R88, R72, R8 ;  /* 0x000000485808723c */ /* 0x004ff00000041808 */
[----:B------:R-:W-:Y:S01]  /*d030*/  HMMA.16816.F32.BF16 R48, R48, R70, RZ ;  /* 0x000000463030723c */ /* 0x000fe200000418ff */
[----:B------:R-:W-:Y:S07]  /*d040*/  LDSM.16.M88.4 R68, [R192+0x1000] ;  /* 0x00100000c044783b */ /* 0x000fee0000000200 */
[----:B------:R-:W-:Y:S01]  /*d050*/  HMMA.16816.F32.BF16 R20, R88, R74, R20 ;  /* 0x0000004a5814723c */ /* 0x000fe20000041814 */
[----:B------:R-:W-:Y:S07]  /*d060*/  LDSM.16.M88.4 R72, [R192+0x1800] ;  /* 0x00180000c048783b */ /* 0x000fee0000000200 */
[C---:B------:R-:W-:Y:S08]  /*d070*/  HMMA.16816.F32.BF16 R32, R36.reuse, R16, R32 ;  /* 0x000000102420723c */ /* 0x040ff00000041820 */
[C---:B------:R-:W-:Y:S01]  /*d080*/  HMMA.16816.F32.BF16 R44, R36.reuse, R18, R44 ;  /* 0x00000012242c723c */ /* 0x040fe2000004182c */
[----:B------:R-:W-:Y:S07]  /*d090*/  LDSM.16.M88.4 R16, [R192+0x800] ;  /* 0x00080000c010783b */ /* 0x000fee0000000200 */
[C---:B------:R-:W-:Y:S08]  /*d0a0*/  HMMA.16816.F32.BF16 R64, R36.reuse, R28, R64 ;  /* 0x0000001c2440723c */ /* 0x040ff00000041840 */
[----:B------:R-:W-:Y:S01]  /*d0b0*/  HMMA.16816.F32.BF16 R60, R36, R30, R60 ;  /* 0x0000001e243c723c */ /* 0x000fe2000004183c */
[----:B------:R-:W2:Y:S07]  /*d0c0*/  LDSM.16.M88.4 R28, [R206+0x10100] ;  /* 0x01010000ce1c783b */ /* 0x000eae0000000200 */
[----:B---3--:R-:W-:Y:S08]  /*d0d0*/  HMMA.16816.F32.BF16 R8, R40, R96, R8 ;  /* 0x000000602808723c */ /* 0x008ff00000041808 */
[C---:B------:R-:W-:Y:S08]  /*d0e0*/  HMMA.16816.F32.BF16 R56, R36.reuse, R52, R56 ;  /* 0x000000342438723c */ /* 0x040ff00000041838 */
[----:B------:R-:W-:Y:S01]  /*d0f0*/  HMMA.16816.F32.BF16 R36, R36, R54, R48 ;  /* 0x000000362424723c */ /* 0x000fe20000041830 */
[----:B------:R-:W-:Y:S04]  /*d100*/  LDSM.16.M88.4 R52, [R204+0x2000] ;  /* 0x00200000cc34783b */ /* 0x000fe80000000200 */
[----:B------:R-:W-:Y:S03]  /*d110*/  LDSM.16.M88.4 R48, [R205+0x9100] ;  /* 0x00910000cd30783b */ /* 0x000fe60000000200 */
[----:B------:R-:W-:Y:S01]  /*d120*/  HMMA.16816.F32.BF16 R20, R40, R98, R20 ;  /* 0x000000622814723c */ /* 0x000fe20000041814 */
[----:B------:R-:W-:Y:S07]  /*d130*/  LDSM.16.M88.4 R96, [R200+0x9900] ;  /* 0x00990000c860783b */ /* 0x000fee0000000200 */
[C---:B------:R-:W-:Y:S08]  /*d140*/  HMMA.16816.F32.BF16 R32, R88.reuse, R12, R32 ;  /* 0x0000000c5820723c */ /* 0x040ff00000041820 */
[C---:B------:R-:W-:Y:S01]  /*d150*/  HMMA.16816.F32.BF16 R44, R88.reuse, R14, R44 ;  /* 0x0000000e582c723c */ /* 0x040fe2000004182c */
[----:B------:R-:W-:Y:S07]  /*d160*/  LDSM.16.M88.4 R12, [R205+0x8900] ;  /* 0x00890000cd0c783b */ /* 0x000fee0000000200 */
[C---:B-1----:R-:W-:Y:S08]  /*d170*/  HMMA.16816.F32.BF16 R64, R88.reuse, R24, R64 ;  /* 0x000000185840723c */ /* 0x042ff00000041840 */
[----:B------:R-:W-:Y:S01]  /*d180*/  HMMA.16816.F32.BF16 R60, R88, R26, R60 ;  /* 0x0000001a583c723c */ /* 0x000fe2000004183c */
[----:B------:R-:W1:Y:S07]  /*d190*/  LDSM.16.M88.4 R24, [R202+0x10100] ;  /* 0x01010000ca18783b */ /* 0x000e6e0000000200 */
[----:B--2---:R-:W-:Y:S08]  /*d1a0*/  HMMA.16816.F32.BF16 R8, R28, R76, R8 ;  /* 0x0000004c1c08723c */ /* 0x004ff00000041808 */
        /* <DEDUP_REMOVED lines=12> */
[----:B-1----:R-:W-:Y:S08]  /*d270*/  HMMA.16816.F32.BF16 R8, R24, R52, R8 ;  /* 0x000000341808723c */ /* 0x002ff00000041808 */
        /* <DEDUP_REMOVED lines=11> */
[----:B------:R-:W1:Y:S07]  /*d330*/  LDSM.16.M88.4 R48, [R192+0x2000] ;  /* 0x00200000c030783b */ /* 0x000e6e0000000200 */
[----:B--2---:R-:W-:Y:S08]  /*d340*/  HMMA.16816.F32.BF16 R8, R92, R68, R8 ;  /* 0x000000445c08723c */ /* 0x004ff00000041808 */
[C---:B------:R-:W-:Y:S08]  /*d350*/  HMMA.16816.F32.BF16 R56, R28.reuse, R36, R56 ;  /* 0x000000241c38723c */ /* 0x040ff00000041838 */
[----:B------:R-:W-:Y:S01]  /*d360*/  HMMA.16816.F32.BF16 R88, R28, R38, R88 ;  /* 0x000000261c58723c */ /* 0x000fe20000041858 */
[----:B------:R-:W2:Y:S04]  /*d370*/  LDSM.16.M88.4 R36, [R200+0x8900] ;  /* 0x00890000c824783b */ /* 0x000ea80000000200 */
[----:B------:R-:W-:Y:S03]  /*d380*/  LDSM.16.M88.4 R28, [R200+0x9100] ;  /* 0x00910000c81c783b */ /* 0x000fe60000000200 */
[----:B------:R-:W-:Y:S01]  /*d390*/  HMMA.16816.F32.BF16 R20, R92, R70, R20 ;  /* 0x000000465c14723c */ /* 0x000fe20000041814 */
[----:B------:R-:W-:Y:S07]  /*d3a0*/  LDSM.16.M88.4 R68, [R192+0x3800] ;  /* 0x00380000c044783b */ /* 0x000fee0000000200 */
[C---:B------:R-:W-:Y:S08]  /*d3b0*/  HMMA.16816.F32.BF16 R32, R24.reuse, R16, R32 ;  /* 0x000000101820723c */ /* 0x040ff00000041820 */
[----:B------:R-:W-:Y:S01]  /*d3c0*/  HMMA.16816.F32.BF16 R44, R24, R18, R44 ;  /* 0x00000012182c723c */ /* 0x000fe2000004182c */
[----:B------:R-:W3:Y:S07]  /*d3d0*/  LDSM.16.M88.4 R16, [R205+0xa100] ;  /* 0x00a10000cd10783b */ /* 0x000eee0000000200 */
[----:B-1----:R-:W-:Y:S08]  /*d3e0*/  HMMA.16816.F32.BF16 R8, R76, R48, R8 ;  /* 0x000000304c08723c */ /* 0x002ff00000041808 */
[C---:B------:R-:W-:Y:S08]  /*d3f0*/  HMMA.16816.F32.BF16 R64, R24.reuse, R12, R64 ;  /* 0x0000000c1840723c */ /* 0x040ff00000041840 */
[----:B------:R-:W-:Y:S01]  /*d400*/  HMMA.16816.F32.BF16 R60, R24, R14, R60 ;  /* 0x0000000e183c723c */ /* 0x000fe2000004183c */
[----:B------:R-:W1:Y:S07]  /*d410*/  LDSM.16.M88.4 R12, [R192+0x2800] ;  /* 0x00280000c00c783b */ /* 0x000e6e0000000200 */
[----:B------:R-:W-:Y:S01]  /*d420*/  HMMA.16816.F32.BF16 R20, R76, R50, R20 ;  /* 0x000000324c14723c */ /* 0x000fe20000041814 */
[----:B------:R-:W-:Y:S07]  /*d430*/  LDSM.16.M88.4 R48, [R205+0xb100] ;  /* 0x00b10000cd30783b */ /* 0x000fee0000000200 */
[C---:B------:R-:W-:Y:S08]  /*d440*/  HMMA.16816.F32.BF16 R56, R24.reuse, R40, R56 ;  /* 0x000000281838723c */ /* 0x040ff00000041838 */
[----:B------:R-:W-:Y:S01]  /*d450*/  HMMA.16816.F32.BF16 R88, R24, R42, R88 ;  /* 0x0000002a1858723c */ /* 0x000fe20000041858 */
[----:B------:R-:W-:Y:S04]  /*d460*/  LDSM.16.M88.4 R40, [R202+0x14100] ;  /* 0x01410000ca28783b */ /* 0x000fe80000000200 */
[----:B------:R-:W4:Y:S03]  /*d470*/  LDSM.16.M88.4 R24, [R204+0x4000] ;  /* 0x00400000cc18783b */ /* 0x000f260000000200 */
[C---:B--2---:R-:W-:Y:S08]  /*d480*/  HMMA.16816.F32.BF16 R32, R92.reuse, R36, R32 ;  /* 0x000000245c20723c */ /* 0x044ff00000041820 */
[----:B------:R-:W-:Y:S01]  /*d490*/  HMMA.16816.F32.BF16 R44, R92, R38, R44 ;  /* 0x000000265c2c723c */ /* 0x000fe2000004182c */
[----:B------:R-:W-:Y:S07]  /*d4a0*/  LDSM.16.M88.4 R36, [R204+0x4800] ;  /* 0x00480000cc24783b */ /* 0x000fee0000000200 */
[C---:B---3--:R-:W-:Y:S08]  /*d4b0*/  HMMA.16816.F32.BF16 R8, R52.reuse, R16, R8 ;  /* 0x000000103408723c */ /* 0x048ff00000041808 */
[----:B------:R-:W-:Y:S01]  /*d4c0*/  HMMA.16816.F32.BF16 R20, R52, R18, R20 ;  /* 0x000000123414723c */ /* 0x000fe20000041814 */
[----:B------:R-:W-:Y:S07]  /*d4d0*/  LDSM.16.M88.4 R16, [R199+0x14100] ;  /* 0x01410000c710783b */ /* 0x000fee0000000200 */
[C---:B------:R-:W-:Y:S08]  /*d4e0*/  HMMA.16816.F32.BF16 R64, R92.reuse, R28, R64 ;  /* 0x0000001c5c40723c */ /* 0x040ff00000041840 */
[----:B------:R-:W-:Y:S01]  /*d4f0*/  HMMA.16816.F32.BF16 R60, R92, R30, R60 ;  /* 0x0000001e5c3c723c */ /* 0x000fe2000004183c */
[----:B------:R-:W2:Y:S07]  /*d500*/  LDSM.16.M88.4 R28, [R201+0x14100] ;  /* 0x01410000c91c783b */ /* 0x000eae0000000200 */
[----:B-1----:R-:W-:Y:S08]  /*d510*/  HMMA.16816.F32.BF16 R32, R76, R12, R32 ;  /* 0x0000000c4c20723c */ /* 0x002ff00000041820 */
[----:B----4-:R-:W-:Y:S08]  /*d520*/  HMMA.16816.F32.BF16 R8, R40, R24, R8 ;  /* 0x000000182808723c */ /* 0x010ff00000041808 */
[----:B------:R-:W-:Y:S01]  /*d530*/  HMMA.16816.F32.BF16 R44, R76, R14, R44 ;  /* 0x0000000e4c2c723c */ /* 0x000fe2000004182c */
[----:B------:R-:W1:Y:S07]  /*d540*/  LDSM.16.M88.4 R12, [R192+0x4000] ;  /* 0x00400000c00c783b */ /* 0x000e6e0000000200 */
[----:B------:R-:W-:Y:S01]  /*d550*/  HMMA.16816.F32.BF16 R20, R40, R26, R20 ;  /* 0x0000001a2814723c */ /* 0x000fe20000041814 */
[----:B------:R-:W3:Y:S07]  /*d560*/  LDSM.16.M88.4 R24, [R200+0xa900] ;  /* 0x00a90000c818783b */ /* 0x000eee0000000200 */
[----:B------:R-:W-:Y:S08]  /*d570*/  HMMA.16816.F32.BF16 R32, R52, R104, R32 ;  /* 0x000000683420723c */ /* 0x000ff00000041820 */
[----:B------:R-:W-:Y:S08]  /*d580*/  HMMA.16816.F32.BF16 R64, R76, R72, R64 ;  /* 0x000000484c40723c */ /* 0x000ff00000041840 */
[----:B--2---:R-:W-:Y:S08]  /*d590*/  HMMA.16816.F32.BF16 R8, R28, R100, R8 ;  /* 0x000000641c08723c */ /* 0x004ff00000041808 */
[----:B------:R-:W-:Y:S08]  /*d5a0*/  HMMA.16816.F32.BF16 R44, R52, R106, R44 ;  /* 0x0000006a342c723c */ /* 0x000ff0000004182c */
[----:B------:R-:W-:Y:S08]  /*d5b0*/  HMMA.16816.F32.BF16 R56, R92, R96, R56 ;  /* 0x000000605c38723c */ /* 0x000ff00000041838 */
[----:B------:R-:W-:Y:S01]  /*d5c0*/  HMMA.16816.F32.BF16 R60, R76, R74, R60 ;  /* 0x0000004a4c3c723c */ /* 0x000fe2000004183c */
[----:B------:R-:W2:Y:S07]  /*d5d0*/  LDSM.16.M88.4 R72, [R204+0x5000] ;  /* 0x00500000cc48783b */ /* 0x000eae0000000200 */
[----:B------:R-:W-:Y:S08]  /*d5e0*/  HMMA.16816.F32.BF16 R20, R28, R102, R20 ;  /* 0x000000661c14723c */ /* 0x000ff00000041814 */
[----:B------:R-:W-:Y:S08]  /*d5f0*/  HMMA.16816.F32.BF16 R88, R92, R98, R88 ;  /* 0x000000625c58723c */ /* 0x000ff00000041858 */
[----:B------:R-:W-:Y:S08]  /*d600*/  HMMA.16816.F32.BF16 R32, R40, R36, R32 ;  /* 0x000000242820723c */ /* 0x000ff00000041820 */
[----:B------:R-:W-:Y:S08]  /*d610*/  HMMA.16816.F32.BF16 R64, R52, R48, R64 ;  /* 0x000000303440723c */ /* 0x000ff00000041840 */
[----:B-1----:R-:W-:Y:S08]  /*d620*/  HMMA.16816.F32.BF16 R8, R16, R12, R8 ;  /* 0x0000000c1008723c */ /* 0x002ff00000041808 */
[----:B------:R-:W-:Y:S01]  /*d630*/  HMMA.16816.F32.BF16 R44, R40, R38, R44 ;  /* 0x00000026282c723c */ /* 0x000fe2000004182c */
[----:B------:R-:W1:Y:S07]  /*d640*/  LDSM.16.M88.4 R36, [R205+0xb900] ;  /* 0x00b90000cd24783b */ /* 0x000e6e0000000200 */
[----:B------:R-:W-:Y:S01]  /*d650*/  HMMA.16816.F32.BF16 R92, R76, R68, R56 ;  /* 0x000000444c5c723c */ /* 0x000fe20000041838 */
[----:B------:R-:W4:Y:S07]  /*d660*/  LDSM.16.M88.4 R56, [R192+0x4800] ;  /* 0x00480000c038783b */ /* 0x000f2e0000000200 */
[----:B------:R-:W-:Y:S01]  /*d670*/  HMMA.16816.F32.BF16 R20, R16, R14, R20 ;  /* 0x0000000e1014723c */ /* 0x000fe20000041814 */
[----:B------:R-:W4:Y:S01]  /*d680*/  LDSM.16.M88.4 R12, [R200+0xb100] ;  /* 0x00b10000c80c783b */ /* 0x000f220000000200 */
[----:B------:R-:W-:-:S02]  /*d690*/  FMUL.FTZ R3, R8, c[0x0][0x320] ;  /* 0x0000c80008037a20 */ /* 0x000fc40000410000 */
[----:B------:R-:W-:Y:S02]  /*d6a0*/  FMUL.FTZ R48, R9, c[0x0][0x320] ;  /* 0x0000c80009307a20 */ /* 0x000fe40000410000 */
[----:B------:R-:W-:Y:S02]  /*d6b0*/  FMUL.FTZ R49, R10, c[0x0][0x320] ;  /* 0x0000c8000a317a20 */ /* 0x000fe40000410000 */
[----:B------:R-:W-:Y:S01]  /*d6c0*/  HMMA.16816.F32.BF16 R88, R76, R70, R88 ;  /* 0x000000464c58723c */ /* 0x000fe20000041858 */
[----:B------:R-:W-:Y:S01]  /*d6d0*/  FMUL.FTZ R68, R11, c[0x0][0x320] ;  /* 0x0000c8000b447a20 */ /* 0x000fe20000410000 */
[----:B------:R-:W1:Y:S01]  /*d6e0*/  MUFU.TANH R3, R3 ;  /* 0x0000000300037308 */ /* 0x000e620000002400 */
[----:B------:R-:W4:Y:S05]  /*d6f0*/  LDSM.16.M88.4 R8, [R204+0x5800] ;  /* 0x00580000cc08783b */ /* 0x000f2a0000000200 */
[----:B---3--:R-:W-:Y:S02]  /*d700*/  HMMA.16816.F32.BF16 R32, R28, R24, R32 ;  /* 0x000000181c20723c */ /* 0x008fe40000041820 */
[----:B------:R-:W3:Y:S06]  /*d710*/  MUFU.TANH R48, R48 ;  /* 0x0000003000307308 */ /* 0x000eec0000002400 */
[----:B--2---:R-:W-:Y:S01]  /*d720*/  HMMA.16816.F32.BF16 R64, R40, R72, R64 ;  /* 0x000000482840723c */ /* 0x004fe20000041840 */
[----:B------:R-:W-:Y:S01]  /*d730*/  FMUL.FTZ R20, R20, c[0x0][0x320] ;  /* 0x0000c80014147a20 */ /* 0x000fe20000410000 */
[----:B------:R-:W2:Y:S01]  /*d740*/  MUFU.TANH R49, R49 ;  /* 0x0000003100317308 */ /* 0x000ea20000002400 */
[----:B------:R-:W-:-:S05]  /*d750*/  FMUL.FTZ R21, R21, c[0x0][0x320] ;  /* 0x0000c80015157a20 */ /* 0x000fca0000410000 */
[C---:B------:R-:W-:Y:S02]  /*d760*/  HMMA.16816.F32.BF16 R60, R52.reuse, R50, R60 ;  /* 0x00000032343c723c */ /* 0x040fe4000004183c */
[----:B------:R-:W-:Y:S06]  /*d770*/  MUFU.TANH R50, R21 ;  /* 0x0000001500327308 */ /* 0x000fec0000002400 */
[C---:B-1----:R-:W-:Y:S02]  /*d780*/  HMMA.16816.F32.BF16 R92, R52.reuse, R36, R92 ;  /* 0x00000024345c723c */ /* 0x042fe4000004185c */
[----:B------:R-:W-:Y:S05]  /*d790*/  MUFU.TANH R68, R68 ;  /* 0x0000004400447308 */ /* 0x000fea0000002400 */
[----:B------:R-:W-:Y:S01]  /*d7a0*/  FMUL.FTZ R36, R22, c[0x0][0x320] ;  /* 0x0000c80016247a20 */ /* 0x000fe20000410000 */
[----:B------:R-:W-:Y:S05]  /*d7b0*/  HMMA.16816.F32.BF16 R88, R52, R38, R88 ;  /* 0x000000263458723c */ /* 0x000fea0000041858 */
[----:B------:R-:W-:Y:S03]  /*d7c0*/  MUFU.TANH R36, R36 ;  /* 0x0000002400247308 */ /* 0x000fe60000002400 */
[----:B----4-:R-:W-:Y:S05]  /*d7d0*/  HMMA.16816.F32.BF16 R32, R16, R56, R32 ;  /* 0x000000381020723c */ /* 0x010fea0000041820 */
[----:B------:R1:W-:Y:S03]  /*d7e0*/  MUFU.TANH R56, R20 ;  /* 0x0000001400387308 */ /* 0x0003e60000002400 */
[----:B------:R-:W-:Y:S07]  /*d7f0*/  HMMA.16816.F32.BF16 R64, R28, R12, R64 ;  /* 0x0000000c1c40723c */ /* 0x000fee0000041840 */
[----:B------:R-:W-:Y:S01]  /*d800*/  FMUL.FTZ R12, R23, c[0x0][0x320] ;  /* 0x0000c800170c7a20 */ /* 0x000fe20000410000 */
[----:B------:R-:W-:Y:S01]  /*d810*/  HMMA.16816.F32.BF16 R60, R40, R74, R60 ;  /* 0x0000004a283c723c */ /* 0x000fe2000004183c */
[----:B-1----:R-:W1:Y:S04]  /*d820*/  LDSM.16.M88.4 R20, [R200+0xb900] ;  /* 0x00b90000c814783b */ /* 0x002e680000000200 */
[----:B------:R-:W-:Y:S03]  /*d830*/  MUFU.TANH R12, R12 ;  /* 0x0000000c000c7308 */ /* 0x000fe60000002400 */
[----:B------:R-:W-:Y:S01]  /*d840*/  HMMA.16816.F32.BF16 R44, R28, R26, R44 ;  /* 0x0000001a1c2c723c */ /* 0x000fe2000004182c */
[----:B------:R-:W4:Y:S01]  /*d850*/  LDSM.16.M88.4 R24, [R192+0x5000] ;  /* 0x00500000c018783b */ /* 0x000f220000000200 */
[----:B------:R-:W-:-:S02]  /*d860*/  FMUL.FTZ R13, R32, c[0x0][0x320] ;  /* 0x0000c800200d7a20 */ /* 0x000fc40000410000 */
[----:B------:R-:W-:Y:S02]  /*d870*/  FMUL.FTZ R32, R33, c[0x0][0x320] ;  /* 0x0000c80021207a20 */ /* 0x000fe40000410000 */
[----:B------:R-:W-:Y:S02]  /*d880*/  FMUL.FTZ R33, R34, c[0x0][0x320] ;  /* 0x0000c80022217a20 */ /* 0x000fe40000410000 */
[----:B------:R-:W-:Y:S01]  /*d890*/  HMMA.16816.F32.BF16 R92, R40, R8, R92 ;  /* 0x00000008285c723c */ /* 0x000fe2000004185c */
[----:B------:R-:W1:Y:S01]  /*d8a0*/  MUFU.TANH R13, R13 ;  /* 0x0000000d000d7308 */ /* 0x000e620000002400 */
[----:B------:R-:W-:-:S06]  /*d8b0*/  FMUL.FTZ R34, R35, c[0x0][0x320] ;  /* 0x0000c80023227a20 */ /* 0x000fcc0000410000 */
[----:B------:R-:W-:Y:S01]  /*d8c0*/  HMMA.16816.F32.BF16 R88, R40, R10, R88 ;  /* 0x0000000a2858723c */ /* 0x000fe20000041858 */
[----:B------:R-:W2:Y:S01]  /*d8d0*/  LDSM.16.M88.4 R8, [R192+0x5800] ;  /* 0x00580000c008783b */ /* 0x000ea20000000200 */
[----:B------:R-:W1:Y:S01]  /*d8e0*/  MUFU.TANH R32, R32 ;  /* 0x0000002000207308 */ /* 0x000e620000002400 */
[----:B------:R-:W-:-:S05]  /*d8f0*/  DEPBAR.LE SB0, 0x0 ;  /* 0x000080000000791a */ /* 0x000fca0000000000 */
[----:B------:R-:W-:Y:S02]  /*d900*/  HMMA.16816.F32.BF16 R60, R28, R14, R60 ;  /* 0x0000000e1c3c723c */ /* 0x000fe4000004183c */
[----:B------:R-:W-:Y:S05]  /*d910*/  MUFU.TANH R33, R33 ;  /* 0x0000002100217308 */ /* 0x000fea0000002400 */
[----:B------:R-:W-:Y:S01]  /*d920*/  LOP3.LUT R15, R6, 0xffffffe0, RZ, 0xc0, !PT ;  /* 0xffffffe0060f7812 */ /* 0x000fe200078ec0ff */
[----:B------:R-:W-:Y:S02]  /*d930*/  HMMA.16816.F32.BF16 R44, R16, R58, R44 ;  /* 0x0000003a102c723c */ /* 0x000fe4000004182c */
[----:B------:R-:W-:Y:S02]  /*d940*/  MUFU.TANH R34, R34 ;  /* 0x0000002200227308 */ /* 0x000fe40000002400 */
[----:B------:R-:W-:-:S04]  /*d950*/  IMAD.IADD R84, R84, 0x1, -R15 ;  /* 0x0000000154547824 */ /* 0x000fc800078e0a0f */
[----:B-1----:R-:W-:Y:S01]  /*d960*/  HMMA.16816.F32.BF16 R92, R28, R20, R92 ;  /* 0x000000141c5c723c */ /* 0x002fe2000004185c */
[----:B------:R-:W-:-:S04]  /*d970*/  SHF.R.S32.HI R15, RZ, 0x1f, R84 ;  /* 0x0000001fff0f7819 */ /* 0x000fc80000011454 */
[----:B------:R-:W-:-:S03]  /*d980*/  LEA.HI R15, R15, R84, RZ, 0x2 ;  /* 0x000000540f0f7211 */ /* 0x000fc600078f10ff */
[----:B------:R-:W-:Y:S01]  /*d990*/  HMMA.16816.F32.BF16 R88, R28, R22, R88 ;  /* 0x000000161c58723c */ /* 0x000fe20000041858 */
[----:B------:R-:W-:-:S05]  /*d9a0*/  LOP3.LUT R15, R15, 0x7ffffffc, RZ, 0xc0, !PT ;  /* 0x7ffffffc0f0f7812 */ /* 0x000fca00078ec0ff */
[----:B------:R-:W-:Y:S02]  /*d9b0*/  IMAD.IADD R15, R84, 0x1, -R15 ;  /* 0x00000001540f7824 */ /* 0x000fe400078e0a0f */
[C---:B----4-:R-:W-:Y:S01]  /*d9c0*/  HMMA.16816.F32.BF16 R64, R16.reuse, R24, R64 ;  /* 0x000000181040723c */ /* 0x050fe20000041840 */
[----:B------:R-:W-:Y:S02]  /*d9d0*/  FMUL.FTZ R35, R47, c[0x0][0x320] ;  /* 0x0000c8002f237a20 */ /* 0x000fe40000410000 */
[----:B------:R-:W-:Y:S02]  /*d9e0*/  IMAD R80, R15, -0x2, R80 ;  /* 0xfffffffe0f507824 */ /* 0x000fe400078e0250 */
[----:B------:R-:W-:Y:S02]  /*d9f0*/  FMUL.FTZ R37, R46, c[0x0][0x320] ;  /* 0x0000c8002e257a20 */ /* 0x000fe40000410000 */
[----:B------:R-:W-:Y:S01]  /*da00*/  FMUL.FTZ R24, R44, c[0x0][0x320] ;  /* 0x0000c8002c187a20 */ /* 0x000fe20000410000 */
[----:B------:R-:W-:Y:S01]  /*da10*/  HMMA.16816.F32.BF16 R60, R16, R26, R60 ;  /* 0x0000001a103c723c */ /* 0x000fe2000004183c */
[C---:B------:R-:W-:Y:S01]  /*da20*/  ISETP.GT.AND P0, PT, R80.reuse, RZ, PT ;  /* 0x000000ff5000720c */ /* 0x040fe20003f04270 */
[----:B------:R-:W-:Y:S01]  /*da30*/  FMUL.FTZ R25, R45, c[0x0][0x320] ;  /* 0x0000c8002d197a20 */ /* 0x000fe20000410000 */
[C---:B------:R-:W-:Y:S01]  /*da40*/  ISETP.GT.AND P2, PT, R80.reuse, 0x1, PT ;  /* 0x000000015000780c */ /* 0x040fe20003f44270 */
[----:B------:R-:W-:Y:S01]  /*da50*/  MUFU.TANH R35, R35 ;  /* 0x0000002300237308 */ /* 0x000fe20000002400 */
[----:B------:R-:W-:-:S02]  /*da60*/  ISETP.GT.AND P3, PT, R80, 0x8, PT ;  /* 0x000000085000780c */ /* 0x000fc40003f64270 */
[----:B------:R-:W-:Y:S01]  /*da70*/  FSEL R3, R3, -INF , P0 ;  /* 0xff80000003037808 */ /* 0x000fe20000000000 */
[C---:B--2---:R-:W-:Y:S01]  /*da80*/  HMMA.16816.F32.BF16 R92, R16.reuse, R8, R92 ;  /* 0x00000008105c723c */ /* 0x044fe2000004185c */
[----:B---3--:R-:W-:Y:S02]  /*da90*/  FSEL R48, R48, -INF , P2 ;  /* 0xff80000030307808 */ /* 0x008fe40001000000 */
[C---:B------:R-:W-:Y:S01]  /*daa0*/  ISETP.GT.AND P4, PT, R80.reuse, 0x9, PT ;  /* 0x000000095000780c */ /* 0x040fe20003f84270 */
[----:B------:R-:W1:Y:S01]  /*dab0*/  MUFU.TANH R24, R24 ;  /* 0x0000001800187308 */ /* 0x000e620000002400 */
[----:B------:R-:W-:Y:S02]  /*dac0*/  ISETP.GT.AND P1, PT, R80, 0x10, PT ;  /* 0x000000105000780c */ /* 0x000fe40003f24270 */
[----:B------:R-:W-:Y:S01]  /*dad0*/  FSEL R49, R49, -INF , P0 ;  /* 0xff80000031317808 */ /* 0x000fe20000000000 */
[----:B------:R-:W-:Y:S01]  /*dae0*/  HMMA.16816.F32.BF16 R88, R16, R10, R88 ;  /* 0x0000000a1058723c */ /* 0x000fe20000041858 */
[----:B------:R-:W-:Y:S01]  /*daf0*/  FMUL.FTZ R64, R64, c[0x0][0x320] ;  /* 0x0000c80040407a20 */ /* 0x000fe20000410000 */
[----:B------:R-:W-:Y:S01]  /*db00*/  ISETP.GT.AND P0, PT, R80, 0x11, PT ;  /* 0x000000115000780c */ /* 0x000fe20003f04270 */
[----:B------:R-:W-:Y:S01]  /*db10*/  FMUL.FTZ R65, R65, c[0x0][0x320] ;  /* 0x0000c80041417a20 */ /* 0x000fe20000410000 */
[----:B------:R-:W2:Y:S01]  /*db20*/  MUFU.TANH R25, R25 ;  /* 0x0000001900197308 */ /* 0x000ea20000002400 */
[----:B------:R-:W-:Y:S01]  /*db30*/  FSEL R15, R13, -INF , P1 ;  /* 0xff8000000d0f7808 */ /* 0x000fe20000800000 */
[----:B------:R-:W-:Y:S01]  /*db40*/  FMUL.FTZ R66, R66, c[0x0][0x320] ;  /* 0x0000c80042427a20 */ /* 0x000fe20000410000 */
[----:B------:R-:W-:Y:S01]  /*db50*/  FSEL R19, R56, -INF , P3 ;  /* 0xff80000038137808 */ /* 0x000fe20001800000 */
[----:B------:R-:W-:Y:S01]  /*db60*/  FMUL.FTZ R60, R60, c[0x0][0x320] ;  /* 0x0000c8003c3c7a20 */ /* 0x000fe20000410000 */
[----:B------:R-:W-:Y:S01]  /*db70*/  FMNMX.FTZ R16, R3, R48, !PT ;  /* 0x0000003003107209 */ /* 0x000fe20007810000 */
[----:B------:R-:W-:Y:S01]  /*db80*/  FMUL.FTZ R61, R61, c[0x0][0x320] ;  /* 0x0000c8003d3d7a20 */ /* 0x000fe20000410000 */
[----:B------:R-:W-:Y:S01]  /*db90*/  FSEL R17, R50, -INF , P4 ;  /* 0xff80000032117808 */ /* 0x000fe20002000000 */
[----:B------:R-:W3:Y:S01]  /*dba0*/  MUFU.TANH R167, R64 ;  /* 0x0000004000a77308 */ /* 0x000ee20000002400 */
[----:B------:R-:W-:Y:S01]  /*dbb0*/  FMNMX.FTZ R16, R19, R16, !PT ;  /* 0x0000001013107209 */ /* 0x000fe20007810000 */
[----:B------:R-:W-:Y:S01]  /*dbc0*/  FMUL.FTZ R67, R67, c[0x0][0x320] ;  /* 0x0000c80043437a20 */ /* 0x000fe20000410000 */
[----:B------:R-:W-:Y:S01]  /*dbd0*/  FSEL R36, R36, -INF , P3 ;  /* 0xff80000024247808 */ /* 0x000fe20001800000 */
[----:B------:R-:W-:Y:S01]  /*dbe0*/  FMUL.FTZ R92, R92, c[0x0][0x320] ;  /* 0x0000c8005c5c7a20 */ /* 0x000fe20000410000 */
[----:B------:R-:W-:Y:S01]  /*dbf0*/  FMNMX.FTZ R16, R17, R16, !PT ;  /* 0x0000001011107209 */ /* 0x000fe20007810000 */
[----:B------:R-:W-:Y:S01]  /*dc00*/  FMUL.FTZ R93, R93, c[0x0][0x320] ;  /* 0x0000c8005d5d7a20 */ /* 0x000fe20000410000 */
[----:B------:R-:W-:Y:S01]  /*dc10*/  ISETP.GT.AND P3, PT, R80, 0x18, PT ;  /* 0x000000185000780c */ /* 0x000fe20003f64270 */
[----:B------:R-:W4:Y:S01]  /*dc20*/  MUFU.TANH R159, R65 ;  /* 0x00000041009f7308 */ /* 0x000f220000002400 */
[----:B------:R-:W-:Y:S01]  /*dc30*/  FSEL R13, R32, -INF , P0 ;  /* 0xff800000200d7808 */ /* 0x000fe20000000000 */
[----:B------:R-:W-:Y:S01]  /*dc40*/  FMUL.FTZ R62, R62, c[0x0][0x320] ;  /* 0x0000c8003e3e7a20 */ /* 0x000fe20000410000 */
[----:B------:R-:W-:Y:S01]  /*dc50*/  FMNMX.FTZ R16, R15, R16, !PT ;  /* 0x000000100f107209 */ /* 0x000fe20007810000 */
[----:B------:R-:W-:Y:S01]  /*dc60*/  FMUL.FTZ R88, R88, c[0x0][0x320] ;  /* 0x0000c80058587a20 */ /* 0x000fe20000410000 */
[----:B------:R-:W-:Y:S01]  /*dc70*/  FSEL R6, R12, -INF , P4 ;  /* 0xff8000000c067808 */ /* 0x000fe20002000000 */
[----:B------:R-:W-:Y:S01]  /*dc80*/  FMUL.FTZ R89, R89, c[0x0][0x320] ;  /* 0x0000c80059597a20 */ /* 0x000fe20000410000 */
[----:B------:R-:W-:Y:S01]  /*dc90*/  ISETP.GT.AND P4, PT, R80, 0x19, PT ;  /* 0x000000195000780c */ /* 0x000fe20003f84270 */
[----:B------:R-:W3:Y:S01]  /*dca0*/  MUFU.TANH R165, R60 ;  /* 0x0000003c00a57308 */ /* 0x000ee20000002400 */
[----:B-1----:R-:W-:Y:S01]  /*dcb0*/  FSEL R11, R24, -INF , P3 ;  /* 0xff800000180b7808 */ /* 0x002fe20001800000 */
[----:B------:R-:W-:Y:S01]  /*dcc0*/  FMUL.FTZ R63, R63, c[0x0][0x320] ;  /* 0x0000c8003f3f7a20 */ /* 0x000fe20000410000 */
[----:B------:R-:W-:Y:S01]  /*dcd0*/  FMNMX.FTZ R16, R13, R16, !PT ;  /* 0x000000100d107209 */ /* 0x000fe20007810000 */
[----:B------:R-:W-:Y:S01]  /*dce0*/  FMUL.FTZ R94, R94, c[0x0][0x320] ;  /* 0x0000c8005e5e7a20 */ /* 0x000fe20000410000 */
[----:B------:R-:W-:Y:S01]  /*dcf0*/  FSEL R68, R68, -INF , P2 ;  /* 0xff80000044447808 */ /* 0x000fe20001000000 */
[----:B------:R-:W-:Y:S01]  /*dd00*/  FMUL.FTZ R95, R95, c[0x0][0x320] ;  /* 0x0000c8005f5f7a20 */ /* 0x000fe20000410000 */
[----:B------:R-:W-:Y:S01]  /*dd10*/  ISETP.GT.AND P2, PT, R80, 0x20, PT ;  /* 0x000000205000780c */ /* 0x000fe20003f44270 */
[----:B------:R-:W1:Y:S01]  /*dd20*/  MUFU.TANH R37, R37 ;  /* 0x0000002500257308 */ /* 0x000e620000002400 */
[----:B--2---:R-:W-:Y:S01]  /*dd30*/  FSEL R9, R25, -INF , P4 ;  /* 0xff80000019097808 */ /* 0x004fe20002000000 */
[----:B------:R-:W-:Y:S01]  /*dd40*/  FMUL.FTZ R90, R90, c[0x0][0x320] ;  /* 0x0000c8005a5a7a20 */ /* 0x000fe20000410000 */
[----:B------:R-:W-:Y:S01]  /*dd50*/  FMNMX.FTZ R16, R11, R16, !PT ;  /* 0x000000100b107209 */ /* 0x000fe20007810000 */
[----:B------:R-:W-:Y:S01]  /*dd60*/  FMUL.FTZ R91, R91, c[0x0][0x320] ;  /* 0x0000c8005b5b7a20 */ /* 0x000fe20000410000 */
[----:B------:R-:W-:-:S02]  /*dd70*/  FSEL R14, R33, -INF , P1 ;  /* 0xff800000210e7808 */ /* 0x000fc40000800000 */
[----:B------:R-:W-:Y:S01]  /*dd80*/  ISETP.GT.AND P1, PT, R80, 0x21, PT ;  /* 0x000000215000780c */ /* 0x000fe20003f24270 */
[----:B------:R-:W2:Y:S01]  /*dd90*/  MUFU.TANH R161, R61 ;  /* 0x0000003d00a17308 */ /* 0x000ea20000002400 */
[----:B---3--:R-:W-:Y:S02]  /*dda0*/  FSEL R167, R167, -INF , P2 ;  /* 0xff800000a7a77808 */ /* 0x008fe40001000000 */
[----:B------:R-:W-:Y:S02]  /*ddb0*/  FMNMX.FTZ R16, R9, R16, !PT ;  /* 0x0000001009107209 */ /* 0x000fe40007810000 */
[----:B------:R-:W-:Y:S02]  /*ddc0*/  FMNMX.FTZ R21, R49, R68, !PT ;  /* 0x0000004431157209 */ /* 0x000fe40007810000 */
[----:B------:R-:W-:Y:S01]  /*ddd0*/  FSEL R12, R34, -INF , P0 ;  /* 0xff800000220c7808 */ /* 0x000fe20000000000 */
[----:B------:R-:W3:Y:S01]  /*dde0*/  MUFU.TANH R160, R66 ;  /* 0x0000004200a07308 */ /* 0x000ee20000002400 */
[----:B------:R-:W-:-:S02]  /*ddf0*/  ISETP.GT.AND P0, PT, R80, 0x28, PT ;  /* 0x000000285000780c */ /* 0x000fc40003f04270 */
[----:B----4-:R-:W-:Y:S02]  /*de00*/  FSEL R159, R159, -INF , P1 ;  /* 0xff8000009f9f7808 */ /* 0x010fe40000800000 */
[----:B------:R-:W-:Y:S02]  /*de10*/  FMNMX.FTZ R16, R167, R16, !PT ;  /* 0x00000010a7107209 */ /* 0x000fe40007810000 */
[----:B------:R-:W-:Y:S01]  /*de20*/  FMNMX.FTZ R21, R36, R21, !PT ;  /* 0x0000001524157209 */ /* 0x000fe20007810000 */
[----:B------:R-:W4:Y:S01]  /*de30*/  MUFU.TANH R171, R92 ;  /* 0x0000005c00ab7308 */ /* 0x000f220000002400 */
[----:B------:R-:W-:Y:S02]  /*de40*/  FSEL R8, R35, -INF , P4 ;  /* 0xff80000023087808 */ /* 0x000fe40002000000 */
[----:B------:R-:W-:Y:S02]  /*de50*/  ISETP.GT.AND P4, PT, R80, 0x29, PT ;  /* 0x000000295000780c */ /* 0x000fe40003f84270 */
[----:B------:R-:W-:-:S02]  /*de60*/  FSEL R165, R165, -INF , P0 ;  /* 0xff800000a5a57808 */ /* 0x000fc40000000000 */
[----:B------:R-:W-:Y:S01]  /*de70*/  FMNMX.FTZ R16, R159, R16, !PT ;  /* 0x000000109f107209 */ /* 0x000fe20007810000 */
[----:B------:R-:W4:Y:S01]  /*de80*/  MUFU.TANH R170, R67 ;  /* 0x0000004300aa7308 */ /* 0x000f220000002400 */
[----:B------:R-:W-:Y:S02]  /*de90*/  FMNMX.FTZ R21, R6, R21, !PT ;  /* 0x0000001506157209 */ /* 0x000fe40007810000 */
[----:B-1----:R-:W-:Y:S02]  /*dea0*/  FSEL R10, R37, -INF , P3 ;  /* 0xff800000250a7808 */ /* 0x002fe40001800000 */
[----:B------:R-:W-:Y:S02]  /*deb0*/  ISETP.GT.AND P3, PT, R80, 0x30, PT ;  /* 0x000000305000780c */ /* 0x000fe40003f64270 */
[----:B--2---:R-:W-:Y:S01]  /*dec0*/  FSEL R161, R161, -INF , P4 ;  /* 0xff800000a1a17808 */ /* 0x004fe20002000000 */
[----:B------:R-:W1:Y:S01]  /*ded0*/  MUFU.TANH R169, R93 ;  /* 0x0000005d00a97308 */ /* 0x000e620000002400 */
[----:B------:R-:W-:-:S02]  /*dee0*/  FMNMX.FTZ R16, R165, R16, !PT ;  /* 0x00000010a5107209 */ /* 0x000fc40007810000 */
[----:B------:R-:W-:Y:S02]  /*def0*/  FMNMX.FTZ R21, R14, R21, !PT ;  /* 0x000000150e157209 */ /* 0x000fe40007810000 */
[----:B---3--:R-:W-:Y:S02]  /*df00*/  FSEL R160, R160, -INF , P2 ;  /* 0xff800000a0a07808 */ /* 0x008fe40001000000 */
[----:B------:R-:W-:Y:S01]  /*df10*/  ISETP.GT.AND P2, PT, R80, 0x31, PT ;  /* 0x000000315000780c */ /* 0x000fe20003f44270 */
[----:B------:R-:W2:Y:S01]  /*df20*/  MUFU.TANH R162, R62 ;  /* 0x0000003e00a27308 */ /* 0x000ea20000002400 */
[----:B----4-:R-:W-:Y:S02]  /*df30*/  FSEL R171, R171, -INF , P3 ;  /* 0xff800000abab7808 */ /* 0x010fe40001800000 */
[----:B------:R-:W-:Y:S02]  /*df40*/  FMNMX.FTZ R16, R161, R16, !PT ;  /* 0x00000010a1107209 */ /* 0x000fe40007810000 */
[----:B------:R-:W-:-:S02]  /*df50*/  FMNMX.FTZ R21, R12, R21, !PT ;  /* 0x000000150c157209 */ /* 0x000fc40007810000 */
[----:B------:R-:W-:Y:S01]  /*df60*/  FSEL R170, R170, -INF , P1 ;  /* 0xff800000aaaa7808 */ /* 0x000fe20000800000 */
[----:B------:R-:W3:Y:S01]  /*df70*/  MUFU.TANH R143, R88 ;  /* 0x00000058008f7308 */ /* 0x000ee20000002400 */
[----:B------:R-:W-:Y:S02]  /*df80*/  ISETP.GT.AND P1, PT, R80, 0x38, PT ;  /* 0x000000385000780c */ /* 0x000fe40003f24270 */
[----:B-1----:R-:W-:Y:S02]  /*df90*/  FSEL R169, R169, -INF , P2 ;  /* 0xff800000a9a97808 */ /* 0x002fe40001000000 */
[----:B------:R-:W-:Y:S02]  /*dfa0*/  FMNMX.FTZ R16, R171, R16, !PT ;  /* 0x00000010ab107209 */ /* 0x000fe40007810000 */
[----:B------:R-:W-:Y:S01]  /*dfb0*/  FMNMX.FTZ R21, R10, R21, !PT ;  /* 0x000000150a157209 */ /* 0x000fe20007810000 */
[----:B------:R-:W1:Y:S01]  /*dfc0*/  MUFU.TANH R141, R89 ;  /* 0x00000059008d7308 */ /* 0x000e620000002400 */
[----:B--2---:R-:W-:-:S02]  /*dfd0*/  FSEL R162, R162, -INF , P0 ;  /* 0xff800000a2a27808 */ /* 0x004fc40000000000 */
[----:B------:R-:W-:Y:S02]  /*dfe0*/  ISETP.GT.AND P0, PT, R80, 0x39, PT ;  /* 0x000000395000780c */ /* 0x000fe40003f04270 */
[----:B------:R-:W-:Y:S02]  /*dff0*/  FMNMX.FTZ R16, R169, R16, !PT ;  /* 0x00000010a9107209 */ /* 0x000fe40007810000 */
[----:B------:R-:W-:Y:S01]  /*e000*/  FMNMX.FTZ R21, R8, R21, !PT ;  /* 0x0000001508157209 */ /* 0x000fe20007810000 */
[----:B------:R-:W2:Y:S01]  /*e010*/  MUFU.TANH R168, R63 ;  /* 0x0000003f00a87308 */ /* 0x000ea20000002400 */
[----:B---3--:R-:W-:Y:S02]  /*e020*/  FSEL R143, R143, -INF , P1 ;  /* 0xff8000008f8f7808 */ /* 0x008fe40000800000 */
[----:B------:R-:W-:Y:S02]  /*e030*/  FMNMX.FTZ R21, R160, R21, !PT ;  /* 0x00000015a0157209 */ /* 0x000fe40007810000 */
[----:B------:R-:W-:-:S02]  /*e040*/  FMNMX.FTZ R16, R143, R16, !PT ;  /* 0x000000108f107209 */ /* 0x000fc40007810000 */
[----:B------:R-:W-:Y:S01]  /*e050*/  FMNMX.FTZ R23, R170, R21, !PT ;  /* 0x00000015aa177209 */ /* 0x000fe20007810000 */
[----:B------:R-:W3:Y:S01]  /*e060*/  MUFU.TANH R164, R94 ;  /* 0x0000005e00a47308 */ /* 0x000ee20000002400 */
[----:B-1----:R-:W-:Y:S02]  /*e070*/  FSEL R141, R141, -INF , P0 ;  /* 0xff8000008d8d7808 */ /* 0x002fe40000000000 */
[----:B------:R-:W-:Y:S02]  /*e080*/  FMNMX.FTZ R23, R162, R23, !PT ;  /* 0x00000017a2177209 */ /* 0x000fe40007810000 */
[----:B------:R-:W-:-:S03]  /*e090*/  FMNMX.FTZ R16, R141, R16, !PT ;  /* 0x000000108d107209 */ /* 0x000fc60007810000 */
[----:B------:R-:W1:Y:S01]  /*e0a0*/  MUFU.TANH R142, R95 ;  /* 0x0000005f008e7308 */ /* 0x000e620000002400 */
[----:B--2---:R-:W-:Y:S01]  /*e0b0*/  FSEL R168, R168, -INF , P4 ;  /* 0xff800000a8a87808 */ /* 0x004fe20002000000 */
[----:B------:R-:W2:Y:S04]  /*e0c0*/  SHFL.BFLY PT, R21, R16, 0x2, 0x1f ;  /* 0x0c401f0010157f89 */ /* 0x000ea800000e0000 */
[----:B------:R-:W-:Y:S01]  /*e0d0*/  BAR.SYNC.DEFER_BLOCKING 0x0 ;  /* 0x0000000000007b1d */ /* 0x000fe20000010000 */
[----:B------:R-:W-:Y:S02]  /*e0e0*/  FMNMX.FTZ R23, R168, R23, !PT ;  /* 0x00000017a8177209 */ /* 0x000fe40007810000 */
[----:B---3--:R-:W-:Y:S02]  /*e0f0*/  FSEL R164, R164, -INF , P3 ;  /* 0xff800000a4a47808 */ /* 0x008fe40001800000 */
[----:B------:R-:W-:Y:S01]  /*e100*/  ISETP.NE.AND P4, PT, R212, RZ, PT ;  /* 0x000000ffd400720c */ /* 0x000fe20003f85270 */
[----:B------:R-:W3:Y:S01]  /*e110*/  MUFU.TANH R140, R90 ;  /* 0x0000005a008c7308 */ /* 0x000ee20000002400 */
[----:B------:R-:W-:-:S02]  /*e120*/  FMNMX.FTZ R23, R164, R23, !PT ;  /* 0x00000017a4177209 */ /* 0x000fc40007810000 */
[----:B-1----:R-:W-:-:S05]  /*e130*/  FSEL R142, R142, -INF , P2 ;  /* 0xff8000008e8e7808 */ /* 0x002fca0001000000 */
[----:B------:R-:W1:Y:S01]  /*e140*/  MUFU.TANH R158, R91 ;  /* 0x0000005b009e7308 */ /* 0x000e620000002400 */
[----:B------:R-:W-:Y:S02]  /*e150*/  FMNMX.FTZ R23, R142, R23, !PT ;  /* 0x000000178e177209 */ /* 0x000fe40007810000 */
[----:B---3--:R-:W-:-:S04]  /*e160*/  FSEL R140, R140, -INF , P1 ;  /* 0xff8000008c8c7808 */ /* 0x008fc80000800000 */
[----:B------:R-:W-:Y:S02]  /*e170*/  FMNMX.FTZ R23, R140, R23, !PT ;  /* 0x000000178c177209 */ /* 0x000fe40007810000 */
[----:B-1----:R-:W-:Y:S02]  /*e180*/  FSEL R158, R158, -INF , P0 ;  /* 0xff8000009e9e7808 */ /* 0x002fe40000000000 */
[----:B------:R-:W-:Y:S02]  /*e190*/  ISETP.GE.AND P0, PT, R83, 0x41, PT ;  /* 0x000000415300780c */ /* 0x000fe40003f06270 */
[----:B------:R-:W-:Y:S02]  /*e1a0*/  FMNMX.FTZ R18, R158, R23, !PT ;  /* 0x000000179e127209 */ /* 0x000fe40007810000 */
[----:B--2---:R-:W-:-:S03]  /*e1b0*/  FMNMX.FTZ R23, R16, R21, !PT ;  /* 0x0000001510177209 */ /* 0x004fc60007810000 */
[----:B------:R-:W1:Y:S04]  /*e1c0*/  SHFL.BFLY PT, R21, R18, 0x2, 0x1f ;  /* 0x0c401f0012157f89 */ /* 0x000e6800000e0000 */
[----:B------:R-:W2:Y:S02]  /*e1d0*/  SHFL.BFLY PT, R132, R23, 0x1, 0x1f ;  /* 0x0c201f0017847f89 */ /* 0x000ea400000e0000 */
[----:B------:R-:W-:-:S05]  /*e1e0*/  @P0 LEA.HI.SX32 R25, R133, 0xfffffffe, 0x1a ;  /* 0xfffffffe85190811 */ /* 0x000fca00078fd2ff */
[----:B------:R-:W-:Y:S01]  /*e1f0*/  @P0 IMAD R4, R4, R25, RZ ;  /* 0x0000001904040224 */ /* 0x000fe200078e02ff */
[----:B-1----:R-:W-:Y:S02]  /*e200*/  FMNMX.FTZ R21, R18, R21, !PT ;  /* 0x0000001512157209 */ /* 0x002fe40007810000 */
[----:B------:R-:W-:Y:S01]  /*e210*/  @P0 SHF.R.S32.HI R18, RZ, 0x1f, R25 ;  /* 0x0000001fff120819 */ /* 0x000fe20000011419 */
[-C--:B------:R-:W-:Y:S01]  /*e220*/  @P0 IMAD.WIDE.U32 R24, R25, R81.reuse, R218 ;  /* 0x0000005119180225 */ /* 0x080fe200078e00da */
[----:B--2---:R-:W-:Y:S01]  /*e230*/  FMNMX.FTZ R132, R23, R132, !PT ;  /* 0x0000008417847209 */ /* 0x004fe20007810000 */
[----:B------:R-:W1:Y:S02]  /*e240*/  SHFL.BFLY PT, R16, R21, 0x1, 0x1f ;  /* 0x0c201f0015107f89 */ /* 0x000e6400000e0000 */
[----:B------:R-:W-:Y:S01]  /*e250*/  @P0 IMAD R81, R18, R81, R4 ;  /* 0x0000005112510224 */ /* 0x000fe200078e0204 */
[C---:B------:R-:W-:Y:S01]  /*e260*/  FSETP.NEU.FTZ.AND P1, PT, R132.reuse, -INF , PT ;  /* 0xff8000008400780b */ /* 0x040fe20003f3d000 */
[----:B------:R-:W-:-:S02]  /*e270*/  FMUL.FTZ R166, R132, c[0x0][0x2d0] ;  /* 0x0000b40084a67a20 */ /* 0x000fc40000410000 */
[----:B------:R-:W-:-:S03]  /*e280*/  @P0 IMAD.IADD R81, R25, 0x1, R81 ;  /* 0x0000000119510824 */ /* 0x000fc600078e0251 */
[----:B------:R-:W-:Y:S02]  /*e290*/  FSEL R166, R166, RZ, P1 ;  /* 0x000000ffa6a67208 */ /* 0x000fe40000800000 */
[----:B------:R-:W-:-:S03]  /*e2a0*/  @P0 LEA R22, P1, R24, c[0x0][0x1c8], 0x1 ;  /* 0x0000720018160a11 */ /* 0x000fc600078208ff */
[--C-:B------:R-:W-:Y:S01]  /*e2b0*/  FFMA.FTZ R151, R19, c[0x0][0x2d0], -R166.reuse ;  /* 0x0000b40013977a23 */ /* 0x100fe200000108a6 */
[----:B------:R-:W-:Y:S01]  /*e2c0*/  @P0 LEA.HI.X R23, R24, c[0x0][0x1cc], R81, 0x1, P1 ;  /* 0x0000730018170a11 */ /* 0x000fe200008f0c51 */
[--C-:B------:R-:W-:Y:S01]  /*e2d0*/  FFMA.FTZ R153, R3, c[0x0][0x2d0], -R166.reuse ;  /* 0x0000b40003997a23 */ /* 0x100fe200000108a6 */
[C---:B------:R-:W-:Y:S01]  /*e2e0*/  @P0 LEA R18, P1, R7.reuse, R22, 0x1 ;  /* 0x0000001607120211 */ /* 0x040fe200078208ff */
[----:B------:R-:W-:Y:S02]  /*e2f0*/  FFMA.FTZ R150, R48, c[0x0][0x2d0], -R166 ;  /* 0x0000b40030967a23 */ /* 0x000fe400000108a6 */
[----:B------:R2:W-:Y:S01]  /*e300*/  @P0 LDGSTS.E.BYPASS.LTC128B.128 [R213+0x6100], [R22.64], !P6 ;  /* 0x0610000016d50fae */ /* 0x0005e2000f101d46 */
[----:B------:R-:W-:Y:S01]  /*e310*/  @P0 LEA.HI.X R19, R7, R23, R210, 0x1, P1 ;  /* 0x0000001707130211 */ /* 0x000fe200008f0cd2 */
[--C-:B------:R-:W-:Y:S01]  /*e320*/  FFMA.FTZ R146, R17, c[0x0][0x2d0], -R166.reuse ;  /* 0x0000b40011927a23 */ /* 0x100fe200000108a6 */
[----:B------:R-:W-:Y:S01]  /*e330*/  MUFU.EX2 R153, R153 ;  /* 0x0000009900997308 */ /* 0x000fe20000000800 */
[----:B------:R2:W-:Y:S01]  /*e340*/  @P0 LDGSTS.E.BYPASS.LTC128B.128 [R213+0x8100], [R22.64+0x80], !P4 ;  /* 0x0810008016d50fae */ /* 0x0005e2000e101d46 */
[----:B-1----:R-:W-:Y:S01]  /*e350*/  FMNMX.FTZ R3, R21, R16, !PT ;  /* 0x0000001015037209 */ /* 0x002fe20007810000 */
[----:B------:R-:W-:-:S02]  /*e360*/  FFMA.FTZ R145, R11, c[0x0][0x2d0], -R166 ;  /* 0x0000b4000b917a23 */ /* 0x000fc400000108a6 */
[----:B------:R2:W-:Y:S01]  /*e370*/  @P0 LDGSTS.E.BYPASS.LTC128B.128 [R213+0xa100], [R22.64+0x100], !P5 ;  /* 0x0a10010016d50fae */ /* 0x0005e2000e901d46 */
[C---:B------:R-:W-:Y:S01]  /*e380*/  FSETP.NEU.FTZ.AND P1, PT, R3.reuse, -INF , PT ;  /* 0xff8000000300780b */ /* 0x040fe20003f3d000 */
[----:B------:R-:W-:Y:S01]  /*e390*/  FMUL.FTZ R163, R3, c[0x0][0x2d0] ;  /* 0x0000b40003a37a20 */ /* 0x000fe20000410000 */
[----:B------:R-:W1:Y:S01]  /*e3a0*/  MUFU.EX2 R150, R150 ;  /* 0x0000009600967308 */ /* 0x000e620000000800 */
[----:B------:R3:W-:Y:S01]  /*e3b0*/  @P0 LDGSTS.E.BYPASS.LTC128B.128 [R213+0x7100], [R18.64], !P6 ;  /* 0x0710000012d50fae */ /* 0x0007e2000f101d46 */
[--C-:B------:R-:W-:Y:S02]  /*e3c0*/  FFMA.FTZ R2, R9, c[0x0][0x2d0], -R166.reuse ;  /* 0x0000b40009027a23 */ /* 0x100fe400000108a6 */
[----:B------:R-:W-:Y:S01]  /*e3d0*/  FSEL R163, R163, RZ, P1 ;  /* 0x000000ffa3a37208 */ /* 0x000fe20000800000 */
[----:B------:R3:W-:Y:S01]  /*e3e0*/  @P0 LDGSTS.E.BYPASS.LTC128B.128 [R213+0x9100], [R18.64+0x80], !P4 ;  /* 0x0910008012d50fae */ /* 0x0007e2000e101d46 */
[----:B------:R-:W-:Y:S02]  /*e3f0*/  FFMA.FTZ R149, R15, c[0x0][0x2d0], -R166 ;  /* 0x0000b4000f957a23 */ /* 0x000fe400000108a6 */
[----:B------:R-:W-:Y:S01]  /*e400*/  MUFU.EX2 R151, R151 ;  /* 0x0000009700977308 */ /* 0x000fe20000000800 */
[----:B------:R3:W-:Y:S01]  /*e410*/  @P0 LDGSTS.E.BYPASS.LTC128B.128 [R213+0xb100], [R18.64+0x100], !P5 ;  /* 0x0b10010012d50fae */ /* 0x0007e2000e901d46 */
[----:B------:R-:W-:-:S02]  /*e420*/  FFMA.FTZ R152, R49, c[0x0][0x2d0], -R163 ;  /* 0x0000b40031987a23 */ /* 0x000fc400000108a3 */
[--C-:B------:R-:W-:Y:S01]  /*e430*/  FFMA.FTZ R155, R68, c[0x0][0x2d0], -R163.reuse ;  /* 0x0000b400449b7a23 */ /* 0x100fe200000108a3 */
[----:B------:R-:W4:Y:S01]  /*e440*/  LDSM.16.MT88.4 R40, [R203+0x2100] ;  /* 0x00210000cb28783b */ /* 0x000f220000004200 */
[--C-:B------:R-:W-:Y:S02]  /*e450*/  FFMA.FTZ R157, R36, c[0x0][0x2d0], -R163.reuse ;  /* 0x0000b400249d7a23 */ /* 0x100fe400000108a3 */
[--C-:B------:R-:W-:Y:S01]  /*e460*/  FFMA.FTZ R148, R6, c[0x0][0x2d0], -R163.reuse ;  /* 0x0000b40006947a23 */ /* 0x100fe200000108a3 */
[----:B------:R-:W2:Y:S01]  /*e470*/  LDSM.16.MT88.4 R56, [R197+0x2100] ;  /* 0x00210000c538783b */ /* 0x000ea20000004200 */
[----:B------:R-:W3:Y:S01]  /*e480*/  MUFU.EX2 R146, R146 ;  /* 0x0000009200927308 */ /* 0x000ee20000000800 */
[--C-:B------:R-:W-:Y:S01]  /*e490*/  FFMA.FTZ R135, R10, c[0x0][0x2d0], -R163.reuse ;  /* 0x0000b4000a877a23 */ /* 0x100fe200000108a3 */
[----:B-1----:R-:W-:Y:S01]  /*e4a0*/  F2FP.BF16.PACK_AB R96, R150, R153 ;  /* 0x000000999660723e */ /* 0x002fe200000010ff */
[----:B------:R-:W1:Y:S01]  /*e4b0*/  LDSM.16.MT88.4 R124, [R203+0x100] ;  /* 0x00010000cb7c783b */ /* 0x000e620000004200 */
[----:B------:R-:W-:-:S02]  /*e4c0*/  FFMA.FTZ R0, R8, c[0x0][0x2d0], -R163 ;  /* 0x0000b40008007a23 */ /* 0x000fc400000108a3 */
[--C-:B------:R-:W-:Y:S01]  /*e4d0*/  FFMA.FTZ R144, R13, c[0x0][0x2d0], -R166.reuse ;  /* 0x0000b4000d907a23 */ /* 0x100fe200000108a6 */
[----:B------:R-:W1:Y:S01]  /*e4e0*/  LDSM.16.MT88.4 R116, [R198+0x100] ;  /* 0x00010000c674783b */ /* 0x000e620000004200 */
[----:B------:R-:W-:Y:S01]  /*e4f0*/  MUFU.EX2 R152, R152 ;  /* 0x0000009800987308 */ /* 0x000fe20000000800 */
[--C-:B------:R-:W-:Y:S02]  /*e500*/  FFMA.FTZ R147, R14, c[0x0][0x2d0], -R163.reuse ;  /* 0x0000b4000e937a23 */ /* 0x100fe400000108a3 */
[----:B------:R-:W1:Y:S01]  /*e510*/  LDSM.16.MT88.4 R108, [R197+0x100] ;  /* 0x00010000c56c783b */ /* 0x000e620000004200 */
[----:B------:R-:W-:Y:S02]  /*e520*/  FFMA.FTZ R134, R12, c[0x0][0x2d0], -R163 ;  /* 0x0000b4000c867a23 */ /* 0x000fe400000108a3 */
[--C-:B------:R-:W-:Y:S01]  /*e530*/  FFMA.FTZ R154, R167, c[0x0][0x2d0], -R166.reuse ;  /* 0x0000b400a79a7a23 */ /* 0x100fe200000108a6 */
[----:B------:R-:W1:Y:S01]  /*e540*/  LDSM.16.MT88.4 R100, [R196+0x100] ;  /* 0x00010000c464783b */ /* 0x000e620000004200 */
[----:B------:R-:W4:Y:S01]  /*e550*/  MUFU.EX2 R155, R155 ;  /* 0x0000009b009b7308 */ /* 0x000f220000000800 */
[----:B---3--:R-:W-:Y:S01]  /*e560*/  F2FP.BF16.PACK_AB R98, R146, R151 ;  /* 0x000000979262723e */ /* 0x008fe200000010ff */
[--C-:B------:R-:W-:Y:S01]  /*e570*/  FFMA.FTZ R156, R165, c[0x0][0x2d0], -R166.reuse ;  /* 0x0000b400a59c7a23 */ /* 0x100fe200000108a6 */
[----:B------:R-:W3:Y:S01]  /*e580*/  LDSM.16.MT88.4 R48, [R198+0x2100] ;  /* 0x00210000c630783b */ /* 0x000ee20000004200 */
[----:B------:R-:W-:-:S02]  /*e590*/  FFMA.FTZ R159, R159, c[0x0][0x2d0], -R166 ;  /* 0x0000b4009f9f7a23 */ /* 0x000fc400000108a6 */
[--C-:B------:R-:W-:Y:S01]  /*e5a0*/  FFMA.FTZ R161, R161, c[0x0][0x2d0], -R166.reuse ;  /* 0x0000b400a1a17a23 */ /* 0x100fe200000108a6 */
[----:B------:R-:W1:Y:S01]  /*e5b0*/  LDSM.16.MT88.4 R64, [R196+0x2100] ;  /* 0x00210000c440783b */ /* 0x000e620000004200 */
[----:B------:R-:W-:Y:S01]  /*e5c0*/  MUFU.EX2 R157, R157 ;  /* 0x0000009d009d7308 */ /* 0x000fe20000000800 */
[--C-:B------:R-:W-:Y:S02]  /*e5d0*/  FFMA.FTZ R160, R160, c[0x0][0x2d0], -R163.reuse ;  /* 0x0000b400a0a07a23 */ /* 0x100fe400000108a3 */
[----:B------:R-:W1:Y:S01]  /*e5e0*/  LDSM.16.MT88.4 R72, [R203+0x4100] ;  /* 0x00410000cb48783b */ /* 0x000e620000004200 */
[--C-:B------:R-:W-:Y:S02]  /*e5f0*/  FFMA.FTZ R165, R170, c[0x0][0x2d0], -R163.reuse ;  /* 0x0000b400aaa57a23 */ /* 0x100fe400000108a3 */
[--C-:B------:R-:W-:Y:S01]  /*e600*/  FFMA.FTZ R162, R162, c[0x0][0x2d0], -R163.reuse ;  /* 0x0000b400a2a27a23 */ /* 0x100fe200000108a3 */
[----:B------:R-:W1:Y:S01]  /*e610*/  LDSM.16.MT88.4 R80, [R198+0x4100] ;  /* 0x00410000c650783b */ /* 0x000e620000004200 */
[----:B------:R-:W2:Y:S01]  /*e620*/  MUFU.EX2 R148, R148 ;  /* 0x0000009400947308 */ /* 0x000ea20000000800 */
[----:B----4-:R-:W-:Y:S01]  /*e630*/  F2FP.BF16.PACK_AB R97, R155, R152 ;  /* 0x000000989b61723e */ /* 0x010fe200000010ff */
[----:B------:R-:W-:Y:S01]  /*e640*/  FFMA.FTZ R167, R168, c[0x0][0x2d0], -R163 ;  /* 0x0000b400a8a77a23 */ /* 0x000fe200000108a3 */
[----:B------:R-:W4:Y:S01]  /*e650*/  LDSM.16.MT88.4 R88, [R197+0x4100] ;  /* 0x00410000c558783b */ /* 0x000f220000004200 */
        /* <DEDUP_REMOVED lines=9> */
[----:B--2---:R-:W-:Y:S01]  /*e6f0*/  F2FP.BF16.PACK_AB R99, R148, R157 ;  /* 0x0000009d9463723e */ /* 0x004fe200000010ff */
[----:B------:R-:W2:Y:S01]  /*e700*/  MUFU.EX2 R144, R144 ;  /* 0x0000009000907308 */ /* 0x000ea20000000800 */
[--C-:B------:R-:W-:Y:S01]  /*e710*/  FFMA.FTZ R171, R142, c[0x0][0x2d0], -R163.reuse ;  /* 0x0000b4008eab7a23 */ /* 0x100fe200000108a3 */
[----:B------:R-:W2:Y:S01]  /*e720*/  LDSM.16.MT88.4 R20, [R203+0x900] ;  /* 0x00090000cb14783b */ /* 0x000ea20000004200 */
[----:B------:R-:W-:-:S02]  /*e730*/  FFMA.FTZ R166, R140, c[0x0][0x2d0], -R163 ;  /* 0x0000b4008ca67a23 */ /* 0x000fc400000108a3 */
[----:B------:R-:W-:Y:S01]  /*e740*/  FFMA.FTZ R233, R158, c[0x0][0x2d0], -R163 ;  /* 0x0000b4009ee97a23 */ /* 0x000fe200000108a3 */
[C---:B------:R-:W-:Y:S01]  /*e750*/  HMMA.16816.F32.BF16 R36, R96.reuse, R40, RZ ;  /* 0x000000286024723c */ /* 0x040fe200000418ff */
[----:B------:R-:W2:Y:S01]  /*e760*/  LDSM.16.MT88.4 R12, [R196+0x2900] ;  /* 0x00290000c40c783b */ /* 0x000ea20000004200 */
[----:B------:R-:W-:Y:S01]  /*e770*/  MUFU.EX2 R145, R145 ;  /* 0x0000009100917308 */ /* 0x000fe20000000800 */
[----:B------:R-:W-:Y:S02]  /*e780*/  FADD.FTZ R150, R153, R150 ;  /* 0x0000009699967221 */ /* 0x000fe40000010000 */
[----:B------:R-:W-:Y:S01]  /*e790*/  LDSM.16.MT88.4 R136, [R198+0x900] ;  /* 0x00090000c688783b */ /* 0x000fe20000004200 */
[----:B------:R-:W-:Y:S02]  /*e7a0*/  FADD.FTZ R152, R152, R155 ;  /* 0x0000009b98987221 */ /* 0x000fe40000010000 */
[----:B------:R-:W-:Y:S01]  /*e7b0*/  HMMA.16816.F32.BF16 R52, R96, R56, RZ ;  /* 0x000000386034723c */ /* 0x000fe200000418ff */
[----:B------:R-:W-:Y:S01]  /*e7c0*/  LDSM.16.MT88.4 R32, [R197+0x900] ;  /* 0x00090000c520783b */ /* 0x000fe20000004200 */
[----:B------:R-:W-:Y:S01]  /*e7d0*/  MUFU.EX2 R2, R2 ;  /* 0x0000000200027308 */ /* 0x000fe20000000800 */
[----:B------:R-:W-:-:S02]  /*e7e0*/  FADD.FTZ R151, R151, R150 ;  /* 0x0000009697977221 */ /* 0x000fc40000010000 */
[----:B------:R-:W-:Y:S01]  /*e7f0*/  LDSM.16.MT88.4 R28, [R196+0x900] ;  /* 0x00090000c41c783b */ /* 0x000fe20000004200 */
[----:B------:R-:W-:Y:S02]  /*e800*/  FADD.FTZ R157, R157, R152 ;  /* 0x000000989d9d7221 */ /* 0x000fe40000010000 */
[C---:B------:R-:W-:Y:S01]  /*e810*/  HMMA.16816.F32.BF16 R40, R96.reuse, R42, RZ ;  /* 0x0000002a6028723c */ /* 0x040fe200000418ff */
[----:B------:R-:W-:Y:S01]  /*e820*/  LDSM.16.MT88.4 R24, [R198+0x2900] ;  /* 0x00290000c618783b */ /* 0x000fe20000004200 */
[----:B------:R-:W-:Y:S01]  /*e830*/  MUFU.EX2 R147, R147 ;  /* 0x0000009300937308 */ /* 0x000fe20000000800 */
[----:B------:R-:W-:Y:S02]  /*e840*/  FADD.FTZ R146, R146, R151 ;  /* 0x0000009792927221 */ /* 0x000fe40000010000 */
[----:B------:R-:W-:Y:S01]  /*e850*/  FADD.FTZ R148, R148, R157 ;  /* 0x0000009d94947221 */ /* 0x000fe20000010000 */
[----:B------:R-:W-:Y:S02]  /*e860*/  LDSM.16.MT88.4 R140, [R198+0x1900] ;  /* 0x00190000c68c783b */ /* 0x000fe40000004200 */
[C---:B------:R-:W-:Y:S02]  /*e870*/  HMMA.16816.F32.BF16 R56, R96.reuse, R58, RZ ;  /* 0x0000003a6038723c */ /* 0x040fe400000418ff */
[----:B------:R-:W2:Y:S01]  /*e880*/  MUFU.EX2 R134, R134 ;  /* 0x0000008600867308 */ /* 0x000ea20000000800 */
[----:B------:R-:W0:Y:S05]  /*e890*/  LDGDEPBAR ;  /* 0x00000000000079af */ /* 0x000e2a0000000000 */
[C---:B-1----:R-:W-:Y:S02]  /*e8a0*/  HMMA.16816.F32.BF16 R128, R96.reuse, R124, RZ ;  /* 0x0000007c6080723c */ /* 0x042fe400000418ff */
[----:B------:R-:W-:Y:S06]  /*e8b0*/  MUFU.EX2 R135, R135 ;  /* 0x0000008700877308 */ /* 0x000fec0000000800 */
[C---:B------:R-:W-:Y:S02]  /*e8c0*/  HMMA.16816.F32.BF16 R120, R96.reuse, R116, RZ ;  /* 0x000000746078723c */ /* 0x040fe400000418ff */
[----:B------:R-:W1:Y:S06]  /*e8d0*/  MUFU.EX2 R0, R0 ;  /* 0x0000000000007308 */ /* 0x000e6c0000000800 */
[C---:B------:R-:W-:Y:S02]  /*e8e0*/  HMMA.16816.F32.BF16 R112, R96.reuse, R108, RZ ;  /* 0x0000006c6070723c */ /* 0x040fe400000418ff */
[----:B------:R-:W-:Y:S06]  /*e8f0*/  MUFU.EX2 R154, R154 ;  /* 0x0000009a009a7308 */ /* 0x000fec0000000800 */
[C---:B------:R-:W-:Y:S02]  /*e900*/  HMMA.16816.F32.BF16 R104, R96.reuse, R100, RZ ;  /* 0x000000646068723c */ /* 0x040fe400000418ff */
[----:B------:R-:W1:Y:S06]  /*e910*/  MUFU.EX2 R159, R159 ;  /* 0x0000009f009f7308 */ /* 0x000e6c0000000800 */
[C---:B---3--:R-:W-:Y:S02]  /*e920*/  HMMA.16816.F32.BF16 R44, R96.reuse, R48, RZ ;  /* 0x00000030602c723c */ /* 0x048fe400000418ff */
[----:B------:R-:W-:Y:S06]  /*e930*/  MUFU.EX2 R156, R156 ;  /* 0x0000009c009c7308 */ /* 0x000fec0000000800 */
[C---:B------:R-:W-:Y:S02]  /*e940*/  HMMA.16816.F32.BF16 R60, R96.reuse, R64, RZ ;  /* 0x00000040603c723c */ /* 0x040fe400000418ff */
[----:B------:R-:W3:Y:S06]  /*e950*/  MUFU.EX2 R161, R161 ;  /* 0x000000a100a17308 */ /* 0x000eec0000000800 */
[C---:B------:R-:W-:Y:S02]  /*e960*/  HMMA.16816.F32.BF16 R68, R96.reuse, R72, RZ ;  /* 0x000000486044723c */ /* 0x040fe400000418ff */
[----:B------:R-:W-:Y:S06]  /*e970*/  MUFU.EX2 R160, R160 ;  /* 0x000000a000a07308 */ /* 0x000fec0000000800 */
[C---:B------:R-:W-:Y:S02]  /*e980*/  HMMA.16816.F32.BF16 R76, R96.reuse, R80, RZ ;  /* 0x00000050604c723c */ /* 0x040fe400000418ff */
[----:B------:R-:W1:Y:S06]  /*e990*/  MUFU.EX2 R165, R165 ;  /* 0x000000a500a57308 */ /* 0x000e6c0000000800 */
[C---:B----45:R-:W-:Y:S02]  /*e9a0*/  HMMA.16816.F32.BF16 R84, R96.reuse, R88, RZ ;  /* 0x000000586054723c */ /* 0x070fe400000418ff */
[----:B------:R-:W-:Y:S06]  /*e9b0*/  MUFU.EX2 R162, R162 ;  /* 0x000000a200a27308 */ /* 0x000fec0000000800 */
[C---:B------:R-:W-:Y:S02]  /*e9c0*/  HMMA.16816.F32.BF16 R124, R96.reuse, R126, RZ ;  /* 0x0000007e607c723c */ /* 0x040fe400000418ff */
[----:B------:R-:W4:Y:S06]  /*e9d0*/  MUFU.EX2 R167, R167 ;  /* 0x000000a700a77308 */ /* 0x000f2c0000000800 */
[C---:B------:R-:W-:Y:S02]  /*e9e0*/  HMMA.16816.F32.BF16 R116, R96.reuse, R118, RZ ;  /* 0x000000766074723c */ /* 0x040fe400000418ff */
[----:B------:R-:W-:Y:S06]  /*e9f0*/  MUFU.EX2 R168, R168 ;  /* 0x000000a800a87308 */ /* 0x000fec0000000800 */
[C---:B------:R-:W-:Y:S02]  /*ea00*/  HMMA.16816.F32.BF16 R108, R96.reuse, R110, RZ ;  /* 0x0000006e606c723c */ /* 0x040fe400000418ff */
[----:B------:R-:W1:Y:S06]  /*ea10*/  MUFU.EX2 R169, R169 ;  /* 0x000000a900a97308 */ /* 0x000e6c0000000800 */
        /* <DEDUP_REMOVED lines=12> */
[C---:B------:R-:W-:Y:S07]  /*eae0*/  HMMA.16816.F32.BF16 R92, R96.reuse, R4, RZ ;  /* 0x00000004605c723c */ /* 0x040fee00000418ff */
[----:B--2---:R-:W-:Y:S01]  /*eaf0*/  F2FP.BF16.PACK_AB R4, R144, R149 ;  /* 0x000000959004723e */ /* 0x004fe200000010ff */
[----:B------:R-:W-:Y:S01]  /*eb00*/  HMMA.16816.F32.BF16 R96, R96, R6, RZ ;  /* 0x000000066060723c */ /* 0x000fe200000418ff */
[----:B------:R-:W-:Y:S01]  /*eb10*/  F2FP.BF16.PACK_AB R5, R134, R147 ;  /* 0x000000938605723e */ /* 0x000fe200000010ff */
[----:B------:R-:W-:-:S02]  /*eb20*/  FADD.FTZ R149, R149, R146 ;  /* 0x0000009295957221 */ /* 0x000fc40000010000 */
[----:B------:R-:W-:Y:S02]  /*eb30*/  FADD.FTZ R147, R147, R148 ;  /* 0x0000009493937221 */ /* 0x000fe40000010000 */
[----:B------:R-:W-:Y:S01]  /*eb40*/  FADD.FTZ R144, R144, R149 ;  /* 0x0000009590907221 */ /* 0x000fe20000010000 */
[----:B------:R-:W-:Y:S01]  /*eb50*/  F2FP.BF16.PACK_AB R6, R2, R145 ;  /* 0x000000910206723e */ /* 0x000fe200000010ff */
[----:B------:R-:W-:Y:S01]  /*eb60*/  FADD.FTZ R134, R134, R147 ;  /* 0x0000009386867221 */ /* 0x000fe20000010000 */
[----:B-1----:R-:W-:Y:S01]  /*eb70*/  F2FP.BF16.PACK_AB R7, R0, R135 ;  /* 0x000000870007723e */ /* 0x002fe200000010ff */
[----:B------:R-:W-:Y:S02]  /*eb80*/  FADD.FTZ R145, R145, R144 ;  /* 0x0000009091917221 */ /* 0x000fe40000010000 */
[----:B------:R-:W-:Y:S02]  /*eb90*/  FADD.FTZ R135, R135, R134 ;  /* 0x0000008687877221 */ /* 0x000fe40000010000 */
[----:B------:R-:W-:-:S02]  /*eba0*/  FADD.FTZ R145, R2, R145 ;  /* 0x0000009102917221 */ /* 0x000fc40000010000 */
[----:B------:R-:W-:Y:S01]  /*ebb0*/  HMMA.16816.F32.BF16 R36, R4, R8, R36 ;  /* 0x000000080424723c */ /* 0x000fe20000041824 */
[----:B------:R-:W-:-:S07]  /*ebc0*/  FADD.FTZ R135, R0, R135 ;  /* 0x0000008700877221 */ /* 0x000fce0000010000 */
[C---:B------:R-:W-:Y:S01]  /*ebd0*/  HMMA.16816.F32.BF16 R40, R4.reuse, R10, R40 ;  /* 0x0000000a0428723c */ /* 0x040fe20000041828 */
[----:B------:R-:W1:Y:S07]  /*ebe0*/  LDSM.16.MT88.4 R8, [R198+0x4900] ;  /* 0x00490000c608783b */ /* 0x000e6e0000004200 */
[C---:B------:R-:W-:Y:S08]  /*ebf0*/  HMMA.16816.F32.BF16 R52, R4.reuse, R16, R52 ;  /* 0x000000100434723c */ /* 0x040ff00000041834 */
[C---:B------:R-:W-:Y:S01]  /*ec00*/  HMMA.16816.F32.BF16 R56, R4.reuse, R18, R56 ;  /* 0x000000120438723c */ /* 0x040fe20000041838 */
[----:B------:R-:W2:Y:S07]  /*ec10*/  LDSM.16.MT88.4 R16, [R197+0x4900] ;  /* 0x00490000c510783b */ /* 0x000eae0000004200 */
[C---:B------:R-:W-:Y:S08]  /*ec20*/  HMMA.16816.F32.BF16 R128, R4.reuse, R20, R128 ;  /* 0x000000140480723c */ /* 0x040ff00000041880 */
[C---:B------:R-:W-:Y:S01]  /*ec30*/  HMMA.16816.F32.BF16 R124, R4.reuse, R22, R124 ;  /* 0x00000016047c723c */ /* 0x040fe2000004187c */
[----:B------:R-:W3:Y:S07]  /*ec40*/  LDSM.16.MT88.4 R20, [R203+0x4900] ;  /* 0x00490000cb14783b */ /* 0x000eee0000004200 */
[C---:B------:R-:W-:Y:S08]  /*ec50*/  HMMA.16816.F32.BF16 R60, R4.reuse, R12, R60 ;  /* 0x0000000c043c723c */ /* 0x040ff0000004183c */
        /* <DEDUP_REMOVED lines=8> */
[C---:B------:R-:W-:Y:S08]  /*ece0*/  HMMA.16816.F32.BF16 R120, R4.reuse, R136, R120 ;  /* 0x000000880478723c */ /* 0x040ff00000041878 */
[C---:B------:R-:W-:Y:S01]  /*ecf0*/  HMMA.16816.F32.BF16 R116, R4.reuse, R138, R116 ;  /* 0x0000008a0474723c */ /* 0x040fe20000041874 */
[----:B------:R-:W-:Y:S07]  /*ed00*/  LDSM.16.MT88.4 R136, [R197+0x1900] ;  /* 0x00190000c588783b */ /* 0x000fee0000004200 */
        /* <DEDUP_REMOVED lines=9> */
[C---:B---3--:R-:W-:Y:S08]  /*eda0*/  HMMA.16816.F32.BF16 R68, R4.reuse, R20, R68 ;  /* 0x000000140444723c */ /* 0x048ff00000041844 */
[C---:B------:R-:W-:Y:S01]  /*edb0*/  HMMA.16816.F32.BF16 R72, R4.reuse, R22, R72 ;  /* 0x000000160448723c */ /* 0x040fe20000041848 */
[----:B------:R-:W-:Y:S07]  /*edc0*/  LDSM.16.MT88.4 R20, [R203+0x5100] ;  /* 0x00510000cb14783b */ /* 0x000fee0000004200 */
[C---:B------:R-:W-:Y:S08]  /*edd0*/  HMMA.16816.F32.BF16 R92, R4.reuse, R12, R92 ;  /* 0x0000000c045c723c */ /* 0x040ff0000004185c */
[----:B------:R-:W-:Y:S01]  /*ede0*/  HMMA.16816.F32.BF16 R96, R4, R14, R96 ;  /* 0x0000000e0460723c */ /* 0x000fe20000041860 */
[----:B------:R-:W3:Y:S06]  /*edf0*/  LDSM.16.MT88.4 R12, [R203+0x3100] ;  /* 0x00310000cb0c783b */ /* 0x000eec0000004200 */
[----:B------:R-:W-:Y:S01]  /*ee00*/  F2FP.BF16.PACK_AB R4, R159, R154 ;  /* 0x0000009a9f04723e */ /* 0x000fe200000010ff */
[----:B------:R-:W-:Y:S01]  /*ee10*/  FADD.FTZ R154, R154, R145 ;  /* 0x000000919a9a7221 */ /* 0x000fe20000010000 */
[----:B------:R-:W-:-:S02]  /*ee20*/  F2FP.BF16.PACK_AB R6, R161, R156 ;  /* 0x0000009ca106723e */ /* 0x000fc400000010ff */
[----:B------:R-:W-:Y:S01]  /*ee30*/  F2FP.BF16.PACK_AB R5, R165, R160 ;  /* 0x000000a0a505723e */ /* 0x000fe200000010ff */
[----:B------:R-:W-:Y:S01]  /*ee40*/  FADD.FTZ R160, R160, R135 ;  /* 0x00000087a0a07221 */ /* 0x000fe20000010000 */
[----:B----4-:R-:W-:Y:S01]  /*ee50*/  F2FP.BF16.PACK_AB R7, R167, R162 ;  /* 0x000000a2a707723e */ /* 0x010fe200000010ff */
[----:B------:R-:W-:Y:S02]  /*ee60*/  FADD.FTZ R159, R159, R154 ;  /* 0x0000009a9f9f7221 */ /* 0x000fe40000010000 */
[----:B------:R-:W-:Y:S02]  /*ee70*/  FADD.FTZ R165, R165, R160 ;  /* 0x000000a0a5a57221 */ /* 0x000fe40000010000 */
[----:B------:R-:W-:Y:S02]  /*ee80*/  FADD.FTZ R156, R156, R159 ;  /* 0x0000009f9c9c7221 */ /* 0x000fe40000010000 */
[----:B-1----:R-:W-:Y:S01]  /*ee90*/  HMMA.16816.F32.BF16 R128, R4, R8, R128 ;  /* 0x000000080480723c */ /* 0x002fe20000041880 */
[----:B------:R-:W-:-:S02]  /*eea0*/  FADD.FTZ R162, R162, R165 ;  /* 0x000000a5a2a27221 */ /* 0x000fc40000010000 */
[----:B------:R-:W-:Y:S02]  /*eeb0*/  FADD.FTZ R161, R161, R156 ;  /* 0x0000009ca1a17221 */ /* 0x000fe40000010000 */
[----:B------:R-:W-:-:S03]  /*eec0*/  FADD.FTZ R167, R167, R162 ;  /* 0x000000a2a7a77221 */ /* 0x000fc60000010000 */
[C---:B------:R-:W-:Y:S01]  /*eed0*/  HMMA.16816.F32.BF16 R124, R4.reuse, R10, R124 ;  /* 0x0000000a047c723c */ /* 0x040fe2000004187c */
[----:B------:R-:W1:Y:S07]  /*eee0*/  LDSM.16.MT88.4 R8, [R197+0x3100] ;  /* 0x00310000c508783b */ /* 0x000e6e0000004200 */
[C---:B--2---:R-:W-:Y:S08]  /*eef0*/  HMMA.16816.F32.BF16 R120, R4.reuse, R16, R120 ;  /* 0x000000100478723c */ /* 0x044ff00000041878 */
[C---:B------:R-:W-:Y:S01]  /*ef00*/  HMMA.16816.F32.BF16 R116, R4.reuse, R18, R116 ;  /* 0x000000120474723c */ /* 0x040fe20000041874 */
[----:B------:R-:W2:Y:S07]  /*ef10*/  LDSM.16.MT88.4 R16, [R196+0x3100] ;  /* 0x00310000c410783b */ /* 0x000eae0000004200 */
[C---:B---3--:R-:W-:Y:S08]  /*ef20*/  HMMA.16816.F32.BF16 R36, R4.reuse, R12, R36 ;  /* 0x0000000c0424723c */ /* 0x048ff00000041824 */
[C---:B------:R-:W-:Y:S01]  /*ef30*/  HMMA.16816.F32.BF16 R40, R4.reuse, R14, R40 ;  /* 0x0000000e0428723c */ /* 0x040fe20000041828 */
[----:B------:R-:W3:Y:S07]  /*ef40*/  LDSM.16.MT88.4 R12, [R198+0x5100] ;  /* 0x00510000c60c783b */ /* 0x000eee0000004200 */
[C---:B------:R-:W-:Y:S08]  /*ef50*/  HMMA.16816.F32.BF16 R68, R4.reuse, R20, R68 ;  /* 0x000000140444723c */ /* 0x040ff00000041844 */
[C---:B-1----:R-:W-:Y:S08]  /*ef60*/  HMMA.16816.F32.BF16 R52, R4.reuse, R8, R52 ;  /* 0x000000080434723c */ /* 0x042ff00000041834 */
        /* <DEDUP_REMOVED lines=8> */
[C---:B------:R-:W-:Y:S01]  /*eff0*/  HMMA.16816.F32.BF16 R72, R4.reuse, R22, R72 ;  /* 0x000000160448723c */ /* 0x040fe20000041848 */
[----:B------:R-:W-:Y:S07]  /*f000*/  LDSM.16.MT88.4 R20, [R196+0x3900] ;  /* 0x00390000c414783b */ /* 0x000fee0000004200 */
        /* <DEDUP_REMOVED lines=8> */
[----:B------:R-:W4:Y:S07]  /*f090*/  LDSM.16.MT88.4 R32, [R196+0x1900] ;  /* 0x00190000c420783b */ /* 0x000f2e0000004200 */
[C---:B------:R-:W-:Y:S08]  /*f0a0*/  HMMA.16816.F32.BF16 R104, R4.reuse, R28, R104 ;  /* 0x0000001c0468723c */ /* 0x040ff00000041868 */
[C---:B------:R-:W-:Y:S01]  /*f0b0*/  HMMA.16816.F32.BF16 R100, R4.reuse, R30, R100 ;  /* 0x0000001e0464723c */ /* 0x040fe20000041864 */
[----:B------:R-:W1:Y:S07]  /*f0c0*/  LDSM.16.MT88.4 R28, [R198+0x3900] ;  /* 0x00390000c61c783b */ /* 0x000e6e0000004200 */
[C---:B------:R-:W-:Y:S08]  /*f0d0*/  HMMA.16816.F32.BF16 R44, R4.reuse, R24, R44 ;  /* 0x00000018042c723c */ /* 0x040ff0000004182c */
[----:B------:R-:W-:Y:S01]  /*f0e0*/  HMMA.16816.F32.BF16 R48, R4, R26, R48 ;  /* 0x0000001a0430723c */ /* 0x000fe20000041830 */
[----:B------:R-:W2:Y:S06]  /*f0f0*/  LDSM.16.MT88.4 R24, [R197+0x3900] ;  /* 0x00390000c518783b */ /* 0x000eac0000004200 */
[----:B------:R-:W-:Y:S01]  /*f100*/  F2FP.BF16.PACK_AB R4, R169, R168 ;  /* 0x000000a8a904723e */ /* 0x000fe200000010ff */
[----:B------:R-:W-:Y:S01]  /*f110*/  FADD.FTZ R168, R168, R161 ;  /* 0x000000a1a8a87221 */ /* 0x000fe20000010000 */
[----:B------:R-:W-:-:S02]  /*f120*/  F2FP.BF16.PACK_AB R6, R235, R170 ;  /* 0x000000aaeb06723e */ /* 0x000fc400000010ff */
[----:B------:R-:W-:Y:S01]  /*f130*/  F2FP.BF16.PACK_AB R5, R171, R164 ;  /* 0x000000a4ab05723e */ /* 0x000fe200000010ff */
[----:B------:R-:W-:Y:S01]  /*f140*/  FADD.FTZ R164, R164, R167 ;  /* 0x000000a7a4a47221 */ /* 0x000fe20000010000 */
[----:B------:R-:W-:Y:S01]  /*f150*/  F2FP.BF16.PACK_AB R7, R233, R166 ;  /* 0x000000a6e907723e */ /* 0x000fe200000010ff */
[----:B------:R-:W-:Y:S02]  /*f160*/  FADD.FTZ R169, R169, R168 ;  /* 0x000000a8a9a97221 */ /* 0x000fe40000010000 */
[----:B------:R-:W-:Y:S02]  /*f170*/  FADD.FTZ R171, R171, R164 ;  /* 0x000000a4abab7221 */ /* 0x000fe40000010000 */
[----:B------:R-:W-:Y:S02]  /*f180*/  FADD.FTZ R170, R170, R169 ;  /* 0x000000a9aaaa7221 */ /* 0x000fe40000010000 */
[----:B---3--:R-:W-:Y:S01]  /*f190*/  HMMA.16816.F32.BF16 R128, R4, R12, R128 ;  /* 0x0000000c0480723c */ /* 0x008fe20000041880 */
[----:B------:R-:W-:-:S02]  /*f1a0*/  FADD.FTZ R166, R166, R171 ;  /* 0x000000aba6a67221 */ /* 0x000fc40000010000 */
[----:B------:R-:W-:Y:S02]  /*f1b0*/  FADD.FTZ R235, R235, R170 ;  /* 0x000000aaebeb7221 */ /* 0x000fe40000010000 */
[----:B------:R-:W-:-:S03]  /*f1c0*/  FADD.FTZ R233, R233, R166 ;  /* 0x000000a6e9e97221 */ /* 0x000fc60000010000 */
        /* <DEDUP_REMOVED lines=9> */
[C---:B------:R-:W-:Y:S08]  /*f260*/  HMMA.16816.F32.BF16 R116, R4.reuse, R142, R116 ;  /* 0x0000008e0474723c */ /* 0x040ff00000041874 */
[C---:B------:R-:W-:Y:S08]  /*f270*/  HMMA.16816.F32.BF16 R112, R4.reuse, R136, R112 ;  /* 0x000000880470723c */ /* 0x040ff00000041870 */
[C---:B------:R-:W-:Y:S08]  /*f280*/  HMMA.16816.F32.BF16 R108, R4.reuse, R138, R108 ;  /* 0x0000008a046c723c */ /* 0x040ff0000004186c */
[C---:B----4-:R-:W-:Y:S08]  /*f290*/  HMMA.16816.F32.BF16 R104, R4.reuse, R32, R104 ;  /* 0x000000200468723c */ /* 0x050ff00000041868 */
[C---:B------:R-:W-:Y:S08]  /*f2a0*/  HMMA.16816.F32.BF16 R100, R4.reuse, R34, R100 ;  /* 0x000000220464723c */ /* 0x040ff00000041864 */
[C---:B------:R-:W-:Y:S08]  /*f2b0*/  HMMA.16816.F32.BF16 R44, R4.reuse, R28, R44 ;  /* 0x0000001c042c723c */ /* 0x040ff0000004182c */
[C---:B------:R-:W-:Y:S08]  /*f2c0*/  HMMA.16816.F32.BF16 R48, R4.reuse, R30, R48 ;  /* 0x0000001e0430723c */ /* 0x040ff00000041830 */
[C---:B------:R-:W-:Y:S08]  /*f2d0*/  HMMA.16816.F32.BF16 R52, R4.reuse, R24, R52 ;  /* 0x000000180434723c */ /* 0x040ff00000041834 */
[C---:B------:R-:W-:Y:S08]  /*f2e0*/  HMMA.16816.F32.BF16 R56, R4.reuse, R26, R56 ;  /* 0x0000001a0438723c */ /* 0x040ff00000041838 */
[C---:B------:R-:W-:Y:S08]  /*f2f0*/  HMMA.16816.F32.BF16 R60, R4.reuse, R20, R60 ;  /* 0x00000014043c723c */ /* 0x040ff0000004183c */
[C---:B------:R-:W-:Y:S08]  /*f300*/  HMMA.16816.F32.BF16 R64, R4.reuse, R22, R64 ;  /* 0x000000160440723c */ /* 0x040ff00000041840 */
[C---:B---3--:R-:W-:Y:S08]  /*f310*/  HMMA.16816.F32.BF16 R76, R4.reuse, R12, R76 ;  /* 0x0000000c044c723c */ /* 0x048ff0000004184c */
[C---:B------:R-:W-:Y:S08]  /*f320*/  HMMA.16816.F32.BF16 R80, R4.reuse, R14, R80 ;  /* 0x0000000e0450723c */ /* 0x040ff00000041850 */
[C---:B-1----:R-:W-:Y:S08]  /*f330*/  HMMA.16816.F32.BF16 R84, R4.reuse, R8, R84 ;  /* 0x000000080454723c */ /* 0x042ff00000041854 */
[C---:B------:R-:W-:Y:S08]  /*f340*/  HMMA.16816.F32.BF16 R88, R4.reuse, R10, R88 ;  /* 0x0000000a0458723c */ /* 0x040ff00000041858 */
[C---:B--2---:R-:W-:Y:S08]  /*f350*/  HMMA.16816.F32.BF16 R92, R4.reuse, R16, R92 ;  /* 0x00000010045c723c */ /* 0x044ff0000004185c */
[----:B------:R-:W-:Y:S01]  /*f360*/  HMMA.16816.F32.BF16 R96, R4, R18, R96 ;  /* 0x000000120460723c */ /* 0x000fe20000041860 */
[----:B------:R-:W-:Y:S07]  /*f370*/  @!P0 BRA `(.L_x_128) ;  /* 0x00002eb000008947 */ /* 0x000fee0003800000 */
[C---:B------:R-:W-:Y:S01]  /*f380*/  IADD3 RZ, P3, R214.reuse, 0x40, RZ ;  /* 0x00000040d6ff7810 */ /* 0x040fe20007f7e0ff */
[----:B------:R-:W-:Y:S01]  /*f390*/  IMAD.MOV.U32 R224, RZ, RZ, c[0x0][0x1e0] ;  /* 0x00007800ffe07624 */ /* 0x000fe200078e00ff */
[----:B------:R-:W-:Y:S01]  /*f3a0*/  IADD3 RZ, P2, R214, 0x80, RZ ;  /* 0x00000080d6ff7810 */ /* 0x000fe20007f5e0ff */
[----:B------:R-:W-:Y:S01]  /*f3b0*/  IMAD.MOV.U32 R0, RZ, RZ, R3 ;  /* 0x000000ffff007224 */ /* 0x000fe200078e0003 */
[C---:B------:R-:W-:Y:S01]  /*f3c0*/  IADD3 RZ, P1, R216.reuse, 0x40, RZ ;  /* 0x00000040d8ff7810 */ /* 0x040fe20007f3e0ff */
[----:B------:R-:W-:Y:S01]  /*f3d0*/  IMAD.MOV.U32 R135, RZ, RZ, R132 ;  /* 0x000000ffff877224 */ /* 0x000fe200078e0084 */
[----:B------:R-:W-:Y:S01]  /*f3e0*/  IADD3 RZ, P0, R216, 0x80, RZ ;  /* 0x00000080d8ff7810 */ /* 0x000fe20007f1e0ff */
[--C-:B------:R-:W-:Y:S01]  /*f3f0*/  IMAD.X R230, RZ, RZ, R209.reuse, P3 ;  /* 0x000000ffffe67224 */ /* 0x100fe200018e06d1 */
[----:B------:R-:W-:Y:S01]  /*f400*/  LEA.HI.SX32 R231, R133, 0xfffffffe, 0x1a ;  /* 0xfffffffe85e77811 */ /* 0x000fe200078fd2ff */
[----:B------:R-:W-:Y:S01]  /*f410*/  IMAD.X R229, RZ, RZ, R209, P2 ;  /* 0x000000ffffe57224 */ /* 0x000fe200010e06d1 */
[C---:B------:R-:W-:Y:S01]  /*f420*/  IADD3 R195, R204.reuse, 0x800, RZ ;  /* 0x00000800ccc37810 */ /* 0x040fe20007ffe0ff */
[--C-:B------:R-:W-:Y:S01]  /*f430*/  IMAD.X R228, RZ, RZ, R219.reuse, P1 ;  /* 0x000000ffffe47224 */ /* 0x100fe200008e06db */
[C---:B------:R-:W-:Y:S01]  /*f440*/  IADD3 R194, R204.reuse, 0x1000, RZ ;  /* 0x00001000ccc27810 */ /* 0x040fe20007ffe0ff */
[----:B------:R-:W-:Y:S01]  /*f450*/  IMAD.X R227, RZ, RZ, R219, P0 ;  /* 0x000000ffffe37224 */ /* 0x000fe200000e06db */
[C---:B------:R-:W-:Y:S01]  /*f460*/  IADD3 R193, R204.reuse, 0x1800, RZ ;  /* 0x00001800ccc17810 */ /* 0x040fe20007ffe0ff */
[----:B------:R-:W-:Y:S01]  /*f470*/  IMAD.MOV.U32 R226, RZ, RZ, c[0x0][0x208] ;  /* 0x00008200ffe27624 */ /* 0x000fe200078e00ff */
[C---:B------:R-:W-:Y:S01]  /*f480*/  IADD3 R191, R204.reuse, 0x2000, RZ ;  /* 0x00002000ccbf7810 */ /* 0x040fe20007ffe0ff */
[----:B------:R-:W-:Y:S01]  /*f490*/  IMAD.MOV.U32 R225, RZ, RZ, c[0x0][0x20c] ;  /* 0x00008300ffe17624 */ /* 0x000fe200078e00ff */
[----:B------:R-:W-:Y:S01]  /*f4a0*/  IADD3 R190, R204, 0x2800, RZ ;  /* 0x00002800ccbe7810 */ /* 0x000fe20007ffe0ff */
[----:B------:R-:W-:Y:S01]  /*f4b0*/  IMAD.SHL.U32 R224, R224, 0x20, RZ ;  /* 0x00000020e0e07824 */ /* 0x000fe200078e00ff */
[C---:B------:R-:W-:Y:S01]  /*f4c0*/  IADD3 R189, R204.reuse, 0x3000, RZ ;  /* 0x00003000ccbd7810 */ /* 0x040fe20007ffe0ff */
[----:B------:R-:W-:Y:S01]  /*f4d0*/  ULDC.64 UR4, c[0x0][0x118] ;  /* 0x0000460000047ab9 */ /* 0x000fe20000000a00 */
[----:B------:R-:W-:-:S02]  /*f4e0*/  IADD3 R188, R204, 0x3800, RZ ;  /* 0x00003800ccbc7810 */ /* 0x000fc40007ffe0ff */
[C---:B------:R-:W-:Y:S02]  /*f4f0*/  IADD3 R187, R204.reuse, 0x4000, RZ ;  /* 0x00004000ccbb7810 */ /* 0x040fe40007ffe0ff */
[C---:B------:R-:W-:Y:S02]  /*f500*/  IADD3 R186, R204.reuse, 0x4800, RZ ;  /* 0x00004800ccba7810 */ /* 0x040fe40007ffe0ff */
[C---:B------:R-:W-:Y:S02]  /*f510*/  IADD3 R185, R204.reuse, 0x5000, RZ ;  /* 0x00005000ccb97810 */ /* 0x040fe40007ffe0ff */
[----:B------:R-:W-:Y:S02]  /*f520*/  IADD3 R184, R204, 0x5800, RZ ;  /* 0x00005800ccb87810 */ /* 0x000fe40007ffe0ff */
[C---:B------:R-:W-:Y:S02]  /*f530*/  IADD3 R223, R214.reuse, 0x40, RZ ;  /* 0x00000040d6df7810 */ /* 0x040fe40007ffe0ff */
[----:B------:R-:W-:-:S02]  /*f540*/  IADD3 R222, R214, 0x80, RZ ;  /* 0x00000080d6de7810 */ /* 0x000fc40007ffe0ff */
[C---:B------:R-:W-:Y:S02]  /*f550*/  IADD3 R221, R216.reuse, 0x40, RZ ;  /* 0x00000040d8dd7810 */ /* 0x040fe40007ffe0ff */
[----:B------:R-:W-:Y:S02]  /*f560*/  IADD3 R220, R216, 0x80, RZ ;  /* 0x00000080d8dc7810 */ /* 0x000fe40007ffe0ff */
.L_x_129:
[----:B------:R-:W-:Y:S04]  /*f570*/  DEPBAR.LE SB0, 0x0 ;  /* 0x000080000000791a */ /* 0x000fe80000000000 */
[----:B------:R-:W-:Y:S01]  /*f580*/  BAR.SYNC.DEFER_BLOCKING 0x0 ;  /* 0x0000000000007b1d */ /* 0x000fe20000010000 */
[----:B------:R-:W-:Y:S01]  /*f590*/  SHF.R.S32.HI R12, RZ, 0x1f, R231 ;  /* 0x0000001fff0c7819 */ /* 0x000fe200000114e7 */
[C---:B------:R-:W-:Y:S04]  /*f5a0*/  IMAD.WIDE.U32 R2, R231.reuse, c[0x0][0x208], RZ ;  /* 0x00008200e7027a25 */ /* 0x040fe800078e00ff */
[----:B------:R-:W-:Y:S01]  /*f5b0*/  IMAD R12, R12, c[0x0][0x208], RZ ;  /* 0x000082000c0c7a24 */ /* 0x000fe200078e02ff */
[C---:B------:R-:W-:Y:S03]  /*f5c0*/  SHF.L.U32 R5, R2.reuse, 0x6, RZ ;  /* 0x0000000602057819 */ /* 0x040fe600000006ff */
[----:B------:R-:W-:Y:S01]  /*f5d0*/  IMAD R12, R231, c[0x0][0x20c], R12 ;  /* 0x00008300e70c7a24 */ /* 0x000fe200078e020c */
[----:B------:R-:W-:Y:S04]  /*f5e0*/  IADD3 R7, P1, R5, R223, RZ ;  /* 0x000000df05077210 */ /* 0x000fe80007f3e0ff */
[----:B------:R-:W-:Y:S02]  /*f5f0*/  IADD3 R12, R3, R12, RZ ;  /* 0x0000000c030c7210 */ /* 0x000fe40007ffe0ff */
[----:B------:R-:W-:Y:S02]  /*f600*/  IADD3 R3, P3, R5, R214, RZ ;  /* 0x000000d605037210 */ /* 0x000fe40007f7e0ff */
[----:B------:R-:W-:Y:S02]  /*f610*/  SHF.L.U64.HI R12, R2, 0x6, R12 ;  /* 0x00000006020c7819 */ /* 0x000fe4000001020c */
[C---:B------:R-:W-:Y:S02]  /*f620*/  LEA R16, P2, R3.reuse, c[0x0][0x1f8], 0x1 ;  /* 0x00007e0003107a11 */ /* 0x040fe400078408ff */
[C---:B------:R-:W-:Y:S01]  /*f630*/  IADD3.X R2, R12.reuse, R209, RZ, P3, !PT ;  /* 0x000000d10c027210 */ /* 0x040fe20001ffe4ff */
[----:B------:R-:W-:Y:S01]  /*f640*/  LDSM.16.M88.4 R136, [R206+0xc100] ;  /* 0x00c10000ce88783b */ /* 0x000fe20000000200 */
[----:B------:R-:W-:Y:S02]  /*f650*/  IADD3.X R4, R12, R230, RZ, P1, !PT ;  /* 0x000000e60c047210 */ /* 0x000fe40000ffe4ff */
[----:B------:R-:W-:Y:S02]  /*f660*/  LEA.HI.X R17, R3, c[0x0][0x1fc], R2, 0x1, P2 ;  /* 0x00007f0003117a11 */ /* 0x000fe400010f0c02 */
[C---:B------:R-:W-:Y:S02]  /*f670*/  LEA R3, P1, R226.reuse, R5, 0x5 ;  /* 0x00000005e2037211 */ /* 0x040fe400078228ff */
[----:B------:R-:W-:Y:S01]  /*f680*/  LEA R20, P0, R7, c[0x0][0x1f8], 0x1 ;  /* 0x00007e0007147a11 */ /* 0x000fe200078008ff */
[----:B------:R-:W1:Y:S01]  /*f690*/  LDSM.16.M88.4 R140, [R205+0x6100] ;  /* 0x00610000cd8c783b */ /* 0x000e620000000200 */
[----:B------:R-:W-:Y:S02]  /*f6a0*/  IADD3 R8, P4, R3, R223, RZ ;  /* 0x000000df03087210 */ /* 0x000fe40007f9e0ff */
[----:B------:R-:W-:Y:S02]  /*f6b0*/  LEA.HI.X R2, R226, R12, R225, 0x5, P1 ;  /* 0x0000000ce2027211 */ /* 0x000fe400008f2ce1 */
[----:B------:R-:W-:Y:S02]  /*f6c0*/  LEA.HI.X R21, R7, c[0x0][0x1fc], R4, 0x1, P0 ;  /* 0x00007f0007157a11 */ /* 0x000fe400000f0c04 */
[----:B------:R-:W-:Y:S01]  /*f6d0*/  IADD3 R4, P2, R5, R222, RZ ;  /* 0x000000de05047210 */ /* 0x000fe20007f5e0ff */
[----:B------:R-:W2:Y:S01]  /*f6e0*/  LDSM.16.M88.4 R144, [R205+0x6900] ;  /* 0x00690000cd90783b */ /* 0x000ea20000000200 */
[C---:B------:R-:W-:Y:S02]  /*f6f0*/  IADD3 R6, P0, R3.reuse, R214, RZ ;  /* 0x000000d603067210 */ /* 0x040fe40007f1e0ff */
[----:B------:R-:W-:Y:S02]  /*f700*/  IADD3.X R7, R2, R230, RZ, P4, !PT ;  /* 0x000000e602077210 */ /* 0x000fe400027fe4ff */
[----:B------:R-:W-:Y:S02]  /*f710*/  ISETP.NE.AND P4, PT, R212, RZ, PT ;  /* 0x000000ffd400720c */ /* 0x000fe40003f85270 */
[----:B------:R-:W-:Y:S01]  /*f720*/  LEA R24, P5, R4, c[0x0][0x1f8], 0x1 ;  /* 0x00007e0004187a11 */ /* 0x000fe200078a08ff */
[----:B------:R-:W3:Y:S01]  /*f730*/  LDSM.16.M88.4 R148, [R205+0x7100] ;  /* 0x00710000cd94783b */ /* 0x000ee20000000200 */
[----:B------:R-:W-:Y:S02]  /*f740*/  LEA R132, P1, R8, c[0x0][0x1f8], 0x1 ;  /* 0x00007e0008847a11 */ /* 0x000fe400078208ff */
[----:B------:R-:W-:Y:S02]  /*f750*/  IADD3 R10, P3, R3, R222, RZ ;  /* 0x000000de030a7210 */ /* 0x000fe40007f7e0ff */
[----:B------:R-:W-:Y:S02]  /*f760*/  IADD3.X R3, R12, R229, RZ, P2, !PT ;  /* 0x000000e50c037210 */ /* 0x000fe400017fe4ff */
[----:B------:R-:W-:Y:S01]  /*f770*/  LEA R32, P2, R6, c[0x0][0x1f8], 0x1 ;  /* 0x00007e0006207a11 */ /* 0x000fe200078408ff */
[----:B------:R-:W4:Y:S01]  /*f780*/  LDSM.16.M88.4 R152, [R205+0x7900] ;  /* 0x00790000cd98783b */ /* 0x000f220000000200 */
[----:B------:R-:W-:Y:S02]  /*f790*/  IADD3.X R5, R2, R209, RZ, P0, !PT ;  /* 0x000000d102057210 */ /* 0x000fe400007fe4ff */
[----:B------:R-:W-:Y:S02]  /*f7a0*/  LEA.HI.X R25, R4, c[0x0][0x1fc], R3, 0x1, P5 ;  /* 0x00007f0004197a11 */ /* 0x000fe400028f0c03 */
[----:B------:R-:W-:Y:S02]  /*f7b0*/  LEA.HI.X R33, R6, c[0x0][0x1fc], R5, 0x1, P2 ;  /* 0x00007f0006217a11 */ /* 0x000fe400010f0c05 */
[----:B------:R-:W-:Y:S01]  /*f7c0*/  LEA.HI.X R133, R8, c[0x0][0x1fc], R7, 0x1, P1 ;  /* 0x00007f0008857a11 */ /* 0x000fe200008f0c07 */
[----:B------:R-:W-:Y:S01]  /*f7d0*/  LDSM.16.M88.4 R156, [R202+0xc100] ;  /* 0x00c10000ca9c783b */ /* 0x000fe20000000200 */
[----:B------:R-:W-:Y:S02]  /*f7e0*/  ISETP.NE.AND P5, PT, R211, RZ, PT ;  /* 0x000000ffd300720c */ /* 0x000fe40003fa5270 */
[----:B------:R-:W-:Y:S02]  /*f7f0*/  IADD3.X R9, R2, R229, RZ, P3, !PT ;  /* 0x000000e502097210 */ /* 0x000fe40001ffe4ff */
[C---:B------:R-:W-:Y:S01]  /*f800*/  LEA R2, P0, R10.reuse, c[0x0][0x1f8], 0x1 ;  /* 0x00007e000a027a11 */ /* 0x040fe200078008ff */
[C---:B-1----:R-:W-:Y:S02]  /*f810*/  HMMA.16816.F32.BF16 R4, R136.reuse, R140, RZ ;  /* 0x0000008c8804723c */ /* 0x042fe400000418ff */
[----:B------:R-:W1:Y:S01]  /*f820*/  LDSM.16.M88.4 R160, [R204] ;  /* 0x00000000cca0783b */ /* 0x000e620000000200 */
[----:B------:R-:W-:Y:S02]  /*f830*/  LEA.HI.X R3, R10, c[0x0][0x1fc], R9, 0x1, P0 ;  /* 0x00007f000a037a11 */ /* 0x000fe400000f0c09 */
[C---:B------:R-:W-:Y:S02]  /*f840*/  ISETP.GT.AND P0, PT, R231.reuse, RZ, PT ;  /* 0x000000ffe700720c */ /* 0x040fe40003f04270 */
[----:B------:R-:W-:Y:S01]  /*f850*/  IADD3 R231, R231, -0x1, RZ ;  /* 0xffffffffe7e77810 */ /* 0x000fe20007ffe0ff */
[C---:B------:R-:W-:Y:S02]  /*f860*/  HMMA.16816.F32.BF16 R8, R136.reuse, R142, RZ ;  /* 0x0000008e8808723c */ /* 0x040fe400000418ff */
[----:B------:R-:W5:Y:S06]  /*f870*/  LDSM.16.M88.4 R164, [R195] ;  /* 0x00000000c3a4783b */ /* 0x000f6c0000000200 */
[C---:B--2---:R-:W-:Y:S02]  /*f880*/  HMMA.16816.F32.BF16 R12, R136.reuse, R144, RZ ;  /* 0x00000090880c723c */ /* 0x044fe400000418ff */
[----:B------:R-:W2:Y:S08]  /*f890*/  LDSM.16.M88.4 R168, [R194] ;  /* 0x00000000c2a8783b */ /* 0x000eb00000000200 */
[----:B------:R-:W1:Y:S08]  /*f8a0*/  LDSM.16.M88.4 R172, [R193] ;  /* 0x00000000c1ac783b */ /* 0x000e700000000200 */
[----:B------:R-:W-:Y:S01]  /*f8b0*/  @!PT LDS RZ, [RZ] ;  /* 0x00000000fffff984 */ /* 0x000fe20000000800 */
[----:B------:R-:W-:Y:S01]  /*f8c0*/  @!PT LDS RZ, [RZ] ;  /* 0x00000000fffff984 */ /* 0x000fe20000000800 */
[----:B------:R-:W-:Y:S01]  /*f8d0*/  @!PT LDS RZ, [RZ] ;  /* 0x00000000fffff984 */ /* 0x000fe20000000800 */
[----:B------:R2:W-:Y:S08]  /*f8e0*/  LDGSTS.E.BYPASS.LTC128B.128 [R213+0x100], [R16.64], !P6 ;  /* 0x0010000010d57fae */ /* 0x0005f0000f101d44 */
[----:B------:R3:W-:Y:S08]  /*f8f0*/  LDGSTS.E.BYPASS.LTC128B.128 [R213+0x2100], [R20.64], !P4 ;  /* 0x0210000014d57fae */ /* 0x0007f0000e101d44 */
[----:B------:R1:W-:Y:S08]  /*f900*/  LDGSTS.E.BYPASS.LTC128B.128 [R213+0x4100], [R24.64], !P5 ;  /* 0x0410000018d57fae */ /* 0x0003f0000e901d44 */
[----:B------:R4:W-:Y:S01]  /*f910*/  LDGSTS.E.BYPASS.LTC128B.128 [R213+0x1100], [R32.64], !P6 ;  /* 0x0110000020d57fae */ /* 0x0009e2000f101d44 */
[C---:B--2---:R-:W-:Y:S07]  /*f920*/  HMMA.16816.F32.BF16 R16, R136.reuse, R146, RZ ;  /* 0x000000928810723c */ /* 0x044fee00000418ff */
[----:B------:R2:W-:Y:S01]  /*f930*/  LDGSTS.E.BYPASS.LTC128B.128 [R213+0x3100], [R132.64], !P4 ;  /* 0x0310000084d57fae */ /* 0x0005e2000e101d44 */
[C---:B---3--:R-:W-:Y:S07]  /*f940*/  HMMA.16816.F32.BF16 R20, R136.reuse, R148, RZ ;  /* 0x000000948814723c */ /* 0x048fee00000418ff */
[----:B------:R3:W-:Y:S01]  /*f950*/  LDGSTS.E.BYPASS.LTC128B.128 [R213+0x5100], [R2.64], !P5 ;  /* 0x0510000002d57fae */ /* 0x0007e2000e901d44 */
[C---:B-1----:R-:W-:Y:S07]  /*f960*/  HMMA.16816.F32.BF16 R24, R136.reuse, R150, RZ ;  /* 0x000000968818723c */ /* 0x042fee00000418ff */
[----:B------:R-:W-:Y:S01]  /*f970*/  LDSM.16.M88.4 R176, [R201+0xc100] ;  /* 0x00c10000c9b0783b */ /* 0x000fe20000000200 */
[C---:B----4-:R-:W-:Y:S07]  /*f980*/  HMMA.16816.F32.BF16 R28, R136.reuse, R152, RZ ;  /* 0x00000098881c723c */ /* 0x050fee00000418ff */
[----:B------:R-:W0:Y:S01]  /*f990*/  LDGDEPBAR ;  /* 0x00000000000079af */ /* 0x000e220000000000 */
[----:B------:R-:W-:Y:S07]  /*f9a0*/  HMMA.16816.F32.BF16 R32, R136, R154, RZ ;  /* 0x0000009a8820723c */ /* 0x000fee00000418ff */
[----:B------:R-:W1:Y:S01]  /*f9b0*/  LDSM.16.M88.4 R180, [R200+0x6100] ;  /* 0x00610000c8b4783b */ /* 0x000e620000000200 */
[C---:B------:R-:W-:Y:S07]  /*f9c0*/  HMMA.16816.F32.BF16 R4, R156.reuse, R160, R4 ;  /* 0x000000a09c04723c */ /* 0x040fee0000041804 */
[----:B------:R-:W4:Y:S01]  /*f9d0*/  LDSM.16.M88.4 R136, [R200+0x6900] ;  /* 0x00690000c888783b */ /* 0x000f220000000200 */
[C---:B------:R-:W-:Y:S07]  /*f9e0*/  HMMA.16816.F32.BF16 R8, R156.reuse, R162, R8 ;  /* 0x000000a29c08723c */ /* 0x040fee0000041808 */
[----:B------:R-:W1:Y:S01]  /*f9f0*/  LDSM.16.M88.4 R140, [R200+0x7100] ;  /* 0x00710000c88c783b */ /* 0x000e620000000200 */
[C---:B-----5:R-:W-:Y:S07]  /*fa00*/  HMMA.16816.F32.BF16 R12, R156.reuse, R164, R12 ;  /* 0x000000a49c0c723c */ /* 0x060fee000004180c */
[----:B------:R-:W5:Y:S01]  /*fa10*/  LDSM.16.M88.4 R144, [R200+0x7900] ;  /* 0x00790000c890783b */ /* 0x000f620000000200 */
[C---:B------:R-:W-:Y:S07]  /*fa20*/  HMMA.16816.F32.BF16 R16, R156.reuse, R166, R16 ;  /* 0x000000a69c10723c */ /* 0x040fee0000041810 */
[----:B------:R-:W-:Y:S01]  /*fa30*/  LDSM.16.M88.4 R148, [R199+0xc100] ;  /* 0x00c10000c794783b */ /* 0x000fe20000000200 */
[C---:B------:R-:W-:Y:S07]  /*fa40*/  HMMA.16816.F32.BF16 R20, R156.reuse, R168, R20 ;  /* 0x000000a89c14723c */ /* 0x040fee0000041814 */
[----:B------:R-:W2:Y:S01]  /*fa50*/  LDSM.16.M88.4 R152, [R192] ;  /* 0x00000000c098783b */ /* 0x000ea20000000200 */
[C---:B------:R-:W-:Y:S07]  /*fa60*/  HMMA.16816.F32.BF16 R24, R156.reuse, R170, R24 ;  /* 0x000000aa9c18723c */ /* 0x040fee0000041818 */
[----:B------:R-:W-:Y:S01]  /*fa70*/  LDSM.16.M88.4 R160, [R192+0x1000] ;  /* 0x00100000c0a0783b */ /* 0x000fe20000000200 */
[C---:B------:R-:W-:Y:S07]  /*fa80*/  HMMA.16816.F32.BF16 R28, R156.reuse, R172, R28 ;  /* 0x000000ac9c1c723c */ /* 0x040fee000004181c */
[----:B------:R-:W-:Y:S01]  /*fa90*/  LDSM.16.M88.4 R164, [R192+0x1800] ;  /* 0x00180000c0a4783b */ /* 0x000fe20000000200 */
[----:B------:R-:W-:Y:S07]  /*faa0*/  HMMA.16816.F32.BF16 R32, R156, R174, R32 ;  /* 0x000000ae9c20723c */ /* 0x000fee0000041820 */
[----:B------:R-:W2:Y:S01]  /*fab0*/  LDSM.16.M88.4 R156, [R192+0x800] ;  /* 0x00080000c09c783b */ /* 0x000ea20000000200 */
[C---:B-1----:R-:W-:Y:S07]  /*fac0*/  HMMA.16816.F32.BF16 R4, R176.reuse, R180, R4 ;  /* 0x000000b4b004723c */ /* 0x042fee0000041804 */
[----:B------:R-:W-:Y:S01]  /*fad0*/  LDSM.16.M88.4 R168, [R206+0x10100] ;  /* 0x01010000cea8783b */ /* 0x000fe20000000200 */
[C---:B------:R-:W-:Y:S07]  /*fae0*/  HMMA.16816.F32.BF16 R8, R176.reuse, R182, R8 ;  /* 0x000000b6b008723c */ /* 0x040fee0000041808 */
[----:B------:R-:W1:Y:S01]  /*faf0*/  LDSM.16.M88.4 R172, [R205+0x8100] ;  /* 0x00810000cdac783b */ /* 0x000e620000000200 */
[C---:B----4-:R-:W-:Y:S07]  /*fb00*/  HMMA.16816.F32.BF16 R12, R176.reuse, R136, R12 ;  /* 0x00000088b00c723c */ /* 0x050fee000004180c */
[----:B------:R-:W-:Y:S01]  /*fb10*/  LDSM.16.M88.4 R180, [R191] ;  /* 0x00000000bfb4783b */ /* 0x000fe20000000200 */
[C---:B------:R-:W-:Y:S07]  /*fb20*/  HMMA.16816.F32.BF16 R16, R176.reuse, R138, R16 ;  /* 0x0000008ab010723c */ /* 0x040fee0000041810 */
[----:B------:R-:W4:Y:S01]  /*fb30*/  LDSM.16.M88.4 R136, [R205+0x8900] ;  /* 0x00890000cd88783b */ /* 0x000f220000000200 */
[C---:B------:R-:W-:Y:S08]  /*fb40*/  HMMA.16816.F32.BF16 R20, R176.reuse, R140, R20 ;  /* 0x0000008cb014723c */ /* 0x040ff00000041814 */
[C---:B------:R-:W-:Y:S01]  /*fb50*/  HMMA.16816.F32.BF16 R24, R176.reuse, R142, R24 ;  /* 0x0000008eb018723c */ /* 0x040fe20000041818 */
[----:B------:R-:W1:Y:S07]  /*fb60*/  LDSM.16.M88.4 R140, [R205+0x9100] ;  /* 0x00910000cd8c783b */ /* 0x000e6e0000000200 */
[C---:B-----5:R-:W-:Y:S08]  /*fb70*/  HMMA.16816.F32.BF16 R28, R176.reuse, R144, R28 ;  /* 0x00000090b01c723c */ /* 0x060ff0000004181c */
[----:B------:R-:W-:Y:S01]  /*fb80*/  HMMA.16816.F32.BF16 R32, R176, R146, R32 ;  /* 0x00000092b020723c */ /* 0x000fe20000041820 */
[----:B------:R-:W5:Y:S07]  /*fb90*/  LDSM.16.M88.4 R144, [R205+0x9900] ;  /* 0x00990000cd90783b */ /* 0x000f6e0000000200 */
[C---:B--2---:R-:W-:Y:S01]  /*fba0*/  HMMA.16816.F32.BF16 R4, R148.reuse, R152, R4 ;  /* 0x000000989404723c */ /* 0x044fe20000041804 */
[----:B------:R-:W2:Y:S07]  /*fbb0*/  LDSM.16.M88.4 R176, [R202+0x10100] ;  /* 0x01010000cab0783b */ /* 0x000eae0000000200 */
[C---:B------:R-:W-:Y:S01]  /*fbc0*/  HMMA.16816.F32.BF16 R8, R148.reuse, R154, R8 ;  /* 0x0000009a9408723c */ /* 0x040fe20000041808 */
[----:B------:R-:W-:Y:S07]  /*fbd0*/  LDSM.16.M88.4 R152, [R189] ;  /* 0x00000000bd98783b */ /* 0x000fee0000000200 */
[C---:B------:R-:W-:Y:S08]  /*fbe0*/  HMMA.16816.F32.BF16 R12, R148.reuse, R156, R12 ;  /* 0x0000009c940c723c */ /* 0x040ff0000004180c */
[C---:B------:R-:W-:Y:S01]  /*fbf0*/  HMMA.16816.F32.BF16 R16, R148.reuse, R158, R16 ;  /* 0x0000009e9410723c */ /* 0x040fe20000041810 */
[----:B------:R-:W-:Y:S07]  /*fc00*/  LDSM.16.M88.4 R156, [R188] ;  /* 0x00000000bc9c783b */ /* 0x000fee0000000200 */
[C---:B------:R-:W-:Y:S08]  /*fc10*/  HMMA.16816.F32.BF16 R20, R148.reuse, R160, R20 ;  /* 0x000000a09414723c */ /* 0x040ff00000041814 */
[C---:B------:R-:W-:Y:S01]  /*fc20*/  HMMA.16816.F32.BF16 R24, R148.reuse, R162, R24 ;  /* 0x000000a29418723c */ /* 0x040fe20000041818 */
[----:B------:R-:W-:Y:S07]  /*fc30*/  LDSM.16.M88.4 R160, [R201+0x10100] ;  /* 0x01010000c9a0783b */ /* 0x000fee0000000200 */
[C---:B------:R-:W-:Y:S08]  /*fc40*/  HMMA.16816.F32.BF16 R28, R148.reuse, R164, R28 ;  /* 0x000000a4941c723c */ /* 0x040ff0000004181c */
[----:B------:R-:W-:Y:S01]  /*fc50*/  HMMA.16816.F32.BF16 R32, R148, R166, R32 ;  /* 0x000000a69420723c */ /* 0x000fe20000041820 */
[----:B------:R-:W2:Y:S07]  /*fc60*/  LDSM.16.M88.4 R148, [R190] ;  /* 0x00000000be94783b */ /* 0x000eae0000000200 */
[C---:B-1----:R-:W-:Y:S01]  /*fc70*/  HMMA.16816.F32.BF16 R4, R168.reuse, R172, R4 ;  /* 0x000000aca804723c */ /* 0x042fe20000041804 */
[----:B------:R-:W1:Y:S07]  /*fc80*/  LDSM.16.M88.4 R164, [R200+0x8100] ;  /* 0x00810000c8a4783b */ /* 0x000e6e0000000200 */
[C---:B------:R-:W-:Y:S01]  /*fc90*/  HMMA.16816.F32.BF16 R8, R168.reuse, R174, R8 ;  /* 0x000000aea808723c */ /* 0x040fe20000041808 */
[----:B------:R-:W-:Y:S07]  /*fca0*/  LDSM.16.M88.4 R172, [R192+0x2000] ;  /* 0x00200000c0ac783b */ /* 0x000fee0000000200 */
[C---:B----4-:R-:W-:Y:S08]  /*fcb0*/  HMMA.16816.F32.BF16 R12, R168.reuse, R136, R12 ;  /* 0x00000088a80c723c */ /* 0x050ff0000004180c */
[C---:B------:R-:W-:Y:S01]  /*fcc0*/  HMMA.16816.F32.BF16 R16, R168.reuse, R138, R16 ;  /* 0x0000008aa810723c */ /* 0x040fe20000041810 */
[----:B------:R-:W4:Y:S07]  /*fcd0*/  LDSM.16.M88.4 R136, [R200+0x8900] ;  /* 0x00890000c888783b */ /* 0x000f2e0000000200 */
        /* <DEDUP_REMOVED lines=9> */
[----:B------:R-:W-:Y:S07]  /*fd70*/  LDSM.16.M88.4 R180, [R205+0xa100] ;  /* 0x00a10000cdb4783b */ /* 0x000fee0000000200 */
[C---:B------:R-:W-:Y:S08]  /*fd80*/  HMMA.16816.F32.BF16 R12, R176.reuse, R148, R12 ;  /* 0x00000094b00c723c */ /* 0x040ff0000004180c */
[C---:B------:R-:W-:Y:S01]  /*fd90*/  HMMA.16816.F32.BF16 R16, R176.reuse, R150, R16 ;  /* 0x00000096b010723c */ /* 0x040fe20000041810 */
[----:B------:R-:W2:Y:S07]  /*fda0*/  LDSM.16.M88.4 R148, [R192+0x2800] ;  /* 0x00280000c094783b */ /* 0x000eae0000000200 */
[C---:B------:R-:W-:Y:S08]  /*fdb0*/  HMMA.16816.F32.BF16 R20, R176.reuse, R152, R20 ;  /* 0x00000098b014723c */ /* 0x040ff00000041814 */
[C---:B------:R-:W-:Y:S01]  /*fdc0*/  HMMA.16816.F32.BF16 R24, R176.reuse, R154, R24 ;  /* 0x0000009ab018723c */ /* 0x040fe20000041818 */
[----:B------:R-:W2:Y:S07]  /*fdd0*/  LDSM.16.M88.4 R152, [R192+0x3000] ;  /* 0x00300000c098783b */ /* 0x000eae0000000200 */
[C---:B------:R-:W-:Y:S08]  /*fde0*/  HMMA.16816.F32.BF16 R28, R176.reuse, R156, R28 ;  /* 0x0000009cb01c723c */ /* 0x040ff0000004181c */
[----:B------:R-:W-:Y:S01]  /*fdf0*/  HMMA.16816.F32.BF16 R32, R176, R158, R32 ;  /* 0x0000009eb020723c */ /* 0x000fe20000041820 */
[----:B------:R-:W2:Y:S07]  /*fe00*/  LDSM.16.M88.4 R156, [R192+0x3800] ;  /* 0x00380000c09c783b */ /* 0x000eae0000000200 */
[C---:B-1----:R-:W-:Y:S01]  /*fe10*/  HMMA.16816.F32.BF16 R4, R160.reuse, R164, R4 ;  /* 0x000000a4a004723c */ /* 0x042fe20000041804 */
[----:B------:R-:W1:Y:S07]  /*fe20*/  LDSM.16.M88.4 R176, [R206+0x14100] ;  /* 0x01410000ceb0783b */ /* 0x000e6e0000000200 */
[C---:B------:R-:W-:Y:S01]  /*fe30*/  HMMA.16816.F32.BF16 R8, R160.reuse, R166, R8 ;  /* 0x000000a6a008723c */ /* 0x040fe20000041808 */
[----:B------:R-:W-:Y:S07]  /*fe40*/  LDSM.16.M88.4 R164, [R187] ;  /* 0x00000000bba4783b */ /* 0x000fee0000000200 */
        /* <DEDUP_REMOVED lines=15> */
[----:B------:R-:W2:Y:S07]  /*ff40*/  LDSM.16.M88.4 R148, [R186] ;  /* 0x00000000ba94783b */ /* 0x000eae0000000200 */
[C---:B------:R-:W-:Y:S08]  /*ff50*/  HMMA.16816.F32.BF16 R20, R168.reuse, R152, R20 ;  /* 0x00000098a814723c */ /* 0x040ff00000041814 */
[C---:B------:R-:W-:Y:S01]  /*ff60*/  HMMA.16816.F32.BF16 R24, R168.reuse, R154, R24 ;  /* 0x0000009aa818723c */ /* 0x040fe20000041818 */
[----:B------:R-:W2:Y:S07]  /*ff70*/  LDSM.16.M88.4 R152, [R185] ;  /* 0x00000000b998783b */ /* 0x000eae0000000200 */
        /* <DEDUP_REMOVED lines=18> */
[C---:B------:R-:W-:Y:S08]  /*100a0*/  HMMA.16816.F32.BF16 R8, R160.reuse, R166, R8 ;  /* 0x000000a6a008723c */ /* 0x040ff00000041808 */
[C---:B------:R-:W-:Y:S08]  /*100b0*/  HMMA.16816.F32.BF16 R12, R160.reuse, R148, R12 ;  /* 0x00000094a00c723c */ /* 0x040ff0000004180c */
[C---:B------:R-:W-:Y:S08]  /*100c0*/  HMMA.16816.F32.BF16 R16, R160.reuse, R150, R16 ;  /* 0x00000096a010723c */ /* 0x040ff00000041810 */
[C---:B------:R-:W-:Y:S08]  /*100d0*/  HMMA.16816.F32.BF16 R20, R160.reuse, R152, R20 ;  /* 0x00000098a014723c */ /* 0x040ff00000041814 */
[C---:B------:R-:W-:Y:S08]  /*100e0*/  HMMA.16816.F32.BF16 R24, R160.reuse, R154, R24 ;  /* 0x0000009aa018723c */ /* 0x040ff00000041818 */
[C---:B------:R-:W-:Y:S08]  /*100f0*/  HMMA.16816.F32.BF16 R28, R160.reuse, R156, R28 ;  /* 0x0000009ca01c723c */ /* 0x040ff0000004181c */
[----:B------:R-:W-:Y:S08]  /*10100*/  HMMA.16816.F32.BF16 R32, R160, R158, R32 ;  /* 0x0000009ea020723c */ /* 0x000ff00000041820 */
[C---:B-1----:R-:W-:Y:S08]  /*10110*/  HMMA.16816.F32.BF16 R4, R168.reuse, R172, R4 ;  /* 0x000000aca804723c */ /* 0x042ff00000041804 */
[C---:B------:R-:W-:Y:S08]  /*10120*/  HMMA.16816.F32.BF16 R8, R168.reuse, R174, R8 ;  /* 0x000000aea808723c */ /* 0x040ff00000041808 */
[C---:B----4-:R-:W-:Y:S08]  /*10130*/  HMMA.16816.F32.BF16 R12, R168.reuse, R136, R12 ;  /* 0x00000088a80c723c */ /* 0x050ff0000004180c */
[C---:B------:R-:W-:Y:S01]  /*10140*/  HMMA.16816.F32.BF16 R16, R168.reuse, R138, R16 ;  /* 0x0000008aa810723c */ /* 0x040fe20000041810 */
[----:B------:R-:W1:Y:S07]  /*10150*/  LDSM.16.M88.4 R136, [R192+0x4800] ;  /* 0x00480000c088783b */ /* 0x000e6e0000000200 */
[C---:B------:R-:W-:Y:S08]  /*10160*/  HMMA.16816.F32.BF16 R20, R168.reuse, R140, R20 ;  /* 0x0000008ca814723c */ /* 0x040ff00000041814 */
[C---:B------:R-:W-:Y:S08]  /*10170*/  HMMA.16816.F32.BF16 R24, R168.reuse, R142, R24 ;  /* 0x0000008ea818723c */ /* 0x040ff00000041818 */
[C---:B-----5:R-:W-:Y:S08]  /*10180*/  HMMA.16816.F32.BF16 R28, R168.reuse, R144, R28 ;  /* 0x00000090a81c723c */ /* 0x060ff0000004181c */
[----:B------:R-:W-:Y:S08]  /*10190*/  HMMA.16816.F32.BF16 R32, R168, R146, R32 ;  /* 0x00000092a820723c */ /* 0x000ff00000041820 */
[C---:B--2---:R-:W-:Y:S08]  /*101a0*/  HMMA.16816.F32.BF16 R4, R176.reuse, R180, R4 ;  /* 0x000000b4b004723c */ /* 0x044ff00000041804 */
[C---:B------:R-:W-:Y:S08]  /*101b0*/  HMMA.16816.F32.BF16 R8, R176.reuse, R182, R8 ;  /* 0x000000b6b008723c */ /* 0x040ff00000041808 */
[C---:B-1----:R-:W-:Y:S08]  /*101c0*/  HMMA.16816.F32.BF16 R12, R176.reuse, R136, R12 ;  /* 0x00000088b00c723c */ /* 0x042ff0000004180c */
[C---:B------:R-:W-:Y:S04]  /*101d0*/  HMMA.16816.F32.BF16 R16, R176.reuse, R138, R16 ;  /* 0x0000008ab010723c */ /* 0x040fe80000041810 */
[----:B------:R-:W-:Y:S02]  /*101e0*/  FMUL.FTZ R166, R4, c[0x0][0x320] ;  /* 0x0000c80004a67a20 */ /* 0x000fe40000410000 */
[----:B------:R-:W-:Y:S02]  /*101f0*/  FMUL.FTZ R161, R5, c[0x0][0x320] ;  /* 0x0000c80005a17a20 */ /* 0x000fe40000410000 */
[----:B------:R-:W-:Y:S02]  /*10200*/  FMUL.FTZ R9, R9, c[0x0][0x320] ;  /* 0x0000c80009097a20 */ /* 0x000fe40000410000 */
[----:B------:R-:W3:Y:S02]  /*10210*/  MUFU.TANH R166, R166 ;  /* 0x000000a600a67308 */ /* 0x000ee40000002400 */
[----:B------:R-:W-:Y:S02]  /*10220*/  FMUL.FTZ R10, R10, c[0x0][0x320] ;  /* 0x0000c8000a0a7a20 */ /* 0x000fe40000410000 */
[----:B------:R-:W-:Y:S02]  /*10230*/  FMUL.FTZ R11, R11, c[0x0][0x320] ;  /* 0x0000c8000b0b7a20 */ /* 0x000fe40000410000 */
[----:B------:R-:W-:Y:S02]  /*10240*/  FMUL.FTZ R165, R6, c[0x0][0x320] ;  /* 0x0000c80006a57a20 */ /* 0x000fe40000410000 */
[----:B------:R-:W-:Y:S02]  /*10250*/  FMUL.FTZ R164, R7, c[0x0][0x320] ;  /* 0x0000c80007a47a20 */ /* 0x000fe40000410000 */
[----:B------:R-:W-:Y:S01]  /*10260*/  MUFU.TANH R247, R9 ;  /* 0x0000000900f77308 */ /* 0x000fe20000002400 */
[----:B------:R-:W1:Y:S01]  /*10270*/  LDSM.16.M88.4 R4, [R192+0x5000] ;  /* 0x00500000c004783b */ /* 0x000e620000000200 */
[----:B------:R-:W-:Y:S02]  /*10280*/  FMUL.FTZ R167, R8, c[0x0][0x320] ;  /* 0x0000c80008a77a20 */ /* 0x000fe40000410000 */
[----:B------:R-:W-:Y:S02]  /*10290*/  FMUL.FTZ R171, R12, c[0x0][0x320] ;  /* 0x0000c8000cab7a20 */ /* 0x000fe40000410000 */
[----:B------:R-:W-:Y:S02]  /*102a0*/  FMUL.FTZ R14, R14, c[0x0][0x320] ;  /* 0x0000c8000e0e7a20 */ /* 0x000fe40000410000 */
[----:B------:R-:W-:Y:S02]  /*102b0*/  FMUL.FTZ R15, R15, c[0x0][0x320] ;  /* 0x0000c8000f0f7a20 */ /* 0x000fe40000410000 */
[----:B------:R-:W-:Y:S01]  /*102c0*/  MUFU.TANH R246, R10 ;  /* 0x0000000a00f67308 */ /* 0x000fe20000002400 */
[----:B------:R-:W-:Y:S02]  /*102d0*/  FMUL.FTZ R16, R16, c[0x0][0x320] ;  /* 0x0000c80010107a20 */ /* 0x000fe40000410000 */
[----:B------:R-:W-:Y:S01]  /*102e0*/  FMUL.FTZ R13, R13, c[0x0][0x320] ;  /* 0x0000c8000d0d7a20 */ /* 0x000fe20000410000 */
[----:B---3--:R-:W-:Y:S01]  /*102f0*/  FMNMX.FTZ R2, R166, R135, !PT ;  /* 0x00000087a6027209 */ /* 0x008fe20007810000 */
[----:B------:R-:W-:Y:S02]  /*10300*/  FMUL.FTZ R17, R17, c[0x0][0x320] ;  /* 0x0000c80011117a20 */ /* 0x000fe40000410000 */
[----:B------:R-:W-:Y:S02]  /*10310*/  FMUL.FTZ R18, R18, c[0x0][0x320] ;  /* 0x0000c80012127a20 */ /* 0x000fe40000410000 */
[----:B------:R-:W-:Y:S01]  /*10320*/  FMUL.FTZ R19, R19, c[0x0][0x320] ;  /* 0x0000c80013137a20 */ /* 0x000fe20000410000 */
[----:B------:R2:W-:Y:S10]  /*10330*/  MUFU.TANH R244, R11 ;  /* 0x0000000b00f47308 */ /* 0x0005f40000002400 */
[----:B------:R-:W-:Y:S10]  /*10340*/  MUFU.TANH R242, R14 ;  /* 0x0000000e00f27308 */ /* 0x000ff40000002400 */
[----:B------:R-:W-:Y:S01]  /*10350*/  MUFU.TANH R180, R15 ;  /* 0x0000000f00b47308 */ /* 0x000fe20000002400 */
[C---:B-1----:R-:W-:Y:S01]  /*10360*/  HMMA.16816.F32.BF16 R20, R176.reuse, R4, R20 ;  /* 0x00000004b014723c */ /* 0x042fe20000041814 */
[----:B--2---:R-:W1:Y:S01]  /*10370*/  LDSM.16.M88.4 R8, [R192+0x5800] ;  /* 0x00580000c008783b */ /* 0x004e620000000200 */
[----:B------:R-:W-:Y:S06]  /*10380*/  DEPBAR.LE SB0, 0x0 ;  /* 0x000080000000791a */ /* 0x000fec0000000000 */
[C---:B------:R-:W-:Y:S01]  /*10390*/  HMMA.16816.F32.BF16 R24, R176.reuse, R6, R24 ;  /* 0x00000006b018723c */ /* 0x040fe20000041818 */
[----:B------:R-:W2:Y:S01]  /*103a0*/  MUFU.TANH R161, R161 ;  /* 0x000000a100a17308 */ /* 0x000ea20000002400 */
[----:B------:R-:W-:Y:S11]  /*103b0*/  BAR.SYNC.DEFER_BLOCKING 0x0 ;  /* 0x0000000000007b1d */ /* 0x000ff60000010000 */
[----:B------:R-:W-:Y:S03]  /*103c0*/  @!UPT UIADD3 URZ, URZ, URZ, URZ ;  /* 0x0000003f3f3ff290 */ /* 0x000fe6000fffe03f */
[----:B------:R-:W-:Y:S02]  /*103d0*/  FMUL.FTZ R20, R20, c[0x0][0x320] ;  /* 0x0000c80014147a20 */ /* 0x000fe40000410000 */
[----:B------:R-:W-:Y:S02]  /*103e0*/  FMUL.FTZ R21, R21, c[0x0][0x320] ;  /* 0x0000c80015157a20 */ /* 0x000fe40000410000 */
[----:B------:R-:W-:Y:S02]  /*103f0*/  FMUL.FTZ R22, R22, c[0x0][0x320] ;  /* 0x0000c80016167a20 */ /* 0x000fe40000410000 */
[----:B------:R-:W-:Y:S02]  /*10400*/  FMUL.FTZ R23, R23, c[0x0][0x320] ;  /* 0x0000c80017177a20 */ /* 0x000fe40000410000 */
[----:B------:R-:W-:Y:S01]  /*10410*/  FMUL.FTZ R24, R24, c[0x0][0x320] ;  /* 0x0000c80018187a20 */ /* 0x000fe20000410000 */
[----:B--2---:R-:W-:Y:S01]  /*10420*/  FMNMX.FTZ R2, R161, R2, !PT ;  /* 0x00000002a1027209 */ /* 0x004fe20007810000 */
[----:B------:R-:W-:Y:S01]  /*10430*/  FMUL.FTZ R25, R25, c[0x0][0x320] ;  /* 0x0000c80019197a20 */ /* 0x000fe20000410000 */
[----:B------:R-:W2:Y:S01]  /*10440*/  MUFU.TANH R165, R165 ;  /* 0x000000a500a57308 */ /* 0x000ea20000002400 */
[----:B------:R-:W-:Y:S02]  /*10450*/  FMUL.FTZ R26, R26, c[0x0][0x320] ;  /* 0x0000c8001a1a7a20 */ /* 0x000fe40000410000 */
[----:B------:R-:W-:Y:S01]  /*10460*/  FMUL.FTZ R27, R27, c[0x0][0x320] ;  /* 0x0000c8001b1b7a20 */ /* 0x000fe20000410000 */
[C---:B-1----:R-:W-:Y:S06]  /*10470*/  HMMA.16816.F32.BF16 R28, R176.reuse, R8, R28 ;  /* 0x00000008b01c723c */ /* 0x042fec000004181c */
[----:B------:R-:W1:Y:S02]  /*10480*/  MUFU.TANH R167, R167 ;  /* 0x000000a700a77308 */ /* 0x000e640000002400 */
[----:B------:R-:W-:Y:S08]  /*10490*/  HMMA.16816.F32.BF16 R32, R176, R10, R32 ;  /* 0x0000000ab020723c */ /* 0x000ff00000041820 */
[----:B------:R-:W3:Y:S01]  /*104a0*/  MUFU.TANH R164, R164 ;  /* 0x000000a400a47308 */ /* 0x000ee20000002400 */
[----:B--2---:R-:W-:Y:S09]  /*104b0*/  FMNMX.FTZ R3, R165, R0, !PT ;  /* 0x00000000a5037209 */ /* 0x004ff20007810000 */
[----:B------:R-:W2:Y:S01]  /*104c0*/  MUFU.TANH R171, R171 ;  /* 0x000000ab00ab7308 */ /* 0x000ea20000002400 */
[----:B------:R-:W-:Y:S01]  /*104d0*/  FMUL.FTZ R28, R28, c[0x0][0x320] ;  /* 0x0000c8001c1c7a20 */ /* 0x000fe20000410000 */
[----:B-1----:R-:W-:Y:S01]  /*104e0*/  FMNMX.FTZ R2, R167, R2, !PT ;  /* 0x00000002a7027209 */ /* 0x002fe20007810000 */
[----:B------:R-:W-:Y:S02]  /*104f0*/  FMUL.FTZ R29, R29, c[0x0][0x320] ;  /* 0x0000c8001d1d7a20 */ /* 0x000fe40000410000 */
[----:B------:R-:W-:Y:S01]  /*10500*/  FMUL.FTZ R30, R30, c[0x0][0x320] ;  /* 0x0000c8001e1e7a20 */ /* 0x000fe20000410000 */
[----:B------:R-:W-:Y:S01]  /*10510*/  FMNMX.FTZ R2, R247, R2, !PT ;  /* 0x00000002f7027209 */ /* 0x000fe20007810000 */
[----:B------:R-:W-:Y:S03]  /*10520*/  FMUL.FTZ R31, R31, c[0x0][0x320] ;  /* 0x0000c8001f1f7a20 */ /* 0x000fe60000410000 */
[----:B------:R-:W1:Y:S01]  /*10530*/  MUFU.TANH R245, R13 ;  /* 0x0000000d00f57308 */ /* 0x000e620000002400 */
[----:B------:R-:W-:Y:S02]  /*10540*/  FMUL.FTZ R32, R32, c[0x0][0x320] ;  /* 0x0000c80020207a20 */ /* 0x000fe40000410000 */
[----:B------:R-:W-:Y:S01]  /*10550*/  FMUL.FTZ R33, R33, c[0x0][0x320] ;  /* 0x0000c80021217a20 */ /* 0x000fe20000410000 */
[----:B---3--:R-:W-:Y:S01]  /*10560*/  FMNMX.FTZ R3, R164, R3, !PT ;  /* 0x00000003a4037209 */ /* 0x008fe20007810000 */
[----:B------:R-:W-:Y:S02]  /*10570*/  FMUL.FTZ R34, R34, c[0x0][0x320] ;  /* 0x0000c80022227a20 */ /* 0x000fe40000410000 */
[----:B------:R-:W-:Y:S01]  /*10580*/  FMUL.FTZ R35, R35, c[0x0][0x320] ;  /* 0x0000c80023237a20 */ /* 0x000fe20000410000 */
[----:B------:R-:W-:Y:S02]  /*10590*/  FMNMX.FTZ R3, R246, R3, !PT ;  /* 0x00000003f6037209 */ /* 0x000fe40007810000 */
[----:B------:R-:W3:Y:S02]  /*105a0*/  MUFU.TANH R243, R16 ;  /* 0x0000001000f37308 */ /* 0x000ee40000002400 */
[----:B------:R-:W-:Y:S02]  /*105b0*/  FMNMX.FTZ R3, R244, R3, !PT ;  /* 0x00000003f4037209 */ /* 0x000fe40007810000 */
[----:B--2---:R-:W-:Y:S02]  /*105c0*/  FMNMX.FTZ R2, R171, R2, !PT ;  /* 0x00000002ab027209 */ /* 0x004fe40007810000 */
[----:B------:R-:W-:Y:S04]  /*105d0*/  FMNMX.FTZ R3, R242, R3, !PT ;  /* 0x00000003f2037209 */ /* 0x000fe80007810000 */
[----:B------:R-:W2:Y:S01]  /*105e0*/  MUFU.TANH R181, R17 ;  /* 0x0000001100b57308 */ /* 0x000ea20000002400 */
[----:B------:R-:W-:Y:S02]  /*105f0*/  FMNMX.FTZ R3, R180, R3, !PT ;  /* 0x00000003b4037209 */ /* 0x000fe40007810000 */
[----:B-1----:R-:W-:Y:S07]  /*10600*/  FMNMX.FTZ R2, R245, R2, !PT ;  /* 0x00000002f5027209 */ /* 0x002fee0007810000 */
[----:B------:R-:W1:Y:S01]  /*10610*/  MUFU.TANH R240, R18 ;  /* 0x0000001200f07308 */ /* 0x000e620000002400 */
[----:B---3--:R-:W-:Y:S09]  /*10620*/  FMNMX.FTZ R2, R243, R2, !PT ;  /* 0x00000002f3027209 */ /* 0x008ff20007810000 */
[----:B------:R-:W3:Y:S01]  /*10630*/  MUFU.TANH R239, R20 ;  /* 0x0000001400ef7308 */ /* 0x000ee20000002400 */
[----:B--2---:R-:W-:Y:S09]  /*10640*/  FMNMX.FTZ R2, R181, R2, !PT ;  /* 0x00000002b5027209 */ /* 0x004ff20007810000 */
[----:B------:R-:W2:Y:S01]  /*10650*/  MUFU.TANH R182, R19 ;  /* 0x0000001300b67308 */ /* 0x000ea20000002400 */
[----:B-1----:R-:W-:Y:S09]  /*10660*/  FMNMX.FTZ R3, R240, R3, !PT ;  /* 0x00000003f0037209 */ /* 0x002ff20007810000 */
        /* <DEDUP_REMOVED lines=25> */
[----:B---3--:R-:W-:Y:S01]  /*10800*/  FMNMX.FTZ R2, R172, R9, !PT ;  /* 0x00000009ac027209 */ /* 0x008fe20007810000 */
[----:B------:R-:W-:Y:S08]  /*10810*/  @P0 IMAD.WIDE.U32 R8, R231, c[0x0][0x1e0], RZ ;  /* 0x00007800e7080a25 */ /* 0x000ff000078e00ff */
[----:B------:R-:W3:Y:S01]  /*10820*/  MUFU.TANH R134, R34 ;  /* 0x0000002200867308 */ /* 0x000ee20000002400 */
[----:B--2---:R-:W-:Y:S09]  /*10830*/  FMNMX.FTZ R3, R160, R3, !PT ;  /* 0x00000003a0037209 */ /* 0x004ff20007810000 */
[----:B------:R-:W2:Y:S01]  /*10840*/  MUFU.TANH R133, R35 ;  /* 0x0000002300857308 */ /* 0x000ea20000002400 */
[----:B-1----:R-:W-:Y:S02]  /*10850*/  FMNMX.FTZ R6, R163, R2, !PT ;  /* 0x00000002a3067209 */ /* 0x002fe40007810000 */
[----:B---3--:R-:W-:Y:S03]  /*10860*/  FMNMX.FTZ R2, R134, R3, !PT ;  /* 0x0000000386027209 */ /* 0x008fe60007810000 */
[----:B------:R-:W1:Y:S01]  /*10870*/  SHFL.BFLY PT, R3, R6, 0x2, 0x1f ;  /* 0x0c401f0006037f89 */ /* 0x000e6200000e0000 */
[----:B--2---:R-:W-:Y:S07]  /*10880*/  FMNMX.FTZ R5, R133, R2, !PT ;  /* 0x0000000285057209 */ /* 0x004fee0007810000 */
[----:B------:R-:W2:Y:S01]  /*10890*/  SHFL.BFLY PT, R2, R5, 0x2, 0x1f ;  /* 0x0c401f0005027f89 */ /* 0x000ea200000e0000 */
[----:B-1----:R-:W-:Y:S07]  /*108a0*/  FMNMX.FTZ R7, R6, R3, !PT ;  /* 0x0000000306077209 */ /* 0x002fee0007810000 */
[----:B------:R-:W1:Y:S01]  /*108b0*/  SHFL.BFLY PT, R132, R7, 0x1, 0x1f ;  /* 0x0c201f0007847f89 */ /* 0x000e6200000e0000 */
[----:B--2---:R-:W-:Y:S07]  /*108c0*/  FMNMX.FTZ R4, R5, R2, !PT ;  /* 0x0000000205047209 */ /* 0x004fee0007810000 */
[----:B------:R-:W2:Y:S01]  /*108d0*/  SHFL.BFLY PT, R3, R4, 0x1, 0x1f ;  /* 0x0c201f0004037f89 */ /* 0x000ea200000e0000 */
[----:B-1----:R-:W-:Y:S02]  /*108e0*/  FMNMX.FTZ R132, R7, R132, !PT ;  /* 0x0000008407847209 */ /* 0x002fe40007810000 */
[----:B------:R-:W-:Y:S03]  /*108f0*/  @P0 SHF.R.S32.HI R7, RZ, 0x1f, R231 ;  /* 0x0000001fff070819 */ /* 0x000fe600000114e7 */
[C---:B------:R-:W-:Y:S02]  /*10900*/  FADD.FTZ R2, -R132.reuse, R135 ;  /* 0x0000008784027221 */ /* 0x040fe40000010100 */
[----:B------:R-:W-:Y:S02]  /*10910*/  FMUL.FTZ R174, R132, c[0x0][0x2d0] ;  /* 0x0000b40084ae7a20 */ /* 0x000fe40000410000 */
[----:B------:R-:W-:Y:S02]  /*10920*/  FMUL.FTZ R6, R2, c[0x0][0x2d0] ;  /* 0x0000b40002067a20 */ /* 0x000fe40000410000 */
[--C-:B------:R-:W-:Y:S02]  /*10930*/  FFMA.FTZ R169, R161, c[0x0][0x2d0], -R174.reuse ;  /* 0x0000b400a1a97a23 */ /* 0x100fe400000108ae */
[----:B------:R1:W3:Y:S01]  /*10940*/  MUFU.EX2 R2, R6 ;  /* 0x0000000600027308 */ /* 0x0002e20000000800 */
[----:B--2---:R-:W-:Y:S01]  /*10950*/  FMNMX.FTZ R3, R4, R3, !PT ;  /* 0x0000000304037209 */ /* 0x004fe20007810000 */
[--C-:B------:R-:W-:Y:S02]  /*10960*/  FFMA.FTZ R170, R166, c[0x0][0x2d0], -R174.reuse ;  /* 0x0000b400a6aa7a23 */ /* 0x100fe400000108ae */
[----:B------:R-:W-:Y:S02]  /*10970*/  FFMA.FTZ R168, R167, c[0x0][0x2d0], -R174 ;  /* 0x0000b400a7a87a23 */ /* 0x000fe400000108ae */
[C---:B------:R-:W-:Y:S02]  /*10980*/  FADD.FTZ R5, -R3.reuse, R0 ;  /* 0x0000000003057221 */ /* 0x040fe40000010100 */
[----:B------:R-:W-:Y:S02]  /*10990*/  FMUL.FTZ R161, R3, c[0x0][0x2d0] ;  /* 0x0000b40003a17a20 */ /* 0x000fe40000410000 */
[----:B------:R-:W-:Y:S01]  /*109a0*/  FMUL.FTZ R0, R5, c[0x0][0x2d0] ;  /* 0x0000b40005007a20 */ /* 0x000fe20000410000 */
[----:B------:R-:W-:Y:S01]  /*109b0*/  MUFU.EX2 R170, R170 ;  /* 0x000000aa00aa7308 */ /* 0x000fe20000000800 */
[----:B------:R-:W-:Y:S01]  /*109c0*/  @P0 IMAD R5, R7, c[0x0][0x1e0], RZ ;  /* 0x0000780007050a24 */ /* 0x000fe200078e02ff */
[----:B------:R-:W-:Y:S01]  /*109d0*/  @P0 SHF.L.U32 R7, R8, 0x6, RZ ;  /* 0x0000000608070819 */ /* 0x000fe200000006ff */
[----:B------:R-:W-:Y:S02]  /*109e0*/  FFMA.FTZ R167, R247, c[0x0][0x2d0], -R174 ;  /* 0x0000b400f7a77a23 */ /* 0x000fe400000108ae */
[----:B------:R-:W-:Y:S01]  /*109f0*/  @P0 IMAD R5, R231, c[0x0][0x1e4], R5 ;  /* 0x00007900e7050a24 */ /* 0x000fe200078e0205 */
[----:B------:R-:W-:Y:S01]  /*10a00*/  @P0 IADD3 R4, P3, R7, R220, RZ ;  /* 0x000000dc07040210 */ /* 0x000fe20007f7e0ff */
[--C-:B------:R-:W-:Y:S02]  /*10a10*/  FFMA.FTZ R166, R165, c[0x0][0x2d0], -R161.reuse ;  /* 0x0000b400a5a67a23 */ /* 0x100fe400000108a1 */
[--C-:B------:R-:W-:Y:S01]  /*10a20*/  FFMA.FTZ R165, R164, c[0x0][0x2d0], -R161.reuse ;  /* 0x0000b400a4a57a23 */ /* 0x100fe200000108a1 */
[----:B------:R-:W-:Y:S01]  /*10a30*/  @P0 IADD3 R5, R9, R5, RZ ;  /* 0x0000000509050210 */ /* 0x000fe20007ffe0ff */
[--C-:B------:R-:W-:Y:S01]  /*10a40*/  FFMA.FTZ R164, R246, c[0x0][0x2d0], -R161.reuse ;  /* 0x0000b400f6a47a23 */ /* 0x100fe200000108a1 */
[----:B------:R-:W2:Y:S01]  /*10a50*/  MUFU.EX2 R0, R0 ;  /* 0x0000000000007308 */ /* 0x000ea20000000800 */
[----:B-1----:R-:W-:Y:S01]  /*10a60*/  @P0 IADD3 R6, P1, R7, R216, RZ ;  /* 0x000000d807060210 */ /* 0x002fe20007f3e0ff */
[----:B------:R-:W-:Y:S01]  /*10a70*/  FFMA.FTZ R135, R244, c[0x0][0x2d0], -R161 ;  /* 0x0000b400f4877a23 */ /* 0x000fe200000108a1 */
[----:B------:R-:W-:Y:S01]  /*10a80*/  @P0 SHF.L.U64.HI R5, R8, 0x6, R5 ;  /* 0x0000000608050819 */ /* 0x000fe20000010205 */
[----:B---3--:R-:W-:Y:S01]  /*10a90*/  FMUL.FTZ R32, R2, R100 ;  /* 0x0000006402207220 */ /* 0x008fe20000410000 */
[----:B------:R-:W-:Y:S01]  /*10aa0*/  @P0 LEA R16, P4, R6, c[0x0][0x1c8], 0x1 ;  /* 0x0000720006100a11 */ /* 0x000fe200078808ff */
[C---:B------:R-:W-:Y:S01]  /*10ab0*/  FMUL.FTZ R33, R2.reuse, R101 ;  /* 0x0000006502217220 */ /* 0x040fe20000410000 */
[----:B------:R-:W-:Y:S01]  /*10ac0*/  @P0 IADD3.X R9, R5, R219, RZ, P1, !PT ;  /* 0x000000db05090210 */ /* 0x000fe20000ffe4ff */
[----:B------:R-:W-:Y:S01]  /*10ad0*/  FMUL.FTZ R36, R2, R36 ;  /* 0x0000002402247220 */ /* 0x000fe20000410000 */
[----:B------:R-:W-:Y:S01]  /*10ae0*/  @P0 IADD3 R8, P2, R7, R221, RZ ;  /* 0x000000dd07080210 */ /* 0x000fe20007f5e0ff */
[----:B------:R-:W1:Y:S01]  /*10af0*/  MUFU.EX2 R169, R169 ;  /* 0x000000a900a97308 */ /* 0x000e620000000800 */
[----:B------:R-:W-:Y:S01]  /*10b00*/  @P0 LEA.HI.X R17, R6, c[0x0][0x1cc], R9, 0x1, P4 ;  /* 0x0000730006110a11 */ /* 0x000fe200020f0c09 */
[----:B------:R-:W-:Y:S01]  /*10b10*/  FMUL.FTZ R37, R2, R37 ;  /* 0x0000002502257220 */ /* 0x000fe20000410000 */
[----:B------:R-:W-:Y:S01]  /*10b20*/  ISETP.NE.AND P4, PT, R212, RZ, PT ;  /* 0x000000ffd400720c */ /* 0x000fe20003f85270 */
[----:B------:R-:W-:Y:S01]  /*10b30*/  FMUL.FTZ R40, R2, R40 ;  /* 0x0000002802287220 */ /* 0x000fe20000410000 */
[----:B------:R-:W-:Y:S01]  /*10b40*/  @P0 LEA R18, P1, R8, c[0x0][0x1c8], 0x1 ;  /* 0x0000720008120a11 */ /* 0x000fe200078208ff */
[----:B------:R3:W-:Y:S01]  /*10b50*/  @P0 LDGSTS.E.BYPASS.LTC128B.128 [R213+0x6100], [R16.64], !P6 ;  /* 0x0610000010d50fae */ /* 0x0007e2000f101d44 */
[C---:B------:R-:W-:Y:S01]  /*10b60*/  @P0 IADD3.X R11, R5.reuse, R228, RZ, P2, !PT ;  /* 0x000000e4050b0210 */ /* 0x040fe200017fe4ff */
[----:B------:R-:W-:Y:S01]  /*10b70*/  FMUL.FTZ R41, R2, R41 ;  /* 0x0000002902297220 */ /* 0x000fe20000410000 */
[----:B------:R-:W-:Y:S01]  /*10b80*/  @P0 IADD3.X R9, R5, R227, RZ, P3, !PT ;  /* 0x000000e305090210 */ /* 0x000fe20001ffe4ff */
[----:B------:R-:W-:Y:S01]  /*10b90*/  MUFU.EX2 R168, R168 ;  /* 0x000000a800a87308 */ /* 0x000fe20000000800 */
[----:B------:R-:W-:Y:S01]  /*10ba0*/  @P0 LEA.HI.X R19, R8, c[0x0][0x1cc], R11, 0x1, P1 ;  /* 0x0000730008130a11 */ /* 0x000fe200008f0c0b */
[----:B------:R-:W-:Y:S01]  /*10bb0*/  FMUL.FTZ R44, R2, R44 ;  /* 0x0000002c022c7220 */ /* 0x000fe20000410000 */
[----:B------:R-:W-:Y:S01]  /*10bc0*/  @P0 LEA R8, P2, R4, c[0x0][0x1c8], 0x1 ;  /* 0x0000720004080a11 */ /* 0x000fe200078408ff */
[----:B--2---:R-:W-:Y:S01]  /*10bd0*/  FMUL.FTZ R34, R0, R102 ;  /* 0x0000006600227220 */ /* 0x004fe20000410000 */
[----:B------:R-:W-:Y:S01]  /*10be0*/  @P0 IADD3 R7, P1, R224, R7, RZ ;  /* 0x00000007e0070210 */ /* 0x000fe20007f3e0ff */
[----:B------:R2:W-:Y:S01]  /*10bf0*/  @P0 LDGSTS.E.BYPASS.LTC128B.128 [R213+0x8100], [R18.64], !P4 ;  /* 0x0810000012d50fae */ /* 0x0005e2000e101d44 */
[----:B------:R-:W-:Y:S01]  /*10c00*/  @P0 LEA.HI.X R9, R4, c[0x0][0x1cc], R9, 0x1, P2 ;  /* 0x0000730004090a11 */ /* 0x000fe200010f0c09 */
[----:B------:R-:W-:Y:S01]  /*10c10*/  FMUL.FTZ R35, R0, R103 ;  /* 0x0000006700237220 */ /* 0x000fe20000410000 */
[----:B------:R-:W-:Y:S01]  /*10c20*/  @P0 IADD3.X R5, R210, R5, RZ, P1, !PT ;  /* 0x00000005d2050210 */ /* 0x000fe20000ffe4ff */
[----:B------:R-:W4:Y:S01]  /*10c30*/  MUFU.EX2 R167, R167 ;  /* 0x000000a700a77308 */ /* 0x000f220000000800 */
[C---:B------:R-:W-:Y:S01]  /*10c40*/  @P0 IADD3 R4, P3, R7.reuse, R216, RZ ;  /* 0x000000d807040210 */ /* 0x040fe20007f7e0ff */
[C---:B------:R-:W-:Y:S01]  /*10c50*/  FMUL.FTZ R38, R0.reuse, R38 ;  /* 0x0000002600267220 */ /* 0x040fe20000410000 */
[----:B------:R-:W-:Y:S01]  /*10c60*/  @P0 IADD3 R6, P2, R7, R221, RZ ;  /* 0x000000dd07060210 */ /* 0x000fe20007f5e0ff */
[----:B------:R5:W-:Y:S01]  /*10c70*/  @P0 LDGSTS.E.BYPASS.LTC128B.128 [R213+0xa100], [R8.64], !P5 ;  /* 0x0a10000008d50fae */ /* 0x000be2000e901d44 */
[C---:B------:R-:W-:Y:S01]  /*10c80*/  @P0 IADD3.X R11, R5.reuse, R219, RZ, P3, !PT ;  /* 0x000000db050b0210 */ /* 0x040fe20001ffe4ff */
[----:B------:R-:W-:Y:S01]  /*10c90*/  FMUL.FTZ R39, R0, R39 ;  /* 0x0000002700277220 */ /* 0x000fe20000410000 */
[----:B------:R-:W-:Y:S01]  /*10ca0*/  @P0 LEA R24, P3, R4, c[0x0][0x1c8], 0x1 ;  /* 0x0000720004180a11 */ /* 0x000fe200078608ff */
[----:B------:R-:W-:Y:S01]  /*10cb0*/  FMUL.FTZ R42, R0, R42 ;  /* 0x0000002a002a7220 */ /* 0x000fe20000410000 */
[----:B------:R-:W-:Y:S01]  /*10cc0*/  @P0 IADD3.X R13, R5, R228, RZ, P2, !PT ;  /* 0x000000e4050d0210 */ /* 0x000fe200017fe4ff */
[----:B------:R-:W-:Y:S01]  /*10cd0*/  MUFU.EX2 R166, R166 ;  /* 0x000000a600a67308 */ /* 0x000fe20000000800 */
[----:B------:R-:W-:Y:S01]  /*10ce0*/  @P0 LEA.HI.X R25, R4, c[0x0][0x1cc], R11, 0x1, P3 ;  /* 0x0000730004190a11 */ /* 0x000fe200018f0c0b */
[----:B------:R-:W-:Y:S01]  /*10cf0*/  FMUL.FTZ R4, R2, R128 ;  /* 0x0000008002047220 */ /* 0x000fe20000410000 */
[----:B------:R-:W-:Y:S01]  /*10d00*/  @P0 LEA R26, P2, R6, c[0x0][0x1c8], 0x1 ;  /* 0x00007200061a0a11 */ /* 0x000fe200078408ff */
[----:B------:R-:W-:Y:S01]  /*10d10*/  FMUL.FTZ R11, R0, R127 ;  /* 0x0000007f000b7220 */ /* 0x000fe20000410000 */
[----:B------:R-:W-:Y:S01]  /*10d20*/  @P0 IADD3 R7, P1, R7, R220, RZ ;  /* 0x000000dc07070210 */ /* 0x000fe20007f3e0ff */
[----:B------:R2:W-:Y:S01]  /*10d30*/  @P0 LDGSTS.E.BYPASS.LTC128B.128 [R213+0x7100], [R24.64], !P6 ;  /* 0x0710000018d50fae */ /* 0x0005e2000f101d44 */
[----:B------:R-:W-:Y:S01]  /*10d40*/  @P0 LEA.HI.X R27, R6, c[0x0][0x1cc], R13, 0x1, P2 ;  /* 0x00007300061b0a11 */ /* 0x000fe200010f0c0d */
[----:B------:R-:W-:Y:S01]  /*10d50*/  FMUL.FTZ R6, R0, R130 ;  /* 0x0000008200067220 */ /* 0x000fe20000410000 */
[----:B------:R-:W-:Y:S01]  /*10d60*/  @P0 IADD3.X R10, R5, R227, RZ, P1, !PT ;  /* 0x000000e3050a0210 */ /* 0x000fe20000ffe4ff */
[----:B------:R-:W2:Y:S01]  /*10d70*/  MUFU.EX2 R165, R165 ;  /* 0x000000a500a57308 */ /* 0x000ea20000000800 */
[----:B------:R-:W-:Y:S01]  /*10d80*/  @P0 LEA R28, P1, R7, c[0x0][0x1c8], 0x1 ;  /* 0x00007200071c0a11 */ /* 0x000fe200078208ff */
[----:B------:R-:W-:Y:S01]  /*10d90*/  FMUL.FTZ R5, R2, R129 ;  /* 0x0000008102057220 */ /* 0x000fe20000410000 */
[----:B-1----:R-:W-:Y:S01]  /*10da0*/  F2FP.BF16.PACK_AB R128, R169, R170 ;  /* 0x000000aaa980723e */ /* 0x002fe200000010ff */
[----:B------:R1:W-:Y:S01]  /*10db0*/  @P0 LDGSTS.E.BYPASS.LTC128B.128 [R213+0x9100], [R26.64], !P4 ;  /* 0x091000001ad50fae */ /* 0x0003e2000e101d44 */
[----:B------:R-:W-:Y:S01]  /*10dc0*/  @P0 LEA.HI.X R29, R7, c[0x0][0x1cc], R10, 0x1, P1 ;  /* 0x00007300071d0a11 */ /* 0x000fe200008f0c0a */
[C---:B------:R-:W-:Y:S01]  /*10dd0*/  FMUL.FTZ R7, R0.reuse, R131 ;  /* 0x0000008300077220 */ /* 0x040fe20000410000 */
[----:B----4-:R-:W-:Y:S01]  /*10de0*/  F2FP.BF16.PACK_AB R130, R167, R168 ;  /* 0x000000a8a782723e */ /* 0x010fe200000010ff */
[----:B------:R-:W-:Y:S02]  /*10df0*/  FMUL.FTZ R10, R0, R126 ;  /* 0x0000007e000a7220 */ /* 0x000fe40000410000 */
[----:B------:R-:W-:Y:S01]  /*10e00*/  MUFU.EX2 R164, R164 ;  /* 0x000000a400a47308 */ /* 0x000fe20000000800 */
[C---:B-----5:R-:W-:Y:S01]  /*10e10*/  FMUL.FTZ R8, R2.reuse, R124 ;  /* 0x0000007c02087220 */ /* 0x060fe20000410000 */
[----:B------:R4:W-:Y:S01]  /*10e20*/  @P0 LDGSTS.E.BYPASS.LTC128B.128 [R213+0xb100], [R28.64], !P5 ;  /* 0x0b1000001cd50fae */ /* 0x0009e2000e901d44 */
[C---:B------:R-:W-:Y:S02]  /*10e30*/  FMUL.FTZ R9, R2.reuse, R125 ;  /* 0x0000007d02097220 */ /* 0x040fe40000410000 */
[C---:B---3--:R-:W-:Y:S02]  /*10e40*/  FMUL.FTZ R16, R2.reuse, R116 ;  /* 0x0000007402107220 */ /* 0x048fe40000410000 */
[----:B------:R-:W-:Y:S02]  /*10e50*/  FMUL.FTZ R17, R2, R117 ;  /* 0x0000007502117220 */ /* 0x000fe40000410000 */
[C---:B--2---:R-:W-:Y:S01]  /*10e60*/  FMUL.FTZ R18, R0.reuse, R118 ;  /* 0x0000007600127220 */ /* 0x044fe20000410000 */
[----:B------:R-:W2:Y:S01]  /*10e70*/  LDSM.16.MT88.4 R12, [R203+0x100] ;  /* 0x00010000cb0c783b */ /* 0x000ea20000004200 */
[----:B------:R-:W3:Y:S01]  /*10e80*/  MUFU.EX2 R135, R135 ;  /* 0x0000008700877308 */ /* 0x000ee20000000800 */
[----:B------:R-:W-:Y:S01]  /*10e90*/  FMUL.FTZ R19, R0, R119 ;  /* 0x0000007700137220 */ /* 0x000fe20000410000 */
[----:B------:R-:W-:Y:S01]  /*10ea0*/  F2FP.BF16.PACK_AB R129, R165, R166 ;  /* 0x000000a6a581723e */ /* 0x000fe200000010ff */
[C---:B------:R-:W-:Y:S02]  /*10eb0*/  FMUL.FTZ R24, R2.reuse, R108 ;  /* 0x0000006c02187220 */ /* 0x040fe40000410000 */
[----:B------:R-:W-:Y:S02]  /*10ec0*/  FMUL.FTZ R25, R2, R109 ;  /* 0x0000006d02197220 */ /* 0x000fe40000410000 */
[----:B------:R-:W5:Y:S01]  /*10ed0*/  LDSM.16.MT88.4 R20, [R198+0x100] ;  /* 0x00010000c614783b */ /* 0x000f620000004200 */
[C---:B------:R-:W-:Y:S02]  /*10ee0*/  FMUL.FTZ R43, R0.reuse, R43 ;  /* 0x0000002b002b7220 */ /* 0x040fe40000410000 */
[C---:B-1----:R-:W-:Y:S02]  /*10ef0*/  FMUL.FTZ R26, R0.reuse, R110 ;  /* 0x0000006e001a7220 */ /* 0x042fe40000410000 */
[----:B------:R-:W-:Y:S02]  /*10f00*/  FMUL.FTZ R27, R0, R111 ;  /* 0x0000006f001b7220 */ /* 0x000fe40000410000 */
[----:B------:R-:W-:Y:S01]  /*10f10*/  FMUL.FTZ R45, R2, R45 ;  /* 0x0000002d022d7220 */ /* 0x000fe20000410000 */
[----:B------:R-:W-:Y:S01]  /*10f20*/  LDSM.16.MT88.4 R100, [R197+0x2100] ;  /* 0x00210000c564783b */ /* 0x000fe20000004200 */
[C---:B------:R-:W-:Y:S02]  /*10f30*/  FMUL.FTZ R46, R0.reuse, R46 ;  /* 0x0000002e002e7220 */ /* 0x040fe40000410000 */
[----:B------:R-:W-:Y:S02]  /*10f40*/  FMUL.FTZ R47, R0, R47 ;  /* 0x0000002f002f7220 */ /* 0x000fe40000410000 */
[C---:B------:R-:W-:Y:S02]  /*10f50*/  FMUL.FTZ R48, R2.reuse, R48 ;  /* 0x0000003002307220 */ /* 0x040fe40000410000 */
[----:B------:R-:W-:Y:S01]  /*10f60*/  FMUL.FTZ R49, R2, R49 ;  /* 0x0000003102317220 */ /* 0x000fe20000410000 */
[----:B----4-:R-:W1:Y:S01]  /*10f70*/  LDSM.16.MT88.4 R28, [R197+0x100] ;  /* 0x00010000c51c783b */ /* 0x010e620000004200 */
[----:B---3--:R-:W-:Y:S01]  /*10f80*/  F2FP.BF16.PACK_AB R131, R135, R164 ;  /* 0x000000a48783723e */ /* 0x008fe200000010ff */
[C---:B------:R-:W-:Y:S02]  /*10f90*/  FMUL.FTZ R50, R0.reuse, R50 ;  /* 0x0000003200327220 */ /* 0x040fe40000410000 */
[----:B------:R-:W-:Y:S02]  /*10fa0*/  FMUL.FTZ R51, R0, R51 ;  /* 0x0000003300337220 */ /* 0x000fe40000410000 */
[C---:B------:R-:W-:Y:S02]  /*10fb0*/  FMUL.FTZ R52, R2.reuse, R52 ;  /* 0x0000003402347220 */ /* 0x040fe40000410000 */
[----:B------:R-:W-:Y:S01]  /*10fc0*/  LDSM.16.MT88.4 R108, [R196+0x2100] ;  /* 0x00210000c46c783b */ /* 0x000fe20000004200 */
[----:B------:R-:W-:Y:S02]  /*10fd0*/  FMUL.FTZ R53, R2, R53 ;  /* 0x0000003502357220 */ /* 0x000fe40000410000 */
[C---:B------:R-:W-:Y:S02]  /*10fe0*/  FMUL.FTZ R54, R0.reuse, R54 ;  /* 0x0000003600367220 */ /* 0x040fe40000410000 */
[----:B------:R-:W-:Y:S02]  /*10ff0*/  FMUL.FTZ R55, R0, R55 ;  /* 0x0000003700377220 */ /* 0x000fe40000410000 */
[C---:B------:R-:W-:Y:S01]  /*11000*/  FMUL.FTZ R56, R2.reuse, R56 ;  /* 0x0000003802387220 */ /* 0x040fe20000410000 */
[C---:B--2---:R-:W-:Y:S01]  /*11010*/  HMMA.16816.F32.BF16 R4, R128.reuse, R12, R4 ;  /* 0x0000000c8004723c */ /* 0x044fe20000041804 */
[----:B------:R-:W-:Y:S04]  /*11020*/  LDSM.16.MT88.4 R116, [R197+0x900] ;  /* 0x00090000c574783b */ /* 0x000fe80000004200 */
[C---:B------:R-:W-:Y:S02]  /*11030*/  FMUL.FTZ R57, R2.reuse, R57 ;  /* 0x0000003902397220 */ /* 0x040fe40000410000 */
[C---:B------:R-:W-:Y:S01]  /*11040*/  FMUL.FTZ R12, R2.reuse, R120 ;  /* 0x00000078020c7220 */ /* 0x040fe20000410000 */
[C---:B------:R-:W-:Y:S01]  /*11050*/  HMMA.16816.F32.BF16 R8, R128.reuse, R14, R8 ;  /* 0x0000000e8008723c */ /* 0x040fe20000041808 */
[----:B------:R-:W-:Y:S03]  /*11060*/  LDSM.16.MT88.4 R124, [R203+0x2900] ;  /* 0x00290000cb7c783b */ /* 0x000fe60000004200 */
[----:B------:R-:W-:Y:S02]  /*11070*/  FMUL.FTZ R13, R2, R121 ;  /* 0x00000079020d7220 */ /* 0x000fe40000410000 */
[C---:B------:R-:W-:Y:S02]  /*11080*/  FMUL.FTZ R58, R0.reuse, R58 ;  /* 0x0000003a003a7220 */ /* 0x040fe40000410000 */
[C---:B------:R-:W-:Y:S01]  /*11090*/  FMUL.FTZ R14, R0.reuse, R122 ;  /* 0x0000007a000e7220 */ /* 0x040fe20000410000 */
[----:B------:R-:W-:Y:S03]  /*110a0*/  LDSM.16.MT88.4 R136, [R198+0x2900] ;  /* 0x00290000c688783b */ /* 0x000fe60000004200 */
[C---:B------:R-:W-:Y:S02]  /*110b0*/  FMUL.FTZ R15, R0.reuse, R123 ;  /* 0x0000007b000f7220 */ /* 0x040fe40000410000 */
[----:B------:R-:W-:Y:S02]  /*110c0*/  FMUL.FTZ R59, R0, R59 ;  /* 0x0000003b003b7220 */ /* 0x000fe40000410000 */
[C---:B------:R-:W-:Y:S01]  /*110d0*/  FMUL.FTZ R60, R2.reuse, R60 ;  /* 0x0000003c023c7220 */ /* 0x040fe20000410000 */
[----:B------:R-:W2:Y:S01]  /*110e0*/  LDSM.16.MT88.4 R120, [R196+0x100] ;  /* 0x00010000c478783b */ /* 0x000ea20000004200 */
[----:B------:R-:W-:Y:S01]  /*110f0*/  FMUL.FTZ R61, R2, R61 ;  /* 0x0000003d023d7220 */ /* 0x000fe20000410000 */
[C---:B-----5:R-:W-:Y:S03]  /*11100*/  HMMA.16816.F32.BF16 R12, R128.reuse, R20, R12 ;  /* 0x00000014800c723c */ /* 0x060fe6000004180c */
[C---:B------:R-:W-:Y:S02]  /*11110*/  FMUL.FTZ R62, R0.reuse, R62 ;  /* 0x0000003e003e7220 */ /* 0x040fe40000410000 */
[----:B------:R-:W-:Y:S01]  /*11120*/  FMUL.FTZ R63, R0, R63 ;  /* 0x0000003f003f7220 */ /* 0x000fe20000410000 */
[----:B------:R-:W-:Y:S01]  /*11130*/  LDSM.16.MT88.4 R140, [R197+0x2900] ;  /* 0x00290000c58c783b */ /* 0x000fe20000004200 */
[C---:B------:R-:W-:Y:S01]  /*11140*/  FMUL.FTZ R20, R2.reuse, R112 ;  /* 0x0000007002147220 */ /* 0x040fe20000410000 */
[C---:B------:R-:W-:Y:S04]  /*11150*/  HMMA.16816.F32.BF16 R16, R128.reuse, R22, R16 ;  /* 0x000000168010723c */ /* 0x040fe80000041810 */
[----:B------:R-:W-:Y:S02]  /*11160*/  FMUL.FTZ R21, R2, R113 ;  /* 0x0000007102157220 */ /* 0x000fe40000410000 */
[----:B------:R-:W-:Y:S01]  /*11170*/  LDSM.16.MT88.4 R144, [R203+0x3900] ;  /* 0x00390000cb90783b */ /* 0x000fe20000004200 */
[C---:B------:R-:W-:Y:S02]  /*11180*/  FMUL.FTZ R22, R0.reuse, R114 ;  /* 0x0000007200167220 */ /* 0x040fe40000410000 */
[----:B------:R-:W-:Y:S03]  /*11190*/  FMUL.FTZ R23, R0, R115 ;  /* 0x0000007300177220 */ /* 0x000fe60000410000 */
[C---:B------:R-:W-:Y:S02]  /*111a0*/  FMUL.FTZ R64, R2.reuse, R64 ;  /* 0x0000004002407220 */ /* 0x040fe40000410000 */
[----:B------:R-:W3:Y:S01]  /*111b0*/  LDSM.16.MT88.4 R112, [R203+0x2100] ;  /* 0x00210000cb70783b */ /* 0x000ee20000004200 */
[----:B------:R-:W-:Y:S01]  /*111c0*/  FMUL.FTZ R65, R2, R65 ;  /* 0x0000004102417220 */ /* 0x000fe20000410000 */
[C---:B-1----:R-:W-:Y:S03]  /*111d0*/  HMMA.16816.F32.BF16 R20, R128.reuse, R28, R20 ;  /* 0x0000001c8014723c */ /* 0x042fe60000041814 */
        /* <DEDUP_REMOVED lines=10> */
[----:B------:R-:W1:Y:S01]  /*11280*/  LDSM.16.MT88.4 R104, [R198+0x2100] ;  /* 0x00210000c668783b */ /* 0x000e620000004200 */
[----:B------:R-:W-:Y:S01]  /*11290*/  FMUL.FTZ R69, R2, R69 ;  /* 0x0000004502457220 */ /* 0x000fe20000410000 */
[C---:B--2---:R-:W-:Y:S03]  /*112a0*/  HMMA.16816.F32.BF16 R28, R128.reuse, R120, R28 ;  /* 0x00000078801c723c */ /* 0x044fe6000004181c */
[C---:B------:R-:W-:Y:S02]  /*112b0*/  FMUL.FTZ R70, R0.reuse, R70 ;  /* 0x0000004600467220 */ /* 0x040fe40000410000 */
[----:B------:R-:W-:Y:S01]  /*112c0*/  FMUL.FTZ R71, R0, R71 ;  /* 0x0000004700477220 */ /* 0x000fe20000410000 */
[----:B------:R-:W-:Y:S01]  /*112d0*/  LDSM.16.MT88.4 R156, [R196+0x3900] ;  /* 0x00390000c49c783b */ /* 0x000fe20000004200 */
[C---:B------:R-:W-:Y:S01]  /*112e0*/  FMUL.FTZ R72, R2.reuse, R72 ;  /* 0x0000004802487220 */ /* 0x040fe20000410000 */
[C---:B------:R-:W-:Y:S04]  /*112f0*/  HMMA.16816.F32.BF16 R32, R128.reuse, R122, R32 ;  /* 0x0000007a8020723c */ /* 0x040fe80000041820 */
[----:B------:R-:W-:Y:S02]  /*11300*/  FMUL.FTZ R73, R2, R73 ;  /* 0x0000004902497220 */ /* 0x000fe40000410000 */
[----:B------:R-:W-:Y:S01]  /*11310*/  LDSM.16.MT88.4 R120, [R196+0x900] ;  /* 0x00090000c478783b */ /* 0x000fe20000004200 */
[C---:B------:R-:W-:Y:S01]  /*11320*/  FMUL.FTZ R74, R0.reuse, R74 ;  /* 0x0000004a004a7220 */ /* 0x040fe20000410000 */
[C---:B---3--:R-:W-:Y:S04]  /*11330*/  HMMA.16816.F32.BF16 R36, R128.reuse, R112, R36 ;  /* 0x000000708024723c */ /* 0x048fe80000041824 */
[----:B------:R-:W-:Y:S02]  /*11340*/  FMUL.FTZ R75, R0, R75 ;  /* 0x0000004b004b7220 */ /* 0x000fe40000410000 */
[----:B------:R-:W0:Y:S01]  /*11350*/  LDGDEPBAR ;  /* 0x00000000000079af */ /* 0x000e220000000000 */
[C---:B------:R-:W-:Y:S01]  /*11360*/  FMUL.FTZ R84, R2.reuse, R84 ;  /* 0x0000005402547220 */ /* 0x040fe20000410000 */
[C---:B------:R-:W-:Y:S04]  /*11370*/  HMMA.16816.F32.BF16 R40, R128.reuse, R114, R40 ;  /* 0x000000728028723c */ /* 0x040fe80000041828 */
[----:B------:R-:W-:Y:S02]  /*11380*/  FMUL.FTZ R85, R2, R85 ;  /* 0x0000005502557220 */ /* 0x000fe40000410000 */
[----:B------:R-:W-:Y:S01]  /*11390*/  LDSM.16.MT88.4 R112, [R203+0x900] ;  /* 0x00090000cb70783b */ /* 0x000fe20000004200 */
[C---:B------:R-:W-:Y:S02]  /*113a0*/  FMUL.FTZ R86, R0.reuse, R86 ;  /* 0x0000005600567220 */ /* 0x040fe40000410000 */
[----:B------:R-:W-:Y:S03]  /*113b0*/  FMUL.FTZ R87, R0, R87 ;  /* 0x0000005700577220 */ /* 0x000fe60000410000 */
[--C-:B------:R-:W-:Y:S01]  /*113c0*/  FFMA.FTZ R171, R171, c[0x0][0x2d0], -R174.reuse ;  /* 0x0000b400abab7a23 */ /* 0x100fe200000108ae */
[C---:B-1----:R-:W-:Y:S03]  /*113d0*/  HMMA.16816.F32.BF16 R44, R128.reuse, R104, R44 ;  /* 0x00000068802c723c */ /* 0x042fe6000004182c */
[--C-:B------:R-:W-:Y:S02]  /*113e0*/  FFMA.FTZ R176, R245, c[0x0][0x2d0], -R174.reuse ;  /* 0x0000b400f5b07a23 */ /* 0x100fe400000108ae */
[----:B------:R-:W-:Y:S01]  /*113f0*/  MUFU.EX2 R171, R171 ;  /* 0x000000ab00ab7308 */ /* 0x000fe20000000800 */
[--C-:B------:R-:W-:Y:S02]  /*11400*/  FFMA.FTZ R177, R243, c[0x0][0x2d0], -R174.reuse ;  /* 0x0000b400f3b17a23 */ /* 0x100fe400000108ae */
[--C-:B------:R-:W-:Y:S01]  /*11410*/  FFMA.FTZ R243, R160, c[0x0][0x2d0], -R161.reuse ;  /* 0x0000b400a0f37a23 */ /* 0x100fe200000108a1 */
[C---:B------:R-:W-:Y:S01]  /*11420*/  HMMA.16816.F32.BF16 R48, R128.reuse, R106, R48 ;  /* 0x0000006a8030723c */ /* 0x040fe20000041830 */
[----:B------:R-:W1:Y:S02]  /*11430*/  LDSM.16.MT88.4 R104, [R203+0x4100] ;  /* 0x00410000cb68783b */ /* 0x000e640000004200 */
[--C-:B------:R-:W-:Y:S02]  /*11440*/  FFMA.FTZ R178, R181, c[0x0][0x2d0], -R174.reuse ;  /* 0x0000b400b5b27a23 */ /* 0x100fe400000108ae */
[--C-:B------:R-:W-:Y:S01]  /*11450*/  FFMA.FTZ R179, R242, c[0x0][0x2d0], -R161.reuse ;  /* 0x0000b400f2b37a23 */ /* 0x100fe200000108a1 */
[----:B------:R-:W2:Y:S02]  /*11460*/  MUFU.EX2 R176, R176 ;  /* 0x000000b000b07308 */ /* 0x000ea40000000800 */
[C---:B------:R-:W-:Y:S04]  /*11470*/  HMMA.16816.F32.BF16 R52, R128.reuse, R100, R52 ;  /* 0x000000648034723c */ /* 0x040fe80000041834 */
[--C-:B------:R-:W-:Y:S02]  /*11480*/  FFMA.FTZ R180, R180, c[0x0][0x2d0], -R161.reuse ;  /* 0x0000b400b4b47a23 */ /* 0x100fe400000108a1 */
[--C-:B------:R-:W-:Y:S02]  /*11490*/  FFMA.FTZ R181, R240, c[0x0][0x2d0], -R161.reuse ;  /* 0x0000b400f0b57a23 */ /* 0x100fe400000108a1 */
[C---:B------:R-:W-:Y:S01]  /*114a0*/  HMMA.16816.F32.BF16 R56, R128.reuse, R102, R56 ;  /* 0x000000668038723c */ /* 0x040fe20000041838 */
[----:B------:R-:W3:Y:S01]  /*114b0*/  LDSM.16.MT88.4 R100, [R198+0x4100] ;  /* 0x00410000c664783b */ /* 0x000ee20000004200 */
[----:B------:R-:W-:Y:S02]  /*114c0*/  MUFU.EX2 R177, R177 ;  /* 0x000000b100b17308 */ /* 0x000fe40000000800 */
[--C-:B------:R-:W-:Y:S02]  /*114d0*/  FFMA.FTZ R182, R182, c[0x0][0x2d0], -R161.reuse ;  /* 0x0000b400b6b67a23 */ /* 0x100fe400000108a1 */
[C---:B------:R-:W-:Y:S02]  /*114e0*/  FMUL.FTZ R88, R2.reuse, R88 ;  /* 0x0000005802587220 */ /* 0x040fe40000410000 */
[C---:B------:R-:W-:Y:S04]  /*114f0*/  HMMA.16816.F32.BF16 R60, R128.reuse, R108, R60 ;  /* 0x0000006c803c723c */ /* 0x040fe8000004183c */
[----:B------:R-:W-:Y:S01]  /*11500*/  FMUL.FTZ R89, R2, R89 ;  /* 0x0000005902597220 */ /* 0x000fe20000410000 */
[----:B------:R-:W-:Y:S01]  /*11510*/  MUFU.EX2 R178, R178 ;  /* 0x000000b200b27308 */ /* 0x000fe20000000800 */
[C---:B------:R-:W-:Y:S02]  /*11520*/  FMUL.FTZ R90, R0.reuse, R90 ;  /* 0x0000005a005a7220 */ /* 0x040fe40000410000 */
[C---:B------:R-:W-:Y:S01]  /*11530*/  HMMA.16816.F32.BF16 R64, R128.reuse, R110, R64 ;  /* 0x0000006e8040723c */ /* 0x040fe20000041840 */
[----:B------:R-:W4:Y:S03]  /*11540*/  LDSM.16.MT88.4 R108, [R197+0x4100] ;  /* 0x00410000c56c783b */ /* 0x000f260000004200 */
[----:B------:R-:W-:Y:S02]  /*11550*/  FMUL.FTZ R91, R0, R91 ;  /* 0x0000005b005b7220 */ /* 0x000fe40000410000 */
[C---:B------:R-:W-:Y:S01]  /*11560*/  FMUL.FTZ R92, R2.reuse, R92 ;  /* 0x0000005c025c7220 */ /* 0x040fe20000410000 */
[----:B------:R-:W-:Y:S01]  /*11570*/  MUFU.EX2 R179, R179 ;  /* 0x000000b300b37308 */ /* 0x000fe20000000800 */
[----:B------:R-:W-:Y:S01]  /*11580*/  FMUL.FTZ R93, R2, R93 ;  /* 0x0000005d025d7220 */ /* 0x000fe20000410000 */
[C---:B-1----:R-:W-:Y:S03]  /*11590*/  HMMA.16816.F32.BF16 R68, R128.reuse, R104, R68 ;  /* 0x000000688044723c */ /* 0x042fe60000041844 */
[C---:B------:R-:W-:Y:S02]  /*115a0*/  FMUL.FTZ R94, R0.reuse, R94 ;  /* 0x0000005e005e7220 */ /* 0x040fe40000410000 */
[----:B------:R-:W-:Y:S02]  /*115b0*/  FMUL.FTZ R95, R0, R95 ;  /* 0x0000005f005f7220 */ /* 0x000fe40000410000 */
[C---:B------:R-:W-:Y:S01]  /*115c0*/  FMUL.FTZ R96, R2.reuse, R96 ;  /* 0x0000006002607220 */ /* 0x040fe20000410000 */
[C---:B------:R-:W-:Y:S01]  /*115d0*/  HMMA.16816.F32.BF16 R72, R128.reuse, R106, R72 ;  /* 0x0000006a8048723c */ /* 0x040fe20000041848 */
[----:B------:R-:W1:Y:S01]  /*115e0*/  LDSM.16.MT88.4 R104, [R196+0x4100] ;  /* 0x00410000c468783b */ /* 0x000e620000004200 */
[----:B------:R-:W5:Y:S02]  /*115f0*/  MUFU.EX2 R180, R180 ;  /* 0x000000b400b47308 */ /* 0x000f640000000800 */
[C---:B------:R-:W-:Y:S02]  /*11600*/  FMUL.FTZ R76, R2.reuse, R76 ;  /* 0x0000004c024c7220 */ /* 0x040fe40000410000 */
[----:B------:R-:W-:Y:S02]  /*11610*/  FMUL.FTZ R77, R2, R77 ;  /* 0x0000004d024d7220 */ /* 0x000fe40000410000 */
[C---:B------:R-:W-:Y:S04]  /*11620*/  FMUL.FTZ R78, R0.reuse, R78 ;  /* 0x0000004e004e7220 */ /* 0x040fe80000410000 */
[----:B------:R-:W-:Y:S01]  /*11630*/  FMUL.FTZ R79, R0, R79 ;  /* 0x0000004f004f7220 */ /* 0x000fe20000410000 */
[----:B------:R-:W-:Y:S01]  /*11640*/  MUFU.EX2 R181, R181 ;  /* 0x000000b500b57308 */ /* 0x000fe20000000800 */
[----:B------:R-:W-:Y:S02]  /*11650*/  FMUL.FTZ R97, R2, R97 ;  /* 0x0000006102617220 */ /* 0x000fe40000410000 */
[C---:B------:R-:W-:Y:S02]  /*11660*/  FMUL.FTZ R98, R0.reuse, R98 ;  /* 0x0000006200627220 */ /* 0x040fe40000410000 */
[----:B------:R-:W-:Y:S01]  /*11670*/  FMUL.FTZ R99, R0, R99 ;  /* 0x0000006300637220 */ /* 0x000fe20000410000 */
[C---:B---3--:R-:W-:Y:S03]  /*11680*/  HMMA.16816.F32.BF16 R76, R128.reuse, R100, R76 ;  /* 0x00000064804c723c */ /* 0x048fe6000004184c */
[C---:B------:R-:W-:Y:S01]  /*11690*/  FMUL.FTZ R80, R2.reuse, R80 ;  /* 0x0000005002507220 */ /* 0x040fe20000410000 */
[----:B------:R-:W3:Y:S01]  /*116a0*/  MUFU.EX2 R182, R182 ;  /* 0x000000b600b67308 */ /* 0x000ee20000000800 */
[----:B------:R-:W-:Y:S02]  /*116b0*/  FMUL.FTZ R81, R2, R81 ;  /* 0x0000005102517220 */ /* 0x000fe40000410000 */
[----:B------:R-:W-:Y:S01]  /*116c0*/  FMUL.FTZ R82, R0, R82 ;  /* 0x0000005200527220 */ /* 0x000fe20000410000 */
[----:B--2---:R-:W-:Y:S01]  /*116d0*/  F2FP.BF16.PACK_AB R100, R176, R171 ;  /* 0x000000abb064723e */ /* 0x004fe200000010ff */
[----:B------:R-:W-:Y:S03]  /*116e0*/  FMUL.FTZ R83, R0, R83 ;  /* 0x0000005300537220 */ /* 0x000fe60000410000 */
[----:B-----5:R-:W-:Y:S01]  /*116f0*/  F2FP.BF16.PACK_AB R101, R180, R179 ;  /* 0x000000b3b465723e */ /* 0x020fe200000010ff */
[--C-:B------:R-:W-:Y:S01]  /*11700*/  FFMA.FTZ R239, R239, c[0x0][0x2d0], -R174.reuse ;  /* 0x0000b400efef7a23 */ /* 0x100fe200000108ae */
[----:B------:R-:W-:Y:S01]  /*11710*/  MUFU.EX2 R243, R243 ;  /* 0x000000f300f37308 */ /* 0x000fe20000000800 */
[--C-:B------:R-:W-:Y:S01]  /*11720*/  FFMA.FTZ R240, R237, c[0x0][0x2d0], -R174.reuse ;  /* 0x0000b400edf07a23 */ /* 0x100fe200000108ae */
[C---:B------:R-:W-:Y:S03]  /*11730*/  HMMA.16816.F32.BF16 R80, R128.reuse, R102, R80 ;  /* 0x000000668050723c */ /* 0x040fe60000041850 */
[--C-:B------:R-:W-:Y:S02]  /*11740*/  FFMA.FTZ R237, R241, c[0x0][0x2d0], -R174.reuse ;  /* 0x0000b400f1ed7a23 */ /* 0x100fe400000108ae */
[--C-:B------:R-:W-:Y:S02]  /*11750*/  FFMA.FTZ R242, R183, c[0x0][0x2d0], -R174.reuse ;  /* 0x0000b400b7f27a23 */ /* 0x100fe400000108ae */
[----:B------:R-:W-:Y:S01]  /*11760*/  F2FP.BF16.PACK_AB R102, R178, R177 ;  /* 0x000000b1b266723e */ /* 0x000fe200000010ff */
[C---:B----4-:R-:W-:Y:S01]  /*11770*/  HMMA.16816.F32.BF16 R84, R128.reuse, R108, R84 ;  /* 0x0000006c8054723c */ /* 0x050fe20000041854 */
[----:B------:R-:W-:Y:S03]  /*11780*/  MUFU.EX2 R239, R239 ;  /* 0x000000ef00ef7308 */ /* 0x000fe60000000800 */
[----:B---3--:R-:W-:Y:S01]  /*11790*/  F2FP.BF16.PACK_AB R103, R182, R181 ;  /* 0x000000b5b667723e */ /* 0x008fe200000010ff */
[--C-:B------:R-:W-:Y:S02]  /*117a0*/  FFMA.FTZ R183, R236, c[0x0][0x2d0], -R161.reuse ;  /* 0x0000b400ecb77a23 */ /* 0x100fe400000108a1 */
[--C-:B------:R-:W-:Y:S01]  /*117b0*/  FFMA.FTZ R234, R234, c[0x0][0x2d0], -R161.reuse ;  /* 0x0000b400eaea7a23 */ /* 0x100fe200000108a1 */
[C---:B------:R-:W-:Y:S01]  /*117c0*/  HMMA.16816.F32.BF16 R88, R128.reuse, R110, R88 ;  /* 0x0000006e8058723c */ /* 0x040fe20000041858 */
[----:B------:R-:W2:Y:S02]  /*117d0*/  LDSM.16.MT88.4 R108, [R198+0x900] ;  /* 0x00090000c66c783b */ /* 0x000ea40000004200 */
[----:B------:R-:W-:Y:S01]  /*117e0*/  MUFU.EX2 R240, R240 ;  /* 0x000000f000f07308 */ /* 0x000fe20000000800 */
[--C-:B------:R-:W-:Y:S02]  /*117f0*/  FFMA.FTZ R236, R238, c[0x0][0x2d0], -R161.reuse ;  /* 0x0000b400eeec7a23 */ /* 0x100fe400000108a1 */
[--C-:B------:R-:W-:Y:S02]  /*11800*/  FFMA.FTZ R238, R162, c[0x0][0x2d0], -R161.reuse ;  /* 0x0000b400a2ee7a23 */ /* 0x100fe400000108a1 */
[C---:B-1----:R-:W-:Y:S04]  /*11810*/  HMMA.16816.F32.BF16 R92, R128.reuse, R104, R92 ;  /* 0x00000068805c723c */ /* 0x042fe8000004185c */
[--C-:B------:R-:W-:Y:S01]  /*11820*/  FFMA.FTZ R241, R232, c[0x0][0x2d0], -R161.reuse ;  /* 0x0000b400e8f17a23 */ /* 0x100fe200000108a1 */
[----:B------:R-:W-:Y:S01]  /*11830*/  MUFU.EX2 R237, R237 ;  /* 0x000000ed00ed7308 */ /* 0x000fe20000000800 */
[--C-:B------:R-:W-:Y:S02]  /*11840*/  FFMA.FTZ R175, R175, c[0x0][0x2d0], -R174.reuse ;  /* 0x0000b400afaf7a23 */ /* 0x100fe400000108ae */
[----:B------:R-:W-:Y:S01]  /*11850*/  HMMA.16816.F32.BF16 R96, R128, R106, R96 ;  /* 0x0000006a8060723c */ /* 0x000fe20000041860 */
[----:B------:R-:W1:Y:S03]  /*11860*/  LDSM.16.MT88.4 R104, [R196+0x2900] ;  /* 0x00290000c468783b */ /* 0x000e660000004200 */
[--C-:B------:R-:W-:Y:S02]  /*11870*/  FFMA.FTZ R232, R173, c[0x0][0x2d0], -R174.reuse ;  /* 0x0000b400ade87a23 */ /* 0x100fe400000108ae */
[--C-:B------:R-:W-:Y:S01]  /*11880*/  FFMA.FTZ R172, R172, c[0x0][0x2d0], -R174.reuse ;  /* 0x0000b400acac7a23 */ /* 0x100fe200000108ae */
[----:B------:R-:W-:Y:S01]  /*11890*/  MUFU.EX2 R242, R242 ;  /* 0x000000f200f27308 */ /* 0x000fe20000000800 */
[C---:B------:R-:W-:Y:S05]  /*118a0*/  HMMA.16816.F32.BF16 R4, R100.reuse, R112, R4 ;  /* 0x000000706404723c */ /* 0x040fea0000041804 */
[----:B------:R-:W-:Y:S02]  /*118b0*/  FFMA.FTZ R174, R163, c[0x0][0x2d0], -R174 ;  /* 0x0000b400a3ae7a23 */ /* 0x000fe400000108ae */
[--C-:B------:R-:W-:Y:S01]  /*118c0*/  FFMA.FTZ R134, R134, c[0x0][0x2d0], -R161.reuse ;  /* 0x0000b40086867a23 */ /* 0x100fe200000108a1 */
[C---:B------:R-:W-:Y:S01]  /*118d0*/  HMMA.16816.F32.BF16 R8, R100.reuse, R114, R8 ;  /* 0x000000726408723c */ /* 0x040fe20000041808 */
[----:B------:R-:W-:Y:S01]  /*118e0*/  LDSM.16.MT88.4 R112, [R198+0x4900] ;  /* 0x00490000c670783b */ /* 0x000fe20000004200 */
[----:B------:R-:W-:Y:S02]  /*118f0*/  MUFU.EX2 R183, R183 ;  /* 0x000000b700b77308 */ /* 0x000fe40000000800 */
[----:B------:R-:W-:Y:S02]  /*11900*/  FFMA.FTZ R161, R133, c[0x0][0x2d0], -R161 ;  /* 0x0000b40085a17a23 */ /* 0x000fe400000108a1 */
[----:B------:R-:W-:Y:S02]  /*11910*/  FFMA.FTZ R170, R2, R235, R170 ;  /* 0x000000eb02aa7223 */ /* 0x000fe400000100aa */
[----:B------:R-:W-:Y:S01]  /*11920*/  FFMA.FTZ R166, R0, R233, R166 ;  /* 0x000000e900a67223 */ /* 0x000fe200000100a6 */
[C---:B--2---:R-:W-:Y:S03]  /*11930*/  HMMA.16816.F32.BF16 R12, R100.reuse, R108, R12 ;  /* 0x0000006c640c723c */ /* 0x044fe6000004180c */
[----:B------:R2:W-:Y:S01]  /*11940*/  MUFU.EX2 R133, R161 ;  /* 0x000000a100857308 */ /* 0x0005e20000000800 */
[----:B------:R-:W-:Y:S02]  /*11950*/  FADD.FTZ R169, R169, R170 ;  /* 0x000000aaa9a97221 */ /* 0x000fe40000010000 */
[----:B------:R-:W-:Y:S02]  /*11960*/  FADD.FTZ R165, R165, R166 ;  /* 0x000000a6a5a57221 */ /* 0x000fe40000010000 */
[C---:B------:R-:W-:Y:S01]  /*11970*/  HMMA.16816.F32.BF16 R16, R100.reuse, R110, R16 ;  /* 0x0000006e6410723c */ /* 0x040fe20000041810 */
[----:B------:R-:W3:Y:S03]  /*11980*/  LDSM.16.MT88.4 R108, [R203+0x4900] ;  /* 0x00490000cb6c783b */ /* 0x000ee60000004200 */
[----:B------:R-:W-:Y:S01]  /*11990*/  FADD.FTZ R0, R168, R169 ;  /* 0x000000a9a8007221 */ /* 0x000fe20000010000 */
[----:B------:R-:W-:Y:S01]  /*119a0*/  MUFU.EX2 R234, R234 ;  /* 0x000000ea00ea7308 */ /* 0x000fe20000000800 */
[----:B------:R-:W-:Y:S02]  /*119b0*/  FADD.FTZ R2, R164, R165 ;  /* 0x000000a5a4027221 */ /* 0x000fe40000010000 */
[C---:B------:R-:W-:Y:S04]  /*119c0*/  HMMA.16816.F32.BF16 R20, R100.reuse, R116, R20 ;  /* 0x000000746414723c */ /* 0x040fe80000041814 */
[----:B------:R-:W-:Y:S02]  /*119d0*/  FADD.FTZ R0, R167, R0 ;  /* 0x00000000a7007221 */ /* 0x000fe40000010000 */
[----:B------:R-:W-:Y:S01]  /*119e0*/  FADD.FTZ R2, R135, R2 ;  /* 0x0000000287027221 */ /* 0x000fe20000010000 */
[----:B------:R-:W-:Y:S01]  /*119f0*/  MUFU.EX2 R236, R236 ;  /* 0x000000ec00ec7308 */ /* 0x000fe20000000800 */
[C---:B------:R-:W-:Y:S01]  /*11a00*/  HMMA.16816.F32.BF16 R24, R100.reuse, R118, R24 ;  /* 0x000000766418723c */ /* 0x040fe20000041818 */
[----:B------:R-:W-:Y:S03]  /*11a10*/  LDSM.16.MT88.4 R116, [R196+0x4900] ;  /* 0x00490000c474783b */ /* 0x000fe60000004200 */
[----:B------:R-:W-:Y:S01]  /*11a20*/  MOV R135, R132 ;  /* 0x0000008400877202 */ /* 0x000fe20000000f00 */
[----:B------:R-:W-:Y:S01]  /*11a30*/  FADD.FTZ R171, R171, R0 ;  /* 0x00000000abab7221 */ /* 0x000fe20000010000 */
[----:B------:R-:W-:Y:S01]  /*11a40*/  MOV R0, R3 ;  /* 0x0000000300007202 */ /* 0x000fe20000000f00 */
[----:B------:R-:W-:Y:S01]  /*11a50*/  FADD.FTZ R179, R179, R2 ;  /* 0x00000002b3b37221 */ /* 0x000fe20000010000 */
[C---:B------:R-:W-:Y:S01]  /*11a60*/  HMMA.16816.F32.BF16 R28, R100.reuse, R120, R28 ;  /* 0x00000078641c723c */ /* 0x040fe2000004181c */
[----:B--2---:R-:W-:Y:S01]  /*11a70*/  LDSM.16.MT88.4 R160, [R203+0x5900] ;  /* 0x00590000cba0783b */ /* 0x004fe20000004200 */
[----:B------:R-:W-:Y:S02]  /*11a80*/  MUFU.EX2 R241, R241 ;  /* 0x000000f100f17308 */ /* 0x000fe40000000800 */
[----:B------:R-:W-:Y:S02]  /*11a90*/  FADD.FTZ R176, R176, R171 ;  /* 0x000000abb0b07221 */ /* 0x000fe40000010000 */
[----:B------:R-:W-:Y:S02]  /*11aa0*/  FADD.FTZ R180, R180, R179 ;  /* 0x000000b3b4b47221 */ /* 0x000fe40000010000 */
[C---:B------:R-:W-:Y:S01]  /*11ab0*/  HMMA.16816.F32.BF16 R32, R100.reuse, R122, R32 ;  /* 0x0000007a6420723c */ /* 0x040fe20000041820 */
[----:B------:R-:W-:Y:S03]  /*11ac0*/  LDSM.16.MT88.4 R120, [R198+0x1100] ;  /* 0x00110000c678783b */ /* 0x000fe60000004200 */
[----:B------:R-:W-:Y:S01]  /*11ad0*/  MUFU.EX2 R175, R175 ;  /* 0x000000af00af7308 */ /* 0x000fe20000000800 */
[----:B------:R-:W-:Y:S02]  /*11ae0*/  FADD.FTZ R177, R177, R176 ;  /* 0x000000b0b1b17221 */ /* 0x000fe40000010000 */
[----:B------:R-:W-:Y:S01]  /*11af0*/  FADD.FTZ R181, R181, R180 ;  /* 0x000000b4b5b57221 */ /* 0x000fe20000010000 */
[C---:B------:R-:W-:Y:S04]  /*11b00*/  HMMA.16816.F32.BF16 R36, R100.reuse, R124, R36 ;  /* 0x0000007c6424723c */ /* 0x040fe80000041824 */
[----:B------:R-:W-:Y:S02]  /*11b10*/  FADD.FTZ R178, R178, R177 ;  /* 0x000000b1b2b27221 */ /* 0x000fe40000010000 */
[----:B------:R-:W2:Y:S01]  /*11b20*/  MUFU.EX2 R232, R232 ;  /* 0x000000e800e87308 */ /* 0x000ea20000000800 */
[----:B------:R-:W-:Y:S01]  /*11b30*/  FADD.FTZ R182, R182, R181 ;  /* 0x000000b5b6b67221 */ /* 0x000fe20000010000 */
[C---:B------:R-:W-:Y:S01]  /*11b40*/  HMMA.16816.F32.BF16 R40, R100.reuse, R126, R40 ;  /* 0x0000007e6428723c */ /* 0x040fe20000041828 */
[----:B------:R-:W-:Y:S07]  /*11b50*/  LDSM.16.MT88.4 R124, [R196+0x1100] ;  /* 0x00110000c47c783b */ /* 0x000fee0000004200 */
[C---:B------:R-:W-:Y:S01]  /*11b60*/  HMMA.16816.F32.BF16 R44, R100.reuse, R136, R44 ;  /* 0x00000088642c723c */ /* 0x040fe2000004182c */
[----:B------:R-:W-:Y:S07]  /*11b70*/  MUFU.EX2 R172, R172 ;  /* 0x000000ac00ac7308 */ /* 0x000fee0000000800 */
[C---:B------:R-:W-:Y:S03]  /*11b80*/  HMMA.16816.F32.BF16 R48, R100.reuse, R138, R48 ;  /* 0x0000008a6430723c */ /* 0x040fe60000041830 */
[----:B------:R-:W4:Y:S01]  /*11b90*/  MUFU.EX2 R173, R174 ;  /* 0x000000ae00ad7308 */ /* 0x000f220000000800 */
[----:B--2---:R-:W-:Y:S04]  /*11ba0*/  F2FP.BF16.PACK_AB R136, R232, R175 ;  /* 0x000000afe888723e */ /* 0x004fe800000010ff */
[C---:B------:R-:W-:Y:S05]  /*11bb0*/  HMMA.16816.F32.BF16 R52, R100.reuse, R140, R52 ;  /* 0x0000008c6434723c */ /* 0x040fea0000041834 */
[----:B------:R-:W2:Y:S03]  /*11bc0*/  MUFU.EX2 R238, R238 ;  /* 0x000000ee00ee7308 */ /* 0x000ea60000000800 */
[C---:B------:R-:W-:Y:S01]  /*11bd0*/  HMMA.16816.F32.BF16 R56, R100.reuse, R142, R56 ;  /* 0x0000008e6438723c */ /* 0x040fe20000041838 */
[----:B------:R-:W-:Y:S06]  /*11be0*/  LDSM.16.MT88.4 R140, [R196+0x1900] ;  /* 0x00190000c48c783b */ /* 0x000fec0000004200 */
[----:B------:R-:W5:Y:S01]  /*11bf0*/  MUFU.EX2 R134, R134 ;  /* 0x0000008600867308 */ /* 0x000f620000000800 */
[C---:B-1----:R-:W-:Y:S04]  /*11c00*/  HMMA.16816.F32.BF16 R60, R100.reuse, R104, R60 ;  /* 0x00000068643c723c */ /* 0x042fe8000004183c */
[----:B----4-:R-:W-:Y:S04]  /*11c10*/  F2FP.BF16.PACK_AB R138, R173, R172 ;  /* 0x000000acad8a723e */ /* 0x010fe800000010ff */
[C---:B------:R-:W-:Y:S01]  /*11c20*/  HMMA.16816.F32.BF16 R64, R100.reuse, R106, R64 ;  /* 0x0000006a6440723c */ /* 0x040fe20000041840 */
[----:B------:R-:W1:Y:S03]  /*11c30*/  LDSM.16.MT88.4 R104, [R197+0x4900] ;  /* 0x00490000c568783b */ /* 0x000e660000004200 */
[----:B--2---:R-:W-:Y:S04]  /*11c40*/  F2FP.BF16.PACK_AB R137, R243, R238 ;  /* 0x000000eef389723e */ /* 0x004fe800000010ff */
[C---:B---3--:R-:W-:Y:S04]  /*11c50*/  HMMA.16816.F32.BF16 R68, R100.reuse, R108, R68 ;  /* 0x0000006c6444723c */ /* 0x048fe80000041844 */
[----:B-----5:R-:W-:Y:S04]  /*11c60*/  F2FP.BF16.PACK_AB R139, R133, R134 ;  /* 0x00000086858b723e */ /* 0x020fe800000010ff */
[C---:B------:R-:W-:Y:S01]  /*11c70*/  HMMA.16816.F32.BF16 R72, R100.reuse, R110, R72 ;  /* 0x0000006e6448723c */ /* 0x040fe20000041848 */
[----:B------:R-:W2:Y:S07]  /*11c80*/  LDSM.16.MT88.4 R108, [R203+0x1100] ;  /* 0x00110000cb6c783b */ /* 0x000eae0000004200 */
[C---:B------:R-:W-:Y:S08]  /*11c90*/  HMMA.16816.F32.BF16 R76, R100.reuse, R112, R76 ;  /* 0x00000070644c723c */ /* 0x040ff0000004184c */
[C---:B------:R-:W-:Y:S01]  /*11ca0*/  HMMA.16816.F32.BF16 R80, R100.reuse, R114, R80 ;  /* 0x000000726450723c */ /* 0x040fe20000041850 */
[----:B------:R-:W3:Y:S07]  /*11cb0*/  LDSM.16.MT88.4 R112, [R197+0x1100] ;  /* 0x00110000c570783b */ /* 0x000eee0000004200 */
[C---:B-1----:R-:W-:Y:S08]  /*11cc0*/  HMMA.16816.F32.BF16 R84, R100.reuse, R104, R84 ;  /* 0x000000686454723c */ /* 0x042ff00000041854 */
[C---:B------:R-:W-:Y:S01]  /*11cd0*/  HMMA.16816.F32.BF16 R88, R100.reuse, R106, R88 ;  /* 0x0000006a6458723c */ /* 0x040fe20000041858 */
[----:B------:R-:W1:Y:S07]  /*11ce0*/  LDSM.16.MT88.4 R104, [R203+0x3100] ;  /* 0x00310000cb68783b */ /* 0x000e6e0000004200 */
[C---:B------:R-:W-:Y:S08]  /*11cf0*/  HMMA.16816.F32.BF16 R92, R100.reuse, R116, R92 ;  /* 0x00000074645c723c */ /* 0x040ff0000004185c */
[----:B------:R-:W-:Y:S01]  /*11d00*/  HMMA.16816.F32.BF16 R96, R100, R118, R96 ;  /* 0x000000766460723c */ /* 0x000fe20000041860 */
[----:B------:R-:W4:Y:S06]  /*11d10*/  LDSM.16.MT88.4 R116, [R198+0x3100] ;  /* 0x00310000c674783b */ /* 0x000f2c0000004200 */
[----:B------:R-:W-:Y:S01]  /*11d20*/  F2FP.BF16.PACK_AB R100, R240, R239 ;  /* 0x000000eff064723e */ /* 0x000fe200000010ff */
[----:B------:R-:W-:Y:S01]  /*11d30*/  FADD.FTZ R239, R239, R178 ;  /* 0x000000b2efef7221 */ /* 0x000fe20000010000 */
[----:B------:R-:W-:Y:S03]  /*11d40*/  F2FP.BF16.PACK_AB R102, R242, R237 ;  /* 0x000000edf266723e */ /* 0x000fe600000010ff */
[----:B------:R-:W-:Y:S01]  /*11d50*/  F2FP.BF16.PACK_AB R101, R234, R183 ;  /* 0x000000b7ea65723e */ /* 0x000fe200000010ff */
[----:B------:R-:W-:Y:S01]  /*11d60*/  FADD.FTZ R240, R240, R239 ;  /* 0x000000eff0f07221 */ /* 0x000fe20000010000 */
[----:B------:R-:W-:Y:S03]  /*11d70*/  F2FP.BF16.PACK_AB R103, R241, R236 ;  /* 0x000000ecf167723e */ /* 0x000fe600000010ff */
[----:B------:R-:W-:Y:S04]  /*11d80*/  FADD.FTZ R237, R237, R240 ;  /* 0x000000f0eded7221 */ /* 0x000fe80000010000 */
[C---:B--2---:R-:W-:Y:S03]  /*11d90*/  HMMA.16816.F32.BF16 R4, R100.reuse, R108, R4 ;  /* 0x0000006c6404723c */ /* 0x044fe60000041804 */
[----:B------:R-:W-:Y:S04]  /*11da0*/  FADD.FTZ R242, R242, R237 ;  /* 0x000000edf2f27221 */ /* 0x000fe80000010000 */
[----:B------:R-:W-:Y:S01]  /*11db0*/  FADD.FTZ R175, R175, R242 ;  /* 0x000000f2afaf7221 */ /* 0x000fe20000010000 */
[C---:B------:R-:W-:Y:S01]  /*11dc0*/  HMMA.16816.F32.BF16 R8, R100.reuse, R110, R8 ;  /* 0x0000006e6408723c */ /* 0x040fe20000041808 */
[----:B------:R-:W2:Y:S03]  /*11dd0*/  LDSM.16.MT88.4 R108, [R197+0x3100] ;  /* 0x00310000c56c783b */ /* 0x000ea60000004200 */
[----:B------:R-:W-:Y:S04]  /*11de0*/  FADD.FTZ R175, R232, R175 ;  /* 0x000000afe8af7221 */ /* 0x000fe80000010000 */
[C---:B------:R-:W-:Y:S04]  /*11df0*/  HMMA.16816.F32.BF16 R12, R100.reuse, R120, R12 ;  /* 0x00000078640c723c */ /* 0x040fe8000004180c */
[----:B------:R-:W-:Y:S04]  /*11e00*/  FADD.FTZ R172, R172, R175 ;  /* 0x000000afacac7221 */ /* 0x000fe80000010000 */
[C---:B------:R-:W-:Y:S04]  /*11e10*/  HMMA.16816.F32.BF16 R16, R100.reuse, R122, R16 ;  /* 0x0000007a6410723c */ /* 0x040fe80000041810 */
[----:B------:R-:W-:Y:S04]  /*11e20*/  FADD.FTZ R235, R173, R172 ;  /* 0x000000acadeb7221 */ /* 0x000fe80000010000 */
[C---:B---3--:R-:W-:Y:S08]  /*11e30*/  HMMA.16816.F32.BF16 R20, R100.reuse, R112, R20 ;  /* 0x000000706414723c */ /* 0x048ff00000041814 */
[C---:B------:R-:W-:Y:S01]  /*11e40*/  HMMA.16816.F32.BF16 R24, R100.reuse, R114, R24 ;  /* 0x000000726418723c */ /* 0x040fe20000041818 */
[----:B------:R-:W3:Y:S07]  /*11e50*/  LDSM.16.MT88.4 R112, [R196+0x3100] ;  /* 0x00310000c470783b */ /* 0x000eee0000004200 */
[C---:B------:R-:W-:Y:S08]  /*11e60*/  HMMA.16816.F32.BF16 R28, R100.reuse, R124, R28 ;  /* 0x0000007c641c723c */ /* 0x040ff0000004181c */
[C---:B------:R-:W-:Y:S01]  /*11e70*/  HMMA.16816.F32.BF16 R32, R100.reuse, R126, R32 ;  /* 0x0000007e6420723c */ /* 0x040fe20000041820 */
[----:B------:R-:W-:Y:S07]  /*11e80*/  LDSM.16.MT88.4 R124, [R203+0x1900] ;  /* 0x00190000cb7c783b */ /* 0x000fee0000004200 */
[C---:B-1----:R-:W-:Y:S08]  /*11e90*/  HMMA.16816.F32.BF16 R36, R100.reuse, R104, R36 ;  /* 0x000000686424723c */ /* 0x042ff00000041824 */
[C---:B------:R-:W-:Y:S01]  /*11ea0*/  HMMA.16816.F32.BF16 R40, R100.reuse, R106, R40 ;  /* 0x0000006a6428723c */ /* 0x040fe20000041828 */
[----:B------:R-:W1:Y:S07]  /*11eb0*/  LDSM.16.MT88.4 R104, [R203+0x5100] ;  /* 0x00510000cb68783b */ /* 0x000e6e0000004200 */
[C---:B----4-:R-:W-:Y:S08]  /*11ec0*/  HMMA.16816.F32.BF16 R44, R100.reuse, R116, R44 ;  /* 0x00000074642c723c */ /* 0x050ff0000004182c */
[C---:B------:R-:W-:Y:S01]  /*11ed0*/  HMMA.16816.F32.BF16 R48, R100.reuse, R118, R48 ;  /* 0x000000766430723c */ /* 0x040fe20000041830 */
[----:B------:R-:W4:Y:S07]  /*11ee0*/  LDSM.16.MT88.4 R116, [R198+0x5100] ;  /* 0x00510000c674783b */ /* 0x000f2e0000004200 */
[C---:B--2---:R-:W-:Y:S08]  /*11ef0*/  HMMA.16816.F32.BF16 R52, R100.reuse, R108, R52 ;  /* 0x0000006c6434723c */ /* 0x044ff00000041834 */
[C---:B------:R-:W-:Y:S01]  /*11f00*/  HMMA.16816.F32.BF16 R56, R100.reuse, R110, R56 ;  /* 0x0000006e6438723c */ /* 0x040fe20000041838 */
[----:B------:R-:W2:Y:S07]  /*11f10*/  LDSM.16.MT88.4 R108, [R197+0x5100] ;  /* 0x00510000c56c783b */ /* 0x000eae0000004200 */
[C---:B---3--:R-:W-:Y:S08]  /*11f20*/  HMMA.16816.F32.BF16 R60, R100.reuse, R112, R60 ;  /* 0x00000070643c723c */ /* 0x048ff0000004183c */
[C---:B------:R-:W-:Y:S01]  /*11f30*/  HMMA.16816.F32.BF16 R64, R100.reuse, R114, R64 ;  /* 0x000000726440723c */ /* 0x040fe20000041840 */
[----:B------:R-:W3:Y:S07]  /*11f40*/  LDSM.16.MT88.4 R112, [R196+0x5100] ;  /* 0x00510000c470783b */ /* 0x000eee0000004200 */
[C---:B-1----:R-:W-:Y:S08]  /*11f50*/  HMMA.16816.F32.BF16 R68, R100.reuse, R104, R68 ;  /* 0x000000686444723c */ /* 0x042ff00000041844 */
[C---:B------:R-:W-:Y:S01]  /*11f60*/  HMMA.16816.F32.BF16 R72, R100.reuse, R106, R72 ;  /* 0x0000006a6448723c */ /* 0x040fe20000041848 */
[----:B------:R-:W-:Y:S07]  /*11f70*/  LDSM.16.MT88.4 R104, [R197+0x1900] ;  /* 0x00190000c568783b */ /* 0x000fee0000004200 */
[C---:B----4-:R-:W-:Y:S08]  /*11f80*/  HMMA.16816.F32.BF16 R76, R100.reuse, R116, R76 ;  /* 0x00000074644c723c */ /* 0x050ff0000004184c */
[C---:B------:R-:W-:Y:S01]  /*11f90*/  HMMA.16816.F32.BF16 R80, R100.reuse, R118, R80 ;  /* 0x000000766450723c */ /* 0x040fe20000041850 */
[----:B------:R-:W1:Y:S07]  /*11fa0*/  LDSM.16.MT88.4 R116, [R198+0x1900] ;  /* 0x00190000c674783b */ /* 0x000e6e0000004200 */
[C---:B--2---:R-:W-:Y:S08]  /*11fb0*/  HMMA.16816.F32.BF16 R84, R100.reuse, R108, R84 ;  /* 0x0000006c6454723c */ /* 0x044ff00000041854 */
[C---:B------:R-:W-:Y:S08]  /*11fc0*/  HMMA.16816.F32.BF16 R88, R100.reuse, R110, R88 ;  /* 0x0000006e6458723c */ /* 0x040ff00000041858 */
[C---:B---3--:R-:W-:Y:S08]  /*11fd0*/  HMMA.16816.F32.BF16 R92, R100.reuse, R112, R92 ;  /* 0x00000070645c723c */ /* 0x048ff0000004185c */
[----:B------:R-:W-:Y:S08]  /*11fe0*/  HMMA.16816.F32.BF16 R96, R100, R114, R96 ;  /* 0x000000726460723c */ /* 0x000ff00000041860 */
[C---:B------:R-:W-:Y:S01]  /*11ff0*/  HMMA.16816.F32.BF16 R128, R136.reuse, R124, R4 ;  /* 0x0000007c8880723c */ /* 0x040fe20000041804 */
[----:B------:R-:W2:Y:S07]  /*12000*/  LDSM.16.MT88.4 R4, [R198+0x5900] ;  /* 0x00590000c604783b */ /* 0x000eae0000004200 */
[C---:B------:R-:W-:Y:S01]  /*12010*/  HMMA.16816.F32.BF16 R124, R136.reuse, R126, R8 ;  /* 0x0000007e887c723c */ /* 0x040fe20000041808 */
[----:B------:R-:W3:Y:S07]  /*12020*/  LDSM.16.MT88.4 R8, [R197+0x5900] ;  /* 0x00590000c508783b */ /* 0x000eee0000004200 */
[C---:B-1----:R-:W-:Y:S01]  /*12030*/  HMMA.16816.F32.BF16 R120, R136.reuse, R116, R12 ;  /* 0x000000748878723c */ /* 0x042fe2000004180c */
[----:B------:R-:W1:Y:S07]  /*12040*/  LDSM.16.MT88.4 R12, [R196+0x5900] ;  /* 0x00590000c40c783b */ /* 0x000e6e0000004200 */
        /* <DEDUP_REMOVED lines=15> */
[C---:B--2---:R-:W-:Y:S07]  /*12140*/  HMMA.16816.F32.BF16 R76, R136.reuse, R4, R76 ;  /* 0x00000004884c723c */ /* 0x044fee000004184c */
[----:B------:R-:W-:Y:S01]  /*12150*/  FADD.FTZ R5, R183, R182 ;  /* 0x000000b6b7057221 */ /* 0x000fe20000010000 */
[C---:B------:R-:W-:Y:S04]  /*12160*/  HMMA.16816.F32.BF16 R80, R136.reuse, R6, R80 ;  /* 0x000000068850723c */ /* 0x040fe80000041850 */
[----:B------:R-:W-:Y:S04]  /*12170*/  FADD.FTZ R5, R234, R5 ;  /* 0x00000005ea057221 */ /* 0x000fe80000010000 */
[C---:B---3--:R-:W-:Y:S04]  /*12180*/  HMMA.16816.F32.BF16 R84, R136.reuse, R8, R84 ;  /* 0x000000088854723c */ /* 0x048fe80000041854 */
[----:B------:R-:W-:Y:S04]  /*12190*/  FADD.FTZ R236, R236, R5 ;  /* 0x00000005ecec7221 */ /* 0x000fe80000010000 */
[C---:B------:R-:W-:Y:S04]  /*121a0*/  HMMA.16816.F32.BF16 R88, R136.reuse, R10, R88 ;  /* 0x0000000a8858723c */ /* 0x040fe80000041858 */
[----:B------:R-:W-:Y:S04]  /*121b0*/  FADD.FTZ R241, R241, R236 ;  /* 0x000000ecf1f17221 */ /* 0x000fe80000010000 */
[C---:B-1----:R-:W-:Y:S04]  /*121c0*/  HMMA.16816.F32.BF16 R92, R136.reuse, R12, R92 ;  /* 0x0000000c885c723c */ /* 0x042fe8000004185c */
[----:B------:R-:W-:Y:S04]  /*121d0*/  FADD.FTZ R238, R238, R241 ;  /* 0x000000f1eeee7221 */ /* 0x000fe80000010000 */
[----:B------:R-:W-:Y:S04]  /*121e0*/  HMMA.16816.F32.BF16 R96, R136, R14, R96 ;  /* 0x0000000e8860723c */ /* 0x000fe80000041860 */
[----:B------:R-:W-:Y:S04]  /*121f0*/  FADD.FTZ R243, R243, R238 ;  /* 0x000000eef3f37221 */ /* 0x000fe80000010000 */
[----:B------:R-:W-:Y:S04]  /*12200*/  FADD.FTZ R134, R134, R243 ;  /* 0x000000f386867221 */ /* 0x000fe80000010000 */
[----:B------:R-:W-:Y:S01]  /*12210*/  FADD.FTZ R233, R133, R134 ;  /* 0x0000008685e97221 */ /* 0x000fe20000010000 */
[----:B------:R-:W-:-:S05]  /*12220*/  @P0 BRA `(.L_x_129) ;  /* 0xffffd34000000947 */ /* 0x000fca000383ffff */
.L_x_128:
[----:B------:R-:W1:Y:S01]  /*12230*/  SHFL.BFLY PT, R0, R233, 0x2, 0x1f ;  /* 0x0c401f00e9007f89 */ /* 0x000e6200000e0000 */
[----:B------:R-:W-:-:S02]  /*12240*/  MOV R2, RZ ;  /* 0x000000ff00027202 */ /* 0x000fc40000000f00 */
[----:B------:R-:W-:Y:S01]  /*12250*/  MOV R4, RZ ;  /* 0x000000ff00047202 */ /* 0x000fe20000000f00 */
[----:B------:R-:W2:Y:S01]  /*12260*/  SHFL.BFLY PT, R6, R235, 0x2, 0x1f ;  /* 0x0c401f00eb067f89 */ /* 0x000ea200000e0000 */
[----:B------:R-:W-:Y:S02]  /*12270*/  MOV R10, 0xff800000 ;  /* 0xff800000000a7802 */ /* 0x000fe40000000f00 */
[----:B------:R-:W-:Y:S02]  /*12280*/  MOV R12, 0xff800000 ;  /* 0xff800000000c7802 */ /* 0x000fe40000000f00 */
[----:B------:R-:W-:Y:S01]  /*12290*/  PLOP3.LUT P2, PT, PT, PT, PT, 0x8, 0x0 ;  /* 0x000000000000781c */ /* 0x000fe20003f4e170 */
[----:B-1----:R-:W-:Y:S02]  /*122a0*/  FADD.FTZ R7, R0, R233 ;  /* 0x000000e900077221 */ /* 0x002fe40000010000 */
[----:B--2---:R-:W-:-:S03]  /*122b0*/  FADD.FTZ R6, R6, R235 ;  /* 0x000000eb06067221 */ /* 0x004fc60000010000 */
[----:B------:R-:W1:Y:S04]  /*122c0*/  SHFL.BFLY PT, R0, R7, 0x1, 0x1f ;  /* 0x0c201f0007007f89 */ /* 0x000e6800000e0000 */
[----:B------:R-:W2:Y:S01]  /*122d0*/  SHFL.BFLY PT, R5, R6, 0x1, 0x1f ;  /* 0x0c201f0006057f89 */ /* 0x000ea200000e0000 */
[----:B-1----:R-:W-:Y:S02]  /*122e0*/  FADD.FTZ R0, R0, R7 ;  /* 0x0000000700007221 */ /* 0x002fe40000010000 */
[----:B--2---:R-:W-:-:S03]  /*122f0*/  FADD.FTZ R5, R6, R5 ;  /* 0x0000000506057221 */ /* 0x004fc60000010000 */
[----:B------:R-:W-:Y:S02]  /*12300*/  FSETP.NE.FTZ.AND P0, PT, R0, RZ, PT ;  /* 0x000000ff0000720b */ /* 0x000fe40003f15000 */
[----:B------:R-:W-:-:S11]  /*12310*/  FSETP.NE.FTZ.AND P1, PT, R5, RZ, PT ;  /* 0x000000ff0500720b */ /* 0x000fd60003f35000 */
[----:B------:R-:W1:Y:S01]  /*12320*/  @P0 MUFU.RCP R2, R0 ;  /* 0x0000000000020308 */ /* 0x000e620000001000 */
[----:B------:R-:W-:Y:S02]  /*12330*/  @P0 MOV R15, 0x3f317218 ;  /* 0x3f317218000f0802 */ /* 0x000fe40000000f00 */
[----:B------:R-:W-:-:S05]  /*12340*/  @P1 MOV R13, 0x3f317218 ;  /* 0x3f317218000d1802 */ /* 0x000fca0000000f00 */
[----:B------:R-:W2:Y:S01]  /*12350*/  @P1 MUFU.RCP R4, R5 ;  /* 0x0000000500041308 */ /* 0x000ea20000001000 */
[----:B------:R-:W-:-:S07]  /*12360*/  @P1 FMUL.FTZ R13, R13, c[0x0][0x2d0] ;  /* 0x0000b4000d0d1a20 */ /* 0x000fce0000410000 */
[----:B------:R-:W3:Y:S01]  /*12370*/  @P0 MUFU.LG2 R0, R0 ;  /* 0x0000000000000308 */ /* 0x000ee20000000c00 */
[C---:B-1----:R-:W-:Y:S02]  /*12380*/  FMUL.FTZ R130, R2.reuse, R130 ;  /* 0x0000008202827220 */ /* 0x042fe40000410000 */
[C---:B------:R-:W-:Y:S02]  /*12390*/  FMUL.FTZ R131, R2.reuse, R131 ;  /* 0x0000008302837220 */ /* 0x040fe40000410000 */
[C---:B------:R-:W-:Y:S02]  /*123a0*/  FMUL.FTZ R126, R2.reuse, R126 ;  /* 0x0000007e027e7220 */ /* 0x040fe40000410000 */
[----:B------:R-:W-:Y:S01]  /*123b0*/  FMUL.FTZ R127, R2, R127 ;  /* 0x0000007f027f7220 */ /* 0x000fe20000410000 */
[----:B------:R-:W1:Y:S01]  /*123c0*/  @P1 MUFU.LG2 R5, R5 ;  /* 0x0000000500051308 */ /* 0x000e620000000c00 */
[C---:B--2---:R-:W-:Y:S02]  /*123d0*/  FMUL.FTZ R128, R4.reuse, R128 ;  /* 0x0000008004807220 */ /* 0x044fe40000410000 */
[----:B------:R-:W-:-:S02]  /*123e0*/  FMUL.FTZ R129, R4, R129 ;  /* 0x0000008104817220 */ /* 0x000fc40000410000 */
[C---:B------:R-:W-:Y:S02]  /*123f0*/  FMUL.FTZ R124, R4.reuse, R124 ;  /* 0x0000007c047c7220 */ /* 0x040fe40000410000 */
[----:B------:R-:W-:Y:S02]  /*12400*/  FMUL.FTZ R125, R4, R125 ;  /* 0x0000007d047d7220 */ /* 0x000fe40000410000 */
[----:B---3--:R-:W-:Y:S02]  /*12410*/  @P0 FMUL.FTZ R14, R0, 0.69314718246459960938 ;  /* 0x3f317218000e0820 */ /* 0x008fe40000410000 */
[----:B------:R-:W-:Y:S02]  /*12420*/  @P0 FMUL.FTZ R0, R15, c[0x0][0x2d0] ;  /* 0x0000b4000f000a20 */ /* 0x000fe40000410000 */
[C---:B------:R-:W-:Y:S02]  /*12430*/  FMUL.FTZ R120, R4.reuse, R120 ;  /* 0x0000007804787220 */ /* 0x040fe40000410000 */
[----:B------:R-:W-:-:S02]  /*12440*/  FMUL.FTZ R121, R4, R121 ;  /* 0x0000007904797220 */ /* 0x000fc40000410000 */
[----:B-1----:R-:W-:Y:S02]  /*12450*/  @P1 FMUL.FTZ R5, R5, 0.69314718246459960938 ;  /* 0x3f31721805051820 */ /* 0x002fe40000410000 */
        /* <DEDUP_REMOVED lines=41> */
[----:B------:R-:W-:Y:S02]  /*126f0*/  FMUL.FTZ R97, R4, R97 ;  /* 0x0000006104617220 */ /* 0x000fe40000410000 */
        /* <DEDUP_REMOVED lines=43> */
[----:B------:R-:W-:Y:S02]  /*129b0*/  FMUL.FTZ R99, R2, R99 ;  /* 0x0000006302637220 */ /* 0x000fe40000410000 */
[----:B------:R-:W-:Y:S02]  /*129c0*/  @P1 FFMA.FTZ R10, R13, R132, R5 ;  /* 0x000000840d0a1223 */ /* 0x000fe40000010005 */
[----:B------:R-:W-:Y:S02]  /*129d0*/  @P0 FFMA.FTZ R12, R0, R3, R14 ;  /* 0x00000003000c0223 */ /* 0x000fe4000001000e */
.L_x_81:
[----:B------:R-:W-:Y:S01]  /*129e0*/  ULDC.64 UR4, c[0x0][0x118] ;  /* 0x0000460000047ab9 */ /* 0x000fe20000000a00 */
[----:B------:R-:W-:Y:S01]  /*129f0*/  SHF.R.S32.HI R0, RZ, 0x1f, R207 ;  /* 0x0000001fff007819 */ /* 0x000fe200000114cf */
[----:B------:R-:W-:Y:S05]  /*12a00*/  @P2 BRA `(.L_x_130) ;  /* 0x0000168000002947 */ /* 0x000fea0003800000 */
[----:B------:R-:W1:Y:S01]  /*12a10*/  S2R R2, SR_TID.X ;  /* 0x0000000000027919 */ /* 0x000e620000002100 */
[----:B------:R-:W-:-:S02]  /*12a20*/  F2FP.BF16.PACK_AB R4, R11, R4 ;  /* 0x000000040b04723e */ /* 0x000fc400000010ff */
[----:B------:R-:W-:Y:S01]  /*12a30*/  F2FP.BF16.PACK_AB R6, R7, R6 ;  /* 0x000000060706723e */ /* 0x000fe200000010ff */
[----:B------:R-:W-:Y:S01]  /*12a40*/  BAR.SYNC.DEFER_BLOCKING 0x1, 0x100 ;  /* 0x0044000000007b1d */ /* 0x000fe20000010000 */
        /* <DEDUP_REMOVED lines=12> */
[----:B------:R-:W-:Y:S02]  /*12b10*/  LEA.HI R5, R3, R2, RZ, 0x2 ;  /* 0x0000000203057211 */ /* 0x000fe400078f10ff */
[----:B------:R-:W-:Y:S02]  /*12b20*/  F2FP.BF16.PACK_AB R110, R111, R110 ;  /* 0x0000006e6f6e723e */ /* 0x000fe400000010ff */
[--C-:B------:R-:W-:Y:S02]  /*12b30*/  SHF.R.S32.HI R14, RZ, 0x2, R5.reuse ;  /* 0x00000002ff0e7819 */ /* 0x100fe40000011405 */
[----:B------:R-:W-:Y:S02]  /*12b40*/  SHF.R.S32.HI R13, RZ, 0x1f, R5 ;  /* 0x0000001fff0d7819 */ /* 0x000fe40000011405 */
[----:B------:R-:W-:-:S02]  /*12b50*/  LOP3.LUT R5, R5, 0xfffffffc, RZ, 0xc0, !PT ;  /* 0xfffffffc05057812 */ /* 0x000fc400078ec0ff */
[----:B------:R-:W-:Y:S02]  /*12b60*/  LEA.HI R13, R13, R14, RZ, 0x3 ;  /* 0x0000000e0d0d7211 */ /* 0x000fe400078f18ff */
[----:B------:R-:W-:Y:S01]  /*12b70*/  F2FP.BF16.PACK_AB R104, R105, R104 ;  /* 0x000000686968723e */ /* 0x000fe200000010ff */
[----:B------:R-:W-:Y:S01]  /*12b80*/  IMAD.IADD R18, R2, 0x1, -R5 ;  /* 0x0000000102127824 */ /* 0x000fe200078e0a05 */
[----:B------:R-:W-:Y:S02]  /*12b90*/  LOP3.LUT R13, R13, 0xfffffff8, RZ, 0xc0, !PT ;  /* 0xfffffff80d0d7812 */ /* 0x000fe400078ec0ff */
[----:B------:R-:W-:Y:S02]  /*12ba0*/  F2FP.BF16.PACK_AB R106, R107, R106 ;  /* 0x0000006a6b6a723e */ /* 0x000fe400000010ff */
[----:B------:R-:W-:Y:S01]  /*12bb0*/  F2FP.BF16.PACK_AB R100, R101, R100 ;  /* 0x000000646564723e */ /* 0x000fe200000010ff */
[----:B------:R-:W-:Y:S01]  /*12bc0*/  IMAD.IADD R14, R14, 0x1, -R13 ;  /* 0x000000010e0e7824 */ /* 0x000fe200078e0a0d */
[----:B------:R-:W-:-:S02]  /*12bd0*/  LEA.HI R13, R3, R2, RZ, 0x5 ;  /* 0x00000002030d7211 */ /* 0x000fc400078f28ff */
[----:B------:R-:W-:Y:S01]  /*12be0*/  F2FP.BF16.PACK_AB R102, R103, R102 ;  /* 0x000000666766723e */ /* 0x000fe200000010ff */
[C---:B------:R-:W-:Y:S01]  /*12bf0*/  IMAD.SHL.U32 R16, R14.reuse, 0x40, RZ ;  /* 0x000000400e107824 */ /* 0x040fe200078e00ff */
[----:B------:R-:W-:Y:S02]  /*12c00*/  SHF.R.S32.HI R15, RZ, 0x5, R13 ;  /* 0x00000005ff0f7819 */ /* 0x000fe4000001140d */
[----:B------:R-:W-:Y:S02]  /*12c10*/  LOP3.LUT R17, R14, 0x1, RZ, 0xc0, !PT ;  /* 0x000000010e117812 */ /* 0x000fe400078ec0ff */
        /* <DEDUP_REMOVED lines=11> */
[----:B------:R-:W-:Y:S02]  /*12cd0*/  F2FP.BF16.PACK_AB R40, R41, R40 ;  /* 0x000000282928723e */ /* 0x000fe400000010ff */
[----:B------:R-:W-:Y:S01]  /*12ce0*/  F2FP.BF16.PACK_AB R42, R43, R42 ;  /* 0x0000002a2b2a723e */ /* 0x000fe200000010ff */
[C---:B------:R-:W-:Y:S01]  /*12cf0*/  IMAD.IADD R17, R5.reuse, 0x1, R14 ;  /* 0x0000000105117824 */ /* 0x040fe200078e020e */
[C---:B------:R-:W-:Y:S01]  /*12d00*/  IADD3 R11, R5.reuse, 0x80, RZ ;  /* 0x00000080050b7810 */ /* 0x040fe20007ffe0ff */
[----:B------:R-:W-:Y:S01]  /*12d10*/  STS [R5+0x80], R128 ;  /* 0x0000808005007388 */ /* 0x000fe20000000800 */
[----:B------:R-:W-:-:S02]  /*12d20*/  IADD3 R7, R5, 0x70, RZ ;  /* 0x0000007005077810 */ /* 0x000fc40007ffe0ff */
[----:B------:R-:W-:Y:S01]  /*12d30*/  @P0 IADD3 R7, R11, 0x10, RZ ;  /* 0x000000100b070810 */ /* 0x000fe20007ffe0ff */
[----:B------:R-:W-:Y:S01]  /*12d40*/  IMAD.MOV.U32 R11, RZ, RZ, 0x40 ;  /* 0x00000040ff0b7424 */ /* 0x000fe200078e00ff */
[----:B------:R-:W-:Y:S01]  /*12d50*/  STS [R5+0x480], R130 ;  /* 0x0004808205007388 */ /* 0x000fe20000000800 */
[----:B------:R-:W-:Y:S02]  /*12d60*/  F2FP.BF16.PACK_AB R44, R45, R44 ;  /* 0x0000002c2d2c723e */ /* 0x000fe400000010ff */
[----:B------:R-:W-:Y:S01]  /*12d70*/  F2FP.BF16.PACK_AB R46, R47, R46 ;  /* 0x0000002e2f2e723e */ /* 0x000fe200000010ff */
[----:B------:R-:W-:Y:S01]  /*12d80*/  STS [R7], R124 ;  /* 0x0000007c07007388 */ /* 0x000fe20000000800 */
[----:B------:R-:W-:Y:S01]  /*12d90*/  SEL R16, R11, 0xffffffc0, !P2 ;  /* 0xffffffc00b107807 */ /* 0x000fe20005000000 */
[--C-:B------:R-:W-:Y:S01]  /*12da0*/  IMAD.IADD R11, R14, 0x1, R7.reuse ;  /* 0x000000010e0b7824 */ /* 0x100fe200078e0207 */
[----:B------:R-:W-:Y:S01]  /*12db0*/  F2FP.BF16.PACK_AB R48, R49, R48 ;  /* 0x000000303130723e */ /* 0x000fe200000010ff */
[----:B------:R-:W-:Y:S01]  /*12dc0*/  STS [R7+0x400], R126 ;  /* 0x0004007e07007388 */ /* 0x000fe20000000800 */
[----:B------:R-:W-:Y:S01]  /*12dd0*/  F2FP.BF16.PACK_AB R50, R51, R50 ;  /* 0x000000323332723e */ /* 0x000fe200000010ff */
[--C-:B------:R-:W-:Y:S01]  /*12de0*/  IMAD.IADD R19, R5, 0x1, R16.reuse ;  /* 0x0000000105137824 */ /* 0x100fe200078e0210 */
[----:B------:R-:W-:Y:S01]  /*12df0*/  F2FP.BF16.PACK_AB R52, R53, R52 ;  /* 0x000000343534723e */ /* 0x000fe200000010ff */
[C---:B------:R-:W-:Y:S01]  /*12e00*/  IMAD.IADD R21, R16.reuse, 0x1, R7 ;  /* 0x0000000110157824 */ /* 0x040fe200078e0207 */
[----:B------:R-:W-:Y:S01]  /*12e10*/  STS [R17+0x80], R120 ;  /* 0x0000807811007388 */ /* 0x000fe20000000800 */
[----:B------:R-:W-:Y:S01]  /*12e20*/  IMAD.IADD R23, R16, 0x1, R17 ;  /* 0x0000000110177824 */ /* 0x000fe200078e0211 */
[----:B------:R-:W-:Y:S01]  /*12e30*/  F2FP.BF16.PACK_AB R54, R55, R54 ;  /* 0x000000363736723e */ /* 0x000fe200000010ff */
[----:B------:R-:W-:Y:S01]  /*12e40*/  IMAD.IADD R25, R11, 0x1, R16 ;  /* 0x000000010b197824 */ /* 0x000fe200078e0210 */
[----:B------:R-:W-:Y:S01]  /*12e50*/  STS [R17+0x480], R122 ;  /* 0x0004807a11007388 */ /* 0x000fe20000000800 */
[----:B------:R-:W-:-:S02]  /*12e60*/  F2FP.BF16.PACK_AB R56, R57, R56 ;  /* 0x000000383938723e */ /* 0x000fc400000010ff */
[----:B------:R-:W-:Y:S01]  /*12e70*/  F2FP.BF16.PACK_AB R58, R59, R58 ;  /* 0x0000003a3b3a723e */ /* 0x000fe200000010ff */
[----:B------:R-:W-:Y:S01]  /*12e80*/  STS [R11], R116 ;  /* 0x000000740b007388 */ /* 0x000fe20000000800 */
        /* <DEDUP_REMOVED lines=23> */
[----:B------:R-:W-:Y:S01]  /*13000*/  STS [R25], R100 ;  /* 0x0000006419007388 */ /* 0x000fe20000000800 */
[----:B------:R-:W-:-:S02]  /*13010*/  F2FP.BF16.PACK_AB R96, R97, R96 ;  /* 0x000000606160723e */ /* 0x000fc400000010ff */
[----:B------:R-:W-:Y:S01]  /*13020*/  F2FP.BF16.PACK_AB R98, R99, R98 ;  /* 0x000000626362723e */ /* 0x000fe200000010ff */
[----:B------:R-:W-:Y:S01]  /*13030*/  STS [R25+0x400], R102 ;  /* 0x0004006619007388 */ /* 0x000fe20000000800 */
[----:B------:R-:W-:Y:S02]  /*13040*/  ISETP.NE.U32.AND P1, PT, RZ, c[0x0][0x508], PT ;  /* 0x00014200ff007a0c */ /* 0x000fe40003f25070 */
[----:B------:R-:W-:Y:S01]  /*13050*/  ISETP.NE.U32.AND P0, PT, RZ, c[0x0][0x500], PT ;  /* 0x00014000ff007a0c */ /* 0x000fe20003f05070 */
[----:B------:R-:W-:Y:S01]  /*13060*/  STS [R5+0x4080], R36 ;  /* 0x0040802405007388 */ /* 0x000fe20000000800 */
[----:B------:R-:W-:Y:S02]  /*13070*/  ISETP.NE.AND.EX P1, PT, RZ, c[0x0][0x50c], PT, P1 ;  /* 0x00014300ff007a0c */ /* 0x000fe40003f25310 */
[----:B------:R-:W-:Y:S01]  /*13080*/  ISETP.NE.AND.EX P0, PT, RZ, c[0x0][0x504], PT, P0 ;  /* 0x00014100ff007a0c */ /* 0x000fe20003f05300 */
        /* <DEDUP_REMOVED lines=20> */
[----:B------:R2:W-:Y:S04]  /*131d0*/  STS [R17+0x8480], R78 ;  /* 0x0084804e11007388 */ /* 0x0005e80000000800 */
[----:B------:R-:W-:Y:S04]  /*131e0*/  STS [R11+0x8000], R80 ;  /* 0x008000500b007388 */ /* 0x000fe80000000800 */
[----:B------:R-:W-:Y:S01]  /*131f0*/  STS [R11+0x8400], R9 ;  /* 0x008400090b007388 */ /* 0x000fe20000000800 */
[----:B-1----:R-:W-:-:S03]  /*13200*/  IMAD.MOV.U32 R5, RZ, RZ, 0x4 ;  /* 0x00000004ff057424 */ /* 0x002fc600078e00ff */
[----:B------:R-:W-:Y:S04]  /*13210*/  STS [R19+0x8080], R6 ;  /* 0x0080800613007388 */ /* 0x000fe80000000800 */
[----:B------:R1:W-:Y:S04]  /*13220*/  STS [R19+0x8480], R4 ;  /* 0x0084800413007388 */ /* 0x0003e80000000800 */
[----:B------:R3:W-:Y:S04]  /*13230*/  STS [R21+0x8000], R8 ;  /* 0x0080000815007388 */ /* 0x0007e80000000800 */
[----:B------:R4:W-:Y:S01]  /*13240*/  STS [R21+0x8400], R90 ;  /* 0x0084005a15007388 */ /* 0x0009e20000000800 */
[----:B--2---:R-:W-:-:S03]  /*13250*/  IMAD.WIDE R16, R208, R5, c[0x0][0x500] ;  /* 0x00014000d0107625 */ /* 0x004fc600078e0205 */
[----:B------:R2:W-:Y:S04]  /*13260*/  STS [R23+0x8080], R92 ;  /* 0x0080805c17007388 */ /* 0x0005e80000000800 */
[----:B------:R2:W-:Y:S04]  /*13270*/  STS [R23+0x8480], R94 ;  /* 0x0084805e17007388 */ /* 0x0005e80000000800 */
[----:B------:R2:W-:Y:S04]  /*13280*/  STS [R25+0x8000], R96 ;  /* 0x0080006019007388 */ /* 0x0005e80000000800 */
[----:B------:R2:W-:Y:S04]  /*13290*/  STS [R25+0x8400], R98 ;  /* 0x0084006219007388 */ /* 0x0005e80000000800 */
[----:B------:R-:W-:Y:S01]  /*132a0*/  BAR.SYNC.DEFER_BLOCKING 0x1, 0x100 ;  /* 0x0044000000007b1d */ /* 0x000fe20000010000 */
[----:B-1----:R-:W-:-:S02]  /*132b0*/  IMAD.MOV.U32 R4, RZ, RZ, c[0x0][0x388] ;  /* 0x0000e200ff047624 */ /* 0x002fc400078e00ff */
[----:B---3--:R-:W-:-:S03]  /*132c0*/  @P1 IMAD.WIDE R8, R208, R5, c[0x0][0x508] ;  /* 0x00014200d0081625 */ /* 0x008fc600078e0205 */
[----:B------:R-:W3:Y:S04]  /*132d0*/  @P0 LDG.E R7, [R16.64] ;  /* 0x0000000410070981 */ /* 0x000ee8000c1e1900 */
[----:B------:R2:W5:Y:S01]  /*132e0*/  @P1 LDG.E R4, [R8.64] ;  /* 0x0000000408041981 */ /* 0x000562000c1e1900 */
[----:B----4-:R-:W-:Y:S02]  /*132f0*/  CS2R R20, SRZ ;  /* 0x0000000000147805 */ /* 0x010fe4000001ff00 */
[--C-:B---3--:R-:W-:Y:S01]  /*13300*/  @P0 SHF.R.S32.HI R21, RZ, 0x1f, R7.reuse ;  /* 0x0000001fff150819 */ /* 0x108fe20000011407 */
[----:B------:R-:W-:Y:S01]  /*13310*/  @P0 IMAD.MOV.U32 R20, RZ, RZ, R7 ;  /* 0x000000ffff140224 */ /* 0x000fe200078e0007 */
[----:B------:R-:W-:Y:S05]  /*13320*/  @P1 BRA `(.L_x_131) ;  /* 0x0000004000001947 */ /* 0x000fea0003800000 */
[----:B--2---:R-:W-:Y:S05]  /*13330*/  @!P0 BRA `(.L_x_131) ;  /* 0x0000003000008947 */ /* 0x004fea0003800000 */
[----:B-----5:R-:W2:Y:S04]  /*13340*/  LDG.E R4, [R16.64] ;  /* 0x0000000410047981 */ /* 0x020ea8000c1e1900 */
[----:B------:R-:W2:Y:S02]  /*13350*/  LDG.E R5, [R16.64+0x4] ;  /* 0x0000040410057981 */ /* 0x000ea4000c1e1900 */
[----:B--2---:R-:W-:-:S02]  /*13360*/  IADD3 R4, -R4, R5, RZ ;  /* 0x0000000504047210 */ /* 0x004fc40007ffe1ff */
.L_x_131:
[----:B--2---:R-:W-:Y:S01]  /*13370*/  LOP3.LUT R13, R13, 0xffffffe0, RZ, 0xc0, !PT ;  /* 0xffffffe00d0d7812 */ /* 0x004fe200078ec0ff */
[----:B------:R-:W1:Y:S01]  /*13380*/  S2R R55, SR_CTAID.X ;  /* 0x0000000000377919 */ /* 0x000e620000002500 */
[----:B------:R-:W-:Y:S01]  /*13390*/  SHF.R.S32.HI R14, RZ, 0x1f, R15 ;  /* 0x0000001fff0e7819 */ /* 0x000fe2000001140f */
[----:B------:R-:W-:Y:S01]  /*133a0*/  IMAD.MOV.U32 R7, RZ, RZ, c[0x0][0x4e8] ;  /* 0x00013a00ff077624 */ /* 0x000fe200078e00ff */
[----:B------:R-:W-:Y:S01]  /*133b0*/  LEA.HI R8, R18, R18, RZ, 0x1 ;  /* 0x0000001212087211 */ /* 0x000fe200078f08ff */
[----:B------:R-:W-:Y:S01]  /*133c0*/  IMAD.IADD R6, R2, 0x1, -R13 ;  /* 0x0000000102067824 */ /* 0x000fe200078e0a0d */
[----:B------:R-:W-:Y:S01]  /*133d0*/  LEA.HI R14, R14, R15, RZ, 0x3 ;  /* 0x0000000f0e0e7211 */ /* 0x000fe200078f18ff */
[----:B------:R-:W-:Y:S01]  /*133e0*/  IMAD.MOV.U32 R19, RZ, RZ, R21 ;  /* 0x000000ffff137224 */ /* 0x000fe200078e0015 */
[----:B------:R-:W-:Y:S01]  /*133f0*/  LOP3.LUT R9, R8, 0x1ffffffe, RZ, 0xc0, !PT ;  /* 0x1ffffffe08097812 */ /* 0x000fe200078ec0ff */
[----:B------:R-:W-:Y:S01]  /*13400*/  BSSY B0, `(.L_x_132) ;  /* 0x0000080000007945 */ /* 0x000fe20003800000 */
[----:B------:R-:W-:-:S02]  /*13410*/  SHF.R.S32.HI R5, RZ, 0x1f, R6 ;  /* 0x0000001fff057819 */ /* 0x000fc40000011406 */
[----:B------:R-:W-:Y:S02]  /*13420*/  LOP3.LUT R14, R14, 0xffffff8, RZ, 0xc0, !PT ;  /* 0x0ffffff80e0e7812 */ /* 0x000fe400078ec0ff */
[----:B------:R-:W-:Y:S02]  /*13430*/  LEA.HI R5, R5, R6, RZ, 0x2 ;  /* 0x0000000605057211 */ /* 0x000fe400078f10ff */
[----:B------:R-:W-:Y:S01]  /*13440*/  IADD3 R15, -R14, R15, RZ ;  /* 0x0000000f0e0f7210 */ /* 0x000fe20007ffe1ff */
[----:B------:R-:W-:Y:S01]  /*13450*/  IMAD R14, R0, c[0x0][0x490], RZ ;  /* 0x00012400000e7a24 */ /* 0x000fe200078e02ff */
[----:B------:R-:W-:Y:S01]  /*13460*/  SHF.R.S32.HI R8, RZ, 0x2, R5 ;  /* 0x00000002ff087819 */ /* 0x000fe20000011405 */
[----:B------:R-:W-:Y:S01]  /*13470*/  IMAD.IADD R5, R18, 0x1, -R9 ;  /* 0x0000000112057824 */ /* 0x000fe200078e0a09 */
[----:B------:R-:W-:Y:S01]  /*13480*/  LOP3.LUT P2, RZ, R6, 0x3, RZ, 0xc0, !PT ;  /* 0x0000000306ff7812 */ /* 0x000fe2000784c0ff */
[----:B------:R-:W-:Y:S01]  /*13490*/  IMAD R11, R207, c[0x0][0x494], R14 ;  /* 0x00012500cf0b7a24 */ /* 0x000fe200078e020e */
[----:B------:R-:W-:Y:S01]  /*134a0*/  ISETP.NE.AND P1, PT, R7, 0x1, PT ;  /* 0x000000010700780c */ /* 0x000fe20003f25270 */
[----:B------:R-:W-:Y:S01]  /*134b0*/  IMAD R6, R15, 0x10, R8 ;  /* 0x000000100f067824 */ /* 0x000fe200078e0208 */
[----:B------:R-:W-:Y:S01]  /*134c0*/  MOV R18, R20 ;  /* 0x0000001400127202 */ /* 0x000fe20000000f00 */
[----:B------:R-:W-:Y:S01]  /*134d0*/  IMAD R7, R21, c[0x0][0x3a0], RZ ;  /* 0x0000e80015077a24 */ /* 0x000fe200078e02ff */
[-C--:B------:R-:W-:Y:S01]  /*134e0*/  LEA.HI R8, R3, R2.reuse, RZ, 0x3 ;  /* 0x0000000203087211 */ /* 0x080fe200078f18ff */
[----:B------:R-:W-:Y:S01]  /*134f0*/  IMAD R16, R5, 0x8, R6 ;  /* 0x0000000805107824 */ /* 0x000fe200078e0206 */
[----:B------:R-:W-:Y:S01]  /*13500*/  LEA.HI R3, R3, R2, RZ, 0x6 ;  /* 0x0000000203037211 */ /* 0x000fe200078f30ff */
[----:B------:R-:W-:Y:S01]  /*13510*/  IMAD.WIDE.U32 R18, R207, c[0x0][0x490], R18 ;  /* 0x00012400cf127a25 */ /* 0x000fe200078e0012 */
[----:B------:R-:W-:-:S02]  /*13520*/  LOP3.LUT R5, R8, 0xfffffff8, RZ, 0xc0, !PT ;  /* 0xfffffff808057812 */ /* 0x000fc400078ec0ff */
[----:B-1----:R-:W-:Y:S01]  /*13530*/  LEA R9, R55, R16, 0x7 ;  /* 0x0000001037097211 */ /* 0x002fe200078e38ff */
[C---:B------:R-:W-:Y:S01]  /*13540*/  IMAD R7, R20.reuse, c[0x0][0x3a4], R7 ;  /* 0x0000e90014077a24 */ /* 0x040fe200078e0207 */
[----:B------:R-:W-:Y:S01]  /*13550*/  SHF.R.S32.HI R8, RZ, 0x3, R8 ;  /* 0x00000003ff087819 */ /* 0x000fe20000011408 */
[----:B------:R-:W-:-:S04]  /*13560*/  IMAD.WIDE.U32 R14, R20, c[0x0][0x3a0], RZ ;  /* 0x0000e800140e7a25 */ /* 0x000fc800078e00ff */
[----:B------:R-:W-:Y:S01]  /*13570*/  IMAD.IADD R19, R19, 0x1, R11 ;  /* 0x0000000113137824 */ /* 0x000fe200078e020b */
[----:B------:R-:W-:Y:S01]  /*13580*/  IADD3 R15, R15, R7, RZ ;  /* 0x000000070f0f7210 */ /* 0x000fe20007ffe0ff */
[----:B------:R-:W-:-:S04]  /*13590*/  @P1 IMAD.HI.U32 R11, R9, c[0x0][0x4ec], RZ ;  /* 0x00013b00090b1a27 */ /* 0x000fc800078e00ff */
[----:B------:R-:W-:Y:S01]  /*135a0*/  IMAD.IADD R5, R2, 0x1, -R5 ;  /* 0x0000000102057824 */ /* 0x000fe200078e0a05 */
[----:B------:R-:W-:Y:S01]  /*135b0*/  SHF.R.S32.HI R2, RZ, 0x1f, R208 ;  /* 0x0000001fff027819 */ /* 0x000fe200000114d0 */
[----:B------:R-:W-:Y:S01]  /*135c0*/  IMAD.MOV.U32 R7, RZ, RZ, R9 ;  /* 0x000000ffff077224 */ /* 0x000fe200078e0009 */
[----:B------:R-:W-:Y:S01]  /*135d0*/  @P1 SHF.R.U32.HI R7, RZ, c[0x0][0x4f0], R11 ;  /* 0x00013c00ff071a19 */ /* 0x000fe2000001160b */
[----:B------:R-:W-:Y:S01]  /*135e0*/  IMAD R0, R0, c[0x0][0x3e8], RZ ;  /* 0x0000fa0000007a24 */ /* 0x000fe200078e02ff */
[----:B------:R-:W-:Y:S01]  /*135f0*/  SEL R208, R208, RZ, !P0 ;  /* 0x000000ffd0d07207 */ /* 0x000fe20004000000 */
[----:B------:R-:W-:Y:S01]  /*13600*/  IMAD.WIDE.U32 R14, R207, c[0x0][0x3e8], R14 ;  /* 0x0000fa00cf0e7a25 */ /* 0x000fe200078e000e */
[----:B------:R-:W-:-:S03]  /*13610*/  SEL R2, R2, RZ, !P0 ;  /* 0x000000ff02027207 */ /* 0x000fc60004000000 */
[----:B------:R-:W-:Y:S02]  /*13620*/  IMAD.MOV R16, RZ, RZ, -R7 ;  /* 0x000000ffff107224 */ /* 0x000fe400078e0a07 */
[----:B------:R-:W-:-:S04]  /*13630*/  IMAD.WIDE.U32 R18, R208, c[0x0][0x498], R18 ;  /* 0x00012600d0127a25 */ /* 0x000fc800078e0012 */
[----:B------:R-:W-:Y:S01]  /*13640*/  IMAD R11, R16, c[0x0][0x4e8], R9 ;  /* 0x00013a00100b7a24 */ /* 0x000fe200078e0209 */
[----:B------:R-:W-:Y:S01]  /*13650*/  IADD3 R20, P0, R7, R18, RZ ;  /* 0x0000001207147210 */ /* 0x000fe20007f1e0ff */
[----:B------:R-:W-:Y:S01]  /*13660*/  IMAD R13, R2, c[0x0][0x498], RZ ;  /* 0x00012600020d7a24 */ /* 0x000fe200078e02ff */
[----:B------:R-:W-:Y:S01]  /*13670*/  SHF.R.S32.HI R16, RZ, 0x1f, R7 ;  /* 0x0000001fff107819 */ /* 0x000fe20000011407 */
[----:B------:R-:W-:Y:S01]  /*13680*/  IMAD R17, R207, c[0x0][0x3ec], R0 ;  /* 0x0000fb00cf117a24 */ /* 0x000fe200078e0200 */
[----:B------:R-:W-:Y:S01]  /*13690*/  LEA R0, R5, R8, 0x5 ;  /* 0x0000000805007211 */ /* 0x000fe200078e28ff */
[----:B------:R-:W-:Y:S01]  /*136a0*/  IMAD R13, R208, c[0x0][0x49c], R13 ;  /* 0x00012700d00d7a24 */ /* 0x000fe200078e020d */
[----:B------:R-:W-:Y:S02]  /*136b0*/  SHF.R.S32.HI R18, RZ, 0x1f, R11 ;  /* 0x0000001fff127819 */ /* 0x000fe4000001140b */
[----:B------:R-:W-:Y:S01]  /*136c0*/  IADD3 R15, R15, R17, RZ ;  /* 0x000000110f0f7210 */ /* 0x000fe20007ffe0ff */
[----:B------:R-:W-:Y:S01]  /*136d0*/  IMAD R9, R55, 0x80, R0 ;  /* 0x0000008037097824 */ /* 0x000fe200078e0200 */
[----:B------:R-:W-:Y:S01]  /*136e0*/  IADD3.X R21, R16, R19, R13, P0, !PT ;  /* 0x0000001310157210 */ /* 0x000fe200007fe40d */
[----:B------:R-:W-:-:S02]  /*136f0*/  IMAD R18, R18, c[0x0][0x488], RZ ;  /* 0x0001220012127a24 */ /* 0x000fc400078e02ff */
[----:B------:R-:W-:Y:S02]  /*13700*/  IMAD.SHL.U32 R0, R8, 0x40, RZ ;  /* 0x0000004008007824 */ /* 0x000fe400078e00ff */
[----:B------:R-:W-:-:S03]  /*13710*/  @P1 IMAD.HI.U32 R17, R9, c[0x0][0x4ec], RZ ;  /* 0x00013b0009111a27 */ /* 0x000fc600078e00ff */
[----:B------:R-:W-:Y:S01]  /*13720*/  LOP3.LUT R13, R0, 0x1c0, RZ, 0xc0, !PT ;  /* 0x000001c0000d7812 */ /* 0x000fe200078ec0ff */
[----:B------:R-:W-:-:S04]  /*13730*/  IMAD.WIDE.U32 R20, R11, c[0x0][0x488], R20 ;  /* 0x000122000b147a25 */ /* 0x000fc800078e0014 */
[----:B------:R-:W-:Y:S01]  /*13740*/  IMAD R18, R11, c[0x0][0x48c], R18 ;  /* 0x000123000b127a24 */ /* 0x000fe200078e0212 */
[----:B------:R-:W-:Y:S01]  /*13750*/  LEA R11, P0, R20, c[0x0][0x450], 0x2 ;  /* 0x00011400140b7a11 */ /* 0x000fe200078010ff */
[----:B------:R-:W-:Y:S01]  /*13760*/  IMAD.MOV.U32 R7, RZ, RZ, R9 ;  /* 0x000000ffff077224 */ /* 0x000fe200078e0009 */
[----:B------:R-:W-:Y:S01]  /*13770*/  @P1 SHF.R.U32.HI R7, RZ, c[0x0][0x4f0], R17 ;  /* 0x00013c00ff071a19 */ /* 0x000fe20000011611 */
[----:B------:R-:W-:Y:S01]  /*13780*/  IMAD.SHL.U32 R0, R5, 0x8, RZ ;  /* 0x0000000805007824 */ /* 0x000fe200078e00ff */
[----:B------:R-:W-:Y:S01]  /*13790*/  IADD3 R17, R21, R18, RZ ;  /* 0x0000001215117210 */ /* 0x000fe20007ffe0ff */
[----:B------:R-:W-:Y:S01]  /*137a0*/  IMAD R5, R2, c[0x0][0x3f0], RZ ;  /* 0x0000fc0002057a24 */ /* 0x000fe200078e02ff */
[----:B------:R-:W-:Y:S01]  /*137b0*/  SHF.R.U32.HI R2, RZ, 0x3, R13 ;  /* 0x00000003ff027819 */ /* 0x000fe2000001160d */
[----:B------:R-:W-:Y:S01]  /*137c0*/  IMAD.WIDE.U32 R14, R208, c[0x0][0x3f0], R14 ;  /* 0x0000fc00d00e7a25 */ /* 0x000fe200078e000e */
[----:B------:R-:W-:Y:S01]  /*137d0*/  LEA.HI.X R17, R20, c[0x0][0x454], R17, 0x2, P0 ;  /* 0x0001150014117a11 */ /* 0x000fe200000f1411 */
[----:B------:R-:W-:Y:S01]  /*137e0*/  SHFL.IDX PT, R48, R11, RZ, 0x1c1f ;  /* 0x001c1fff0b307589 */ /* 0x000fe200000e0000 */
[----:B------:R-:W-:Y:S01]  /*137f0*/  LOP3.LUT R13, R13, 0x38, R0, 0xf8, !PT ;  /* 0x000000380d0d7812 */ /* 0x000fe200078ef800 */
[----:B------:R-:W-:Y:S01]  /*13800*/  IMAD R5, R208, c[0x0][0x3f4], R5 ;  /* 0x0000fd00d0057a24 */ /* 0x000fe200078e0205 */
[--C-:B------:R-:W-:Y:S01]  /*13810*/  SHF.R.S32.HI R16, RZ, 0x1f, R7.reuse ;  /* 0x0000001fff107819 */ /* 0x100fe20000011407 */
[----:B------:R-:W1:Y:S01]  /*13820*/  SHFL.IDX PT, R49, R17, RZ, 0x1c1f ;  /* 0x001c1fff11317589 */ /* 0x000e6200000e0000 */
[----:B------:R-:W-:Y:S01]  /*13830*/  LOP3.LUT R13, R13, R2, RZ, 0x3c, !PT ;  /* 0x000000020d0d7212 */ /* 0x000fe200078e3cff */
[----:B------:R-:W-:Y:S01]  /*13840*/  IMAD.MOV R2, RZ, RZ, -R7 ;  /* 0x000000ffff027224 */ /* 0x000fe200078e0a07 */
[----:B------:R-:W-:Y:S01]  /*13850*/  IADD3 R15, R15, R5, RZ ;  /* 0x000000050f0f7210 */ /* 0x000fe20007ffe0ff */
[----:B------:R-:W-:Y:S01]  /*13860*/  SHFL.IDX PT, R50, R11, 0x1, 0x1c1f ;  /* 0x003c1f000b327f89 */ /* 0x000fe200000e0000 */
[----:B------:R-:W-:Y:S01]  /*13870*/  IMAD R5, R55, 0x80, R6 ;  /* 0x0000008037057824 */ /* 0x000fe200078e0206 */
[----:B------:R-:W-:Y:S01]  /*13880*/  SHF.L.U32 R6, R3, 0x3, RZ ;  /* 0x0000000303067819 */ /* 0x000fe200000006ff */
[----:B------:R-:W-:Y:S01]  /*13890*/  IMAD R56, R2, c[0x0][0x4e8], R9 ;  /* 0x00013a0002387a24 */ /* 0x000fe200078e0209 */
[----:B------:R-:W2:Y:S01]  /*138a0*/  SHFL.IDX PT, R51, R17, 0x1, 0x1c1f ;  /* 0x003c1f0011337f89 */ /* 0x000ea200000e0000 */
[----:B-----5:R-:W-:Y:S01]  /*138b0*/  IMAD R2, R4, c[0x0][0x4e8], RZ ;  /* 0x00013a0004027a24 */ /* 0x020fe200078e02ff */
[----:B------:R-:W-:Y:S01]  /*138c0*/  IADD3 R9, R5, 0x8, RZ ;  /* 0x0000000805097810 */ /* 0x000fe20007ffe0ff */
[----:B------:R-:W-:Y:S01]  /*138d0*/  IMAD R16, R16, c[0x0][0x3e0], RZ ;  /* 0x0000f80010107a24 */ /* 0x000fe200078e02ff */
[----:B------:R-:W-:Y:S01]  /*138e0*/  LOP3.LUT R6, R13, 0x7ffffe00, R6, 0xf8, !PT ;  /* 0x7ffffe000d067812 */ /* 0x000fe200078ef806 */
[----:B------:R-:W-:Y:S01]  /*138f0*/  IMAD.WIDE.U32 R14, R7, c[0x0][0x3e0], R14 ;  /* 0x0000f800070e7a25 */ /* 0x000fe200078e000e */
[----:B------:R-:W-:-:S02]  /*13900*/  ISETP.GE.OR P1, PT, R5, R2, P2 ;  /* 0x000000020500720c */ /* 0x000fc40001726670 */
[----:B------:R-:W-:Y:S01]  /*13910*/  ISETP.GE.OR P0, PT, R9, R2, P2 ;  /* 0x000000020900720c */ /* 0x000fe20001706670 */
[----:B------:R-:W-:Y:S01]  /*13920*/  IMAD R16, R7, c[0x0][0x3e4], R16 ;  /* 0x0000f90007107a24 */ /* 0x000fe200078e0210 */
[----:B------:R-:W-:Y:S02]  /*13930*/  SHF.R.S32.HI R4, RZ, 0x1f, R56 ;  /* 0x0000001fff047819 */ /* 0x000fe40000011438 */
[----:B------:R-:W-:Y:S01]  /*13940*/  SHF.L.U32 R58, R6, 0x1, RZ ;  /* 0x00000001063a7819 */ /* 0x000fe200000006ff */
[----:B------:R-:W-:Y:S01]  /*13950*/  IMAD.IADD R15, R15, 0x1, R16 ;  /* 0x000000010f0f7824 */ /* 0x000fe200078e0210 */
[----:B------:R-:W-:Y:S01]  /*13960*/  LEA R55, R55, R8, 0x7 ;  /* 0x0000000837377211 */ /* 0x000fe200078e38ff */
[----:B------:R-:W-:-:S04]  /*13970*/  IMAD R3, R4, c[0x0][0x3d8], RZ ;  /* 0x0000f60004037a24 */ /* 0x000fc800078e02ff */
[----:B-1----:R1:W-:Y:S01]  /*13980*/  @!P1 ST.E [R48.64], R10 ;  /* 0x0000000a30009985 */ /* 0x0023e2000c101904 */
[C---:B------:R-:W-:Y:S02]  /*13990*/  IMAD R3, R56.reuse, c[0x0][0x3dc], R3 ;  /* 0x0000f70038037a24 */ /* 0x040fe400078e0203 */
[----:B------:R-:W-:Y:S01]  /*139a0*/  IMAD.WIDE.U32 R56, R56, c[0x0][0x3d8], R14 ;  /* 0x0000f60038387a25 */ /* 0x000fe200078e000e */
[----:B--2---:R1:W-:Y:S03]  /*139b0*/  @!P0 ST.E [R50.64], R12 ;  /* 0x0000000c32008985 */ /* 0x0043e6000c101904 */
[----:B------:R-:W-:Y:S01]  /*139c0*/  IMAD.IADD R3, R57, 0x1, R3 ;  /* 0x0000000139037824 */ /* 0x000fe200078e0203 */
[C---:B------:R-:W-:Y:S01]  /*139d0*/  LEA R57, P0, R56.reuse, c[0x0][0x380], 0x1 ;  /* 0x0000e00038397a11 */ /* 0x040fe200078008ff */
[----:B------:R1:W2:Y:S03]  /*139e0*/  LDS.128 R44, [R58+0x1080] ;  /* 0x001080003a2c7984 */ /* 0x0002a60000000c00 */
[----:B------:R-:W-:Y:S01]  /*139f0*/  LEA.HI.X R56, R56, c[0x0][0x384], R3, 0x1, P0 ;  /* 0x0000e10038387a11 */ /* 0x000fe200000f0c03 */
[----:B------:R1:W3:Y:S01]  /*13a00*/  LDS.128 R40, [R58+0x2080] ;  /* 0x002080003a287984 */ /* 0x0002e20000000c00 */
[----:B------:R-:W-:-:S03]  /*13a10*/  ISETP.GE.AND P0, PT, R55, R2, PT ;  /* 0x000000023700720c */ /* 0x000fc60003f06270 */
[----:B------:R1:W4:Y:S04]  /*13a20*/  LDS.128 R36, [R58+0x3080] ;  /* 0x003080003a247984 */ /* 0x0003280000000c00 */
[----:B------:R1:W1:Y:S04]  /*13a30*/  LDS.128 R32, [R58+0x5080] ;  /* 0x005080003a207984 */ /* 0x0002680000000c00 */
[----:B------:R1:W1:Y:S04]  /*13a40*/  LDS.128 R28, [R58+0x6080] ;  /* 0x006080003a1c7984 */ /* 0x0002680000000c00 */
[----:B------:R1:W1:Y:S04]  /*13a50*/  LDS.128 R24, [R58+0x7080] ;  /* 0x007080003a187984 */ /* 0x0002680000000c00 */
[----:B------:R1:W1:Y:S04]  /*13a60*/  LDS.128 R20, [R58+0x9080] ;  /* 0x009080003a147984 */ /* 0x0002680000000c00 */
[----:B------:R1:W1:Y:S04]  /*13a70*/  LDS.128 R16, [R58+0xa080] ;  /* 0x00a080003a107984 */ /* 0x0002680000000c00 */
[----:B------:R1:W1:Y:S04]  /*13a80*/  LDS.128 R4, [R58+0xb080] ;  /* 0x00b080003a047984 */ /* 0x0002680000000c00 */
[----:B------:R1:W1:Y:S04]  /*13a90*/  SHFL.IDX PT, R60, R57, RZ, 0x181f ;  /* 0x00181fff393c7589 */ /* 0x00026800000e0000 */
[----:B------:R1:W1:Y:S01]  /*13aa0*/  SHFL.IDX PT, R61, R56, RZ, 0x181f ;  /* 0x00181fff383d7589 */ /* 0x00026200000e0000 */
[----:B------:R-:W-:Y:S05]  /*13ab0*/  @P0 BRA `(.L_x_133) ;  /* 0x0000014000000947 */ /* 0x000fea0003800000 */
[----:B-12---:R-:W1:Y:S01]  /*13ac0*/  LDS.128 R48, [R58+0x80] ;  /* 0x000080003a307984 */ /* 0x006e620000000c00 */
[----:B------:R-:W-:-:S02]  /*13ad0*/  IADD3 R54, R0, 0x40, RZ ;  /* 0x0000004000367810 */ /* 0x000fc40007ffe0ff */
[----:B------:R-:W-:Y:S01]  /*13ae0*/  IADD3 R52, R0, 0x80, RZ ;  /* 0x0000008000347810 */ /* 0x000fe20007ffe0ff */
[----:B------:R-:W2:Y:S01]  /*13af0*/  LDS.128 R12, [R58+0x4080] ;  /* 0x004080003a0c7984 */ /* 0x000ea20000000c00 */
[----:B------:R-:W-:Y:S02]  /*13b00*/  ISETP.GE.AND P1, PT, R54, c[0x0][0x3c8], PT ;  /* 0x0000f20036007a0c */ /* 0x000fe40003f26270 */
[----:B------:R-:W-:Y:S01]  /*13b10*/  ISETP.GE.AND P0, PT, R52, c[0x0][0x3c8], PT ;  /* 0x0000f20034007a0c */ /* 0x000fe20003f06270 */
[----:B------:R5:W4:Y:S01]  /*13b20*/  LDS.128 R8, [R58+0x8080] ;  /* 0x008080003a087984 */ /* 0x000b220000000c00 */
[----:B------:R-:W-:-:S09]  /*13b30*/  ISETP.GE.AND P2, PT, R0, c[0x0][0x3c8], PT ;  /* 0x0000f20000007a0c */ /* 0x000fd20003f46270 */
[----:B------:R-:W-:Y:S02]  /*13b40*/  @!P1 SHF.R.S32.HI R53, RZ, 0x1f, R54 ;  /* 0x0000001fff359819 */ /* 0x000fe40000011436 */
[----:B------:R-:W-:Y:S02]  /*13b50*/  @!P0 SHF.R.S32.HI R3, RZ, 0x1f, R52 ;  /* 0x0000001fff038819 */ /* 0x000fe40000011434 */
[----:B------:R-:W-:Y:S02]  /*13b60*/  @!P1 LEA.HI R53, R53, R54, RZ, 0x3 ;  /* 0x0000003635359211 */ /* 0x000fe400078f18ff */
[----:B------:R-:W-:Y:S02]  /*13b70*/  @!P0 LEA.HI R3, R3, R52, RZ, 0x3 ;  /* 0x0000003403038211 */ /* 0x000fe400078f18ff */
[----:B------:R-:W-:Y:S02]  /*13b80*/  @!P1 LOP3.LUT R53, R53, 0xfffffff8, RZ, 0xc0, !PT ;  /* 0xfffffff835359812 */ /* 0x000fe400078ec0ff */
[----:B------:R-:W-:Y:S01]  /*13b90*/  @!P0 LOP3.LUT R3, R3, 0xfffffff8, RZ, 0xc0, !PT ;  /* 0xfffffff803038812 */ /* 0x000fe200078ec0ff */
[----:B-----5:R-:W-:-:S04]  /*13ba0*/  @!P2 IMAD.WIDE R58, R0, 0x2, R60 ;  /* 0x00000002003aa825 */ /* 0x020fc800078e023c */
[----:B------:R-:W-:-:S04]  /*13bb0*/  @!P1 IMAD.WIDE R52, R53, 0x2, R60 ;  /* 0x0000000235349825 */ /* 0x000fc800078e023c */
[----:B------:R-:W-:Y:S01]  /*13bc0*/  @!P0 IMAD.WIDE R60, R3, 0x2, R60 ;  /* 0x00000002033c8825 */ /* 0x000fe200078e023c */
[----:B-1----:R1:W-:Y:S04]  /*13bd0*/  @!P2 ST.E.128 [R58.64], R48 ;  /* 0x000000303a00a985 */ /* 0x0023e8000c101d04 */
[----:B--2---:R1:W-:Y:S04]  /*13be0*/  @!P1 ST.E.128 [R52.64], R12 ;  /* 0x0000000c34009985 */ /* 0x0043e8000c101d04 */
[----:B----4-:R1:W-:Y:S02]  /*13bf0*/  @!P0 ST.E.128 [R60.64], R8 ;  /* 0x000000083c008985 */ /* 0x0103e4000c101d04 */
.L_x_133:
[----:B--2---:R-:W-:Y:S05]  /*13c00*/  BSYNC B0 ;  /* 0x0000000000007941 */ /* 0x004fea0003800000 */
.L_x_132:
[----:B------:R-:W-:Y:S01]  /*13c10*/  IADD3 R3, R55, 0x20, RZ ;  /* 0x0000002037037810 */ /* 0x000fe20007ffe0ff */
[----:B-1----:R1:W2:Y:S01]  /*13c20*/  SHFL.IDX PT, R13, R56, 0x1, 0x181f ;  /* 0x00381f00380d7f89 */ /* 0x0022a200000e0000 */
[----:B------:R-:W-:Y:S02]  /*13c30*/  BSSY B0, `(.L_x_134) ;  /* 0x0000015000007945 */ /* 0x000fe40003800000 */
[----:B------:R-:W-:Y:S01]  /*13c40*/  ISETP.GE.AND P0, PT, R3, R2, PT ;  /* 0x000000020300720c */ /* 0x000fe20003f06270 */
[----:B------:R1:W4:-:S12]  /*13c50*/  SHFL.IDX PT, R12, R57, 0x1, 0x181f ;  /* 0x00381f00390c7f89 */ /* 0x00031800000e0000 */
[----:B------:R-:W-:Y:S05]  /*13c60*/  @P0 BRA `(.L_x_135) ;  /* 0x0000011000000947 */ /* 0x000fea0003800000 */
[C---:B------:R-:W-:Y:S02]  /*13c70*/  IADD3 R10, R0.reuse, 0x40, RZ ;  /* 0x00000040000a7810 */ /* 0x040fe40007ffe0ff */
[----:B------:R-:W-:Y:S02]  /*13c80*/  IADD3 R8, R0, 0x80, RZ ;  /* 0x0000008000087810 */ /* 0x000fe40007ffe0ff */
[----:B------:R-:W-:Y:S02]  /*13c90*/  ISETP.GE.AND P1, PT, R10, c[0x0][0x3c8], PT ;  /* 0x0000f2000a007a0c */ /* 0x000fe40003f26270 */
        /* <DEDUP_REMOVED lines=14> */
.L_x_135:
[----:B------:R-:W-:Y:S05]  /*13d80*/  BSYNC B0 ;  /* 0x0000000000007941 */ /* 0x000fea0003800000 */
.L_x_134:
[----:B------:R-:W-:Y:S01]  /*13d90*/  IADD3 R3, R55, 0x40, RZ ;  /* 0x0000004037037810 */ /* 0x000fe20007ffe0ff */
[----:B--2---:R2:W1:Y:S01]  /*13da0*/  SHFL.IDX PT, R13, R56, 0x2, 0x181f ;  /* 0x00581f00380d7f89 */ /* 0x00446200000e0000 */
[----:B------:R-:W-:Y:S02]  /*13db0*/  BSSY B0, `(.L_x_136) ;  /* 0x0000015000007945 */ /* 0x000fe40003800000 */
[----:B------:R-:W-:Y:S01]  /*13dc0*/  ISETP.GE.AND P0, PT, R3, R2, PT ;  /* 0x000000020300720c */ /* 0x000fe20003f06270 */
[----:B----4-:R2:W4:-:S12]  /*13dd0*/  SHFL.IDX PT, R12, R57, 0x2, 0x181f ;  /* 0x00581f00390c7f89 */ /* 0x01051800000e0000 */
        /* <DEDUP_REMOVED lines=13> */
[----:B---3--:R1:W-:Y:S02]  /*13eb0*/  @!P2 ST.E.128 [R10.64], R40 ;  /* 0x000000280a00a985 */ /* 0x0083e4000c101d04 */
[----:B------:R-:W-:-:S04]  /*13ec0*/  @!P1 IMAD.WIDE R8, R9, 0x2, R12 ;  /* 0x0000000209089825 */ /* 0x000fc800078e020c */
[----:B------:R-:W-:Y:S01]  /*13ed0*/  @!P0 IMAD.WIDE R12, R3, 0x2, R12 ;  /* 0x00000002030c8825 */ /* 0x000fe200078e020c */
[----:B------:R1:W-:Y:S04]  /*13ee0*/  @!P1 ST.E.128 [R8.64], R28 ;  /* 0x0000001c08009985 */ /* 0x0003e8000c101d04 */
[----:B------:R1:W-:Y:S02]  /*13ef0*/  @!P0 ST.E.128 [R12.64], R16 ;  /* 0x000000100c008985 */ /* 0x0003e4000c101d04 */
.L_x_137:
[----:B------:R-:W-:Y:S05]  /*13f00*/  BSYNC B0 ;  /* 0x0000000000007941 */ /* 0x000fea0003800000 */
.L_x_136:
[----:B------:R-:W-:Y:S01]  /*13f10*/  IADD3 R55, R55, 0x60, RZ ;  /* 0x0000006037377810 */ /* 0x000fe20007ffe0ff */
[----:B-1----:R1:W2:Y:S03]  /*13f20*/  SHFL.IDX PT, R9, R56, 0x3, 0x181f ;  /* 0x00781f0038097f89 */ /* 0x0022a600000e0000 */
[----:B------:R-:W-:Y:S01]  /*13f30*/  ISETP.GE.AND P0, PT, R55, R2, PT ;  /* 0x000000023700720c */ /* 0x000fe20003f06270 */
[----:B------:R1:W4:-:S12]  /*13f40*/  SHFL.IDX PT, R8, R57, 0x3, 0x181f ;  /* 0x00781f0039087f89 */ /* 0x00031800000e0000 */
[----:B------:R-:W-:Y:S05]  /*13f50*/  @P0 EXIT ;  /* 0x000000000000094d */ /* 0x000fea0003800000 */
[C---:B------:R-:W-:Y:S02]  /*13f60*/  IADD3 R3, R0.reuse, 0x40, RZ ;  /* 0x0000004000037810 */ /* 0x040fe40007ffe0ff */
[C---:B------:R-:W-:Y:S02]  /*13f70*/  ISETP.GE.AND P1, PT, R0.reuse, c[0x0][0x3c8], PT ;  /* 0x0000f20000007a0c */ /* 0x040fe40003f26270 */
[----:B------:R-:W-:Y:S02]  /*13f80*/  ISETP.GE.AND P0, PT, R3, c[0x0][0x3c8], PT ;  /* 0x0000f20003007a0c */ /* 0x000fe40003f06270 */
[----:B------:R-:W-:-:S09]  /*13f90*/  IADD3 R13, R0, 0x80, RZ ;  /* 0x00000080000d7810 */ /* 0x000fd20007ffe0ff */
[----:B--2-4-:R-:W-:Y:S02]  /*13fa0*/  @!P1 IMAD.WIDE R10, R0, 0x2, R8 ;  /* 0x00000002000a9825 */ /* 0x014fe400078e0208 */
[----:B------:R-:W-:-:S03]  /*13fb0*/  @!P0 SHF.R.S32.HI R2, RZ, 0x1f, R3 ;  /* 0x0000001fff028819 */ /* 0x000fc60000011403 */
[----:B------:R2:W-:Y:S01]  /*13fc0*/  @!P1 ST.E.128 [R10.64], R36 ;  /* 0x000000240a009985 */ /* 0x0005e2000c101d04 */
[----:B------:R-:W-:-:S04]  /*13fd0*/  @!P0 LEA.HI R2, R2, R3, RZ, 0x3 ;  /* 0x0000000302028211 */ /* 0x000fc800078f18ff */
[----:B------:R-:W-:-:S05]  /*13fe0*/  @!P0 LOP3.LUT R2, R2, 0xfffffff8, RZ, 0xc0, !PT ;  /* 0xfffffff802028812 */ /* 0x000fca00078ec0ff */
[----:B------:R-:W-:-:S05]  /*13ff0*/  @!P0 IMAD.WIDE R2, R2, 0x2, R8 ;  /* 0x0000000202028825 */ /* 0x000fca00078e0208 */
[----:B------:R2:W-:Y:S01]  /*14000*/  @!P0 ST.E.128 [R2.64], R24 ;  /* 0x0000001802008985 */ /* 0x0005e2000c101d04 */
[----:B------:R-:W-:-:S13]  /*14010*/  ISETP.GE.AND P0, PT, R13, c[0x0][0x3c8], PT ;  /* 0x0000f2000d007a0c */ /* 0x000fda0003f06270 */
[----:B------:R-:W-:Y:S05]  /*14020*/  @P0 EXIT ;  /* 0x000000000000094d */ /* 0x000fea0003800000 */
[----:B------:R-:W-:-:S04]  /*14030*/  SHF.R.S32.HI R0, RZ, 0x1f, R13 ;  /* 0x0000001fff007819 */ /* 0x000fc8000001140d */
[----:B------:R-:W-:-:S04]  /*14040*/  LEA.HI R0, R0, R13, RZ, 0x3 ;  /* 0x0000000d00007211 */ /* 0x000fc800078f18ff */
[----:B--2---:R-:W-:-:S05]  /*14050*/  LOP3.LUT R3, R0, 0xfffffff8, RZ, 0xc0, !PT ;  /* 0xfffffff800037812 */ /* 0x004fca00078ec0ff */
[----:B------:R-:W-:-:S05]  /*14060*/  IMAD.WIDE R8, R3, 0x2, R8 ;  /* 0x0000000203087825 */ /* 0x000fca00078e0208 */
[----:B------:R-:W-:Y:S01]  /*14070*/  ST.E.128 [R8.64], R4 ;  /* 0x0000000408007985 */ /* 0x000fe2000c101d04 */
[----:B------:R-:W-:Y:S05]  /*14080*/  EXIT ;  /* 0x000000000000794d */ /* 0x000fea0003800000 */
.L_x_130:
[----:B------:R-:W-:Y:S01]  /*14090*/  ISETP.NE.U32.AND P1, PT, RZ, c[0x0][0x508], PT ;  /* 0x00014200ff007a0c */ /* 0x000fe20003f25070 */
[----:B------:R-:W-:Y:S01]  /*140a0*/  IMAD.MOV.U32 R9, RZ, RZ, 0x4 ;  /* 0x00000004ff097424 */ /* 0x000fe200078e00ff */
[----:B------:R-:W-:Y:S02]  /*140b0*/  ISETP.NE.U32.AND P0, PT, RZ, c[0x0][0x500], PT ;  /* 0x00014000ff007a0c */ /* 0x000fe40003f05070 */
[----:B------:R-:W-:Y:S01]  /*140c0*/  ISETP.NE.AND.EX P1, PT, RZ, c[0x0][0x50c], PT, P1 ;  /* 0x00014300ff007a0c */ /* 0x000fe20003f25310 */
[----:B------:R-:W-:Y:S01]  /*140d0*/  IMAD.WIDE R6, R208, R9, c[0x0][0x500] ;  /* 0x00014000d0067625 */ /* 0x000fe200078e0209 */
[----:B------:R-:W-:-:S03]  /*140e0*/  ISETP.NE.AND.EX P0, PT, RZ, c[0x0][0x504], PT, P0 ;  /* 0x00014100ff007a0c */ /* 0x000fc60003f05300 */
[----:B------:R-:W-:-:S08]  /*140f0*/  IMAD.MOV.U32 R3, RZ, RZ, c[0x0][0x388] ;  /* 0x0000e200ff037624 */ /* 0x000fd000078e00ff */
        /* <DEDUP_REMOVED lines=8> */
[----:B-----5:R-:W2:Y:S04]  /*14180*/  LDG.E R3, [R6.64] ;  /* 0x0000000406037981 */ /* 0x020ea8000c1e1900 */
[----:B------:R-:W2:Y:S02]  /*14190*/  LDG.E R2, [R6.64+0x4] ;  /* 0x0000040406027981 */ /* 0x000ea4000c1e1900 */
[----:B--2---:R-:W-:-:S02]  /*141a0*/  IADD3 R3, -R3, R2, RZ ;  /* 0x0000000203037210 */ /* 0x004fc40007ffe1ff */
.L_x_138:
        /* <DEDUP_REMOVED lines=12> */
[----:B------:R-:W-:Y:S01]  /*14270*/  MOV R4, c[0x0][0x4e8] ;  /* 0x00013a0000047a02 */ /* 0x000fe20000000f00 */
[----:B------:R-:W-:Y:S01]  /*14280*/  IMAD.MOV.U32 R12, RZ, RZ, R10 ;  /* 0x000000ffff0c7224 */ /* 0x000fe200078e000a */
[----:B------:R-:W-:Y:S02]  /*14290*/  MOV R13, R11 ;  /* 0x0000000b000d7202 */ /* 0x000fe40000000f00 */
[----:B------:R-:W-:Y:S01]  /*142a0*/  ISETP.NE.AND P0, PT, R4, 0x1, PT ;  /* 0x000000010400780c */ /* 0x000fe20003f05270 */
[----:B------:R-:W-:Y:S01]  /*142b0*/  IMAD R4, R0, c[0x0][0x490], RZ ;  /* 0x0001240000047a24 */ /* 0x000fe200078e02ff */
[----:B------:R-:W-:Y:S01]  /*142c0*/  MOV R7, R8 ;  /* 0x0000000800077202 */ /* 0x000fe20000000f00 */
[----:B------:R-:W-:-:S04]  /*142d0*/  IMAD.WIDE.U32 R12, R207, c[0x0][0x490], R12 ;  /* 0x00012400cf0c7a25 */ /* 0x000fc800078e000c */
[----:B------:R-:W-:Y:S02]  /*142e0*/  IMAD R4, R207, c[0x0][0x494], R4 ;  /* 0x00012500cf047a24 */ /* 0x000fe400078e0204 */
[----:B------:R-:W-:Y:S02]  /*142f0*/  IMAD.MOV.U32 R14, RZ, RZ, R12 ;  /* 0x000000ffff0e7224 */ /* 0x000fe400078e000c */
[----:B------:R-:W-:Y:S02]  /*14300*/  IMAD.IADD R15, R4, 0x1, R13 ;  /* 0x00000001040f7824 */ /* 0x000fe400078e020d */
[----:B------:R-:W-:-:S04]  /*14310*/  @P0 IMAD.HI.U32 R6, R8, c[0x0][0x4ec], RZ ;  /* 0x00013b0008060a27 */ /* 0x000fc800078e00ff */
[----:B------:R-:W-:Y:S01]  /*14320*/  IMAD R13, R5, c[0x0][0x498], RZ ;  /* 0x00012600050d7a24 */ /* 0x000fe200078e02ff */
[----:B------:R-:W-:Y:S01]  /*14330*/  @P0 SHF.R.U32.HI R7, RZ, c[0x0][0x4f0], R6 ;  /* 0x00013c00ff070a19 */ /* 0x000fe20000011606 */
[----:B------:R-:W-:-:S03]  /*14340*/  IMAD.WIDE.U32 R14, R208, c[0x0][0x498], R14 ;  /* 0x00012600d00e7a25 */ /* 0x000fc600078e000e */
[C---:B------:R-:W-:Y:S01]  /*14350*/  IADD3 R9, -R7.reuse, RZ, RZ ;  /* 0x000000ff07097210 */ /* 0x040fe20007ffe1ff */
[----:B------:R-:W-:Y:S01]  /*14360*/  IMAD R13, R208, c[0x0][0x49c], R13 ;  /* 0x00012700d00d7a24 */ /* 0x000fe200078e020d */
[----:B------:R-:W-:Y:S02]  /*14370*/  SHF.R.S32.HI R4, RZ, 0x1f, R7 ;  /* 0x0000001fff047819 */ /* 0x000fe40000011407 */
[----:B------:R-:W-:Y:S01]  /*14380*/  IADD3 R12, P0, R7, R14, RZ ;  /* 0x0000000e070c7210 */ /* 0x000fe20007f1e0ff */
[----:B------:R-:W-:-:S03]  /*14390*/  IMAD R9, R9, c[0x0][0x4e8], R8 ;  /* 0x00013a0009097a24 */ /* 0x000fc600078e0208 */
[----:B------:R-:W-:Y:S02]  /*143a0*/  IADD3.X R13, R4, R15, R13, P0, !PT ;  /* 0x0000000f040d7210 */ /* 0x000fe400007fe40d */
[----:B------:R-:W-:Y:S02]  /*143b0*/  SHF.R.S32.HI R6, RZ, 0x1f, R9 ;  /* 0x0000001fff067819 */ /* 0x000fe40000011409 */
[----:B------:R-:W-:Y:S01]  /*143c0*/  MOV R4, 0xff800000 ;  /* 0xff80000000047802 */ /* 0x000fe20000000f00 */
[----:B------:R-:W-:-:S04]  /*143d0*/  IMAD.WIDE.U32 R12, R9, c[0x0][0x488], R12 ;  /* 0x00012200090c7a25 */ /* 0x000fc800078e000c */
[----:B------:R-:W-:-:S04]  /*143e0*/  IMAD R6, R6, c[0x0][0x488], RZ ;  /* 0x0001220006067a24 */ /* 0x000fc800078e02ff */
[----:B------:R-:W-:Y:S01]  /*143f0*/  IMAD R7, R9, c[0x0][0x48c], R6 ;  /* 0x0001230009077a24 */ /* 0x000fe200078e0206 */
[----:B------:R-:W-:-:S04]  /*14400*/  LEA R6, P0, R12, c[0x0][0x450], 0x2 ;  /* 0x000114000c067a11 */ /* 0x000fc800078010ff */
[----:B------:R-:W-:-:S04]  /*14410*/  IADD3 R7, R13, R7, RZ ;  /* 0x000000070d077210 */ /* 0x000fc80007ffe0ff */
[----:B------:R-:W-:-:S05]  /*14420*/  LEA.HI.X R7, R12, c[0x0][0x454], R7, 0x2, P0 ;  /* 0x000115000c077a11 */ /* 0x000fca00000f1407 */
[----:B------:R1:W-:Y:S02]  /*14430*/  STG.E [R6.64], R4 ;  /* 0x0000000406007986 */ /* 0x0003e4000c101904 */
.L_x_140:
[----:B------:R-:W-:Y:S05]  /*14440*/  BSYNC B0 ;  /* 0x0000000000007941 */ /* 0x000fea0003800000 */
.L_x_139:
[----:B-1----:R-:W1:Y:S01]  /*14450*/  S2R R6, SR_CTAID.X ;  /* 0x0000000000067919 */ /* 0x002e620000002500 */
[----:B------:R-:W-:Y:S01]  /*14460*/  SHF.R.S32.HI R9, RZ, 0x1f, R2 ;  /* 0x0000001fff097819 */ /* 0x000fe20000011402 */
[----:B------:R-:W-:Y:S01]  /*14470*/  IMAD R7, R11, c[0x0][0x3a0], RZ ;  /* 0x0000e8000b077a24 */ /* 0x000fe200078e02ff */
[----:B------:R-:W-:Y:S01]  /*14480*/  MOV R8, c[0x0][0x4e8] ;  /* 0x00013a0000087a02 */ /* 0x000fe20000000f00 */
[----:B------:R-:W-:Y:S01]  /*14490*/  IMAD R0, R0, c[0x0][0x3e8], RZ ;  /* 0x0000fa0000007a24 */ /* 0x000fe200078e02ff */
[----:B------:R-:W-:Y:S01]  /*144a0*/  LEA.HI R4, R9, R2, RZ, 0x3 ;  /* 0x0000000209047211 */ /* 0x000fe200078f18ff */
[----:B------:R-:W-:Y:S01]  /*144b0*/  IMAD R7, R10, c[0x0][0x3a4], R7 ;  /* 0x0000e9000a077a24 */ /* 0x000fe200078e0207 */
[----:B------:R-:W-:Y:S01]  /*144c0*/  ISETP.NE.AND P0, PT, R8, 0x1, PT ;  /* 0x000000010800780c */ /* 0x000fe20003f05270 */
[----:B------:R-:W-:Y:S01]  /*144d0*/  IMAD.WIDE.U32 R10, R10, c[0x0][0x3a0], RZ ;  /* 0x0000e8000a0a7a25 */ /* 0x000fe200078e00ff */
[----:B------:R-:W-:Y:S01]  /*144e0*/  LOP3.LUT R9, R4, 0xfffffff8, RZ, 0xc0, !PT ;  /* 0xfffffff804097812 */ /* 0x000fe200078ec0ff */
[----:B------:R-:W-:Y:S01]  /*144f0*/  BSSY B0, `(.L_x_141) ;  /* 0x0000036000007945 */ /* 0x000fe20003800000 */
[----:B------:R-:W-:Y:S01]  /*14500*/  SHF.R.S32.HI R4, RZ, 0x3, R4 ;  /* 0x00000003ff047819 */ /* 0x000fe20000011404 */
[----:B------:R-:W-:Y:S01]  /*14510*/  IMAD R0, R207, c[0x0][0x3ec], R0 ;  /* 0x0000fb00cf007a24 */ /* 0x000fe200078e0200 */
[----:B------:R-:W-:Y:S01]  /*14520*/  IADD3 R11, R11, R7, RZ ;  /* 0x000000070b0b7210 */ /* 0x000fe20007ffe0ff */
[----:B------:R-:W-:-:S02]  /*14530*/  IMAD.IADD R9, R2, 0x1, -R9 ;  /* 0x0000000102097824 */ /* 0x000fc400078e0a09 */
[----:B------:R-:W-:Y:S02]  /*14540*/  IMAD R5, R5, c[0x0][0x3f0], RZ ;  /* 0x0000fc0005057a24 */ /* 0x000fe400078e02ff */
[----:B------:R-:W-:Y:S01]  /*14550*/  IMAD.WIDE.U32 R10, R207, c[0x0][0x3e8], R10 ;  /* 0x0000fa00cf0a7a25 */ /* 0x000fe200078e000a */
[CC--:B------:R-:W-:Y:S02]  /*14560*/  LEA R7, R9.reuse, R4.reuse, 0x5 ;  /* 0x0000000409077211 */ /* 0x0c0fe400078e28ff */
[----:B------:R-:W-:Y:S01]  /*14570*/  SHF.L.U32 R9, R9, 0x3, RZ ;  /* 0x0000000309097819 */ /* 0x000fe200000006ff */
[----:B------:R-:W-:Y:S01]  /*14580*/  IMAD R5, R208, c[0x0][0x3f4], R5 ;  /* 0x0000fd00d0057a24 */ /* 0x000fe200078e0205 */
[----:B------:R-:W-:Y:S01]  /*14590*/  IADD3 R11, R0, R11, RZ ;  /* 0x0000000b000b7210 */ /* 0x000fe20007ffe0ff */
[C---:B-1----:R-:W-:Y:S01]  /*145a0*/  IMAD R7, R6.reuse, 0x80, R7 ;  /* 0x0000008006077824 */ /* 0x042fe200078e0207 */
[----:B------:R-:W-:Y:S01]  /*145b0*/  LEA R4, R6, R4, 0x7 ;  /* 0x0000000406047211 */ /* 0x000fe200078e38ff */
[----:B-----5:R-:W-:Y:S01]  /*145c0*/  IMAD R3, R3, c[0x0][0x4e8], RZ ;  /* 0x00013a0003037a24 */ /* 0x020fe200078e02ff */
[----:B------:R-:W-:Y:S01]  /*145d0*/  IADD3 R6, R9, 0x40, RZ ;  /* 0x0000004009067810 */ /* 0x000fe20007ffe0ff */
[----:B------:R-:W-:Y:S01]  /*145e0*/  @P0 IMAD.HI.U32 R0, R7, c[0x0][0x4ec], RZ ;  /* 0x00013b0007000a27 */ /* 0x000fe200078e00ff */
[----:B------:R-:W-:-:S03]  /*145f0*/  MOV R2, R7 ;  /* 0x0000000700027202 */ /* 0x000fc60000000f00 */
[----:B------:R-:W-:Y:S01]  /*14600*/  IMAD.WIDE.U32 R10, R208, c[0x0][0x3f0], R10 ;  /* 0x0000fc00d00a7a25 */ /* 0x000fe200078e000a */
[----:B------:R-:W-:-:S04]  /*14610*/  @P0 SHF.R.U32.HI R2, RZ, c[0x0][0x4f0], R0 ;  /* 0x00013c00ff020a19 */ /* 0x000fc80000011600 */
[--C-:B------:R-:W-:Y:S01]  /*14620*/  SHF.R.S32.HI R8, RZ, 0x1f, R2.reuse ;  /* 0x0000001fff087819 */ /* 0x100fe20000011402 */
[----:B------:R-:W-:Y:S01]  /*14630*/  IMAD.MOV R0, RZ, RZ, -R2 ;  /* 0x000000ffff007224 */ /* 0x000fe200078e0a02 */
[----:B------:R-:W-:-:S03]  /*14640*/  IADD3 R11, R11, R5, RZ ;  /* 0x000000050b0b7210 */ /* 0x000fc60007ffe0ff */
[----:B------:R-:W-:Y:S02]  /*14650*/  IMAD R5, R8, c[0x0][0x3e0], RZ ;  /* 0x0000f80008057a24 */ /* 0x000fe400078e02ff */
[----:B------:R-:W-:Y:S02]  /*14660*/  IMAD R0, R0, c[0x0][0x4e8], R7 ;  /* 0x00013a0000007a24 */ /* 0x000fe400078e0207 */
[----:B------:R-:W-:-:S04]  /*14670*/  IMAD.WIDE.U32 R10, R2, c[0x0][0x3e0], R10 ;  /* 0x0000f800020a7a25 */ /* 0x000fc800078e000a */
[----:B------:R-:W-:Y:S01]  /*14680*/  IMAD R5, R2, c[0x0][0x3e4], R5 ;  /* 0x0000f90002057a24 */ /* 0x000fe200078e0205 */
[----:B------:R-:W-:-:S04]  /*14690*/  SHF.R.S32.HI R2, RZ, 0x1f, R0 ;  /* 0x0000001fff027819 */ /* 0x000fc80000011400 */
        /* <DEDUP_REMOVED lines=9> */
[----:B------:R-:W-:-:S03]  /*14730*/  IADD3 R5, R9, 0x80, RZ ;  /* 0x0000008009057810 */ /* 0x000fc60007ffe0ff */
[----:B------:R1:W3:Y:S08]  /*14740*/  SHFL.IDX PT, R11, R0, RZ, 0x181f ;  /* 0x00181fff000b7589 */ /* 0x0002f000000e0000 */
[----:B------:R-:W-:Y:S05]  /*14750*/  @P0 BRA `(.L_x_142) ;  /* 0x000000f000000947 */ /* 0x000fea0003800000 */
[----:B------:R-:W-:Y:S02]  /*14760*/  ISETP.GE.AND P1, PT, R6, c[0x0][0x3c8], PT ;  /* 0x0000f20006007a0c */ /* 0x000fe40003f26270 */
[----:B------:R-:W-:-:S02]  /*14770*/  ISETP.GE.AND P0, PT, R5, c[0x0][0x3c8], PT ;  /* 0x0000f20005007a0c */ /* 0x000fc40003f06270 */
        /* <DEDUP_REMOVED lines=13> */
.L_x_142:
[----:B------:R-:W-:Y:S05]  /*14850*/  BSYNC B0 ;  /* 0x0000000000007941 */ /* 0x000fea0003800000 */
.L_x_141:
[----:B------:R-:W-:Y:S01]  /*14860*/  IADD3 R8, R4, 0x20, RZ ;  /* 0x0000002004087810 */ /* 0x000fe20007ffe0ff */
[----:B--23--:R2:W3:Y:S01]  /*14870*/  SHFL.IDX PT, R11, R0, 0x1, 0x181f ;  /* 0x00381f00000b7f89 */ /* 0x00c4e200000e0000 */
        /* <DEDUP_REMOVED lines=9> */
[----:B------:R-:W-:Y:S02]  /*14910*/  @!P1 LEA.HI R8, R7, R6, RZ, 0x3 ;  /* 0x0000000607089211 */ /* 0x000fe400078f18ff */
[----:B------:R-:W-:Y:S01]  /*14920*/  @!P0 LEA.HI R7, R12, R5, RZ, 0x3 ;  /* 0x000000050c078211 */ /* 0x000fe200078f18ff */
[----:B---34-:R-:W-:Y:S01]  /*14930*/  @!P2 IMAD.WIDE R12, R9, 0x2, R10 ;  /* 0x00000002090ca825 */ /* 0x018fe200078e020a */
[----:B------:R-:W-:Y:S02]  /*14940*/  @!P1 LOP3.LUT R8, R8, 0xfffffff8, RZ, 0xc0, !PT ;  /* 0xfffffff808089812 */ /* 0x000fe400078ec0ff */
[----:B------:R-:W-:-:S02]  /*14950*/  @!P0 LOP3.LUT R7, R7, 0xfffffff8, RZ, 0xc0, !PT ;  /* 0xfffffff807078812 */ /* 0x000fc400078ec0ff */
[----:B------:R3:W-:Y:S01]  /*14960*/  @!P2 ST.E.128 [R12.64], RZ ;  /* 0x000000ff0c00a985 */ /* 0x0007e2000c101d04 */
[----:B------:R-:W-:-:S04]  /*14970*/  @!P1 IMAD.WIDE R14, R8, 0x2, R10 ;  /* 0x00000002080e9825 */ /* 0x000fc800078e020a */
[----:B------:R-:W-:Y:S01]  /*14980*/  @!P0 IMAD.WIDE R10, R7, 0x2, R10 ;  /* 0x00000002070a8825 */ /* 0x000fe200078e020a */
[----:B------:R3:W-:Y:S04]  /*14990*/  @!P1 ST.E.128 [R14.64], RZ ;  /* 0x000000ff0e009985 */ /* 0x0007e8000c101d04 */
[----:B------:R3:W-:Y:S02]  /*149a0*/  @!P0 ST.E.128 [R10.64], RZ ;  /* 0x000000ff0a008985 */ /* 0x0007e4000c101d04 */
.L_x_144:
[----:B------:R-:W-:Y:S05]  /*149b0*/  BSYNC B0 ;  /* 0x0000000000007941 */ /* 0x000fea0003800000 */
.L_x_143:
[----:B------:R-:W-:Y:S01]  /*149c0*/  IADD3 R8, R4, 0x40, RZ ;  /* 0x0000004004087810 */ /* 0x000fe20007ffe0ff */
[----:B---3--:R3:W1:Y:S01]  /*149d0*/  SHFL.IDX PT, R11, R0, 0x2, 0x181f ;  /* 0x00581f00000b7f89 */ /* 0x00866200000e0000 */
        /* <DEDUP_REMOVED lines=11> */
[----:B-1--4-:R-:W-:Y:S01]  /*14a90*/  @!P2 IMAD.WIDE R12, R9, 0x2, R10 ;  /* 0x00000002090ca825 */ /* 0x012fe200078e020a */
[----:B------:R-:W-:Y:S02]  /*14aa0*/  @!P1 LOP3.LUT R8, R8, 0xfffffff8, RZ, 0xc0, !PT ;  /* 0xfffffff808089812 */ /* 0x000fe400078ec0ff */
[----:B------:R-:W-:-:S02]  /*14ab0*/  @!P0 LOP3.LUT R7, R7, 0xfffffff8, RZ, 0xc0, !PT ;  /* 0xfffffff807078812 */ /* 0x000fc400078ec0ff */
[----:B------:R1:W-:Y:S01]  /*14ac0*/  @!P2 ST.E.128 [R12.64], RZ ;  /* 0x000000ff0c00a985 */ /* 0x0003e2000c101d04 */
[----:B------:R-:W-:-:S04]  /*14ad0*/  @!P1 IMAD.WIDE R14, R8, 0x2, R10 ;  /* 0x00000002080e9825 */ /* 0x000fc800078e020a */
[----:B------:R-:W-:Y:S01]  /*14ae0*/  @!P0 IMAD.WIDE R10, R7, 0x2, R10 ;  /* 0x00000002070a8825 */ /* 0x000fe200078e020a */
[----:B------:R1:W-:Y:S04]  /*14af0*/  @!P1 ST.E.128 [R14.64], RZ ;  /* 0x000000ff0e009985 */ /* 0x0003e8000c101d04 */
[----:B------:R1:W-:Y:S02]  /*14b00*/  @!P0 ST.E.128 [R10.64], RZ ;  /* 0x000000ff0a008985 */ /* 0x0003e4000c101d04 */
.L_x_146:
[----:B------:R-:W-:Y:S05]  /*14b10*/  BSYNC B0 ;  /* 0x0000000000007941 */ /* 0x000fea0003800000 */
.L_x_145:
[----:B------:R-:W-:Y:S01]  /*14b20*/  IADD3 R4, R4, 0x60, RZ ;  /* 0x0000006004047810 */ /* 0x000fe20007ffe0ff */
[----:B-1----:R1:W2:Y:S03]  /*14b30*/  SHFL.IDX PT, R11, R0, 0x3, 0x181f ;  /* 0x00781f00000b7f89 */ /* 0x0022a600000e0000 */
[----:B------:R-:W-:Y:S01]  /*14b40*/  ISETP.GE.AND P0, PT, R4, R3, PT ;  /* 0x000000030400720c */ /* 0x000fe20003f06270 */
[----:B----4-:R1:W4:-:S12]  /*14b50*/  SHFL.IDX PT, R10, R2, 0x3, 0x181f ;  /* 0x00781f00020a7f89 */ /* 0x01031800000e0000 */
[----:B------:R-:W-:Y:S05]  /*14b60*/  @P0 EXIT ;  /* 0x000000000000094d */ /* 0x000fea0003800000 */
[----:B------:R-:W-:Y:S02]  /*14b70*/  ISETP.GE.AND P0, PT, R6, c[0x0][0x3c8], PT ;  /* 0x0000f20006007a0c */ /* 0x000fe40003f06270 */
[----:B------:R-:W-:-:S11]  /*14b80*/  ISETP.GE.AND P1, PT, R9, c[0x0][0x3c8], PT ;  /* 0x0000f20009007a0c */ /* 0x000fd60003f26270 */
[----:B------:R-:W-:-:S04]  /*14b90*/  @!P0 SHF.R.S32.HI R3, RZ, 0x1f, R6 ;  /* 0x0000001fff038819 */ /* 0x000fc80000011406 */
[----:B------:R-:W-:Y:S01]  /*14ba0*/  @!P0 LEA.HI R3, R3, R6, RZ, 0x3 ;  /* 0x0000000603038211 */ /* 0x000fe200078f18ff */
[----:B--2-4-:R-:W-:-:S03]  /*14bb0*/  @!P1 IMAD.WIDE R6, R9, 0x2, R10 ;  /* 0x0000000209069825 */ /* 0x014fc600078e020a */
[----:B------:R-:W-:Y:S02]  /*14bc0*/  @!P0 LOP3.LUT R3, R3, 0xfffffff8, RZ, 0xc0, !PT ;  /* 0xfffffff803038812 */ /* 0x000fe400078ec0ff */
[----:B------:R2:W-:Y:S03]  /*14bd0*/  @!P1 ST.E.128 [R6.64], RZ ;  /* 0x000000ff06009985 */ /* 0x0005e6000c101d04 */
[----:B-1-3--:R-:W-:-:S05]  /*14be0*/  @!P0 IMAD.WIDE R2, R3, 0x2, R10 ;  /* 0x0000000203028825 */ /* 0x00afca00078e020a */
[----:B------:R2:W-:Y:S01]  /*14bf0*/  @!P0 ST.E.128 [R2.64], RZ ;  /* 0x000000ff02008985 */ /* 0x0005e2000c101d04 */
[----:B------:R-:W-:-:S13]  /*14c00*/  ISETP.GE.AND P0, PT, R5, c[0x0][0x3c8], PT ;  /* 0x0000f20005007a0c */ /* 0x000fda0003f06270 */
[----:B------:R-:W-:Y:S05]  /*14c10*/  @P0 EXIT ;  /* 0x000000000000094d */ /* 0x000fea0003800000 */
[----:B------:R-:W-:-:S04]  /*14c20*/  SHF.R.S32.HI R0, RZ, 0x1f, R5 ;  /* 0x0000001fff007819 */ /* 0x000fc80000011405 */
[----:B------:R-:W-:-:S04]  /*14c30*/  LEA.HI R0, R0, R5, RZ, 0x3 ;  /* 0x0000000500007211 */ /* 0x000fc800078f18ff */
[----:B--2---:R-:W-:-:S05]  /*14c40*/  LOP3.LUT R3, R0, 0xfffffff8, RZ, 0xc0, !PT ;  /* 0xfffffff800037812 */ /* 0x004fca00078ec0ff */
[----:B------:R-:W-:-:S05]  /*14c50*/  IMAD.WIDE R10, R3, 0x2, R10 ;  /* 0x00000002030a7825 */ /* 0x000fca00078e020a */
[----:B------:R-:W-:Y:S01]  /*14c60*/  ST.E.128 [R10.64], RZ ;  /* 0x000000ff0a007985 */ /* 0x000fe2000c101d04 */
[----:B------:R-:W-:Y:S05]  /*14c70*/  EXIT ;  /* 0x000000000000794d */ /* 0x000fea0003800000 */
.L_x_147:
        /* <DEDUP_REMOVED lines=16> */
.L_x_2616:


//--------------------- .text._ZN7cutlass13device_kernelIN5flash19enable_sm80_to_sm89INS1_16FlashAttnFwdSm80INS1_25CollectiveMainloopFwdSm80ILi8ELi1ELb0EN4cute5tupleIJNS5_1CILi128EEENS7_ILi64EEENS7_ILi192EEEEEELi192ENS_10bfloat16_tEfNS_4arch4Sm80ELb0ELb1ELb1ELb0ELb0ELb0ELb1ELb0EEENS1_21CollectiveEpilogueFwdINS6_IJS8_SA_S9_EEENS6_IJNS7_ILi1EEESI_SI_EEESC_SE_Li256ELb0ELb1ELb0ELb0EEENS1_19SingleTileSchedulerILb0ELb0ELb1ELi128EEEEEEEEEvNT_6ParamsE --------------------------
	.section	.text._ZN7cutlass13device_kernelIN5flash19enable_sm80_to_sm89INS1_16FlashAttnFwdSm80INS1_25CollectiveMainloopFwdSm80ILi8ELi1ELb0EN4cute5tupleIJNS5_1CILi128EEENS7_ILi64EEENS7_ILi192EEEEEELi192ENS_10bfloat16_tEfNS_4arch4Sm80ELb0ELb1ELb1ELb0ELb0ELb0ELb1ELb0EEENS1_21CollectiveEpilogueFwdINS6_IJS8_SA_S9_EEENS6_IJNS7_ILi1EEESI_SI_EEESC_SE_Li256ELb0ELb1ELb0ELb0EEENS1_19SingleTileSchedulerILb0ELb0ELb1ELi128EEEEEEEEEvNT_6ParamsE,"ax",@progbits
	.sectioninfo	@"SHI_REGISTERS=255"
	.align	128
.text._ZN7cutlass13device_kernelIN5flash19enable_sm80_to_sm89INS1_16FlashAttnFwdSm80INS1_25CollectiveMainloopFwdSm80ILi8ELi1ELb0EN4cute5tupleIJNS5_1CILi128EEENS7_ILi64EEENS7_ILi192EEEEEELi192ENS_10bfloat16_tEfNS_4arch4Sm80ELb0ELb1ELb1ELb0ELb0ELb0ELb1ELb0EEENS1_21CollectiveEpilogueFwdINS6_IJS8_SA_S9_EEENS6_IJNS7_ILi1EEESI_SI_EEESC_SE_Li256ELb0ELb1ELb0ELb0EEENS1_19SingleTileSchedulerILb0ELb0ELb1ELi128EEEEEEEEEvNT_6ParamsE:
        .type           _ZN7cutlass13device_kernelIN5flash19enable_sm80_to_sm89INS1_16FlashAttnFwdSm80INS1_25CollectiveMainloopFwdSm80ILi8ELi1ELb0EN4cute5tupleIJNS5_1CILi128EEENS7_ILi64EEENS7_ILi192EEEEEELi192ENS_10bfloat16_tEfNS_4arch4Sm80ELb0ELb1ELb1ELb0ELb0ELb0ELb1ELb0EEENS1_21CollectiveEpilogueFwdINS6_IJS8_SA_S9_EEENS6_IJNS7_ILi1EEESI_SI_EEESC_SE_Li256ELb0ELb1ELb0ELb0EEENS1_19SingleTileSchedulerILb0ELb0ELb1ELi128EEEEEEEEEvNT_6ParamsE,@function
        .size           _ZN7cutlass13device_kernelIN5flash19enable_sm80_to_sm89INS1_16FlashAttnFwdSm80INS1_25CollectiveMainloopFwdSm80ILi8ELi1ELb0EN4cute5tupleIJNS5_1CILi128EEENS7_ILi64EEENS7_ILi192EEEEEELi192ENS_10bfloat16_tEfNS_4arch4Sm80ELb0ELb1ELb1ELb0ELb0ELb0ELb1ELb0EEENS1_21CollectiveEpilogueFwdINS6_IJS8_SA_S9_EEENS6_IJNS7_ILi1EEESI_SI_EEESC_SE_Li256ELb0ELb1ELb0ELb0EEENS1_19SingleTileSchedulerILb0ELb0ELb1ELi128EEEEEEEEEvNT_6ParamsE,(.L_x_2617 - _ZN7cutlass13device_kernelIN5flash19enable_sm80_to_sm89INS1_16FlashAttnFwdSm80INS1_25CollectiveMainloopFwdSm80ILi8ELi1ELb0EN4cute5tupleIJNS5_1CILi128EEENS7_ILi64EEENS7_ILi192EEEEEELi192ENS_10bfloat16_tEfNS_4arch4Sm80ELb0ELb1ELb1ELb0ELb0ELb0ELb1ELb0EEENS1_21CollectiveEpilogueFwdINS6_IJS8_SA_S9_EEENS6_IJNS7_ILi1EEESI_SI_EEESC_SE_Li256ELb0ELb1ELb0ELb0EEENS1_19SingleTileSchedulerILb0ELb0ELb1ELi128EEEEEEEEEvNT_6ParamsE)
        .other          _ZN7cutlass13device_kernelIN5flash19enable_sm80_to_sm89INS1_16FlashAttnFwdSm80INS1_25CollectiveMainloopFwdSm80ILi8ELi1ELb0EN4cute5tupleIJNS5_1CILi128EEENS7_ILi64EEENS7_ILi192EEEEEELi192ENS_10bfloat16_tEfNS_4arch4Sm80ELb0ELb1ELb1ELb0ELb0ELb0ELb1ELb0EEENS1_21CollectiveEpilogueFwdINS6_IJS8_SA_S9_EEENS6_IJNS7_ILi1EEESI_SI_EEESC_SE_Li256ELb0ELb1ELb0ELb0EEENS1_19SingleTileSchedulerILb0ELb0ELb1ELi128EEEEEEEEEvNT_6ParamsE,@"STO_CUDA_ENTRY STV_DEFAULT"
_ZN7cutlass13device_kernelIN5flash19enable_sm80_to_sm89INS1_16FlashAttnFwdSm80INS1_25CollectiveMainloopFwdSm80ILi8ELi1ELb0EN4cute5tupleIJNS5_1CILi128EEENS7_ILi64EEENS7_ILi192EEEEEELi192ENS_10bfloat16_tEfNS_4arch4Sm80ELb0ELb1ELb1ELb0ELb0ELb0ELb1ELb0EEENS1_21CollectiveEpilogueFwdINS6_IJS8_SA_S9_EEENS6_IJNS7_ILi1EEESI_SI_EEESC_SE_Li256ELb0ELb1ELb0ELb0EEENS1_19SingleTileSchedulerILb0ELb0ELb1ELi128EEEEEEEEEvNT_6ParamsE:
[----:B------:R-:W-:Y:S02]  /*0000*/  MOV R1, c[0x0][0x28] ;  /* 0x00000a0000017a02 */ /* 0x000fe40000000f00 */
[----:B------:R-:W1:Y:S02]  /*0010*/  S2R R0, SR_CTAID.Z ;  /* 0x0000000000007919 */ /* 0x000e640000002700 */
[----:B-1----:R-:W-:-:S13]  /*0020*/  ISETP.GE.AND P0, PT, R0, RZ, PT ;  /* 0x000000ff0000720c */ /* 0x002fda0003f06270 */
[----:B------:R-:W-:Y:S05]  /*0030*/  @!P0 EXIT ;  /* 0x000000000000894d */ /* 0x000fea0003800000 */
[----:B------:R-:W1:Y:S01]  /*0040*/  S2UR UR15, SR_CTAID.X ;  /* 0x00000000000f79c3 */ /* 0x000e620000002500 */
[----:B------:R-:W-:Y:S01]  /*0050*/  ULDC UR9, c[0x0][0x2c4] ;  /* 0x0000b10000097ab9 */ /* 0x000fe20000000800 */
[----:B------:R-:W2:Y:S01]  /*0060*/  S2R R88, SR_TID.X ;  /* 0x0000000000587919 */ /* 0x000ea20000002100 */
[----:B------:R-:W-:Y:S02]  /*0070*/  UISETP.NE.AND UP2, UPT, UR9, 0x1, UPT ;  /* 0x000000010900788c */ /* 0x000fe4000bf45270 */
[----:B------:R-:W-:Y:S02]  /*0080*/  ULDC.64 UR4, c[0x0][0x2c8] ;  /* 0x0000b20000047ab9 */ /* 0x000fe40000000a00 */
[----:B------:R-:W-:Y:S02]  /*0090*/  UMOV UR6, 0x1 ;  /* 0x0000000100067882 */ /* 0x000fe40000000000 */
[----:B------:R-:W-:Y:S02]  /*00a0*/  ULDC UR8, c[0x0][0x168] ;  /* 0x00005a0000087ab9 */ /* 0x000fe40000000800 */
[----:B------:R-:W-:-:S02]  /*00b0*/  UIADD3 UR8, UR6, -UR8, URZ ;  /* 0x8000000806087290 */ /* 0x000fc4000fffe03f */
[----:B-1----:R-:W-:-:S04]  /*00c0*/  USHF.L.U32 UR15, UR15, 0x7, URZ ;  /* 0x000000070f0f7899 */ /* 0x002fc8000800063f */
[----:B------:R-:W-:Y:S02]  /*00d0*/  @UP2 UIADD3 UR10, UR15, 0x7f, URZ ;  /* 0x0000007f0f0a2890 */ /* 0x000fe4000fffe03f */
[----:B------:R-:W-:Y:S02]  /*00e0*/  UIADD3 UR7, UR15, 0x7f, URZ ;  /* 0x0000007f0f077890 */ /* 0x000fe4000fffe03f */
[----:B------:R-:W-:-:S04]  /*00f0*/  UIMAD.WIDE.U32 UR10, UR10, UR4, URZ ;  /* 0x000000040a0a72a5 */ /* 0x000fc8000f8e003f */
[----:B------:R-:W-:-:S03]  /*0100*/  @UP2 USHF.R.U32.HI UR7, URZ, UR5, UR11 ;  /* 0x000000053f072299 */ /* 0x000fc6000801160b */
[----:B------:R-:W-:Y:S02]  /*0110*/  ULDC.64 UR4, c[0x0][0x328] ;  /* 0x0000ca0000047ab9 */ /* 0x000fe40000000a00 */
[----:B------:R-:W-:-:S03]  /*0120*/  UISETP.LE.AND UP1, UPT, UR6, UR5, UPT ;  /* 0x000000050600728c */ /* 0x000fc6000bf23270 */
[----:B------:R-:W-:Y:S02]  /*0130*/  ULDC UR5, c[0x0][0x1d0] ;  /* 0x0000740000057ab9 */ /* 0x000fe40000000800 */
[----:B------:R-:W-:Y:S01]  /*0140*/  UIADD3 UR5, UR7, UR5, UR8 ;  /* 0x0000000507057290 */ /* 0x000fe2000fffe008 */
[----:B------:R-:W-:-:S03]  /*0150*/  PLOP3.LUT P0, PT, PT, PT, UP1, 0x40, 0x0 ;  /* 0x000000000000781c */ /* 0x000fc60003f0e818 */
[----:B------:R-:W-:-:S10]  /*0160*/  UIADD3 UR7, UR5, UR4, URZ ;  /* 0x0000000405077290 */ /* 0x000fd4000fffe03f */
[----:B------:R-:W-:Y:S05]  /*0170*/  @P0 BRA `(.L_x_148) ;  /* 0x0000014000000947 */ /* 0x000fea0003800000 */
[----:B--2---:R-:W-:Y:S01]  /*0180*/  ISETP.LT.AND P0, PT, RZ, UR5, PT ;  /* 0x00000005ff007c0c */ /* 0x004fe2000bf01270 */
[----:B------:R-:W-:-:S12]  /*0190*/  UIADD3 UR8, UR5, -0x1, URZ ;  /* 0xffffffff05087890 */ /* 0x000fd8000fffe03f */
[----:B------:R-:W-:Y:S05]  /*01a0*/  @P0 BRA `(.L_x_149) ;  /* 0x0000008000000947 */ /* 0x000fea0003800000 */
[----:B------:R-:W-:Y:S02]  /*01b0*/  ULDC UR4, c[0x0][0x32c] ;  /* 0x0000cb0000047ab9 */ /* 0x000fe40000000800 */
[----:B------:R-:W-:Y:S02]  /*01c0*/  UISETP.NE.AND UP0, UPT, UR6, UR4, UPT ;  /* 0x000000040600728c */ /* 0x000fe4000bf05270 */
[----:B------:R-:W-:-:S03]  /*01d0*/  UIADD3 UR8, -UR5, URZ, URZ ;  /* 0x0000003f05087290 */ /* 0x000fc6000fffe13f */
[----:B------:R-:W-:Y:S02]  /*01e0*/  ULDC.64 UR4, c[0x0][0x330] ;  /* 0x0000cc0000047ab9 */ /* 0x000fe40000000a00 */
[----:B------:R-:W-:-:S04]  /*01f0*/  UIMAD.WIDE.U32 UR10, UR8, UR4, URZ ;  /* 0x00000004080a72a5 */ /* 0x000fc8000f8e003f */
[----:B------:R-:W-:-:S04]  /*0200*/  @UP0 USHF.R.U32.HI UR8, URZ, UR5, UR11 ;  /* 0x000000053f080299 */ /* 0x000fc8000801160b */
[----:B------:R-:W-:Y:S01]  /*0210*/  ULOP3.LUT UR8, URZ, UR8, URZ, 0x33, !UPT ;  /* 0x000000083f087292 */ /* 0x000fe2000f8e333f */
[----:B------:R-:W-:Y:S05]  /*0220*/  BRA `(.L_x_150) ;  /* 0x0000005000007947 */ /* 0x000fea0003800000 */
.L_x_149:
[----:B------:R-:W-:Y:S02]  /*0230*/  ULDC UR4, c[0x0][0x32c] ;  /* 0x0000cb0000047ab9 */ /* 0x000fe40000000800 */
[----:B------:R-:W-:-:S03]  /*0240*/  UISETP.NE.AND UP0, UPT, UR6, UR4, UPT ;  /* 0x000000040600728c */ /* 0x000fc6000bf05270 */
[----:B------:R-:W-:Y:S02]  /*0250*/  ULDC.64 UR4, c[0x0][0x330] ;  /* 0x0000cc0000047ab9 */ /* 0x000fe40000000a00 */
[----:B------:R-:W-:-:S06]  /*0260*/  UIMAD.WIDE.U32 UR10, UR8, UR4, URZ ;  /* 0x00000004080a72a5 */ /* 0x000fcc000f8e003f */
[----:B------:R-:W-:Y:S02]  /*0270*/  @UP0 USHF.R.U32.HI UR8, URZ, UR5, UR11 ;  /* 0x000000053f080299 */ /* 0x000fe4000801160b */
.L_x_150:
[----:B------:R-:W-:Y:S02]  /*0280*/  ULDC UR4, c[0x0][0x32c] ;  /* 0x0000cb0000047ab9 */ /* 0x000fe40000000800 */
[----:B------:R-:W-:-:S04]  /*0290*/  UIMAD UR4, UR8, UR4, UR4 ;  /* 0x00000004080472a4 */ /* 0x000fc8000f8e0204 */
[----:B------:R-:W-:-:S04]  /*02a0*/  UISETP.LT.AND UP0, UPT, UR7, UR4, UPT ;  /* 0x000000040700728c */ /* 0x000fc8000bf01270 */
[----:B------:R-:W-:-:S03]  /*02b0*/  USEL UR7, UR7, UR4, UP0 ;  /* 0x0000000407077287 */ /* 0x000fc60008000000 */
.L_x_148:
[----:B--2---:R-:W-:Y:S01]  /*02c0*/  ULDC.64 UR4, c[0x0][0x2c8] ;  /* 0x0000b20000047ab9 */ /* 0x004fe20000000a00 */
[----:B------:R-:W-:Y:S01]  /*02d0*/  PLOP3.LUT P0, PT, PT, PT, UP1, 0x40, 0x0 ;  /* 0x000000000000781c */ /* 0x000fe20003f0e818 */
[----:B------:R-:W-:Y:S02]  /*02e0*/  UIMAD.WIDE.U32 UR12, UR15, UR4, URZ ;  /* 0x000000040f0c72a5 */ /* 0x000fe4000f8e003f */
[----:B------:R-:W-:Y:S02]  /*02f0*/  UMOV UR8, 0x3f ;  /* 0x0000003f00087882 */ /* 0x000fe40000000000 */
[----:B------:R-:W-:Y:S02]  /*0300*/  ULDC UR4, c[0x0][0x1d0] ;  /* 0x0000740000047ab9 */ /* 0x000fe40000000800 */
[----:B------:R-:W-:Y:S02]  /*0310*/  UIADD3 UR7, UR7, 0x3f, URZ ;  /* 0x0000003f07077890 */ /* 0x000fe4000fffe03f */
[----:B------:R-:W-:-:S02]  /*0320*/  UIADD3 UR8, UR8, UR4, URZ ;  /* 0x0000000408087290 */ /* 0x000fc4000fffe03f */
[----:B------:R-:W-:Y:S02]  /*0330*/  UMOV UR10, UR15 ;  /* 0x0000000f000a7c82 */ /* 0x000fe40008000000 */
[----:B------:R-:W-:Y:S02]  /*0340*/  @UP2 USHF.R.U32.HI UR10, URZ, UR5, UR13 ;  /* 0x000000053f0a2299 */ /* 0x000fe4000801160d */
[----:B------:R-:W-:Y:S02]  /*0350*/  USHF.R.S32.HI UR12, URZ, 0x1f, UR7 ;  /* 0x0000001f3f0c7899 */ /* 0x000fe40008011407 */
[----:B------:R-:W-:Y:S02]  /*0360*/  USHF.R.S32.HI UR13, URZ, 0x1f, UR8 ;  /* 0x0000001f3f0d7899 */ /* 0x000fe40008011408 */
[----:B------:R-:W-:Y:S02]  /*0370*/  ULEA.HI UR12, UR12, UR7, URZ, 0x6 ;  /* 0x000000070c0c7291 */ /* 0x000fe4000f8f303f */
[----:B------:R-:W-:-:S02]  /*0380*/  ULEA.HI UR13, UR13, UR8, URZ, 0x6 ;  /* 0x000000080d0d7291 */ /* 0x000fc4000f8f303f */
[----:B------:R-:W-:Y:S02]  /*0390*/  ULDC UR11, c[0x0][0x168] ;  /* 0x00005a00000b7ab9 */ /* 0x000fe40000000800 */
[----:B------:R-:W-:Y:S02]  /*03a0*/  UIADD3 UR7, UR4, -UR11, URZ ;  /* 0x8000000b04077290 */ /* 0x000fe4000fffe03f */
[----:B------:R-:W-:Y:S02]  /*03b0*/  USHF.R.S32.HI UR12, URZ, 0x6, UR12 ;  /* 0x000000063f0c7899 */ /* 0x000fe4000801140c */
[----:B------:R-:W-:Y:S02]  /*03c0*/  USHF.R.S32.HI UR13, URZ, 0x6, UR13 ;  /* 0x000000063f0d7899 */ /* 0x000fe4000801140d */
[----:B------:R-:W-:Y:S02]  /*03d0*/  UIADD3 UR4, UR7, UR10, URZ ;  /* 0x0000000a07047290 */ /* 0x000fe4000fffe03f */
[----:B------:R-:W-:-:S02]  /*03e0*/  UISETP.LT.AND UP0, UPT, UR13, UR12, UPT ;  /* 0x0000000c0d00728c */ /* 0x000fc4000bf01270 */
[----:B------:R-:W-:Y:S02]  /*03f0*/  ULDC UR5, c[0x0][0x324] ;  /* 0x0000c90000057ab9 */ /* 0x000fe40000000800 */
[----:B------:R-:W-:Y:S02]  /*0400*/  UIADD3 UR8, UR4, -UR5, URZ ;  /* 0x8000000504087290 */ /* 0x000fe4000fffe03f */
[----:B------:R-:W-:Y:S01]  /*0410*/  USEL UR13, UR13, UR12, UP0 ;  /* 0x0000000c0d0d7287 */ /* 0x000fe20008000000 */
[----:B------:R-:W-:Y:S05]  /*0420*/  @P0 BRA `(.L_x_151) ;  /* 0x0000015000000947 */ /* 0x000fea0003800000 */
[----:B------:R-:W-:Y:S02]  /*0430*/  UMOV UR10, UR4 ;  /* 0x00000004000a7c82 */ /* 0x000fe40008000000 */
[----:B------:R-:W-:-:S06]  /*0440*/  UISETP.GT.AND UP0, UPT, UR10, -0x1, UPT ;  /* 0xffffffff0a00788c */ /* 0x000fcc000bf04270 */
[----:B------:R-:W-:-:S13]  /*0450*/  PLOP3.LUT P0, PT, PT, PT, UP0, 0x80, 0x0 ;  /* 0x000000000000781c */ /* 0x000fda0003f0f008 */
[----:B------:R-:W-:Y:S05]  /*0460*/  @P0 BRA `(.L_x_152) ;  /* 0x0000008000000947 */ /* 0x000fea0003800000 */
[----:B------:R-:W-:Y:S02]  /*0470*/  ULDC UR4, c[0x0][0x32c] ;  /* 0x0000cb0000047ab9 */ /* 0x000fe40000000800 */
[----:B------:R-:W-:Y:S02]  /*0480*/  UISETP.NE.AND UP0, UPT, UR4, 0x1, UPT ;  /* 0x000000010400788c */ /* 0x000fe4000bf05270 */
[----:B------:R-:W-:Y:S02]  /*0490*/  ULOP3.LUT UR10, URZ, UR10, URZ, 0x33, !UPT ;  /* 0x0000000a3f0a7292 */ /* 0x000fe4000f8e333f */
[----:B------:R-:W-:Y:S02]  /*04a0*/  ULDC.64 UR4, c[0x0][0x330] ;  /* 0x0000cc0000047ab9 */ /* 0x000fe40000000a00 */
[----:B------:R-:W-:-:S05]  /*04b0*/  UIMAD.WIDE.U32 UR16, UR10, UR4, URZ ;  /* 0x000000040a1072a5 */ /* 0x000fca000f8e003f */
[----:B------:R-:W-:-:S04]  /*04c0*/  @UP0 USHF.R.U32.HI UR10, URZ, UR5, UR17 ;  /* 0x000000053f0a0299 */ /* 0x000fc80008011611 */
[----:B------:R-:W-:Y:S01]  /*04d0*/  ULOP3.LUT UR10, URZ, UR10, URZ, 0x33, !UPT ;  /* 0x0000000a3f0a7292 */ /* 0x000fe2000f8e333f */
[----:B------:R-:W-:Y:S05]  /*04e0*/  BRA `(.L_x_153) ;  /* 0x0000005000007947 */ /* 0x000fea0003800000 */
.L_x_152:
[----:B------:R-:W-:Y:S02]  /*04f0*/  ULDC UR4, c[0x0][0x32c] ;  /* 0x0000cb0000047ab9 */ /* 0x000fe40000000800 */
[----:B------:R-:W-:-:S03]  /*0500*/  UISETP.NE.AND UP0, UPT, UR4, 0x1, UPT ;  /* 0x000000010400788c */ /* 0x000fc6000bf05270 */
[----:B------:R-:W-:Y:S02]  /*0510*/  ULDC.64 UR4, c[0x0][0x330] ;  /* 0x0000cc0000047ab9 */ /* 0x000fe40000000a00 */
[----:B------:R-:W-:-:S06]  /*0520*/  UIMAD.WIDE.U32 UR16, UR10, UR4, URZ ;  /* 0x000000040a1072a5 */ /* 0x000fcc000f8e003f */
[----:B------:R-:W-:Y:S02]  /*0530*/  @UP0 USHF.R.U32.HI UR10, URZ, UR5, UR17 ;  /* 0x000000053f0a0299 */ /* 0x000fe40008011611 */
.L_x_153:
[----:B------:R-:W-:Y:S02]  /*0540*/  ULDC UR4, c[0x0][0x32c] ;  /* 0x0000cb0000047ab9 */ /* 0x000fe40000000800 */
[----:B------:R-:W-:-:S04]  /*0550*/  UIMAD UR4, UR10, UR4, URZ ;  /* 0x000000040a0472a4 */ /* 0x000fc8000f8e023f */
[----:B------:R-:W-:-:S04]  /*0560*/  UISETP.LT.AND UP0, UPT, UR8, UR4, UPT ;  /* 0x000000040800728c */ /* 0x000fc8000bf01270 */
[----:B------:R-:W-:-:S04]  /*0570*/  USEL UR8, UR8, UR4, !UP0 ;  /* 0x0000000408087287 */ /* 0x000fc8000c000000 */
.L_x_151:
[----:B------:R-:W-:Y:S01]  /*0580*/  USHF.R.S32.HI UR4, URZ, 0x1f, UR8 ;  /* 0x0000001f3f047899 */ /* 0x000fe20008011408 */
[----:B------:R-:W-:Y:S01]  /*0590*/  PLOP3.LUT P2, PT, PT, PT, PT, 0x80, 0x0 ;  /* 0x000000000000781c */ /* 0x000fe20003f4f070 */
[----:B------:R-:W-:Y:S01]  /*05a0*/  ULDC.64 UR16, c[0x0][0x118] ;  /* 0x0000460000107ab9 */ /* 0x000fe20000000a00 */
[----:B------:R-:W-:Y:S01]  /*05b0*/  CS2R R98, SRZ ;  /* 0x0000000000627805 */ /* 0x000fe2000001ff00 */
[----:B------:R-:W-:Y:S01]  /*05c0*/  ULEA.HI UR8, UR4, UR8, URZ, 0x6 ;  /* 0x0000000804087291 */ /* 0x000fe2000f8f303f */
[----:B------:R-:W-:Y:S01]  /*05d0*/  IMAD.MOV.U32 R5, RZ, RZ, RZ ;  /* 0x000000ffff057224 */ /* 0x000fe200078e00ff */
[----:B------:R-:W-:Y:S01]  /*05e0*/  CS2R R94, SRZ ;  /* 0x00000000005e7805 */ /* 0x000fe2000001ff00 */
[----:B------:R-:W-:Y:S01]  /*05f0*/  IMAD.MOV.U32 R96, RZ, RZ, RZ ;  /* 0x000000ffff607224 */ /* 0x000fe200078e00ff */
[----:B------:R-:W-:Y:S01]  /*0600*/  USHF.R.S32.HI UR8, URZ, 0x6, UR8 ;  /* 0x000000063f087899 */ /* 0x000fe20008011408 */
[----:B------:R-:W-:Y:S01]  /*0610*/  CS2R R92, SRZ ;  /* 0x00000000005c7805 */ /* 0x000fe2000001ff00 */
[----:B------:R-:W-:Y:S01]  /*0620*/  CS2R R90, SRZ ;  /* 0x00000000005a7805 */ /* 0x000fe2000001ff00 */
[----:B------:R-:W-:Y:S01]  /*0630*/  MOV R89, RZ ;  /* 0x000000ff00597202 */ /* 0x000fe20000000f00 */
[----:B------:R-:W-:Y:S01]  /*0640*/  UISETP.LT.AND UP0, UPT, URZ, UR8, UPT ;  /* 0x000000083f00728c */ /* 0x000fe2000bf01270 */
[----:B------:R-:W-:Y:S01]  /*0650*/  CS2R R6, SRZ ;  /* 0x0000000000067805 */ /* 0x000fe2000001ff00 */
[----:B------:R-:W-:Y:S01]  /*0660*/  CS2R R86, SRZ ;  /* 0x0000000000567805 */ /* 0x000fe2000001ff00 */
[----:B------:R-:W-:Y:S01]  /*0670*/  CS2R R84, SRZ ;  /* 0x0000000000547805 */ /* 0x000fe2000001ff00 */
[----:B------:R-:W-:Y:S01]  /*0680*/  USEL UR8, URZ, UR8, !UP0 ;  /* 0x000000083f087287 */ /* 0x000fe2000c000000 */
[----:B------:R-:W-:Y:S01]  /*0690*/  CS2R R82, SRZ ;  /* 0x0000000000527805 */ /* 0x000fe2000001ff00 */
[----:B------:R-:W-:Y:S01]  /*06a0*/  CS2R R80, SRZ ;  /* 0x0000000000507805 */ /* 0x000fe2000001ff00 */
[----:B------:R-:W-:Y:S01]  /*06b0*/  CS2R R78, SRZ ;  /* 0x00000000004e7805 */ /* 0x000fe2000001ff00 */
[----:B------:R-:W-:Y:S01]  /*06c0*/  UISETP.GT.AND UP0, UPT, UR13, UR8, UPT ;  /* 0x000000080d00728c */ /* 0x000fe2000bf04270 */
[----:B------:R-:W-:Y:S01]  /*06d0*/  CS2R R76, SRZ ;  /* 0x00000000004c7805 */ /* 0x000fe2000001ff00 */
[----:B------:R-:W-:Y:S01]  /*06e0*/  CS2R R74, SRZ ;  /* 0x00000000004a7805 */ /* 0x000fe2000001ff00 */
[----:B------:R-:W-:Y:S01]  /*06f0*/  CS2R R72, SRZ ;  /* 0x0000000000487805 */ /* 0x000fe2000001ff00 */
[----:B------:R-:W-:Y:S01]  /*0700*/  CS2R R70, SRZ ;  /* 0x0000000000467805 */ /* 0x000fe2000001ff00 */
[----:B------:R-:W-:Y:S01]  /*0710*/  CS2R R68, SRZ ;  /* 0x0000000000447805 */ /* 0x000fe2000001ff00 */
[----:B------:R-:W-:Y:S01]  /*0720*/  PLOP3.LUT P0, PT, PT, PT, UP0, 0x80, 0x0 ;  /* 0x000000000000781c */ /* 0x000fe20003f0f008 */
        /* <DEDUP_REMOVED lines=34> */
[----:B------:R-:W-:Y:S01]  /*0950*/  ISETP.NE.U32.AND P3, PT, RZ, c[0x0][0x340], PT ;  /* 0x0000d000ff007a0c */ /* 0x000fe20003f65070 */
[----:B------:R-:W1:Y:S01]  /*0960*/  S2R R4, SR_CTAID.Y ;  /* 0x0000000000047919 */ /* 0x000e620000002600 */
[----:B------:R-:W-:-:S02]  /*0970*/  SHF.R.S32.HI R91, RZ, 0x1f, R88 ;  /* 0x0000001fff5b7819 */ /* 0x000fc40000011458 */
[----:B------:R-:W-:Y:S02]  /*0980*/  PLOP3.LUT P1, PT, PT, PT, UP2, 0x80, 0x0 ;  /* 0x000000000000781c */ /* 0x000fe40003f2f028 */
[----:B------:R-:W-:Y:S02]  /*0990*/  PLOP3.LUT P0, PT, PT, PT, UP2, 0x80, 0x0 ;  /* 0x000000000000781c */ /* 0x000fe40003f0f028 */
[----:B------:R-:W-:Y:S01]  /*09a0*/  SHF.R.S32.HI R5, RZ, 0x1f, R0 ;  /* 0x0000001fff057819 */ /* 0x000fe20000011400 */
[----:B------:R-:W-:Y:S01]  /*09b0*/  ULDC UR4, c[0x0][0x168] ;  /* 0x00005a0000047ab9 */ /* 0x000fe20000000800 */
[----:B------:R-:W-:Y:S01]  /*09c0*/  ISETP.NE.AND.EX P3, PT, RZ, c[0x0][0x344], PT, P3 ;  /* 0x0000d100ff007a0c */ /* 0x000fe20003f65330 */
[----:B------:R-:W-:Y:S02]  /*09d0*/  UIADD3 UR18, UR13, -0x1, URZ ;  /* 0xffffffff0d127890 */ /* 0x000fe4000fffe03f */
[----:B------:R-:W-:-:S10]  /*09e0*/  ULDC.64 UR10, c[0x0][0x1e0] ;  /* 0x00007800000a7ab9 */ /* 0x000fd40000000a00 */
[----:B------:R-:W-:-:S04]  /*09f0*/  @P3 IMAD.MOV.U32 R3, RZ, RZ, 0x4 ;  /* 0x00000004ff033424 */ /* 0x000fc800078e00ff */
[----:B------:R-:W-:-:S06]  /*0a00*/  @P3 IMAD.WIDE R208, R0, R3, c[0x0][0x340] ;  /* 0x0000d00000d03625 */ /* 0x000fcc00078e0203 */
[----:B------:R-:W2:Y:S01]  /*0a10*/  @P3 LDG.E R208, [R208.64] ;  /* 0x00000010d0d03981 */ /* 0x000ea2000c1e1900 */
[-C--:B------:R-:W-:Y:S01]  /*0a20*/  LEA.HI R9, R91, R88.reuse, RZ, 0x3 ;  /* 0x000000585b097211 */ /* 0x080fe200078f18ff */
[----:B-1----:R-:W-:Y:S01]  /*0a30*/  IMAD.WIDE.U32 R12, R4, c[0x0][0x1b8], RZ ;  /* 0x00006e00040c7a25 */ /* 0x002fe200078e00ff */
[----:B------:R-:W-:Y:S01]  /*0a40*/  SHF.R.S32.HI R7, RZ, 0x1f, R4 ;  /* 0x0000001fff077819 */ /* 0x000fe20000011404 */
[----:B------:R-:W-:Y:S01]  /*0a50*/  UIMAD UR4, UR9, UR4, URZ ;  /* 0x00000004090472a4 */ /* 0x000fe2000f8e023f */
[----:B------:R-:W-:Y:S01]  /*0a60*/  LOP3.LUT R3, R9, 0xfffffff8, RZ, 0xc0, !PT ;  /* 0xfffffff809037812 */ /* 0x000fe200078ec0ff */
[----:B------:R-:W-:Y:S01]  /*0a70*/  USHF.L.U32 UR14, UR18, 0x6, URZ ;  /* 0x00000006120e7899 */ /* 0x000fe2000800063f */
[----:B------:R-:W-:Y:S01]  /*0a80*/  SHF.R.S32.HI R9, RZ, 0x3, R9 ;  /* 0x00000003ff097819 */ /* 0x000fe20000011409 */
[----:B------:R-:W-:Y:S01]  /*0a90*/  IMAD R11, R7, c[0x0][0x1b8], RZ ;  /* 0x00006e00070b7a24 */ /* 0x000fe200078e02ff */
[----:B------:R-:W-:Y:S01]  /*0aa0*/  UMOV UR9, 0x6 ;  /* 0x0000000600097882 */ /* 0x000fe20000000000 */
[----:B------:R-:W-:Y:S01]  /*0ab0*/  IMAD.IADD R3, R88, 0x1, -R3 ;  /* 0x0000000158037824 */ /* 0x000fe200078e0a03 */
[----:B------:R-:W-:Y:S01]  /*0ac0*/  USHF.L.U32 UR20, UR10, 0x6, URZ ;  /* 0x000000060a147899 */ /* 0x000fe2000800063f */
[----:B------:R-:W-:Y:S01]  /*0ad0*/  IMAD R11, R4, c[0x0][0x1bc], R11 ;  /* 0x00006f00040b7a24 */ /* 0x000fe200078e020b */
[----:B------:R-:W-:Y:S01]  /*0ae0*/  USHF.L.U64.HI UR19, UR10, UR9, UR11 ;  /* 0x000000090a137299 */ /* 0x000fe2000801020b */
[----:B------:R-:W-:Y:S01]  /*0af0*/  IMAD R2, R3, 0x20, R9 ;  /* 0x0000002003027824 */ /* 0x000fe200078e0209 */
[----:B------:R-:W-:Y:S01]  /*0b00*/  USHF.R.S32.HI UR21, URZ, 0x1f, UR18 ;  /* 0x0000001f3f157899 */ /* 0x000fe20008011412 */
[----:B------:R-:W-:Y:S01]  /*0b10*/  IMAD.IADD R13, R13, 0x1, R11 ;  /* 0x000000010d0d7824 */ /* 0x000fe200078e020b */
[----:B------:R-:W-:Y:S01]  /*0b20*/  USHF.L.U32 UR12, UR10, 0x5, URZ ;  /* 0x000000050a0c7899 */ /* 0x000fe2000800063f */
[----:B------:R-:W-:Y:S01]  /*0b30*/  IMAD R11, R5, c[0x0][0x1c0], RZ ;  /* 0x00007000050b7a24 */ /* 0x000fe200078e02ff */
[----:B------:R-:W-:Y:S01]  /*0b40*/  IADD3 R2, R2, UR15, RZ ;  /* 0x0000000f02027c10 */ /* 0x000fe2000fffe0ff */
[----:B------:R-:W-:Y:S01]  /*0b50*/  IMAD.WIDE.U32 R12, R0, c[0x0][0x1c0], R12 ;  /* 0x00007000000c7a25 */ /* 0x000fe200078e000c */
[----:B------:R-:W-:Y:S01]  /*0b60*/  UMOV UR5, 0x5 ;  /* 0x0000000500057882 */ /* 0x000fe20000000000 */
[----:B------:R-:W-:Y:S01]  /*0b70*/  LEA.HI R89, R91, R88, RZ, 0x5 ;  /* 0x000000585b597211 */ /* 0x000fe200078f28ff */
[----:B------:R-:W-:Y:S01]  /*0b80*/  USHF.L.U64.HI UR11, UR10, UR5, UR11 ;  /* 0x000000050a0b7299 */ /* 0x000fe2000801020b */
[----:B------:R-:W-:Y:S01]  /*0b90*/  @P1 IMAD.HI.U32 R6, R2, c[0x0][0x2c8], RZ ;  /* 0x0000b20002061a27 */ /* 0x000fe200078e00ff */
[----:B------:R-:W-:-:S03]  /*0ba0*/  UISETP.GT.AND UP0, UPT, UR18, UR8, UPT ;  /* 0x000000081200728c */ /* 0x000fc6000bf04270 */
[----:B------:R-:W-:Y:S01]  /*0bb0*/  IMAD.MOV.U32 R10, RZ, RZ, R2 ;  /* 0x000000ffff0a7224 */ /* 0x000fe200078e0002 */
[----:B------:R-:W-:Y:S01]  /*0bc0*/  @P0 SHF.R.U32.HI R10, RZ, c[0x0][0x2cc], R6 ;  /* 0x0000b300ff0a0a19 */ /* 0x000fe20000011606 */
[----:B------:R-:W-:Y:S02]  /*0bd0*/  IMAD R6, R0, c[0x0][0x1c4], R11 ;  /* 0x0000710000067a24 */ /* 0x000fe400078e020b */
[----:B------:R-:W-:Y:S01]  /*0be0*/  IMAD.MOV.U32 R14, RZ, RZ, R12 ;  /* 0x000000ffff0e7224 */ /* 0x000fe200078e000c */
[--C-:B------:R-:W-:Y:S01]  /*0bf0*/  SHF.R.S32.HI R8, RZ, 0x1f, R10.reuse ;  /* 0x0000001fff087819 */ /* 0x100fe2000001140a */
[----:B------:R-:W-:Y:S02]  /*0c00*/  IMAD.MOV R11, RZ, RZ, -R10 ;  /* 0x000000ffff0b7224 */ /* 0x000fe400078e0a0a */
[----:B------:R-:W-:Y:S01]  /*0c10*/  IMAD.IADD R15, R13, 0x1, R6 ;  /* 0x000000010d0f7824 */ /* 0x000fe200078e0206 */
[----:B------:R-:W-:Y:S01]  /*0c20*/  IADD3 R6, R9, UR15, RZ ;  /* 0x0000000f09067c10 */ /* 0x000fe2000fffe0ff */
[----:B------:R-:W-:-:S02]  /*0c30*/  IMAD R11, R11, c[0x0][0x2c4], R2 ;  /* 0x0000b1000b0b7a24 */ /* 0x000fc400078e0202 */
[----:B------:R-:W-:Y:S01]  /*0c40*/  IMAD R13, R8, c[0x0][0x1b0], RZ ;  /* 0x00006c00080d7a24 */ /* 0x000fe200078e02ff */
[----:B------:R-:W-:Y:S01]  /*0c50*/  LEA.HI R8, R91, R88, RZ, 0x6 ;  /* 0x000000585b087211 */ /* 0x000fe200078f30ff */
[----:B------:R-:W-:Y:S01]  /*0c60*/  IMAD.WIDE.U32 R14, R10, c[0x0][0x1b0], R14 ;  /* 0x00006c000a0e7a25 */ /* 0x000fe200078e000e */
[----:B------:R-:W-:Y:S02]  /*0c70*/  SHF.R.S32.HI R2, RZ, 0x1f, R11 ;  /* 0x0000001fff027819 */ /* 0x000fe4000001140b */
[----:B------:R-:W-:Y:S01]  /*0c80*/  IADD3 R16, R6, 0x40, RZ ;  /* 0x0000004006107810 */ /* 0x000fe20007ffe0ff */
[----:B------:R-:W-:Y:S02]  /*0c90*/  IMAD R13, R10, c[0x0][0x1b4], R13 ;  /* 0x00006d000a0d7a24 */ /* 0x000fe400078e020d */
[----:B------:R-:W-:Y:S02]  /*0ca0*/  IMAD R2, R2, c[0x0][0x1a8], RZ ;  /* 0x00006a0002027a24 */ /* 0x000fe400078e02ff */
[----:B------:R-:W-:-:S02]  /*0cb0*/  IMAD.IADD R15, R15, 0x1, R13 ;  /* 0x000000010f0f7824 */ /* 0x000fc400078e020d */
[C---:B------:R-:W-:Y:S02]  /*0cc0*/  IMAD R2, R11.reuse, c[0x0][0x1ac], R2 ;  /* 0x00006b000b027a24 */ /* 0x040fe400078e0202 */
[----:B------:R-:W-:-:S04]  /*0cd0*/  IMAD.WIDE.U32 R12, R11, c[0x0][0x1a8], R14 ;  /* 0x00006a000b0c7a25 */ /* 0x000fc800078e000e */
[----:B------:R-:W-:Y:S02]  /*0ce0*/  IMAD.SHL.U32 R207, R9, 0x40, RZ ;  /* 0x0000004009cf7824 */ /* 0x000fe400078e00ff */
[----:B------:R-:W-:Y:S01]  /*0cf0*/  IMAD.IADD R11, R13, 0x1, R2 ;  /* 0x000000010d0b7824 */ /* 0x000fe200078e0202 */
[----:B------:R-:W-:Y:S01]  /*0d00*/  LEA R13, P0, R12, c[0x0][0x160], 0x1 ;  /* 0x000058000c0d7a11 */ /* 0x000fe200078008ff */
[----:B------:R-:W-:Y:S01]  /*0d10*/  IMAD.SHL.U32 R10, R3, 0x8, RZ ;  /* 0x00000008030a7824 */ /* 0x000fe200078e00ff */
[----:B------:R-:W-:Y:S01]  /*0d20*/  LOP3.LUT R207, R207, 0x1c0, RZ, 0xc0, !PT ;  /* 0x000001c0cfcf7812 */ /* 0x000fe200078ec0ff */
[----:B------:R-:W-:Y:S01]  /*0d30*/  IMAD.SHL.U32 R8, R8, 0x8, RZ ;  /* 0x0000000808087824 */ /* 0x000fe200078e00ff */
[----:B------:R-:W-:Y:S01]  /*0d40*/  LEA.HI.X R12, R12, c[0x0][0x164], R11, 0x1, P0 ;  /* 0x000059000c0c7a11 */ /* 0x000fe200000f0c0b */
[----:B------:R-:W-:Y:S01]  /*0d50*/  SHFL.IDX PT, R20, R13, RZ, 0x181f ;  /* 0x00181fff0d147589 */ /* 0x000fe200000e0000 */
[----:B------:R-:W-:Y:S01]  /*0d60*/  LOP3.LUT R2, R207, 0x38, R10, 0xf8, !PT ;  /* 0x00000038cf027812 */ /* 0x000fe200078ef80a */
[----:B------:R-:W-:Y:S01]  /*0d70*/  IMAD.MOV.U32 R44, RZ, RZ, 0x40 ;  /* 0x00000040ff2c7424 */ /* 0x000fe200078e00ff */
[----:B------:R-:W-:Y:S01]  /*0d80*/  SHF.R.U32.HI R207, RZ, 0x3, R207 ;  /* 0x00000003ffcf7819 */ /* 0x000fe200000116cf */
[----:B------:R-:W1:Y:S01]  /*0d90*/  SHFL.IDX PT, R21, R12, RZ, 0x181f ;  /* 0x00181fff0c157589 */ /* 0x000e6200000e0000 */
[----:B------:R-:W-:-:S02]  /*0da0*/  ISETP.GE.AND P0, PT, R6, UR4, PT ;  /* 0x0000000406007c0c */ /* 0x000fc4000bf06270 */
[----:B------:R-:W-:Y:S01]  /*0db0*/  LOP3.LUT R207, R2, R207, RZ, 0x3c, !PT ;  /* 0x000000cf02cf7212 */ /* 0x000fe200078e3cff */
[----:B------:R-:W3:Y:S01]  /*0dc0*/  SHFL.IDX PT, R18, R13, 0x1, 0x181f ;  /* 0x00381f000d127f89 */ /* 0x000ee200000e0000 */
[----:B------:R-:W-:Y:S02]  /*0dd0*/  IADD3 R2, R6, 0x20, RZ ;  /* 0x0000002006027810 */ /* 0x000fe40007ffe0ff */
[----:B------:R-:W-:Y:S01]  /*0de0*/  LOP3.LUT R207, R207, 0xfffffe00, R8, 0xf8, !PT ;  /* 0xfffffe00cfcf7812 */ /* 0x000fe200078ef808 */
[----:B------:R-:W4:Y:S01]  /*0df0*/  SHFL.IDX PT, R19, R12, 0x1, 0x181f ;  /* 0x00381f000c137f89 */ /* 0x000f2200000e0000 */
[----:B------:R-:W-:Y:S02]  /*0e00*/  IADD3 R8, R10, 0x40, RZ ;  /* 0x000000400a087810 */ /* 0x000fe40007ffe0ff */
[----:B------:R-:W-:Y:S01]  /*0e10*/  ISETP.GE.AND P5, PT, R2, UR4, PT ;  /* 0x0000000402007c0c */ /* 0x000fe2000bfa6270 */
[----:B------:R-:W-:Y:S01]  /*0e20*/  IMAD.SHL.U32 R207, R207, 0x2, RZ ;  /* 0x00000002cfcf7824 */ /* 0x000fe200078e00ff */
[----:B------:R-:W-:-:S02]  /*0e30*/  IADD3 R2, R10, 0x80, RZ ;  /* 0x000000800a027810 */ /* 0x000fc40007ffe0ff */
[----:B------:R-:W-:Y:S02]  /*0e40*/  @!P0 SHF.R.S32.HI R15, RZ, 0x1f, R8 ;  /* 0x0000001fff0f8819 */ /* 0x000fe40000011408 */
[----:B------:R-:W-:Y:S02]  /*0e50*/  @!P0 SHF.R.S32.HI R17, RZ, 0x1f, R2 ;  /* 0x0000001fff118819 */ /* 0x000fe40000011402 */
[----:B------:R-:W-:Y:S02]  /*0e60*/  @!P0 LEA.HI R15, R15, R8, RZ, 0x3 ;  /* 0x000000080f0f8211 */ /* 0x000fe400078f18ff */
[----:B------:R-:W-:Y:S02]  /*0e70*/  @!P0 LEA.HI R14, R17, R2, RZ, 0x3 ;  /* 0x00000002110e8211 */ /* 0x000fe400078f18ff */
[----:B------:R-:W-:Y:S02]  /*0e80*/  @!P0 LOP3.LUT R15, R15, 0xfffffff8, RZ, 0xc0, !PT ;  /* 0xfffffff80f0f8812 */ /* 0x000fe400078ec0ff */
[----:B------:R-:W-:-:S02]  /*0e90*/  @!P0 LOP3.LUT R14, R14, 0xfffffff8, RZ, 0xc0, !PT ;  /* 0xfffffff80e0e8812 */ /* 0x000fc400078ec0ff */
[----:B------:R-:W-:Y:S01]  /*0ea0*/  ISETP.GE.AND P2, PT, R10, c[0x0][0x198], PT ;  /* 0x000066000a007a0c */ /* 0x000fe20003f46270 */
[--C-:B-1----:R-:W-:Y:S01]  /*0eb0*/  @!P0 IMAD.WIDE R26, R15, 0x2, R20.reuse ;  /* 0x000000020f1a8825 */ /* 0x102fe200078e0214 */
[----:B------:R-:W-:Y:S02]  /*0ec0*/  ISETP.GE.AND P1, PT, R8, c[0x0][0x198], PT ;  /* 0x0000660008007a0c */ /* 0x000fe40003f26270 */
[----:B------:R-:W-:Y:S01]  /*0ed0*/  ISETP.GE.AND P4, PT, R2, c[0x0][0x198], PT ;  /* 0x0000660002007a0c */ /* 0x000fe20003f86270 */
[----:B------:R-:W-:Y:S01]  /*0ee0*/  @!P0 IMAD.WIDE R28, R14, 0x2, R20 ;  /* 0x000000020e1c8825 */ /* 0x000fe200078e0214 */
[----:B------:R-:W-:Y:S02]  /*0ef0*/  @!P5 SHF.R.S32.HI R15, RZ, 0x1f, R8 ;  /* 0x0000001fff0fd819 */ /* 0x000fe40000011408 */
[----:B------:R-:W-:Y:S02]  /*0f00*/  @!P5 SHF.R.S32.HI R17, RZ, 0x1f, R2 ;  /* 0x0000001fff11d819 */ /* 0x000fe40000011402 */
[----:B------:R-:W-:-:S02]  /*0f10*/  SHF.R.S32.HI R11, RZ, 0x1f, R10 ;  /* 0x0000001fff0b7819 */ /* 0x000fc4000001140a */
[C---:B------:R-:W-:Y:S02]  /*0f20*/  @!P0 LEA R22, P6, R10.reuse, R20, 0x1 ;  /* 0x000000140a168211 */ /* 0x040fe400078c08ff */
[----:B------:R-:W-:Y:S01]  /*0f30*/  SHFL.IDX PT, R20, R13, 0x2, 0x181f ;  /* 0x00581f000d147f89 */ /* 0x000fe200000e0000 */
[----:B------:R-:W-:Y:S02]  /*0f40*/  @!P5 LEA.HI R15, R15, R8, RZ, 0x3 ;  /* 0x000000080f0fd211 */ /* 0x000fe400078f18ff */
[----:B------:R-:W-:Y:S02]  /*0f50*/  @!P5 LEA.HI R14, R17, R2, RZ, 0x3 ;  /* 0x00000002110ed211 */ /* 0x000fe400078f18ff */
[----:B------:R-:W-:Y:S02]  /*0f60*/  @!P0 LEA.HI.X R23, R10, R21, R11, 0x1, P6 ;  /* 0x000000150a178211 */ /* 0x000fe400030f0c0b */
[----:B------:R-:W-:Y:S01]  /*0f70*/  ISETP.GE.AND P6, PT, R16, UR4, PT ;  /* 0x0000000410007c0c */ /* 0x000fe2000bfc6270 */
[----:B------:R-:W1:Y:S01]  /*0f80*/  SHFL.IDX PT, R21, R12, 0x2, 0x181f ;  /* 0x00581f000c157f89 */ /* 0x000e6200000e0000 */
[----:B------:R-:W-:-:S02]  /*0f90*/  @!P5 LOP3.LUT R15, R15, 0xfffffff8, RZ, 0xc0, !PT ;  /* 0xfffffff80f0fd812 */ /* 0x000fc400078ec0ff */
[----:B------:R-:W-:Y:S01]  /*0fa0*/  @!P5 LOP3.LUT R17, R14, 0xfffffff8, RZ, 0xc0, !PT ;  /* 0xfffffff80e11d812 */ /* 0x000fe200078ec0ff */
[----:B------:R5:W-:Y:S01]  /*0fb0*/  @!P0 LDGSTS.E.BYPASS.LTC128B.128 [R207+0xc100], [R22.64], !P2 ;  /* 0x0c10000016cf8fae */ /* 0x000be2000d101d50 */
[----:B------:R-:W-:-:S03]  /*0fc0*/  IADD3 R6, R6, 0x60, RZ ;  /* 0x0000006006067810 */ /* 0x000fc60007ffe0ff */
[----:B------:R1:W1:Y:S04]  /*0fd0*/  SHFL.IDX PT, R14, R13, 0x3, 0x181f ;  /* 0x00781f000d0e7f89 */ /* 0x00026800000e0000 */
[----:B------:R1:W-:Y:S04]  /*0fe0*/  @!P0 LDGSTS.E.BYPASS.LTC128B.128 [R207+0x10100], [R26.64], !P1 ;  /* 0x101000001acf8fae */ /* 0x0003e8000c901d50 */
[----:B------:R2:W-:Y:S01]  /*0ff0*/  @!P0 LDGSTS.E.BYPASS.LTC128B.128 [R207+0x14100], [R28.64], !P4 ;  /* 0x141000001ccf8fae */ /* 0x0005e2000e101d50 */
[----:B---3--:R-:W-:-:S04]  /*1000*/  @!P5 LEA R24, P0, R10, R18, 0x1 ;  /* 0x000000120a18d211 */ /* 0x008fc800078008ff */
[----:B----4-:R-:W-:Y:S02]  /*1010*/  @!P5 LEA.HI.X R25, R10, R19, R11, 0x1, P0 ;  /* 0x000000130a19d211 */ /* 0x010fe400000f0c0b */
[----:B------:R-:W-:Y:S01]  /*1020*/  ISETP.GE.AND P0, PT, R6, UR4, PT ;  /* 0x0000000406007c0c */ /* 0x000fe2000bf06270 */
[----:B------:R-:W-:Y:S02]  /*1030*/  UIMAD UR4, UR19, UR18, URZ ;  /* 0x00000012130472a4 */ /* 0x000fe4000f8e023f */
[----:B------:R3:W-:Y:S02]  /*1040*/  @!P5 LDGSTS.E.BYPASS.LTC128B.128 [R207+0xd100], [R24.64], !P2 ;  /* 0x0d10000018cfdfae */ /* 0x0007e4000d101d50 */
[----:B------:R-:W-:Y:S01]  /*1050*/  UIMAD UR4, UR21, UR20, UR4 ;  /* 0x00000014150472a4 */ /* 0x000fe2000f8e0204 */
[--C-:B-----5:R-:W-:Y:S02]  /*1060*/  @!P5 IMAD.WIDE R22, R15, 0x2, R18.reuse ;  /* 0x000000020f16d825 */ /* 0x120fe400078e0212 */
[----:B------:R4:W5:Y:S04]  /*1070*/  SHFL.IDX PT, R15, R12, 0x3, 0x181f ;  /* 0x00781f000c0f7f89 */ /* 0x00096800000e0000 */
[----:B------:R5:W-:Y:S01]  /*1080*/  @!P5 LDGSTS.E.BYPASS.LTC128B.128 [R207+0x11100], [R22.64], !P1 ;  /* 0x1110000016cfdfae */ /* 0x000be2000c901d50 */
[----:B-1----:R-:W-:Y:S01]  /*1090*/  @!P5 IMAD.WIDE R26, R17, 0x2, R18 ;  /* 0x00000002111ad825 */ /* 0x002fe200078e0212 */
[----:B------:R-:W-:-:S02]  /*10a0*/  @!P6 SHF.R.S32.HI R19, RZ, 0x1f, R8 ;  /* 0x0000001fff13e819 */ /* 0x000fc40000011408 */
[----:B------:R-:W-:Y:S02]  /*10b0*/  @!P6 SHF.R.S32.HI R17, RZ, 0x1f, R2 ;  /* 0x0000001fff11e819 */ /* 0x000fe40000011402 */
[----:B------:R-:W-:Y:S01]  /*10c0*/  @!P6 LEA.HI R19, R19, R8, RZ, 0x3 ;  /* 0x000000081313e211 */ /* 0x000fe200078f18ff */
[----:B------:R1:W-:Y:S01]  /*10d0*/  @!P5 LDGSTS.E.BYPASS.LTC128B.128 [R207+0x15100], [R26.64], !P4 ;  /* 0x151000001acfdfae */ /* 0x0003e2000e101d50 */
[----:B------:R-:W-:Y:S02]  /*10e0*/  @!P6 LEA.HI R6, R17, R2, RZ, 0x3 ;  /* 0x000000021106e211 */ /* 0x000fe400078f18ff */
[----:B------:R-:W-:Y:S02]  /*10f0*/  @!P6 LOP3.LUT R19, R19, 0xfffffff8, RZ, 0xc0, !PT ;  /* 0xfffffff81313e812 */ /* 0x000fe400078ec0ff */
[----:B------:R-:W-:Y:S02]  /*1100*/  LEA.HI R17, R91, R88, RZ, 0x4 ;  /* 0x000000585b117211 */ /* 0x000fe400078f20ff */
[----:B------:R-:W-:Y:S01]  /*1110*/  @!P6 LOP3.LUT R13, R6, 0xfffffff8, RZ, 0xc0, !PT ;  /* 0xfffffff8060de812 */ /* 0x000fe200078ec0ff */
[----:B------:R-:W-:Y:S01]  /*1120*/  IMAD.U32 R6, RZ, RZ, UR14 ;  /* 0x0000000eff067e24 */ /* 0x000fe2000f8e00ff */
[----:B------:R-:W-:Y:S01]  /*1130*/  SHF.R.S32.HI R16, RZ, 0x4, R17 ;  /* 0x00000004ff107819 */ /* 0x000fe20000011411 */
[----:B---3--:R-:W-:-:S03]  /*1140*/  @!P6 IMAD.WIDE R24, R19, 0x2, R20 ;  /* 0x000000021318e825 */ /* 0x008fc600078e0214 */
[----:B------:R-:W-:Y:S02]  /*1150*/  LEA.HI R205, R17, R16, RZ, 0x1 ;  /* 0x0000001011cd7211 */ /* 0x000fe400078f08ff */
[----:B----4-:R-:W-:Y:S02]  /*1160*/  IADD3 R12, -R6, c[0x0][0x1d0], -R9 ;  /* 0x00007400060c7a10 */ /* 0x010fe40007ffe909 */
[----:B------:R-:W-:Y:S02]  /*1170*/  LOP3.LUT R205, R205, 0xfffffffe, RZ, 0xc0, !PT ;  /* 0xfffffffecdcd7812 */ /* 0x000fe400078ec0ff */
[----:B-----5:R-:W-:-:S03]  /*1180*/  @!P6 LEA R22, P5, R10, R20, 0x1 ;  /* 0x000000140a16e211 */ /* 0x020fc600078a08ff */
[----:B------:R-:W-:Y:S01]  /*1190*/  IMAD.IADD R205, R16, 0x1, -R205 ;  /* 0x0000000110cd7824 */ /* 0x000fe200078e0acd */
[C---:B------:R-:W-:Y:S01]  /*11a0*/  @!P6 LEA.HI.X R23, R10.reuse, R21, R11, 0x1, P5 ;  /* 0x000000150a17e211 */ /* 0x040fe200028f0c0b */
[----:B------:R-:W-:Y:S01]  /*11b0*/  @!P6 IMAD.WIDE R20, R13, 0x2, R20 ;  /* 0x000000020d14e825 */ /* 0x000fe200078e0214 */
[C---:B------:R-:W-:Y:S02]  /*11c0*/  @!P0 LEA R18, P5, R10.reuse, R14, 0x1 ;  /* 0x0000000e0a128211 */ /* 0x040fe400078a08ff */
[----:B------:R-:W-:Y:S01]  /*11d0*/  @!P0 SHF.R.S32.HI R13, RZ, 0x1f, R8 ;  /* 0x0000001fff0d8819 */ /* 0x000fe20000011408 */
[----:B------:R3:W-:Y:S01]  /*11e0*/  @!P6 LDGSTS.E.BYPASS.LTC128B.128 [R207+0xe100], [R22.64], !P2 ;  /* 0x0e10000016cfefae */ /* 0x0007e2000d101d50 */
[----:B------:R-:W-:Y:S02]  /*11f0*/  @!P0 LEA.HI.X R19, R10, R15, R11, 0x1, P5 ;  /* 0x0000000f0a138211 */ /* 0x000fe400028f0c0b */
[----:B------:R-:W-:Y:S01]  /*1200*/  ISETP.GE.AND P5, PT, R12, 0x21, PT ;  /* 0x000000210c00780c */ /* 0x000fe20003fa6270 */
[----:B------:R4:W-:Y:S01]  /*1210*/  @!P6 LDGSTS.E.BYPASS.LTC128B.128 [R207+0x12100], [R24.64], !P1 ;  /* 0x1210000018cfefae */ /* 0x0009e2000c901d50 */
[----:B------:R-:W-:-:S03]  /*1220*/  @!P0 LEA.HI R13, R13, R8, RZ, 0x3 ;  /* 0x000000080d0d8211 */ /* 0x000fc600078f18ff */
[----:B------:R5:W-:Y:S01]  /*1230*/  @!P6 LDGSTS.E.BYPASS.LTC128B.128 [R207+0x16100], [R20.64], !P4 ;  /* 0x1610000014cfefae */ /* 0x000be2000e101d50 */
[----:B------:R-:W-:Y:S02]  /*1240*/  ISETP.GE.AND P6, PT, R12, 0x1, PT ;  /* 0x000000010c00780c */ /* 0x000fe40003fc6270 */
[----:B------:R-:W-:Y:S01]  /*1250*/  SHF.R.S32.HI R12, RZ, 0x1f, R9 ;  /* 0x0000001fff0c7819 */ /* 0x000fe20000011409 */
[----:B------:R1:W-:Y:S01]  /*1260*/  @!P0 LDGSTS.E.BYPASS.LTC128B.128 [R207+0xf100], [R18.64], !P2 ;  /* 0x0f10000012cf8fae */ /* 0x0003e2000d101d50 */
[----:B------:R-:W-:Y:S02]  /*1270*/  @!P0 LOP3.LUT R13, R13, 0xfffffff8, RZ, 0xc0, !PT ;  /* 0xfffffff80d0d8812 */ /* 0x000fe400078ec0ff */
[----:B------:R-:W-:Y:S01]  /*1280*/  ISETP.GE.AND P2, PT, R8, c[0x0][0x1d4], PT ;  /* 0x0000750008007a0c */ /* 0x000fe20003f46270 */
[----:B------:R-:W-:-:S04]  /*1290*/  IMAD R16, R12, c[0x0][0x1e0], RZ ;  /* 0x000078000c107a24 */ /* 0x000fc800078e02ff */
[----:B------:R-:W-:Y:S02]  /*12a0*/  IMAD R16, R9, c[0x0][0x1e4], R16 ;  /* 0x0000790009107a24 */ /* 0x000fe400078e0210 */
[----:B---3--:R-:W-:Y:S01]  /*12b0*/  @!P0 IMAD.WIDE R22, R13, 0x2, R14 ;  /* 0x000000020d168825 */ /* 0x008fe200078e020e */
[----:B------:R-:W-:-:S03]  /*12c0*/  LOP3.LUT R13, R17, 0xfffffff0, RZ, 0xc0, !PT ;  /* 0xfffffff0110d7812 */ /* 0x000fc600078ec0ff */
[----:B------:R-:W-:Y:S01]  /*12d0*/  IMAD.SHL.U32 R17, R3, 0x40, RZ ;  /* 0x0000004003117824 */ /* 0x000fe200078e00ff */
[----:B------:R3:W-:Y:S01]  /*12e0*/  @!P0 LDGSTS.E.BYPASS.LTC128B.128 [R207+0x13100], [R22.64], !P1 ;  /* 0x1310000016cf8fae */ /* 0x0007e2000c901d50 */
[----:B------:R-:W-:Y:S01]  /*12f0*/  IMAD.IADD R13, R88, 0x1, -R13 ;  /* 0x00000001580d7824 */ /* 0x000fe200078e0a0d */
[----:B------:R-:W-:Y:S01]  /*1300*/  ISETP.GE.AND P1, PT, R2, c[0x0][0x1d4], PT ;  /* 0x0000750002007a0c */ /* 0x000fe20003f26270 */
[----:B-----5:R-:W-:Y:S01]  /*1310*/  IMAD.WIDE.U32 R20, R9, c[0x0][0x1e0], R10 ;  /* 0x0000780009147a25 */ /* 0x020fe200078e000a */
[----:B------:R-:W-:-:S03]  /*1320*/  LOP3.LUT R17, R17, 0x1c0, RZ, 0xc0, !PT ;  /* 0x000001c011117812 */ /* 0x000fc600078ec0ff */
[----:B-1----:R-:W-:Y:S02]  /*1330*/  IMAD R19, R7, c[0x0][0x1e8], RZ ;  /* 0x00007a0007137a24 */ /* 0x002fe400078e02ff */
[----:B------:R-:W-:Y:S02]  /*1340*/  IMAD.IADD R21, R21, 0x1, R16 ;  /* 0x0000000115157824 */ /* 0x000fe400078e0210 */
[C---:B------:R-:W-:Y:S02]  /*1350*/  IMAD R210, R4.reuse, c[0x0][0x1ec], R19 ;  /* 0x00007b0004d27a24 */ /* 0x040fe400078e0213 */
[----:B------:R-:W-:-:S04]  /*1360*/  IMAD.WIDE.U32 R18, R4, c[0x0][0x1e8], R20 ;  /* 0x00007a0004127a25 */ /* 0x000fc800078e0014 */
[----:B------:R-:W-:Y:S02]  /*1370*/  IMAD.IADD R211, R19, 0x1, R210 ;  /* 0x0000000113d37824 */ /* 0x000fe400078e02d2 */
[----:B------:R-:W-:Y:S02]  /*1380*/  IMAD.MOV.U32 R210, RZ, RZ, R18 ;  /* 0x000000ffffd27224 */ /* 0x000fe400078e0012 */
[----:B------:R-:W-:Y:S02]  /*1390*/  IMAD R16, R12, c[0x0][0x208], RZ ;  /* 0x000082000c107a24 */ /* 0x000fe400078e02ff */
[----:B------:R-:W-:Y:S02]  /*13a0*/  IMAD R7, R7, c[0x0][0x210], RZ ;  /* 0x0000840007077a24 */ /* 0x000fe400078e02ff */
[----:B------:R-:W-:Y:S02]  /*13b0*/  IMAD R16, R9, c[0x0][0x20c], R16 ;  /* 0x0000830009107a24 */ /* 0x000fe400078e0210 */
[----:B------:R-:W-:Y:S01]  /*13c0*/  IMAD R7, R4, c[0x0][0x214], R7 ;  /* 0x0000850004077a24 */ /* 0x000fe200078e0207 */
[----:B--2---:R-:W-:Y:S01]  /*13d0*/  @P3 SHF.R.S32.HI R209, RZ, 0x1f, R208 ;  /* 0x0000001fffd13819 */ /* 0x004fe200000114d0 */
[----:B------:R-:W-:Y:S01]  /*13e0*/  @!P3 IMAD.MOV.U32 R209, RZ, RZ, R5 ;  /* 0x000000ffffd1b224 */ /* 0x000fe200078e0005 */
[----:B------:R-:W-:Y:S01]  /*13f0*/  @!P0 SHF.R.S32.HI R5, RZ, 0x1f, R2 ;  /* 0x0000001fff058819 */ /* 0x000fe20000011402 */
[----:B------:R-:W-:Y:S01]  /*1400*/  @!P3 IMAD.MOV.U32 R208, RZ, RZ, R0 ;  /* 0x000000ffffd0b224 */ /* 0x000fe200078e0000 */
[----:B------:R-:W-:Y:S01]  /*1410*/  ISETP.GE.AND P3, PT, R10, c[0x0][0x1d4], PT ;  /* 0x000075000a007a0c */ /* 0x000fe20003f66270 */
[----:B------:R-:W-:Y:S01]  /*1420*/  IMAD R217, R209, c[0x0][0x1f0], RZ ;  /* 0x00007c00d1d97a24 */ /* 0x000fe200078e02ff */
[----:B------:R-:W-:Y:S01]  /*1430*/  @!P0 LEA.HI R5, R5, R2, RZ, 0x3 ;  /* 0x0000000205058211 */ /* 0x000fe200078f18ff */
[----:B------:R-:W-:Y:S01]  /*1440*/  IMAD.SHL.U32 R0, R9, 0x8, RZ ;  /* 0x0000000809007824 */ /* 0x000fe200078e00ff */
[----:B------:R-:W-:Y:S01]  /*1450*/  SHF.R.S32.HI R2, RZ, 0x1f, R13 ;  /* 0x0000001fff027819 */ /* 0x000fe2000001140d */
[C---:B------:R-:W-:Y:S01]  /*1460*/  IMAD R217, R208.reuse, c[0x0][0x1f4], R217 ;  /* 0x00007d00d0d97a24 */ /* 0x040fe200078e02d9 */
[----:B------:R-:W-:Y:S01]  /*1470*/  @!P0 LOP3.LUT R5, R5, 0xfffffff8, RZ, 0xc0, !PT ;  /* 0xfffffff805058812 */ /* 0x000fe200078ec0ff */
[----:B------:R-:W-:Y:S01]  /*1480*/  IMAD.WIDE.U32 R210, R208, c[0x0][0x1f0], R210 ;  /* 0x00007c00d0d27a25 */ /* 0x000fe200078e00d2 */
[----:B------:R-:W-:-:S02]  /*1490*/  LEA.HI R2, R2, R13, RZ, 0x3 ;  /* 0x0000000d02027211 */ /* 0x000fc400078f18ff */
[----:B------:R-:W-:Y:S01]  /*14a0*/  LOP3.LUT R0, R17, 0x8, R0, 0xf8, !PT ;  /* 0x0000000811007812 */ /* 0x000fe200078ef800 */
[----:B------:R-:W-:Y:S01]  /*14b0*/  @!P0 IMAD.WIDE R18, R5, 0x2, R14 ;  /* 0x0000000205128825 */ /* 0x000fe200078e020e */
[----:B----4-:R-:W-:Y:S02]  /*14c0*/  LOP3.LUT R24, R2, 0xfffffff8, RZ, 0xc0, !PT ;  /* 0xfffffff802187812 */ /* 0x010fe400078ec0ff */
[----:B------:R-:W-:Y:S01]  /*14d0*/  SHF.R.U32.HI R17, RZ, 0x3, R17 ;  /* 0x00000003ff117819 */ /* 0x000fe20000011611 */
[----:B------:R-:W-:Y:S01]  /*14e0*/  IMAD.WIDE.U32 R10, R9, c[0x0][0x208], R10 ;  /* 0x00008200090a7a25 */ /* 0x000fe200078e000a */
[----:B------:R1:W-:Y:S02]  /*14f0*/  @!P0 LDGSTS.E.BYPASS.LTC128B.128 [R207+0x17100], [R18.64], !P4 ;  /* 0x1710000012cf8fae */ /* 0x0003e4000e101d50 */
[----:B------:R-:W-:Y:S01]  /*1500*/  LOP3.LUT R0, R0, R17, RZ, 0x3c, !PT ;  /* 0x0000001100007212 */ /* 0x000fe200078e3cff */
[----:B------:R-:W-:Y:S01]  /*1510*/  IMAD.IADD R217, R211, 0x1, R217 ;  /* 0x00000001d3d97824 */ /* 0x000fe200078e02d9 */
[----:B------:R-:W0:Y:S01]  /*1520*/  LDGDEPBAR ;  /* 0x00000000000079af */ /* 0x000e220000000000 */
[----:B------:R-:W-:-:S02]  /*1530*/  IMAD.U32 R5, RZ, RZ, UR20 ;  /* 0x00000014ff057e24 */ /* 0x000fc4000f8e00ff */
[----:B------:R-:W-:Y:S02]  /*1540*/  IMAD.MOV.U32 R216, RZ, RZ, R210 ;  /* 0x000000ffffd87224 */ /* 0x000fe400078e00d2 */
[----:B------:R-:W-:Y:S02]  /*1550*/  IMAD.IADD R24, R13, 0x1, -R24 ;  /* 0x000000010d187824 */ /* 0x000fe400078e0a18 */
[----:B------:R-:W-:Y:S02]  /*1560*/  IMAD.IADD R17, R11, 0x1, R16 ;  /* 0x000000010b117824 */ /* 0x000fe400078e0210 */
[----:B------:R-:W-:-:S04]  /*1570*/  IMAD.WIDE.U32 R12, R5, UR18, R216 ;  /* 0x00000012050c7c25 */ /* 0x000fc8000f8e00d8 */
[----:B------:R-:W-:Y:S01]  /*1580*/  IMAD.MOV.U32 R16, RZ, RZ, R10 ;  /* 0x000000ffff107224 */ /* 0x000fe200078e000a */
[----:B------:R-:W-:Y:S01]  /*1590*/  IADD3 R8, R13, UR4, RZ ;  /* 0x000000040d087c10 */ /* 0x000fe2000fffe0ff */
[----:B------:R-:W-:Y:S01]  /*15a0*/  IMAD.SHL.U32 R10, R24, 0x40, RZ ;  /* 0x00000040180a7824 */ /* 0x000fe200078e00ff */
[----:B------:R-:W-:Y:S01]  /*15b0*/  BAR.SYNC.DEFER_BLOCKING 0x0 ;  /* 0x0000000000007b1d */ /* 0x000fe20000010000 */
[----:B------:R-:W-:Y:S01]  /*15c0*/  IMAD.SHL.U32 R13, R205, 0x8, RZ ;  /* 0x00000008cd0d7824 */ /* 0x000fe200078e00ff */
[----:B------:R-:W-:Y:S01]  /*15d0*/  @P6 LEA R14, P4, R12, c[0x0][0x1c8], 0x1 ;  /* 0x000072000c0e6a11 */ /* 0x000fe200078808ff */
[----:B------:R-:W-:Y:S01]  /*15e0*/  IMAD.WIDE.U32 R16, R4, c[0x0][0x210], R16 ;  /* 0x0000840004107a25 */ /* 0x000fe200078e0010 */
[----:B------:R-:W-:Y:S02]  /*15f0*/  LOP3.LUT R10, R10, 0x1c0, RZ, 0xc0, !PT ;  /* 0x000001c00a0a7812 */ /* 0x000fe400078ec0ff */
[C---:B------:R-:W-:Y:S01]  /*1600*/  @P5 IADD3 R11, P0, R12.reuse, UR12, RZ ;  /* 0x0000000c0c0b5c10 */ /* 0x040fe2000ff1e0ff */
[----:B------:R-:W-:Y:S01]  /*1610*/  ULDC.64 UR4, c[0x0][0x208] ;  /* 0x0000820000047ab9 */ /* 0x000fe20000000a00 */
[----:B------:R-:W-:Y:S01]  /*1620*/  @P6 LEA.HI.X R15, R12, c[0x0][0x1cc], R8, 0x1, P4 ;  /* 0x000073000c0f6a11 */ /* 0x000fe200020f0c08 */
[----:B------:R-:W-:Y:S01]  /*1630*/  UIMAD UR10, UR21, UR4, URZ ;  /* 0x00000004150a72a4 */ /* 0x000fe2000f8e023f */
[----:B------:R-:W-:Y:S01]  /*1640*/  LOP3.LUT R13, R10, 0x8, R13, 0xf8, !PT ;  /* 0x000000080a0d7812 */ /* 0x000fe200078ef80d */
[----:B------:R-:W-:Y:S01]  /*1650*/  UIMAD.WIDE.U32 UR22, UR18, UR4, URZ ;  /* 0x00000004121672a5 */ /* 0x000fe2000f8e003f */
[----:B------:R-:W-:Y:S01]  /*1660*/  SHF.R.U32.HI R10, RZ, 0x3, R10 ;  /* 0x00000003ff0a7819 */ /* 0x000fe2000001160a */
[----:B------:R-:W-:Y:S01]  /*1670*/  UIMAD UR10, UR18, UR5, UR10 ;  /* 0x00000005120a72a4 */ /* 0x000fe2000f8e020a */
[----:B------:R-:W-:Y:S01]  /*1680*/  @P5 IADD3.X R8, R8, UR11, RZ, P0, !PT ;  /* 0x0000000b08085c10 */ /* 0x000fe200087fe4ff */
[----:B------:R-:W-:Y:S01]  /*1690*/  IMAD.IADD R17, R17, 0x1, R7 ;  /* 0x0000000111117824 */ /* 0x000fe200078e0207 */
[----:B------:R-:W-:Y:S01]  /*16a0*/  @P5 LEA R12, P0, R11, c[0x0][0x1c8], 0x1 ;  /* 0x000072000b0c5a11 */ /* 0x000fe200078008ff */
[----:B------:R-:W-:Y:S01]  /*16b0*/  IMAD R215, R209, c[0x0][0x218], RZ ;  /* 0x00008600d1d77a24 */ /* 0x000fe200078e02ff */
[----:B------:R-:W-:Y:S01]  /*16c0*/  LOP3.LUT R4, R13, R10, RZ, 0x3c, !PT ;  /* 0x0000000a0d047212 */ /* 0x000fe200078e3cff */
[----:B------:R-:W-:Y:S01]  /*16d0*/  IMAD.SHL.U32 R7, R2, 0x40, RZ ;  /* 0x0000004002077824 */ /* 0x000fe200078e00ff */
[----:B------:R-:W-:Y:S01]  /*16e0*/  @P5 LEA.HI.X R13, R11, c[0x0][0x1cc], R8, 0x1, P0 ;  /* 0x000073000b0d5a11 */ /* 0x000fe200000f0c08 */
[----:B------:R-:W-:Y:S01]  /*16f0*/  UIADD3 UR10, UR23, UR10, URZ ;  /* 0x0000000a170a7290 */ /* 0x000fe2000fffe03f */
[C---:B------:R-:W-:Y:S01]  /*1700*/  IMAD R215, R208.reuse, c[0x0][0x21c], R215 ;  /* 0x00008700d0d77a24 */ /* 0x040fe200078e02d7 */
[----:B------:R-:W-:Y:S01]  /*1710*/  LOP3.LUT P4, RZ, R3, 0x2, RZ, 0xc0, !PT ;  /* 0x0000000203ff7812 */ /* 0x000fe2000788c0ff */
[----:B------:R-:W-:Y:S01]  /*1720*/  @!PT LDS RZ, [RZ] ;  /* 0x00000000fffff984 */ /* 0x000fe20000000800 */
[----:B------:R-:W-:Y:S01]  /*1730*/  @!PT LDS RZ, [RZ] ;  /* 0x00000000fffff984 */ /* 0x000fe20000000800 */
[----:B------:R-:W-:Y:S01]  /*1740*/  @!PT LDS RZ, [RZ] ;  /* 0x00000000fffff984 */ /* 0x000fe20000000800 */
[----:B------:R2:W-:Y:S01]  /*1750*/  @P6 LDGSTS.E.BYPASS.LTC128B.128 [R207+0x6100], [R14.64], !P3 ;  /* 0x061000000ecf6fae */ /* 0x0005e2000d901d50 */
[----:B------:R-:W-:Y:S01]  /*1760*/  IMAD.WIDE.U32 R208, R208, c[0x0][0x218], R16 ;  /* 0x00008600d0d07a25 */ /* 0x000fe200078e0010 */
[----:B------:R-:W-:Y:S01]  /*1770*/  LOP3.LUT R4, R4, 0xfffffe00, R7, 0xf8, !PT ;  /* 0xfffffe0004047812 */ /* 0x000fe200078ef807 */
[----:B------:R-:W-:Y:S01]  /*1780*/  USHF.L.U64.HI UR9, UR4, UR9, UR5 ;  /* 0x0000000904097299 */ /* 0x000fe20008010205 */
[----:B------:R2:W-:Y:S01]  /*1790*/  @P6 LDGSTS.E.BYPASS.LTC128B.128 [R207+0x8100], [R14.64+0x80], !P2 ;  /* 0x081000800ecf6fae */ /* 0x0005e2000d101d50 */
[----:B------:R-:W-:Y:S01]  /*17a0*/  IMAD.U32 R10, RZ, RZ, UR22 ;  /* 0x00000016ff0a7e24 */ /* 0x000fe2000f8e00ff */
[----:B------:R-:W-:Y:S01]  /*17b0*/  SHF.R.S32.HI R7, RZ, 0x5, R89 ;  /* 0x00000005ff077819 */ /* 0x000fe20000011459 */
[----:B------:R-:W-:Y:S01]  /*17c0*/  IMAD R205, R205, 0x200, R0 ;  /* 0x00000200cdcd7824 */ /* 0x000fe200078e0200 */
[----:B------:R2:W-:Y:S01]  /*17d0*/  @P6 LDGSTS.E.BYPASS.LTC128B.128 [R207+0xa100], [R14.64+0x100], !P1 ;  /* 0x0a1001000ecf6fae */ /* 0x0005e2000c901d50 */
[----:B------:R-:W-:Y:S01]  /*17e0*/  IMAD.U32 R11, RZ, RZ, UR23 ;  /* 0x00000017ff0b7e24 */ /* 0x000fe2000f8e00ff */
[----:B------:R-:W-:Y:S01]  /*17f0*/  LEA R11, P0, R10, R208, 0x6 ;  /* 0x000000d00a0b7211 */ /* 0x000fe200078030ff */
[----:B------:R-:W-:Y:S01]  /*1800*/  IMAD.IADD R215, R209, 0x1, R215 ;  /* 0x00000001d1d77824 */ /* 0x000fe200078e02d7 */
[----:B------:R4:W-:Y:S01]  /*1810*/  @P5 LDGSTS.E.BYPASS.LTC128B.128 [R207+0x7100], [R12.64], !P3 ;  /* 0x071000000ccf5fae */ /* 0x0009e2000d901d50 */
[----:B------:R-:W-:Y:S01]  /*1820*/  IMAD.SHL.U32 R205, R205, 0x2, RZ ;  /* 0x00000002cdcd7824 */ /* 0x000fe200078e00ff */
[----:B------:R-:W-:Y:S01]  /*1830*/  SEL R8, RZ, 0x1, P3 ;  /* 0x00000001ff087807 */ /* 0x000fe20001800000 */
[----:B------:R-:W-:Y:S01]  /*1840*/  IMAD R206, R7, 0x400, R4 ;  /* 0x0000040007ce7824 */ /* 0x000fe200078e0204 */
[----:B------:R4:W-:Y:S01]  /*1850*/  @P5 LDGSTS.E.BYPASS.LTC128B.128 [R207+0x9100], [R12.64+0x80], !P2 ;  /* 0x091000800ccf5fae */ /* 0x0009e2000d101d50 */
[----:B------:R-:W-:Y:S01]  /*1860*/  LOP3.LUT R89, R89, 0xffffffe0, RZ, 0xc0, !PT ;  /* 0xffffffe059597812 */ /* 0x000fe200078ec0ff */
[----:B------:R-:W-:Y:S01]  /*1870*/  @UP0 UIADD3 UR5, UR13, -0x2, URZ ;  /* 0xfffffffe0d050890 */ /* 0x000fe2000fffe03f */
[----:B------:R-:W-:Y:S01]  /*1880*/  IMAD.SHL.U32 R206, R206, 0x2, RZ ;  /* 0x00000002cece7824 */ /* 0x000fe200078e00ff */
[----:B------:R4:W-:Y:S01]  /*1890*/  @P5 LDGSTS.E.BYPASS.LTC128B.128 [R207+0xb100], [R12.64+0x100], !P1 ;  /* 0x0b1001000ccf5fae */ /* 0x0009e2000c901d50 */
[C---:B------:R-:W-:Y:S01]  /*18a0*/  IADD3 R2, R205.reuse, 0x6100, RZ ;  /* 0x00006100cd027810 */ /* 0x040fe20007ffe0ff */
[----:B------:R-:W-:Y:S01]  /*18b0*/  @UP0 UIMAD UR19, UR19, UR5, URZ ;  /* 0x00000005131302a4 */ /* 0x000fe2000f8e023f */
[----:B------:R-:W-:Y:S01]  /*18c0*/  IADD3 R204, R205, 0x6120, RZ ;  /* 0x00006120cdcc7810 */ /* 0x000fe20007ffe0ff */
[----:B------:R-:W0:Y:S01]  /*18d0*/  LDGDEPBAR ;  /* 0x00000000000079af */ /* 0x000e220000000000 */
[----:B------:R-:W-:Y:S01]  /*18e0*/  @P4 IADD3 R204, R2, -0x20, RZ ;  /* 0xffffffe002cc4810 */ /* 0x000fe20007ffe0ff */
[----:B------:R-:W-:-:S03]  /*18f0*/  IMAD.MOV.U32 R2, RZ, RZ, 0x10 ;  /* 0x00000010ff027424 */ /* 0x000fc600078e00ff */
[C---:B------:R-:W-:Y:S02]  /*1900*/  IADD3 R195, R204.reuse, 0x800, RZ ;  /* 0x00000800ccc37810 */ /* 0x040fe40007ffe0ff */
[C---:B------:R-:W-:Y:S02]  /*1910*/  IADD3 R194, R204.reuse, 0x1000, RZ ;  /* 0x00001000ccc27810 */ /* 0x040fe40007ffe0ff */
[C---:B------:R-:W-:Y:S02]  /*1920*/  IADD3 R193, R204.reuse, 0x1800, RZ ;  /* 0x00001800ccc17810 */ /* 0x040fe40007ffe0ff */
[C---:B------:R-:W-:Y:S02]  /*1930*/  IADD3 R191, R204.reuse, 0x2000, RZ ;  /* 0x00002000ccbf7810 */ /* 0x040fe40007ffe0ff */
[C---:B------:R-:W-:Y:S02]  /*1940*/  IADD3 R190, R204.reuse, 0x2800, RZ ;  /* 0x00002800ccbe7810 */ /* 0x040fe40007ffe0ff */
[----:B------:R-:W-:-:S02]  /*1950*/  IADD3 R189, R204, 0x3000, RZ ;  /* 0x00003000ccbd7810 */ /* 0x000fc40007ffe0ff */
[C---:B------:R-:W-:Y:S02]  /*1960*/  IADD3 R188, R204.reuse, 0x3800, RZ ;  /* 0x00003800ccbc7810 */ /* 0x040fe40007ffe0ff */
[C---:B------:R-:W-:Y:S02]  /*1970*/  IADD3 R187, R204.reuse, 0x4000, RZ ;  /* 0x00004000ccbb7810 */ /* 0x040fe40007ffe0ff */
[----:B------:R-:W-:Y:S01]  /*1980*/  IADD3 R186, R204, 0x4800, RZ ;  /* 0x00004800ccba7810 */ /* 0x000fe20007ffe0ff */
[----:B----4-:R-:W-:Y:S01]  /*1990*/  IMAD.U32 R13, RZ, RZ, UR10 ;  /* 0x0000000aff0d7e24 */ /* 0x010fe2000f8e00ff */
[----:B------:R-:W-:-:S04]  /*19a0*/  DEPBAR.LE SB0, 0x1 ;  /* 0x000080400000791a */ /* 0x000fc80000000000 */
[----:B------:R-:W-:-:S04]  /*19b0*/  DEPBAR.LE SB0, 0x0 ;  /* 0x000080000000791a */ /* 0x000fc80000000000 */
[----:B------:R-:W-:Y:S01]  /*19c0*/  BAR.SYNC.DEFER_BLOCKING 0x0 ;  /* 0x0000000000007b1d */ /* 0x000fe20000010000 */
[----:B------:R-:W-:Y:S01]  /*19d0*/  LEA.HI.X R0, R10, R215, R13, 0x6, P0 ;  /* 0x000000d70a007211 */ /* 0x000fe200000f340d */
[----:B------:R-:W-:Y:S01]  /*19e0*/  USHF.L.U32 UR10, UR4, 0x6, URZ ;  /* 0x00000006040a7899 */ /* 0x000fe2000800063f */
[C---:B------:R-:W-:Y:S01]  /*19f0*/  LEA R46, P0, R11.reuse, c[0x0][0x1f8], 0x1 ;  /* 0x00007e000b2e7a11 */ /* 0x040fe200078008ff */
[----:B------:R-:W-:Y:S01]  /*1a00*/  @UP0 USHF.R.S32.HI UR4, URZ, 0x1f, UR5 ;  /* 0x0000001f3f040899 */ /* 0x000fe20008011405 */
[----:B------:R-:W-:Y:S02]  /*1a10*/  SEL R13, RZ, 0x2, P2 ;  /* 0x00000002ff0d7807 */ /* 0x000fe40001000000 */
[----:B------:R-:W-:Y:S01]  /*1a20*/  LEA.HI.X R47, R11, c[0x0][0x1fc], R0, 0x1, P0 ;  /* 0x00007f000b2f7a11 */ /* 0x000fe200000f0c00 */
[----:B------:R-:W-:Y:S01]  /*1a30*/  @UP0 UIMAD UR4, UR4, UR20, UR19 ;  /* 0x00000014040402a4 */ /* 0x000fe2000f8e0213 */
[----:B------:R-:W-:Y:S02]  /*1a40*/  IADD3 R0, -R9, c[0x0][0x1d0], -R6 ;  /* 0x0000740009007a10 */ /* 0x000fe40007ffe906 */
[----:B------:R-:W-:-:S02]  /*1a50*/  SEL R10, RZ, 0x4, P1 ;  /* 0x00000004ff0a7807 */ /* 0x000fc40000800000 */
[----:B------:R-:W-:Y:S02]  /*1a60*/  LOP3.LUT P0, RZ, R24, 0x2, RZ, 0xc0, !PT ;  /* 0x0000000218ff7812 */ /* 0x000fe4000780c0ff */
[----:B------:R-:W-:Y:S02]  /*1a70*/  ISETP.LT.OR P6, PT, R0, 0x1, P3 ;  /* 0x000000010000780c */ /* 0x000fe40001fc1670 */
[----:B------:R-:W-:Y:S02]  /*1a80*/  IADD3 R8, R10, R13, R8 ;  /* 0x0000000d0a087210 */ /* 0x000fe40007ffe008 */
[----:B------:R-:W-:Y:S02]  /*1a90*/  SEL R2, R2, 0xfffffff0, !P0 ;  /* 0xfffffff002027807 */ /* 0x000fe40004000000 */
[----:B------:R-:W-:Y:S02]  /*1aa0*/  IADD3 R80, P0, R46, UR10, RZ ;  /* 0x0000000a2e507c10 */ /* 0x000fe4000ff1e0ff */
[----:B------:R-:W-:Y:S01]  /*1ab0*/  LOP3.LUT P5, RZ, R8, 0x2, RZ, 0xc0, !PT ;  /* 0x0000000208ff7812 */ /* 0x000fe200078ac0ff */
[----:B-1----:R-:W-:Y:S01]  /*1ac0*/  LDSM.16.M88.4 R16, [R206+0xc100] ;  /* 0x00c10000ce10783b */ /* 0x002fe20000000200 */
[----:B------:R-:W-:Y:S01]  /*1ad0*/  IMAD R202, R2, 0x2, R206 ;  /* 0x0000000202ca7824 */ /* 0x000fe200078e02ce */
[----:B------:R-:W-:-:S02]  /*1ae0*/  IADD3.X R81, R47, UR9, RZ, P0, !PT ;  /* 0x000000092f517c10 */ /* 0x000fc400087fe4ff */
[----:B------:R-:W1:Y:S01]  /*1af0*/  LDSM.16.M88.4 R28, [R205+0x6900] ;  /* 0x00690000cd1c783b */ /* 0x000e620000000200 */
[----:B------:R-:W-:Y:S02]  /*1b00*/  ISETP.LT.OR P0, PT, R0, 0x1, !P5 ;  /* 0x000000010000780c */ /* 0x000fe40006f01670 */
[----:B------:R-:W-:Y:S01]  /*1b10*/  LOP3.LUT P4, RZ, R8, 0x4, RZ, 0xc0, !PT ;  /* 0x0000000408ff7812 */ /* 0x000fe2000788c0ff */
[----:B------:R-:W4:Y:S01]  /*1b20*/  LDSM.16.M88.4 R36, [R205+0x6100] ;  /* 0x00610000cd24783b */ /* 0x000f220000000200 */
[----:B------:R-:W-:Y:S02]  /*1b30*/  ISETP.LT.OR P5, PT, R0, 0x21, !P5 ;  /* 0x000000210000780c */ /* 0x000fe40006fa1670 */
[C---:B------:R-:W-:Y:S01]  /*1b40*/  IADD3 R185, R204.reuse, 0x5000, RZ ;  /* 0x00005000ccb97810 */ /* 0x040fe20007ffe0ff */
[----:B------:R-:W5:Y:S01]  /*1b50*/  LDSM.16.M88.4 R72, [R205+0x7100] ;  /* 0x00710000cd48783b */ /* 0x000f620000000200 */
[----:B------:R-:W-:-:S03]  /*1b60*/  IADD3 R184, R204, 0x5800, RZ ;  /* 0x00005800ccb87810 */ /* 0x000fc60007ffe0ff */
[----:B---3--:R-:W-:Y:S04]  /*1b70*/  LDSM.16.M88.4 R20, [R205+0x7900] ;  /* 0x00790000cd14783b */ /* 0x008fe80000000200 */
[----:B------:R-:W-:Y:S04]  /*1b80*/  LDSM.16.M88.4 R56, [R202+0xc100] ;  /* 0x00c10000ca38783b */ /* 0x000fe80000000200 */
[----:B--2---:R-:W-:Y:S04]  /*1b90*/  LDSM.16.M88.4 R12, [R204] ;  /* 0x00000000cc0c783b */ /* 0x004fe80000000200 */
[----:B------:R-:W2:Y:S04]  /*1ba0*/  LDSM.16.M88.4 R8, [R204+0x800] ;  /* 0x00080000cc08783b */ /* 0x000ea80000000200 */
[----:B------:R-:W3:Y:S04]  /*1bb0*/  LDSM.16.M88.4 R76, [R204+0x1000] ;  /* 0x00100000cc4c783b */ /* 0x000ee80000000200 */
[----:B------:R-:W-:Y:S04]  /*1bc0*/  LDSM.16.M88.4 R60, [R204+0x1800] ;  /* 0x00180000cc3c783b */ /* 0x000fe80000000200 */
[----:B------:R-:W-:Y:S01]  /*1bd0*/  @!PT LDS RZ, [RZ] ;  /* 0x00000000fffff984 */ /* 0x000fe20000000800 */
[----:B------:R-:W-:Y:S01]  /*1be0*/  @!PT LDS RZ, [RZ] ;  /* 0x00000000fffff984 */ /* 0x000fe20000000800 */
[----:B------:R-:W-:Y:S01]  /*1bf0*/  @!PT LDS RZ, [RZ] ;  /* 0x00000000fffff984 */ /* 0x000fe20000000800 */
[----:B------:R2:W-:Y:S01]  /*1c00*/  LDGSTS.E.BYPASS.LTC128B.128 [R207+0x100], [R46.64], !P6 ;  /* 0x001000002ecf7fae */ /* 0x0005e2000f101d50 */
[----:B------:R-:W-:-:S02]  /*1c10*/  ISETP.LT.OR P6, PT, R0, 0x1, !P4 ;  /* 0x000000010000780c */ /* 0x000fc400067c1670 */
[----:B------:R-:W-:Y:S01]  /*1c20*/  ISETP.LT.OR P4, PT, R0, 0x21, !P4 ;  /* 0x000000210000780c */ /* 0x000fe20006781670 */
[----:B------:R2:W-:Y:S01]  /*1c30*/  LDGSTS.E.BYPASS.LTC128B.128 [R207+0x2100], [R46.64+0x80], !P0 ;  /* 0x021000802ecf7fae */ /* 0x0005e2000c101d50 */
[----:B------:R-:W-:Y:S01]  /*1c40*/  LOP3.LUT P0, RZ, R24, 0x4, RZ, 0xc0, !PT ;  /* 0x0000000418ff7812 */ /* 0x000fe2000780c0ff */
[----:B------:R-:W-:Y:S01]  /*1c50*/  IMAD.MOV.U32 R24, RZ, RZ, 0x20 ;  /* 0x00000020ff187424 */ /* 0x000fe200078e00ff */
[C---:B-1----:R-:W-:Y:S07]  /*1c60*/  HMMA.16816.F32.BF16 R32, R16.reuse, R28, RZ ;  /* 0x0000001c1020723c */ /* 0x042fee00000418ff */
[----:B------:R2:W-:Y:S01]  /*1c70*/  LDGSTS.E.BYPASS.LTC128B.128 [R207+0x4100], [R46.64+0x100], !P6 ;  /* 0x041001002ecf7fae */ /* 0x0005e2000f101d50 */
[----:B------:R-:W-:Y:S01]  /*1c80*/  LOP3.LUT P6, RZ, R3, 0x4, RZ, 0xc0, !PT ;  /* 0x0000000403ff7812 */ /* 0x000fe200078cc0ff */
[----:B------:R-:W-:Y:S01]  /*1c90*/  HMMA.16816.F32.BF16 R28, R16, R30, RZ ;  /* 0x0000001e101c723c */ /* 0x000fe200000418ff */
[----:B------:R-:W-:-:S02]  /*1ca0*/  SEL R3, R24, 0xffffffe0, !P0 ;  /* 0xffffffe018037807 */ /* 0x000fc40004000000 */
[----:B------:R-:W-:Y:S02]  /*1cb0*/  ISETP.LT.OR P0, PT, R0, 0x21, P3 ;  /* 0x000000210000780c */ /* 0x000fe40001f01670 */
[----:B------:R-:W-:Y:S01]  /*1cc0*/  SEL R0, R44, 0xffffffc0, !P6 ;  /* 0xffffffc02c007807 */ /* 0x000fe20007000000 */
[C---:B------:R-:W-:Y:S02]  /*1cd0*/  IMAD R201, R3.reuse, 0x2, R206 ;  /* 0x0000000203c97824 */ /* 0x040fe400078e02ce */
[----:B----4-:R-:W-:Y:S01]  /*1ce0*/  HMMA.16816.F32.BF16 R40, R16, R36, RZ ;  /* 0x000000241028723c */ /* 0x010fe200000418ff */
[----:B------:R-:W-:Y:S02]  /*1cf0*/  IMAD R199, R3, 0x2, R202 ;  /* 0x0000000203c77824 */ /* 0x000fe400078e02ca */
[----:B------:R-:W-:Y:S02]  /*1d00*/  IMAD.IADD R200, R205, 0x1, R0 ;  /* 0x00000001cdc87824 */ /* 0x000fe400078e0200 */
[----:B------:R-:W-:-:S03]  /*1d10*/  IMAD.IADD R192, R0, 0x1, R204 ;  /* 0x0000000100c07824 */ /* 0x000fc600078e02cc */
[----:B------:R1:W-:Y:S01]  /*1d20*/  LDGSTS.E.BYPASS.LTC128B.128 [R207+0x1100], [R80.64], !P0 ;  /* 0x0110000050cf7fae */ /* 0x0003e2000c101d50 */
[----:B------:R-:W-:Y:S03]  /*1d30*/  HMMA.16816.F32.BF16 R36, R16, R38, RZ ;  /* 0x000000261024723c */ /* 0x000fe600000418ff */
[----:B------:R1:W-:Y:S01]  /*1d40*/  LDGSTS.E.BYPASS.LTC128B.128 [R207+0x3100], [R80.64+0x80], !P5 ;  /* 0x0310008050cf7fae */ /* 0x0003e2000e901d50 */
[----:B------:R-:W-:-:S03]  /*1d50*/  PLOP3.LUT P5, PT, PT, PT, UP0, 0x80, 0x0 ;  /* 0x000000000000781c */ /* 0x000fc60003faf008 */
[----:B------:R1:W-:Y:S01]  /*1d60*/  LDGSTS.E.BYPASS.LTC128B.128 [R207+0x5100], [R80.64+0x100], !P4 ;  /* 0x0510010050cf7fae */ /* 0x0003e2000e101d50 */
[C---:B-----5:R-:W-:Y:S01]  /*1d70*/  HMMA.16816.F32.BF16 R24, R16.reuse, R72, RZ ;  /* 0x000000481018723c */ /* 0x060fe200000418ff */
[----:B------:R-:W-:Y:S02]  /*1d80*/  PLOP3.LUT P4, PT, PT, PT, UP2, 0x80, 0x0 ;  /* 0x000000000000781c */ /* 0x000fe40003f8f028 */
[----:B------:R-:W-:Y:S04]  /*1d90*/  LDSM.16.M88.4 R64, [R201+0xc100] ;  /* 0x00c10000c940783b */ /* 0x000fe80000000200 */
[----:B------:R-:W4:Y:S01]  /*1da0*/  LDSM.16.M88.4 R48, [R200+0x6900] ;  /* 0x00690000c830783b */ /* 0x000f220000000200 */
[----:B------:R-:W-:Y:S03]  /*1db0*/  HMMA.16816.F32.BF16 R72, R16, R74, RZ ;  /* 0x0000004a1048723c */ /* 0x000fe600000418ff */
[----:B------:R-:W5:Y:S04]  /*1dc0*/  LDSM.16.M88.4 R52, [R200+0x6100] ;  /* 0x00610000c834783b */ /* 0x000f680000000200 */
[----:B--2---:R-:W2:Y:S01]  /*1dd0*/  LDSM.16.M88.4 R44, [R200+0x7100] ;  /* 0x00710000c82c783b */ /* 0x004ea20000000200 */
[C---:B------:R-:W-:Y:S03]  /*1de0*/  HMMA.16816.F32.BF16 R32, R56.reuse, R8, R32 ;  /* 0x000000083820723c */ /* 0x040fe60000041820 */
[----:B------:R-:W-:Y:S04]  /*1df0*/  LDSM.16.M88.4 R84, [R192+0x1000] ;  /* 0x00100000c054783b */ /* 0x000fe80000000200 */
[----:B------:R-:W0:Y:S01]  /*1e00*/  LDGDEPBAR ;  /* 0x00000000000079af */ /* 0x000e220000000000 */
[----:B------:R-:W-:Y:S03]  /*1e10*/  HMMA.16816.F32.BF16 R28, R56, R10, R28 ;  /* 0x0000000a381c723c */ /* 0x000fe6000004181c */
[----:B-1----:R-:W-:Y:S04]  /*1e20*/  LDSM.16.M88.4 R80, [R199+0xc100] ;  /* 0x00c10000c750783b */ /* 0x002fe80000000200 */
[----:B------:R-:W1:Y:S01]  /*1e30*/  LDSM.16.M88.4 R8, [R192+0x800] ;  /* 0x00080000c008783b */ /* 0x000e620000000200 */
[C---:B------:R-:W-:Y:S08]  /*1e40*/  HMMA.16816.F32.BF16 R68, R16.reuse, R20, RZ ;  /* 0x000000141044723c */ /* 0x040ff000000418ff */
[----:B------:R-:W-:Y:S01]  /*1e50*/  HMMA.16816.F32.BF16 R16, R16, R22, RZ ;  /* 0x000000161010723c */ /* 0x000fe200000418ff */
[----:B------:R-:W1:Y:S07]  /*1e60*/  LDSM.16.M88.4 R20, [R200+0x7900] ;  /* 0x00790000c814783b */ /* 0x000e6e0000000200 */
[C---:B------:R-:W-:Y:S08]  /*1e70*/  HMMA.16816.F32.BF16 R40, R56.reuse, R12, R40 ;  /* 0x0000000c3828723c */ /* 0x040ff00000041828 */
[C---:B------:R-:W-:Y:S01]  /*1e80*/  HMMA.16816.F32.BF16 R36, R56.reuse, R14, R36 ;  /* 0x0000000e3824723c */ /* 0x040fe20000041824 */
[----:B------:R-:W1:Y:S07]  /*1e90*/  LDSM.16.M88.4 R12, [R192] ;  /* 0x00000000c00c783b */ /* 0x000e6e0000000200 */
[C---:B---3--:R-:W-:Y:S08]  /*1ea0*/  HMMA.16816.F32.BF16 R24, R56.reuse, R76, R24 ;  /* 0x0000004c3818723c */ /* 0x048ff00000041818 */
[----:B------:R-:W-:Y:S01]  /*1eb0*/  HMMA.16816.F32.BF16 R72, R56, R78, R72 ;  /* 0x0000004e3848723c */ /* 0x000fe20000041848 */
[----:B------:R-:W-:Y:S07]  /*1ec0*/  LDSM.16.M88.4 R76, [R192+0x1800] ;  /* 0x00180000c04c783b */ /* 0x000fee0000000200 */
[C---:B----4-:R-:W-:Y:S08]  /*1ed0*/  HMMA.16816.F32.BF16 R32, R64.reuse, R48, R32 ;  /* 0x000000304020723c */ /* 0x050ff00000041820 */
[----:B------:R-:W-:Y:S01]  /*1ee0*/  HMMA.16816.F32.BF16 R28, R64, R50, R28 ;  /* 0x00000032401c723c */ /* 0x000fe2000004181c */
[----:B------:R-:W-:Y:S07]  /*1ef0*/  LDSM.16.M88.4 R48, [R205+0x9100] ;  /* 0x00910000cd30783b */ /* 0x000fee0000000200 */
[C---:B------:R-:W-:Y:S08]  /*1f00*/  HMMA.16816.F32.BF16 R68, R56.reuse, R60, R68 ;  /* 0x0000003c3844723c */ /* 0x040ff00000041844 */
[----:B------:R-:W-:Y:S01]  /*1f10*/  HMMA.16816.F32.BF16 R16, R56, R62, R16 ;  /* 0x0000003e3810723c */ /* 0x000fe20000041810 */
[----:B------:R-:W-:Y:S04]  /*1f20*/  LDSM.16.M88.4 R60, [R206+0x10100] ;  /* 0x01010000ce3c783b */ /* 0x000fe80000000200 */
[----:B------:R-:W-:Y:S03]  /*1f30*/  LDSM.16.M88.4 R56, [R205+0x8100] ;  /* 0x00810000cd38783b */ /* 0x000fe60000000200 */
[C---:B-----5:R-:W-:Y:S08]  /*1f40*/  HMMA.16816.F32.BF16 R40, R64.reuse, R52, R40 ;  /* 0x000000344028723c */ /* 0x060ff00000041828 */
[C---:B------:R-:W-:Y:S01]  /*1f50*/  HMMA.16816.F32.BF16 R36, R64.reuse, R54, R36 ;  /* 0x000000364024723c */ /* 0x040fe20000041824 */
[----:B------:R-:W3:Y:S07]  /*1f60*/  LDSM.16.M88.4 R52, [R205+0x8900] ;  /* 0x00890000cd34783b */ /* 0x000eee0000000200 */
[C---:B--2---:R-:W-:Y:S08]  /*1f70*/  HMMA.16816.F32.BF16 R24, R64.reuse, R44, R24 ;  /* 0x0000002c4018723c */ /* 0x044ff00000041818 */
[----:B------:R-:W-:Y:S01]  /*1f80*/  HMMA.16816.F32.BF16 R72, R64, R46, R72 ;  /* 0x0000002e4048723c */ /* 0x000fe20000041848 */
[----:B------:R-:W-:Y:S07]  /*1f90*/  LDSM.16.M88.4 R44, [R205+0x9900] ;  /* 0x00990000cd2c783b */ /* 0x000fee0000000200 */
[C---:B-1----:R-:W-:Y:S08]  /*1fa0*/  HMMA.16816.F32.BF16 R32, R80.reuse, R8, R32 ;  /* 0x000000085020723c */ /* 0x042ff00000041820 */
[----:B------:R-:W-:Y:S01]  /*1fb0*/  HMMA.16816.F32.BF16 R28, R80, R10, R28 ;  /* 0x0000000a501c723c */ /* 0x000fe2000004181c */
[----:B------:R-:W-:Y:S07]  /*1fc0*/  LDSM.16.M88.4 R8, [R204+0x3000] ;  /* 0x00300000cc08783b */ /* 0x000fee0000000200 */
[C---:B------:R-:W-:Y:S08]  /*1fd0*/  HMMA.16816.F32.BF16 R68, R64.reuse, R20, R68 ;  /* 0x000000144044723c */ /* 0x040ff00000041844 */
[----:B------:R-:W-:Y:S01]  /*1fe0*/  HMMA.16816.F32.BF16 R64, R64, R22, R16 ;  /* 0x000000164040723c */ /* 0x000fe20000041810 */
[----:B------:R-:W-:Y:S04]  /*1ff0*/  LDSM.16.M88.4 R20, [R202+0x10100] ;  /* 0x01010000ca14783b */ /* 0x000fe80000000200 */
[----:B------:R-:W-:Y:S03]  /*2000*/  LDSM.16.M88.4 R16, [R204+0x2000] ;  /* 0x00200000cc10783b */ /* 0x000fe60000000200 */
[C---:B------:R-:W-:Y:S08]  /*2010*/  HMMA.16816.F32.BF16 R40, R80.reuse, R12, R40 ;  /* 0x0000000c5028723c */ /* 0x040ff00000041828 */
[C---:B------:R-:W-:Y:S01]  /*2020*/  HMMA.16816.F32.BF16 R36, R80.reuse, R14, R36 ;  /* 0x0000000e5024723c */ /* 0x040fe20000041824 */
[----:B------:R-:W1:Y:S07]  /*2030*/  LDSM.16.M88.4 R12, [R204+0x2800] ;  /* 0x00280000cc0c783b */ /* 0x000e6e0000000200 */
[C---:B------:R-:W-:Y:S08]  /*2040*/  HMMA.16816.F32.BF16 R24, R80.reuse, R84, R24 ;  /* 0x000000545018723c */ /* 0x040ff00000041818 */
[----:B------:R-:W-:Y:S08]  /*2050*/  HMMA.16816.F32.BF16 R72, R80, R86, R72 ;  /* 0x000000565048723c */ /* 0x000ff00000041848 */
[C---:B---3--:R-:W-:Y:S08]  /*2060*/  HMMA.16816.F32.BF16 R32, R60.reuse, R52, R32 ;  /* 0x000000343c20723c */ /* 0x048ff00000041820 */
[----:B------:R-:W-:Y:S01]  /*2070*/  HMMA.16816.F32.BF16 R28, R60, R54, R28 ;  /* 0x000000363c1c723c */ /* 0x000fe2000004181c */
[----:B------:R-:W-:Y:S07]  /*2080*/  LDSM.16.M88.4 R52, [R201+0x10100] ;  /* 0x01010000c934783b */ /* 0x000fee0000000200 */
[C---:B------:R-:W-:Y:S08]  /*2090*/  HMMA.16816.F32.BF16 R68, R80.reuse, R76, R68 ;  /* 0x0000004c5044723c */ /* 0x040ff00000041844 */
[----:B------:R-:W-:Y:S01]  /*20a0*/  HMMA.16816.F32.BF16 R64, R80, R78, R64 ;  /* 0x0000004e5040723c */ /* 0x000fe20000041840 */
[----:B------:R-:W2:Y:S07]  /*20b0*/  LDSM.16.M88.4 R76, [R204+0x3800] ;  /* 0x00380000cc4c783b */ /* 0x000eae0000000200 */
[C---:B------:R-:W-:Y:S08]  /*20c0*/  HMMA.16816.F32.BF16 R40, R60.reuse, R56, R40 ;  /* 0x000000383c28723c */ /* 0x040ff00000041828 */
[C---:B------:R-:W-:Y:S08]  /*20d0*/  HMMA.16816.F32.BF16 R36, R60.reuse, R58, R36 ;  /* 0x0000003a3c24723c */ /* 0x040ff00000041824 */
[C---:B------:R-:W-:Y:S01]  /*20e0*/  HMMA.16816.F32.BF16 R56, R60.reuse, R48, R24 ;  /* 0x000000303c38723c */ /* 0x040fe20000041818 */
[----:B------:R-:W3:Y:S07]  /*20f0*/  LDSM.16.M88.4 R24, [R200+0x8100] ;  /* 0x00810000c818783b */ /* 0x000eee0000000200 */
[----:B------:R-:W-:Y:S01]  /*2100*/  HMMA.16816.F32.BF16 R72, R60, R50, R72 ;  /* 0x000000323c48723c */ /* 0x000fe20000041848 */
[----:B------:R-:W-:Y:S07]  /*2110*/  LDSM.16.M88.4 R48, [R199+0x10100] ;  /* 0x01010000c730783b */ /* 0x000fee0000000200 */
[C---:B-1----:R-:W-:Y:S08]  /*2120*/  HMMA.16816.F32.BF16 R32, R20.reuse, R12, R32 ;  /* 0x0000000c1420723c */ /* 0x042ff00000041820 */
[----:B------:R-:W-:Y:S01]  /*2130*/  HMMA.16816.F32.BF16 R28, R20, R14, R28 ;  /* 0x0000000e141c723c */ /* 0x000fe2000004181c */
[----:B------:R-:W1:Y:S07]  /*2140*/  LDSM.16.M88.4 R12, [R200+0x8900] ;  /* 0x00890000c80c783b */ /* 0x000e6e0000000200 */
[C---:B------:R-:W-:Y:S08]  /*2150*/  HMMA.16816.F32.BF16 R68, R60.reuse, R44, R68 ;  /* 0x0000002c3c44723c */ /* 0x040ff00000041844 */
[----:B------:R-:W-:Y:S01]  /*2160*/  HMMA.16816.F32.BF16 R64, R60, R46, R64 ;  /* 0x0000002e3c40723c */ /* 0x000fe20000041840 */
[----:B------:R-:W4:Y:S04]  /*2170*/  LDSM.16.M88.4 R44, [R200+0x9100] ;  /* 0x00910000c82c783b */ /* 0x000f280000000200 */
[----:B------:R-:W-:Y:S03]  /*2180*/  LDSM.16.M88.4 R60, [R192+0x2800] ;  /* 0x00280000c03c783b */ /* 0x000fe60000000200 */
[C---:B------:R-:W-:Y:S08]  /*2190*/  HMMA.16816.F32.BF16 R40, R20.reuse, R16, R40 ;  /* 0x000000101428723c */ /* 0x040ff00000041828 */
[C---:B------:R-:W-:Y:S01]  /*21a0*/  HMMA.16816.F32.BF16 R36, R20.reuse, R18, R36 ;  /* 0x000000121424723c */ /* 0x040fe20000041824 */
[----:B------:R-:W5:Y:S07]  /*21b0*/  LDSM.16.M88.4 R16, [R200+0x9900] ;  /* 0x00990000c810783b */ /* 0x000f6e0000000200 */
[C---:B------:R-:W-:Y:S08]  /*21c0*/  HMMA.16816.F32.BF16 R56, R20.reuse, R8, R56 ;  /* 0x000000081438723c */ /* 0x040ff00000041838 */
[C---:B------:R-:W-:Y:S01]  /*21d0*/  HMMA.16816.F32.BF16 R72, R20.reuse, R10, R72 ;  /* 0x0000000a1448723c */ /* 0x040fe20000041848 */
[----:B------:R-:W4:Y:S07]  /*21e0*/  LDSM.16.M88.4 R8, [R192+0x2000] ;  /* 0x00200000c008783b */ /* 0x000f2e0000000200 */
[C---:B--2---:R-:W-:Y:S08]  /*21f0*/  HMMA.16816.F32.BF16 R68, R20.reuse, R76, R68 ;  /* 0x0000004c1444723c */ /* 0x044ff00000041844 */
[----:B------:R-:W-:Y:S01]  /*2200*/  HMMA.16816.F32.BF16 R64, R20, R78, R64 ;  /* 0x0000004e1440723c */ /* 0x000fe20000041840 */
[----:B------:R-:W2:Y:S07]  /*2210*/  LDSM.16.M88.4 R20, [R192+0x3000] ;  /* 0x00300000c014783b */ /* 0x000eae0000000200 */
[C---:B---3--:R-:W-:Y:S08]  /*2220*/  HMMA.16816.F32.BF16 R40, R52.reuse, R24, R40 ;  /* 0x000000183428723c */ /* 0x048ff00000041828 */
[C---:B------:R-:W-:Y:S01]  /*2230*/  HMMA.16816.F32.BF16 R36, R52.reuse, R26, R36 ;  /* 0x0000001a3424723c */ /* 0x040fe20000041824 */
[----:B------:R-:W-:Y:S07]  /*2240*/  LDSM.16.M88.4 R24, [R206+0x14100] ;  /* 0x01410000ce18783b */ /* 0x000fee0000000200 */
[C---:B-1----:R-:W-:Y:S08]  /*2250*/  HMMA.16816.F32.BF16 R32, R52.reuse, R12, R32 ;  /* 0x0000000c3420723c */ /* 0x042ff00000041820 */
[C---:B------:R-:W-:Y:S01]  /*2260*/  HMMA.16816.F32.BF16 R28, R52.reuse, R14, R28 ;  /* 0x0000000e341c723c */ /* 0x040fe2000004181c */
[----:B------:R-:W1:Y:S07]  /*2270*/  LDSM.16.M88.4 R12, [R192+0x3800] ;  /* 0x00380000c00c783b */ /* 0x000e6e0000000200 */
[C---:B----4-:R-:W-:Y:S08]  /*2280*/  HMMA.16816.F32.BF16 R56, R52.reuse, R44, R56 ;  /* 0x0000002c3438723c */ /* 0x050ff00000041838 */
[C---:B------:R-:W-:Y:S01]  /*2290*/  HMMA.16816.F32.BF16 R72, R52.reuse, R46, R72 ;  /* 0x0000002e3448723c */ /* 0x040fe20000041848 */
[----:B------:R-:W-:Y:S07]  /*22a0*/  LDSM.16.M88.4 R44, [R205+0xb100] ;  /* 0x00b10000cd2c783b */ /* 0x000fee0000000200 */
[C---:B-----5:R-:W-:Y:S08]  /*22b0*/  HMMA.16816.F32.BF16 R68, R52.reuse, R16, R68 ;  /* 0x000000103444723c */ /* 0x060ff00000041844 */
[----:B------:R-:W-:Y:S01]  /*22c0*/  HMMA.16816.F32.BF16 R64, R52, R18, R64 ;  /* 0x000000123440723c */ /* 0x000fe20000041840 */
[----:B------:R-:W3:Y:S04]  /*22d0*/  LDSM.16.M88.4 R16, [R205+0xa100] ;  /* 0x00a10000cd10783b */ /* 0x000ee80000000200 */
[----:B------:R-:W-:Y:S03]  /*22e0*/  LDSM.16.M88.4 R52, [R202+0x14100] ;  /* 0x01410000ca34783b */ /* 0x000fe60000000200 */
[C---:B------:R-:W-:Y:S08]  /*22f0*/  HMMA.16816.F32.BF16 R40, R48.reuse, R8, R40 ;  /* 0x000000083028723c */ /* 0x040ff00000041828 */
[C---:B------:R-:W-:Y:S01]  /*2300*/  HMMA.16816.F32.BF16 R36, R48.reuse, R10, R36 ;  /* 0x0000000a3024723c */ /* 0x040fe20000041824 */
[----:B------:R-:W4:Y:S07]  /*2310*/  LDSM.16.M88.4 R8, [R205+0xa900] ;  /* 0x00a90000cd08783b */ /* 0x000f2e0000000200 */
[C---:B------:R-:W-:Y:S08]  /*2320*/  HMMA.16816.F32.BF16 R32, R48.reuse, R60, R32 ;  /* 0x0000003c3020723c */ /* 0x040ff00000041820 */
[C---:B------:R-:W-:Y:S01]  /*2330*/  HMMA.16816.F32.BF16 R28, R48.reuse, R62, R28 ;  /* 0x0000003e301c723c */ /* 0x040fe2000004181c */
[----:B------:R-:W-:Y:S07]  /*2340*/  LDSM.16.M88.4 R60, [R204+0x5000] ;  /* 0x00500000cc3c783b */ /* 0x000fee0000000200 */
[C---:B--2---:R-:W-:Y:S08]  /*2350*/  HMMA.16816.F32.BF16 R56, R48.reuse, R20, R56 ;  /* 0x000000143038723c */ /* 0x044ff00000041838 */
[C---:B------:R-:W-:Y:S01]  /*2360*/  HMMA.16816.F32.BF16 R72, R48.reuse, R22, R72 ;  /* 0x000000163048723c */ /* 0x040fe20000041848 */
[----:B------:R-:W2:Y:S07]  /*2370*/  LDSM.16.M88.4 R20, [R204+0x4000] ;  /* 0x00400000cc14783b */ /* 0x000eae0000000200 */
[C---:B-1----:R-:W-:Y:S08]  /*2380*/  HMMA.16816.F32.BF16 R68, R48.reuse, R12, R68 ;  /* 0x0000000c3044723c */ /* 0x042ff00000041844 */
[----:B------:R-:W-:Y:S01]  /*2390*/  HMMA.16816.F32.BF16 R64, R48, R14, R64 ;  /* 0x0000000e3040723c */ /* 0x000fe20000041840 */
[----:B------:R-:W1:Y:S04]  /*23a0*/  LDSM.16.M88.4 R12, [R205+0xb900] ;  /* 0x00b90000cd0c783b */ /* 0x000e680000000200 */
[----:B------:R-:W5:Y:S03]  /*23b0*/  LDSM.16.M88.4 R48, [R204+0x4800] ;  /* 0x00480000cc30783b */ /* 0x000f660000000200 */
[C---:B---3--:R-:W-:Y:S08]  /*23c0*/  HMMA.16816.F32.BF16 R40, R24.reuse, R16, R40 ;  /* 0x000000101828723c */ /* 0x048ff00000041828 */
[C---:B------:R-:W-:Y:S01]  /*23d0*/  HMMA.16816.F32.BF16 R36, R24.reuse, R18, R36 ;  /* 0x000000121824723c */ /* 0x040fe20000041824 */
[----:B------:R-:W-:Y:S07]  /*23e0*/  LDSM.16.M88.4 R16, [R201+0x14100] ;  /* 0x01410000c910783b */ /* 0x000fee0000000200 */
[C---:B----4-:R-:W-:Y:S08]  /*23f0*/  HMMA.16816.F32.BF16 R32, R24.reuse, R8, R32 ;  /* 0x000000081820723c */ /* 0x050ff00000041820 */
[C---:B------:R-:W-:Y:S01]  /*2400*/  HMMA.16816.F32.BF16 R28, R24.reuse, R10, R28 ;  /* 0x0000000a181c723c */ /* 0x040fe2000004181c */
[----:B------:R-:W3:Y:S07]  /*2410*/  LDSM.16.M88.4 R8, [R200+0xa100] ;  /* 0x00a10000c808783b */ /* 0x000eee0000000200 */
[----:B------:R-:W-:Y:S08]  /*2420*/  HMMA.16816.F32.BF16 R56, R24, R44, R56 ;  /* 0x0000002c1838723c */ /* 0x000ff00000041838 */
[----:B--2---:R-:W-:Y:S08]  /*2430*/  HMMA.16816.F32.BF16 R40, R52, R20, R40 ;  /* 0x000000143428723c */ /* 0x004ff00000041828 */
[C---:B------:R-:W-:Y:S01]  /*2440*/  HMMA.16816.F32.BF16 R72, R24.reuse, R46, R72 ;  /* 0x0000002e1848723c */ /* 0x040fe20000041848 */
[----:B------:R-:W-:Y:S07]  /*2450*/  LDSM.16.M88.4 R44, [R204+0x5800] ;  /* 0x00580000cc2c783b */ /* 0x000fee0000000200 */
[C---:B-1----:R-:W-:Y:S08]  /*2460*/  HMMA.16816.F32.BF16 R68, R24.reuse, R12, R68 ;  /* 0x0000000c1844723c */ /* 0x042ff00000041844 */
[----:B------:R-:W-:Y:S01]  /*2470*/  HMMA.16816.F32.BF16 R64, R24, R14, R64 ;  /* 0x0000000e1840723c */ /* 0x000fe20000041840 */
[----:B------:R-:W1:Y:S04]  /*2480*/  LDSM.16.M88.4 R24, [R200+0xa900] ;  /* 0x00a90000c818783b */ /* 0x000e680000000200 */
[----:B------:R-:W-:Y:S03]  /*2490*/  LDSM.16.M88.4 R12, [R199+0x14100] ;  /* 0x01410000c70c783b */ /* 0x000fe60000000200 */
[C---:B------:R-:W-:Y:S01]  /*24a0*/  HMMA.16816.F32.BF16 R36, R52.reuse, R22, R36 ;  /* 0x000000163424723c */ /* 0x040fe20000041824 */
[----:B------:R-:W-:Y:S07]  /*24b0*/  LDSM.16.M88.4 R20, [R192+0x4000] ;  /* 0x00400000c014783b */ /* 0x000fee0000000200 */
[----:B-----5:R-:W-:Y:S08]  /*24c0*/  HMMA.16816.F32.BF16 R32, R52, R48, R32 ;  /* 0x000000303420723c */ /* 0x020ff00000041820 */
[C---:B---3--:R-:W-:Y:S08]  /*24d0*/  HMMA.16816.F32.BF16 R40, R16.reuse, R8, R40 ;  /* 0x000000081028723c */ /* 0x048ff00000041828 */
[----:B------:R-:W-:Y:S01]  /*24e0*/  HMMA.16816.F32.BF16 R36, R16, R10, R36 ;  /* 0x0000000a1024723c */ /* 0x000fe20000041824 */
[----:B------:R-:W2:Y:S07]  /*24f0*/  LDSM.16.M88.4 R8, [R192+0x4800] ;  /* 0x00480000c008783b */ /* 0x000eae0000000200 */
[----:B------:R-:W-:Y:S01]  /*2500*/  HMMA.16816.F32.BF16 R28, R52, R50, R28 ;  /* 0x00000032341c723c */ /* 0x000fe2000004181c */
[----:B------:R-:W3:Y:S07]  /*2510*/  LDSM.16.M88.4 R48, [R200+0xb100] ;  /* 0x00b10000c830783b */ /* 0x000eee0000000200 */
[----:B-1----:R-:W-:Y:S07]  /*2520*/  HMMA.16816.F32.BF16 R32, R16, R24, R32 ;  /* 0x000000181020723c */ /* 0x002fee0000041820 */
[----:B------:R-:W-:Y:S01]  /*2530*/  LEA.HI R25, R91, R88, RZ, 0x2 ;  /* 0x000000585b197211 */ /* 0x000fe200078f10ff */
[----:B------:R-:W-:Y:S03]  /*2540*/  HMMA.16816.F32.BF16 R56, R52, R60, R56 ;  /* 0x0000003c3438723c */ /* 0x000fe60000041838 */
[----:B------:R-:W-:-:S05]  /*2550*/  LOP3.LUT R25, R25, 0xfffffffc, RZ, 0xc0, !PT ;  /* 0xfffffffc19197812 */ /* 0x000fca00078ec0ff */
[----:B------:R-:W-:Y:S01]  /*2560*/  HMMA.16816.F32.BF16 R72, R52, R62, R72 ;  /* 0x0000003e3448723c */ /* 0x000fe20000041848 */
[----:B------:R-:W1:Y:S07]  /*2570*/  LDSM.16.M88.4 R60, [R200+0xb900] ;  /* 0x00b90000c83c783b */ /* 0x000e6e0000000200 */
[----:B------:R-:W-:Y:S07]  /*2580*/  HMMA.16816.F32.BF16 R28, R16, R26, R28 ;  /* 0x0000001a101c723c */ /* 0x000fee000004181c */
[----:B------:R-:W-:Y:S01]  /*2590*/  SHF.R.S32.HI R26, RZ, 0x1f, R7 ;  /* 0x0000001fff1a7819 */ /* 0x000fe20000011407 */
[----:B--2---:R-:W-:Y:S03]  /*25a0*/  HMMA.16816.F32.BF16 R32, R12, R8, R32 ;  /* 0x000000080c20723c */ /* 0x004fe60000041820 */
[----:B------:R-:W-:-:S05]  /*25b0*/  LEA.HI R26, R26, R7, RZ, 0x3 ;  /* 0x000000071a1a7211 */ /* 0x000fca00078f18ff */
[C---:B------:R-:W-:Y:S08]  /*25c0*/  HMMA.16816.F32.BF16 R68, R52.reuse, R44, R68 ;  /* 0x0000002c3444723c */ /* 0x040ff00000041844 */
[----:B------:R-:W-:Y:S01]  /*25d0*/  HMMA.16816.F32.BF16 R64, R52, R46, R64 ;  /* 0x0000002e3440723c */ /* 0x000fe20000041840 */
[----:B------:R-:W2:Y:S07]  /*25e0*/  LDSM.16.M88.4 R44, [R192+0x5000] ;  /* 0x00500000c02c783b */ /* 0x000eae0000000200 */
[----:B------:R-:W-:Y:S01]  /*25f0*/  HMMA.16816.F32.BF16 R36, R12, R22, R36 ;  /* 0x000000160c24723c */ /* 0x000fe20000041824 */
[----:B------:R-:W-:Y:S01]  /*2600*/  FMUL.FTZ R24, R32, c[0x0][0x320] ;  /* 0x0000c80020187a20 */ /* 0x000fe20000410000 */
[----:B------:R-:W-:Y:S01]  /*2610*/  LOP3.LUT R32, R26, 0xffffff8, RZ, 0xc0, !PT ;  /* 0x0ffffff81a207812 */ /* 0x000fe200078ec0ff */
[----:B------:R-:W-:-:S02]  /*2620*/  IMAD.IADD R26, R88, 0x1, -R89 ;  /* 0x00000001581a7824 */ /* 0x000fc400078e0a59 */
[----:B------:R-:W-:Y:S02]  /*2630*/  IMAD.IADD R88, R88, 0x1, -R25 ;  /* 0x0000000158587824 */ /* 0x000fe400078e0a19 */
[----:B------:R-:W-:Y:S01]  /*2640*/  FMUL.FTZ R25, R33, c[0x0][0x320] ;  /* 0x0000c80021197a20 */ /* 0x000fe20000410000 */
[----:B------:R-:W-:Y:S01]  /*2650*/  HMMA.16816.F32.BF16 R40, R12, R20, R40 ;  /* 0x000000140c28723c */ /* 0x000fe20000041828 */
[----:B------:R-:W-:Y:S01]  /*2660*/  SHF.R.S32.HI R27, RZ, 0x1f, R26 ;  /* 0x0000001fff1b7819 */ /* 0x000fe2000001141a */
[----:B------:R-:W-:Y:S01]  /*2670*/  IMAD.IADD R32, R7, 0x1, -R32 ;  /* 0x0000000107207824 */ /* 0x000fe200078e0a20 */
[----:B------:R-:W4:Y:S02]  /*2680*/  MUFU.TANH R24, R24 ;  /* 0x0000001800187308 */ /* 0x000f240000002400 */
[----:B------:R-:W-:-:S03]  /*2690*/  LEA.HI R27, R27, R26, RZ, 0x2 ;  /* 0x0000001a1b1b7211 */ /* 0x000fc600078f10ff */
[----:B------:R-:W-:Y:S01]  /*26a0*/  HMMA.16816.F32.BF16 R28, R12, R10, R28 ;  /* 0x0000000a0c1c723c */ /* 0x000fe2000004181c */
[----:B------:R-:W5:Y:S01]  /*26b0*/  LDSM.16.M88.4 R8, [R192+0x5800] ;  /* 0x00580000c008783b */ /* 0x000f620000000200 */
[----:B------:R-:W-:Y:S01]  /*26c0*/  LEA.HI.SX32 R33, R27, UR15, 0x1e ;  /* 0x0000000f1b217c11 */ /* 0x000fe2000f8ff2ff */
[----:B------:R-:W-:-:S04]  /*26d0*/  DEPBAR.LE SB0, 0x0 ;  /* 0x000080000000791a */ /* 0x000fc80000000000 */
[----:B------:R-:W-:Y:S01]  /*26e0*/  IMAD R33, R32, 0x10, R33 ;  /* 0x0000001020217824 */ /* 0x000fe200078e0221 */
[----:B---3--:R-:W-:Y:S01]  /*26f0*/  HMMA.16816.F32.BF16 R56, R16, R48, R56 ;  /* 0x000000301038723c */ /* 0x008fe20000041838 */
[----:B------:R-:W-:Y:S01]  /*2700*/  FMUL.FTZ R22, R36, c[0x0][0x320] ;  /* 0x0000c80024167a20 */ /* 0x000fe20000410000 */
[----:B------:R-:W-:Y:S01]  /*2710*/  LOP3.LUT R213, R27, 0x7ffffffc, RZ, 0xc0, !PT ;  /* 0x7ffffffc1bd57812 */ /* 0x000fe200078ec0ff */
[----:B------:R-:W-:Y:S01]  /*2720*/  FMUL.FTZ R23, R37, c[0x0][0x320] ;  /* 0x0000c80025177a20 */ /* 0x000fe20000410000 */
[----:B------:R-:W3:Y:S01]  /*2730*/  MUFU.TANH R25, R25 ;  /* 0x0000001900197308 */ /* 0x000ee20000002400 */
[----:B------:R-:W-:-:S03]  /*2740*/  @P5 IMAD.WIDE.U32 R36, R5, UR5, R216 ;  /* 0x0000000505245c25 */ /* 0x000fc6000f8e00d8 */
[C---:B------:R-:W-:Y:S01]  /*2750*/  HMMA.16816.F32.BF16 R72, R16.reuse, R50, R72 ;  /* 0x000000321048723c */ /* 0x040fe20000041848 */
[----:B------:R-:W-:Y:S01]  /*2760*/  FMUL.FTZ R21, R41, c[0x0][0x320] ;  /* 0x0000c80029157a20 */ /* 0x000fe20000410000 */
[----:B------:R-:W-:Y:S01]  /*2770*/  LEA.HI R41, R88, R88, RZ, 0x1 ;  /* 0x0000005858297211 */ /* 0x000fe200078f08ff */
[----:B------:R-:W-:Y:S01]  /*2780*/  IMAD.IADD R213, R26, 0x1, -R213 ;  /* 0x000000011ad57824 */ /* 0x000fe200078e0ad5 */
[----:B------:R-:W2:Y:S01]  /*2790*/  MUFU.TANH R22, R22 ;  /* 0x0000001600167308 */ /* 0x000ea20000002400 */
[----:B------:R-:W-:Y:S01]  /*27a0*/  FMUL.FTZ R0, R40, c[0x0][0x320] ;  /* 0x0000c80028007a20 */ /* 0x000fe20000410000 */
[----:B------:R-:W-:Y:S01]  /*27b0*/  LOP3.LUT R41, R41, 0x1ffffffe, RZ, 0xc0, !PT ;  /* 0x1ffffffe29297812 */ /* 0x000fe200078ec0ff */
[----:B------:R-:W-:Y:S01]  /*27c0*/  IMAD.SHL.U32 R213, R213, 0x2, RZ ;  /* 0x00000002d5d57824 */ /* 0x000fe200078e00ff */
[----:B-1----:R-:W-:Y:S01]  /*27d0*/  HMMA.16816.F32.BF16 R68, R16, R60, R68 ;  /* 0x0000003c1044723c */ /* 0x002fe20000041844 */
[----:B------:R-:W-:Y:S02]  /*27e0*/  FMUL.FTZ R5, R29, c[0x0][0x320] ;  /* 0x0000c8001d057a20 */ /* 0x000fe40000410000 */
[----:B------:R-:W-:Y:S01]  /*27f0*/  IMAD.IADD R212, R88, 0x1, -R41 ;  /* 0x0000000158d47824 */ /* 0x000fe200078e0a29 */
[----:B------:R-:W1:Y:S01]  /*2800*/  MUFU.TANH R0, R0 ;  /* 0x0000000000007308 */ /* 0x000e620000002400 */
[----:B------:R-:W-:-:S02]  /*2810*/  IMAD.U32 R29, RZ, RZ, UR12 ;  /* 0x0000000cff1d7e24 */ /* 0x000fc4000f8e00ff */
[----:B------:R-:W-:Y:S01]  /*2820*/  IMAD R212, R212, 0x8, R33 ;  /* 0x00000008d4d47824 */ /* 0x000fe200078e0221 */
[----:B------:R-:W-:Y:S01]  /*2830*/  HMMA.16816.F32.BF16 R64, R16, R62, R64 ;  /* 0x0000003e1040723c */ /* 0x000fe20000041840 */
[----:B------:R-:W-:Y:S02]  /*2840*/  FMUL.FTZ R7, R28, c[0x0][0x320] ;  /* 0x0000c8001c077a20 */ /* 0x000fe40000410000 */
[----:B------:R-:W-:Y:S01]  /*2850*/  FMUL.FTZ R20, R42, c[0x0][0x320] ;  /* 0x0000c8002a147a20 */ /* 0x000fe20000410000 */
[----:B------:R-:W1:Y:S03]  /*2860*/  MUFU.TANH R21, R21 ;  /* 0x0000001500157308 */ /* 0x000e660000002400 */
[----:B------:R-:W-:Y:S01]  /*2870*/  @P5 IADD3 R17, R37, UR4, RZ ;  /* 0x0000000425115c10 */ /* 0x000fe2000fffe0ff */
[C---:B--2---:R-:W-:Y:S01]  /*2880*/  HMMA.16816.F32.BF16 R56, R12.reuse, R44, R56 ;  /* 0x0000002c0c38723c */ /* 0x044fe20000041838 */
[----:B------:R-:W-:Y:S01]  /*2890*/  @P5 LEA R16, P0, R36, c[0x0][0x1c8], 0x1 ;  /* 0x0000720024105a11 */ /* 0x000fe200078008ff */
[----:B------:R-:W-:Y:S01]  /*28a0*/  @P4 IMAD.HI.U32 R19, R212, c[0x0][0x2c8], RZ ;  /* 0x0000b200d4134a27 */ /* 0x000fe200078e00ff */
[----:B------:R-:W-:Y:S01]  /*28b0*/  ULDC UR4, c[0x0][0x1d0] ;  /* 0x0000740000047ab9 */ /* 0x000fe20000000800 */
[----:B------:R-:W2:Y:S01]  /*28c0*/  MUFU.TANH R20, R20 ;  /* 0x0000001400147308 */ /* 0x000ea20000002400 */
[----:B------:R-:W-:Y:S01]  /*28d0*/  @P5 LEA.HI.X R17, R36, c[0x0][0x1cc], R17, 0x1, P0 ;  /* 0x0000730024115a11 */ /* 0x000fe200000f0c11 */
[----:B------:R-:W-:Y:S01]  /*28e0*/  BAR.SYNC.DEFER_BLOCKING 0x0 ;  /* 0x0000000000007b1d */ /* 0x000fe20000010000 */
[----:B------:R-:W-:Y:S01]  /*28f0*/  PLOP3.LUT P0, PT, PT, PT, UP2, 0x80, 0x0 ;  /* 0x000000000000781c */ /* 0x000fe20003f0f028 */
[----:B------:R-:W-:Y:S01]  /*2900*/  HMMA.16816.F32.BF16 R72, R12, R46, R72 ;  /* 0x0000002e0c48723c */ /* 0x000fe20000041848 */
[----:B------:R-:W-:Y:S01]  /*2910*/  IMAD.U32 R18, RZ, RZ, UR12 ;  /* 0x0000000cff127e24 */ /* 0x000fe2000f8e00ff */
[----:B------:R-:W-:Y:S01]  /*2920*/  @P5 LEA R28, P4, R29, R16, 0x1 ;  /* 0x000000101d1c5211 */ /* 0x000fe200078808ff */
[----:B------:R-:W-:Y:S01]  /*2930*/  UIADD3 UR4, -UR14, UR4, UR6 ;  /* 0x000000040e047290 */ /* 0x000fe2000fffe106 */
[----:B------:R-:W1:Y:S02]  /*2940*/  MUFU.TANH R23, R23 ;  /* 0x0000001700177308 */ /* 0x000e640000002400 */
[----:B------:R-:W-:-:S02]  /*2950*/  ULDC UR14, c[0x0][0x324] ;  /* 0x0000c900000e7ab9 */ /* 0x000fc40000000800 */
[----:B-----5:R-:W-:Y:S01]  /*2960*/  HMMA.16816.F32.BF16 R68, R12, R8, R68 ;  /* 0x000000080c44723c */ /* 0x020fe20000041844 */
[----:B------:R-:W-:-:S03]  /*2970*/  ULOP3.LUT UR14, URZ, UR14, URZ, 0x33, !UPT ;  /* 0x0000000e3f0e7292 */ /* 0x000fc6000f8e333f */
[----:B------:R-:W1:Y:S03]  /*2980*/  MUFU.TANH R7, R7 ;  /* 0x0000000700077308 */ /* 0x000e660000002400 */
[----:B------:R-:W-:Y:S01]  /*2990*/  IMAD.U32 R9, RZ, RZ, UR11 ;  /* 0x0000000bff097e24 */ /* 0x000fe2000f8e00ff */
[----:B------:R-:W-:Y:S01]  /*29a0*/  HMMA.16816.F32.BF16 R64, R12, R10, R64 ;  /* 0x0000000a0c40723c */ /* 0x000fe20000041840 */
[----:B------:R-:W-:Y:S01]  /*29b0*/  IMAD.MOV.U32 R8, RZ, RZ, R212 ;  /* 0x000000ffff087224 */ /* 0x000fe200078e00d4 */
[----:B------:R-:W-:Y:S01]  /*29c0*/  @P0 SHF.R.U32.HI R8, RZ, c[0x0][0x2cc], R19 ;  /* 0x0000b300ff080a19 */ /* 0x000fe20000011613 */
[----:B------:R-:W-:Y:S01]  /*29d0*/  FMUL.FTZ R56, R56, c[0x0][0x320] ;  /* 0x0000c80038387a20 */ /* 0x000fe20000410000 */
[----:B------:R-:W-:Y:S01]  /*29e0*/  @P5 LEA.HI.X R29, R18, R17, R9, 0x1, P4 ;  /* 0x00000011121d5211 */ /* 0x000fe200020f0c09 */
[----:B------:R-:W-:Y:S01]  /*29f0*/  FMUL.FTZ R57, R57, c[0x0][0x320] ;  /* 0x0000c80039397a20 */ /* 0x000fe20000410000 */
[----:B------:R-:W-:Y:S01]  /*2a00*/  @!PT LDS RZ, [RZ] ;  /* 0x00000000fffff984 */ /* 0x000fe20000000800 */
[----:B------:R-:W-:Y:S01]  /*2a10*/  @!PT LDS RZ, [RZ] ;  /* 0x00000000fffff984 */ /* 0x000fe20000000800 */
[----:B------:R-:W-:Y:S01]  /*2a20*/  @!PT LDS RZ, [RZ] ;  /* 0x00000000fffff984 */ /* 0x000fe20000000800 */
[----:B------:R5:W-:Y:S01]  /*2a30*/  @P5 LDGSTS.E.BYPASS.LTC128B.128 [R207+0x6100], [R16.64], !P3 ;  /* 0x0610000010cf5fae */ /* 0x000be2000d901d50 */
[----:B------:R-:W-:Y:S01]  /*2a40*/  IMAD.U32 R10, RZ, RZ, UR4 ;  /* 0x00000004ff0a7e24 */ /* 0x000fe2000f8e00ff */
[----:B------:R-:W-:Y:S01]  /*2a50*/  PLOP3.LUT P0, PT, PT, PT, UP1, 0x40, 0x0 ;  /* 0x000000000000781c */ /* 0x000fe20003f0e818 */
[----:B------:R-:W-:Y:S01]  /*2a60*/  FMUL.FTZ R72, R72, c[0x0][0x320] ;  /* 0x0000c80048487a20 */ /* 0x000fe20000410000 */
[----:B------:R-:W1:Y:S01]  /*2a70*/  SHFL.IDX PT, R9, R8, RZ, 0x1c1f ;  /* 0x001c1fff08097589 */ /* 0x000e6200000e0000 */
[----:B------:R-:W-:Y:S01]  /*2a80*/  FMUL.FTZ R73, R73, c[0x0][0x320] ;  /* 0x0000c80049497a20 */ /* 0x000fe20000410000 */
[----:B------:R-:W1:Y:S02]  /*2a90*/  MUFU.TANH R5, R5 ;  /* 0x0000000500057308 */ /* 0x000e640000002400 */
[----:B------:R5:W-:Y:S02]  /*2aa0*/  @P5 LDGSTS.E.BYPASS.LTC128B.128 [R207+0x8100], [R16.64+0x80], !P2 ;  /* 0x0810008010cf5fae */ /* 0x000be4000d101d50 */
[----:B------:R-:W-:-:S02]  /*2ab0*/  FMUL.FTZ R68, R68, c[0x0][0x320] ;  /* 0x0000c80044447a20 */ /* 0x000fc40000410000 */
[----:B------:R-:W-:Y:S01]  /*2ac0*/  FMUL.FTZ R69, R69, c[0x0][0x320] ;  /* 0x0000c80045457a20 */ /* 0x000fe20000410000 */
[----:B------:R5:W-:Y:S01]  /*2ad0*/  @P5 LDGSTS.E.BYPASS.LTC128B.128 [R207+0xa100], [R16.64+0x100], !P1 ;  /* 0x0a10010010cf5fae */ /* 0x000be2000c901d50 */
[----:B------:R1:W1:Y:S03]  /*2ae0*/  MUFU.TANH R155, R56 ;  /* 0x00000038009b7308 */ /* 0x0002660000002400 */
[----:B------:R1:W-:Y:S01]  /*2af0*/  @P5 LDGSTS.E.BYPASS.LTC128B.128 [R207+0x7100], [R28.64], !P3 ;  /* 0x071000001ccf5fae */ /* 0x0003e2000d901d50 */
[----:B------:R-:W-:Y:S02]  /*2b00*/  FMUL.FTZ R64, R64, c[0x0][0x320] ;  /* 0x0000c80040407a20 */ /* 0x000fe40000410000 */
[----:B------:R-:W-:Y:S01]  /*2b10*/  FMUL.FTZ R65, R65, c[0x0][0x320] ;  /* 0x0000c80041417a20 */ /* 0x000fe20000410000 */
[----:B------:R1:W-:Y:S01]  /*2b20*/  @P5 LDGSTS.E.BYPASS.LTC128B.128 [R207+0x9100], [R28.64+0x80], !P2 ;  /* 0x091000801ccf5fae */ /* 0x0003e2000d101d50 */
[----:B------:R1:W1:Y:S03]  /*2b30*/  MUFU.TANH R161, R72 ;  /* 0x0000004800a17308 */ /* 0x0002660000002400 */
[----:B------:R2:W-:Y:S04]  /*2b40*/  @P5 LDGSTS.E.BYPASS.LTC128B.128 [R207+0xb100], [R28.64+0x100], !P1 ;  /* 0x0b1001001ccf5fae */ /* 0x0005e8000c901d50 */
[----:B------:R-:W0:Y:S01]  /*2b50*/  LDGDEPBAR ;  /* 0x00000000000079af */ /* 0x000e220000000000 */
[----:B------:R1:W1:Y:S08]  /*2b60*/  MUFU.TANH R157, R73 ;  /* 0x00000049009d7308 */ /* 0x0002700000002400 */
[----:B------:R2:W2:Y:S01]  /*2b70*/  MUFU.TANH R163, R57 ;  /* 0x0000003900a37308 */ /* 0x0004a20000002400 */
[----:B-----5:R-:W-:-:S02]  /*2b80*/  IADD3 R16, R10, -c[0x0][0x168], -R213 ;  /* 0x80005a000a107a10 */ /* 0x020fc40007ffe8d5 */
[----:B------:R-:W-:Y:S02]  /*2b90*/  IADD3 R10, -R213, c[0x0][0x1d0], -R6 ;  /* 0x00007400d50a7a10 */ /* 0x000fe40007ffe906 */
[----:B------:R-:W-:-:S03]  /*2ba0*/  IADD3 R17, R16, c[0x0][0x328], RZ ;  /* 0x0000ca0010117a10 */ /* 0x000fc60007ffe0ff */
[----:B------:R2:W2:Y:S01]  /*2bb0*/  MUFU.TANH R167, R68 ;  /* 0x0000004400a77308 */ /* 0x0004a20000002400 */
[----:B------:R-:W-:Y:S01]  /*2bc0*/  IADD3 R16, R16, UR14, RZ ;  /* 0x0000000e10107c10 */ /* 0x000fe2000fffe0ff */
[----:B-1----:R-:W-:-:S04]  /*2bd0*/  IMAD.IADD R19, R17, 0x1, R9 ;  /* 0x0000000111137824 */ /* 0x002fc800078e0209 */
[----:B------:R-:W-:Y:S02]  /*2be0*/  IMAD.IADD R18, R16, 0x1, R9 ;  /* 0x0000000110127824 */ /* 0x000fe400078e0209 */
[----:B------:R1:W1:Y:S01]  /*2bf0*/  MUFU.TANH R165, R69 ;  /* 0x0000004500a57308 */ /* 0x0002620000002400 */
[----:B------:R-:W-:-:S07]  /*2c00*/  IMNMX R19, R19, R10, PT ;  /* 0x0000000a13137217 */ /* 0x000fce0003800200 */
[----:B------:R1:W1:Y:S08]  /*2c10*/  MUFU.TANH R143, R64 ;  /* 0x00000040008f7308 */ /* 0x0002700000002400 */
[----:B------:R1:W1:Y:S01]  /*2c20*/  MUFU.TANH R141, R65 ;  /* 0x00000041008d7308 */ /* 0x0002620000002400 */
[----:B------:R-:W-:Y:S05]  /*2c30*/  @P0 BRA `(.L_x_155) ;  /* 0x0000018000000947 */ /* 0x000fea0003800000 */
[----:B--234-:R-:W-:Y:S01]  /*2c40*/  IADD3 R9, R9, c[0x0][0x1d0], RZ ;  /* 0x0000740009097a10 */ /* 0x01cfe20007ffe0ff */
[----:B------:R-:W-:Y:S03]  /*2c50*/  BSSY B0, `(.L_x_156) ;  /* 0x0000011000007945 */ /* 0x000fe60003800000 */
[----:B------:R-:W-:-:S04]  /*2c60*/  IADD3 R11, R9, -c[0x0][0x168], RZ ;  /* 0x80005a00090b7a10 */ /* 0x000fc80007ffe0ff */
[----:B------:R-:W-:-:S13]  /*2c70*/  ISETP.GT.AND P0, PT, R11, -0x1, PT ;  /* 0xffffffff0b00780c */ /* 0x000fda0003f04270 */
[----:B------:R-:W-:Y:S05]  /*2c80*/  @P0 BRA `(.L_x_157) ;  /* 0x0000008000000947 */ /* 0x000fea0003800000 */
[----:B------:R-:W-:Y:S01]  /*2c90*/  ULDC UR4, c[0x0][0x32c] ;  /* 0x0000cb0000047ab9 */ /* 0x000fe20000000800 */
[----:B------:R-:W-:Y:S01]  /*2ca0*/  LOP3.LUT R11, RZ, R11, RZ, 0x33, !PT ;  /* 0x0000000bff0b7212 */ /* 0x000fe200078e33ff */
[----:B------:R-:W-:-:S06]  /*2cb0*/  UISETP.NE.AND UP0, UPT, UR6, UR4, UPT ;  /* 0x000000040600728c */ /* 0x000fcc000bf05270 */
[----:B------:R-:W-:-:S13]  /*2cc0*/  PLOP3.LUT P0, PT, PT, PT, UP0, 0x80, 0x0 ;  /* 0x000000000000781c */ /* 0x000fda0003f0f008 */
[----:B------:R-:W-:-:S05]  /*2cd0*/  @P0 IMAD.HI.U32 R9, R11, c[0x0][0x330], RZ ;  /* 0x0000cc000b090a27 */ /* 0x000fca00078e00ff */
[----:B------:R-:W-:-:S04]  /*2ce0*/  @P0 SHF.R.U32.HI R11, RZ, c[0x0][0x334], R9 ;  /* 0x0000cd00ff0b0a19 */ /* 0x000fc80000011609 */
[----:B------:R-:W-:Y:S01]  /*2cf0*/  LOP3.LUT R11, RZ, R11, RZ, 0x33, !PT ;  /* 0x0000000bff0b7212 */ /* 0x000fe200078e33ff */
[----:B------:R-:W-:Y:S05]  /*2d00*/  BRA `(.L_x_158) ;  /* 0x0000005000007947 */ /* 0x000fea0003800000 */
.L_x_157:
[----:B------:R-:W-:Y:S02]  /*2d10*/  ULDC UR4, c[0x0][0x32c] ;  /* 0x0000cb0000047ab9 */ /* 0x000fe40000000800 */
[----:B------:R-:W-:-:S06]  /*2d20*/  UISETP.NE.AND UP0, UPT, UR6, UR4, UPT ;  /* 0x000000040600728c */ /* 0x000fcc000bf05270 */
[----:B------:R-:W-:-:S13]  /*2d30*/  PLOP3.LUT P0, PT, PT, PT, UP0, 0x80, 0x0 ;  /* 0x000000000000781c */ /* 0x000fda0003f0f008 */
[----:B------:R-:W-:-:S05]  /*2d40*/  @P0 IMAD.HI.U32 R9, R11, c[0x0][0x330], RZ ;  /* 0x0000cc000b090a27 */ /* 0x000fca00078e00ff */
[----:B------:R-:W-:Y:S02]  /*2d50*/  @P0 SHF.R.U32.HI R11, RZ, c[0x0][0x334], R9 ;  /* 0x0000cd00ff0b0a19 */ /* 0x000fe40000011609 */
.L_x_158:
[----:B------:R-:W-:Y:S05]  /*2d60*/  BSYNC B0 ;  /* 0x0000000000007941 */ /* 0x000fea0003800000 */
.L_x_156:
[----:B------:R-:W-:-:S04]  /*2d70*/  IMAD R12, R11, c[0x0][0x32c], -R6 ;  /* 0x0000cb000b0c7a24 */ /* 0x000fc800078e0a06 */
[----:B------:R-:W-:-:S05]  /*2d80*/  IMAD.IADD R9, R12, 0x1, -R213 ;  /* 0x000000010c097824 */ /* 0x000fca00078e0ad5 */
[----:B------:R-:W-:Y:S02]  /*2d90*/  IADD3 R12, R9, c[0x0][0x32c], RZ ;  /* 0x0000cb00090c7a10 */ /* 0x000fe40007ffe0ff */
[----:B------:R-:W-:Y:S02]  /*2da0*/  IMNMX R18, R18, R9, !PT ;  /* 0x0000000912127217 */ /* 0x000fe40007800200 */
[----:B------:R-:W-:Y:S02]  /*2db0*/  IMNMX R19, R19, R12, PT ;  /* 0x0000000c13137217 */ /* 0x000fe40003800200 */
.L_x_155:
[----:B--234-:R-:W-:Y:S01]  /*2dc0*/  ISETP.LT.AND P0, PT, RZ, UR13, PT ;  /* 0x0000000dff007c0c */ /* 0x01cfe2000bf01270 */
[----:B------:R-:W2:Y:S01]  /*2dd0*/  SHFL.IDX PT, R28, R8, 0x1, 0x1c1f ;  /* 0x003c1f00081c7f89 */ /* 0x000ea200000e0000 */
[----:B------:R-:W-:Y:S02]  /*2de0*/  FMUL.FTZ R14, R34, c[0x0][0x320] ;  /* 0x0000c800220e7a20 */ /* 0x000fe40000410000 */
[C---:B------:R-:W-:Y:S01]  /*2df0*/  ISETP.GT.AND P4, PT, R18.reuse, 0x1, P0 ;  /* 0x000000011200780c */ /* 0x040fe20000784270 */
[----:B------:R-:W-:Y:S01]  /*2e00*/  FMUL.FTZ R12, R35, c[0x0][0x320] ;  /* 0x0000c800230c7a20 */ /* 0x000fe20000410000 */
[----:B------:R-:W-:Y:S01]  /*2e10*/  ISETP.GT.AND P5, PT, R18, RZ, P0 ;  /* 0x000000ff1200720c */ /* 0x000fe200007a4270 */
[----:B------:R-:W-:Y:S01]  /*2e20*/  FMUL.FTZ R26, R39, c[0x0][0x320] ;  /* 0x0000c800271a7a20 */ /* 0x000fe20000410000 */
[----:B------:R-:W-:Y:S01]  /*2e30*/  ISETP.LT.OR P4, PT, R19, 0x2, P4 ;  /* 0x000000021300780c */ /* 0x000fe20002781670 */
[----:B------:R-:W-:Y:S01]  /*2e40*/  FMUL.FTZ R27, R43, c[0x0][0x320] ;  /* 0x0000c8002b1b7a20 */ /* 0x000fe20000410000 */
[----:B------:R-:W-:Y:S01]  /*2e50*/  ISETP.LT.OR P5, PT, R19, 0x1, P5 ;  /* 0x000000011300780c */ /* 0x000fe20002fa1670 */
[----:B------:R-:W-:Y:S01]  /*2e60*/  FMUL.FTZ R59, R59, c[0x0][0x320] ;  /* 0x0000c8003b3b7a20 */ /* 0x000fe20000410000 */
[----:B------:R-:W-:Y:S01]  /*2e70*/  FSEL R21, R21, -INF , !P4 ;  /* 0xff80000015157808 */ /* 0x000fe20006000000 */
[----:B------:R-:W-:Y:S01]  /*2e80*/  FMUL.FTZ R58, R58, c[0x0][0x320] ;  /* 0x0000c8003a3a7a20 */ /* 0x000fe20000410000 */
[----:B------:R-:W-:Y:S01]  /*2e90*/  ISETP.GT.AND P4, PT, R18, 0x10, P0 ;  /* 0x000000101200780c */ /* 0x000fe20000784270 */
[----:B------:R-:W-:Y:S01]  /*2ea0*/  FMUL.FTZ R74, R74, c[0x0][0x320] ;  /* 0x0000c8004a4a7a20 */ /* 0x000fe20000410000 */
[----:B------:R-:W-:Y:S01]  /*2eb0*/  FSEL R15, R0, -INF , !P5 ;  /* 0xff800000000f7808 */ /* 0x000fe20006800000 */
[----:B------:R-:W-:Y:S01]  /*2ec0*/  FMUL.FTZ R75, R75, c[0x0][0x320] ;  /* 0x0000c8004b4b7a20 */ /* 0x000fe20000410000 */
[----:B------:R-:W-:Y:S01]  /*2ed0*/  ISETP.LT.OR P4, PT, R19, 0x11, P4 ;  /* 0x000000111300780c */ /* 0x000fe20002781670 */
[----:B------:R-:W-:Y:S01]  /*2ee0*/  FMUL.FTZ R70, R70, c[0x0][0x320] ;  /* 0x0000c80046467a20 */ /* 0x000fe20000410000 */
[C---:B------:R-:W-:Y:S01]  /*2ef0*/  ISETP.GT.AND P6, PT, R18.reuse, 0x8, P0 ;  /* 0x000000081200780c */ /* 0x040fe200007c4270 */
[----:B------:R-:W-:Y:S01]  /*2f00*/  FMUL.FTZ R71, R71, c[0x0][0x320] ;  /* 0x0000c80047477a20 */ /* 0x000fe20000410000 */
[----:B------:R-:W-:Y:S01]  /*2f10*/  ISETP.GT.AND P5, PT, R18, 0x9, P0 ;  /* 0x000000091200780c */ /* 0x000fe200007a4270 */
[----:B------:R-:W-:Y:S01]  /*2f20*/  FMUL.FTZ R30, R30, c[0x0][0x320] ;  /* 0x0000c8001e1e7a20 */ /* 0x000fe20000410000 */
[----:B------:R-:W-:Y:S01]  /*2f30*/  FSEL R11, R24, -INF , !P4 ;  /* 0xff800000180b7808 */ /* 0x000fe20006000000 */
[----:B------:R-:W-:Y:S01]  /*2f40*/  FMUL.FTZ R31, R31, c[0x0][0x320] ;  /* 0x0000c8001f1f7a20 */ /* 0x000fe20000410000 */
[----:B------:R-:W-:Y:S01]  /*2f50*/  ISETP.GT.AND P4, PT, R18, 0x19, P0 ;  /* 0x000000191200780c */ /* 0x000fe20000784270 */
[----:B------:R-:W-:Y:S01]  /*2f60*/  FMUL.FTZ R66, R66, c[0x0][0x320] ;  /* 0x0000c80042427a20 */ /* 0x000fe20000410000 */
[----:B------:R-:W-:Y:S01]  /*2f70*/  ISETP.LT.OR P6, PT, R19, 0x9, P6 ;  /* 0x000000091300780c */ /* 0x000fe200037c1670 */
[----:B------:R-:W-:Y:S01]  /*2f80*/  FMUL.FTZ R67, R67, c[0x0][0x320] ;  /* 0x0000c80043437a20 */ /* 0x000fe20000410000 */
[C---:B------:R-:W-:Y:S01]  /*2f90*/  ISETP.LT.OR P5, PT, R19.reuse, 0xa, P5 ;  /* 0x0000000a1300780c */ /* 0x040fe20002fa1670 */
[----:B------:R3:W4:Y:S01]  /*2fa0*/  MUFU.TANH R162, R59 ;  /* 0x0000003b00a27308 */ /* 0x0007220000002400 */
[----:B------:R-:W-:Y:S01]  /*2fb0*/  ISETP.LT.OR P4, PT, R19, 0x1a, P4 ;  /* 0x0000001a1300780c */ /* 0x000fe20002781670 */
[----:B--2---:R-:W-:Y:S01]  /*2fc0*/  IMAD.IADD R17, R17, 0x1, R28 ;  /* 0x0000000111117824 */ /* 0x004fe200078e021c */
[----:B------:R-:W-:Y:S01]  /*2fd0*/  FSEL R13, R22, -INF , !P6 ;  /* 0xff800000160d7808 */ /* 0x000fe20007000000 */
[----:B------:R-:W-:Y:S01]  /*2fe0*/  FMUL.FTZ R22, R38, c[0x0][0x320] ;  /* 0x0000c80026167a20 */ /* 0x000fe20000410000 */
[----:B------:R-:W-:-:S02]  /*2ff0*/  FSEL R23, R23, -INF , !P5 ;  /* 0xff80000017177808 */ /* 0x000fc40006800000 */
[C---:B------:R-:W-:Y:S01]  /*3000*/  ISETP.GT.AND P6, PT, R18.reuse, 0x11, P0 ;  /* 0x000000111200780c */ /* 0x040fe200007c4270 */
[----:B------:R3:W2:Y:S01]  /*3010*/  MUFU.TANH R172, R58 ;  /* 0x0000003a00ac7308 */ /* 0x0006a20000002400 */
[C---:B------:R-:W-:Y:S02]  /*3020*/  ISETP.GT.AND P5, PT, R18.reuse, 0x18, P0 ;  /* 0x000000181200780c */ /* 0x040fe400007a4270 */
[----:B------:R-:W-:Y:S02]  /*3030*/  FSEL R5, R5, -INF , !P4 ;  /* 0xff80000005057808 */ /* 0x000fe40006000000 */
[----:B------:R-:W-:Y:S02]  /*3040*/  ISETP.GT.AND P4, PT, R18, 0x28, P0 ;  /* 0x000000281200780c */ /* 0x000fe40000784270 */
[C---:B------:R-:W-:Y:S01]  /*3050*/  ISETP.LT.OR P6, PT, R19.reuse, 0x12, P6 ;  /* 0x000000121300780c */ /* 0x040fe200037c1670 */
[----:B------:R-:W1:Y:S01]  /*3060*/  MUFU.TANH R14, R14 ;  /* 0x0000000e000e7308 */ /* 0x000e620000002400 */
[----:B------:R-:W-:-:S02]  /*3070*/  ISETP.LT.OR P5, PT, R19, 0x19, P5 ;  /* 0x000000191300780c */ /* 0x000fc40002fa1670 */
[----:B------:R-:W-:Y:S02]  /*3080*/  ISETP.LT.OR P4, PT, R19, 0x29, P4 ;  /* 0x000000291300780c */ /* 0x000fe40002781670 */
[----:B------:R-:W-:Y:S02]  /*3090*/  FSEL R9, R25, -INF , !P6 ;  /* 0xff80000019097808 */ /* 0x000fe40007000000 */
[----:B------:R-:W-:Y:S01]  /*30a0*/  FSEL R7, R7, -INF , !P5 ;  /* 0xff80000007077808 */ /* 0x000fe20006800000 */
[----:B------:R-:W1:Y:S01]  /*30b0*/  MUFU.TANH R12, R12 ;  /* 0x0000000c000c7308 */ /* 0x000e620000002400 */
[C---:B------:R-:W-:Y:S02]  /*30c0*/  ISETP.GT.AND P6, PT, R18.reuse, 0x20, P0 ;  /* 0x000000201200780c */ /* 0x040fe400007c4270 */
[----:B------:R-:W-:Y:S02]  /*30d0*/  ISETP.GT.AND P5, PT, R18, 0x21, P0 ;  /* 0x000000211200780c */ /* 0x000fe400007a4270 */
[----:B------:R-:W-:-:S02]  /*30e0*/  FSEL R161, R161, -INF , !P4 ;  /* 0xff800000a1a17808 */ /* 0x000fc40006000000 */
[----:B------:R-:W-:Y:S01]  /*30f0*/  ISETP.GT.AND P4, PT, R18, 0x31, P0 ;  /* 0x000000311200780c */ /* 0x000fe20000784270 */
[----:B------:R3:W1:Y:S01]  /*3100*/  MUFU.TANH R170, R74 ;  /* 0x0000004a00aa7308 */ /* 0x0006620000002400 */
[C---:B------:R-:W-:Y:S02]  /*3110*/  ISETP.LT.OR P6, PT, R19.reuse, 0x21, P6 ;  /* 0x000000211300780c */ /* 0x040fe400037c1670 */
[C---:B------:R-:W-:Y:S02]  /*3120*/  ISETP.LT.OR P5, PT, R19.reuse, 0x22, P5 ;  /* 0x000000221300780c */ /* 0x040fe40002fa1670 */
[----:B------:R-:W-:Y:S02]  /*3130*/  ISETP.LT.OR P4, PT, R19, 0x32, P4 ;  /* 0x000000321300780c */ /* 0x000fe40002781670 */
[----:B------:R-:W-:Y:S01]  /*3140*/  FSEL R155, R155, -INF , !P6 ;  /* 0xff8000009b9b7808 */ /* 0x000fe20007000000 */
[----:B------:R3:W1:Y:S01]  /*3150*/  MUFU.TANH R164, R75 ;  /* 0x0000004b00a47308 */ /* 0x0006620000002400 */
[----:B------:R-:W-:-:S02]  /*3160*/  FSEL R163, R163, -INF , !P5 ;  /* 0xff800000a3a37808 */ /* 0x000fc40006800000 */
[C---:B------:R-:W-:Y:S02]  /*3170*/  ISETP.GT.AND P6, PT, R18.reuse, 0x29, P0 ;  /* 0x000000291200780c */ /* 0x040fe400007c4270 */
[----:B------:R-:W-:Y:S02]  /*3180*/  ISETP.GT.AND P5, PT, R18, 0x30, P0 ;  /* 0x000000301200780c */ /* 0x000fe400007a4270 */
[----:B-1----:R-:W-:Y:S01]  /*3190*/  FSEL R165, R165, -INF , !P4 ;  /* 0xff800000a5a57808 */ /* 0x002fe20006000000 */
[----:B------:R-:W1:Y:S01]  /*31a0*/  MUFU.TANH R26, R26 ;  /* 0x0000001a001a7308 */ /* 0x000e620000002400 */
[----:B------:R-:W-:Y:S02]  /*31b0*/  PLOP3.LUT P4, PT, PT, PT, UP1, 0x40, 0x0 ;  /* 0x000000000000781c */ /* 0x000fe40003f8e818 */
[C---:B------:R-:W-:Y:S02]  /*31c0*/  ISETP.LT.OR P6, PT, R19.reuse, 0x2a, P6 ;  /* 0x0000002a1300780c */ /* 0x040fe400037c1670 */
[----:B------:R-:W-:-:S02]  /*31d0*/  ISETP.LT.OR P5, PT, R19, 0x31, P5 ;  /* 0x000000311300780c */ /* 0x000fc40002fa1670 */
[----:B------:R-:W-:Y:S01]  /*31e0*/  FSEL R157, R157, -INF , !P6 ;  /* 0xff8000009d9d7808 */ /* 0x000fe20007000000 */
[----:B------:R-:W1:Y:S01]  /*31f0*/  MUFU.TANH R27, R27 ;  /* 0x0000001b001b7308 */ /* 0x000e620000002400 */
[----:B------:R-:W-:Y:S02]  /*3200*/  FSEL R167, R167, -INF , !P5 ;  /* 0xff800000a7a77808 */ /* 0x000fe40006800000 */
[C---:B------:R-:W-:Y:S02]  /*3210*/  ISETP.GT.AND P6, PT, R18.reuse, 0x38, P0 ;  /* 0x000000381200780c */ /* 0x040fe400007c4270 */
[----:B------:R-:W-:Y:S02]  /*3220*/  ISETP.GT.AND P5, PT, R18, 0x39, P0 ;  /* 0x000000391200780c */ /* 0x000fe400007a4270 */
[C---:B------:R-:W-:Y:S01]  /*3230*/  ISETP.LT.OR P6, PT, R19.reuse, 0x39, P6 ;  /* 0x000000391300780c */ /* 0x040fe200037c1670 */
[----:B------:R3:W1:Y:S01]  /*3240*/  MUFU.TANH R166, R70 ;  /* 0x0000004600a67308 */ /* 0x0006620000002400 */
[----:B------:R-:W-:Y:S01]  /*3250*/  ISETP.LT.OR P5, PT, R19, 0x3a, P5 ;  /* 0x0000003a1300780c */ /* 0x000fe20002fa1670 */
[----:B------:R-:W-:Y:S01]  /*3260*/  IMAD.IADD R19, R16, 0x1, R28 ;  /* 0x0000000110137824 */ /* 0x000fe200078e021c */
[----:B------:R-:W-:-:S02]  /*3270*/  IMNMX R17, R17, R10, PT ;  /* 0x0000000a11117217 */ /* 0x000fc40003800200 */
[----:B------:R-:W-:Y:S02]  /*3280*/  FSEL R143, R143, -INF , !P6 ;  /* 0xff8000008f8f7808 */ /* 0x000fe40007000000 */
[----:B------:R-:W-:Y:S01]  /*3290*/  FSEL R141, R141, -INF , !P5 ;  /* 0xff8000008d8d7808 */ /* 0x000fe20006800000 */
[----:B------:R3:W1:Y:S08]  /*32a0*/  MUFU.TANH R142, R71 ;  /* 0x00000047008e7308 */ /* 0x0006700000002400 */
[----:B------:R3:W1:Y:S08]  /*32b0*/  MUFU.TANH R0, R30 ;  /* 0x0000001e00007308 */ /* 0x0006700000002400 */
[----:B------:R3:W1:Y:S08]  /*32c0*/  MUFU.TANH R8, R31 ;  /* 0x0000001f00087308 */ /* 0x0006700000002400 */
[----:B------:R3:W1:Y:S08]  /*32d0*/  MUFU.TANH R140, R66 ;  /* 0x00000042008c7308 */ /* 0x0006700000002400 */
[----:B------:R3:W1:Y:S08]  /*32e0*/  MUFU.TANH R160, R67 ;  /* 0x0000004300a07308 */ /* 0x0006700000002400 */
[----:B------:R-:W1:Y:S01]  /*32f0*/  MUFU.TANH R22, R22 ;  /* 0x0000001600167308 */ /* 0x000e620000002400 */
[----:B------:R-:W-:Y:S05]  /*3300*/  @P4 BRA `(.L_x_159) ;  /* 0x0000018000004947 */ /* 0x000fea0003800000 */
[----:B--2-4-:R-:W-:Y:S01]  /*3310*/  IADD3 R25, R28, c[0x0][0x1d0], RZ ;  /* 0x000074001c197a10 */ /* 0x014fe20007ffe0ff */
        /* <DEDUP_REMOVED lines=12> */
.L_x_161:
[----:B------:R-:W-:Y:S02]  /*33e0*/  ULDC UR4, c[0x0][0x32c] ;  /* 0x0000cb0000047ab9 */ /* 0x000fe40000000800 */
[----:B------:R-:W-:-:S06]  /*33f0*/  UISETP.NE.AND UP0, UPT, UR6, UR4, UPT ;  /* 0x000000040600728c */ /* 0x000fcc000bf05270 */
[----:B------:R-:W-:-:S13]  /*3400*/  PLOP3.LUT P4, PT, PT, PT, UP0, 0x80, 0x0 ;  /* 0x000000000000781c */ /* 0x000fda0003f8f008 */
[----:B------:R-:W-:-:S05]  /*3410*/  @P4 IMAD.HI.U32 R10, R25, c[0x0][0x330], RZ ;  /* 0x0000cc00190a4a27 */ /* 0x000fca00078e00ff */
[----:B------:R-:W-:Y:S02]  /*3420*/  @P4 SHF.R.U32.HI R25, RZ, c[0x0][0x334], R10 ;  /* 0x0000cd00ff194a19 */ /* 0x000fe4000001160a */
.L_x_162:
[----:B------:R-:W-:Y:S05]  /*3430*/  BSYNC B0 ;  /* 0x0000000000007941 */ /* 0x000fea0003800000 */
.L_x_160:
[----:B------:R-:W-:-:S04]  /*3440*/  IMAD R10, R25, c[0x0][0x32c], -R6 ;  /* 0x0000cb00190a7a24 */ /* 0x000fc800078e0a06 */
[----:B------:R-:W-:-:S05]  /*3450*/  IMAD.IADD R10, R10, 0x1, -R213 ;  /* 0x000000010a0a7824 */ /* 0x000fca00078e0ad5 */
[----:B------:R-:W-:Y:S02]  /*3460*/  IADD3 R6, R10, c[0x0][0x32c], RZ ;  /* 0x0000cb000a067a10 */ /* 0x000fe40007ffe0ff */
[----:B------:R-:W-:Y:S02]  /*3470*/  IMNMX R19, R19, R10, !PT ;  /* 0x0000000a13137217 */ /* 0x000fe40007800200 */
[----:B------:R-:W-:Y:S02]  /*3480*/  IMNMX R17, R17, R6, PT ;  /* 0x0000000611117217 */ /* 0x000fe40003800200 */
.L_x_159:
[C---:B--2-4-:R-:W-:Y:S01]  /*3490*/  ISETP.GT.AND P5, PT, R19.reuse, 0x9, P0 ;  /* 0x000000091300780c */ /* 0x054fe200007a4270 */
[----:B------:R-:W-:Y:S01]  /*34a0*/  IMAD.SHL.U32 R203, R4, 0x2, RZ ;  /* 0x0000000204cb7824 */ /* 0x000fe200078e00ff */
[----:B------:R-:W-:Y:S01]  /*34b0*/  ISETP.GT.AND P6, PT, R19, 0x1, P0 ;  /* 0x000000011300780c */ /* 0x000fe200007c4270 */
[----:B------:R-:W-:Y:S01]  /*34c0*/  ULDC.64 UR4, c[0x0][0x2c8] ;  /* 0x0000b20000047ab9 */ /* 0x000fe20000000a00 */
[----:B------:R-:W-:Y:S01]  /*34d0*/  ISETP.LT.OR P5, PT, R17, 0xa, P5 ;  /* 0x0000000a1100780c */ /* 0x000fe20002fa1670 */
[--C-:B------:R-:W-:Y:S01]  /*34e0*/  IMAD R197, R3, 0x2, R203.reuse ;  /* 0x0000000203c57824 */ /* 0x100fe200078e02cb */
[----:B------:R-:W-:Y:S01]  /*34f0*/  FMNMX.FTZ R10, R15, R21, !PT ;  /* 0x000000150f0a7209 */ /* 0x000fe20007810000 */
[----:B------:R-:W-:Y:S01]  /*3500*/  LDSM.16.MT88.4 R40, [R203+0x2100] ;  /* 0x00210000cb28783b */ /* 0x000fe20000004200 */
[----:B-1----:R-:W-:Y:S01]  /*3510*/  FSEL R6, R26, -INF , !P5 ;  /* 0xff8000001a067808 */ /* 0x002fe20006800000 */
[----:B------:R-:W-:Y:S01]  /*3520*/  IMAD R198, R2, 0x2, R203 ;  /* 0x0000000202c67824 */ /* 0x000fe200078e02cb */
[C---:B------:R-:W-:Y:S01]  /*3530*/  ISETP.GT.AND P5, PT, R19.reuse, RZ, P0 ;  /* 0x000000ff1300720c */ /* 0x040fe200007a4270 */
[----:B---3--:R-:W-:Y:S01]  /*3540*/  LDSM.16.MT88.4 R56, [R197+0x2100] ;  /* 0x00210000c538783b */ /* 0x008fe20000004200 */
[----:B------:R-:W-:Y:S01]  /*3550*/  ISETP.GT.AND P4, PT, R19, 0x8, P0 ;  /* 0x000000081300780c */ /* 0x000fe20000784270 */
[----:B------:R-:W-:Y:S01]  /*3560*/  IMAD R196, R3, 0x2, R198 ;  /* 0x0000000203c47824 */ /* 0x000fe200078e02c6 */
[C---:B------:R-:W-:Y:S01]  /*3570*/  ISETP.LT.OR P6, PT, R17.reuse, 0x2, P6 ;  /* 0x000000021100780c */ /* 0x040fe200037c1670 */
[----:B------:R-:W-:Y:S01]  /*3580*/  LDSM.16.MT88.4 R124, [R203+0x100] ;  /* 0x00010000cb7c783b */ /* 0x000fe20000004200 */
[----:B------:R-:W-:Y:S01]  /*3590*/  ISETP.LT.OR P5, PT, R17, 0x1, P5 ;  /* 0x000000011100780c */ /* 0x000fe20002fa1670 */
[----:B------:R-:W-:Y:S01]  /*35a0*/  UIMAD.WIDE.U32 UR18, UR15, UR4, URZ ;  /* 0x000000040f1272a5 */ /* 0x000fe2000f8e003f */
[----:B------:R-:W-:Y:S01]  /*35b0*/  FMNMX.FTZ R10, R13, R10, !PT ;  /* 0x0000000a0d0a7209 */ /* 0x000fe20007810000 */
[----:B------:R-:W-:Y:S01]  /*35c0*/  LDSM.16.MT88.4 R116, [R198+0x100] ;  /* 0x00010000c674783b */ /* 0x000fe20000004200 */
[----:B------:R-:W-:Y:S01]  /*35d0*/  ISETP.LT.OR P4, PT, R17, 0x9, P4 ;  /* 0x000000091100780c */ /* 0x000fe20002781670 */
[----:B------:R-:W-:Y:S01]  /*35e0*/  @UP2 USHF.R.U32.HI UR15, URZ, UR5, UR19 ;  /* 0x000000053f0f2299 */ /* 0x000fe20008011613 */
[----:B------:R-:W-:Y:S01]  /*35f0*/  FSEL R18, R27, -INF , !P6 ;  /* 0xff8000001b127808 */ /* 0x000fe20007000000 */
[----:B------:R-:W-:Y:S01]  /*3600*/  LDSM.16.MT88.4 R108, [R197+0x100] ;  /* 0x00010000c56c783b */ /* 0x000fe20000004200 */
[----:B------:R-:W-:Y:S01]  /*3610*/  FSEL R20, R20, -INF , !P5 ;  /* 0xff80000014147808 */ /* 0x000fe20006800000 */
[----:B------:R-:W-:Y:S01]  /*3620*/  UIADD3 UR4, UR7, UR15, URZ ;  /* 0x0000000f07047290 */ /* 0x000fe2000fffe03f */
[----:B------:R-:W-:Y:S01]  /*3630*/  ISETP.GT.AND P6, PT, R19, 0x10, P0 ;  /* 0x000000101300780c */ /* 0x000fe200007c4270 */
[----:B------:R-:W-:Y:S01]  /*3640*/  LDSM.16.MT88.4 R100, [R196+0x100] ;  /* 0x00010000c464783b */ /* 0x000fe20000004200 */
[----:B------:R-:W-:Y:S01]  /*3650*/  FMNMX.FTZ R10, R23, R10, !PT ;  /* 0x0000000a170a7209 */ /* 0x000fe20007810000 */
[----:B------:R-:W-:Y:S01]  /*3660*/  ULDC UR7, c[0x0][0x328] ;  /* 0x0000ca0000077ab9 */ /* 0x000fe20000000800 */
[----:B------:R-:W-:Y:S01]  /*3670*/  FSEL R16, R22, -INF , !P4 ;  /* 0xff80000016107808 */ /* 0x000fe20006000000 */
[----:B------:R-:W-:Y:S01]  /*3680*/  LDSM.16.MT88.4 R48, [R198+0x2100] ;  /* 0x00210000c630783b */ /* 0x000fe20000004200 */
[----:B------:R-:W-:Y:S01]  /*3690*/  FMNMX.FTZ R25, R20, R18, !PT ;  /* 0x0000001214197209 */ /* 0x000fe20007810000 */
[----:B------:R-:W-:Y:S01]  /*36a0*/  UIADD3 UR13, UR13, -0x2, URZ ;  /* 0xfffffffe0d0d7890 */ /* 0x000fe2000fffe03f */
[----:B------:R-:W-:Y:S01]  /*36b0*/  FMNMX.FTZ R10, R11, R10, !PT ;  /* 0x0000000a0b0a7209 */ /* 0x000fe20007810000 */
[----:B------:R-:W-:Y:S01]  /*36c0*/  LDSM.16.MT88.4 R64, [R196+0x2100] ;  /* 0x00210000c440783b */ /* 0x000fe20000004200 */
[----:B------:R-:W-:Y:S01]  /*36d0*/  ISETP.LT.OR P6, PT, R17, 0x11, P6 ;  /* 0x000000111100780c */ /* 0x000fe200037c1670 */
[----:B------:R-:W-:Y:S01]  /*36e0*/  UIADD3 UR7, UR4, UR7, URZ ;  /* 0x0000000704077290 */ /* 0x000fe2000fffe03f */
[----:B------:R-:W-:Y:S01]  /*36f0*/  ISETP.GT.AND P4, PT, R19, 0x11, P0 ;  /* 0x000000111300780c */ /* 0x000fe20000784270 */
[----:B------:R-:W-:Y:S01]  /*3700*/  LDSM.16.MT88.4 R72, [R203+0x4100] ;  /* 0x00410000cb48783b */ /* 0x000fe20000004200 */
[----:B------:R-:W-:-:S02]  /*3710*/  FMNMX.FTZ R25, R16, R25, !PT ;  /* 0x0000001910197209 */ /* 0x000fc40007810000 */
[----:B------:R-:W-:Y:S01]  /*3720*/  FMNMX.FTZ R10, R9, R10, !PT ;  /* 0x0000000a090a7209 */ /* 0x000fe20007810000 */
[----:B------:R-:W-:Y:S01]  /*3730*/  LDSM.16.MT88.4 R80, [R198+0x4100] ;  /* 0x00410000c650783b */ /* 0x000fe20000004200 */
[----:B------:R-:W-:Y:S02]  /*3740*/  FSEL R14, R14, -INF , !P6 ;  /* 0xff8000000e0e7808 */ /* 0x000fe40007000000 */
[----:B------:R-:W-:Y:S01]  /*3750*/  ISETP.LT.OR P4, PT, R17, 0x12, P4 ;  /* 0x000000121100780c */ /* 0x000fe20002781670 */
[----:B------:R-:W-:Y:S01]  /*3760*/  LDSM.16.MT88.4 R88, [R197+0x4100] ;  /* 0x00410000c558783b */ /* 0x000fe20000004200 */
[----:B------:R-:W-:Y:S02]  /*3770*/  ISETP.GT.AND P6, PT, R19, 0x18, P0 ;  /* 0x000000181300780c */ /* 0x000fe400007c4270 */
[----:B------:R-:W-:Y:S01]  /*3780*/  FMNMX.FTZ R25, R6, R25, !PT ;  /* 0x0000001906197209 */ /* 0x000fe20007810000 */
[----:B------:R-:W-:Y:S01]  /*3790*/  LDSM.16.MT88.4 R136, [R198+0x900] ;  /* 0x00090000c688783b */ /* 0x000fe20000004200 */
[----:B------:R-:W-:-:S02]  /*37a0*/  FMNMX.FTZ R10, R7, R10, !PT ;  /* 0x0000000a070a7209 */ /* 0x000fc40007810000 */
[----:B------:R-:W-:Y:S01]  /*37b0*/  FSEL R12, R12, -INF , !P4 ;  /* 0xff8000000c0c7808 */ /* 0x000fe20006000000 */
[----:B------:R-:W-:Y:S01]  /*37c0*/  LDSM.16.MT88.4 R32, [R197+0x900] ;  /* 0x00090000c520783b */ /* 0x000fe20000004200 */
[----:B------:R-:W-:Y:S02]  /*37d0*/  ISETP.GT.AND P5, PT, R19, 0x19, P0 ;  /* 0x000000191300780c */ /* 0x000fe400007a4270 */
[----:B------:R-:W-:Y:S01]  /*37e0*/  ISETP.LT.OR P6, PT, R17, 0x19, P6 ;  /* 0x000000191100780c */ /* 0x000fe200037c1670 */
[----:B------:R-:W-:Y:S01]  /*37f0*/  LDSM.16.MT88.4 R28, [R196+0x900] ;  /* 0x00090000c41c783b */ /* 0x000fe20000004200 */
[----:B------:R-:W-:Y:S02]  /*3800*/  FMNMX.FTZ R25, R14, R25, !PT ;  /* 0x000000190e197209 */ /* 0x000fe40007810000 */
[----:B------:R-:W-:Y:S02]  /*3810*/  FMNMX.FTZ R22, R5, R10, !PT ;  /* 0x0000000a05167209 */ /* 0x000fe40007810000 */
[----:B------:R-:W-:-:S02]  /*3820*/  ISETP.GT.AND P4, PT, R19, 0x20, P0 ;  /* 0x000000201300780c */ /* 0x000fc40000784270 */
[----:B------:R-:W-:Y:S02]  /*3830*/  ISETP.LT.OR P5, PT, R17, 0x1a, P5 ;  /* 0x0000001a1100780c */ /* 0x000fe40002fa1670 */
[----:B------:R-:W-:Y:S02]  /*3840*/  FSEL R10, R0, -INF , !P6 ;  /* 0xff800000000a7808 */ /* 0x000fe40007000000 */
[----:B------:R-:W-:Y:S02]  /*3850*/  FMNMX.FTZ R25, R12, R25, !PT ;  /* 0x000000190c197209 */ /* 0x000fe40007810000 */
[----:B------:R-:W-:Y:S02]  /*3860*/  ISETP.GT.AND P6, PT, R19, 0x21, P0 ;  /* 0x000000211300780c */ /* 0x000fe400007c4270 */
[----:B------:R-:W-:Y:S02]  /*3870*/  FSEL R8, R8, -INF , !P5 ;  /* 0xff80000008087808 */ /* 0x000fe40006800000 */
[----:B------:R-:W-:-:S02]  /*3880*/  ISETP.LT.OR P4, PT, R17, 0x21, P4 ;  /* 0x000000211100780c */ /* 0x000fc40002781670 */
[----:B------:R-:W-:Y:S02]  /*3890*/  FMNMX.FTZ R25, R10, R25, !PT ;  /* 0x000000190a197209 */ /* 0x000fe40007810000 */
[----:B------:R-:W-:Y:S02]  /*38a0*/  FMNMX.FTZ R22, R155, R22, !PT ;  /* 0x000000169b167209 */ /* 0x000fe40007810000 */
[----:B------:R-:W-:Y:S02]  /*38b0*/  ISETP.GT.AND P5, PT, R19, 0x28, P0 ;  /* 0x000000281300780c */ /* 0x000fe400007a4270 */
[----:B------:R-:W-:Y:S02]  /*38c0*/  ISETP.LT.OR P6, PT, R17, 0x22, P6 ;  /* 0x000000221100780c */ /* 0x000fe400037c1670 */
[----:B------:R-:W-:Y:S02]  /*38d0*/  FSEL R172, R172, -INF , !P4 ;  /* 0xff800000acac7808 */ /* 0x000fe40006000000 */
[----:B------:R-:W-:-:S02]  /*38e0*/  FMNMX.FTZ R25, R8, R25, !PT ;  /* 0x0000001908197209 */ /* 0x000fc40007810000 */
[----:B------:R-:W-:Y:S02]  /*38f0*/  FMNMX.FTZ R0, R163, R22, !PT ;  /* 0x00000016a3007209 */ /* 0x000fe40007810000 */
[----:B------:R-:W-:Y:S02]  /*3900*/  ISETP.GT.AND P4, PT, R19, 0x29, P0 ;  /* 0x000000291300780c */ /* 0x000fe40000784270 */
[----:B------:R-:W-:Y:S02]  /*3910*/  FSEL R162, R162, -INF , !P6 ;  /* 0xff800000a2a27808 */ /* 0x000fe40007000000 */
[----:B------:R-:W-:Y:S02]  /*3920*/  ISETP.LT.OR P5, PT, R17, 0x29, P5 ;  /* 0x000000291100780c */ /* 0x000fe40002fa1670 */
[----:B------:R-:W-:Y:S02]  /*3930*/  FMNMX.FTZ R27, R172, R25, !PT ;  /* 0x00000019ac1b7209 */ /* 0x000fe40007810000 */
[----:B------:R-:W-:-:S02]  /*3940*/  FMNMX.FTZ R0, R161, R0, !PT ;  /* 0x00000000a1007209 */ /* 0x000fc40007810000 */
[----:B------:R-:W-:Y:S02]  /*3950*/  ISETP.GT.AND P6, PT, R19, 0x30, P0 ;  /* 0x000000301300780c */ /* 0x000fe400007c4270 */
[----:B------:R-:W-:Y:S02]  /*3960*/  ISETP.LT.OR P4, PT, R17, 0x2a, P4 ;  /* 0x0000002a1100780c */ /* 0x000fe40002781670 */
[----:B------:R-:W-:Y:S02]  /*3970*/  FSEL R170, R170, -INF , !P5 ;  /* 0xff800000aaaa7808 */ /* 0x000fe40006800000 */
[----:B------:R-:W-:Y:S02]  /*3980*/  FMNMX.FTZ R27, R162, R27, !PT ;  /* 0x0000001ba21b7209 */ /* 0x000fe40007810000 */
[----:B------:R-:W-:Y:S02]  /*3990*/  FMNMX.FTZ R0, R157, R0, !PT ;  /* 0x000000009d007209 */ /* 0x000fe40007810000 */
[----:B------:R-:W-:-:S02]  /*39a0*/  ISETP.GT.AND P5, PT, R19, 0x31, P0 ;  /* 0x000000311300780c */ /* 0x000fc400007a4270 */
[----:B------:R-:W-:Y:S02]  /*39b0*/  ISETP.LT.OR P6, PT, R17, 0x31, P6 ;  /* 0x000000311100780c */ /* 0x000fe400037c1670 */
[----:B------:R-:W-:Y:S02]  /*39c0*/  FSEL R164, R164, -INF , !P4 ;  /* 0xff800000a4a47808 */ /* 0x000fe40006000000 */
[----:B------:R-:W-:Y:S02]  /*39d0*/  FMNMX.FTZ R27, R170, R27, !PT ;  /* 0x0000001baa1b7209 */ /* 0x000fe40007810000 */
[----:B------:R-:W-:Y:S02]  /*39e0*/  FMNMX.FTZ R0, R167, R0, !PT ;  /* 0x00000000a7007209 */ /* 0x000fe40007810000 */
[----:B------:R-:W-:Y:S02]  /*39f0*/  ISETP.GT.AND P4, PT, R19, 0x38, P0 ;  /* 0x000000381300780c */ /* 0x000fe40000784270 */
[----:B------:R-:W-:-:S02]  /*3a00*/  ISETP.LT.OR P5, PT, R17, 0x32, P5 ;  /* 0x000000321100780c */ /* 0x000fc40002fa1670 */
[----:B------:R-:W-:Y:S02]  /*3a10*/  FSEL R166, R166, -INF , !P6 ;  /* 0xff800000a6a67808 */ /* 0x000fe40007000000 */
[----:B------:R-:W-:Y:S02]  /*3a20*/  FMNMX.FTZ R27, R164, R27, !PT ;  /* 0x0000001ba41b7209 */ /* 0x000fe40007810000 */
[----:B------:R-:W-:Y:S02]  /*3a30*/  FMNMX.FTZ R0, R165, R0, !PT ;  /* 0x00000000a5007209 */ /* 0x000fe40007810000 */
[----:B------:R-:W-:Y:S02]  /*3a40*/  ISETP.GT.AND P0, PT, R19, 0x39, P0 ;  /* 0x000000391300780c */ /* 0x000fe40000704270 */
[----:B------:R-:W-:Y:S02]  /*3a50*/  ISETP.LT.OR P4, PT, R17, 0x39, P4 ;  /* 0x000000391100780c */ /* 0x000fe40002781670 */
[----:B------:R-:W-:-:S02]  /*3a60*/  FSEL R142, R142, -INF , !P5 ;  /* 0xff8000008e8e7808 */ /* 0x000fc40006800000 */
[----:B------:R-:W-:Y:S02]  /*3a70*/  FMNMX.FTZ R27, R166, R27, !PT ;  /* 0x0000001ba61b7209 */ /* 0x000fe40007810000 */
[----:B------:R-:W-:Y:S02]  /*3a80*/  FMNMX.FTZ R0, R143, R0, !PT ;  /* 0x000000008f007209 */ /* 0x000fe40007810000 */
[----:B------:R-:W-:Y:S02]  /*3a90*/  ISETP.LT.OR P0, PT, R17, 0x3a, P0 ;  /* 0x0000003a1100780c */ /* 0x000fe40000701670 */
[----:B------:R-:W-:Y:S02]  /*3aa0*/  FSEL R140, R140, -INF , !P4 ;  /* 0xff8000008c8c7808 */ /* 0x000fe40006000000 */
[----:B------:R-:W-:Y:S02]  /*3ab0*/  FMNMX.FTZ R27, R142, R27, !PT ;  /* 0x0000001b8e1b7209 */ /* 0x000fe40007810000 */
[----:B------:R-:W-:-:S02]  /*3ac0*/  FMNMX.FTZ R0, R141, R0, !PT ;  /* 0x000000008d007209 */ /* 0x000fc40007810000 */
[----:B------:R-:W-:Y:S02]  /*3ad0*/  FSEL R160, R160, -INF , !P0 ;  /* 0xff800000a0a07808 */ /* 0x000fe40004000000 */
[----:B------:R-:W-:Y:S01]  /*3ae0*/  FMNMX.FTZ R19, R140, R27, !PT ;  /* 0x0000001b8c137209 */ /* 0x000fe20007810000 */
[----:B------:R-:W1:Y:S03]  /*3af0*/  SHFL.BFLY PT, R25, R0, 0x2, 0x1f ;  /* 0x0c401f0000197f89 */ /* 0x000e6600000e0000 */
[----:B------:R-:W-:-:S05]  /*3b00*/  FMNMX.FTZ R19, R160, R19, !PT ;  /* 0x00000013a0137209 */ /* 0x000fca0007810000 */
[----:B------:R-:W2:Y:S01]  /*3b10*/  SHFL.BFLY PT, R22, R19, 0x2, 0x1f ;  /* 0x0c401f0013167f89 */ /* 0x000ea200000e0000 */
[----:B-1----:R-:W-:-:S05]  /*3b20*/  FMNMX.FTZ R25, R0, R25, !PT ;  /* 0x0000001900197209 */ /* 0x002fca0007810000 */
[----:B------:R-:W1:Y:S01]  /*3b30*/  SHFL.BFLY PT, R0, R25, 0x1, 0x1f ;  /* 0x0c201f0019007f89 */ /* 0x000e6200000e0000 */
[----:B--2---:R-:W-:-:S05]  /*3b40*/  FMNMX.FTZ R17, R19, R22, !PT ;  /* 0x0000001613117209 */ /* 0x004fca0007810000 */
[----:B------:R-:W2:Y:S01]  /*3b50*/  SHFL.BFLY PT, R132, R17, 0x1, 0x1f ;  /* 0x0c201f0011847f89 */ /* 0x000ea200000e0000 */
[----:B-1----:R-:W-:-:S03]  /*3b60*/  FMNMX.FTZ R0, R25, R0, !PT ;  /* 0x0000000019007209 */ /* 0x002fc60007810000 */
[----:B------:R-:W-:Y:S01]  /*3b70*/  LDSM.16.MT88.4 R24, [R198+0x2900] ;  /* 0x00290000c618783b */ /* 0x000fe20000004200 */
[C---:B------:R-:W-:Y:S01]  /*3b80*/  FSETP.NEU.FTZ.AND P0, PT, R0.reuse, -INF , PT ;  /* 0xff8000000000780b */ /* 0x040fe20003f1d000 */
[----:B------:R-:W-:Y:S01]  /*3b90*/  FMUL.FTZ R168, R0, c[0x0][0x2d0] ;  /* 0x0000b40000a87a20 */ /* 0x000fe20000410000 */
[----:B--2---:R-:W-:-:S04]  /*3ba0*/  FMNMX.FTZ R132, R17, R132, !PT ;  /* 0x0000008411847209 */ /* 0x004fc80007810000 */
[----:B------:R-:W-:Y:S02]  /*3bb0*/  FSEL R168, R168, RZ, P0 ;  /* 0x000000ffa8a87208 */ /* 0x000fe40000000000 */
[C---:B------:R-:W-:Y:S01]  /*3bc0*/  FSETP.NEU.FTZ.AND P0, PT, R132.reuse, -INF , PT ;  /* 0xff8000008400780b */ /* 0x040fe20003f1d000 */
[----:B------:R-:W-:Y:S02]  /*3bd0*/  FMUL.FTZ R159, R132, c[0x0][0x2d0] ;  /* 0x0000b400849f7a20 */ /* 0x000fe40000410000 */
[--C-:B------:R-:W-:Y:S02]  /*3be0*/  FFMA.FTZ R154, R15, c[0x0][0x2d0], -R168.reuse ;  /* 0x0000b4000f9a7a23 */ /* 0x100fe400000108a8 */
[--C-:B------:R-:W-:Y:S01]  /*3bf0*/  FFMA.FTZ R153, R21, c[0x0][0x2d0], -R168.reuse ;  /* 0x0000b40015997a23 */ /* 0x100fe200000108a8 */
[----:B------:R-:W-:Y:S01]  /*3c00*/  FSEL R159, R159, RZ, P0 ;  /* 0x000000ff9f9f7208 */ /* 0x000fe20000000000 */
[--C-:B------:R-:W-:Y:S01]  /*3c10*/  FFMA.FTZ R152, R13, c[0x0][0x2d0], -R168.reuse ;  /* 0x0000b4000d987a23 */ /* 0x100fe200000108a8 */
[----:B------:R-:W-:Y:S01]  /*3c20*/  PLOP3.LUT P0, PT, PT, PT, UP1, 0x40, 0x0 ;  /* 0x000000000000781c */ /* 0x000fe20003f0e818 */
[----:B------:R-:W-:Y:S01]  /*3c30*/  FFMA.FTZ R147, R23, c[0x0][0x2d0], -R168 ;  /* 0x0000b40017937a23 */ /* 0x000fe200000108a8 */
[----:B------:R-:W-:Y:S01]  /*3c40*/  MUFU.EX2 R154, R154 ;  /* 0x0000009a009a7308 */ /* 0x000fe20000000800 */
[----:B------:R-:W-:-:S02]  /*3c50*/  FFMA.FTZ R148, R20, c[0x0][0x2d0], -R159 ;  /* 0x0000b40014947a23 */ /* 0x000fc4000001089f */
[--C-:B------:R-:W-:Y:S01]  /*3c60*/  FFMA.FTZ R149, R18, c[0x0][0x2d0], -R159.reuse ;  /* 0x0000b40012957a23 */ /* 0x100fe2000001089f */
[----:B------:R-:W-:Y:S01]  /*3c70*/  LDSM.16.MT88.4 R20, [R203+0x900] ;  /* 0x00090000cb14783b */ /* 0x000fe20000004200 */
[--C-:B------:R-:W-:Y:S02]  /*3c80*/  FFMA.FTZ R150, R16, c[0x0][0x2d0], -R159.reuse ;  /* 0x0000b40010967a23 */ /* 0x100fe4000001089f */
[--C-:B------:R-:W-:Y:S01]  /*3c90*/  FFMA.FTZ R135, R6, c[0x0][0x2d0], -R159.reuse ;  /* 0x0000b40006877a23 */ /* 0x100fe2000001089f */
[----:B------:R-:W1:Y:S01]  /*3ca0*/  MUFU.EX2 R153, R153 ;  /* 0x0000009900997308 */ /* 0x000e620000000800 */
[--C-:B------:R-:W-:Y:S01]  /*3cb0*/  FFMA.FTZ R145, R7, c[0x0][0x2d0], -R168.reuse ;  /* 0x0000b40007917a23 */ /* 0x100fe200000108a8 */
[----:B------:R-:W-:Y:S01]  /*3cc0*/  LDSM.16.MT88.4 R16, [R197+0x2900] ;  /* 0x00290000c510783b */ /* 0x000fe20000004200 */
[--C-:B------:R-:W-:Y:S02]  /*3cd0*/  FFMA.FTZ R134, R5, c[0x0][0x2d0], -R168.reuse ;  /* 0x0000b40005867a23 */ /* 0x100fe400000108a8 */
[--C-:B------:R-:W-:Y:S01]  /*3ce0*/  FFMA.FTZ R151, R11, c[0x0][0x2d0], -R168.reuse ;  /* 0x0000b4000b977a23 */ /* 0x100fe200000108a8 */
[----:B------:R-:W2:Y:S01]  /*3cf0*/  LDSM.16.MT88.4 R4, [R196+0x4100] ;  /* 0x00410000c404783b */ /* 0x000ea20000004200 */
[----:B------:R-:W-:Y:S01]  /*3d00*/  FFMA.FTZ R146, R9, c[0x0][0x2d0], -R168 ;  /* 0x0000b40009927a23 */ /* 0x000fe200000108a8 */
[----:B------:R-:W-:Y:S01]  /*3d10*/  MUFU.EX2 R152, R152 ;  /* 0x0000009800987308 */ /* 0x000fe20000000800 */
[----:B------:R-:W-:-:S02]  /*3d20*/  FFMA.FTZ R3, R10, c[0x0][0x2d0], -R159 ;  /* 0x0000b4000a037a23 */ /* 0x000fc4000001089f */
[--C-:B------:R-:W-:Y:S02]  /*3d30*/  FFMA.FTZ R2, R8, c[0x0][0x2d0], -R159.reuse ;  /* 0x0000b40008027a23 */ /* 0x100fe4000001089f */
[----:B------:R-:W3:Y:S01]  /*3d40*/  LDSM.16.MT88.4 R8, [R203+0x2900] ;  /* 0x00290000cb08783b */ /* 0x000ee20000004200 */
[--C-:B------:R-:W-:Y:S02]  /*3d50*/  FFMA.FTZ R144, R14, c[0x0][0x2d0], -R159.reuse ;  /* 0x0000b4000e907a23 */ /* 0x100fe4000001089f */
[----:B------:R-:W4:Y:S01]  /*3d60*/  MUFU.EX2 R147, R147 ;  /* 0x0000009300937308 */ /* 0x000f220000000800 */
[----:B-1----:R-:W-:Y:S01]  /*3d70*/  F2FP.BF16.PACK_AB R96, R153, R154 ;  /* 0x0000009a9960723e */ /* 0x002fe200000010ff */
[----:B------:R-:W-:Y:S02]  /*3d80*/  FFMA.FTZ R133, R12, c[0x0][0x2d0], -R159 ;  /* 0x0000b4000c857a23 */ /* 0x000fe4000001089f */
[----:B------:R-:W1:Y:S01]  /*3d90*/  LDSM.16.MT88.4 R12, [R196+0x2900] ;  /* 0x00290000c40c783b */ /* 0x000e620000004200 */
[----:B------:R-:W-:-:S02]  /*3da0*/  FFMA.FTZ R158, R163, c[0x0][0x2d0], -R168 ;  /* 0x0000b400a39e7a23 */ /* 0x000fc400000108a8 */
[--C-:B------:R-:W-:Y:S01]  /*3db0*/  FFMA.FTZ R156, R161, c[0x0][0x2d0], -R168.reuse ;  /* 0x0000b400a19c7a23 */ /* 0x100fe200000108a8 */
[----:B------:R-:W-:Y:S01]  /*3dc0*/  MUFU.EX2 R148, R148 ;  /* 0x0000009400947308 */ /* 0x000fe20000000800 */
[--C-:B------:R-:W-:Y:S02]  /*3dd0*/  FFMA.FTZ R155, R155, c[0x0][0x2d0], -R168.reuse ;  /* 0x0000b4009b9b7a23 */ /* 0x100fe400000108a8 */
[----:B------:R-:W-:Y:S02]  /*3de0*/  FFMA.FTZ R157, R157, c[0x0][0x2d0], -R168 ;  /* 0x0000b4009d9d7a23 */ /* 0x000fe400000108a8 */
[--C-:B------:R-:W-:Y:S02]  /*3df0*/  FFMA.FTZ R161, R172, c[0x0][0x2d0], -R159.reuse ;  /* 0x0000b400aca17a23 */ /* 0x100fe4000001089f */
[--C-:B------:R-:W-:Y:S01]  /*3e00*/  FFMA.FTZ R162, R162, c[0x0][0x2d0], -R159.reuse ;  /* 0x0000b400a2a27a23 */ /* 0x100fe2000001089f */
[----:B------:R-:W5:Y:S01]  /*3e10*/  MUFU.EX2 R149, R149 ;  /* 0x0000009500957308 */ /* 0x000f620000000800 */
[----:B----4-:R-:W-:Y:S01]  /*3e20*/  F2FP.BF16.PACK_AB R98, R147, R152 ;  /* 0x000000989362723e */ /* 0x010fe200000010ff */
[----:B------:R-:W-:-:S02]  /*3e30*/  FFMA.FTZ R163, R170, c[0x0][0x2d0], -R159 ;  /* 0x0000b400aaa37a23 */ /* 0x000fc4000001089f */
[--C-:B------:R-:W-:Y:S02]  /*3e40*/  FFMA.FTZ R164, R164, c[0x0][0x2d0], -R159.reuse ;  /* 0x0000b400a4a47a23 */ /* 0x100fe4000001089f */
[--C-:B------:R-:W-:Y:S02]  /*3e50*/  FFMA.FTZ R170, R165, c[0x0][0x2d0], -R168.reuse ;  /* 0x0000b400a5aa7a23 */ /* 0x100fe400000108a8 */
[----:B------:R-:W-:Y:S01]  /*3e60*/  MUFU.EX2 R150, R150 ;  /* 0x0000009600967308 */ /* 0x000fe20000000800 */
[--C-:B------:R-:W-:Y:S02]  /*3e70*/  FFMA.FTZ R167, R167, c[0x0][0x2d0], -R168.reuse ;  /* 0x0000b400a7a77a23 */ /* 0x100fe400000108a8 */
[--C-:B------:R-:W-:Y:S02]  /*3e80*/  FFMA.FTZ R165, R143, c[0x0][0x2d0], -R168.reuse ;  /* 0x0000b4008fa57a23 */ /* 0x100fe400000108a8 */
[----:B------:R-:W-:Y:S02]  /*3e90*/  FFMA.FTZ R218, R141, c[0x0][0x2d0], -R168 ;  /* 0x0000b4008dda7a23 */ /* 0x000fe400000108a8 */
[--C-:B------:R-:W-:Y:S01]  /*3ea0*/  FFMA.FTZ R166, R166, c[0x0][0x2d0], -R159.reuse ;  /* 0x0000b400a6a67a23 */ /* 0x100fe2000001089f */
[----:B------:R-:W4:Y:S01]  /*3eb0*/  MUFU.EX2 R135, R135 ;  /* 0x0000008700877308 */ /* 0x000f220000000800 */
[----:B-----5:R-:W-:Y:S01]  /*3ec0*/  F2FP.BF16.PACK_AB R97, R149, R148 ;  /* 0x000000949561723e */ /* 0x020fe200000010ff */
[----:B------:R-:W-:-:S02]  /*3ed0*/  FFMA.FTZ R169, R142, c[0x0][0x2d0], -R159 ;  /* 0x0000b4008ea97a23 */ /* 0x000fc4000001089f */
[--C-:B------:R-:W-:Y:S02]  /*3ee0*/  FFMA.FTZ R168, R140, c[0x0][0x2d0], -R159.reuse ;  /* 0x0000b4008ca87a23 */ /* 0x100fe4000001089f */
[----:B------:R-:W-:Y:S01]  /*3ef0*/  FFMA.FTZ R219, R160, c[0x0][0x2d0], -R159 ;  /* 0x0000b400a0db7a23 */ /* 0x000fe2000001089f */
[----:B------:R-:W-:Y:S01]  /*3f00*/  LDSM.16.MT88.4 R140, [R198+0x1900] ;  /* 0x00190000c68c783b */ /* 0x000fe20000004200 */
[----:B------:R-:W-:Y:S01]  /*3f10*/  MUFU.EX2 R151, R151 ;  /* 0x0000009700977308 */ /* 0x000fe20000000800 */
[----:B------:R-:W-:Y:S02]  /*3f20*/  FADD.FTZ R153, R154, R153 ;  /* 0x000000999a997221 */ /* 0x000fe40000010000 */
[----:B------:R-:W-:Y:S02]  /*3f30*/  FADD.FTZ R149, R148, R149 ;  /* 0x0000009594957221 */ /* 0x000fe40000010000 */
[----:B------:R-:W-:Y:S01]  /*3f40*/  FADD.FTZ R152, R152, R153 ;  /* 0x0000009998987221 */ /* 0x000fe20000010000 */
[----:B----4-:R-:W-:-:S02]  /*3f50*/  F2FP.BF16.PACK_AB R99, R135, R150 ;  /* 0x000000968763723e */ /* 0x010fc400000010ff */
[----:B------:R-:W4:Y:S01]  /*3f60*/  MUFU.EX2 R146, R146 ;  /* 0x0000009200927308 */ /* 0x000f220000000800 */
[----:B------:R-:W-:Y:S02]  /*3f70*/  FADD.FTZ R150, R150, R149 ;  /* 0x0000009596967221 */ /* 0x000fe40000010000 */
[----:B------:R-:W-:Y:S02]  /*3f80*/  FADD.FTZ R152, R147, R152 ;  /* 0x0000009893987221 */ /* 0x000fe40000010000 */
[----:B------:R-:W-:Y:S01]  /*3f90*/  FADD.FTZ R135, R135, R150 ;  /* 0x0000009687877221 */ /* 0x000fe20000010000 */
[C---:B------:R-:W-:Y:S02]  /*3fa0*/  HMMA.16816.F32.BF16 R36, R96.reuse, R40, RZ ;  /* 0x000000286024723c */ /* 0x040fe400000418ff */
[----:B------:R-:W-:Y:S06]  /*3fb0*/  MUFU.EX2 R145, R145 ;  /* 0x0000009100917308 */ /* 0x000fec0000000800 */
[C---:B------:R-:W-:Y:S02]  /*3fc0*/  HMMA.16816.F32.BF16 R52, R96.reuse, R56, RZ ;  /* 0x000000386034723c */ /* 0x040fe400000418ff */
[----:B------:R-:W-:Y:S06]  /*3fd0*/  MUFU.EX2 R134, R134 ;  /* 0x0000008600867308 */ /* 0x000fec0000000800 */
[C---:B------:R-:W-:Y:S02]  /*3fe0*/  HMMA.16816.F32.BF16 R40, R96.reuse, R42, RZ ;  /* 0x0000002a6028723c */ /* 0x040fe400000418ff */
[----:B------:R-:W-:Y:S06]  /*3ff0*/  MUFU.EX2 R144, R144 ;  /* 0x0000009000907308 */ /* 0x000fec0000000800 */
[C---:B------:R-:W-:Y:S02]  /*4000*/  HMMA.16816.F32.BF16 R56, R96.reuse, R58, RZ ;  /* 0x0000003a6038723c */ /* 0x040fe400000418ff */
[----:B------:R-:W5:Y:S06]  /*4010*/  MUFU.EX2 R133, R133 ;  /* 0x0000008500857308 */ /* 0x000f6c0000000800 */
        /* <DEDUP_REMOVED lines=36> */
[C---:B--2---:R-:W-:Y:S07]  /*4260*/  HMMA.16816.F32.BF16 R92, R96.reuse, R4, RZ ;  /* 0x00000004605c723c */ /* 0x044fee00000418ff */
[----:B----4-:R-:W-:Y:S01]  /*4270*/  F2FP.BF16.PACK_AB R4, R146, R151 ;  /* 0x000000979204723e */ /* 0x010fe200000010ff */
[----:B------:R-:W-:Y:S01]  /*4280*/  HMMA.16816.F32.BF16 R96, R96, R6, RZ ;  /* 0x000000066060723c */ /* 0x000fe200000418ff */
[----:B-----5:R-:W-:Y:S01]  /*4290*/  F2FP.BF16.PACK_AB R5, R133, R144 ;  /* 0x000000908505723e */ /* 0x020fe200000010ff */
        /* <DEDUP_REMOVED lines=9> */
[----:B---3--:R-:W-:Y:S01]  /*4330*/  HMMA.16816.F32.BF16 R36, R4, R8, R36 ;  /* 0x000000080424723c */ /* 0x008fe20000041824 */
        /* <DEDUP_REMOVED lines=33> */
[C---:B----4-:R-:W-:Y:S08]  /*4550*/  HMMA.16816.F32.BF16 R92, R4.reuse, R12, R92 ;  /* 0x0000000c045c723c */ /* 0x050ff0000004185c */
[----:B------:R-:W-:Y:S01]  /*4560*/  HMMA.16816.F32.BF16 R96, R4, R14, R96 ;  /* 0x0000000e0460723c */ /* 0x000fe20000041860 */
[----:B------:R-:W3:Y:S06]  /*4570*/  LDSM.16.MT88.4 R12, [R203+0x3100] ;  /* 0x00310000cb0c783b */ /* 0x000eec0000004200 */
        /* <DEDUP_REMOVED lines=44> */
[----:B------:R-:W5:Y:S07]  /*4840*/  LDSM.16.MT88.4 R28, [R198+0x3900] ;  /* 0x00390000c61c783b */ /* 0x000f6e0000004200 */
        /* <DEDUP_REMOVED lines=30> */
[C---:B-----5:R-:W-:Y:S08]  /*4a30*/  HMMA.16816.F32.BF16 R44, R4.reuse, R28, R44 ;  /* 0x0000001c042c723c */ /* 0x060ff0000004182c */
        /* <DEDUP_REMOVED lines=11> */
[----:B------:R-:W-:Y:S07]  /*4af0*/  @P0 BRA `(.L_x_163) ;  /* 0x0000014000000947 */ /* 0x000fee0003800000 */
[----:B------:R-:W-:Y:S01]  /*4b00*/  ISETP.LT.AND P0, PT, RZ, UR4, PT ;  /* 0x00000004ff007c0c */ /* 0x000fe2000bf01270 */
        /* <DEDUP_REMOVED lines=10> */
.L_x_164:
[----:B------:R-:W-:Y:S02]  /*4bb0*/  ULDC UR4, c[0x0][0x32c] ;  /* 0x0000cb0000047ab9 */ /* 0x000fe40000000800 */
[----:B------:R-:W-:-:S03]  /*4bc0*/  UISETP.NE.AND UP0, UPT, UR6, UR4, UPT ;  /* 0x000000040600728c */ /* 0x000fc6000bf05270 */
[----:B------:R-:W-:Y:S02]  /*4bd0*/  ULDC.64 UR4, c[0x0][0x330] ;  /* 0x0000cc0000047ab9 */ /* 0x000fe40000000a00 */
[----:B------:R-:W-:-:S06]  /*4be0*/  UIMAD.WIDE.U32 UR18, UR15, UR4, URZ ;  /* 0x000000040f1272a5 */ /* 0x000fcc000f8e003f */
[----:B------:R-:W-:Y:S02]  /*4bf0*/  @UP0 USHF.R.U32.HI UR15, URZ, UR5, UR19 ;  /* 0x000000053f0f0299 */ /* 0x000fe40008011613 */
.L_x_165:
[----:B------:R-:W-:Y:S02]  /*4c00*/  ULDC UR4, c[0x0][0x32c] ;  /* 0x0000cb0000047ab9 */ /* 0x000fe40000000800 */
[----:B------:R-:W-:-:S04]  /*4c10*/  UIMAD UR4, UR15, UR4, UR4 ;  /* 0x000000040f0472a4 */ /* 0x000fc8000f8e0204 */
[----:B------:R-:W-:-:S04]  /*4c20*/  UISETP.LT.AND UP0, UPT, UR7, UR4, UPT ;  /* 0x000000040700728c */ /* 0x000fc8000bf01270 */
[----:B------:R-:W-:-:S04]  /*4c30*/  USEL UR7, UR7, UR4, UP0 ;  /* 0x0000000407077287 */ /* 0x000fc80008000000 */
.L_x_163:
[----:B------:R-:W-:-:S04]  /*4c40*/  USHF.R.S32.HI UR4, URZ, 0x1f, UR7 ;  /* 0x0000001f3f047899 */ /* 0x000fc80008011407 */
[----:B------:R-:W-:-:S04]  /*4c50*/  ULEA.HI UR4, UR4, UR7, URZ, 0x6 ;  /* 0x0000000704047291 */ /* 0x000fc8000f8f303f */
[----:B------:R-:W-:-:S04]  /*4c60*/  USHF.R.S32.HI UR15, URZ, 0x6, UR4 ;  /* 0x000000063f0f7899 */ /* 0x000fc80008011404 */
[----:B------:R-:W-:-:S04]  /*4c70*/  UISETP.LT.AND UP0, UPT, UR8, UR15, UPT ;  /* 0x0000000f0800728c */ /* 0x000fc8000bf01270 */
[----:B------:R-:W-:-:S04]  /*4c80*/  USEL UR15, UR8, UR15, !UP0 ;  /* 0x0000000f080f7287 */ /* 0x000fc8000c000000 */
[----:B------:R-:W-:-:S06]  /*4c90*/  UISETP.GE.AND UP0, UPT, UR13, UR15, UPT ;  /* 0x0000000f0d00728c */ /* 0x000fcc000bf06270 */
[----:B------:R-:W-:-:S13]  /*4ca0*/  PLOP3.LUT P0, PT, PT, PT, UP0, 0x80, 0x0 ;  /* 0x000000000000781c */ /* 0x000fda0003f0f008 */
[----:B------:R-:W-:Y:S05]  /*4cb0*/  @!P0 BRA `(.L_x_166) ;  /* 0x0000391000008947 */ /* 0x000fea0003800000 */
[----:B------:R-:W-:Y:S01]  /*4cc0*/  PLOP3.LUT P4, PT, PT, PT, UP2, 0x80, 0x0 ;  /* 0x000000000000781c */ /* 0x000fe20003f8f028 */
[----:B------:R-:W-:Y:S01]  /*4cd0*/  IMAD.MOV.U32 R2, RZ, RZ, R132 ;  /* 0x000000ffff027224 */ /* 0x000fe200078e0084 */
[----:B------:R-:W-:Y:S01]  /*4ce0*/  PLOP3.LUT P0, PT, PT, PT, UP2, 0x80, 0x0 ;  /* 0x000000000000781c */ /* 0x000fe20003f0f028 */
[----:B------:R-:W-:Y:S01]  /*4cf0*/  IMAD.MOV.U32 R3, RZ, RZ, R0 ;  /* 0x000000ffff037224 */ /* 0x000fe200078e0000 */
[C---:B------:R-:W-:Y:S01]  /*4d00*/  IADD3 R224, P6, R208.reuse, 0x40, RZ ;  /* 0x00000040d0e07810 */ /* 0x040fe20007fde0ff */
[----:B------:R-:W-:Y:S01]  /*4d10*/  ULDC.64 UR6, c[0x0][0x208] ;  /* 0x0000820000067ab9 */ /* 0x000fe20000000a00 */
[----:B------:R-:W-:Y:S01]  /*4d20*/  IADD3 R222, P5, R208, 0x80, RZ ;  /* 0x00000080d0de7810 */ /* 0x000fe20007fbe0ff */
[----:B------:R-:W-:Y:S02]  /*4d30*/  ULDC.64 UR4, c[0x0][0x1e0] ;  /* 0x0000780000047ab9 */ /* 0x000fe40000000a00 */
[--C-:B------:R-:W-:Y:S01]  /*4d40*/  IMAD.X R223, RZ, RZ, R215.reuse, P6 ;  /* 0x000000ffffdf7224 */ /* 0x100fe200030e06d7 */
[----:B------:R-:W-:Y:S01]  /*4d50*/  IADD3 R182, P6, R210, 0x80, RZ ;  /* 0x00000080d2b67810 */ /* 0x000fe20007fde0ff */
[----:B------:R-:W-:-:S02]  /*4d60*/  IMAD.X R221, RZ, RZ, R215, P5 ;  /* 0x000000ffffdd7224 */ /* 0x000fc400028e06d7 */
[----:B------:R-:W-:Y:S01]  /*4d70*/  @P4 IMAD.HI.U32 R180, R212, c[0x0][0x2c8], RZ ;  /* 0x0000b200d4b44a27 */ /* 0x000fe200078e00ff */
[----:B------:R-:W-:-:S03]  /*4d80*/  IADD3 R220, P4, R210, 0x40, RZ ;  /* 0x00000040d2dc7810 */ /* 0x000fc60007f9e0ff */
[--C-:B------:R-:W-:Y:S01]  /*4d90*/  IMAD.X R181, RZ, RZ, R217.reuse, P6 ;  /* 0x000000ffffb57224 */ /* 0x100fe200030e06d9 */
[----:B------:R-:W-:Y:S01]  /*4da0*/  @P0 SHF.R.U32.HI R180, RZ, c[0x0][0x2cc], R180 ;  /* 0x0000b300ffb40a19 */ /* 0x000fe200000116b4 */
[----:B------:R-:W-:Y:S02]  /*4db0*/  IMAD.X R183, RZ, RZ, R217, P4 ;  /* 0x000000ffffb77224 */ /* 0x000fe400020e06d9 */
.L_x_175:
[----:B------:R-:W-:Y:S04]  /*4dc0*/  DEPBAR.LE SB0, 0x0 ;  /* 0x000080000000791a */ /* 0x000fe80000000000 */
[----:B------:R-:W-:Y:S01]  /*4dd0*/  BAR.SYNC.DEFER_BLOCKING 0x0 ;  /* 0x0000000000007b1d */ /* 0x000fe20000010000 */
[----:B------:R-:W-:Y:S06]  /*4de0*/  UISETP.GT.AND UP3, UPT, UR8, UR13, UPT ;  /* 0x0000000d0800728c */ /* 0x000fec000bf64270 */
[----:B------:R-:W-:Y:S05]  /*4df0*/  PLOP3.LUT P0, PT, PT, PT, UP3, 0x80, 0x0 ;  /* 0x000000000000781c */ /* 0x000fea0003f0f038 */
[----:B------:R-:W-:Y:S02]  /*4e00*/  @!UP3 USHF.R.S32.HI UR18, URZ, 0x1f, UR13 ;  /* 0x0000001f3f12b899 */ /* 0x000fe4000801140d */
[----:B------:R-:W-:Y:S02]  /*4e10*/  @!UP3 UIMAD.WIDE.U32 UR20, UR13, UR6, URZ ;  /* 0x000000060d14b2a5 */ /* 0x000fe4000f8e003f */
[----:B------:R-:W-:Y:S02]  /*4e20*/  @!UP3 UIMAD UR18, UR18, UR6, URZ ;  /* 0x000000061212b2a4 */ /* 0x000fe4000f8e023f */
[----:B------:R-:W-:Y:S02]  /*4e30*/  @!UP3 USHF.L.U32 UR19, UR20, 0x6, URZ ;  /* 0x000000061413b899 */ /* 0x000fe4000800063f */
[----:B------:R-:W-:Y:S01]  /*4e40*/  @!UP3 UIMAD UR18, UR13, UR7, UR18 ;  /* 0x000000070d12b2a4 */ /* 0x000fe2000f8e0212 */
[----:B------:R-:W-:Y:S03]  /*4e50*/  LDSM.16.M88.4 R132, [R206+0xc100] ;  /* 0x00c10000ce84783b */ /* 0x000fe60000000200 */
[----:B------:R-:W-:Y:S01]  /*4e60*/  @!UP3 UIADD3 UR18, UR21, UR18, URZ ;  /* 0x000000121512b290 */ /* 0x000fe2000fffe03f */
[----:B------:R-:W-:Y:S02]  /*4e70*/  @!P0 IADD3 R225, P6, R208, UR19, RZ ;  /* 0x00000013d0e18c10 */ /* 0x000fe4000ffde0ff */
[----:B------:R-:W-:Y:S01]  /*4e80*/  @!P0 IADD3 R227, P5, R224, UR19, RZ ;  /* 0x00000013e0e38c10 */ /* 0x000fe2000ffbe0ff */
[----:B------:R-:W-:Y:S01]  /*4e90*/  @!UP3 USHF.L.U64.HI UR18, UR20, 0x6, UR18 ;  /* 0x000000061412b899 */ /* 0x000fe20008010212 */
[----:B------:R-:W-:Y:S01]  /*4ea0*/  @!P0 IADD3 R229, P4, R222, UR19, RZ ;  /* 0x00000013dee58c10 */ /* 0x000fe2000ff9e0ff */
[----:B------:R-:W1:Y:S01]  /*4eb0*/  LDSM.16.M88.4 R136, [R205+0x6100] ;  /* 0x00610000cd88783b */ /* 0x000e620000000200 */
[----:B------:R-:W-:Y:S03]  /*4ec0*/  @!UP3 ULEA UR19, UP0, UR6, UR19, 0x5 ;  /* 0x000000130613b291 */ /* 0x000fe6000f80283f */
[----:B------:R-:W-:Y:S02]  /*4ed0*/  @!P0 IADD3.X R0, R215, UR18, RZ, P6, !PT ;  /* 0x00000012d7008c10 */ /* 0x000fe4000b7fe4ff */
[----:B------:R-:W-:Y:S01]  /*4ee0*/  @!P0 LEA R236, P6, R225, c[0x0][0x1f8], 0x1 ;  /* 0x00007e00e1ec8a11 */ /* 0x000fe200078c08ff */
[----:B------:R-:W2:Y:S01]  /*4ef0*/  LDSM.16.M88.4 R140, [R205+0x6900] ;  /* 0x00690000cd8c783b */ /* 0x000ea20000000200 */
[----:B------:R-:W-:Y:S02]  /*4f00*/  @!P0 IADD3.X R226, R223, UR18, RZ, P5, !PT ;  /* 0x00000012dfe28c10 */ /* 0x000fe4000affe4ff */
[----:B------:R-:W-:Y:S02]  /*4f10*/  @!P0 LEA.HI.X R237, R225, c[0x0][0x1fc], R0, 0x1, P6 ;  /* 0x00007f00e1ed8a11 */ /* 0x000fe400030f0c00 */
[----:B------:R-:W-:Y:S02]  /*4f20*/  @!P0 LEA R234, P5, R227, c[0x0][0x1f8], 0x1 ;  /* 0x00007e00e3ea8a11 */ /* 0x000fe400078a08ff */
[----:B------:R-:W3:Y:S01]  /*4f30*/  LDSM.16.M88.4 R144, [R205+0x7100] ;  /* 0x00710000cd90783b */ /* 0x000ee20000000200 */
[----:B------:R-:W-:Y:S01]  /*4f40*/  @!P0 IADD3.X R228, R221, UR18, RZ, P4, !PT ;  /* 0x00000012dde48c10 */ /* 0x000fe2000a7fe4ff */
[----:B------:R-:W-:Y:S01]  /*4f50*/  @!UP3 ULEA.HI.X UR18, UR6, UR18, UR7, 0x5, UP0 ;  /* 0x000000120612b291 */ /* 0x000fe200080f2c07 */
[----:B------:R-:W-:Y:S01]  /*4f60*/  @!P0 LEA.HI.X R235, R227, c[0x0][0x1fc], R226, 0x1, P5 ;  /* 0x00007f00e3eb8a11 */ /* 0x000fe200028f0ce2 */
[----:B------:R-:W-:Y:S01]  /*4f70*/  UISETP.GT.AND UP3, UPT, UR13, UR8, UPT ;  /* 0x000000080d00728c */ /* 0x000fe2000bf64270 */
[C---:B------:R-:W-:Y:S02]  /*4f80*/  @!P0 LEA R232, P4, R229.reuse, c[0x0][0x1f8], 0x1 ;  /* 0x00007e00e5e88a11 */ /* 0x040fe400078808ff */
[----:B------:R-:W4:Y:S01]  /*4f90*/  LDSM.16.M88.4 R148, [R205+0x7900] ;  /* 0x00790000cd94783b */ /* 0x000f220000000200 */
[----:B------:R-:W-:Y:S02]  /*4fa0*/  @!P0 IADD3 R225, P6, R208, UR19, RZ ;  /* 0x00000013d0e18c10 */ /* 0x000fe4000ffde0ff */
[----:B------:R-:W-:Y:S02]  /*4fb0*/  @!P0 LEA.HI.X R233, R229, c[0x0][0x1fc], R228, 0x1, P4 ;  /* 0x00007f00e5e98a11 */ /* 0x000fe400020f0ce4 */
[----:B------:R-:W-:Y:S02]  /*4fc0*/  @!P0 IADD3.X R0, R215, UR18, RZ, P6, !PT ;  /* 0x00000012d7008c10 */ /* 0x000fe4000b7fe4ff */
[----:B------:R-:W-:Y:S01]  /*4fd0*/  LDSM.16.M88.4 R152, [R202+0xc100] ;  /* 0x00c10000ca98783b */ /* 0x000fe20000000200 */
[C---:B------:R-:W-:Y:S02]  /*4fe0*/  @!P0 LEA R230, P6, R225.reuse, c[0x0][0x1f8], 0x1 ;  /* 0x00007e00e1e68a11 */ /* 0x040fe400078c08ff */
[----:B------:R-:W-:Y:S02]  /*4ff0*/  @!P0 IADD3 R238, P5, R224, UR19, RZ ;  /* 0x00000013e0ee8c10 */ /* 0x000fe4000ffbe0ff */
[----:B------:R-:W-:Y:S02]  /*5000*/  @!P0 LEA.HI.X R231, R225, c[0x0][0x1fc], R0, 0x1, P6 ;  /* 0x00007f00e1e78a11 */ /* 0x000fe400030f0c00 */
[----:B------:R-:W5:Y:S01]  /*5010*/  LDSM.16.M88.4 R156, [R204] ;  /* 0x00000000cc9c783b */ /* 0x000f620000000200 */
[----:B------:R-:W-:Y:S02]  /*5020*/  @!P0 IADD3.X R227, R223, UR18, RZ, P5, !PT ;  /* 0x00000012dfe38c10 */ /* 0x000fe4000affe4ff */
[C---:B------:R-:W-:Y:S01]  /*5030*/  @!P0 LEA R228, P5, R238.reuse, c[0x0][0x1f8], 0x1 ;  /* 0x00007e00eee48a11 */ /* 0x040fe200078a08ff */
[C---:B-1----:R-:W-:Y:S03]  /*5040*/  HMMA.16816.F32.BF16 R4, R132.reuse, R136, RZ ;  /* 0x000000888404723c */ /* 0x042fe600000418ff */
[----:B------:R-:W1:Y:S01]  /*5050*/  LDSM.16.M88.4 R160, [R195] ;  /* 0x00000000c3a0783b */ /* 0x000e620000000200 */
[----:B------:R-:W-:Y:S02]  /*5060*/  @!P0 LEA.HI.X R229, R238, c[0x0][0x1fc], R227, 0x1, P5 ;  /* 0x00007f00eee58a11 */ /* 0x000fe400028f0ce3 */
[----:B------:R-:W-:Y:S01]  /*5070*/  @!P0 IADD3 R240, P4, R222, UR19, RZ ;  /* 0x00000013def08c10 */ /* 0x000fe2000ff9e0ff */
[----:B------:R-:W-:Y:S01]  /*5080*/  @UP3 UIADD3 UR19, UR13, -0x1, URZ ;  /* 0xffffffff0d133890 */ /* 0x000fe2000fffe03f */
[C---:B------:R-:W-:Y:S02]  /*5090*/  HMMA.16816.F32.BF16 R8, R132.reuse, R138, RZ ;  /* 0x0000008a8408723c */ /* 0x040fe400000418ff */
[----:B------:R-:W1:Y:S01]  /*50a0*/  LDSM.16.M88.4 R164, [R194] ;  /* 0x00000000c2a4783b */ /* 0x000e620000000200 */
[----:B------:R-:W-:Y:S01]  /*50b0*/  @UP3 UIMAD.WIDE.U32 UR20, UR19, UR4, URZ ;  /* 0x00000004131432a5 */ /* 0x000fe2000f8e003f */
[----:B------:R-:W-:Y:S01]  /*50c0*/  @!P0 IADD3.X R239, R221, UR18, RZ, P4, !PT ;  /* 0x00000012ddef8c10 */ /* 0x000fe2000a7fe4ff */
[----:B------:R-:W-:Y:S01]  /*50d0*/  @UP3 USHF.R.S32.HI UR18, URZ, 0x1f, UR19 ;  /* 0x0000001f3f123899 */ /* 0x000fe20008011413 */
[C---:B------:R-:W-:Y:S02]  /*50e0*/  @!P0 LEA R226, P4, R240.reuse, c[0x0][0x1f8], 0x1 ;  /* 0x00007e00f0e28a11 */ /* 0x040fe400078808ff */
[C---:B--2---:R-:W-:Y:S01]  /*50f0*/  HMMA.16816.F32.BF16 R12, R132.reuse, R140, RZ ;  /* 0x0000008c840c723c */ /* 0x044fe200000418ff */
[----:B------:R-:W2:Y:S01]  /*5100*/  LDSM.16.M88.4 R168, [R193] ;  /* 0x00000000c1a8783b */ /* 0x000ea20000000200 */
[----:B------:R-:W-:Y:S02]  /*5110*/  @UP3 UIMAD UR18, UR18, UR4, URZ ;  /* 0x00000004121232a4 */ /* 0x000fe4000f8e023f */
[----:B------:R-:W-:Y:S02]  /*5120*/  @!P0 LEA.HI.X R227, R240, c[0x0][0x1fc], R239, 0x1, P4 ;  /* 0x00007f00f0e38a11 */ /* 0x000fe400020f0cef */
[----:B------:R-:W-:Y:S02]  /*5130*/  @UP3 UIMAD UR18, UR19, UR5, UR18 ;  /* 0x00000005131232a4 */ /* 0x000fe4000f8e0212 */
[C---:B------:R-:W-:Y:S01]  /*5140*/  HMMA.16816.F32.BF16 R16, R132.reuse, R142, RZ ;  /* 0x0000008e8410723c */ /* 0x040fe200000418ff */
[----:B------:R-:W-:Y:S01]  /*5150*/  @!PT LDS RZ, [RZ] ;  /* 0x00000000fffff984 */ /* 0x000fe20000000800 */
[----:B------:R-:W-:Y:S01]  /*5160*/  @!PT LDS RZ, [RZ] ;  /* 0x00000000fffff984 */ /* 0x000fe20000000800 */
[----:B------:R-:W-:Y:S01]  /*5170*/  @!PT LDS RZ, [RZ] ;  /* 0x00000000fffff984 */ /* 0x000fe20000000800 */
[----:B------:R1:W-:Y:S01]  /*5180*/  @!P0 LDGSTS.E.BYPASS.LTC128B.128 [R207+0x100], [R236.64], !P3 ;  /* 0x00100000eccf8fae */ /* 0x0003e2000d901d50 */
[----:B------:R-:W-:Y:S02]  /*5190*/  @UP3 USHF.L.U32 UR19, UR20, 0x6, URZ ;  /* 0x0000000614133899 */ /* 0x000fe4000800063f */
[----:B------:R-:W-:Y:S04]  /*51a0*/  @UP3 UIADD3 UR18, UR21, UR18, URZ ;  /* 0x0000001215123290 */ /* 0x000fe8000fffe03f */
[C---:B---3--:R-:W-:Y:S01]  /*51b0*/  HMMA.16816.F32.BF16 R20, R132.reuse, R144, RZ ;  /* 0x000000908414723c */ /* 0x048fe200000418ff */
[----:B------:R3:W-:Y:S01]  /*51c0*/  @!P0 LDGSTS.E.BYPASS.LTC128B.128 [R207+0x2100], [R234.64], !P2 ;  /* 0x02100000eacf8fae */ /* 0x0007e2000d101d50 */
[----:B------:R-:W-:Y:S06]  /*51d0*/  @UP3 USHF.L.U64.HI UR18, UR20, 0x6, UR18 ;  /* 0x0000000614123899 */ /* 0x000fec0008010212 */
[C---:B------:R-:W-:Y:S01]  /*51e0*/  HMMA.16816.F32.BF16 R24, R132.reuse, R146, RZ ;  /* 0x000000928418723c */ /* 0x040fe200000418ff */
[----:B------:R1:W-:Y:S07]  /*51f0*/  @!P0 LDGSTS.E.BYPASS.LTC128B.128 [R207+0x4100], [R232.64], !P1 ;  /* 0x04100000e8cf8fae */ /* 0x0003ee000c901d50 */
[C---:B----4-:R-:W-:Y:S01]  /*5200*/  HMMA.16816.F32.BF16 R28, R132.reuse, R148, RZ ;  /* 0x00000094841c723c */ /* 0x050fe200000418ff */
[----:B------:R4:W-:Y:S07]  /*5210*/  @!P0 LDGSTS.E.BYPASS.LTC128B.128 [R207+0x1100], [R230.64], !P3 ;  /* 0x01100000e6cf8fae */ /* 0x0009ee000d901d50 */
[----:B------:R-:W-:Y:S01]  /*5220*/  HMMA.16816.F32.BF16 R32, R132, R150, RZ ;  /* 0x000000968420723c */ /* 0x000fe200000418ff */
[----:B------:R2:W-:Y:S07]  /*5230*/  @!P0 LDGSTS.E.BYPASS.LTC128B.128 [R207+0x3100], [R228.64], !P2 ;  /* 0x03100000e4cf8fae */ /* 0x0005ee000d101d50 */
[C---:B-----5:R-:W-:Y:S01]  /*5240*/  HMMA.16816.F32.BF16 R4, R152.reuse, R156, R4 ;  /* 0x0000009c9804723c */ /* 0x060fe20000041804 */
[----:B------:R5:W-:Y:S01]  /*5250*/  @!P0 LDGSTS.E.BYPASS.LTC128B.128 [R207+0x5100], [R226.64], !P1 ;  /* 0x05100000e2cf8fae */ /* 0x000be2000c901d50 */
[----:B------:R-:W-:Y:S06]  /*5260*/  PLOP3.LUT P0, PT, PT, PT, UP3, 0x80, 0x0 ;  /* 0x000000000000781c */ /* 0x000fec0003f0f038 */
[C---:B------:R-:W-:Y:S01]  /*5270*/  HMMA.16816.F32.BF16 R8, R152.reuse, R158, R8 ;  /* 0x0000009e9808723c */ /* 0x040fe20000041808 */
[----:B------:R-:W-:Y:S06]  /*5280*/  LDSM.16.M88.4 R172, [R201+0xc100] ;  /* 0x00c10000c9ac783b */ /* 0x000fec0000000200 */
[----:B------:R-:W-:Y:S01]  /*5290*/  @P0 IADD3 R248, P4, R210, UR19, RZ ;  /* 0x00000013d2f80c10 */ /* 0x000fe2000ff9e0ff */
[C---:B-1----:R-:W-:Y:S01]  /*52a0*/  HMMA.16816.F32.BF16 R12, R152.reuse, R160, R12 ;  /* 0x000000a0980c723c */ /* 0x042fe2000004180c */
[----:B------:R-:W0:Y:S03]  /*52b0*/  LDGDEPBAR ;  /* 0x00000000000079af */ /* 0x000e260000000000 */
[----:B------:R-:W-:Y:S02]  /*52c0*/  @P0 IADD3 R249, P5, R220, UR19, RZ ;  /* 0x00000013dcf90c10 */ /* 0x000fe4000ffbe0ff */
[----:B------:R-:W-:Y:S02]  /*52d0*/  @P0 IADD3.X R251, R217, UR18, RZ, P4, !PT ;  /* 0x00000012d9fb0c10 */ /* 0x000fe4000a7fe4ff */
[C---:B------:R-:W-:Y:S01]  /*52e0*/  HMMA.16816.F32.BF16 R16, R152.reuse, R162, R16 ;  /* 0x000000a29810723c */ /* 0x040fe20000041810 */
[----:B------:R-:W1:Y:S03]  /*52f0*/  LDSM.16.M88.4 R176, [R200+0x6100] ;  /* 0x00610000c8b0783b */ /* 0x000e660000000200 */
[----:B------:R-:W-:Y:S04]  /*5300*/  @P0 IADD3.X R250, R183, UR18, RZ, P5, !PT ;  /* 0x00000012b7fa0c10 */ /* 0x000fe8000affe4ff */
[C---:B------:R-:W-:Y:S01]  /*5310*/  HMMA.16816.F32.BF16 R20, R152.reuse, R164, R20 ;  /* 0x000000a49814723c */ /* 0x040fe20000041814 */
[----:B------:R-:W3:Y:S07]  /*5320*/  LDSM.16.M88.4 R132, [R200+0x6900] ;  /* 0x00690000c884783b */ /* 0x000eee0000000200 */
[C---:B------:R-:W-:Y:S01]  /*5330*/  HMMA.16816.F32.BF16 R24, R152.reuse, R166, R24 ;  /* 0x000000a69818723c */ /* 0x040fe20000041818 */
[----:B------:R-:W3:Y:S07]  /*5340*/  LDSM.16.M88.4 R136, [R200+0x7100] ;  /* 0x00710000c888783b */ /* 0x000eee0000000200 */
[C---:B--2---:R-:W-:Y:S01]  /*5350*/  HMMA.16816.F32.BF16 R28, R152.reuse, R168, R28 ;  /* 0x000000a8981c723c */ /* 0x044fe2000004181c */
[----:B------:R-:W2:Y:S07]  /*5360*/  LDSM.16.M88.4 R140, [R200+0x7900] ;  /* 0x00790000c88c783b */ /* 0x000eae0000000200 */
[----:B------:R-:W-:Y:S01]  /*5370*/  HMMA.16816.F32.BF16 R32, R152, R170, R32 ;  /* 0x000000aa9820723c */ /* 0x000fe20000041820 */
[----:B------:R-:W-:Y:S07]  /*5380*/  LDSM.16.M88.4 R144, [R199+0xc100] ;  /* 0x00c10000c790783b */ /* 0x000fee0000000200 */
[----:B------:R-:W2:Y:S01]  /*5390*/  LDSM.16.M88.4 R148, [R192] ;  /* 0x00000000c094783b */ /* 0x000ea20000000200 */
[C---:B-1----:R-:W-:Y:S06]  /*53a0*/  HMMA.16816.F32.BF16 R4, R172.reuse, R176, R4 ;  /* 0x000000b0ac04723c */ /* 0x042fec0000041804 */
[----:B------:R-:W1:Y:S02]  /*53b0*/  LDSM.16.M88.4 R152, [R192+0x800] ;  /* 0x00080000c098783b */ /* 0x000e640000000200 */
[C---:B------:R-:W-:Y:S05]  /*53c0*/  HMMA.16816.F32.BF16 R8, R172.reuse, R178, R8 ;  /* 0x000000b2ac08723c */ /* 0x040fea0000041808 */
[----:B------:R-:W1:Y:S03]  /*53d0*/  LDSM.16.M88.4 R156, [R192+0x1000] ;  /* 0x00100000c09c783b */ /* 0x000e660000000200 */
[C---:B---3--:R-:W-:Y:S04]  /*53e0*/  HMMA.16816.F32.BF16 R12, R172.reuse, R132, R12 ;  /* 0x00000084ac0c723c */ /* 0x048fe8000004180c */
[----:B------:R-:W3:Y:S04]  /*53f0*/  LDSM.16.M88.4 R160, [R192+0x1800] ;  /* 0x00180000c0a0783b */ /* 0x000ee80000000200 */
[C---:B------:R-:W-:Y:S03]  /*5400*/  HMMA.16816.F32.BF16 R16, R172.reuse, R134, R16 ;  /* 0x00000086ac10723c */ /* 0x040fe60000041810 */
[----:B------:R-:W-:Y:S05]  /*5410*/  LDSM.16.M88.4 R164, [R206+0x10100] ;  /* 0x01010000cea4783b */ /* 0x000fea0000000200 */
[C---:B------:R-:W-:Y:S02]  /*5420*/  HMMA.16816.F32.BF16 R20, R172.reuse, R136, R20 ;  /* 0x00000088ac14723c */ /* 0x040fe40000041814 */
[----:B------:R-:W1:Y:S06]  /*5430*/  LDSM.16.M88.4 R168, [R205+0x8100] ;  /* 0x00810000cda8783b */ /* 0x000e6c0000000200 */
[C---:B------:R-:W-:Y:S01]  /*5440*/  HMMA.16816.F32.BF16 R24, R172.reuse, R138, R24 ;  /* 0x0000008aac18723c */ /* 0x040fe20000041818 */
[----:B------:R-:W3:Y:S07]  /*5450*/  LDSM.16.M88.4 R132, [R205+0x8900] ;  /* 0x00890000cd84783b */ /* 0x000eee0000000200 */
[C---:B--2---:R-:W-:Y:S01]  /*5460*/  HMMA.16816.F32.BF16 R28, R172.reuse, R140, R28 ;  /* 0x0000008cac1c723c */ /* 0x044fe2000004181c */
[----:B------:R-:W2:Y:S07]  /*5470*/  LDSM.16.M88.4 R136, [R205+0x9100] ;  /* 0x00910000cd88783b */ /* 0x000eae0000000200 */
[----:B------:R-:W-:Y:S01]  /*5480*/  HMMA.16816.F32.BF16 R32, R172, R142, R32 ;  /* 0x0000008eac20723c */ /* 0x000fe20000041820 */
[----:B------:R-:W2:Y:S07]  /*5490*/  LDSM.16.M88.4 R140, [R205+0x9900] ;  /* 0x00990000cd8c783b */ /* 0x000eae0000000200 */
[C---:B------:R-:W-:Y:S01]  /*54a0*/  HMMA.16816.F32.BF16 R4, R144.reuse, R148, R4 ;  /* 0x000000949004723c */ /* 0x040fe20000041804 */
[----:B------:R-:W-:Y:S07]  /*54b0*/  LDSM.16.M88.4 R172, [R202+0x10100] ;  /* 0x01010000caac783b */ /* 0x000fee0000000200 */
[C---:B------:R-:W-:Y:S01]  /*54c0*/  HMMA.16816.F32.BF16 R8, R144.reuse, R150, R8 ;  /* 0x000000969008723c */ /* 0x040fe20000041808 */
[----:B------:R-:W2:Y:S07]  /*54d0*/  LDSM.16.M88.4 R176, [R191] ;  /* 0x00000000bfb0783b */ /* 0x000eae0000000200 */
[C---:B-1----:R-:W-:Y:S01]  /*54e0*/  HMMA.16816.F32.BF16 R12, R144.reuse, R152, R12 ;  /* 0x00000098900c723c */ /* 0x042fe2000004180c */
[----:B------:R-:W-:Y:S07]  /*54f0*/  LDSM.16.M88.4 R148, [R189] ;  /* 0x00000000bd94783b */ /* 0x000fee0000000200 */
[C---:B------:R-:W-:Y:S01]  /*5500*/  HMMA.16816.F32.BF16 R16, R144.reuse, R154, R16 ;  /* 0x0000009a9010723c */ /* 0x040fe20000041810 */
[----:B------:R-:W-:Y:S07]  /*5510*/  LDSM.16.M88.4 R152, [R188] ;  /* 0x00000000bc98783b */ /* 0x000fee0000000200 */
[C---:B------:R-:W-:Y:S08]  /*5520*/  HMMA.16816.F32.BF16 R20, R144.reuse, R156, R20 ;  /* 0x0000009c9014723c */ /* 0x040ff00000041814 */
[C---:B------:R-:W-:Y:S01]  /*5530*/  HMMA.16816.F32.BF16 R24, R144.reuse, R158, R24 ;  /* 0x0000009e9018723c */ /* 0x040fe20000041818 */
[----:B------:R-:W-:Y:S07]  /*5540*/  LDSM.16.M88.4 R156, [R201+0x10100] ;  /* 0x01010000c99c783b */ /* 0x000fee0000000200 */
[C---:B---3--:R-:W-:Y:S08]  /*5550*/  HMMA.16816.F32.BF16 R28, R144.reuse, R160, R28 ;  /* 0x000000a0901c723c */ /* 0x048ff0000004181c */
[----:B------:R-:W-:Y:S01]  /*5560*/  HMMA.16816.F32.BF16 R32, R144, R162, R32 ;  /* 0x000000a29020723c */ /* 0x000fe20000041820 */
[----:B------:R-:W1:Y:S07]  /*5570*/  LDSM.16.M88.4 R144, [R190] ;  /* 0x00000000be90783b */ /* 0x000e6e0000000200 */
[C---:B------:R-:W-:Y:S01]  /*5580*/  HMMA.16816.F32.BF16 R4, R164.reuse, R168, R4 ;  /* 0x000000a8a404723c */ /* 0x040fe20000041804 */
[----:B------:R-:W3:Y:S07]  /*5590*/  LDSM.16.M88.4 R160, [R200+0x8100] ;  /* 0x00810000c8a0783b */ /* 0x000eee0000000200 */
[C---:B------:R-:W-:Y:S01]  /*55a0*/  HMMA.16816.F32.BF16 R8, R164.reuse, R170, R8 ;  /* 0x000000aaa408723c */ /* 0x040fe20000041808 */
[----:B------:R-:W-:Y:S07]  /*55b0*/  LDSM.16.M88.4 R168, [R192+0x2000] ;  /* 0x00200000c0a8783b */ /* 0x000fee0000000200 */
[C---:B------:R-:W-:Y:S08]  /*55c0*/  HMMA.16816.F32.BF16 R12, R164.reuse, R132, R12 ;  /* 0x00000084a40c723c */ /* 0x040ff0000004180c */
[C---:B------:R-:W-:Y:S01]  /*55d0*/  HMMA.16816.F32.BF16 R16, R164.reuse, R134, R16 ;  /* 0x00000086a410723c */ /* 0x040fe20000041810 */
[----:B------:R-:W1:Y:S07]  /*55e0*/  LDSM.16.M88.4 R132, [R200+0x8900] ;  /* 0x00890000c884783b */ /* 0x000e6e0000000200 */
[C---:B--2---:R-:W-:Y:S08]  /*55f0*/  HMMA.16816.F32.BF16 R20, R164.reuse, R136, R20 ;  /* 0x00000088a414723c */ /* 0x044ff00000041814 */
[C---:B------:R-:W-:Y:S01]  /*5600*/  HMMA.16816.F32.BF16 R24, R164.reuse, R138, R24 ;  /* 0x0000008aa418723c */ /* 0x040fe20000041818 */
[----:B------:R-:W2:Y:S07]  /*5610*/  LDSM.16.M88.4 R136, [R200+0x9100] ;  /* 0x00910000c888783b */ /* 0x000eae0000000200 */
[C---:B------:R-:W-:Y:S08]  /*5620*/  HMMA.16816.F32.BF16 R28, R164.reuse, R140, R28 ;  /* 0x0000008ca41c723c */ /* 0x040ff0000004181c */
[----:B------:R-:W-:Y:S01]  /*5630*/  HMMA.16816.F32.BF16 R32, R164, R142, R32 ;  /* 0x0000008ea420723c */ /* 0x000fe20000041820 */
[----:B------:R-:W2:Y:S07]  /*5640*/  LDSM.16.M88.4 R140, [R200+0x9900] ;  /* 0x00990000c88c783b */ /* 0x000eae0000000200 */
[C---:B------:R-:W-:Y:S01]  /*5650*/  HMMA.16816.F32.BF16 R4, R172.reuse, R176, R4 ;  /* 0x000000b0ac04723c */ /* 0x040fe20000041804 */
[----:B------:R-:W2:Y:S07]  /*5660*/  LDSM.16.M88.4 R164, [R199+0x10100] ;  /* 0x01010000c7a4783b */ /* 0x000eae0000000200 */
[C---:B------:R-:W-:Y:S01]  /*5670*/  HMMA.16816.F32.BF16 R8, R172.reuse, R178, R8 ;  /* 0x000000b2ac08723c */ /* 0x040fe20000041808 */
[----:B------:R-:W-:Y:S07]  /*5680*/  LDSM.16.M88.4 R176, [R205+0xa100] ;  /* 0x00a10000cdb0783b */ /* 0x000fee0000000200 */
[C---:B-1----:R-:W-:Y:S08]  /*5690*/  HMMA.16816.F32.BF16 R12, R172.reuse, R144, R12 ;  /* 0x00000090ac0c723c */ /* 0x042ff0000004180c */
[C---:B------:R-:W-:Y:S01]  /*56a0*/  HMMA.16816.F32.BF16 R16, R172.reuse, R146, R16 ;  /* 0x00000092ac10723c */ /* 0x040fe20000041810 */
[----:B------:R-:W1:Y:S07]  /*56b0*/  LDSM.16.M88.4 R144, [R192+0x2800] ;  /* 0x00280000c090783b */ /* 0x000e6e0000000200 */
[C---:B------:R-:W-:Y:S08]  /*56c0*/  HMMA.16816.F32.BF16 R20, R172.reuse, R148, R20 ;  /* 0x00000094ac14723c */ /* 0x040ff00000041814 */
[C---:B------:R-:W-:Y:S01]  /*56d0*/  HMMA.16816.F32.BF16 R24, R172.reuse, R150, R24 ;  /* 0x00000096ac18723c */ /* 0x040fe20000041818 */
[----:B------:R-:W1:Y:S07]  /*56e0*/  LDSM.16.M88.4 R148, [R192+0x3000] ;  /* 0x00300000c094783b */ /* 0x000e6e0000000200 */
[C---:B------:R-:W-:Y:S08]  /*56f0*/  HMMA.16816.F32.BF16 R28, R172.reuse, R152, R28 ;  /* 0x00000098ac1c723c */ /* 0x040ff0000004181c */
[----:B------:R-:W-:Y:S01]  /*5700*/  HMMA.16816.F32.BF16 R32, R172, R154, R32 ;  /* 0x0000009aac20723c */ /* 0x000fe20000041820 */
[----:B------:R-:W1:Y:S07]  /*5710*/  LDSM.16.M88.4 R152, [R192+0x3800] ;  /* 0x00380000c098783b */ /* 0x000e6e0000000200 */
[C---:B---3--:R-:W-:Y:S01]  /*5720*/  HMMA.16816.F32.BF16 R4, R156.reuse, R160, R4 ;  /* 0x000000a09c04723c */ /* 0x048fe20000041804 */
[----:B------:R-:W3:Y:S07]  /*5730*/  LDSM.16.M88.4 R172, [R206+0x14100] ;  /* 0x01410000ceac783b */ /* 0x000eee0000000200 */
[C---:B------:R-:W-:Y:S01]  /*5740*/  HMMA.16816.F32.BF16 R8, R156.reuse, R162, R8 ;  /* 0x000000a29c08723c */ /* 0x040fe20000041808 */
[----:B------:R-:W-:Y:S07]  /*5750*/  LDSM.16.M88.4 R160, [R187] ;  /* 0x00000000bba0783b */ /* 0x000fee0000000200 */
        /* <DEDUP_REMOVED lines=15> */
[----:B------:R-:W1:Y:S07]  /*5850*/  LDSM.16.M88.4 R144, [R186] ;  /* 0x00000000ba90783b */ /* 0x000e6e0000000200 */
[C---:B------:R-:W-:Y:S08]  /*5860*/  HMMA.16816.F32.BF16 R20, R164.reuse, R148, R20 ;  /* 0x00000094a414723c */ /* 0x040ff00000041814 */
[C---:B------:R-:W-:Y:S01]  /*5870*/  HMMA.16816.F32.BF16 R24, R164.reuse, R150, R24 ;  /* 0x00000096a418723c */ /* 0x040fe20000041818 */
[----:B------:R-:W1:Y:S07]  /*5880*/  LDSM.16.M88.4 R148, [R185] ;  /* 0x00000000b994783b */ /* 0x000e6e0000000200 */
[C---:B------:R-:W-:Y:S08]  /*5890*/  HMMA.16816.F32.BF16 R28, R164.reuse, R152, R28 ;  /* 0x00000098a41c723c */ /* 0x040ff0000004181c */
[----:B------:R-:W-:Y:S01]  /*58a0*/  HMMA.16816.F32.BF16 R32, R164, R154, R32 ;  /* 0x0000009aa420723c */ /* 0x000fe20000041820 */
[----:B------:R-:W1:Y:S07]  /*58b0*/  LDSM.16.M88.4 R152, [R184] ;  /* 0x00000000b898783b */ /* 0x000e6e0000000200 */
[C---:B---3--:R-:W-:Y:S01]  /*58c0*/  HMMA.16816.F32.BF16 R4, R172.reuse, R176, R4 ;  /* 0x000000b0ac04723c */ /* 0x048fe20000041804 */
        /* <DEDUP_REMOVED lines=12> */
[----:B------:R-:W2:Y:S01]  /*5990*/  LDSM.16.M88.4 R172, [R199+0x14100] ;  /* 0x01410000c7ac783b */ /* 0x000ea20000000200 */
[C---:B------:R-:W-:Y:S08]  /*59a0*/  HMMA.16816.F32.BF16 R4, R156.reuse, R160, R4 ;  /* 0x000000a09c04723c */ /* 0x040ff00000041804 */
[C---:B------:R-:W-:Y:S08]  /*59b0*/  HMMA.16816.F32.BF16 R8, R156.reuse, R162, R8 ;  /* 0x000000a29c08723c */ /* 0x040ff00000041808 */
[C---:B-1----:R-:W-:Y:S08]  /*59c0*/  HMMA.16816.F32.BF16 R12, R156.reuse, R144, R12 ;  /* 0x000000909c0c723c */ /* 0x042ff0000004180c */
[C---:B------:R-:W-:Y:S08]  /*59d0*/  HMMA.16816.F32.BF16 R16, R156.reuse, R146, R16 ;  /* 0x000000929c10723c */ /* 0x040ff00000041810 */
[C---:B------:R-:W-:Y:S08]  /*59e0*/  HMMA.16816.F32.BF16 R20, R156.reuse, R148, R20 ;  /* 0x000000949c14723c */ /* 0x040ff00000041814 */
[C---:B------:R-:W-:Y:S08]  /*59f0*/  HMMA.16816.F32.BF16 R24, R156.reuse, R150, R24 ;  /* 0x000000969c18723c */ /* 0x040ff00000041818 */
[C---:B------:R-:W-:Y:S08]  /*5a00*/  HMMA.16816.F32.BF16 R28, R156.reuse, R152, R28 ;  /* 0x000000989c1c723c */ /* 0x040ff0000004181c */
[----:B------:R-:W-:Y:S08]  /*5a10*/  HMMA.16816.F32.BF16 R32, R156, R154, R32 ;  /* 0x0000009a9c20723c */ /* 0x000ff00000041820 */
[C---:B---3--:R-:W-:Y:S08]  /*5a20*/  HMMA.16816.F32.BF16 R4, R164.reuse, R168, R4 ;  /* 0x000000a8a404723c */ /* 0x048ff00000041804 */
[C---:B------:R-:W-:Y:S08]  /*5a30*/  HMMA.16816.F32.BF16 R8, R164.reuse, R170, R8 ;  /* 0x000000aaa408723c */ /* 0x040ff00000041808 */
[C---:B------:R-:W-:Y:S08]  /*5a40*/  HMMA.16816.F32.BF16 R12, R164.reuse, R132, R12 ;  /* 0x00000084a40c723c */ /* 0x040ff0000004180c */
[C---:B------:R-:W-:Y:S01]  /*5a50*/  HMMA.16816.F32.BF16 R16, R164.reuse, R134, R16 ;  /* 0x00000086a410723c */ /* 0x040fe20000041810 */
[----:B------:R-:W1:Y:S07]  /*5a60*/  LDSM.16.M88.4 R132, [R192+0x4800] ;  /* 0x00480000c084783b */ /* 0x000e6e0000000200 */
[C---:B--2---:R-:W-:Y:S08]  /*5a70*/  HMMA.16816.F32.BF16 R20, R164.reuse, R136, R20 ;  /* 0x00000088a414723c */ /* 0x044ff00000041814 */
[C---:B------:R-:W-:Y:S01]  /*5a80*/  HMMA.16816.F32.BF16 R24, R164.reuse, R138, R24 ;  /* 0x0000008aa418723c */ /* 0x040fe20000041818 */
[----:B------:R-:W2:Y:S07]  /*5a90*/  LDSM.16.M88.4 R136, [R192+0x5000] ;  /* 0x00500000c088783b */ /* 0x000eae0000000200 */
[C---:B------:R-:W-:Y:S08]  /*5aa0*/  HMMA.16816.F32.BF16 R28, R164.reuse, R140, R28 ;  /* 0x0000008ca41c723c */ /* 0x040ff0000004181c */
[----:B------:R-:W-:Y:S08]  /*5ab0*/  HMMA.16816.F32.BF16 R32, R164, R142, R32 ;  /* 0x0000008ea420723c */ /* 0x000ff00000041820 */
[C---:B------:R-:W-:Y:S08]  /*5ac0*/  HMMA.16816.F32.BF16 R4, R172.reuse, R176, R4 ;  /* 0x000000b0ac04723c */ /* 0x040ff00000041804 */
[C---:B------:R-:W-:Y:S08]  /*5ad0*/  HMMA.16816.F32.BF16 R8, R172.reuse, R178, R8 ;  /* 0x000000b2ac08723c */ /* 0x040ff00000041808 */
[C---:B-1----:R-:W-:Y:S08]  /*5ae0*/  HMMA.16816.F32.BF16 R12, R172.reuse, R132, R12 ;  /* 0x00000084ac0c723c */ /* 0x042ff0000004180c */
[C---:B------:R-:W-:Y:S01]  /*5af0*/  HMMA.16816.F32.BF16 R16, R172.reuse, R134, R16 ;  /* 0x00000086ac10723c */ /* 0x040fe20000041810 */
[----:B------:R-:W1:Y:S01]  /*5b00*/  LDSM.16.M88.4 R132, [R192+0x5800] ;  /* 0x00580000c084783b */ /* 0x000e620000000200 */
[----:B------:R-:W-:Y:S04]  /*5b10*/  DEPBAR.LE SB0, 0x0 ;  /* 0x000080000000791a */ /* 0x000fe80000000000 */
[----:B-----5:R-:W-:Y:S02]  /*5b20*/  FMUL.FTZ R227, R4, c[0x0][0x320] ;  /* 0x0000c80004e37a20 */ /* 0x020fe40000410000 */
[C---:B--2---:R-:W-:Y:S04]  /*5b30*/  HMMA.16816.F32.BF16 R20, R172.reuse, R136, R20 ;  /* 0x00000088ac14723c */ /* 0x044fe80000041814 */
[----:B------:R-:W2:Y:S01]  /*5b40*/  MUFU.TANH R227, R227 ;  /* 0x000000e300e37308 */ /* 0x000ea20000002400 */
[----:B------:R-:W-:Y:S01]  /*5b50*/  BAR.SYNC.DEFER_BLOCKING 0x0 ;  /* 0x0000000000007b1d */ /* 0x000fe20000010000 */
[----:B------:R-:W-:Y:S02]  /*5b60*/  FMUL.FTZ R228, R11, c[0x0][0x320] ;  /* 0x0000c8000be47a20 */ /* 0x000fe40000410000 */
[C---:B------:R-:W-:Y:S04]  /*5b70*/  HMMA.16816.F32.BF16 R24, R172.reuse, R138, R24 ;  /* 0x0000008aac18723c */ /* 0x040fe80000041818 */
[----:B------:R-:W-:Y:S01]  /*5b80*/  FMUL.FTZ R232, R14, c[0x0][0x320] ;  /* 0x0000c8000ee87a20 */ /* 0x000fe20000410000 */
[----:B------:R-:W-:Y:S01]  /*5b90*/  @P0 LEA R14, P4, R249, c[0x0][0x1c8], 0x1 ;  /* 0x00007200f90e0a11 */ /* 0x000fe200078808ff */
[----:B------:R-:W3:Y:S01]  /*5ba0*/  MUFU.TANH R228, R228 ;  /* 0x000000e400e47308 */ /* 0x000ee20000002400 */
[----:B----4-:R-:W-:Y:S02]  /*5bb0*/  FMUL.FTZ R231, R15, c[0x0][0x320] ;  /* 0x0000c8000fe77a20 */ /* 0x010fe40000410000 */
[----:B------:R-:W-:Y:S03]  /*5bc0*/  @P0 LEA.HI.X R15, R249, c[0x0][0x1cc], R250, 0x1, P4 ;  /* 0x00007300f90f0a11 */ /* 0x000fe600020f0cfa */
[----:B------:R-:W-:Y:S02]  /*5bd0*/  FMUL.FTZ R235, R18, c[0x0][0x320] ;  /* 0x0000c80012eb7a20 */ /* 0x000fe40000410000 */
[----:B------:R-:W-:Y:S02]  /*5be0*/  FMUL.FTZ R236, R13, c[0x0][0x320] ;  /* 0x0000c8000dec7a20 */ /* 0x000fe40000410000 */
[----:B------:R-:W4:Y:S01]  /*5bf0*/  MUFU.TANH R232, R232 ;  /* 0x000000e800e87308 */ /* 0x000f220000002400 */
[----:B------:R-:W-:Y:S01]  /*5c00*/  FMUL.FTZ R240, R22, c[0x0][0x320] ;  /* 0x0000c80016f07a20 */ /* 0x000fe20000410000 */
[----:B------:R-:W-:Y:S01]  /*5c10*/  @P0 LEA R22, P6, R248, c[0x0][0x1c8], 0x1 ;  /* 0x00007200f8160a11 */ /* 0x000fe200078c08ff */
[----:B------:R-:W-:Y:S02]  /*5c20*/  FMUL.FTZ R239, R23, c[0x0][0x320] ;  /* 0x0000c80017ef7a20 */ /* 0x000fe40000410000 */
[----:B------:R-:W-:Y:S01]  /*5c30*/  FMUL.FTZ R226, R10, c[0x0][0x320] ;  /* 0x0000c8000ae27a20 */ /* 0x000fe20000410000 */
[----:B------:R-:W-:Y:S01]  /*5c40*/  @P0 LEA.HI.X R23, R248, c[0x0][0x1cc], R251, 0x1, P6 ;  /* 0x00007300f8170a11 */ /* 0x000fe200030f0cfb */
[----:B------:R-:W-:Y:S01]  /*5c50*/  FMUL.FTZ R234, R19, c[0x0][0x320] ;  /* 0x0000c80013ea7a20 */ /* 0x000fe20000410000 */
[----:B------:R-:W-:Y:S01]  /*5c60*/  @P0 IADD3 R248, P5, R182, UR19, RZ ;  /* 0x00000013b6f80c10 */ /* 0x000fe2000ffbe0ff */
[C---:B-1----:R-:W-:Y:S01]  /*5c70*/  HMMA.16816.F32.BF16 R28, R172.reuse, R132, R28 ;  /* 0x00000084ac1c723c */ /* 0x042fe2000004181c */
[----:B------:R-:W1:Y:S01]  /*5c80*/  MUFU.TANH R236, R236 ;  /* 0x000000ec00ec7308 */ /* 0x000e620000002400 */
[----:B------:R-:W-:Y:S01]  /*5c90*/  @!PT LDS RZ, [RZ] ;  /* 0x00000000fffff984 */ /* 0x000fe20000000800 */
[----:B------:R-:W-:Y:S01]  /*5ca0*/  @!PT LDS RZ, [RZ] ;  /* 0x00000000fffff984 */ /* 0x000fe20000000800 */
[----:B------:R-:W-:Y:S01]  /*5cb0*/  @!PT LDS RZ, [RZ] ;  /* 0x00000000fffff984 */ /* 0x000fe20000000800 */
[----:B------:R1:W-:Y:S01]  /*5cc0*/  @P0 LDGSTS.E.BYPASS.LTC128B.128 [R207+0x6100], [R22.64], !P3 ;  /* 0x0610000016cf0fae */ /* 0x0003e2000d901d50 */
[----:B------:R-:W-:Y:S01]  /*5cd0*/  @P0 LEA R158, P4, R248, c[0x0][0x1c8], 0x1 ;  /* 0x00007200f89e0a11 */ /* 0x000fe200078808ff */
[----:B------:R-:W-:Y:S01]  /*5ce0*/  FMUL.FTZ R243, R26, c[0x0][0x320] ;  /* 0x0000c8001af37a20 */ /* 0x000fe20000410000 */
[----:B------:R-:W-:Y:S01]  /*5cf0*/  @P0 IADD3.X R251, R181, UR18, RZ, P5, !PT ;  /* 0x00000012b5fb0c10 */ /* 0x000fe2000affe4ff */
[----:B------:R-:W-:Y:S01]  /*5d00*/  FMUL.FTZ R242, R27, c[0x0][0x320] ;  /* 0x0000c8001bf27a20 */ /* 0x000fe20000410000 */
[----:B------:R-:W-:Y:S01]  /*5d10*/  @UP3 UIADD3 UR19, UP0, UR12, UR19, URZ ;  /* 0x000000130c133290 */ /* 0x000fe2000ff1e03f */
[----:B------:R-:W-:Y:S01]  /*5d20*/  HMMA.16816.F32.BF16 R32, R172, R134, R32 ;  /* 0x00000086ac20723c */ /* 0x000fe20000041820 */
[----:B------:R5:W-:Y:S02]  /*5d30*/  @P0 LDGSTS.E.BYPASS.LTC128B.128 [R207+0x8100], [R14.64], !P2 ;  /* 0x081000000ecf0fae */ /* 0x000be4000d101d50 */
[----:B------:R-:W1:Y:S01]  /*5d40*/  MUFU.TANH R226, R226 ;  /* 0x000000e200e27308 */ /* 0x000e620000002400 */
[----:B------:R-:W-:Y:S01]  /*5d50*/  @P0 LEA.HI.X R159, R248, c[0x0][0x1cc], R251, 0x1, P4 ;  /* 0x00007300f89f0a11 */ /* 0x000fe200020f0cfb */
[----:B------:R-:W-:Y:S01]  /*5d60*/  @UP3 UIADD3.X UR18, UR11, UR18, URZ, UP0, !UPT ;  /* 0x000000120b123290 */ /* 0x000fe200087fe43f */
[----:B------:R-:W-:Y:S01]  /*5d70*/  @P0 IADD3 R250, P6, R210, UR19, RZ ;  /* 0x00000013d2fa0c10 */ /* 0x000fe2000ffde0ff */
[----:B------:R-:W-:Y:S01]  /*5d80*/  IMAD.MOV.U32 R19, RZ, RZ, R212 ;  /* 0x000000ffff137224 */ /* 0x000fe200078e00d4 */
[----:B------:R-:W-:Y:S01]  /*5d90*/  @P0 IADD3 R18, P4, R182, UR19, RZ ;  /* 0x00000013b6120c10 */ /* 0x000fe2000ff9e0ff */
[----:B------:R1:W-:Y:S03]  /*5da0*/  @P0 LDGSTS.E.BYPASS.LTC128B.128 [R207+0xa100], [R158.64], !P1 ;  /* 0x0a1000009ecf0fae */ /* 0x0003e6000c901d50 */
[----:B------:R-:W-:Y:S01]  /*5db0*/  @P0 IADD3.X R251, R217, UR18, RZ, P6, !PT ;  /* 0x00000012d9fb0c10 */ /* 0x000fe2000b7fe4ff */
[----:B------:R-:W1:Y:S01]  /*5dc0*/  MUFU.TANH R231, R231 ;  /* 0x000000e700e77308 */ /* 0x000e620000002400 */
[----:B------:R-:W-:Y:S01]  /*5dd0*/  @P0 LEA R162, P6, R250, c[0x0][0x1c8], 0x1 ;  /* 0x00007200faa20a11 */ /* 0x000fe200078c08ff */
[----:B------:R-:W-:Y:S01]  /*5de0*/  FMUL.FTZ R229, R5, c[0x0][0x320] ;  /* 0x0000c80005e57a20 */ /* 0x000fe20000410000 */
[----:B------:R-:W-:Y:S01]  /*5df0*/  @P0 IADD3.X R13, R181, UR18, RZ, P4, !PT ;  /* 0x00000012b50d0c10 */ /* 0x000fe2000a7fe4ff */
[----:B------:R-:W-:Y:S01]  /*5e00*/  FMUL.FTZ R249, R30, c[0x0][0x320] ;  /* 0x0000c8001ef97a20 */ /* 0x000fe20000410000 */
[----:B------:R-:W-:Y:S01]  /*5e10*/  @P0 LEA R26, P4, R18, c[0x0][0x1c8], 0x1 ;  /* 0x00007200121a0a11 */ /* 0x000fe200078808ff */
[----:B------:R-:W-:Y:S01]  /*5e20*/  FMUL.FTZ R248, R31, c[0x0][0x320] ;  /* 0x0000c8001ff87a20 */ /* 0x000fe20000410000 */
[----:B------:R-:W-:Y:S01]  /*5e30*/  @P0 LEA.HI.X R163, R250, c[0x0][0x1cc], R251, 0x1, P6 ;  /* 0x00007300faa30a11 */ /* 0x000fe200030f0cfb */
[----:B------:R-:W-:Y:S01]  /*5e40*/  FMUL.FTZ R0, R6, c[0x0][0x320] ;  /* 0x0000c80006007a20 */ /* 0x000fe20000410000 */
[----:B------:R-:W-:Y:S01]  /*5e50*/  @P0 LEA.HI.X R27, R18, c[0x0][0x1cc], R13, 0x1, P4 ;  /* 0x00007300121b0a11 */ /* 0x000fe200020f0c0d */
[----:B------:R-:W1:Y:S01]  /*5e60*/  MUFU.TANH R229, R229 ;  /* 0x000000e500e57308 */ /* 0x000e620000002400 */
[----:B------:R-:W-:Y:S01]  /*5e70*/  @P0 IADD3 R11, P5, R220, UR19, RZ ;  /* 0x00000013dc0b0c10 */ /* 0x000fe2000ffbe0ff */
[----:B------:R1:W-:Y:S01]  /*5e80*/  @P0 LDGSTS.E.BYPASS.LTC128B.128 [R207+0x7100], [R162.64], !P3 ;  /* 0x07100000a2cf0fae */ /* 0x0003e2000d901d50 */
[----:B------:R-:W-:Y:S01]  /*5e90*/  FMUL.FTZ R250, R32, c[0x0][0x320] ;  /* 0x0000c80020fa7a20 */ /* 0x000fe20000410000 */
[----:B------:R-:W-:Y:S01]  /*5ea0*/  PLOP3.LUT P4, PT, PT, PT, UP2, 0x80, 0x0 ;  /* 0x000000000000781c */ /* 0x000fe20003f8f028 */
[----:B------:R-:W-:Y:S01]  /*5eb0*/  FMUL.FTZ R225, R7, c[0x0][0x320] ;  /* 0x0000c80007e17a20 */ /* 0x000fe20000410000 */
[----:B------:R-:W-:Y:S01]  /*5ec0*/  @P0 IADD3.X R10, R183, UR18, RZ, P5, !PT ;  /* 0x00000012b70a0c10 */ /* 0x000fe2000affe4ff */
[----:B------:R-:W-:Y:S01]  /*5ed0*/  USHF.L.U32 UR18, UR13, 0x6, URZ ;  /* 0x000000060d127899 */ /* 0x000fe2000800063f */
[----:B------:R-:W-:Y:S01]  /*5ee0*/  @P0 LEA R30, P5, R11, c[0x0][0x1c8], 0x1 ;  /* 0x000072000b1e0a11 */ /* 0x000fe200078a08ff */
[----:B------:R-:W-:Y:S01]  /*5ef0*/  FMUL.FTZ R230, R8, c[0x0][0x320] ;  /* 0x0000c80008e67a20 */ /* 0x000fe20000410000 */
[----:B------:R1:W1:Y:S01]  /*5f00*/  MUFU.TANH R13, R250 ;  /* 0x000000fa000d7308 */ /* 0x0002620000002400 */
[----:B------:R-:W-:Y:S01]  /*5f10*/  FMUL.FTZ R233, R9, c[0x0][0x320] ;  /* 0x0000c80009e97a20 */ /* 0x000fe20000410000 */
[----:B------:R-:W-:Y:S01]  /*5f20*/  @P0 LEA.HI.X R31, R11, c[0x0][0x1cc], R10, 0x1, P5 ;  /* 0x000073000b1f0a11 */ /* 0x000fe200028f0c0a */
[----:B------:R-:W-:Y:S02]  /*5f30*/  FMUL.FTZ R237, R12, c[0x0][0x320] ;  /* 0x0000c8000ced7a20 */ /* 0x000fe40000410000 */
[----:B------:R-:W-:Y:S02]  /*5f40*/  FMUL.FTZ R238, R16, c[0x0][0x320] ;  /* 0x0000c80010ee7a20 */ /* 0x000fe40000410000 */
[----:B------:R2:W-:Y:S01]  /*5f50*/  @P0 LDGSTS.E.BYPASS.LTC128B.128 [R207+0x9100], [R30.64], !P2 ;  /* 0x091000001ecf0fae */ /* 0x0005e2000d101d50 */
[----:B------:R-:W-:Y:S02]  /*5f60*/  @P4 IMAD.MOV.U32 R19, RZ, RZ, R180 ;  /* 0x000000ffff134224 */ /* 0x000fe400078e00b4 */
[----:B------:R-:W2:Y:S01]  /*5f70*/  MUFU.TANH R0, R0 ;  /* 0x0000000000007308 */ /* 0x000ea20000002400 */
[----:B------:R-:W-:Y:S02]  /*5f80*/  FMUL.FTZ R241, R17, c[0x0][0x320] ;  /* 0x0000c80011f17a20 */ /* 0x000fe40000410000 */
[----:B------:R-:W-:Y:S01]  /*5f90*/  FMUL.FTZ R245, R20, c[0x0][0x320] ;  /* 0x0000c80014f57a20 */ /* 0x000fe20000410000 */
[----:B------:R2:W-:Y:S01]  /*5fa0*/  @P0 LDGSTS.E.BYPASS.LTC128B.128 [R207+0xb100], [R26.64], !P1 ;  /* 0x0b1000001acf0fae */ /* 0x0005e2000c901d50 */
[----:B------:R-:W-:Y:S01]  /*5fb0*/  FMUL.FTZ R244, R21, c[0x0][0x320] ;  /* 0x0000c80015f47a20 */ /* 0x000fe20000410000 */
[----:B------:R-:W-:Y:S01]  /*5fc0*/  PLOP3.LUT P0, PT, PT, PT, UP1, 0x40, 0x0 ;  /* 0x000000000000781c */ /* 0x000fe20003f0e818 */
[----:B------:R-:W-:Y:S02]  /*5fd0*/  FMUL.FTZ R247, R24, c[0x0][0x320] ;  /* 0x0000c80018f77a20 */ /* 0x000fe40000410000 */
[----:B------:R-:W-:Y:S01]  /*5fe0*/  FMUL.FTZ R246, R25, c[0x0][0x320] ;  /* 0x0000c80019f67a20 */ /* 0x000fe20000410000 */
[----:B------:R-:W2:Y:S01]  /*5ff0*/  MUFU.TANH R225, R225 ;  /* 0x000000e100e17308 */ /* 0x000ea20000002400 */
[----:B------:R-:W0:Y:S01]  /*6000*/  LDGDEPBAR ;  /* 0x00000000000079af */ /* 0x000e220000000000 */
[----:B------:R-:W-:Y:S02]  /*6010*/  FMUL.FTZ R9, R28, c[0x0][0x320] ;  /* 0x0000c8001c097a20 */ /* 0x000fe40000410000 */
[----:B-1----:R-:W-:Y:S02]  /*6020*/  IMAD.U32 R250, RZ, RZ, UR18 ;  /* 0x00000012fffa7e24 */ /* 0x002fe4000f8e00ff */
[----:B------:R-:W-:Y:S02]  /*6030*/  FMUL.FTZ R252, R29, c[0x0][0x320] ;  /* 0x0000c8001dfc7a20 */ /* 0x000fe40000410000 */
[----:B------:R-:W-:Y:S01]  /*6040*/  FMUL.FTZ R11, R33, c[0x0][0x320] ;  /* 0x0000c800210b7a20 */ /* 0x000fe20000410000 */
[----:B------:R-:W1:Y:S01]  /*6050*/  SHFL.IDX PT, R10, R19, RZ, 0x1c1f ;  /* 0x001c1fff130a7589 */ /* 0x000e6200000e0000 */
[----:B------:R-:W2:Y:S01]  /*6060*/  MUFU.TANH R230, R230 ;  /* 0x000000e600e67308 */ /* 0x000ea20000002400 */
[----:B------:R-:W-:Y:S01]  /*6070*/  FMUL.FTZ R251, R34, c[0x0][0x320] ;  /* 0x0000c80022fb7a20 */ /* 0x000fe20000410000 */
[----:B-----5:R-:W-:Y:S01]  /*6080*/  IADD3 R14, -R213, 0x1, -R250 ;  /* 0x00000001d50e7810 */ /* 0x020fe20007ffe9fa */
[----:B------:R-:W-:Y:S03]  /*6090*/  FMUL.FTZ R35, R35, c[0x0][0x320] ;  /* 0x0000c80023237a20 */ /* 0x000fe60000410000 */
[----:B------:R-:W-:Y:S04]  /*60a0*/  IADD3 R14, R14, c[0x0][0x1d0], RZ ;  /* 0x000074000e0e7a10 */ /* 0x000fe80007ffe0ff */
[----:B------:R-:W2:Y:S01]  /*60b0*/  MUFU.TANH R233, R233 ;  /* 0x000000e900e97308 */ /* 0x000ea20000002400 */
[----:B------:R-:W-:Y:S04]  /*60c0*/  IADD3 R14, R14, -c[0x0][0x168], RZ ;  /* 0x80005a000e0e7a10 */ /* 0x000fe80007ffe0ff */
[C---:B------:R-:W-:Y:S02]  /*60d0*/  IADD3 R15, R14.reuse, c[0x0][0x328], RZ ;  /* 0x0000ca000e0f7a10 */ /* 0x040fe40007ffe0ff */
[----:B------:R-:W-:Y:S03]  /*60e0*/  IADD3 R14, R14, UR14, RZ ;  /* 0x0000000e0e0e7c10 */ /* 0x000fe6000fffe0ff */
[----:B------:R-:W2:Y:S01]  /*60f0*/  MUFU.TANH R237, R237 ;  /* 0x000000ed00ed7308 */ /* 0x000ea20000002400 */
[--C-:B-1----:R-:W-:Y:S02]  /*6100*/  IMAD.IADD R18, R15, 0x1, R10.reuse ;  /* 0x000000010f127824 */ /* 0x102fe400078e020a */
[----:B------:R-:W-:Y:S07]  /*6110*/  IMAD.IADD R17, R14, 0x1, R10 ;  /* 0x000000010e117824 */ /* 0x000fee00078e020a */
[----:B------:R-:W1:Y:S10]  /*6120*/  MUFU.TANH R238, R238 ;  /* 0x000000ee00ee7308 */ /* 0x000e740000002400 */
        /* <DEDUP_REMOVED lines=17> */
[----:B------:R1:W1:Y:S01]  /*6240*/  MUFU.TANH R250, R35 ;  /* 0x0000002300fa7308 */ /* 0x0002620000002400 */
[----:B------:R-:W-:-:S05]  /*6250*/  @P0 BRA `(.L_x_167) ;  /* 0x000001a000000947 */ /* 0x000fca0003800000 */
[----:B--234-:R-:W-:Y:S01]  /*6260*/  IADD3 R5, R10, c[0x0][0x1d0], RZ ;  /* 0x000074000a057a10 */ /* 0x01cfe20007ffe0ff */
[----:B------:R-:W-:Y:S03]  /*6270*/  BSSY B0, `(.L_x_168) ;  /* 0x0000012000007945 */ /* 0x000fe60003800000 */
[----:B------:R-:W-:Y:S04]  /*6280*/  IADD3 R5, R5, -c[0x0][0x168], RZ ;  /* 0x80005a0005057a10 */ /* 0x000fe80007ffe0ff */
[----:B------:R-:W-:Y:S11]  /*6290*/  ISETP.GT.AND P0, PT, R5, -0x1, PT ;  /* 0xffffffff0500780c */ /* 0x000ff60003f04270 */
[----:B------:R-:W-:Y:S02]  /*62a0*/  @!UPT UIADD3 URZ, URZ, URZ, URZ ;  /* 0x0000003f3f3ff290 */ /* 0x000fe4000fffe03f */
[----:B------:R-:W-:-:S05]  /*62b0*/  @P0 BRA `(.L_x_169) ;  /* 0x0000008000000947 */ /* 0x000fca0003800000 */
[----:B------:R-:W-:Y:S01]  /*62c0*/  LOP3.LUT R5, RZ, R5, RZ, 0x33, !PT ;  /* 0x00000005ff057212 */ /* 0x000fe200078e33ff */
[----:B------:R-:W-:Y:S05]  /*62d0*/  IMAD.MOV.U32 R4, RZ, RZ, c[0x0][0x32c] ;  /* 0x0000cb00ff047624 */ /* 0x000fea00078e00ff */
[----:B------:R-:W-:Y:S11]  /*62e0*/  ISETP.NE.AND P0, PT, R4, 0x1, PT ;  /* 0x000000010400780c */ /* 0x000ff60003f05270 */
[----:B------:R-:W-:Y:S02]  /*62f0*/  @!UPT UIADD3 URZ, URZ, URZ, URZ ;  /* 0x0000003f3f3ff290 */ /* 0x000fe4000fffe03f */
[----:B------:R-:W-:Y:S05]  /*6300*/  @P0 IMAD.HI.U32 R4, R5, c[0x0][0x330], RZ ;  /* 0x0000cc0005040a27 */ /* 0x000fea00078e00ff */
[----:B------:R-:W-:Y:S04]  /*6310*/  @P0 SHF.R.U32.HI R5, RZ, c[0x0][0x334], R4 ;  /* 0x0000cd00ff050a19 */ /* 0x000fe80000011604 */
[----:B------:R-:W-:Y:S01]  /*6320*/  LOP3.LUT R5, RZ, R5, RZ, 0x33, !PT ;  /* 0x00000005ff057212 */ /* 0x000fe200078e33ff */
[----:B------:R-:W-:-:S05]  /*6330*/  BRA `(.L_x_170) ;  /* 0x0000005000007947 */ /* 0x000fca0003800000 */
.L_x_169:
[----:B------:R-:W-:Y:S04]  /*6340*/  MOV R4, c[0x0][0x32c] ;  /* 0x0000cb0000047a02 */ /* 0x000fe80000000f00 */
[----:B------:R-:W-:Y:S11]  /*6350*/  ISETP.NE.AND P0, PT, R4, 0x1, PT ;  /* 0x000000010400780c */ /* 0x000ff60003f05270 */
[----:B------:R-:W-:Y:S02]  /*6360*/  @!UPT UIADD3 URZ, URZ, URZ, URZ ;  /* 0x0000003f3f3ff290 */ /* 0x000fe4000fffe03f */
[----:B------:R-:W-:Y:S05]  /*6370*/  @P0 IMAD.HI.U32 R4, R5, c[0x0][0x330], RZ ;  /* 0x0000cc0005040a27 */ /* 0x000fea00078e00ff */
[----:B------:R-:W-:Y:S02]  /*6380*/  @P0 SHF.R.U32.HI R5, RZ, c[0x0][0x334], R4 ;  /* 0x0000cd00ff050a19 */ /* 0x000fe40000011604 */
.L_x_170:
[----:B------:R-:W-:Y:S05]  /*6390*/  BSYNC B0 ;  /* 0x0000000000007941 */ /* 0x000fea0003800000 */
.L_x_168:
[----:B------:R-:W-:Y:S04]  /*63a0*/  IMAD.MOV.U32 R4, RZ, RZ, c[0x0][0x32c] ;  /* 0x0000cb00ff047624 */ /* 0x000fe800078e00ff */
[----:B------:R-:W-:Y:S04]  /*63b0*/  IMAD R4, R5, R4, -UR18 ;  /* 0x8000001205047e24 */ /* 0x000fe8000f8e0204 */
[----:B------:R-:W-:Y:S05]  /*63c0*/  IMAD.IADD R4, R4, 0x1, -R213 ;  /* 0x0000000104047824 */ /* 0x000fea00078e0ad5 */
[----:B------:R-:W-:Y:S02]  /*63d0*/  IADD3 R5, R4, c[0x0][0x32c], RZ ;  /* 0x0000cb0004057a10 */ /* 0x000fe40007ffe0ff */
[----:B------:R-:W-:Y:S02]  /*63e0*/  IMNMX R17, R17, R4, !PT ;  /* 0x0000000411117217 */ /* 0x000fe40007800200 */
[----:B------:R-:W-:Y:S02]  /*63f0*/  IMNMX R18, R18, R5, PT ;  /* 0x0000000512127217 */ /* 0x000fe40003800200 */
.L_x_167:
[----:B--234-:R-:W-:Y:S01]  /*6400*/  UISETP.GT.AND UP0, UPT, UR13, -0x1, UPT ;  /* 0xffffffff0d00788c */ /* 0x01cfe2000bf04270 */
[----:B------:R-:W2:Y:S05]  /*6410*/  SHFL.IDX PT, R7, R19, 0x1, 0x1c1f ;  /* 0x003c1f0013077f89 */ /* 0x000eaa00000e0000 */
[----:B------:R-:W-:Y:S04]  /*6420*/  PLOP3.LUT P0, PT, PT, PT, UP0, 0x80, 0x0 ;  /* 0x000000000000781c */ /* 0x000fe80003f0f008 */
[C---:B------:R-:W-:Y:S02]  /*6430*/  ISETP.GT.AND P4, PT, R17.reuse, 0x1, P0 ;  /* 0x000000011100780c */ /* 0x040fe40000784270 */
[----:B------:R-:W-:Y:S02]  /*6440*/  ISETP.GT.AND P5, PT, R17, RZ, P0 ;  /* 0x000000ff1100720c */ /* 0x000fe400007a4270 */
[C---:B------:R-:W-:Y:S02]  /*6450*/  ISETP.LT.OR P4, PT, R18.reuse, 0x2, P4 ;  /* 0x000000021200780c */ /* 0x040fe40002781670 */
[C---:B------:R-:W-:Y:S02]  /*6460*/  ISETP.LT.OR P5, PT, R18.reuse, 0x1, P5 ;  /* 0x000000011200780c */ /* 0x040fe40002fa1670 */
[----:B------:R-:W-:Y:S02]  /*6470*/  FSEL R8, R229, -INF , !P4 ;  /* 0xff800000e5087808 */ /* 0x000fe40006000000 */
[C---:B------:R-:W-:Y:S02]  /*6480*/  ISETP.GT.AND P4, PT, R17.reuse, 0x10, P0 ;  /* 0x000000101100780c */ /* 0x040fe40000784270 */
[----:B------:R-:W-:Y:S02]  /*6490*/  ISETP.GT.AND P6, PT, R17, 0x8, P0 ;  /* 0x000000081100780c */ /* 0x000fe400007c4270 */
[----:B------:R-:W-:Y:S01]  /*64a0*/  ISETP.LT.OR P4, PT, R18, 0x11, P4 ;  /* 0x000000111200780c */ /* 0x000fe20002781670 */
[--C-:B--2---:R-:W-:Y:S01]  /*64b0*/  IMAD.IADD R4, R15, 0x1, R7.reuse ;  /* 0x000000010f047824 */ /* 0x104fe200078e0207 */
[----:B------:R-:W-:Y:S01]  /*64c0*/  FSEL R10, R227, -INF , !P5 ;  /* 0xff800000e30a7808 */ /* 0x000fe20006800000 */
[----:B------:R-:W-:Y:S01]  /*64d0*/  IMAD.IADD R5, R14, 0x1, R7 ;  /* 0x000000010e057824 */ /* 0x000fe200078e0207 */
[----:B------:R-:W-:Y:S02]  /*64e0*/  ISETP.GT.AND P5, PT, R17, 0x9, P0 ;  /* 0x000000091100780c */ /* 0x000fe400007a4270 */
[----:B------:R-:W-:Y:S02]  /*64f0*/  FSEL R164, R237, -INF , !P4 ;  /* 0xff800000eda47808 */ /* 0x000fe40006000000 */
[C---:B------:R-:W-:Y:S02]  /*6500*/  ISETP.GT.AND P4, PT, R17.reuse, 0x19, P0 ;  /* 0x000000191100780c */ /* 0x040fe40000784270 */
[C---:B------:R-:W-:Y:S02]  /*6510*/  ISETP.LT.OR P6, PT, R18.reuse, 0x9, P6 ;  /* 0x000000091200780c */ /* 0x040fe400037c1670 */
[C---:B------:R-:W-:Y:S02]  /*6520*/  ISETP.LT.OR P5, PT, R18.reuse, 0xa, P5 ;  /* 0x0000000a1200780c */ /* 0x040fe40002fa1670 */
[----:B------:R-:W-:Y:S02]  /*6530*/  ISETP.LT.OR P4, PT, R18, 0x1a, P4 ;  /* 0x0000001a1200780c */ /* 0x000fe40002781670 */
[----:B------:R-:W-:Y:S02]  /*6540*/  FSEL R230, R230, -INF , !P6 ;  /* 0xff800000e6e67808 */ /* 0x000fe40007000000 */
[----:B------:R-:W-:Y:S02]  /*6550*/  ISETP.GT.AND P6, PT, R17, 0x11, P0 ;  /* 0x000000111100780c */ /* 0x000fe400007c4270 */
[----:B------:R-:W-:Y:S02]  /*6560*/  FSEL R6, R233, -INF , !P5 ;  /* 0xff800000e9067808 */ /* 0x000fe40006800000 */
[----:B------:R-:W-:Y:S02]  /*6570*/  ISETP.GT.AND P5, PT, R17, 0x18, P0 ;  /* 0x000000181100780c */ /* 0x000fe400007a4270 */
[----:B-1----:R-:W-:Y:S02]  /*6580*/  FSEL R140, R241, -INF , !P4 ;  /* 0xff800000f18c7808 */ /* 0x002fe40006000000 */
[C---:B------:R-:W-:Y:S02]  /*6590*/  ISETP.GT.AND P4, PT, R17.reuse, 0x28, P0 ;  /* 0x000000281100780c */ /* 0x040fe40000784270 */
[C---:B------:R-:W-:Y:S02]  /*65a0*/  ISETP.LT.OR P6, PT, R18.reuse, 0x12, P6 ;  /* 0x000000121200780c */ /* 0x040fe400037c1670 */
[C---:B------:R-:W-:Y:S02]  /*65b0*/  ISETP.LT.OR P5, PT, R18.reuse, 0x19, P5 ;  /* 0x000000191200780c */ /* 0x040fe40002fa1670 */
[----:B------:R-:W-:Y:S02]  /*65c0*/  ISETP.LT.OR P4, PT, R18, 0x29, P4 ;  /* 0x000000291200780c */ /* 0x000fe40002781670 */
[----:B------:R-:W-:Y:S02]  /*65d0*/  FSEL R162, R236, -INF , !P6 ;  /* 0xff800000eca27808 */ /* 0x000fe40007000000 */
[C---:B------:R-:W-:Y:S02]  /*65e0*/  ISETP.GT.AND P6, PT, R17.reuse, 0x20, P0 ;  /* 0x000000201100780c */ /* 0x040fe400007c4270 */
[----:B------:R-:W-:Y:S02]  /*65f0*/  FSEL R142, R238, -INF , !P5 ;  /* 0xff800000ee8e7808 */ /* 0x000fe40006800000 */
[----:B------:R-:W-:Y:S02]  /*6600*/  ISETP.GT.AND P5, PT, R17, 0x21, P0 ;  /* 0x000000211100780c */ /* 0x000fe400007a4270 */
[----:B------:R-:W-:Y:S02]  /*6610*/  FSEL R156, R247, -INF , !P4 ;  /* 0xff800000f79c7808 */ /* 0x000fe40006000000 */
[----:B------:R-:W-:Y:S02]  /*6620*/  ISETP.GT.AND P4, PT, R17, 0x31, P0 ;  /* 0x000000311100780c */ /* 0x000fe40000784270 */
[C---:B------:R-:W-:Y:S02]  /*6630*/  ISETP.LT.OR P6, PT, R18.reuse, 0x21, P6 ;  /* 0x000000211200780c */ /* 0x040fe400037c1670 */
[C---:B------:R-:W-:Y:S02]  /*6640*/  ISETP.LT.OR P5, PT, R18.reuse, 0x22, P5 ;  /* 0x000000221200780c */ /* 0x040fe40002fa1670 */
[----:B------:R-:W-:Y:S02]  /*6650*/  ISETP.LT.OR P4, PT, R18, 0x32, P4 ;  /* 0x000000321200780c */ /* 0x000fe40002781670 */
[----:B------:R-:W-:Y:S02]  /*6660*/  FSEL R160, R245, -INF , !P6 ;  /* 0xff800000f5a07808 */ /* 0x000fe40007000000 */
[C---:B------:R-:W-:Y:S02]  /*6670*/  ISETP.GT.AND P6, PT, R17.reuse, 0x29, P0 ;  /* 0x000000291100780c */ /* 0x040fe400007c4270 */
[----:B------:R-:W-:Y:S02]  /*6680*/  FSEL R158, R244, -INF , !P5 ;  /* 0xff800000f49e7808 */ /* 0x000fe40006800000 */
[C---:B------:R-:W-:Y:S02]  /*6690*/  ISETP.GT.AND P5, PT, R17.reuse, 0x30, P0 ;  /* 0x000000301100780c */ /* 0x040fe400007a4270 */
[----:B------:R-:W-:Y:S02]  /*66a0*/  FSEL R150, R252, -INF , !P4 ;  /* 0xff800000fc967808 */ /* 0x000fe40006000000 */
[----:B------:R-:W-:Y:S02]  /*66b0*/  PLOP3.LUT P4, PT, PT, PT, UP1, 0x40, 0x0 ;  /* 0x000000000000781c */ /* 0x000fe40003f8e818 */
[C---:B------:R-:W-:Y:S02]  /*66c0*/  ISETP.LT.OR P6, PT, R18.reuse, 0x2a, P6 ;  /* 0x0000002a1200780c */ /* 0x040fe400037c1670 */
[----:B------:R-:W-:Y:S02]  /*66d0*/  ISETP.LT.OR P5, PT, R18, 0x31, P5 ;  /* 0x000000311200780c */ /* 0x000fe40002fa1670 */
[----:B------:R-:W-:Y:S02]  /*66e0*/  FSEL R154, R246, -INF , !P6 ;  /* 0xff800000f69a7808 */ /* 0x000fe40007000000 */
[----:B------:R-:W-:Y:S02]  /*66f0*/  ISETP.GT.AND P6, PT, R17, 0x38, P0 ;  /* 0x000000381100780c */ /* 0x000fe400007c4270 */
[----:B------:R-:W-:Y:S02]  /*6700*/  FSEL R152, R9, -INF , !P5 ;  /* 0xff80000009987808 */ /* 0x000fe40006800000 */
[----:B------:R-:W-:Y:S02]  /*6710*/  ISETP.GT.AND P5, PT, R17, 0x39, P0 ;  /* 0x000000391100780c */ /* 0x000fe400007a4270 */
[C---:B------:R-:W-:Y:S02]  /*6720*/  ISETP.LT.OR P6, PT, R18.reuse, 0x39, P6 ;  /* 0x000000391200780c */ /* 0x040fe400037c1670 */
[----:B------:R-:W-:Y:S02]  /*6730*/  ISETP.LT.OR P5, PT, R18, 0x3a, P5 ;  /* 0x0000003a1200780c */ /* 0x000fe40002fa1670 */
[----:B------:R-:W-:Y:S02]  /*6740*/  FSEL R148, R13, -INF , !P6 ;  /* 0xff8000000d947808 */ /* 0x000fe40007000000 */
[----:B------:R-:W-:Y:S01]  /*6750*/  FSEL R146, R11, -INF , !P5 ;  /* 0xff8000000b927808 */ /* 0x000fe20006800000 */
[----:B------:R-:W-:-:S05]  /*6760*/  @P4 BRA `(.L_x_171) ;  /* 0x000001a000004947 */ /* 0x000fca0003800000 */
[----:B------:R-:W-:Y:S01]  /*6770*/  IADD3 R7, R7, c[0x0][0x1d0], RZ ;  /* 0x0000740007077a10 */ /* 0x000fe20007ffe0ff */
        /* <DEDUP_REMOVED lines=13> */
.L_x_173:
[----:B------:R-:W-:Y:S04]  /*6850*/  MOV R7, c[0x0][0x32c] ;  /* 0x0000cb0000077a02 */ /* 0x000fe80000000f00 */
[----:B------:R-:W-:Y:S11]  /*6860*/  ISETP.NE.AND P4, PT, R7, 0x1, PT ;  /* 0x000000010700780c */ /* 0x000ff60003f85270 */
[----:B------:R-:W-:Y:S02]  /*6870*/  @!UPT UIADD3 URZ, URZ, URZ, URZ ;  /* 0x0000003f3f3ff290 */ /* 0x000fe4000fffe03f */
[----:B------:R-:W-:Y:S05]  /*6880*/  @P4 IMAD.HI.U32 R7, R12, c[0x0][0x330], RZ ;  /* 0x0000cc000c074a27 */ /* 0x000fea00078e00ff */
[----:B------:R-:W-:Y:S02]  /*6890*/  @P4 SHF.R.U32.HI R12, RZ, c[0x0][0x334], R7 ;  /* 0x0000cd00ff0c4a19 */ /* 0x000fe40000011607 */
.L_x_174:
[----:B------:R-:W-:Y:S05]  /*68a0*/  BSYNC B0 ;  /* 0x0000000000007941 */ /* 0x000fea0003800000 */
.L_x_172:
[----:B------:R-:W-:Y:S04]  /*68b0*/  IMAD.MOV.U32 R7, RZ, RZ, c[0x0][0x32c] ;  /* 0x0000cb00ff077624 */ /* 0x000fe800078e00ff */
[----:B------:R-:W-:Y:S04]  /*68c0*/  IMAD R12, R12, R7, -UR18 ;  /* 0x800000120c0c7e24 */ /* 0x000fe8000f8e0207 */
[----:B------:R-:W-:Y:S05]  /*68d0*/  IMAD.IADD R12, R12, 0x1, -R213 ;  /* 0x000000010c0c7824 */ /* 0x000fea00078e0ad5 */
[----:B------:R-:W-:Y:S02]  /*68e0*/  IADD3 R7, R12, c[0x0][0x32c], RZ ;  /* 0x0000cb000c077a10 */ /* 0x000fe40007ffe0ff */
[----:B------:R-:W-:Y:S02]  /*68f0*/  IMNMX R5, R5, R12, !PT ;  /* 0x0000000c05057217 */ /* 0x000fe40007800200 */
[----:B------:R-:W-:Y:S02]  /*6900*/  IMNMX R4, R4, R7, PT ;  /* 0x0000000704047217 */ /* 0x000fe40003800200 */
.L_x_171:
[----:B------:R-:W-:Y:S01]  /*6910*/  FMNMX.FTZ R7, R10, R3, !PT ;  /* 0x000000030a077209 */ /* 0x000fe20007810000 */
[----:B------:R-:W-:Y:S01]  /*6920*/  LDSM.16.MT88.4 R20, [R198+0x100] ;  /* 0x00010000c614783b */ /* 0x000fe20000004200 */
[C---:B------:R-:W-:Y:S01]  /*6930*/  ISETP.GT.AND P6, PT, R5.reuse, RZ, P0 ;  /* 0x000000ff0500720c */ /* 0x040fe200007c4270 */
[----:B------:R-:W-:Y:S01]  /*6940*/  UISETP.GT.AND UP0, UPT, UR13, UR15, UPT ;  /* 0x0000000f0d00728c */ /* 0x000fe2000bf04270 */
[----:B------:R-:W-:Y:S01]  /*6950*/  FMNMX.FTZ R7, R8, R7, !PT ;  /* 0x0000000708077209 */ /* 0x000fe20007810000 */
[----:B------:R-:W-:Y:S01]  /*6960*/  UIADD3 UR13, UR13, -0x1, URZ ;  /* 0xffffffff0d0d7890 */ /* 0x000fe2000fffe03f */
[----:B------:R-:W-:Y:S02]  /*6970*/  ISETP.LT.OR P6, PT, R4, 0x1, P6 ;  /* 0x000000010400780c */ /* 0x000fe400037c1670 */
[----:B------:R-:W-:Y:S01]  /*6980*/  FMNMX.FTZ R7, R230, R7, !PT ;  /* 0x00000007e6077209 */ /* 0x000fe20007810000 */
[----:B------:R-:W-:Y:S01]  /*6990*/  LDSM.16.MT88.4 R28, [R197+0x100] ;  /* 0x00010000c51c783b */ /* 0x000fe20000004200 */
[C---:B------:R-:W-:Y:S02]  /*69a0*/  ISETP.GT.AND P5, PT, R5.reuse, 0x1, P0 ;  /* 0x000000010500780c */ /* 0x040fe400007a4270 */
[----:B------:R-:W-:Y:S02]  /*69b0*/  FMNMX.FTZ R7, R6, R7, !PT ;  /* 0x0000000706077209 */ /* 0x000fe40007810000 */
[----:B------:R-:W-:Y:S02]  /*69c0*/  FSEL R13, R0, -INF , !P6 ;  /* 0xff800000000d7808 */ /* 0x000fe40007000000 */
[----:B------:R-:W-:Y:S02]  /*69d0*/  FMNMX.FTZ R7, R164, R7, !PT ;  /* 0x00000007a4077209 */ /* 0x000fe40007810000 */
[----:B------:R-:W-:Y:S02]  /*69e0*/  ISETP.GT.AND P4, PT, R5, 0x8, P0 ;  /* 0x000000080500780c */ /* 0x000fe40000784270 */
[----:B------:R-:W-:Y:S02]  /*69f0*/  FMNMX.FTZ R7, R162, R7, !PT ;  /* 0x00000007a2077209 */ /* 0x000fe40007810000 */
[----:B------:R-:W-:Y:S02]  /*6a00*/  ISETP.LT.OR P5, PT, R4, 0x2, P5 ;  /* 0x000000020400780c */ /* 0x000fe40002fa1670 */
[----:B------:R-:W-:Y:S02]  /*6a10*/  FMNMX.FTZ R7, R142, R7, !PT ;  /* 0x000000078e077209 */ /* 0x000fe40007810000 */
[----:B------:R-:W-:Y:S02]  /*6a20*/  FMNMX.FTZ R0, R13, R2, !PT ;  /* 0x000000020d007209 */ /* 0x000fe40007810000 */
[----:B------:R-:W-:Y:S02]  /*6a30*/  FMNMX.FTZ R7, R140, R7, !PT ;  /* 0x000000078c077209 */ /* 0x000fe40007810000 */
[----:B------:R-:W-:Y:S02]  /*6a40*/  FSEL R225, R225, -INF , !P5 ;  /* 0xff800000e1e17808 */ /* 0x000fe40006800000 */
[----:B------:R-:W-:Y:S02]  /*6a50*/  FMNMX.FTZ R7, R160, R7, !PT ;  /* 0x00000007a0077209 */ /* 0x000fe40007810000 */
[----:B------:R-:W-:Y:S02]  /*6a60*/  ISETP.GT.AND P6, PT, R5, 0x9, P0 ;  /* 0x000000090500780c */ /* 0x000fe400007c4270 */
[----:B------:R-:W-:Y:S02]  /*6a70*/  FMNMX.FTZ R7, R158, R7, !PT ;  /* 0x000000079e077209 */ /* 0x000fe40007810000 */
[----:B------:R-:W-:Y:S02]  /*6a80*/  ISETP.LT.OR P4, PT, R4, 0x9, P4 ;  /* 0x000000090400780c */ /* 0x000fe40002781670 */
[----:B------:R-:W-:Y:S02]  /*6a90*/  FMNMX.FTZ R7, R156, R7, !PT ;  /* 0x000000079c077209 */ /* 0x000fe40007810000 */
[----:B------:R-:W-:Y:S02]  /*6aa0*/  FSEL R11, R226, -INF , !P4 ;  /* 0xff800000e20b7808 */ /* 0x000fe40006000000 */
[----:B------:R-:W-:Y:S02]  /*6ab0*/  FMNMX.FTZ R0, R225, R0, !PT ;  /* 0x00000000e1007209 */ /* 0x000fe40007810000 */
[----:B------:R-:W-:Y:S02]  /*6ac0*/  ISETP.GT.AND P5, PT, R5, 0x10, P0 ;  /* 0x000000100500780c */ /* 0x000fe400007a4270 */
[----:B------:R-:W-:Y:S02]  /*6ad0*/  ISETP.LT.OR P6, PT, R4, 0xa, P6 ;  /* 0x0000000a0400780c */ /* 0x000fe400037c1670 */
[----:B------:R-:W-:Y:S02]  /*6ae0*/  FMNMX.FTZ R7, R154, R7, !PT ;  /* 0x000000079a077209 */ /* 0x000fe40007810000 */
[----:B------:R-:W-:Y:S02]  /*6af0*/  FSEL R9, R228, -INF , !P6 ;  /* 0xff800000e4097808 */ /* 0x000fe40007000000 */
[----:B------:R-:W-:Y:S02]  /*6b00*/  ISETP.LT.OR P5, PT, R4, 0x11, P5 ;  /* 0x000000110400780c */ /* 0x000fe40002fa1670 */
[----:B------:R-:W-:Y:S02]  /*6b10*/  FMNMX.FTZ R0, R11, R0, !PT ;  /* 0x000000000b007209 */ /* 0x000fe40007810000 */
[----:B------:R-:W-:Y:S02]  /*6b20*/  ISETP.GT.AND P4, PT, R5, 0x11, P0 ;  /* 0x000000110500780c */ /* 0x000fe40000784270 */
[----:B------:R-:W-:Y:S02]  /*6b30*/  FMNMX.FTZ R7, R152, R7, !PT ;  /* 0x0000000798077209 */ /* 0x000fe40007810000 */
[----:B------:R-:W-:Y:S02]  /*6b40*/  FSEL R163, R232, -INF , !P5 ;  /* 0xff800000e8a37808 */ /* 0x000fe40006800000 */
[----:B------:R-:W-:Y:S02]  /*6b50*/  ISETP.LT.OR P4, PT, R4, 0x12, P4 ;  /* 0x000000120400780c */ /* 0x000fe40002781670 */
[----:B------:R-:W-:Y:S02]  /*6b60*/  FMNMX.FTZ R0, R9, R0, !PT ;  /* 0x0000000009007209 */ /* 0x000fe40007810000 */
[----:B------:R-:W-:Y:S02]  /*6b70*/  ISETP.GT.AND P6, PT, R5, 0x18, P0 ;  /* 0x000000180500780c */ /* 0x000fe400007c4270 */
[----:B------:R-:W-:Y:S02]  /*6b80*/  FMNMX.FTZ R15, R150, R7, !PT ;  /* 0x00000007960f7209 */ /* 0x000fe40007810000 */
[----:B------:R-:W-:Y:S02]  /*6b90*/  FSEL R161, R231, -INF , !P4 ;  /* 0xff800000e7a17808 */ /* 0x000fe40006000000 */
[----:B------:R-:W-:Y:S02]  /*6ba0*/  FMNMX.FTZ R0, R163, R0, !PT ;  /* 0x00000000a3007209 */ /* 0x000fe40007810000 */
[----:B------:R-:W-:Y:S02]  /*6bb0*/  ISETP.LT.OR P6, PT, R4, 0x19, P6 ;  /* 0x000000190400780c */ /* 0x000fe400037c1670 */
        /* <DEDUP_REMOVED lines=9> */
[----:B------:R-:W-:Y:S01]  /*6c50*/  ISETP.LT.OR P4, PT, R4, 0x21, P4 ;  /* 0x000000210400780c */ /* 0x000fe20002781670 */
[----:B------:R-:W1:Y:S01]  /*6c60*/  SHFL.BFLY PT, R0, R7, 0x2, 0x1f ;  /* 0x0c401f0007007f89 */ /* 0x000e6200000e0000 */
[----:B------:R-:W-:Y:S02]  /*6c70*/  ISETP.GT.AND P6, PT, R5, 0x21, P0 ;  /* 0x000000210500780c */ /* 0x000fe400007c4270 */
[----:B------:R-:W-:Y:S02]  /*6c80*/  FSEL R159, R240, -INF , !P4 ;  /* 0xff800000f09f7808 */ /* 0x000fe40006000000 */
[----:B------:R-:W-:Y:S02]  /*6c90*/  FMNMX.FTZ R14, R141, R14, !PT ;  /* 0x0000000e8d0e7209 */ /* 0x000fe40007810000 */
[C---:B------:R-:W-:Y:S02]  /*6ca0*/  ISETP.LT.OR P6, PT, R4.reuse, 0x22, P6 ;  /* 0x000000220400780c */ /* 0x040fe400037c1670 */
[----:B------:R-:W-:Y:S02]  /*6cb0*/  ISETP.GT.AND P5, PT, R5, 0x28, P0 ;  /* 0x000000280500780c */ /* 0x000fe400007a4270 */
[----:B------:R-:W-:Y:S02]  /*6cc0*/  FSEL R157, R239, -INF , !P6 ;  /* 0xff800000ef9d7808 */ /* 0x000fe40007000000 */
[----:B------:R-:W-:Y:S02]  /*6cd0*/  FMNMX.FTZ R14, R159, R14, !PT ;  /* 0x0000000e9f0e7209 */ /* 0x000fe40007810000 */
[C---:B------:R-:W-:Y:S02]  /*6ce0*/  ISETP.LT.OR P5, PT, R4.reuse, 0x29, P5 ;  /* 0x000000290400780c */ /* 0x040fe40002fa1670 */
[----:B------:R-:W-:Y:S02]  /*6cf0*/  ISETP.GT.AND P4, PT, R5, 0x29, P0 ;  /* 0x000000290500780c */ /* 0x000fe40000784270 */
[----:B------:R-:W-:Y:S02]  /*6d00*/  FSEL R155, R243, -INF , !P5 ;  /* 0xff800000f39b7808 */ /* 0x000fe40006800000 */
[----:B------:R-:W-:Y:S02]  /*6d10*/  FMNMX.FTZ R14, R157, R14, !PT ;  /* 0x0000000e9d0e7209 */ /* 0x000fe40007810000 */
[----:B------:R-:W-:Y:S02]  /*6d20*/  ISETP.LT.OR P4, PT, R4, 0x2a, P4 ;  /* 0x0000002a0400780c */ /* 0x000fe40002781670 */
        /* <DEDUP_REMOVED lines=13> */
[----:B-1----:R-:W-:Y:S02]  /*6e00*/  FMNMX.FTZ R12, R7, R0, !PT ;  /* 0x00000000070c7209 */ /* 0x002fe40007810000 */
[----:B------:R-:W-:Y:S02]  /*6e10*/  FSEL R145, R251, -INF , !P4 ;  /* 0xff800000fb917808 */ /* 0x000fe40006000000 */
[----:B------:R-:W-:Y:S01]  /*6e20*/  FMNMX.FTZ R0, R147, R14, !PT ;  /* 0x0000000e93007209 */ /* 0x000fe20007810000 */
[----:B------:R-:W1:Y:S01]  /*6e30*/  SHFL.BFLY PT, R15, R12, 0x1, 0x1f ;  /* 0x0c201f000c0f7f89 */ /* 0x000e6200000e0000 */
[----:B------:R-:W-:Y:S02]  /*6e40*/  ISETP.LT.OR P0, PT, R4, 0x3a, P0 ;  /* 0x0000003a0400780c */ /* 0x000fe40000701670 */
[----:B------:R-:W-:Y:S02]  /*6e50*/  FMNMX.FTZ R0, R145, R0, !PT ;  /* 0x0000000091007209 */ /* 0x000fe40007810000 */
[----:B------:R-:W-:Y:S04]  /*6e60*/  FSEL R133, R250, -INF , !P0 ;  /* 0xff800000fa857808 */ /* 0x000fe80004000000 */
[----:B------:R-:W-:Y:S05]  /*6e70*/  FMNMX.FTZ R7, R133, R0, !PT ;  /* 0x0000000085077209 */ /* 0x000fea0007810000 */
[----:B------:R-:W2:Y:S01]  /*6e80*/  SHFL.BFLY PT, R4, R7, 0x2, 0x1f ;  /* 0x0c401f0007047f89 */ /* 0x000ea200000e0000 */
[----:B-1----:R-:W-:Y:S04]  /*6e90*/  FMNMX.FTZ R0, R12, R15, !PT ;  /* 0x0000000f0c007209 */ /* 0x002fe80007810000 */
[C---:B------:R-:W-:Y:S01]  /*6ea0*/  FSETP.NEU.FTZ.AND P0, PT, R0.reuse, -INF , PT ;  /* 0xff8000000000780b */ /* 0x040fe20003f1d000 */
[----:B------:R-:W-:Y:S05]  /*6eb0*/  FMUL.FTZ R151, R0, c[0x0][0x2d0] ;  /* 0x0000b40000977a20 */ /* 0x000fea0000410000 */
[----:B------:R-:W-:Y:S02]  /*6ec0*/  FSEL R151, R151, RZ, P0 ;  /* 0x000000ff97977208 */ /* 0x000fe40000000000 */
[----:B--2---:R-:W-:Y:S03]  /*6ed0*/  FMNMX.FTZ R5, R7, R4, !PT ;  /* 0x0000000407057209 */ /* 0x004fe60007810000 */
[--C-:B------:R-:W-:Y:S01]  /*6ee0*/  FFMA.FTZ R168, R10, c[0x0][0x2d0], -R151.reuse ;  /* 0x0000b4000aa87a23 */ /* 0x100fe20000010897 */
[----:B------:R-:W-:Y:S01]  /*6ef0*/  FSEL R4, R0, RZ, P0 ;  /* 0x000000ff00047208 */ /* 0x000fe20000000000 */
[--C-:B------:R-:W-:Y:S01]  /*6f00*/  FFMA.FTZ R135, R8, c[0x0][0x2d0], -R151.reuse ;  /* 0x0000b40008877a23 */ /* 0x100fe20000010897 */
[----:B------:R-:W1:Y:S01]  /*6f10*/  SHFL.BFLY PT, R132, R5, 0x1, 0x1f ;  /* 0x0c201f0005847f89 */ /* 0x000e6200000e0000 */
[----:B------:R-:W-:Y:S02]  /*6f20*/  FFMA.FTZ R134, R230, c[0x0][0x2d0], -R151 ;  /* 0x0000b400e6867a23 */ /* 0x000fe40000010897 */
[----:B------:R-:W-:Y:S01]  /*6f30*/  MUFU.EX2 R168, R168 ;  /* 0x000000a800a87308 */ /* 0x000fe20000000800 */
[----:B------:R-:W-:Y:S02]  /*6f40*/  FADD.FTZ R3, -R4, R3 ;  /* 0x0000000304037221 */ /* 0x000fe40000010100 */
[--C-:B------:R-:W-:Y:S02]  /*6f50*/  FFMA.FTZ R169, R6, c[0x0][0x2d0], -R151.reuse ;  /* 0x0000b40006a97a23 */ /* 0x100fe40000010897 */
[----:B------:R-:W-:Y:S02]  /*6f60*/  FMUL.FTZ R6, R3, c[0x0][0x2d0] ;  /* 0x0000b40003067a20 */ /* 0x000fe40000410000 */
[--C-:B------:R-:W-:Y:S02]  /*6f70*/  FFMA.FTZ R174, R164, c[0x0][0x2d0], -R151.reuse ;  /* 0x0000b400a4ae7a23 */ /* 0x100fe40000010897 */
[----:B------:R-:W-:Y:S01]  /*6f80*/  LDSM.16.MT88.4 R164, [R203+0x5900] ;  /* 0x00590000cba4783b */ /* 0x000fe20000004200 */
[----:B------:R-:W2:Y:S01]  /*6f90*/  MUFU.EX2 R135, R135 ;  /* 0x0000008700877308 */ /* 0x000ea20000000800 */
[--C-:B------:R-:W-:Y:S02]  /*6fa0*/  FFMA.FTZ R175, R162, c[0x0][0x2d0], -R151.reuse ;  /* 0x0000b400a2af7a23 */ /* 0x100fe40000010897 */
[--C-:B------:R-:W-:Y:S02]  /*6fb0*/  FFMA.FTZ R176, R142, c[0x0][0x2d0], -R151.reuse ;  /* 0x0000b4008eb07a23 */ /* 0x100fe40000010897 */
[--C-:B------:R-:W-:Y:S02]  /*6fc0*/  FFMA.FTZ R177, R140, c[0x0][0x2d0], -R151.reuse ;  /* 0x0000b4008cb17a23 */ /* 0x100fe40000010897 */
[--C-:B------:R-:W-:Y:S02]  /*6fd0*/  FFMA.FTZ R227, R160, c[0x0][0x2d0], -R151.reuse ;  /* 0x0000b400a0e37a23 */ /* 0x100fe40000010897 */
[--C-:B------:R-:W-:Y:S01]  /*6fe0*/  FFMA.FTZ R228, R158, c[0x0][0x2d0], -R151.reuse ;  /* 0x0000b4009ee47a23 */ /* 0x100fe20000010897 */
[----:B------:R-:W-:Y:S01]  /*6ff0*/  MUFU.EX2 R134, R134 ;  /* 0x0000008600867308 */ /* 0x000fe20000000800 */
[--C-:B------:R-:W-:Y:S01]  /*7000*/  FFMA.FTZ R229, R156, c[0x0][0x2d0], -R151.reuse ;  /* 0x0000b4009ce57a23 */ /* 0x100fe20000010897 */
[----:B-1----:R-:W-:Y:S01]  /*7010*/  FMNMX.FTZ R132, R5, R132, !PT ;  /* 0x0000008405847209 */ /* 0x002fe20007810000 */
[--C-:B------:R-:W-:Y:S02]  /*7020*/  FFMA.FTZ R230, R154, c[0x0][0x2d0], -R151.reuse ;  /* 0x0000b4009ae67a23 */ /* 0x100fe40000010897 */
[--C-:B------:R-:W-:Y:S01]  /*7030*/  FFMA.FTZ R235, R152, c[0x0][0x2d0], -R151.reuse ;  /* 0x0000b40098eb7a23 */ /* 0x100fe20000010897 */
[C---:B------:R-:W-:Y:S01]  /*7040*/  FSETP.NEU.FTZ.AND P0, PT, R132.reuse, -INF , PT ;  /* 0xff8000008400780b */ /* 0x040fe20003f1d000 */
[----:B------:R-:W-:Y:S02]  /*7050*/  FMUL.FTZ R144, R132, c[0x0][0x2d0] ;  /* 0x0000b40084907a20 */ /* 0x000fe40000410000 */
[--C-:B------:R-:W-:Y:S01]  /*7060*/  FFMA.FTZ R236, R150, c[0x0][0x2d0], -R151.reuse ;  /* 0x0000b40096ec7a23 */ /* 0x100fe20000010897 */
[----:B------:R-:W-:Y:S01]  /*7070*/  FSEL R5, R132, RZ, P0 ;  /* 0x000000ff84057208 */ /* 0x000fe20000000000 */
[----:B------:R-:W1:Y:S01]  /*7080*/  MUFU.EX2 R169, R169 ;  /* 0x000000a900a97308 */ /* 0x000e620000000800 */
[----:B------:R-:W-:Y:S01]  /*7090*/  FSEL R144, R144, RZ, P0 ;  /* 0x000000ff90907208 */ /* 0x000fe20000000000 */
[--C-:B------:R-:W-:Y:S01]  /*70a0*/  FFMA.FTZ R237, R148, c[0x0][0x2d0], -R151.reuse ;  /* 0x0000b40094ed7a23 */ /* 0x100fe20000010897 */
[----:B--2---:R-:W-:Y:S01]  /*70b0*/  F2FP.BF16.PACK_AB R136, R135, R168 ;  /* 0x000000a88788723e */ /* 0x004fe200000010ff */
[----:B------:R-:W-:Y:S01]  /*70c0*/  FADD.FTZ R5, -R5, R2 ;  /* 0x0000000205057221 */ /* 0x000fe20000010100 */
[----:B------:R-:W-:Y:S01]  /*70d0*/  PLOP3.LUT P0, PT, PT, PT, UP0, 0x80, 0x0 ;  /* 0x000000000000781c */ /* 0x000fe20003f0f008 */
[--C-:B------:R-:W-:Y:S02]  /*70e0*/  FFMA.FTZ R173, R13, c[0x0][0x2d0], -R144.reuse ;  /* 0x0000b4000dad7a23 */ /* 0x100fe40000010890 */
[----:B------:R-:W2:Y:S01]  /*70f0*/  LDSM.16.MT88.4 R12, [R203+0x100] ;  /* 0x00010000cb0c783b */ /* 0x000ea20000004200 */
[--C-:B------:R-:W-:Y:S01]  /*7100*/  FFMA.FTZ R172, R225, c[0x0][0x2d0], -R144.reuse ;  /* 0x0000b400e1ac7a23 */ /* 0x100fe20000010890 */
[----:B------:R-:W3:Y:S01]  /*7110*/  MUFU.EX2 R3, R6 ;  /* 0x0000000600037308 */ /* 0x000ee20000000800 */
[--C-:B------:R-:W-:Y:S02]  /*7120*/  FFMA.FTZ R171, R11, c[0x0][0x2d0], -R144.reuse ;  /* 0x0000b4000bab7a23 */ /* 0x100fe40000010890 */
[--C-:B------:R-:W-:Y:S02]  /*7130*/  FFMA.FTZ R170, R9, c[0x0][0x2d0], -R144.reuse ;  /* 0x0000b40009aa7a23 */ /* 0x100fe40000010890 */
[----:B------:R-:W-:Y:S02]  /*7140*/  FMUL.FTZ R2, R5, c[0x0][0x2d0] ;  /* 0x0000b40005027a20 */ /* 0x000fe40000410000 */
[--C-:B------:R-:W-:Y:S02]  /*7150*/  FFMA.FTZ R178, R163, c[0x0][0x2d0], -R144.reuse ;  /* 0x0000b400a3b27a23 */ /* 0x100fe40000010890 */
[--C-:B------:R-:W-:Y:S01]  /*7160*/  FFMA.FTZ R179, R161, c[0x0][0x2d0], -R144.reuse ;  /* 0x0000b400a1b37a23 */ /* 0x100fe20000010890 */
[----:B------:R-:W-:Y:S01]  /*7170*/  MUFU.EX2 R173, R173 ;  /* 0x000000ad00ad7308 */ /* 0x000fe20000000800 */
[----:B------:R-:W-:Y:S01]  /*7180*/  LDSM.16.MT88.4 R160, [R196+0x3900] ;  /* 0x00390000c4a0783b */ /* 0x000fe20000004200 */
[--C-:B------:R-:W-:Y:S01]  /*7190*/  FFMA.FTZ R225, R143, c[0x0][0x2d0], -R144.reuse ;  /* 0x0000b4008fe17a23 */ /* 0x100fe20000010890 */
[----:B-1----:R-:W-:Y:S01]  /*71a0*/  F2FP.BF16.PACK_AB R138, R169, R134 ;  /* 0x00000086a98a723e */ /* 0x002fe200000010ff */
[--C-:B------:R-:W-:Y:S02]  /*71b0*/  FFMA.FTZ R226, R141, c[0x0][0x2d0], -R144.reuse ;  /* 0x0000b4008de27a23 */ /* 0x100fe40000010890 */
[--C-:B------:R-:W-:Y:S03]  /*71c0*/  FFMA.FTZ R231, R159, c[0x0][0x2d0], -R144.reuse ;  /* 0x0000b4009fe77a23 */ /* 0x100fe60000010890 */
[----:B------:R-:W-:Y:S01]  /*71d0*/  LDSM.16.MT88.4 R140, [R197+0x2900] ;  /* 0x00290000c58c783b */ /* 0x000fe20000004200 */
[----:B------:R-:W1:Y:S01]  /*71e0*/  MUFU.EX2 R172, R172 ;  /* 0x000000ac00ac7308 */ /* 0x000e620000000800 */
[--C-:B------:R-:W-:Y:S02]  /*71f0*/  FFMA.FTZ R232, R157, c[0x0][0x2d0], -R144.reuse ;  /* 0x0000b4009de87a23 */ /* 0x100fe40000010890 */
[--C-:B------:R-:W-:Y:S02]  /*7200*/  FFMA.FTZ R233, R155, c[0x0][0x2d0], -R144.reuse ;  /* 0x0000b4009be97a23 */ /* 0x100fe40000010890 */
[C---:B---3--:R-:W-:Y:S02]  /*7210*/  FMUL.FTZ R4, R3.reuse, R128 ;  /* 0x0000008003047220 */ /* 0x048fe40000410000 */
[C---:B------:R-:W-:Y:S01]  /*7220*/  FMUL.FTZ R5, R3.reuse, R129 ;  /* 0x0000008103057220 */ /* 0x040fe20000410000 */
[----:B------:R-:W-:Y:S01]  /*7230*/  LDSM.16.MT88.4 R156, [R197+0x3900] ;  /* 0x00390000c59c783b */ /* 0x000fe20000004200 */
[C---:B------:R-:W-:Y:S01]  /*7240*/  FMUL.FTZ R8, R3.reuse, R124 ;  /* 0x0000007c03087220 */ /* 0x040fe20000410000 */
[----:B------:R-:W-:Y:S01]  /*7250*/  MUFU.EX2 R171, R171 ;  /* 0x000000ab00ab7308 */ /* 0x000fe20000000800 */
[C---:B------:R-:W-:Y:S02]  /*7260*/  FMUL.FTZ R9, R3.reuse, R125 ;  /* 0x0000007d03097220 */ /* 0x040fe40000410000 */
[C---:B------:R-:W-:Y:S02]  /*7270*/  FMUL.FTZ R16, R3.reuse, R116 ;  /* 0x0000007403107220 */ /* 0x040fe40000410000 */
[C---:B------:R-:W-:Y:S02]  /*7280*/  FMUL.FTZ R17, R3.reuse, R117 ;  /* 0x0000007503117220 */ /* 0x040fe40000410000 */
[C---:B------:R-:W-:Y:S02]  /*7290*/  FMUL.FTZ R24, R3.reuse, R108 ;  /* 0x0000006c03187220 */ /* 0x040fe40000410000 */
[C---:B------:R-:W-:Y:S01]  /*72a0*/  FMUL.FTZ R25, R3.reuse, R109 ;  /* 0x0000006d03197220 */ /* 0x040fe20000410000 */
[----:B------:R-:W3:Y:S01]  /*72b0*/  MUFU.EX2 R170, R170 ;  /* 0x000000aa00aa7308 */ /* 0x000ee20000000800 */
[C---:B------:R-:W-:Y:S02]  /*72c0*/  FMUL.FTZ R32, R3.reuse, R100 ;  /* 0x0000006403207220 */ /* 0x040fe40000410000 */
[----:B------:R-:W-:Y:S01]  /*72d0*/  FMUL.FTZ R33, R3, R101 ;  /* 0x0000006503217220 */ /* 0x000fe20000410000 */
[----:B-1----:R-:W-:Y:S01]  /*72e0*/  F2FP.BF16.PACK_AB R137, R172, R173 ;  /* 0x000000adac89723e */ /* 0x002fe200000010ff */
[--C-:B------:R-:W-:Y:S02]  /*72f0*/  FFMA.FTZ R234, R153, c[0x0][0x2d0], -R144.reuse ;  /* 0x0000b40099ea7a23 */ /* 0x100fe40000010890 */
[----:B------:R-:W-:Y:S01]  /*7300*/  LDSM.16.MT88.4 R152, [R198+0x3900] ;  /* 0x00390000c698783b */ /* 0x000fe20000004200 */
[--C-:B------:R-:W-:Y:S02]  /*7310*/  FFMA.FTZ R239, R149, c[0x0][0x2d0], -R144.reuse ;  /* 0x0000b40095ef7a23 */ /* 0x100fe40000010890 */
[----:B------:R-:W1:Y:S01]  /*7320*/  MUFU.EX2 R2, R2 ;  /* 0x0000000200027308 */ /* 0x000e620000000800 */
[--C-:B------:R-:W-:Y:S02]  /*7330*/  FFMA.FTZ R240, R147, c[0x0][0x2d0], -R144.reuse ;  /* 0x0000b40093f07a23 */ /* 0x100fe40000010890 */
[--C-:B------:R-:W-:Y:S02]  /*7340*/  FFMA.FTZ R241, R145, c[0x0][0x2d0], -R144.reuse ;  /* 0x0000b40091f17a23 */ /* 0x100fe40000010890 */
[----:B------:R-:W-:Y:S02]  /*7350*/  FFMA.FTZ R151, R146, c[0x0][0x2d0], -R151 ;  /* 0x0000b40092977a23 */ /* 0x000fe40000010897 */
[----:B------:R-:W-:Y:S02]  /*7360*/  FFMA.FTZ R144, R133, c[0x0][0x2d0], -R144 ;  /* 0x0000b40085907a23 */ /* 0x000fe40000010890 */
[C---:B------:R-:W-:Y:S01]  /*7370*/  FMUL.FTZ R36, R3.reuse, R36 ;  /* 0x0000002403247220 */ /* 0x040fe20000410000 */
[----:B------:R-:W-:Y:S01]  /*7380*/  MUFU.EX2 R238, R151 ;  /* 0x0000009700ee7308 */ /* 0x000fe20000000800 */
[C---:B------:R-:W-:Y:S02]  /*7390*/  FMUL.FTZ R37, R3.reuse, R37 ;  /* 0x0000002503257220 */ /* 0x040fe40000410000 */
[C---:B------:R-:W-:Y:S01]  /*73a0*/  FMUL.FTZ R40, R3.reuse, R40 ;  /* 0x0000002803287220 */ /* 0x040fe20000410000 */
[----:B---3--:R-:W-:Y:S01]  /*73b0*/  F2FP.BF16.PACK_AB R139, R170, R171 ;  /* 0x000000abaa8b723e */ /* 0x008fe200000010ff */
[C---:B------:R-:W-:Y:S02]  /*73c0*/  FMUL.FTZ R41, R3.reuse, R41 ;  /* 0x0000002903297220 */ /* 0x040fe40000410000 */
[C---:B------:R-:W-:Y:S02]  /*73d0*/  FMUL.FTZ R44, R3.reuse, R44 ;  /* 0x0000002c032c7220 */ /* 0x040fe40000410000 */
[C---:B------:R-:W-:Y:S01]  /*73e0*/  FMUL.FTZ R45, R3.reuse, R45 ;  /* 0x0000002d032d7220 */ /* 0x040fe20000410000 */
[----:B------:R3:W-:Y:S01]  /*73f0*/  MUFU.EX2 R242, R144 ;  /* 0x0000009000f27308 */ /* 0x0007e20000000800 */
[C---:B------:R-:W-:Y:S02]  /*7400*/  FMUL.FTZ R48, R3.reuse, R48 ;  /* 0x0000003003307220 */ /* 0x040fe40000410000 */
[C---:B------:R-:W-:Y:S02]  /*7410*/  FMUL.FTZ R49, R3.reuse, R49 ;  /* 0x0000003103317220 */ /* 0x040fe40000410000 */
[C---:B-1----:R-:W-:Y:S02]  /*7420*/  FMUL.FTZ R6, R2.reuse, R130 ;  /* 0x0000008202067220 */ /* 0x042fe40000410000 */
[C---:B------:R-:W-:Y:S02]  /*7430*/  FMUL.FTZ R7, R2.reuse, R131 ;  /* 0x0000008302077220 */ /* 0x040fe40000410000 */
[----:B------:R-:W-:Y:S01]  /*7440*/  LDSM.16.MT88.4 R128, [R198+0x2900] ;  /* 0x00290000c680783b */ /* 0x000fe20000004200 */
[C---:B------:R-:W-:Y:S01]  /*7450*/  FMUL.FTZ R10, R2.reuse, R126 ;  /* 0x0000007e020a7220 */ /* 0x040fe20000410000 */
[----:B------:R-:W-:Y:S01]  /*7460*/  MUFU.EX2 R174, R174 ;  /* 0x000000ae00ae7308 */ /* 0x000fe20000000800 */
[C---:B------:R-:W-:Y:S02]  /*7470*/  FMUL.FTZ R11, R2.reuse, R127 ;  /* 0x0000007f020b7220 */ /* 0x040fe40000410000 */
[C---:B--2---:R-:W-:Y:S03]  /*7480*/  HMMA.16816.F32.BF16 R4, R136.reuse, R12, R4 ;  /* 0x0000000c8804723c */ /* 0x044fe60000041804 */
[----:B------:R-:W-:Y:S02]  /*7490*/  LDSM.16.MT88.4 R124, [R203+0x2900] ;  /* 0x00290000cb7c783b */ /* 0x000fe40000004200 */
[C---:B------:R-:W-:Y:S02]  /*74a0*/  FMUL.FTZ R18, R2.reuse, R118 ;  /* 0x0000007602127220 */ /* 0x040fe40000410000 */
[C---:B------:R-:W-:Y:S01]  /*74b0*/  FMUL.FTZ R12, R3.reuse, R120 ;  /* 0x00000078030c7220 */ /* 0x040fe20000410000 */
[C---:B------:R-:W-:Y:S01]  /*74c0*/  HMMA.16816.F32.BF16 R8, R136.reuse, R14, R8 ;  /* 0x0000000e8808723c */ /* 0x040fe20000041808 */
[----:B------:R-:W1:Y:S02]  /*74d0*/  MUFU.EX2 R175, R175 ;  /* 0x000000af00af7308 */ /* 0x000e640000000800 */
[----:B---3--:R-:W-:Y:S01]  /*74e0*/  LDSM.16.MT88.4 R144, [R196+0x1900] ;  /* 0x00190000c490783b */ /* 0x008fe20000004200 */
[C---:B------:R-:W-:Y:S02]  /*74f0*/  FMUL.FTZ R13, R3.reuse, R121 ;  /* 0x00000079030d7220 */ /* 0x040fe40000410000 */
[C---:B------:R-:W-:Y:S02]  /*7500*/  FMUL.FTZ R19, R2.reuse, R119 ;  /* 0x0000007702137220 */ /* 0x040fe40000410000 */
[C---:B------:R-:W-:Y:S03]  /*7510*/  FMUL.FTZ R14, R2.reuse, R122 ;  /* 0x0000007a020e7220 */ /* 0x040fe60000410000 */
[----:B------:R-:W-:Y:S01]  /*7520*/  LDSM.16.MT88.4 R116, [R198+0x900] ;  /* 0x00090000c674783b */ /* 0x000fe20000004200 */
[C---:B------:R-:W-:Y:S01]  /*7530*/  FMUL.FTZ R15, R2.reuse, R123 ;  /* 0x0000007b020f7220 */ /* 0x040fe20000410000 */
[----:B------:R-:W-:Y:S01]  /*7540*/  MUFU.EX2 R176, R176 ;  /* 0x000000b000b07308 */ /* 0x000fe20000000800 */
[C---:B------:R-:W-:Y:S02]  /*7550*/  FMUL.FTZ R26, R2.reuse, R110 ;  /* 0x0000006e021a7220 */ /* 0x040fe40000410000 */
[C---:B------:R-:W-:Y:S02]  /*7560*/  FMUL.FTZ R27, R2.reuse, R111 ;  /* 0x0000006f021b7220 */ /* 0x040fe40000410000 */
[C---:B------:R-:W-:Y:S01]  /*7570*/  FMUL.FTZ R34, R2.reuse, R102 ;  /* 0x0000006602227220 */ /* 0x040fe20000410000 */
[C---:B------:R-:W-:Y:S01]  /*7580*/  HMMA.16816.F32.BF16 R12, R136.reuse, R20, R12 ;  /* 0x00000014880c723c */ /* 0x040fe2000004180c */
[----:B------:R-:W2:Y:S02]  /*7590*/  LDSM.16.MT88.4 R120, [R196+0x100] ;  /* 0x00010000c478783b */ /* 0x000ea40000004200 */
[C---:B------:R-:W-:Y:S01]  /*75a0*/  FMUL.FTZ R35, R2.reuse, R103 ;  /* 0x0000006702237220 */ /* 0x040fe20000410000 */
[----:B------:R-:W-:Y:S01]  /*75b0*/  MUFU.EX2 R177, R177 ;  /* 0x000000b100b17308 */ /* 0x000fe20000000800 */
[C---:B------:R-:W-:Y:S02]  /*75c0*/  FMUL.FTZ R38, R2.reuse, R38 ;  /* 0x0000002602267220 */ /* 0x040fe40000410000 */
[C---:B------:R-:W-:Y:S01]  /*75d0*/  FMUL.FTZ R20, R3.reuse, R112 ;  /* 0x0000007003147220 */ /* 0x040fe20000410000 */
[C---:B------:R-:W-:Y:S01]  /*75e0*/  HMMA.16816.F32.BF16 R16, R136.reuse, R22, R16 ;  /* 0x000000168810723c */ /* 0x040fe20000041810 */
[----:B------:R-:W-:Y:S03]  /*75f0*/  LDSM.16.MT88.4 R100, [R197+0x2100] ;  /* 0x00210000c564783b */ /* 0x000fe60000004200 */
[C---:B------:R-:W-:Y:S02]  /*7600*/  FMUL.FTZ R21, R3.reuse, R113 ;  /* 0x0000007103157220 */ /* 0x040fe40000410000 */
[C---:B------:R-:W-:Y:S01]  /*7610*/  FMUL.FTZ R39, R2.reuse, R39 ;  /* 0x0000002702277220 */ /* 0x040fe20000410000 */
[----:B------:R-:W-:Y:S01]  /*7620*/  MUFU.EX2 R178, R178 ;  /* 0x000000b200b27308 */ /* 0x000fe20000000800 */
[C---:B------:R-:W-:Y:S01]  /*7630*/  FMUL.FTZ R22, R2.reuse, R114 ;  /* 0x0000007202167220 */ /* 0x040fe20000410000 */
[----:B------:R-:W-:Y:S03]  /*7640*/  LDSM.16.MT88.4 R108, [R196+0x2100] ;  /* 0x00210000c46c783b */ /* 0x000fe60000004200 */
[C---:B------:R-:W-:Y:S02]  /*7650*/  FMUL.FTZ R23, R2.reuse, R115 ;  /* 0x0000007302177220 */ /* 0x040fe40000410000 */
[C---:B------:R-:W-:Y:S02]  /*7660*/  FMUL.FTZ R42, R2.reuse, R42 ;  /* 0x0000002a022a7220 */ /* 0x040fe40000410000 */
[C---:B------:R-:W-:Y:S01]  /*7670*/  FMUL.FTZ R43, R2.reuse, R43 ;  /* 0x0000002b022b7220 */ /* 0x040fe20000410000 */
[----:B------:R-:W3:Y:S01]  /*7680*/  LDSM.16.MT88.4 R112, [R203+0x2100] ;  /* 0x00210000cb70783b */ /* 0x000ee20000004200 */
[C---:B------:R-:W-:Y:S01]  /*7690*/  FMUL.FTZ R46, R2.reuse, R46 ;  /* 0x0000002e022e7220 */ /* 0x040fe20000410000 */
[C---:B------:R-:W-:Y:S01]  /*76a0*/  HMMA.16816.F32.BF16 R20, R136.reuse, R28, R20 ;  /* 0x0000001c8814723c */ /* 0x040fe20000041814 */
[----:B------:R-:W4:Y:S02]  /*76b0*/  MUFU.EX2 R179, R179 ;  /* 0x000000b300b37308 */ /* 0x000f240000000800 */
[C---:B------:R-:W-:Y:S02]  /*76c0*/  FMUL.FTZ R47, R2.reuse, R47 ;  /* 0x0000002f022f7220 */ /* 0x040fe40000410000 */
[C---:B------:R-:W-:Y:S01]  /*76d0*/  FMUL.FTZ R50, R2.reuse, R50 ;  /* 0x0000003202327220 */ /* 0x040fe20000410000 */
[----:B------:R-:W-:Y:S01]  /*76e0*/  LDSM.16.MT88.4 R148, [R203+0x3900] ;  /* 0x00390000cb94783b */ /* 0x000fe20000004200 */
[C---:B------:R-:W-:Y:S01]  /*76f0*/  FMUL.FTZ R28, R3.reuse, R104 ;  /* 0x00000068031c7220 */ /* 0x040fe20000410000 */
[C---:B------:R-:W-:Y:S03]  /*7700*/  HMMA.16816.F32.BF16 R24, R136.reuse, R30, R24 ;  /* 0x0000001e8818723c */ /* 0x040fe60000041818 */
[----:B------:R-:W-:Y:S01]  /*7710*/  MUFU.EX2 R225, R225 ;  /* 0x000000e100e17308 */ /* 0x000fe20000000800 */
[C---:B------:R-:W-:Y:S02]  /*7720*/  FMUL.FTZ R29, R3.reuse, R105 ;  /* 0x00000069031d7220 */ /* 0x040fe40000410000 */
[C---:B------:R-:W-:Y:S02]  /*7730*/  FMUL.FTZ R51, R2.reuse, R51 ;  /* 0x0000003302337220 */ /* 0x040fe40000410000 */
[C---:B------:R-:W-:Y:S04]  /*7740*/  FMUL.FTZ R30, R2.reuse, R106 ;  /* 0x0000006a021e7220 */ /* 0x040fe80000410000 */
[C---:B------:R-:W-:Y:S01]  /*7750*/  FMUL.FTZ R31, R2.reuse, R107 ;  /* 0x0000006b021f7220 */ /* 0x040fe20000410000 */
[----:B------:R-:W5:Y:S01]  /*7760*/  MUFU.EX2 R226, R226 ;  /* 0x000000e200e27308 */ /* 0x000f620000000800 */
[----:B------:R-:W1:Y:S01]  /*7770*/  LDSM.16.MT88.4 R104, [R198+0x2100] ;  /* 0x00210000c668783b */ /* 0x000e620000004200 */
[C---:B------:R-:W-:Y:S02]  /*7780*/  FMUL.FTZ R52, R3.reuse, R52 ;  /* 0x0000003403347220 */ /* 0x040fe40000410000 */
[C---:B------:R-:W-:Y:S02]  /*7790*/  FMUL.FTZ R53, R3.reuse, R53 ;  /* 0x0000003503357220 */ /* 0x040fe40000410000 */
[C---:B--2---:R-:W-:Y:S03]  /*77a0*/  HMMA.16816.F32.BF16 R28, R136.reuse, R120, R28 ;  /* 0x00000078881c723c */ /* 0x044fe6000004181c */
        /* <DEDUP_REMOVED lines=8> */
[----:B------:R-:W2:Y:S01]  /*7830*/  MUFU.EX2 R228, R228 ;  /* 0x000000e400e47308 */ /* 0x000ea20000000800 */
[C---:B---3--:R-:W-:Y:S04]  /*7840*/  HMMA.16816.F32.BF16 R36, R136.reuse, R112, R36 ;  /* 0x000000708824723c */ /* 0x048fe80000041824 */
[C---:B------:R-:W-:Y:S02]  /*7850*/  FMUL.FTZ R59, R2.reuse, R59 ;  /* 0x0000003b023b7220 */ /* 0x040fe40000410000 */
[C---:B------:R-:W-:Y:S02]  /*7860*/  FMUL.FTZ R60, R3.reuse, R60 ;  /* 0x0000003c033c7220 */ /* 0x040fe40000410000 */
[C---:B------:R-:W-:Y:S01]  /*7870*/  HMMA.16816.F32.BF16 R40, R136.reuse, R114, R40 ;  /* 0x000000728828723c */ /* 0x040fe20000041828 */
[----:B------:R-:W-:Y:S01]  /*7880*/  LDSM.16.MT88.4 R112, [R203+0x900] ;  /* 0x00090000cb70783b */ /* 0x000fe20000004200 */
[----:B------:R-:W-:Y:S02]  /*7890*/  MUFU.EX2 R229, R229 ;  /* 0x000000e500e57308 */ /* 0x000fe40000000800 */
[C---:B------:R-:W-:Y:S02]  /*78a0*/  FMUL.FTZ R61, R3.reuse, R61 ;  /* 0x0000003d033d7220 */ /* 0x040fe40000410000 */
[C---:B------:R-:W-:Y:S02]  /*78b0*/  FMUL.FTZ R62, R2.reuse, R62 ;  /* 0x0000003e023e7220 */ /* 0x040fe40000410000 */
[C---:B------:R-:W-:Y:S01]  /*78c0*/  FMUL.FTZ R63, R2.reuse, R63 ;  /* 0x0000003f023f7220 */ /* 0x040fe20000410000 */
[C---:B-1----:R-:W-:Y:S03]  /*78d0*/  HMMA.16816.F32.BF16 R44, R136.reuse, R104, R44 ;  /* 0x00000068882c723c */ /* 0x042fe6000004182c */
[----:B------:R-:W1:Y:S01]  /*78e0*/  MUFU.EX2 R230, R230 ;  /* 0x000000e600e67308 */ /* 0x000e620000000800 */
[C---:B------:R-:W-:Y:S02]  /*78f0*/  FMUL.FTZ R64, R3.reuse, R64 ;  /* 0x0000004003407220 */ /* 0x040fe40000410000 */
[C---:B------:R-:W-:Y:S02]  /*7900*/  FMUL.FTZ R65, R3.reuse, R65 ;  /* 0x0000004103417220 */ /* 0x040fe40000410000 */
[C---:B------:R-:W-:Y:S01]  /*7910*/  FMUL.FTZ R66, R2.reuse, R66 ;  /* 0x0000004202427220 */ /* 0x040fe20000410000 */
[C---:B------:R-:W-:Y:S01]  /*7920*/  HMMA.16816.F32.BF16 R48, R136.reuse, R106, R48 ;  /* 0x0000006a8830723c */ /* 0x040fe20000041830 */
[----:B------:R-:W3:Y:S03]  /*7930*/  LDSM.16.MT88.4 R104, [R203+0x4100] ;  /* 0x00410000cb68783b */ /* 0x000ee60000004200 */
[----:B------:R-:W-:Y:S01]  /*7940*/  MUFU.EX2 R231, R231 ;  /* 0x000000e700e77308 */ /* 0x000fe20000000800 */
[C---:B------:R-:W-:Y:S02]  /*7950*/  FMUL.FTZ R67, R2.reuse, R67 ;  /* 0x0000004302437220 */ /* 0x040fe40000410000 */
[C---:B------:R-:W-:Y:S01]  /*7960*/  FMUL.FTZ R68, R3.reuse, R68 ;  /* 0x0000004403447220 */ /* 0x040fe20000410000 */
[C---:B------:R-:W-:Y:S04]  /*7970*/  HMMA.16816.F32.BF16 R52, R136.reuse, R100, R52 ;  /* 0x000000648834723c */ /* 0x040fe80000041834 */
[C---:B------:R-:W-:Y:S02]  /*7980*/  FMUL.FTZ R69, R3.reuse, R69 ;  /* 0x0000004503457220 */ /* 0x040fe40000410000 */
[----:B------:R-:W1:Y:S01]  /*7990*/  MUFU.EX2 R232, R232 ;  /* 0x000000e800e87308 */ /* 0x000e620000000800 */
[C---:B------:R-:W-:Y:S01]  /*79a0*/  FMUL.FTZ R70, R2.reuse, R70 ;  /* 0x0000004602467220 */ /* 0x040fe20000410000 */
[C---:B------:R-:W-:Y:S01]  /*79b0*/  HMMA.16816.F32.BF16 R56, R136.reuse, R102, R56 ;  /* 0x000000668838723c */ /* 0x040fe20000041838 */
[----:B------:R-:W1:Y:S03]  /*79c0*/  LDSM.16.MT88.4 R100, [R198+0x4100] ;  /* 0x00410000c664783b */ /* 0x000e660000004200 */
[C---:B------:R-:W-:Y:S02]  /*79d0*/  FMUL.FTZ R71, R2.reuse, R71 ;  /* 0x0000004702477220 */ /* 0x040fe40000410000 */
[C---:B------:R-:W-:Y:S02]  /*79e0*/  FMUL.FTZ R72, R3.reuse, R72 ;  /* 0x0000004803487220 */ /* 0x040fe40000410000 */
[----:B------:R-:W-:Y:S01]  /*79f0*/  MUFU.EX2 R233, R233 ;  /* 0x000000e900e97308 */ /* 0x000fe20000000800 */
[C---:B------:R-:W-:Y:S03]  /*7a00*/  HMMA.16816.F32.BF16 R60, R136.reuse, R108, R60 ;  /* 0x0000006c883c723c */ /* 0x040fe6000004183c */
[C---:B------:R-:W-:Y:S02]  /*7a10*/  FMUL.FTZ R73, R3.reuse, R73 ;  /* 0x0000004903497220 */ /* 0x040fe40000410000 */
[C---:B------:R-:W-:Y:S03]  /*7a20*/  FMUL.FTZ R74, R2.reuse, R74 ;  /* 0x0000004a024a7220 */ /* 0x040fe60000410000 */
[C---:B------:R-:W-:Y:S01]  /*7a30*/  HMMA.16816.F32.BF16 R64, R136.reuse, R110, R64 ;  /* 0x0000006e8840723c */ /* 0x040fe20000041840 */
[----:B------:R-:W2:Y:S01]  /*7a40*/  LDSM.16.MT88.4 R108, [R197+0x4100] ;  /* 0x00410000c56c783b */ /* 0x000ea20000004200 */
[----:B------:R-:W2:Y:S02]  /*7a50*/  MUFU.EX2 R234, R234 ;  /* 0x000000ea00ea7308 */ /* 0x000ea40000000800 */
[C---:B------:R-:W-:Y:S02]  /*7a60*/  FMUL.FTZ R75, R2.reuse, R75 ;  /* 0x0000004b024b7220 */ /* 0x040fe40000410000 */
[C---:B------:R-:W-:Y:S02]  /*7a70*/  FMUL.FTZ R76, R3.reuse, R76 ;  /* 0x0000004c034c7220 */ /* 0x040fe40000410000 */
[C---:B------:R-:W-:Y:S01]  /*7a80*/  FMUL.FTZ R77, R3.reuse, R77 ;  /* 0x0000004d034d7220 */ /* 0x040fe20000410000 */
[C---:B---3--:R-:W-:Y:S03]  /*7a90*/  HMMA.16816.F32.BF16 R68, R136.reuse, R104, R68 ;  /* 0x000000688844723c */ /* 0x048fe60000041844 */
[C---:B------:R-:W-:Y:S01]  /*7aa0*/  FMUL.FTZ R78, R2.reuse, R78 ;  /* 0x0000004e024e7220 */ /* 0x040fe20000410000 */
[----:B------:R-:W-:Y:S01]  /*7ab0*/  MUFU.EX2 R235, R235 ;  /* 0x000000eb00eb7308 */ /* 0x000fe20000000800 */
[C---:B------:R-:W-:Y:S02]  /*7ac0*/  FMUL.FTZ R79, R2.reuse, R79 ;  /* 0x0000004f024f7220 */ /* 0x040fe40000410000 */
[C---:B------:R-:W-:Y:S01]  /*7ad0*/  FMUL.FTZ R80, R3.reuse, R80 ;  /* 0x0000005003507220 */ /* 0x040fe20000410000 */
[C---:B------:R-:W-:Y:S01]  /*7ae0*/  HMMA.16816.F32.BF16 R72, R136.reuse, R106, R72 ;  /* 0x0000006a8848723c */ /* 0x040fe20000041848 */
[----:B------:R-:W3:Y:S03]  /*7af0*/  LDSM.16.MT88.4 R104, [R196+0x4100] ;  /* 0x00410000c468783b */ /* 0x000ee60000004200 */
[C---:B------:R-:W-:Y:S02]  /*7b00*/  FMUL.FTZ R81, R3.reuse, R81 ;  /* 0x0000005103517220 */ /* 0x040fe40000410000 */
[C---:B------:R-:W-:Y:S01]  /*7b10*/  FMUL.FTZ R82, R2.reuse, R82 ;  /* 0x0000005202527220 */ /* 0x040fe20000410000 */
[----:B------:R-:W2:Y:S01]  /*7b20*/  MUFU.EX2 R236, R236 ;  /* 0x000000ec00ec7308 */ /* 0x000ea20000000800 */
[C---:B-1----:R-:W-:Y:S04]  /*7b30*/  HMMA.16816.F32.BF16 R76, R136.reuse, R100, R76 ;  /* 0x00000064884c723c */ /* 0x042fe8000004184c */
[C---:B------:R-:W-:Y:S02]  /*7b40*/  FMUL.FTZ R83, R2.reuse, R83 ;  /* 0x0000005302537220 */ /* 0x040fe40000410000 */
[----:B------:R-:W-:Y:S01]  /*7b50*/  FMUL.FTZ R84, R3, R84 ;  /* 0x0000005403547220 */ /* 0x000fe20000410000 */
[----:B------:R-:W-:Y:S01]  /*7b60*/  F2FP.BF16.PACK_AB R100, R175, R174 ;  /* 0x000000aeaf64723e */ /* 0x000fe200000010ff */
[----:B------:R-:W-:Y:S01]  /*7b70*/  FMUL.FTZ R85, R3, R85 ;  /* 0x0000005503557220 */ /* 0x000fe20000410000 */
[----:B----4-:R-:W-:Y:S01]  /*7b80*/  F2FP.BF16.PACK_AB R101, R179, R178 ;  /* 0x000000b2b365723e */ /* 0x010fe200000010ff */
[----:B------:R-:W-:Y:S01]  /*7b90*/  MUFU.EX2 R237, R237 ;  /* 0x000000ed00ed7308 */ /* 0x000fe20000000800 */
[C---:B------:R-:W-:Y:S03]  /*7ba0*/  HMMA.16816.F32.BF16 R80, R136.reuse, R102, R80 ;  /* 0x000000668850723c */ /* 0x040fe60000041850 */
[C---:B------:R-:W-:Y:S02]  /*7bb0*/  FMUL.FTZ R86, R2.reuse, R86 ;  /* 0x0000005602567220 */ /* 0x040fe40000410000 */
[C---:B------:R-:W-:Y:S02]  /*7bc0*/  FMUL.FTZ R87, R2.reuse, R87 ;  /* 0x0000005702577220 */ /* 0x040fe40000410000 */
[----:B------:R-:W-:Y:S01]  /*7bd0*/  FMUL.FTZ R88, R3, R88 ;  /* 0x0000005803587220 */ /* 0x000fe20000410000 */
[----:B------:R-:W-:Y:S01]  /*7be0*/  F2FP.BF16.PACK_AB R102, R177, R176 ;  /* 0x000000b0b166723e */ /* 0x000fe200000010ff */
[C---:B------:R-:W-:Y:S01]  /*7bf0*/  FMUL.FTZ R89, R3.reuse, R89 ;  /* 0x0000005903597220 */ /* 0x040fe20000410000 */
[----:B------:R-:W-:Y:S02]  /*7c00*/  MUFU.EX2 R239, R239 ;  /* 0x000000ef00ef7308 */ /* 0x000fe40000000800 */
[C---:B--2---:R-:W-:Y:S03]  /*7c10*/  HMMA.16816.F32.BF16 R84, R136.reuse, R108, R84 ;  /* 0x0000006c8854723c */ /* 0x044fe60000041854 */
[----:B------:R-:W-:Y:S01]  /*7c20*/  FMUL.FTZ R90, R2, R90 ;  /* 0x0000005a025a7220 */ /* 0x000fe20000410000 */
[----:B-----5:R-:W-:Y:S01]  /*7c30*/  F2FP.BF16.PACK_AB R103, R226, R225 ;  /* 0x000000e1e267723e */ /* 0x020fe200000010ff */
[C---:B------:R-:W-:Y:S02]  /*7c40*/  FMUL.FTZ R91, R2.reuse, R91 ;  /* 0x0000005b025b7220 */ /* 0x040fe40000410000 */
[C---:B------:R-:W-:Y:S01]  /*7c50*/  FMUL.FTZ R92, R3.reuse, R92 ;  /* 0x0000005c035c7220 */ /* 0x040fe20000410000 */
[----:B------:R-:W1:Y:S01]  /*7c60*/  MUFU.EX2 R240, R240 ;  /* 0x000000f000f07308 */ /* 0x000e620000000800 */
[C---:B------:R-:W-:Y:S03]  /*7c70*/  FMUL.FTZ R93, R3.reuse, R93 ;  /* 0x0000005d035d7220 */ /* 0x040fe60000410000 */
[C---:B------:R-:W-:Y:S01]  /*7c80*/  HMMA.16816.F32.BF16 R88, R136.reuse, R110, R88 ;  /* 0x0000006e8858723c */ /* 0x040fe20000041858 */
[----:B------:R-:W2:Y:S02]  /*7c90*/  LDSM.16.MT88.4 R108, [R197+0x900] ;  /* 0x00090000c56c783b */ /* 0x000ea40000004200 */
[C---:B------:R-:W-:Y:S02]  /*7ca0*/  FMUL.FTZ R94, R2.reuse, R94 ;  /* 0x0000005e025e7220 */ /* 0x040fe40000410000 */
[C---:B------:R-:W-:Y:S01]  /*7cb0*/  FMUL.FTZ R95, R2.reuse, R95 ;  /* 0x0000005f025f7220 */ /* 0x040fe20000410000 */
[----:B------:R-:W4:Y:S01]  /*7cc0*/  MUFU.EX2 R241, R241 ;  /* 0x000000f100f17308 */ /* 0x000f220000000800 */
[C---:B------:R-:W-:Y:S02]  /*7cd0*/  FMUL.FTZ R96, R3.reuse, R96 ;  /* 0x0000006003607220 */ /* 0x040fe40000410000 */
[C---:B------:R-:W-:Y:S03]  /*7ce0*/  FMUL.FTZ R97, R3.reuse, R97 ;  /* 0x0000006103617220 */ /* 0x040fe60000410000 */
[C---:B---3--:R-:W-:Y:S03]  /*7cf0*/  HMMA.16816.F32.BF16 R92, R136.reuse, R104, R92 ;  /* 0x00000068885c723c */ /* 0x048fe6000004185c */
[C---:B------:R-:W-:Y:S02]  /*7d00*/  FMUL.FTZ R98, R2.reuse, R98 ;  /* 0x0000006202627220 */ /* 0x040fe40000410000 */
[C---:B------:R-:W-:Y:S02]  /*7d10*/  FMUL.FTZ R99, R2.reuse, R99 ;  /* 0x0000006302637220 */ /* 0x040fe40000410000 */
[----:B------:R-:W-:Y:S01]  /*7d20*/  FFMA.FTZ R168, R3, R218, R168 ;  /* 0x000000da03a87223 */ /* 0x000fe200000100a8 */
[----:B------:R-:W-:Y:S01]  /*7d30*/  MOV R3, R0 ;  /* 0x0000000000037202 */ /* 0x000fe20000000f00 */
[----:B------:R-:W-:Y:S03]  /*7d40*/  FFMA.FTZ R173, R2, R219, R173 ;  /* 0x000000db02ad7223 */ /* 0x000fe600000100ad */
[----:B------:R-:W-:Y:S01]  /*7d50*/  HMMA.16816.F32.BF16 R96, R136, R106, R96 ;  /* 0x0000006a8860723c */ /* 0x000fe20000041860 */
[----:B------:R-:W3:Y:S02]  /*7d60*/  LDSM.16.MT88.4 R104, [R196+0x2900] ;  /* 0x00290000c468783b */ /* 0x000ee40000004200 */
[----:B------:R-:W-:Y:S02]  /*7d70*/  FADD.FTZ R135, R135, R168 ;  /* 0x000000a887877221 */ /* 0x000fe40000010000 */
[----:B------:R-:W-:Y:S02]  /*7d80*/  FADD.FTZ R172, R172, R173 ;  /* 0x000000adacac7221 */ /* 0x000fe40000010000 */
[----:B------:R-:W-:Y:S01]  /*7d90*/  FADD.FTZ R134, R134, R135 ;  /* 0x0000008786867221 */ /* 0x000fe20000010000 */
[C---:B------:R-:W-:Y:S01]  /*7da0*/  HMMA.16816.F32.BF16 R4, R100.reuse, R112, R4 ;  /* 0x000000706404723c */ /* 0x040fe20000041804 */
[----:B------:R-:W-:Y:S04]  /*7db0*/  LDSM.16.MT88.4 R136, [R197+0x3100] ;  /* 0x00310000c588783b */ /* 0x000fe80000004200 */
[----:B------:R-:W-:Y:S03]  /*7dc0*/  FADD.FTZ R169, R169, R134 ;  /* 0x00000086a9a97221 */ /* 0x000fe60000010000 */
[C---:B------:R-:W-:Y:S01]  /*7dd0*/  HMMA.16816.F32.BF16 R8, R100.reuse, R114, R8 ;  /* 0x000000726408723c */ /* 0x040fe20000041808 */
[----:B------:R-:W-:Y:S03]  /*7de0*/  LDSM.16.MT88.4 R112, [R198+0x4900] ;  /* 0x00490000c670783b */ /* 0x000fe60000004200 */
[----:B------:R-:W-:Y:S04]  /*7df0*/  FADD.FTZ R174, R174, R169 ;  /* 0x000000a9aeae7221 */ /* 0x000fe80000010000 */
[C---:B------:R-:W-:Y:S04]  /*7e00*/  HMMA.16816.F32.BF16 R12, R100.reuse, R116, R12 ;  /* 0x00000074640c723c */ /* 0x040fe8000004180c */
[----:B------:R-:W-:Y:S04]  /*7e10*/  FADD.FTZ R175, R175, R174 ;  /* 0x000000aeafaf7221 */ /* 0x000fe80000010000 */
[C---:B------:R-:W-:Y:S01]  /*7e20*/  HMMA.16816.F32.BF16 R16, R100.reuse, R118, R16 ;  /* 0x000000766410723c */ /* 0x040fe20000041810 */
[----:B------:R-:W-:Y:S03]  /*7e30*/  LDSM.16.MT88.4 R116, [R197+0x4900] ;  /* 0x00490000c574783b */ /* 0x000fe60000004200 */
[----:B------:R-:W-:Y:S04]  /*7e40*/  FADD.FTZ R176, R176, R175 ;  /* 0x000000afb0b07221 */ /* 0x000fe80000010000 */
[C---:B--2---:R-:W-:Y:S04]  /*7e50*/  HMMA.16816.F32.BF16 R20, R100.reuse, R108, R20 ;  /* 0x0000006c6414723c */ /* 0x044fe80000041814 */
[----:B------:R-:W-:Y:S04]  /*7e60*/  FADD.FTZ R176, R177, R176 ;  /* 0x000000b0b1b07221 */ /* 0x000fe80000010000 */
        /* <DEDUP_REMOVED lines=16> */
[----:B------:R-:W3:Y:S07]  /*7f70*/  LDSM.16.MT88.4 R104, [R196+0x4900] ;  /* 0x00490000c468783b */ /* 0x000eee0000004200 */
[C---:B--2---:R-:W-:Y:S08]  /*7f80*/  HMMA.16816.F32.BF16 R68, R100.reuse, R108, R68 ;  /* 0x0000006c6444723c */ /* 0x044ff00000041844 */
[C---:B------:R-:W-:Y:S01]  /*7f90*/  HMMA.16816.F32.BF16 R72, R100.reuse, R110, R72 ;  /* 0x0000006e6448723c */ /* 0x040fe20000041848 */
[----:B------:R-:W2:Y:S07]  /*7fa0*/  LDSM.16.MT88.4 R108, [R203+0x1100] ;  /* 0x00110000cb6c783b */ /* 0x000eae0000004200 */
[C---:B------:R-:W-:Y:S08]  /*7fb0*/  HMMA.16816.F32.BF16 R76, R100.reuse, R112, R76 ;  /* 0x00000070644c723c */ /* 0x040ff0000004184c */
[C---:B------:R-:W-:Y:S01]  /*7fc0*/  HMMA.16816.F32.BF16 R80, R100.reuse, R114, R80 ;  /* 0x000000726450723c */ /* 0x040fe20000041850 */
[----:B------:R-:W5:Y:S07]  /*7fd0*/  LDSM.16.MT88.4 R112, [R197+0x1100] ;  /* 0x00110000c570783b */ /* 0x000f6e0000004200 */
[C---:B------:R-:W-:Y:S08]  /*7fe0*/  HMMA.16816.F32.BF16 R84, R100.reuse, R116, R84 ;  /* 0x000000746454723c */ /* 0x040ff00000041854 */
[C---:B------:R-:W-:Y:S01]  /*7ff0*/  HMMA.16816.F32.BF16 R88, R100.reuse, R118, R88 ;  /* 0x000000766458723c */ /* 0x040fe20000041858 */
[----:B------:R-:W1:Y:S07]  /*8000*/  LDSM.16.MT88.4 R116, [R203+0x3100] ;  /* 0x00310000cb74783b */ /* 0x000e6e0000004200 */
[C---:B---3--:R-:W-:Y:S08]  /*8010*/  HMMA.16816.F32.BF16 R92, R100.reuse, R104, R92 ;  /* 0x00000068645c723c */ /* 0x048ff0000004185c */
[----:B------:R-:W-:Y:S01]  /*8020*/  HMMA.16816.F32.BF16 R96, R100, R106, R96 ;  /* 0x0000006a6460723c */ /* 0x000fe20000041860 */
[----:B------:R-:W3:Y:S06]  /*8030*/  LDSM.16.MT88.4 R104, [R196+0x3100] ;  /* 0x00310000c468783b */ /* 0x000eec0000004200 */
        /* <DEDUP_REMOVED lines=8> */
[----:B------:R-:W-:Y:S05]  /*80c0*/  FADD.FTZ R230, R230, R229 ;  /* 0x000000e5e6e67221 */ /* 0x000fea0000010000 */
[C---:B------:R-:W-:Y:S01]  /*80d0*/  HMMA.16816.F32.BF16 R8, R100.reuse, R110, R8 ;  /* 0x0000006e6408723c */ /* 0x040fe20000041808 */
[----:B------:R-:W2:Y:S07]  /*80e0*/  LDSM.16.MT88.4 R108, [R203+0x5100] ;  /* 0x00510000cb6c783b */ /* 0x000eae0000004200 */
[C---:B------:R-:W-:Y:S08]  /*80f0*/  HMMA.16816.F32.BF16 R12, R100.reuse, R120, R12 ;  /* 0x00000078640c723c */ /* 0x040ff0000004180c */
[C---:B------:R-:W-:Y:S08]  /*8100*/  HMMA.16816.F32.BF16 R16, R100.reuse, R122, R16 ;  /* 0x0000007a6410723c */ /* 0x040ff00000041810 */
[C---:B-----5:R-:W-:Y:S08]  /*8110*/  HMMA.16816.F32.BF16 R20, R100.reuse, R112, R20 ;  /* 0x000000706414723c */ /* 0x060ff00000041814 */
[C---:B------:R-:W-:Y:S01]  /*8120*/  HMMA.16816.F32.BF16 R24, R100.reuse, R114, R24 ;  /* 0x000000726418723c */ /* 0x040fe20000041818 */
[----:B------:R-:W5:Y:S07]  /*8130*/  LDSM.16.MT88.4 R112, [R198+0x5100] ;  /* 0x00510000c670783b */ /* 0x000f6e0000004200 */
[C---:B------:R-:W-:Y:S08]  /*8140*/  HMMA.16816.F32.BF16 R28, R100.reuse, R124, R28 ;  /* 0x0000007c641c723c */ /* 0x040ff0000004181c */
[C---:B------:R-:W-:Y:S01]  /*8150*/  HMMA.16816.F32.BF16 R32, R100.reuse, R126, R32 ;  /* 0x0000007e6420723c */ /* 0x040fe20000041820 */
[----:B------:R-:W-:Y:S07]  /*8160*/  LDSM.16.MT88.4 R124, [R203+0x1900] ;  /* 0x00190000cb7c783b */ /* 0x000fee0000004200 */
[C---:B-1----:R-:W-:Y:S08]  /*8170*/  HMMA.16816.F32.BF16 R36, R100.reuse, R116, R36 ;  /* 0x000000746424723c */ /* 0x042ff00000041824 */
[C---:B------:R-:W-:Y:S01]  /*8180*/  HMMA.16816.F32.BF16 R40, R100.reuse, R118, R40 ;  /* 0x000000766428723c */ /* 0x040fe20000041828 */
[----:B------:R-:W1:Y:S07]  /*8190*/  LDSM.16.MT88.4 R116, [R197+0x5100] ;  /* 0x00510000c574783b */ /* 0x000e6e0000004200 */
[C---:B------:R-:W-:Y:S08]  /*81a0*/  HMMA.16816.F32.BF16 R44, R100.reuse, R128, R44 ;  /* 0x00000080642c723c */ /* 0x040ff0000004182c */
[C---:B------:R-:W-:Y:S08]  /*81b0*/  HMMA.16816.F32.BF16 R48, R100.reuse, R130, R48 ;  /* 0x000000826430723c */ /* 0x040ff00000041830 */
[C---:B------:R-:W-:Y:S07]  /*81c0*/  HMMA.16816.F32.BF16 R52, R100.reuse, R136, R52 ;  /* 0x000000886434723c */ /* 0x040fee0000041834 */
[----:B------:R-:W-:Y:S01]  /*81d0*/  F2FP.BF16.PACK_AB R136, R236, R235 ;  /* 0x000000ebec88723e */ /* 0x000fe200000010ff */
[C---:B------:R-:W-:Y:S04]  /*81e0*/  HMMA.16816.F32.BF16 R56, R100.reuse, R138, R56 ;  /* 0x0000008a6438723c */ /* 0x040fe80000041838 */
[----:B------:R-:W-:Y:S01]  /*81f0*/  F2FP.BF16.PACK_AB R137, R240, R239 ;  /* 0x000000eff089723e */ /* 0x000fe200000010ff */
[----:B------:R-:W-:Y:S02]  /*8200*/  FADD.FTZ R235, R235, R230 ;  /* 0x000000e6ebeb7221 */ /* 0x000fe40000010000 */
[----:B------:R-:W-:Y:S01]  /*8210*/  F2FP.BF16.PACK_AB R138, R238, R237 ;  /* 0x000000edee8a723e */ /* 0x000fe200000010ff */
[C---:B---3--:R-:W-:Y:S04]  /*8220*/  HMMA.16816.F32.BF16 R60, R100.reuse, R104, R60 ;  /* 0x00000068643c723c */ /* 0x048fe8000004183c */
[----:B----4-:R-:W-:Y:S01]  /*8230*/  F2FP.BF16.PACK_AB R139, R242, R241 ;  /* 0x000000f1f28b723e */ /* 0x010fe200000010ff */
[----:B------:R-:W-:Y:S03]  /*8240*/  FADD.FTZ R236, R236, R235 ;  /* 0x000000ebecec7221 */ /* 0x000fe60000010000 */
[C---:B------:R-:W-:Y:S01]  /*8250*/  HMMA.16816.F32.BF16 R64, R100.reuse, R106, R64 ;  /* 0x0000006a6440723c */ /* 0x040fe20000041840 */
[----:B------:R-:W3:Y:S03]  /*8260*/  LDSM.16.MT88.4 R104, [R196+0x5100] ;  /* 0x00510000c468783b */ /* 0x000ee60000004200 */
[----:B------:R-:W-:Y:S04]  /*8270*/  FADD.FTZ R237, R237, R236 ;  /* 0x000000eceded7221 */ /* 0x000fe80000010000 */
[C---:B--2---:R-:W-:Y:S04]  /*8280*/  HMMA.16816.F32.BF16 R68, R100.reuse, R108, R68 ;  /* 0x0000006c6444723c */ /* 0x044fe80000041844 */
[----:B------:R-:W-:Y:S04]  /*8290*/  FADD.FTZ R218, R238, R237 ;  /* 0x000000edeeda7221 */ /* 0x000fe80000010000 */
[C---:B------:R-:W-:Y:S01]  /*82a0*/  HMMA.16816.F32.BF16 R72, R100.reuse, R110, R72 ;  /* 0x0000006e6448723c */ /* 0x040fe20000041848 */
[----:B------:R-:W2:Y:S07]  /*82b0*/  LDSM.16.MT88.4 R108, [R198+0x1900] ;  /* 0x00190000c66c783b */ /* 0x000eae0000004200 */
[C---:B-----5:R-:W-:Y:S08]  /*82c0*/  HMMA.16816.F32.BF16 R76, R100.reuse, R112, R76 ;  /* 0x00000070644c723c */ /* 0x060ff0000004184c */
[C---:B------:R-:W-:Y:S08]  /*82d0*/  HMMA.16816.F32.BF16 R80, R100.reuse, R114, R80 ;  /* 0x000000726450723c */ /* 0x040ff00000041850 */
[C---:B-1----:R-:W-:Y:S08]  /*82e0*/  HMMA.16816.F32.BF16 R84, R100.reuse, R116, R84 ;  /* 0x000000746454723c */ /* 0x042ff00000041854 */
[C---:B------:R-:W-:Y:S08]  /*82f0*/  HMMA.16816.F32.BF16 R88, R100.reuse, R118, R88 ;  /* 0x000000766458723c */ /* 0x040ff00000041858 */
[C---:B---3--:R-:W-:Y:S08]  /*8300*/  HMMA.16816.F32.BF16 R92, R100.reuse, R104, R92 ;  /* 0x00000068645c723c */ /* 0x048ff0000004185c */
[----:B------:R-:W-:Y:S08]  /*8310*/  HMMA.16816.F32.BF16 R96, R100, R106, R96 ;  /* 0x0000006a6460723c */ /* 0x000ff00000041860 */
[C---:B------:R-:W-:Y:S01]  /*8320*/  HMMA.16816.F32.BF16 R128, R136.reuse, R124, R4 ;  /* 0x0000007c8880723c */ /* 0x040fe20000041804 */
[----:B------:R-:W1:Y:S07]  /*8330*/  LDSM.16.MT88.4 R4, [R198+0x5900] ;  /* 0x00590000c604783b */ /* 0x000e6e0000004200 */
[C---:B------:R-:W-:Y:S01]  /*8340*/  HMMA.16816.F32.BF16 R124, R136.reuse, R126, R8 ;  /* 0x0000007e887c723c */ /* 0x040fe20000041808 */
[----:B------:R-:W3:Y:S07]  /*8350*/  LDSM.16.MT88.4 R8, [R197+0x5900] ;  /* 0x00590000c508783b */ /* 0x000eee0000004200 */
[C---:B--2---:R-:W-:Y:S01]  /*8360*/  HMMA.16816.F32.BF16 R120, R136.reuse, R108, R12 ;  /* 0x0000006c8878723c */ /* 0x044fe2000004180c */
[----:B------:R-:W2:Y:S07]  /*8370*/  LDSM.16.MT88.4 R12, [R196+0x5900] ;  /* 0x00590000c40c783b */ /* 0x000eae0000004200 */
        /* <DEDUP_REMOVED lines=15> */
[C---:B-1----:R-:W-:Y:S07]  /*8470*/  HMMA.16816.F32.BF16 R76, R136.reuse, R4, R76 ;  /* 0x00000004884c723c */ /* 0x042fee000004184c */
[----:B------:R-:W-:Y:S01]  /*8480*/  FADD.FTZ R5, R171, R172 ;  /* 0x000000acab057221 */ /* 0x000fe20000010000 */
[C---:B------:R-:W-:Y:S04]  /*8490*/  HMMA.16816.F32.BF16 R80, R136.reuse, R6, R80 ;  /* 0x000000068850723c */ /* 0x040fe80000041850 */
[----:B------:R-:W-:Y:S04]  /*84a0*/  FADD.FTZ R5, R170, R5 ;  /* 0x00000005aa057221 */ /* 0x000fe80000010000 */
[C---:B---3--:R-:W-:Y:S04]  /*84b0*/  HMMA.16816.F32.BF16 R84, R136.reuse, R8, R84 ;  /* 0x000000088854723c */ /* 0x048fe80000041854 */
[----:B------:R-:W-:Y:S04]  /*84c0*/  FADD.FTZ R2, R178, R5 ;  /* 0x00000005b2027221 */ /* 0x000fe80000010000 */
[C---:B------:R-:W-:Y:S04]  /*84d0*/  HMMA.16816.F32.BF16 R88, R136.reuse, R10, R88 ;  /* 0x0000000a8858723c */ /* 0x040fe80000041858 */
[----:B------:R-:W-:Y:S04]  /*84e0*/  FADD.FTZ R2, R179, R2 ;  /* 0x00000002b3027221 */ /* 0x000fe80000010000 */
[----:B------:R-:W-:Y:S01]  /*84f0*/  FADD.FTZ R225, R225, R2 ;  /* 0x00000002e1e17221 */ /* 0x000fe20000010000 */
[----:B------:R-:W-:Y:S01]  /*8500*/  MOV R2, R132 ;  /* 0x0000008400027202 */ /* 0x000fe20000000f00 */
[C---:B--2---:R-:W-:Y:S03]  /*8510*/  HMMA.16816.F32.BF16 R92, R136.reuse, R12, R92 ;  /* 0x0000000c885c723c */ /* 0x044fe6000004185c */
[----:B------:R-:W-:Y:S04]  /*8520*/  FADD.FTZ R226, R226, R225 ;  /* 0x000000e1e2e27221 */ /* 0x000fe80000010000 */
[----:B------:R-:W-:Y:S01]  /*8530*/  FADD.FTZ R231, R231, R226 ;  /* 0x000000e2e7e77221 */ /* 0x000fe20000010000 */
[----:B------:R-:W-:Y:S04]  /*8540*/  HMMA.16816.F32.BF16 R96, R136, R14, R96 ;  /* 0x0000000e8860723c */ /* 0x000fe80000041860 */
[----:B------:R-:W-:Y:S04]  /*8550*/  FADD.FTZ R232, R232, R231 ;  /* 0x000000e7e8e87221 */ /* 0x000fe80000010000 */
[----:B------:R-:W-:Y:S04]  /*8560*/  FADD.FTZ R233, R233, R232 ;  /* 0x000000e8e9e97221 */ /* 0x000fe80000010000 */
[----:B------:R-:W-:Y:S04]  /*8570*/  FADD.FTZ R234, R234, R233 ;  /* 0x000000e9eaea7221 */ /* 0x000fe80000010000 */
[----:B------:R-:W-:Y:S04]  /*8580*/  FADD.FTZ R239, R239, R234 ;  /* 0x000000eaefef7221 */ /* 0x000fe80000010000 */
[----:B------:R-:W-:Y:S04]  /*8590*/  FADD.FTZ R240, R240, R239 ;  /* 0x000000eff0f07221 */ /* 0x000fe80000010000 */
[----:B------:R-:W-:Y:S04]  /*85a0*/  FADD.FTZ R219, R241, R240 ;  /* 0x000000f0f1db7221 */ /* 0x000fe80000010000 */
[----:B------:R-:W-:Y:S01]  /*85b0*/  FADD.FTZ R219, R242, R219 ;  /* 0x000000dbf2db7221 */ /* 0x000fe20000010000 */
[----:B------:R-:W-:-:S05]  /*85c0*/  @P0 BRA `(.L_x_175) ;  /* 0xffffc7f000000947 */ /* 0x000fca000383ffff */
.L_x_166:
[----:B------:R-:W1:Y:S01]  /*85d0*/  S2UR UR7, SR_CTAID.X ;  /* 0x00000000000779c3 */ /* 0x000e620000002500 */
[----:B------:R-:W-:Y:S01]  /*85e0*/  ULDC.64 UR4, c[0x0][0x2c8] ;  /* 0x0000b20000047ab9 */ /* 0x000fe20000000a00 */
[----:B------:R-:W-:Y:S01]  /*85f0*/  PLOP3.LUT P0, PT, PT, PT, UP1, 0x40, 0x0 ;  /* 0x000000000000781c */ /* 0x000fe20003f0e818 */
[----:B------:R-:W-:-:S02]  /*8600*/  UMOV UR6, 0x1 ;  /* 0x0000000100067882 */ /* 0x000fc40000000000 */
[----:B-1----:R-:W-:-:S04]  /*8610*/  ULEA UR7, UR7, 0x7f, 0x7 ;  /* 0x0000007f07077891 */ /* 0x002fc8000f8e383f */
[----:B------:R-:W-:-:S03]  /*8620*/  UIMAD.WIDE.U32 UR18, UR7, UR4, URZ ;  /* 0x00000004071272a5 */ /* 0x000fc6000f8e003f */
[----:B------:R-:W-:Y:S02]  /*8630*/  ULDC UR4, c[0x0][0x168] ;  /* 0x00005a0000047ab9 */ /* 0x000fe40000000800 */
[----:B------:R-:W-:Y:S02]  /*8640*/  UIADD3 UR4, UR6, -UR4, URZ ;  /* 0x8000000406047290 */ /* 0x000fe4000fffe03f */
[----:B------:R-:W-:Y:S02]  /*8650*/  @UP2 USHF.R.U32.HI UR7, URZ, UR5, UR19 ;  /* 0x000000053f072299 */ /* 0x000fe40008011613 */
[----:B------:R-:W-:Y:S02]  /*8660*/  ULDC UR6, c[0x0][0x324] ;  /* 0x0000c90000067ab9 */ /* 0x000fe40000000800 */
[----:B------:R-:W-:Y:S02]  /*8670*/  ULDC UR5, c[0x0][0x1d0] ;  /* 0x0000740000057ab9 */ /* 0x000fe40000000800 */
[----:B------:R-:W-:-:S04]  /*8680*/  UIADD3 UR7, UR7, UR5, UR4 ;  /* 0x0000000507077290 */ /* 0x000fc8000fffe004 */
[----:B------:R-:W-:Y:S01]  /*8690*/  UIADD3 UR6, UR7, -UR6, URZ ;  /* 0x8000000607067290 */ /* 0x000fe2000fffe03f */
[----:B------:R-:W-:Y:S05]  /*86a0*/  @P0 BRA `(.L_x_176) ;  /* 0x0000016000000947 */ /* 0x000fea0003800000 */
[----:B------:R-:W-:-:S06]  /*86b0*/  UISETP.GT.AND UP0, UPT, UR7, -0x1, UPT ;  /* 0xffffffff0700788c */ /* 0x000fcc000bf04270 */
[----:B------:R-:W-:-:S13]  /*86c0*/  PLOP3.LUT P0, PT, PT, PT, UP0, 0x80, 0x0 ;  /* 0x000000000000781c */ /* 0x000fda0003f0f008 */
[----:B------:R-:W-:Y:S05]  /*86d0*/  @P0 BRA `(.L_x_177) ;  /* 0x0000009000000947 */ /* 0x000fea0003800000 */
[----:B------:R-:W-:Y:S02]  /*86e0*/  ULDC UR4, c[0x0][0x32c] ;  /* 0x0000cb0000047ab9 */ /* 0x000fe40000000800 */
[----:B------:R-:W-:Y:S02]  /*86f0*/  UISETP.NE.AND UP0, UPT, UR4, 0x1, UPT ;  /* 0x000000010400788c */ /* 0x000fe4000bf05270 */
[----:B------:R-:W-:Y:S02]  /*8700*/  ULOP3.LUT UR7, URZ, UR7, URZ, 0x33, !UPT ;  /* 0x000000073f077292 */ /* 0x000fe4000f8e333f */
[----:B------:R-:W-:Y:S02]  /*8710*/  ULDC.64 UR4, c[0x0][0x330] ;  /* 0x0000cc0000047ab9 */ /* 0x000fe40000000a00 */
[----:B------:R-:W-:-:S07]  /*8720*/  UIMAD.WIDE.U32 UR18, UR7, UR4, URZ ;  /* 0x00000004071272a5 */ /* 0x000fce000f8e003f */
[----:B------:R-:W-:Y:S02]  /*8730*/  @UP0 UMOV UR15, UR19 ;  /* 0x00000013000f0c82 */ /* 0x000fe40008000000 */
[----:B------:R-:W-:-:S04]  /*8740*/  @UP0 USHF.R.U32.HI UR7, URZ, UR5, UR15 ;  /* 0x000000053f070299 */ /* 0x000fc8000801160f */
[----:B------:R-:W-:Y:S01]  /*8750*/  ULOP3.LUT UR7, URZ, UR7, URZ, 0x33, !UPT ;  /* 0x000000073f077292 */ /* 0x000fe2000f8e333f */
[----:B------:R-:W-:Y:S05]  /*8760*/  BRA `(.L_x_178) ;  /* 0x0000006000007947 */ /* 0x000fea0003800000 */
.L_x_177:
[----:B------:R-:W-:Y:S02]  /*8770*/  ULDC UR4, c[0x0][0x32c] ;  /* 0x0000cb0000047ab9 */ /* 0x000fe40000000800 */
[----:B------:R-:W-:-:S03]  /*8780*/  UISETP.NE.AND UP0, UPT, UR4, 0x1, UPT ;  /* 0x000000010400788c */ /* 0x000fc6000bf05270 */
[----:B------:R-:W-:Y:S02]  /*8790*/  ULDC.64 UR4, c[0x0][0x330] ;  /* 0x0000cc0000047ab9 */ /* 0x000fe40000000a00 */
[----:B------:R-:W-:-:S07]  /*87a0*/  UIMAD.WIDE.U32 UR18, UR7, UR4, URZ ;  /* 0x00000004071272a5 */ /* 0x000fce000f8e003f */
[----:B------:R-:W-:Y:S02]  /*87b0*/  @UP0 UMOV UR15, UR19 ;  /* 0x00000013000f0c82 */ /* 0x000fe40008000000 */
[----:B------:R-:W-:Y:S02]  /*87c0*/  @UP0 USHF.R.U32.HI UR7, URZ, UR5, UR15 ;  /* 0x000000053f070299 */ /* 0x000fe4000801160f */
.L_x_178:
[----:B------:R-:W-:Y:S02]  /*87d0*/  ULDC UR4, c[0x0][0x32c] ;  /* 0x0000cb0000047ab9 */ /* 0x000fe40000000800 */
[----:B------:R-:W-:-:S04]  /*87e0*/  UIMAD UR4, UR7, UR4, URZ ;  /* 0x00000004070472a4 */ /* 0x000fc8000f8e023f */
[----:B------:R-:W-:-:S04]  /*87f0*/  UISETP.LT.AND UP0, UPT, UR6, UR4, UPT ;  /* 0x000000040600728c */ /* 0x000fc8000bf01270 */
[----:B------:R-:W-:-:S04]  /*8800*/  USEL UR6, UR6, UR4, !UP0 ;  /* 0x0000000406067287 */ /* 0x000fc8000c000000 */
.L_x_176:
[----:B------:R-:W-:-:S04]  /*8810*/  UIADD3 UR6, UR6, 0x3f, URZ ;  /* 0x0000003f06067890 */ /* 0x000fc8000fffe03f */
        /* <DEDUP_REMOVED lines=8> */
[----:B------:R-:W-:Y:S01]  /*88a0*/  IADD3 R227, P6, R208, 0x40, RZ ;  /* 0x00000040d0e37810 */ /* 0x000fe20007fde0ff */
[----:B------:R-:W-:Y:S01]  /*88b0*/  IMAD.MOV.U32 R135, RZ, RZ, R132 ;  /* 0x000000ffff877224 */ /* 0x000fe200078e0084 */
[----:B------:R-:W-:Y:S01]  /*88c0*/  IADD3 R223, P4, R210, 0x40, RZ ;  /* 0x00000040d2df7810 */ /* 0x000fe20007f9e0ff */
[----:B------:R-:W-:Y:S01]  /*88d0*/  IMAD.MOV.U32 R3, RZ, RZ, R0 ;  /* 0x000000ffff037224 */ /* 0x000fe200078e0000 */
[----:B------:R-:W-:Y:S01]  /*88e0*/  IADD3 R225, P5, R208, 0x80, RZ ;  /* 0x00000080d0e17810 */ /* 0x000fe20007fbe0ff */
[----:B------:R-:W-:Y:S01]  /*88f0*/  IMAD.X R226, RZ, RZ, R215, P6 ;  /* 0x000000ffffe27224 */ /* 0x000fe200030e06d7 */
[----:B------:R-:W-:Y:S01]  /*8900*/  IADD3 R221, P0, R210, 0x80, RZ ;  /* 0x00000080d2dd7810 */ /* 0x000fe20007f1e0ff */
[----:B------:R-:W-:Y:S01]  /*8910*/  IMAD.X R222, RZ, RZ, R217, P4 ;  /* 0x000000ffffde7224 */ /* 0x000fe200020e06d9 */
[----:B------:R-:W-:Y:S01]  /*8920*/  IADD3.X R224, RZ, R215, RZ, P5, !PT ;  /* 0x000000d7ffe07210 */ /* 0x000fe20002ffe4ff */
[----:B------:R-:W-:Y:S01]  /*8930*/  UMOV UR18, UR13 ;  /* 0x0000000d00127c82 */ /* 0x000fe20008000000 */
[----:B------:R-:W-:Y:S01]  /*8940*/  IADD3.X R220, RZ, R217, RZ, P0, !PT ;  /* 0x000000d9ffdc7210 */ /* 0x000fe200007fe4ff */
[----:B------:R-:W-:-:S02]  /*8950*/  ULDC.64 UR6, c[0x0][0x208] ;  /* 0x0000820000067ab9 */ /* 0x000fc40000000a00 */
[----:B------:R-:W-:Y:S02]  /*8960*/  ULDC.64 UR4, c[0x0][0x1e0] ;  /* 0x0000780000047ab9 */ /* 0x000fe40000000a00 */
.L_x_180:
        /* <DEDUP_REMOVED lines=15> */
[----:B------:R-:W-:Y:S01]  /*8a60*/  @!UP3 ULEA UR19, UP0, UR6, UR19, 0x5 ;  /* 0x000000130613b291 */ /* 0x000fe2000f80283f */
[----:B------:R-:W1:Y:S03]  /*8a70*/  LDSM.16.M88.4 R8, [R205+0x6100] ;  /* 0x00610000cd08783b */ /* 0x000e660000000200 */
[----:B------:R-:W-:Y:S02]  /*8a80*/  @!P0 IADD3.X R0, R215, UR13, RZ, P6, !PT ;  /* 0x0000000dd7008c10 */ /* 0x000fe4000b7fe4ff */
[----:B------:R-:W-:Y:S02]  /*8a90*/  @!P0 LEA R22, P6, R5, c[0x0][0x1f8], 0x1 ;  /* 0x00007e0005168a11 */ /* 0x000fe400078c08ff */
[----:B------:R-:W-:Y:S01]  /*8aa0*/  @!P0 IADD3.X R2, R226, UR13, RZ, P5, !PT ;  /* 0x0000000de2028c10 */ /* 0x000fe2000affe4ff */
[----:B------:R-:W2:Y:S01]  /*8ab0*/  LDSM.16.M88.4 R16, [R205+0x6900] ;  /* 0x00690000cd10783b */ /* 0x000ea20000000200 */
[----:B------:R-:W-:Y:S02]  /*8ac0*/  @!P0 LEA R20, P5, R7, c[0x0][0x1f8], 0x1 ;  /* 0x00007e0007148a11 */ /* 0x000fe400078a08ff */
[----:B------:R-:W-:Y:S01]  /*8ad0*/  @!P0 IADD3.X R4, R224, UR13, RZ, P4, !PT ;  /* 0x0000000de0048c10 */ /* 0x000fe2000a7fe4ff */
[----:B------:R-:W-:Y:S01]  /*8ae0*/  @!UP3 ULEA.HI.X UR13, UR6, UR13, UR7, 0x5, UP0 ;  /* 0x0000000d060db291 */ /* 0x000fe200080f2c07 */
[----:B------:R-:W-:Y:S01]  /*8af0*/  @!P0 LEA R28, P4, R13, c[0x0][0x1f8], 0x1 ;  /* 0x00007e000d1c8a11 */ /* 0x000fe200078808ff */
[----:B------:R-:W-:Y:S01]  /*8b00*/  UISETP.GT.AND UP3, UPT, UR18, UR8, UPT ;  /* 0x000000081200728c */ /* 0x000fe2000bf64270 */
[----:B------:R-:W-:Y:S01]  /*8b10*/  @!P0 LEA.HI.X R23, R5, c[0x0][0x1fc], R0, 0x1, P6 ;  /* 0x00007f0005178a11 */ /* 0x000fe200030f0c00 */
[----:B------:R-:W3:Y:S01]  /*8b20*/  LDSM.16.M88.4 R24, [R205+0x7100] ;  /* 0x00710000cd18783b */ /* 0x000ee20000000200 */
[----:B------:R-:W-:Y:S02]  /*8b30*/  @!P0 LEA.HI.X R21, R7, c[0x0][0x1fc], R2, 0x1, P5 ;  /* 0x00007f0007158a11 */ /* 0x000fe400028f0c02 */
[----:B------:R-:W-:Y:S02]  /*8b40*/  @!P0 LEA.HI.X R29, R13, c[0x0][0x1fc], R4, 0x1, P4 ;  /* 0x00007f000d1d8a11 */ /* 0x000fe400020f0c04 */
[----:B------:R-:W-:Y:S02]  /*8b50*/  @!P0 IADD3 R5, P6, R208, UR19, RZ ;  /* 0x00000013d0058c10 */ /* 0x000fe4000ffde0ff */
[----:B------:R-:W-:Y:S01]  /*8b60*/  @!P0 IADD3 R7, P5, R227, UR19, RZ ;  /* 0x00000013e3078c10 */ /* 0x000fe2000ffbe0ff */
[----:B------:R-:W4:Y:S01]  /*8b70*/  LDSM.16.M88.4 R136, [R205+0x7900] ;  /* 0x00790000cd88783b */ /* 0x000f220000000200 */
[----:B------:R-:W-:Y:S02]  /*8b80*/  @!P0 IADD3 R13, P4, R225, UR19, RZ ;  /* 0x00000013e10d8c10 */ /* 0x000fe4000ff9e0ff */
[----:B------:R-:W-:Y:S02]  /*8b90*/  @!P0 IADD3.X R0, R215, UR13, RZ, P6, !PT ;  /* 0x0000000dd7008c10 */ /* 0x000fe4000b7fe4ff */
[----:B------:R-:W-:Y:S02]  /*8ba0*/  @!P0 LEA R170, P6, R5, c[0x0][0x1f8], 0x1 ;  /* 0x00007e0005aa8a11 */ /* 0x000fe400078c08ff */
[----:B------:R-:W-:Y:S01]  /*8bb0*/  @!P0 IADD3.X R2, R226, UR13, RZ, P5, !PT ;  /* 0x0000000de2028c10 */ /* 0x000fe2000affe4ff */
[----:B------:R-:W-:Y:S01]  /*8bc0*/  LDSM.16.M88.4 R140, [R202+0xc100] ;  /* 0x00c10000ca8c783b */ /* 0x000fe20000000200 */
[----:B------:R-:W-:Y:S02]  /*8bd0*/  @!P0 LEA R168, P5, R7, c[0x0][0x1f8], 0x1 ;  /* 0x00007e0007a88a11 */ /* 0x000fe400078a08ff */
[----:B------:R-:W-:Y:S01]  /*8be0*/  @!P0 IADD3.X R4, R224, UR13, RZ, P4, !PT ;  /* 0x0000000de0048c10 */ /* 0x000fe2000a7fe4ff */
[----:B------:R-:W-:Y:S01]  /*8bf0*/  UIADD3 UR13, UR18, -0x1, URZ ;  /* 0xffffffff120d7890 */ /* 0x000fe2000fffe03f */
[----:B------:R-:W-:Y:S02]  /*8c00*/  @!P0 LEA R132, P4, R13, c[0x0][0x1f8], 0x1 ;  /* 0x00007e000d848a11 */ /* 0x000fe400078808ff */
[----:B------:R-:W-:Y:S01]  /*8c10*/  @!P0 LEA.HI.X R171, R5, c[0x0][0x1fc], R0, 0x1, P6 ;  /* 0x00007f0005ab8a11 */ /* 0x000fe200030f0c00 */
[----:B------:R-:W5:Y:S01]  /*8c20*/  LDSM.16.M88.4 R144, [R204] ;  /* 0x00000000cc90783b */ /* 0x000f620000000200 */
[----:B------:R-:W-:Y:S01]  /*8c30*/  @!P0 LEA.HI.X R169, R7, c[0x0][0x1fc], R2, 0x1, P5 ;  /* 0x00007f0007a98a11 */ /* 0x000fe200028f0c02 */
[----:B------:R-:W-:Y:S01]  /*8c40*/  @UP3 UIMAD.WIDE.U32 UR22, UR13, UR4, URZ ;  /* 0x000000040d1632a5 */ /* 0x000fe2000f8e003f */
[----:B------:R-:W-:Y:S01]  /*8c50*/  @!P0 LEA.HI.X R133, R13, c[0x0][0x1fc], R4, 0x1, P4 ;  /* 0x00007f000d858a11 */ /* 0x000fe200020f0c04 */
[----:B------:R-:W-:Y:S01]  /*8c60*/  @UP3 USHF.R.S32.HI UR19, URZ, 0x1f, UR13 ;  /* 0x0000001f3f133899 */ /* 0x000fe2000801140d */
[C---:B-1----:R-:W-:Y:S01]  /*8c70*/  HMMA.16816.F32.BF16 R4, R32.reuse, R8, RZ ;  /* 0x000000082004723c */ /* 0x042fe200000418ff */
[----:B------:R-:W-:Y:S02]  /*8c80*/  @UP3 USHF.L.U32 UR20, UR22, 0x6, URZ ;  /* 0x0000000616143899 */ /* 0x000fe4000800063f */
[----:B------:R-:W1:Y:S01]  /*8c90*/  LDSM.16.M88.4 R148, [R195] ;  /* 0x00000000c394783b */ /* 0x000e620000000200 */
[----:B------:R-:W-:Y:S04]  /*8ca0*/  @UP3 UIMAD UR19, UR19, UR4, URZ ;  /* 0x00000004131332a4 */ /* 0x000fe8000f8e023f */
[C---:B------:R-:W-:Y:S01]  /*8cb0*/  HMMA.16816.F32.BF16 R8, R32.reuse, R10, RZ ;  /* 0x0000000a2008723c */ /* 0x040fe200000418ff */
[----:B------:R-:W-:Y:S02]  /*8cc0*/  @UP3 UIMAD UR19, UR13, UR5, UR19 ;  /* 0x000000050d1332a4 */ /* 0x000fe4000f8e0213 */
[----:B------:R-:W1:Y:S02]  /*8cd0*/  LDSM.16.M88.4 R152, [R194] ;  /* 0x00000000c298783b */ /* 0x000e640000000200 */
[----:B------:R-:W-:Y:S03]  /*8ce0*/  @UP3 UIADD3 UR19, UR23, UR19, URZ ;  /* 0x0000001317133290 */ /* 0x000fe6000fffe03f */
[C---:B--2---:R-:W-:Y:S01]  /*8cf0*/  HMMA.16816.F32.BF16 R12, R32.reuse, R16, RZ ;  /* 0x00000010200c723c */ /* 0x044fe200000418ff */
[----:B------:R-:W-:Y:S02]  /*8d00*/  @UP3 USHF.L.U64.HI UR19, UR22, 0x6, UR19 ;  /* 0x0000000616133899 */ /* 0x000fe40008010213 */
[----:B------:R-:W2:Y:S05]  /*8d10*/  LDSM.16.M88.4 R156, [R193] ;  /* 0x00000000c19c783b */ /* 0x000eaa0000000200 */
[C---:B------:R-:W-:Y:S03]  /*8d20*/  HMMA.16816.F32.BF16 R16, R32.reuse, R18, RZ ;  /* 0x000000122010723c */ /* 0x040fe600000418ff */
[----:B------:R-:W-:Y:S01]  /*8d30*/  @!PT LDS RZ, [RZ] ;  /* 0x00000000fffff984 */ /* 0x000fe20000000800 */
[----:B------:R-:W-:Y:S01]  /*8d40*/  @!PT LDS RZ, [RZ] ;  /* 0x00000000fffff984 */ /* 0x000fe20000000800 */
[----:B------:R-:W-:Y:S01]  /*8d50*/  @!PT LDS RZ, [RZ] ;  /* 0x00000000fffff984 */ /* 0x000fe20000000800 */
[----:B------:R3:W-:Y:S08]  /*8d60*/  @!P0 LDGSTS.E.BYPASS.LTC128B.128 [R207+0x100], [R22.64], !P3 ;  /* 0x0010000016cf8fae */ /* 0x0007f0000d901d50 */
[----:B------:R3:W-:Y:S08]  /*8d70*/  @!P0 LDGSTS.E.BYPASS.LTC128B.128 [R207+0x2100], [R20.64], !P2 ;  /* 0x0210000014cf8fae */ /* 0x0007f0000d101d50 */
[----:B------:R4:W-:Y:S08]  /*8d80*/  @!P0 LDGSTS.E.BYPASS.LTC128B.128 [R207+0x4100], [R28.64], !P1 ;  /* 0x041000001ccf8fae */ /* 0x0009f0000c901d50 */
[----:B------:R1:W-:Y:S08]  /*8d90*/  @!P0 LDGSTS.E.BYPASS.LTC128B.128 [R207+0x1100], [R170.64], !P3 ;  /* 0x01100000aacf8fae */ /* 0x0003f0000d901d50 */
[----:B------:R1:W-:Y:S01]  /*8da0*/  @!P0 LDGSTS.E.BYPASS.LTC128B.128 [R207+0x3100], [R168.64], !P2 ;  /* 0x03100000a8cf8fae */ /* 0x0003e2000d101d50 */
[C---:B---3--:R-:W-:Y:S07]  /*8db0*/  HMMA.16816.F32.BF16 R20, R32.reuse, R24, RZ ;  /* 0x000000182014723c */ /* 0x048fee00000418ff */
[----:B------:R3:W-:Y:S01]  /*8dc0*/  @!P0 LDGSTS.E.BYPASS.LTC128B.128 [R207+0x5100], [R132.64], !P1 ;  /* 0x0510000084cf8fae */ /* 0x0007e2000c901d50 */
[----:B------:R-:W-:Y:S01]  /*8dd0*/  PLOP3.LUT P0, PT, PT, PT, UP3, 0x80, 0x0 ;  /* 0x000000000000781c */ /* 0x000fe20003f0f038 */
[C---:B------:R-:W-:Y:S06]  /*8de0*/  HMMA.16816.F32.BF16 R24, R32.reuse, R26, RZ ;  /* 0x0000001a2018723c */ /* 0x040fec00000418ff */
[----:B------:R-:W-:Y:S02]  /*8df0*/  LDSM.16.M88.4 R160, [R201+0xc100] ;  /* 0x00c10000c9a0783b */ /* 0x000fe40000000200 */
[C---:B----4-:R-:W-:Y:S06]  /*8e00*/  HMMA.16816.F32.BF16 R28, R32.reuse, R136, RZ ;  /* 0x00000088201c723c */ /* 0x050fec00000418ff */
[----:B------:R-:W0:Y:S02]  /*8e10*/  LDGDEPBAR ;  /* 0x00000000000079af */ /* 0x000e240000000000 */
[----:B------:R-:W-:Y:S06]  /*8e20*/  HMMA.16816.F32.BF16 R32, R32, R138, RZ ;  /* 0x0000008a2020723c */ /* 0x000fec00000418ff */
[----:B------:R-:W4:Y:S02]  /*8e30*/  LDSM.16.M88.4 R164, [R200+0x6100] ;  /* 0x00610000c8a4783b */ /* 0x000f240000000200 */
[C---:B-----5:R-:W-:Y:S06]  /*8e40*/  HMMA.16816.F32.BF16 R4, R140.reuse, R144, R4 ;  /* 0x000000908c04723c */ /* 0x060fec0000041804 */
[----:B------:R-:W5:Y:S02]  /*8e50*/  LDSM.16.M88.4 R136, [R200+0x6900] ;  /* 0x00690000c888783b */ /* 0x000f640000000200 */
[C---:B------:R-:W-:Y:S06]  /*8e60*/  HMMA.16816.F32.BF16 R8, R140.reuse, R146, R8 ;  /* 0x000000928c08723c */ /* 0x040fec0000041808 */
[----:B-1----:R-:W1:Y:S02]  /*8e70*/  LDSM.16.M88.4 R168, [R200+0x7100] ;  /* 0x00710000c8a8783b */ /* 0x002e640000000200 */
[C---:B------:R-:W-:Y:S06]  /*8e80*/  HMMA.16816.F32.BF16 R12, R140.reuse, R148, R12 ;  /* 0x000000948c0c723c */ /* 0x040fec000004180c */
[----:B------:R-:W1:Y:S02]  /*8e90*/  LDSM.16.M88.4 R172, [R200+0x7900] ;  /* 0x00790000c8ac783b */ /* 0x000e640000000200 */
[C---:B------:R-:W-:Y:S06]  /*8ea0*/  HMMA.16816.F32.BF16 R16, R140.reuse, R150, R16 ;  /* 0x000000968c10723c */ /* 0x040fec0000041810 */
[----:B------:R-:W-:Y:S02]  /*8eb0*/  LDSM.16.M88.4 R176, [R199+0xc100] ;  /* 0x00c10000c7b0783b */ /* 0x000fe40000000200 */
[C---:B------:R-:W-:Y:S06]  /*8ec0*/  HMMA.16816.F32.BF16 R20, R140.reuse, R152, R20 ;  /* 0x000000988c14723c */ /* 0x040fec0000041814 */
[----:B------:R-:W1:Y:S02]  /*8ed0*/  LDSM.16.M88.4 R180, [R192] ;  /* 0x00000000c0b4783b */ /* 0x000e640000000200 */
[C---:B------:R-:W-:Y:S06]  /*8ee0*/  HMMA.16816.F32.BF16 R24, R140.reuse, R154, R24 ;  /* 0x0000009a8c18723c */ /* 0x040fec0000041818 */
[----:B------:R-:W-:Y:S02]  /*8ef0*/  LDSM.16.M88.4 R144, [R192+0x1000] ;  /* 0x00100000c090783b */ /* 0x000fe40000000200 */
[C---:B--2---:R-:W-:Y:S06]  /*8f00*/  HMMA.16816.F32.BF16 R28, R140.reuse, R156, R28 ;  /* 0x0000009c8c1c723c */ /* 0x044fec000004181c */
[----:B------:R-:W-:Y:S02]  /*8f10*/  LDSM.16.M88.4 R148, [R192+0x1800] ;  /* 0x00180000c094783b */ /* 0x000fe40000000200 */
[----:B------:R-:W-:Y:S06]  /*8f20*/  HMMA.16816.F32.BF16 R32, R140, R158, R32 ;  /* 0x0000009e8c20723c */ /* 0x000fec0000041820 */
[----:B------:R-:W2:Y:S02]  /*8f30*/  LDSM.16.M88.4 R140, [R192+0x800] ;  /* 0x00080000c08c783b */ /* 0x000ea40000000200 */
[C---:B----4-:R-:W-:Y:S06]  /*8f40*/  HMMA.16816.F32.BF16 R4, R160.reuse, R164, R4 ;  /* 0x000000a4a004723c */ /* 0x050fec0000041804 */
[----:B------:R-:W-:Y:S02]  /*8f50*/  LDSM.16.M88.4 R152, [R206+0x10100] ;  /* 0x01010000ce98783b */ /* 0x000fe40000000200 */
[C---:B------:R-:W-:Y:S06]  /*8f60*/  HMMA.16816.F32.BF16 R8, R160.reuse, R166, R8 ;  /* 0x000000a6a008723c */ /* 0x040fec0000041808 */
[----:B------:R-:W4:Y:S02]  /*8f70*/  LDSM.16.M88.4 R156, [R205+0x8100] ;  /* 0x00810000cd9c783b */ /* 0x000f240000000200 */
[C---:B-----5:R-:W-:Y:S06]  /*8f80*/  HMMA.16816.F32.BF16 R12, R160.reuse, R136, R12 ;  /* 0x00000088a00c723c */ /* 0x060fec000004180c */
[----:B------:R-:W-:Y:S02]  /*8f90*/  LDSM.16.M88.4 R164, [R205+0x9900] ;  /* 0x00990000cda4783b */ /* 0x000fe40000000200 */
[C---:B------:R-:W-:Y:S06]  /*8fa0*/  HMMA.16816.F32.BF16 R16, R160.reuse, R138, R16 ;  /* 0x0000008aa010723c */ /* 0x040fec0000041810 */
[----:B------:R-:W5:Y:S02]  /*8fb0*/  LDSM.16.M88.4 R136, [R205+0x8900] ;  /* 0x00890000cd88783b */ /* 0x000f640000000200 */
[C---:B-1----:R-:W-:Y:S08]  /*8fc0*/  HMMA.16816.F32.BF16 R20, R160.reuse, R168, R20 ;  /* 0x000000a8a014723c */ /* 0x042ff00000041814 */
[C---:B------:R-:W-:Y:S01]  /*8fd0*/  HMMA.16816.F32.BF16 R24, R160.reuse, R170, R24 ;  /* 0x000000aaa018723c */ /* 0x040fe20000041818 */
[----:B------:R-:W-:Y:S07]  /*8fe0*/  LDSM.16.M88.4 R168, [R202+0x10100] ;  /* 0x01010000caa8783b */ /* 0x000fee0000000200 */
[C---:B------:R-:W-:Y:S08]  /*8ff0*/  HMMA.16816.F32.BF16 R28, R160.reuse, R172, R28 ;  /* 0x000000aca01c723c */ /* 0x040ff0000004181c */
[----:B------:R-:W-:Y:S01]  /*9000*/  HMMA.16816.F32.BF16 R32, R160, R174, R32 ;  /* 0x000000aea020723c */ /* 0x000fe20000041820 */
[----:B------:R-:W1:Y:S07]  /*9010*/  LDSM.16.M88.4 R160, [R205+0x9100] ;  /* 0x00910000cda0783b */ /* 0x000e6e0000000200 */
[C---:B------:R-:W-:Y:S01]  /*9020*/  HMMA.16816.F32.BF16 R4, R176.reuse, R180, R4 ;  /* 0x000000b4b004723c */ /* 0x040fe20000041804 */
[----:B------:R-:W1:Y:S07]  /*9030*/  LDSM.16.M88.4 R172, [R191] ;  /* 0x00000000bfac783b */ /* 0x000e6e0000000200 */
[C---:B------:R-:W-:Y:S01]  /*9040*/  HMMA.16816.F32.BF16 R8, R176.reuse, R182, R8 ;  /* 0x000000b6b008723c */ /* 0x040fe20000041808 */
[----:B------:R-:W-:Y:S07]  /*9050*/  LDSM.16.M88.4 R180, [R200+0x8100] ;  /* 0x00810000c8b4783b */ /* 0x000fee0000000200 */
[C---:B--2---:R-:W-:Y:S08]  /*9060*/  HMMA.16816.F32.BF16 R12, R176.reuse, R140, R12 ;  /* 0x0000008cb00c723c */ /* 0x044ff0000004180c */
[C---:B------:R-:W-:Y:S01]  /*9070*/  HMMA.16816.F32.BF16 R16, R176.reuse, R142, R16 ;  /* 0x0000008eb010723c */ /* 0x040fe20000041810 */
[----:B------:R-:W2:Y:S07]  /*9080*/  LDSM.16.M88.4 R140, [R190] ;  /* 0x00000000be8c783b */ /* 0x000eae0000000200 */
[C---:B------:R-:W-:Y:S08]  /*9090*/  HMMA.16816.F32.BF16 R20, R176.reuse, R144, R20 ;  /* 0x00000090b014723c */ /* 0x040ff00000041814 */
[C---:B------:R-:W-:Y:S01]  /*90a0*/  HMMA.16816.F32.BF16 R24, R176.reuse, R146, R24 ;  /* 0x00000092b018723c */ /* 0x040fe20000041818 */
[----:B------:R-:W1:Y:S07]  /*90b0*/  LDSM.16.M88.4 R144, [R189] ;  /* 0x00000000bd90783b */ /* 0x000e6e0000000200 */
[C---:B------:R-:W-:Y:S08]  /*90c0*/  HMMA.16816.F32.BF16 R28, R176.reuse, R148, R28 ;  /* 0x00000094b01c723c */ /* 0x040ff0000004181c */
[----:B------:R-:W-:Y:S01]  /*90d0*/  HMMA.16816.F32.BF16 R32, R176, R150, R32 ;  /* 0x00000096b020723c */ /* 0x000fe20000041820 */
[----:B------:R-:W2:Y:S07]  /*90e0*/  LDSM.16.M88.4 R148, [R188] ;  /* 0x00000000bc94783b */ /* 0x000eae0000000200 */
[C---:B----4-:R-:W-:Y:S01]  /*90f0*/  HMMA.16816.F32.BF16 R4, R152.reuse, R156, R4 ;  /* 0x0000009c9804723c */ /* 0x050fe20000041804 */
[----:B------:R-:W4:Y:S07]  /*9100*/  LDSM.16.M88.4 R176, [R201+0x10100] ;  /* 0x01010000c9b0783b */ /* 0x000f2e0000000200 */
[C---:B------:R-:W-:Y:S01]  /*9110*/  HMMA.16816.F32.BF16 R8, R152.reuse, R158, R8 ;  /* 0x0000009e9808723c */ /* 0x040fe20000041808 */
[----:B------:R-:W-:Y:S07]  /*9120*/  LDSM.16.M88.4 R156, [R200+0x9900] ;  /* 0x00990000c89c783b */ /* 0x000fee0000000200 */
[C---:B-----5:R-:W-:Y:S08]  /*9130*/  HMMA.16816.F32.BF16 R12, R152.reuse, R136, R12 ;  /* 0x00000088980c723c */ /* 0x060ff0000004180c */
[C---:B------:R-:W-:Y:S01]  /*9140*/  HMMA.16816.F32.BF16 R16, R152.reuse, R138, R16 ;  /* 0x0000008a9810723c */ /* 0x040fe20000041810 */
[----:B------:R-:W5:Y:S07]  /*9150*/  LDSM.16.M88.4 R136, [R200+0x8900] ;  /* 0x00890000c888783b */ /* 0x000f6e0000000200 */
[C---:B-1----:R-:W-:Y:S08]  /*9160*/  HMMA.16816.F32.BF16 R20, R152.reuse, R160, R20 ;  /* 0x000000a09814723c */ /* 0x042ff00000041814 */
[C---:B------:R-:W-:Y:S01]  /*9170*/  HMMA.16816.F32.BF16 R24, R152.reuse, R162, R24 ;  /* 0x000000a29818723c */ /* 0x040fe20000041818 */
[----:B------:R-:W-:Y:S07]  /*9180*/  LDSM.16.M88.4 R160, [R199+0x10100] ;  /* 0x01010000c7a0783b */ /* 0x000fee0000000200 */
[C---:B------:R-:W-:Y:S08]  /*9190*/  HMMA.16816.F32.BF16 R28, R152.reuse, R164, R28 ;  /* 0x000000a4981c723c */ /* 0x040ff0000004181c */
[----:B------:R-:W-:Y:S01]  /*91a0*/  HMMA.16816.F32.BF16 R32, R152, R166, R32 ;  /* 0x000000a69820723c */ /* 0x000fe20000041820 */
[----:B------:R-:W1:Y:S07]  /*91b0*/  LDSM.16.M88.4 R152, [R200+0x9100] ;  /* 0x00910000c898783b */ /* 0x000e6e0000000200 */
[C---:B------:R-:W-:Y:S01]  /*91c0*/  HMMA.16816.F32.BF16 R4, R168.reuse, R172, R4 ;  /* 0x000000aca804723c */ /* 0x040fe20000041804 */
[----:B------:R-:W1:Y:S07]  /*91d0*/  LDSM.16.M88.4 R164, [R192+0x2000] ;  /* 0x00200000c0a4783b */ /* 0x000e6e0000000200 */
[C---:B------:R-:W-:Y:S01]  /*91e0*/  HMMA.16816.F32.BF16 R8, R168.reuse, R174, R8 ;  /* 0x000000aea808723c */ /* 0x040fe20000041808 */
[----:B------:R-:W-:Y:S07]  /*91f0*/  LDSM.16.M88.4 R172, [R205+0xa100] ;  /* 0x00a10000cdac783b */ /* 0x000fee0000000200 */
[C---:B--2---:R-:W-:Y:S08]  /*9200*/  HMMA.16816.F32.BF16 R12, R168.reuse, R140, R12 ;  /* 0x0000008ca80c723c */ /* 0x044ff0000004180c */
[C---:B------:R-:W-:Y:S01]  /*9210*/  HMMA.16816.F32.BF16 R16, R168.reuse, R142, R16 ;  /* 0x0000008ea810723c */ /* 0x040fe20000041810 */
[----:B------:R-:W2:Y:S07]  /*9220*/  LDSM.16.M88.4 R140, [R192+0x2800] ;  /* 0x00280000c08c783b */ /* 0x000eae0000000200 */
[C---:B------:R-:W-:Y:S08]  /*9230*/  HMMA.16816.F32.BF16 R20, R168.reuse, R144, R20 ;  /* 0x00000090a814723c */ /* 0x040ff00000041814 */
[C---:B------:R-:W-:Y:S01]  /*9240*/  HMMA.16816.F32.BF16 R24, R168.reuse, R146, R24 ;  /* 0x00000092a818723c */ /* 0x040fe20000041818 */
[----:B------:R-:W1:Y:S07]  /*9250*/  LDSM.16.M88.4 R144, [R192+0x3000] ;  /* 0x00300000c090783b */ /* 0x000e6e0000000200 */
[C---:B------:R-:W-:Y:S08]  /*9260*/  HMMA.16816.F32.BF16 R28, R168.reuse, R148, R28 ;  /* 0x00000094a81c723c */ /* 0x040ff0000004181c */
[----:B------:R-:W-:Y:S01]  /*9270*/  HMMA.16816.F32.BF16 R32, R168, R150, R32 ;  /* 0x00000096a820723c */ /* 0x000fe20000041820 */
[----:B------:R-:W2:Y:S07]  /*9280*/  LDSM.16.M88.4 R148, [R192+0x3800] ;  /* 0x00380000c094783b */ /* 0x000eae0000000200 */
[C---:B----4-:R-:W-:Y:S01]  /*9290*/  HMMA.16816.F32.BF16 R4, R176.reuse, R180, R4 ;  /* 0x000000b4b004723c */ /* 0x050fe20000041804 */
[----:B------:R-:W4:Y:S07]  /*92a0*/  LDSM.16.M88.4 R168, [R206+0x14100] ;  /* 0x01410000cea8783b */ /* 0x000f2e0000000200 */
[C---:B------:R-:W-:Y:S01]  /*92b0*/  HMMA.16816.F32.BF16 R8, R176.reuse, R182, R8 ;  /* 0x000000b6b008723c */ /* 0x040fe20000041808 */
[----:B------:R-:W-:Y:S07]  /*92c0*/  LDSM.16.M88.4 R180, [R187] ;  /* 0x00000000bbb4783b */ /* 0x000fee0000000200 */
[C---:B-----5:R-:W-:Y:S08]  /*92d0*/  HMMA.16816.F32.BF16 R12, R176.reuse, R136, R12 ;  /* 0x00000088b00c723c */ /* 0x060ff0000004180c */
[C---:B------:R-:W-:Y:S01]  /*92e0*/  HMMA.16816.F32.BF16 R16, R176.reuse, R138, R16 ;  /* 0x0000008ab010723c */ /* 0x040fe20000041810 */
[----:B------:R-:W5:Y:S07]  /*92f0*/  LDSM.16.M88.4 R136, [R205+0xa900] ;  /* 0x00a90000cd88783b */ /* 0x000f6e0000000200 */
[C---:B-1----:R-:W-:Y:S08]  /*9300*/  HMMA.16816.F32.BF16 R20, R176.reuse, R152, R20 ;  /* 0x00000098b014723c */ /* 0x042ff00000041814 */
[C---:B------:R-:W-:Y:S01]  /*9310*/  HMMA.16816.F32.BF16 R24, R176.reuse, R154, R24 ;  /* 0x0000009ab018723c */ /* 0x040fe20000041818 */
[----:B------:R-:W1:Y:S07]  /*9320*/  LDSM.16.M88.4 R152, [R205+0xb100] ;  /* 0x00b10000cd98783b */ /* 0x000e6e0000000200 */
        /* <DEDUP_REMOVED lines=31> */
[C---:B------:R-:W-:Y:S08]  /*9520*/  HMMA.16816.F32.BF16 R8, R176.reuse, R182, R8 ;  /* 0x000000b6b008723c */ /* 0x040ff00000041808 */
[C---:B--2---:R-:W-:Y:S08]  /*9530*/  HMMA.16816.F32.BF16 R12, R176.reuse, R140, R12 ;  /* 0x0000008cb00c723c */ /* 0x044ff0000004180c */
[C---:B------:R-:W-:Y:S08]  /*9540*/  HMMA.16816.F32.BF16 R16, R176.reuse, R142, R16 ;  /* 0x0000008eb010723c */ /* 0x040ff00000041810 */
[C---:B------:R-:W-:Y:S08]  /*9550*/  HMMA.16816.F32.BF16 R20, R176.reuse, R144, R20 ;  /* 0x00000090b014723c */ /* 0x040ff00000041814 */
[C---:B------:R-:W-:Y:S08]  /*9560*/  HMMA.16816.F32.BF16 R24, R176.reuse, R146, R24 ;  /* 0x00000092b018723c */ /* 0x040ff00000041818 */
[C---:B------:R-:W-:Y:S08]  /*9570*/  HMMA.16816.F32.BF16 R28, R176.reuse, R148, R28 ;  /* 0x00000094b01c723c */ /* 0x040ff0000004181c */
[----:B------:R-:W-:Y:S08]  /*9580*/  HMMA.16816.F32.BF16 R32, R176, R150, R32 ;  /* 0x00000096b020723c */ /* 0x000ff00000041820 */
[C---:B----4-:R-:W-:Y:S08]  /*9590*/  HMMA.16816.F32.BF16 R4, R160.reuse, R164, R4 ;  /* 0x000000a4a004723c */ /* 0x050ff00000041804 */
[C---:B------:R-:W-:Y:S08]  /*95a0*/  HMMA.16816.F32.BF16 R8, R160.reuse, R166, R8 ;  /* 0x000000a6a008723c */ /* 0x040ff00000041808 */
[C---:B-----5:R-:W-:Y:S08]  /*95b0*/  HMMA.16816.F32.BF16 R12, R160.reuse, R136, R12 ;  /* 0x00000088a00c723c */ /* 0x060ff0000004180c */
[C---:B------:R-:W-:Y:S01]  /*95c0*/  HMMA.16816.F32.BF16 R16, R160.reuse, R138, R16 ;  /* 0x0000008aa010723c */ /* 0x040fe20000041810 */
[----:B------:R-:W2:Y:S07]  /*95d0*/  LDSM.16.M88.4 R136, [R192+0x4800] ;  /* 0x00480000c088783b */ /* 0x000eae0000000200 */
[C---:B-1----:R-:W-:Y:S08]  /*95e0*/  HMMA.16816.F32.BF16 R20, R160.reuse, R152, R20 ;  /* 0x00000098a014723c */ /* 0x042ff00000041814 */
[C---:B------:R-:W-:Y:S08]  /*95f0*/  HMMA.16816.F32.BF16 R24, R160.reuse, R154, R24 ;  /* 0x0000009aa018723c */ /* 0x040ff00000041818 */
[C---:B------:R-:W-:Y:S08]  /*9600*/  HMMA.16816.F32.BF16 R28, R160.reuse, R156, R28 ;  /* 0x0000009ca01c723c */ /* 0x040ff0000004181c */
[----:B------:R-:W-:Y:S08]  /*9610*/  HMMA.16816.F32.BF16 R32, R160, R158, R32 ;  /* 0x0000009ea020723c */ /* 0x000ff00000041820 */
[C---:B------:R-:W-:Y:S08]  /*9620*/  HMMA.16816.F32.BF16 R4, R168.reuse, R172, R4 ;  /* 0x000000aca804723c */ /* 0x040ff00000041804 */
[C---:B------:R-:W-:Y:S08]  /*9630*/  HMMA.16816.F32.BF16 R8, R168.reuse, R174, R8 ;  /* 0x000000aea808723c */ /* 0x040ff00000041808 */
[C---:B--2---:R-:W-:Y:S08]  /*9640*/  HMMA.16816.F32.BF16 R12, R168.reuse, R136, R12 ;  /* 0x00000088a80c723c */ /* 0x044ff0000004180c */
[C---:B------:R-:W-:Y:S04]  /*9650*/  HMMA.16816.F32.BF16 R16, R168.reuse, R138, R16 ;  /* 0x0000008aa810723c */ /* 0x040fe80000041810 */
[----:B------:R-:W-:Y:S02]  /*9660*/  FMUL.FTZ R230, R4, c[0x0][0x320] ;  /* 0x0000c80004e67a20 */ /* 0x000fe40000410000 */
[----:B------:R-:W-:Y:S02]  /*9670*/  FMUL.FTZ R172, R5, c[0x0][0x320] ;  /* 0x0000c80005ac7a20 */ /* 0x000fe40000410000 */
[----:B------:R-:W-:Y:S02]  /*9680*/  FMUL.FTZ R9, R9, c[0x0][0x320] ;  /* 0x0000c80009097a20 */ /* 0x000fe40000410000 */
[----:B------:R-:W1:Y:S02]  /*9690*/  MUFU.TANH R230, R230 ;  /* 0x000000e600e67308 */ /* 0x000e640000002400 */
[----:B------:R-:W-:Y:S02]  /*96a0*/  FMUL.FTZ R10, R10, c[0x0][0x320] ;  /* 0x0000c8000a0a7a20 */ /* 0x000fe40000410000 */
[----:B------:R-:W-:Y:S02]  /*96b0*/  FMUL.FTZ R11, R11, c[0x0][0x320] ;  /* 0x0000c8000b0b7a20 */ /* 0x000fe40000410000 */
[----:B------:R-:W-:Y:S02]  /*96c0*/  FMUL.FTZ R174, R6, c[0x0][0x320] ;  /* 0x0000c80006ae7a20 */ /* 0x000fe40000410000 */
[----:B------:R-:W-:Y:S02]  /*96d0*/  FMUL.FTZ R228, R7, c[0x0][0x320] ;  /* 0x0000c80007e47a20 */ /* 0x000fe40000410000 */
[----:B------:R-:W-:Y:S01]  /*96e0*/  MUFU.TANH R238, R9 ;  /* 0x0000000900ee7308 */ /* 0x000fe20000002400 */
[----:B------:R-:W2:Y:S01]  /*96f0*/  LDSM.16.M88.4 R4, [R192+0x5000] ;  /* 0x00500000c004783b */ /* 0x000ea20000000200 */
[----:B------:R-:W-:Y:S02]  /*9700*/  FMUL.FTZ R234, R8, c[0x0][0x320] ;  /* 0x0000c80008ea7a20 */ /* 0x000fe40000410000 */
[----:B------:R-:W-:Y:S02]  /*9710*/  FMUL.FTZ R182, R12, c[0x0][0x320] ;  /* 0x0000c8000cb67a20 */ /* 0x000fe40000410000 */
[----:B------:R-:W-:Y:S02]  /*9720*/  FMUL.FTZ R13, R13, c[0x0][0x320] ;  /* 0x0000c8000d0d7a20 */ /* 0x000fe40000410000 */
[----:B------:R-:W-:Y:S02]  /*9730*/  FMUL.FTZ R14, R14, c[0x0][0x320] ;  /* 0x0000c8000e0e7a20 */ /* 0x000fe40000410000 */
[----:B------:R-:W-:Y:S01]  /*9740*/  MUFU.TANH R236, R10 ;  /* 0x0000000a00ec7308 */ /* 0x000fe20000002400 */
[----:B------:R-:W-:Y:S02]  /*9750*/  FMUL.FTZ R15, R15, c[0x0][0x320] ;  /* 0x0000c8000f0f7a20 */ /* 0x000fe40000410000 */
[----:B------:R-:W-:Y:S02]  /*9760*/  FMUL.FTZ R16, R16, c[0x0][0x320] ;  /* 0x0000c80010107a20 */ /* 0x000fe40000410000 */
[----:B------:R-:W-:Y:S02]  /*9770*/  FMUL.FTZ R17, R17, c[0x0][0x320] ;  /* 0x0000c80011117a20 */ /* 0x000fe40000410000 */
[----:B------:R-:W-:Y:S02]  /*9780*/  FMUL.FTZ R18, R18, c[0x0][0x320] ;  /* 0x0000c80012127a20 */ /* 0x000fe40000410000 */
[----:B------:R-:W-:Y:S01]  /*9790*/  FMUL.FTZ R19, R19, c[0x0][0x320] ;  /* 0x0000c80013137a20 */ /* 0x000fe20000410000 */
[----:B------:R4:W-:Y:S10]  /*97a0*/  MUFU.TANH R232, R11 ;  /* 0x0000000b00e87308 */ /* 0x0009f40000002400 */
[----:B------:R-:W-:Y:S10]  /*97b0*/  MUFU.TANH R176, R13 ;  /* 0x0000000d00b07308 */ /* 0x000ff40000002400 */
[----:B------:R-:W-:Y:S01]  /*97c0*/  MUFU.TANH R142, R14 ;  /* 0x0000000e008e7308 */ /* 0x000fe20000002400 */
[C---:B--2---:R-:W-:Y:S01]  /*97d0*/  HMMA.16816.F32.BF16 R20, R168.reuse, R4, R20 ;  /* 0x00000004a814723c */ /* 0x044fe20000041814 */
[----:B----4-:R-:W2:Y:S01]  /*97e0*/  LDSM.16.M88.4 R8, [R192+0x5800] ;  /* 0x00580000c008783b */ /* 0x010ea20000000200 */
[----:B------:R-:W-:Y:S06]  /*97f0*/  DEPBAR.LE SB0, 0x0 ;  /* 0x000080000000791a */ /* 0x000fec0000000000 */
[C---:B------:R-:W-:Y:S01]  /*9800*/  HMMA.16816.F32.BF16 R24, R168.reuse, R6, R24 ;  /* 0x00000006a818723c */ /* 0x040fe20000041818 */
[----:B------:R-:W4:Y:S01]  /*9810*/  MUFU.TANH R172, R172 ;  /* 0x000000ac00ac7308 */ /* 0x000f220000002400 */
[----:B------:R-:W-:Y:S03]  /*9820*/  BAR.SYNC.DEFER_BLOCKING 0x0 ;  /* 0x0000000000007b1d */ /* 0x000fe60000010000 */
[----:B-1----:R-:W-:Y:S11]  /*9830*/  FMNMX.FTZ R5, R230, R3, !PT ;  /* 0x00000003e6057209 */ /* 0x002ff60007810000 */
[----:B------:R-:W-:Y:S02]  /*9840*/  FMUL.FTZ R20, R20, c[0x0][0x320] ;  /* 0x0000c80014147a20 */ /* 0x000fe40000410000 */
[----:B------:R-:W-:Y:S02]  /*9850*/  FMUL.FTZ R21, R21, c[0x0][0x320] ;  /* 0x0000c80015157a20 */ /* 0x000fe40000410000 */
[----:B------:R-:W-:Y:S02]  /*9860*/  FMUL.FTZ R22, R22, c[0x0][0x320] ;  /* 0x0000c80016167a20 */ /* 0x000fe40000410000 */
[----:B------:R-:W-:Y:S02]  /*9870*/  FMUL.FTZ R23, R23, c[0x0][0x320] ;  /* 0x0000c80017177a20 */ /* 0x000fe40000410000 */
[----:B------:R-:W-:Y:S01]  /*9880*/  FMUL.FTZ R24, R24, c[0x0][0x320] ;  /* 0x0000c80018187a20 */ /* 0x000fe20000410000 */
[----:B----4-:R-:W-:Y:S01]  /*9890*/  FMNMX.FTZ R5, R172, R5, !PT ;  /* 0x00000005ac057209 */ /* 0x010fe20007810000 */
[----:B------:R-:W-:Y:S01]  /*98a0*/  FMUL.FTZ R25, R25, c[0x0][0x320] ;  /* 0x0000c80019197a20 */ /* 0x000fe20000410000 */
[----:B------:R-:W1:Y:S01]  /*98b0*/  MUFU.TANH R174, R174 ;  /* 0x000000ae00ae7308 */ /* 0x000e620000002400 */
[----:B------:R-:W-:Y:S02]  /*98c0*/  FMUL.FTZ R26, R26, c[0x0][0x320] ;  /* 0x0000c8001a1a7a20 */ /* 0x000fe40000410000 */
[----:B------:R-:W-:Y:S01]  /*98d0*/  FMUL.FTZ R27, R27, c[0x0][0x320] ;  /* 0x0000c8001b1b7a20 */ /* 0x000fe20000410000 */
[C---:B--2---:R-:W-:Y:S06]  /*98e0*/  HMMA.16816.F32.BF16 R28, R168.reuse, R8, R28 ;  /* 0x00000008a81c723c */ /* 0x044fec000004181c */
[----:B------:R-:W2:Y:S02]  /*98f0*/  MUFU.TANH R228, R228 ;  /* 0x000000e400e47308 */ /* 0x000ea40000002400 */
[----:B------:R-:W-:Y:S08]  /*9900*/  HMMA.16816.F32.BF16 R32, R168, R10, R32 ;  /* 0x0000000aa820723c */ /* 0x000ff00000041820 */
[----:B------:R-:W4:Y:S01]  /*9910*/  MUFU.TANH R234, R234 ;  /* 0x000000ea00ea7308 */ /* 0x000f220000002400 */
[----:B-1----:R-:W-:Y:S09]  /*9920*/  FMNMX.FTZ R9, R174, R135, !PT ;  /* 0x00000087ae097209 */ /* 0x002ff20007810000 */
[----:B------:R-:W1:Y:S01]  /*9930*/  MUFU.TANH R182, R182 ;  /* 0x000000b600b67308 */ /* 0x000e620000002400 */
[----:B------:R-:W-:Y:S01]  /*9940*/  FMUL.FTZ R28, R28, c[0x0][0x320] ;  /* 0x0000c8001c1c7a20 */ /* 0x000fe20000410000 */
[----:B--2---:R-:W-:Y:S01]  /*9950*/  FMNMX.FTZ R9, R228, R9, !PT ;  /* 0x00000009e4097209 */ /* 0x004fe20007810000 */
[----:B------:R-:W-:Y:S02]  /*9960*/  FMUL.FTZ R30, R30, c[0x0][0x320] ;  /* 0x0000c8001e1e7a20 */ /* 0x000fe40000410000 */
[----:B------:R-:W-:Y:S01]  /*9970*/  FMUL.FTZ R29, R29, c[0x0][0x320] ;  /* 0x0000c8001d1d7a20 */ /* 0x000fe20000410000 */
[----:B------:R-:W-:Y:S01]  /*9980*/  FMNMX.FTZ R9, R236, R9, !PT ;  /* 0x00000009ec097209 */ /* 0x000fe20007810000 */
[----:B------:R-:W-:Y:S03]  /*9990*/  FMUL.FTZ R31, R31, c[0x0][0x320] ;  /* 0x0000c8001f1f7a20 */ /* 0x000fe60000410000 */
[----:B------:R-:W2:Y:S01]  /*99a0*/  MUFU.TANH R140, R15 ;  /* 0x0000000f008c7308 */ /* 0x000ea20000002400 */
[----:B------:R-:W-:Y:S01]  /*99b0*/  FMUL.FTZ R32, R32, c[0x0][0x320] ;  /* 0x0000c80020207a20 */ /* 0x000fe20000410000 */
[----:B------:R-:W-:Y:S01]  /*99c0*/  FMNMX.FTZ R9, R232, R9, !PT ;  /* 0x00000009e8097209 */ /* 0x000fe20007810000 */
[----:B------:R-:W-:Y:S01]  /*99d0*/  FMUL.FTZ R33, R33, c[0x0][0x320] ;  /* 0x0000c80021217a20 */ /* 0x000fe20000410000 */
[----:B----4-:R-:W-:Y:S01]  /*99e0*/  FMNMX.FTZ R5, R234, R5, !PT ;  /* 0x00000005ea057209 */ /* 0x010fe20007810000 */
[----:B------:R-:W-:Y:S01]  /*99f0*/  FMUL.FTZ R34, R34, c[0x0][0x320] ;  /* 0x0000c80022227a20 */ /* 0x000fe20000410000 */
[----:B------:R-:W-:Y:S01]  /*9a00*/  FMNMX.FTZ R9, R142, R9, !PT ;  /* 0x000000098e097209 */ /* 0x000fe20007810000 */
[----:B------:R-:W-:Y:S01]  /*9a10*/  FMUL.FTZ R35, R35, c[0x0][0x320] ;  /* 0x0000c80023237a20 */ /* 0x000fe20000410000 */
[----:B------:R-:W-:Y:S02]  /*9a20*/  FMNMX.FTZ R5, R238, R5, !PT ;  /* 0x00000005ee057209 */ /* 0x000fe40007810000 */
[----:B------:R-:W4:Y:S02]  /*9a30*/  MUFU.TANH R180, R16 ;  /* 0x0000001000b47308 */ /* 0x000f240000002400 */
[----:B-1----:R-:W-:Y:S04]  /*9a40*/  FMNMX.FTZ R5, R182, R5, !PT ;  /* 0x00000005b6057209 */ /* 0x002fe80007810000 */
[----:B------:R-:W-:Y:S04]  /*9a50*/  FMNMX.FTZ R5, R176, R5, !PT ;  /* 0x00000005b0057209 */ /* 0x000fe80007810000 */
[----:B------:R-:W1:Y:S01]  /*9a60*/  MUFU.TANH R138, R18 ;  /* 0x00000012008a7308 */ /* 0x000e620000002400 */
[----:B--2---:R-:W-:Y:S09]  /*9a70*/  FMNMX.FTZ R9, R140, R9, !PT ;  /* 0x000000098c097209 */ /* 0x004ff20007810000 */
[----:B------:R-:W2:Y:S01]  /*9a80*/  MUFU.TANH R178, R17 ;  /* 0x0000001100b27308 */ /* 0x000ea20000002400 */
[----:B----4-:R-:W-:Y:S09]  /*9a90*/  FMNMX.FTZ R5, R180, R5, !PT ;  /* 0x00000005b4057209 */ /* 0x010ff20007810000 */
[----:B------:R-:W4:Y:S01]  /*9aa0*/  MUFU.TANH R136, R19 ;  /* 0x0000001300887308 */ /* 0x000f220000002400 */
[----:B-1----:R-:W-:Y:S09]  /*9ab0*/  FMNMX.FTZ R9, R138, R9, !PT ;  /* 0x000000098a097209 */ /* 0x002ff20007810000 */
        /* <DEDUP_REMOVED lines=30> */
[----:B---3--:R-:W1:Y:S01]  /*9ca0*/  MUFU.TANH R133, R35 ;  /* 0x0000002300857308 */ /* 0x008e620000002400 */
[----:B--2---:R-:W-:Y:S02]  /*9cb0*/  FMNMX.FTZ R4, R147, R0, !PT ;  /* 0x0000000093047209 */ /* 0x004fe40007810000 */
[----:B----4-:R-:W-:Y:S03]  /*9cc0*/  FMNMX.FTZ R0, R134, R9, !PT ;  /* 0x0000000986007209 */ /* 0x010fe60007810000 */
[----:B------:R-:W2:Y:S01]  /*9cd0*/  SHFL.BFLY PT, R9, R4, 0x2, 0x1f ;  /* 0x0c401f0004097f89 */ /* 0x000ea200000e0000 */
[----:B-1----:R-:W-:Y:S07]  /*9ce0*/  FMNMX.FTZ R7, R133, R0, !PT ;  /* 0x0000000085077209 */ /* 0x002fee0007810000 */
[----:B------:R-:W1:Y:S01]  /*9cf0*/  SHFL.BFLY PT, R0, R7, 0x2, 0x1f ;  /* 0x0c401f0007007f89 */ /* 0x000e6200000e0000 */
[----:B--2---:R-:W-:Y:S07]  /*9d00*/  FMNMX.FTZ R11, R4, R9, !PT ;  /* 0x00000009040b7209 */ /* 0x004fee0007810000 */
[----:B------:R-:W2:Y:S01]  /*9d10*/  SHFL.BFLY PT, R2, R11, 0x1, 0x1f ;  /* 0x0c201f000b027f89 */ /* 0x000ea200000e0000 */
[----:B-1----:R-:W-:Y:S07]  /*9d20*/  FMNMX.FTZ R5, R7, R0, !PT ;  /* 0x0000000007057209 */ /* 0x002fee0007810000 */
[----:B------:R-:W1:Y:S01]  /*9d30*/  SHFL.BFLY PT, R132, R5, 0x1, 0x1f ;  /* 0x0c201f0005847f89 */ /* 0x000e6200000e0000 */
[----:B--2---:R-:W-:Y:S05]  /*9d40*/  FMNMX.FTZ R0, R11, R2, !PT ;  /* 0x000000020b007209 */ /* 0x004fea0007810000 */
[C---:B------:R-:W-:Y:S02]  /*9d50*/  FADD.FTZ R2, -R0.reuse, R3 ;  /* 0x0000000300027221 */ /* 0x040fe40000010100 */
[----:B------:R-:W-:Y:S02]  /*9d60*/  FMUL.FTZ R151, R0, c[0x0][0x2d0] ;  /* 0x0000b40000977a20 */ /* 0x000fe40000410000 */
[----:B------:R-:W-:Y:S02]  /*9d70*/  FMUL.FTZ R3, R2, c[0x0][0x2d0] ;  /* 0x0000b40002037a20 */ /* 0x000fe40000410000 */
[--C-:B------:R-:W-:Y:S01]  /*9d80*/  FFMA.FTZ R173, R230, c[0x0][0x2d0], -R151.reuse ;  /* 0x0000b400e6ad7a23 */ /* 0x100fe20000010897 */
[----:B-1----:R-:W-:Y:S01]  /*9d90*/  FMNMX.FTZ R132, R5, R132, !PT ;  /* 0x0000008405847209 */ /* 0x002fe20007810000 */
[--C-:B------:R-:W-:Y:S01]  /*9da0*/  FFMA.FTZ R172, R172, c[0x0][0x2d0], -R151.reuse ;  /* 0x0000b400acac7a23 */ /* 0x100fe20000010897 */
[----:B------:R-:W-:Y:S01]  /*9db0*/  @P0 IADD3 R5, P5, R223, UR20, RZ ;  /* 0x00000014df050c10 */ /* 0x000fe2000ffbe0ff */
[----:B------:R-:W-:Y:S01]  /*9dc0*/  FFMA.FTZ R171, R234, c[0x0][0x2d0], -R151 ;  /* 0x0000b400eaab7a23 */ /* 0x000fe20000010897 */
[----:B------:R-:W1:Y:S01]  /*9dd0*/  MUFU.EX2 R3, R3 ;  /* 0x0000000300037308 */ /* 0x000e620000000800 */
[----:B------:R-:W-:Y:S01]  /*9de0*/  FADD.FTZ R4, -R132, R135 ;  /* 0x0000008784047221 */ /* 0x000fe20000010100 */
[----:B------:R-:W-:Y:S01]  /*9df0*/  @P0 IADD3.X R6, R222, UR19, RZ, P5, !PT ;  /* 0x00000013de060c10 */ /* 0x000fe2000affe4ff */
[----:B------:R-:W-:Y:S02]  /*9e00*/  FMUL.FTZ R145, R132, c[0x0][0x2d0] ;  /* 0x0000b40084917a20 */ /* 0x000fe40000410000 */
[----:B------:R-:W-:Y:S01]  /*9e10*/  FMUL.FTZ R2, R4, c[0x0][0x2d0] ;  /* 0x0000b40004027a20 */ /* 0x000fe20000410000 */
[----:B------:R-:W-:Y:S01]  /*9e20*/  @P0 IADD3 R4, P4, R210, UR20, RZ ;  /* 0x00000014d2040c10 */ /* 0x000fe2000ff9e0ff */
[----:B------:R-:W-:Y:S02]  /*9e30*/  FFMA.FTZ R170, R238, c[0x0][0x2d0], -R151 ;  /* 0x0000b400eeaa7a23 */ /* 0x000fe40000010897 */
[--C-:B------:R-:W-:Y:S01]  /*9e40*/  FFMA.FTZ R174, R174, c[0x0][0x2d0], -R145.reuse ;  /* 0x0000b400aeae7a23 */ /* 0x100fe20000010891 */
[----:B------:R-:W-:Y:S01]  /*9e50*/  @P0 LEA R10, P6, R4, c[0x0][0x1c8], 0x1 ;  /* 0x00007200040a0a11 */ /* 0x000fe200078c08ff */
[--C-:B------:R-:W-:Y:S01]  /*9e60*/  FFMA.FTZ R169, R228, c[0x0][0x2d0], -R145.reuse ;  /* 0x0000b400e4a97a23 */ /* 0x100fe20000010891 */
[----:B------:R-:W-:Y:S01]  /*9e70*/  @P0 IADD3.X R7, R217, UR19, RZ, P4, !PT ;  /* 0x00000013d9070c10 */ /* 0x000fe2000a7fe4ff */
[--C-:B------:R-:W-:Y:S01]  /*9e80*/  FFMA.FTZ R168, R236, c[0x0][0x2d0], -R145.reuse ;  /* 0x0000b400eca87a23 */ /* 0x100fe20000010891 */
[C---:B------:R-:W-:Y:S01]  /*9e90*/  @P0 LEA R18, P4, R5.reuse, c[0x0][0x1c8], 0x1 ;  /* 0x0000720005120a11 */ /* 0x040fe200078808ff */
[----:B------:R-:W-:Y:S01]  /*9ea0*/  FFMA.FTZ R135, R232, c[0x0][0x2d0], -R145 ;  /* 0x0000b400e8877a23 */ /* 0x000fe20000010891 */
[----:B------:R-:W-:Y:S01]  /*9eb0*/  @P0 LEA.HI.X R11, R4, c[0x0][0x1cc], R7, 0x1, P6 ;  /* 0x00007300040b0a11 */ /* 0x000fe200030f0c07 */
[----:B------:R-:W2:Y:S01]  /*9ec0*/  MUFU.EX2 R2, R2 ;  /* 0x0000000200027308 */ /* 0x000ea20000000800 */
[----:B------:R-:W-:Y:S01]  /*9ed0*/  @P0 LEA.HI.X R19, R5, c[0x0][0x1cc], R6, 0x1, P4 ;  /* 0x0000730005130a11 */ /* 0x000fe200020f0c06 */
[--C-:B------:R-:W-:Y:S01]  /*9ee0*/  FFMA.FTZ R179, R142, c[0x0][0x2d0], -R145.reuse ;  /* 0x0000b4008eb37a23 */ /* 0x100fe20000010891 */
[----:B------:R-:W-:Y:S01]  /*9ef0*/  @P0 IADD3 R4, P5, R221, UR20, RZ ;  /* 0x00000014dd040c10 */ /* 0x000fe2000ffbe0ff */
[----:B------:R3:W-:Y:S01]  /*9f00*/  @P0 LDGSTS.E.BYPASS.LTC128B.128 [R207+0x6100], [R10.64], !P3 ;  /* 0x061000000acf0fae */ /* 0x0007e2000d901d50 */
[----:B------:R-:W-:Y:S01]  /*9f10*/  @UP3 UIADD3 UR20, UP0, UR12, UR20, URZ ;  /* 0x000000140c143290 */ /* 0x000fe2000ff1e03f */
[----:B------:R-:W-:Y:S01]  /*9f20*/  FFMA.FTZ R181, R138, c[0x0][0x2d0], -R145 ;  /* 0x0000b4008ab57a23 */ /* 0x000fe20000010891 */
[----:B------:R-:W-:Y:S01]  /*9f30*/  @P0 LEA R16, P4, R4, c[0x0][0x1c8], 0x1 ;  /* 0x0000720004100a11 */ /* 0x000fe200078808ff */
[C---:B-1----:R-:W-:Y:S01]  /*9f40*/  FMUL.FTZ R32, R3.reuse, R100 ;  /* 0x0000006403207220 */ /* 0x042fe20000410000 */
[----:B------:R-:W-:Y:S01]  /*9f50*/  @P0 IADD3.X R5, R220, UR19, RZ, P5, !PT ;  /* 0x00000013dc050c10 */ /* 0x000fe2000affe4ff */
[----:B------:R-:W-:Y:S01]  /*9f60*/  @UP3 UIADD3.X UR19, UR11, UR19, URZ, UP0, !UPT ;  /* 0x000000130b133290 */ /* 0x000fe200087fe43f */
[----:B------:R-:W-:Y:S01]  /*9f70*/  MUFU.EX2 R173, R173 ;  /* 0x000000ad00ad7308 */ /* 0x000fe20000000800 */
[----:B------:R1:W-:Y:S01]  /*9f80*/  @P0 LDGSTS.E.BYPASS.LTC128B.128 [R207+0x8100], [R18.64], !P2 ;  /* 0x0810000012cf0fae */ /* 0x0003e2000d101d50 */
[----:B------:R-:W-:Y:S01]  /*9f90*/  @P0 LEA.HI.X R17, R4, c[0x0][0x1cc], R5, 0x1, P4 ;  /* 0x0000730004110a11 */ /* 0x000fe200020f0c05 */
[----:B------:R-:W-:Y:S01]  /*9fa0*/  FMUL.FTZ R33, R3, R101 ;  /* 0x0000006503217220 */ /* 0x000fe20000410000 */
[----:B------:R-:W-:Y:S01]  /*9fb0*/  @P0 IADD3 R4, P6, R210, UR20, RZ ;  /* 0x00000014d2040c10 */ /* 0x000fe2000ffde0ff */
[--C-:B------:R-:W-:Y:S01]  /*9fc0*/  FFMA.FTZ R183, R166, c[0x0][0x2d0], -R151.reuse ;  /* 0x0000b400a6b77a23 */ /* 0x100fe20000010897 */
[----:B------:R-:W-:Y:S01]  /*9fd0*/  @P0 IADD3 R5, P5, R223, UR20, RZ ;  /* 0x00000014df050c10 */ /* 0x000fe2000ffbe0ff */
[----:B------:R-:W-:Y:S01]  /*9fe0*/  FFMA.FTZ R228, R162, c[0x0][0x2d0], -R151 ;  /* 0x0000b400a2e47a23 */ /* 0x000fe20000010897 */
[----:B------:R-:W-:Y:S01]  /*9ff0*/  @P0 IADD3.X R7, R217, UR19, RZ, P6, !PT ;  /* 0x00000013d9070c10 */ /* 0x000fe2000b7fe4ff */
[----:B------:R4:W-:Y:S01]  /*a000*/  @P0 LDGSTS.E.BYPASS.LTC128B.128 [R207+0xa100], [R16.64], !P1 ;  /* 0x0a10000010cf0fae */ /* 0x0009e2000c901d50 */
[----:B------:R-:W-:Y:S01]  /*a010*/  @P0 LEA R28, P6, R4, c[0x0][0x1c8], 0x1 ;  /* 0x00007200041c0a11 */ /* 0x000fe200078c08ff */
[----:B------:R-:W5:Y:S01]  /*a020*/  MUFU.EX2 R172, R172 ;  /* 0x000000ac00ac7308 */ /* 0x000f620000000800 */
[----:B------:R-:W-:Y:S01]  /*a030*/  @P0 IADD3.X R8, R222, UR19, RZ, P5, !PT ;  /* 0x00000013de080c10 */ /* 0x000fe2000affe4ff */
[----:B--2---:R-:W-:Y:S01]  /*a040*/  FMUL.FTZ R34, R2, R102 ;  /* 0x0000006602227220 */ /* 0x004fe20000410000 */
[----:B------:R-:W-:Y:S01]  /*a050*/  @P0 LEA.HI.X R29, R4, c[0x0][0x1cc], R7, 0x1, P6 ;  /* 0x00007300041d0a11 */ /* 0x000fe200030f0c07 */
[----:B------:R-:W-:Y:S01]  /*a060*/  FMUL.FTZ R4, R3, R128 ;  /* 0x0000008003047220 */ /* 0x000fe20000410000 */
[----:B------:R-:W-:Y:S01]  /*a070*/  @P0 LEA R26, P5, R5, c[0x0][0x1c8], 0x1 ;  /* 0x00007200051a0a11 */ /* 0x000fe200078a08ff */
[----:B------:R-:W-:Y:S01]  /*a080*/  FMUL.FTZ R7, R2, R131 ;  /* 0x0000008302077220 */ /* 0x000fe20000410000 */
[----:B------:R-:W-:Y:S01]  /*a090*/  @P0 IADD3 R6, P4, R221, UR20, RZ ;  /* 0x00000014dd060c10 */ /* 0x000fe2000ff9e0ff */
[----:B------:R2:W-:Y:S01]  /*a0a0*/  @P0 LDGSTS.E.BYPASS.LTC128B.128 [R207+0x7100], [R28.64], !P3 ;  /* 0x071000001ccf0fae */ /* 0x0005e2000d901d50 */
[----:B------:R-:W-:Y:S01]  /*a0b0*/  @P0 LEA.HI.X R27, R5, c[0x0][0x1cc], R8, 0x1, P5 ;  /* 0x00007300051b0a11 */ /* 0x000fe200028f0c08 */
[----:B------:R-:W-:Y:S01]  /*a0c0*/  MUFU.EX2 R171, R171 ;  /* 0x000000ab00ab7308 */ /* 0x000fe20000000800 */
[----:B------:R-:W-:Y:S01]  /*a0d0*/  @P0 IADD3.X R9, R220, UR19, RZ, P4, !PT ;  /* 0x00000013dc090c10 */ /* 0x000fe2000a7fe4ff */
[C---:B------:R-:W-:Y:S01]  /*a0e0*/  FMUL.FTZ R5, R3.reuse, R129 ;  /* 0x0000008103057220 */ /* 0x040fe20000410000 */
[C---:B------:R-:W-:Y:S01]  /*a0f0*/  @P0 LEA R24, P4, R6.reuse, c[0x0][0x1c8], 0x1 ;  /* 0x0000720006180a11 */ /* 0x040fe200078808ff */
[C---:B------:R-:W-:Y:S01]  /*a100*/  FMUL.FTZ R8, R3.reuse, R124 ;  /* 0x0000007c03087220 */ /* 0x040fe20000410000 */
[----:B------:R-:W-:Y:S01]  /*a110*/  UISETP.GT.AND UP0, UPT, UR18, UR15, UPT ;  /* 0x0000000f1200728c */ /* 0x000fe2000bf04270 */
[----:B------:R2:W-:Y:S01]  /*a120*/  @P0 LDGSTS.E.BYPASS.LTC128B.128 [R207+0x9100], [R26.64], !P2 ;  /* 0x091000001acf0fae */ /* 0x0005e2000d101d50 */
[----:B------:R-:W-:Y:S01]  /*a130*/  @P0 LEA.HI.X R25, R6, c[0x0][0x1cc], R9, 0x1, P4 ;  /* 0x0000730006190a11 */ /* 0x000fe200020f0c09 */
[C---:B------:R-:W-:Y:S01]  /*a140*/  FMUL.FTZ R6, R2.reuse, R130 ;  /* 0x0000008202067220 */ /* 0x040fe20000410000 */
[----:B------:R-:W-:Y:S01]  /*a150*/  UMOV UR18, UR13 ;  /* 0x0000000d00127c82 */ /* 0x000fe20008000000 */
[----:B------:R-:W2:Y:S01]  /*a160*/  MUFU.EX2 R170, R170 ;  /* 0x000000aa00aa7308 */ /* 0x000ea20000000800 */
[C---:B------:R-:W-:Y:S02]  /*a170*/  FMUL.FTZ R9, R3.reuse, R125 ;  /* 0x0000007d03097220 */ /* 0x040fe40000410000 */
[----:B---3--:R-:W-:Y:S01]  /*a180*/  FMUL.FTZ R10, R2, R126 ;  /* 0x0000007e020a7220 */ /* 0x008fe20000410000 */
[----:B------:R3:W-:Y:S01]  /*a190*/  @P0 LDGSTS.E.BYPASS.LTC128B.128 [R207+0xb100], [R24.64], !P1 ;  /* 0x0b10000018cf0fae */ /* 0x0007e2000c901d50 */
[----:B-----5:R-:W-:Y:S01]  /*a1a0*/  F2FP.BF16.PACK_AB R128, R172, R173 ;  /* 0x000000adac80723e */ /* 0x020fe200000010ff */
[C---:B------:R-:W-:Y:S01]  /*a1b0*/  FMUL.FTZ R11, R2.reuse, R127 ;  /* 0x0000007f020b7220 */ /* 0x040fe20000410000 */
[----:B------:R-:W-:Y:S01]  /*a1c0*/  PLOP3.LUT P0, PT, PT, PT, UP0, 0x80, 0x0 ;  /* 0x000000000000781c */ /* 0x000fe20003f0f008 */
[C---:B----4-:R-:W-:Y:S02]  /*a1d0*/  FMUL.FTZ R16, R3.reuse, R116 ;  /* 0x0000007403107220 */ /* 0x050fe40000410000 */
[----:B------:R-:W-:Y:S01]  /*a1e0*/  MUFU.EX2 R174, R174 ;  /* 0x000000ae00ae7308 */ /* 0x000fe20000000800 */
[C---:B------:R-:W-:Y:S01]  /*a1f0*/  FMUL.FTZ R17, R3.reuse, R117 ;  /* 0x0000007503117220 */ /* 0x040fe20000410000 */
[----:B------:R-:W4:Y:S01]  /*a200*/  LDSM.16.MT88.4 R12, [R203+0x100] ;  /* 0x00010000cb0c783b */ /* 0x000f220000004200 */
[C---:B-1----:R-:W-:Y:S02]  /*a210*/  FMUL.FTZ R18, R2.reuse, R118 ;  /* 0x0000007602127220 */ /* 0x042fe40000410000 */
[C---:B------:R-:W-:Y:S02]  /*a220*/  FMUL.FTZ R19, R2.reuse, R119 ;  /* 0x0000007702137220 */ /* 0x040fe40000410000 */
[----:B------:R-:W-:Y:S02]  /*a230*/  FMUL.FTZ R35, R2, R103 ;  /* 0x0000006702237220 */ /* 0x000fe40000410000 */
[--C-:B------:R-:W-:Y:S01]  /*a240*/  FFMA.FTZ R229, R164, c[0x0][0x2d0], -R151.reuse ;  /* 0x0000b400a4e57a23 */ /* 0x100fe20000010897 */
[----:B------:R-:W1:Y:S01]  /*a250*/  MUFU.EX2 R169, R169 ;  /* 0x000000a900a97308 */ /* 0x000e620000000800 */
[----:B------:R-:W5:Y:S01]  /*a260*/  LDSM.16.MT88.4 R20, [R198+0x100] ;  /* 0x00010000c614783b */ /* 0x000f620000004200 */
[----:B------:R-:W-:Y:S01]  /*a270*/  FFMA.FTZ R230, R160, c[0x0][0x2d0], -R151 ;  /* 0x0000b400a0e67a23 */ /* 0x000fe20000010897 */
[----:B--2---:R-:W-:Y:S01]  /*a280*/  F2FP.BF16.PACK_AB R130, R170, R171 ;  /* 0x000000abaa82723e */ /* 0x004fe200000010ff */
[C---:B------:R-:W-:Y:S02]  /*a290*/  FMUL.FTZ R26, R2.reuse, R110 ;  /* 0x0000006e021a7220 */ /* 0x040fe40000410000 */
[----:B------:R-:W-:Y:S03]  /*a2a0*/  FMUL.FTZ R27, R2, R111 ;  /* 0x0000006f021b7220 */ /* 0x000fe60000410000 */
[----:B------:R-:W2:Y:S01]  /*a2b0*/  LDSM.16.MT88.4 R28, [R197+0x100] ;  /* 0x00010000c51c783b */ /* 0x000ea20000004200 */
[----:B------:R-:W-:Y:S01]  /*a2c0*/  MUFU.EX2 R168, R168 ;  /* 0x000000a800a87308 */ /* 0x000fe20000000800 */
[C---:B---3--:R-:W-:Y:S02]  /*a2d0*/  FMUL.FTZ R24, R3.reuse, R108 ;  /* 0x0000006c03187220 */ /* 0x048fe40000410000 */
[----:B------:R-:W-:Y:S02]  /*a2e0*/  FMUL.FTZ R25, R3, R109 ;  /* 0x0000006d03197220 */ /* 0x000fe40000410000 */
[--C-:B------:R-:W-:Y:S02]  /*a2f0*/  FFMA.FTZ R231, R156, c[0x0][0x2d0], -R145.reuse ;  /* 0x0000b4009ce77a23 */ /* 0x100fe40000010891 */
[----:B------:R-:W-:Y:S01]  /*a300*/  LDSM.16.MT88.4 R100, [R197+0x2100] ;  /* 0x00210000c564783b */ /* 0x000fe20000004200 */
[--C-:B------:R-:W-:Y:S02]  /*a310*/  FFMA.FTZ R232, R154, c[0x0][0x2d0], -R145.reuse ;  /* 0x0000b4009ae87a23 */ /* 0x100fe40000010891 */
[----:B------:R-:W3:Y:S01]  /*a320*/  MUFU.EX2 R135, R135 ;  /* 0x0000008700877308 */ /* 0x000ee20000000800 */
[--C-:B------:R-:W-:Y:S02]  /*a330*/  FFMA.FTZ R233, R158, c[0x0][0x2d0], -R145.reuse ;  /* 0x0000b4009ee97a23 */ /* 0x100fe40000010891 */
[----:B------:R-:W-:Y:S01]  /*a340*/  FFMA.FTZ R234, R152, c[0x0][0x2d0], -R145 ;  /* 0x0000b40098ea7a23 */ /* 0x000fe20000010891 */
[----:B-1----:R-:W-:Y:S01]  /*a350*/  F2FP.BF16.PACK_AB R129, R169, R174 ;  /* 0x000000aea981723e */ /* 0x002fe200000010ff */
[----:B------:R-:W-:Y:S01]  /*a360*/  LDSM.16.MT88.4 R108, [R196+0x2100] ;  /* 0x00210000c46c783b */ /* 0x000fe20000004200 */
[--C-:B------:R-:W-:Y:S02]  /*a370*/  FFMA.FTZ R235, R150, c[0x0][0x2d0], -R151.reuse ;  /* 0x0000b40096eb7a23 */ /* 0x100fe40000010897 */
[--C-:B------:R-:W-:Y:S02]  /*a380*/  FFMA.FTZ R236, R149, c[0x0][0x2d0], -R151.reuse ;  /* 0x0000b40095ec7a23 */ /* 0x100fe40000010897 */
[----:B------:R-:W-:Y:S01]  /*a390*/  FFMA.FTZ R237, R148, c[0x0][0x2d0], -R151 ;  /* 0x0000b40094ed7a23 */ /* 0x000fe20000010897 */
[----:B------:R-:W-:Y:S01]  /*a3a0*/  MUFU.EX2 R179, R179 ;  /* 0x000000b300b37308 */ /* 0x000fe20000000800 */
[--C-:B------:R-:W-:Y:S01]  /*a3b0*/  FFMA.FTZ R239, R146, c[0x0][0x2d0], -R145.reuse ;  /* 0x0000b40092ef7a23 */ /* 0x100fe20000010891 */
[----:B------:R-:W-:Y:S01]  /*a3c0*/  LDSM.16.MT88.4 R116, [R198+0x900] ;  /* 0x00090000c674783b */ /* 0x000fe20000004200 */
[----:B------:R-:W-:Y:S02]  /*a3d0*/  FFMA.FTZ R240, R144, c[0x0][0x2d0], -R145 ;  /* 0x0000b40090f07a23 */ /* 0x000fe40000010891 */
[C---:B------:R-:W-:Y:S02]  /*a3e0*/  FMUL.FTZ R36, R3.reuse, R36 ;  /* 0x0000002403247220 */ /* 0x040fe40000410000 */
[----:B------:R-:W-:Y:S02]  /*a3f0*/  FMUL.FTZ R37, R3, R37 ;  /* 0x0000002503257220 */ /* 0x000fe40000410000 */
[C---:B------:R-:W-:Y:S01]  /*a400*/  FMUL.FTZ R38, R2.reuse, R38 ;  /* 0x0000002602267220 */ /* 0x040fe20000410000 */
[----:B------:R-:W-:Y:S01]  /*a410*/  LDSM.16.MT88.4 R124, [R203+0x2900] ;  /* 0x00290000cb7c783b */ /* 0x000fe20000004200 */
[C---:B------:R-:W-:Y:S01]  /*a420*/  FMUL.FTZ R39, R2.reuse, R39 ;  /* 0x0000002702277220 */ /* 0x040fe20000410000 */
[----:B------:R-:W-:Y:S01]  /*a430*/  MUFU.EX2 R181, R181 ;  /* 0x000000b500b57308 */ /* 0x000fe20000000800 */
[----:B---3--:R-:W-:Y:S01]  /*a440*/  F2FP.BF16.PACK_AB R131, R135, R168 ;  /* 0x000000a88783723e */ /* 0x008fe200000010ff */
[C---:B------:R-:W-:Y:S02]  /*a450*/  FMUL.FTZ R40, R3.reuse, R40 ;  /* 0x0000002803287220 */ /* 0x040fe40000410000 */
[C---:B------:R-:W-:Y:S02]  /*a460*/  FMUL.FTZ R41, R3.reuse, R41 ;  /* 0x0000002903297220 */ /* 0x040fe40000410000 */
[----:B------:R-:W-:Y:S01]  /*a470*/  LDSM.16.MT88.4 R152, [R198+0x3900] ;  /* 0x00390000c698783b */ /* 0x000fe20000004200 */
[C---:B------:R-:W-:Y:S01]  /*a480*/  FMUL.FTZ R42, R2.reuse, R42 ;  /* 0x0000002a022a7220 */ /* 0x040fe20000410000 */
[C---:B----4-:R-:W-:Y:S02]  /*a490*/  HMMA.16816.F32.BF16 R4, R128.reuse, R12, R4 ;  /* 0x0000000c8004723c */ /* 0x050fe40000041804 */
[----:B------:R-:W-:Y:S03]  /*a4a0*/  MUFU.EX2 R183, R183 ;  /* 0x000000b700b77308 */ /* 0x000fe60000000800 */
[C---:B------:R-:W-:Y:S01]  /*a4b0*/  FMUL.FTZ R43, R2.reuse, R43 ;  /* 0x0000002b022b7220 */ /* 0x040fe20000410000 */
[----:B------:R-:W-:Y:S01]  /*a4c0*/  LDSM.16.MT88.4 R156, [R197+0x3900] ;  /* 0x00390000c59c783b */ /* 0x000fe20000004200 */
[C---:B------:R-:W-:Y:S01]  /*a4d0*/  FMUL.FTZ R12, R3.reuse, R120 ;  /* 0x00000078030c7220 */ /* 0x040fe20000410000 */
[C---:B------:R-:W-:Y:S04]  /*a4e0*/  HMMA.16816.F32.BF16 R8, R128.reuse, R14, R8 ;  /* 0x0000000e8008723c */ /* 0x040fe80000041808 */
[C---:B------:R-:W-:Y:S01]  /*a4f0*/  FMUL.FTZ R13, R3.reuse, R121 ;  /* 0x00000079030d7220 */ /* 0x040fe20000410000 */
[----:B------:R-:W-:Y:S01]  /*a500*/  MUFU.EX2 R228, R228 ;  /* 0x000000e400e47308 */ /* 0x000fe20000000800 */
[----:B------:R-:W-:Y:S01]  /*a510*/  LDSM.16.MT88.4 R160, [R196+0x3900] ;  /* 0x00390000c4a0783b */ /* 0x000fe20000004200 */
[C---:B------:R-:W-:Y:S02]  /*a520*/  FMUL.FTZ R14, R2.reuse, R122 ;  /* 0x0000007a020e7220 */ /* 0x040fe40000410000 */
[C---:B------:R-:W-:Y:S03]  /*a530*/  FMUL.FTZ R15, R2.reuse, R123 ;  /* 0x0000007b020f7220 */ /* 0x040fe60000410000 */
[C---:B------:R-:W-:Y:S02]  /*a540*/  FMUL.FTZ R44, R3.reuse, R44 ;  /* 0x0000002c032c7220 */ /* 0x040fe40000410000 */
[----:B------:R-:W1:Y:S01]  /*a550*/  LDSM.16.MT88.4 R120, [R196+0x100] ;  /* 0x00010000c478783b */ /* 0x000e620000004200 */
[C---:B------:R-:W-:Y:S01]  /*a560*/  FMUL.FTZ R45, R3.reuse, R45 ;  /* 0x0000002d032d7220 */ /* 0x040fe20000410000 */
[C---:B-----5:R-:W-:Y:S01]  /*a570*/  HMMA.16816.F32.BF16 R12, R128.reuse, R20, R12 ;  /* 0x00000014800c723c */ /* 0x060fe2000004180c */
[----:B------:R-:W-:Y:S02]  /*a580*/  MUFU.EX2 R229, R229 ;  /* 0x000000e500e57308 */ /* 0x000fe40000000800 */
[C---:B------:R-:W-:Y:S02]  /*a590*/  FMUL.FTZ R46, R2.reuse, R46 ;  /* 0x0000002e022e7220 */ /* 0x040fe40000410000 */
[C---:B------:R-:W-:Y:S01]  /*a5a0*/  FMUL.FTZ R47, R2.reuse, R47 ;  /* 0x0000002f022f7220 */ /* 0x040fe20000410000 */
[----:B------:R-:W-:Y:S01]  /*a5b0*/  LDSM.16.MT88.4 R164, [R203+0x5900] ;  /* 0x00590000cba4783b */ /* 0x000fe20000004200 */
[C---:B------:R-:W-:Y:S01]  /*a5c0*/  FMUL.FTZ R20, R3.reuse, R112 ;  /* 0x0000007003147220 */ /* 0x040fe20000410000 */
[C---:B------:R-:W-:Y:S03]  /*a5d0*/  HMMA.16816.F32.BF16 R16, R128.reuse, R22, R16 ;  /* 0x000000168010723c */ /* 0x040fe60000041810 */
[----:B------:R-:W-:Y:S01]  /*a5e0*/  MUFU.EX2 R230, R230 ;  /* 0x000000e600e67308 */ /* 0x000fe20000000800 */
[C---:B------:R-:W-:Y:S02]  /*a5f0*/  FMUL.FTZ R21, R3.reuse, R113 ;  /* 0x0000007103157220 */ /* 0x040fe40000410000 */
[----:B------:R-:W0:Y:S01]  /*a600*/  LDGDEPBAR ;  /* 0x00000000000079af */ /* 0x000e220000000000 */
[C---:B------:R-:W-:Y:S02]  /*a610*/  FMUL.FTZ R22, R2.reuse, R114 ;  /* 0x0000007202167220 */ /* 0x040fe40000410000 */
[C---:B------:R-:W-:Y:S03]  /*a620*/  FMUL.FTZ R23, R2.reuse, R115 ;  /* 0x0000007302177220 */ /* 0x040fe60000410000 */
[C---:B------:R-:W-:Y:S01]  /*a630*/  FMUL.FTZ R48, R3.reuse, R48 ;  /* 0x0000003003307220 */ /* 0x040fe20000410000 */
[----:B------:R-:W-:Y:S01]  /*a640*/  MUFU.EX2 R231, R231 ;  /* 0x000000e700e77308 */ /* 0x000fe20000000800 */
[----:B------:R-:W3:Y:S01]  /*a650*/  LDSM.16.MT88.4 R112, [R203+0x2100] ;  /* 0x00210000cb70783b */ /* 0x000ee20000004200 */
[C---:B------:R-:W-:Y:S01]  /*a660*/  FMUL.FTZ R49, R3.reuse, R49 ;  /* 0x0000003103317220 */ /* 0x040fe20000410000 */
[C---:B--2---:R-:W-:Y:S03]  /*a670*/  HMMA.16816.F32.BF16 R20, R128.reuse, R28, R20 ;  /* 0x0000001c8014723c */ /* 0x044fe60000041814 */
[C---:B------:R-:W-:Y:S02]  /*a680*/  FMUL.FTZ R50, R2.reuse, R50 ;  /* 0x0000003202327220 */ /* 0x040fe40000410000 */
[C---:B------:R-:W-:Y:S02]  /*a690*/  FMUL.FTZ R51, R2.reuse, R51 ;  /* 0x0000003302337220 */ /* 0x040fe40000410000 */
[C---:B------:R-:W-:Y:S01]  /*a6a0*/  FMUL.FTZ R28, R3.reuse, R104 ;  /* 0x00000068031c7220 */ /* 0x040fe20000410000 */
[C---:B------:R-:W-:Y:S01]  /*a6b0*/  HMMA.16816.F32.BF16 R24, R128.reuse, R30, R24 ;  /* 0x0000001e8018723c */ /* 0x040fe20000041818 */
[----:B------:R-:W-:Y:S03]  /*a6c0*/  MUFU.EX2 R232, R232 ;  /* 0x000000e800e87308 */ /* 0x000fe60000000800 */
[C---:B------:R-:W-:Y:S02]  /*a6d0*/  FMUL.FTZ R29, R3.reuse, R105 ;  /* 0x00000069031d7220 */ /* 0x040fe40000410000 */
[C---:B------:R-:W-:Y:S02]  /*a6e0*/  FMUL.FTZ R52, R3.reuse, R52 ;  /* 0x0000003403347220 */ /* 0x040fe40000410000 */
[C---:B------:R-:W-:Y:S03]  /*a6f0*/  FMUL.FTZ R30, R2.reuse, R106 ;  /* 0x0000006a021e7220 */ /* 0x040fe60000410000 */
[----:B------:R-:W-:Y:S01]  /*a700*/  MUFU.EX2 R233, R233 ;  /* 0x000000e900e97308 */ /* 0x000fe20000000800 */
[C---:B------:R-:W-:Y:S02]  /*a710*/  FMUL.FTZ R31, R2.reuse, R107 ;  /* 0x0000006b021f7220 */ /* 0x040fe40000410000 */
[----:B------:R-:W2:Y:S01]  /*a720*/  LDSM.16.MT88.4 R104, [R198+0x2100] ;  /* 0x00210000c668783b */ /* 0x000ea20000004200 */
[C---:B------:R-:W-:Y:S02]  /*a730*/  FMUL.FTZ R53, R3.reuse, R53 ;  /* 0x0000003503357220 */ /* 0x040fe40000410000 */
[C---:B------:R-:W-:Y:S02]  /*a740*/  FMUL.FTZ R54, R2.reuse, R54 ;  /* 0x0000003602367220 */ /* 0x040fe40000410000 */
[C---:B-1----:R-:W-:Y:S02]  /*a750*/  HMMA.16816.F32.BF16 R28, R128.reuse, R120, R28 ;  /* 0x00000078801c723c */ /* 0x042fe4000004181c */
[----:B------:R-:W-:Y:S01]  /*a760*/  MUFU.EX2 R234, R234 ;  /* 0x000000ea00ea7308 */ /* 0x000fe20000000800 */
[C---:B------:R-:W-:Y:S02]  /*a770*/  FMUL.FTZ R55, R2.reuse, R55 ;  /* 0x0000003702377220 */ /* 0x040fe40000410000 */
[C---:B------:R-:W-:Y:S02]  /*a780*/  FMUL.FTZ R56, R3.reuse, R56 ;  /* 0x0000003803387220 */ /* 0x040fe40000410000 */
[C---:B------:R-:W-:Y:S01]  /*a790*/  FMUL.FTZ R57, R3.reuse, R57 ;  /* 0x0000003903397220 */ /* 0x040fe20000410000 */
[C---:B------:R-:W-:Y:S01]  /*a7a0*/  HMMA.16816.F32.BF16 R32, R128.reuse, R122, R32 ;  /* 0x0000007a8020723c */ /* 0x040fe20000041820 */
[----:B------:R-:W-:Y:S03]  /*a7b0*/  LDSM.16.MT88.4 R120, [R196+0x900] ;  /* 0x00090000c478783b */ /* 0x000fe60000004200 */
[C---:B------:R-:W-:Y:S01]  /*a7c0*/  FMUL.FTZ R58, R2.reuse, R58 ;  /* 0x0000003a023a7220 */ /* 0x040fe20000410000 */
[----:B------:R-:W-:Y:S01]  /*a7d0*/  MUFU.EX2 R235, R235 ;  /* 0x000000eb00eb7308 */ /* 0x000fe20000000800 */
[C---:B------:R-:W-:Y:S02]  /*a7e0*/  FMUL.FTZ R59, R2.reuse, R59 ;  /* 0x0000003b023b7220 */ /* 0x040fe40000410000 */
[C---:B---3--:R-:W-:Y:S04]  /*a7f0*/  HMMA.16816.F32.BF16 R36, R128.reuse, R112, R36 ;  /* 0x000000708024723c */ /* 0x048fe80000041824 */
[C---:B------:R-:W-:Y:S02]  /*a800*/  FMUL.FTZ R60, R3.reuse, R60 ;  /* 0x0000003c033c7220 */ /* 0x040fe40000410000 */
[C---:B------:R-:W-:Y:S01]  /*a810*/  FMUL.FTZ R61, R3.reuse, R61 ;  /* 0x0000003d033d7220 */ /* 0x040fe20000410000 */
[----:B------:R-:W-:Y:S01]  /*a820*/  MUFU.EX2 R236, R236 ;  /* 0x000000ec00ec7308 */ /* 0x000fe20000000800 */
[C---:B------:R-:W-:Y:S01]  /*a830*/  HMMA.16816.F32.BF16 R40, R128.reuse, R114, R40 ;  /* 0x000000728028723c */ /* 0x040fe20000041828 */
[----:B------:R-:W-:Y:S03]  /*a840*/  LDSM.16.MT88.4 R112, [R203+0x900] ;  /* 0x00090000cb70783b */ /* 0x000fe60000004200 */
[C---:B------:R-:W-:Y:S02]  /*a850*/  FMUL.FTZ R62, R2.reuse, R62 ;  /* 0x0000003e023e7220 */ /* 0x040fe40000410000 */
[C---:B------:R-:W-:Y:S02]  /*a860*/  FMUL.FTZ R63, R2.reuse, R63 ;  /* 0x0000003f023f7220 */ /* 0x040fe40000410000 */
[C---:B------:R-:W-:Y:S01]  /*a870*/  FMUL.FTZ R64, R3.reuse, R64 ;  /* 0x0000004003407220 */ /* 0x040fe20000410000 */
[----:B------:R-:W-:Y:S01]  /*a880*/  MUFU.EX2 R237, R237 ;  /* 0x000000ed00ed7308 */ /* 0x000fe20000000800 */
[C---:B--2---:R-:W-:Y:S03]  /*a890*/  HMMA.16816.F32.BF16 R44, R128.reuse, R104, R44 ;  /* 0x00000068802c723c */ /* 0x044fe6000004182c */
[C---:B------:R-:W-:Y:S02]  /*a8a0*/  FMUL.FTZ R65, R3.reuse, R65 ;  /* 0x0000004103417220 */ /* 0x040fe40000410000 */
[C---:B------:R-:W-:Y:S02]  /*a8b0*/  FMUL.FTZ R66, R2.reuse, R66 ;  /* 0x0000004202427220 */ /* 0x040fe40000410000 */
[C---:B------:R-:W-:Y:S01]  /*a8c0*/  FMUL.FTZ R67, R2.reuse, R67 ;  /* 0x0000004302437220 */ /* 0x040fe20000410000 */
[C---:B------:R-:W-:Y:S01]  /*a8d0*/  HMMA.16816.F32.BF16 R48, R128.reuse, R106, R48 ;  /* 0x0000006a8030723c */ /* 0x040fe20000041830 */
[----:B------:R-:W1:Y:S01]  /*a8e0*/  LDSM.16.MT88.4 R104, [R203+0x4100] ;  /* 0x00410000cb68783b */ /* 0x000e620000004200 */
[----:B------:R-:W-:Y:S02]  /*a8f0*/  MUFU.EX2 R239, R239 ;  /* 0x000000ef00ef7308 */ /* 0x000fe40000000800 */
[C---:B------:R-:W-:Y:S02]  /*a900*/  FMUL.FTZ R68, R3.reuse, R68 ;  /* 0x0000004403447220 */ /* 0x040fe40000410000 */
[C---:B------:R-:W-:Y:S02]  /*a910*/  FMUL.FTZ R69, R3.reuse, R69 ;  /* 0x0000004503457220 */ /* 0x040fe40000410000 */
[C---:B------:R-:W-:Y:S04]  /*a920*/  HMMA.16816.F32.BF16 R52, R128.reuse, R100, R52 ;  /* 0x000000648034723c */ /* 0x040fe80000041834 */
[C---:B------:R-:W-:Y:S01]  /*a930*/  FMUL.FTZ R70, R2.reuse, R70 ;  /* 0x0000004602467220 */ /* 0x040fe20000410000 */
[----:B------:R-:W-:Y:S01]  /*a940*/  MUFU.EX2 R240, R240 ;  /* 0x000000f000f07308 */ /* 0x000fe20000000800 */
[C---:B------:R-:W-:Y:S02]  /*a950*/  FMUL.FTZ R71, R2.reuse, R71 ;  /* 0x0000004702477220 */ /* 0x040fe40000410000 */
[C---:B------:R-:W-:Y:S01]  /*a960*/  HMMA.16816.F32.BF16 R56, R128.reuse, R102, R56 ;  /* 0x000000668038723c */ /* 0x040fe20000041838 */
[----:B------:R-:W2:Y:S03]  /*a970*/  LDSM.16.MT88.4 R100, [R198+0x4100] ;  /* 0x00410000c664783b */ /* 0x000ea60000004200 */
[C---:B------:R-:W-:Y:S02]  /*a980*/  FMUL.FTZ R72, R3.reuse, R72 ;  /* 0x0000004803487220 */ /* 0x040fe40000410000 */
[C---:B------:R-:W-:Y:S02]  /*a990*/  FMUL.FTZ R73, R3.reuse, R73 ;  /* 0x0000004903497220 */ /* 0x040fe40000410000 */
[C---:B------:R-:W-:Y:S04]  /*a9a0*/  HMMA.16816.F32.BF16 R60, R128.reuse, R108, R60 ;  /* 0x0000006c803c723c */ /* 0x040fe8000004183c */
[C---:B------:R-:W-:Y:S02]  /*a9b0*/  FMUL.FTZ R74, R2.reuse, R74 ;  /* 0x0000004a024a7220 */ /* 0x040fe40000410000 */
[C---:B------:R-:W-:Y:S02]  /*a9c0*/  FMUL.FTZ R75, R2.reuse, R75 ;  /* 0x0000004b024b7220 */ /* 0x040fe40000410000 */
[C---:B------:R-:W-:Y:S01]  /*a9d0*/  HMMA.16816.F32.BF16 R64, R128.reuse, R110, R64 ;  /* 0x0000006e8040723c */ /* 0x040fe20000041840 */
[----:B------:R-:W3:Y:S03]  /*a9e0*/  LDSM.16.MT88.4 R108, [R197+0x4100] ;  /* 0x00410000c56c783b */ /* 0x000ee60000004200 */
[C---:B------:R-:W-:Y:S02]  /*a9f0*/  FMUL.FTZ R76, R3.reuse, R76 ;  /* 0x0000004c034c7220 */ /* 0x040fe40000410000 */
[C---:B------:R-:W-:Y:S02]  /*aa00*/  FMUL.FTZ R77, R3.reuse, R77 ;  /* 0x0000004d034d7220 */ /* 0x040fe40000410000 */
[C---:B------:R-:W-:Y:S01]  /*aa10*/  FMUL.FTZ R78, R2.reuse, R78 ;  /* 0x0000004e024e7220 */ /* 0x040fe20000410000 */
[C---:B-1----:R-:W-:Y:S03]  /*aa20*/  HMMA.16816.F32.BF16 R68, R128.reuse, R104, R68 ;  /* 0x000000688044723c */ /* 0x042fe60000041844 */
[C---:B------:R-:W-:Y:S02]  /*aa30*/  FMUL.FTZ R79, R2.reuse, R79 ;  /* 0x0000004f024f7220 */ /* 0x040fe40000410000 */
[C---:B------:R-:W-:Y:S02]  /*aa40*/  FMUL.FTZ R80, R3.reuse, R80 ;  /* 0x0000005003507220 */ /* 0x040fe40000410000 */
[C---:B------:R-:W-:Y:S01]  /*aa50*/  FMUL.FTZ R81, R3.reuse, R81 ;  /* 0x0000005103517220 */ /* 0x040fe20000410000 */
[C---:B------:R-:W-:Y:S01]  /*aa60*/  HMMA.16816.F32.BF16 R72, R128.reuse, R106, R72 ;  /* 0x0000006a8048723c */ /* 0x040fe20000041848 */
[----:B------:R-:W1:Y:S03]  /*aa70*/  LDSM.16.MT88.4 R104, [R196+0x4100] ;  /* 0x00410000c468783b */ /* 0x000e660000004200 */
[C---:B------:R-:W-:Y:S02]  /*aa80*/  FMUL.FTZ R82, R2.reuse, R82 ;  /* 0x0000005202527220 */ /* 0x040fe40000410000 */
[C---:B------:R-:W-:Y:S02]  /*aa90*/  FMUL.FTZ R83, R2.reuse, R83 ;  /* 0x0000005302537220 */ /* 0x040fe40000410000 */
[C---:B--2---:R-:W-:Y:S04]  /*aaa0*/  HMMA.16816.F32.BF16 R76, R128.reuse, R100, R76 ;  /* 0x00000064804c723c */ /* 0x044fe8000004184c */
[C---:B------:R-:W-:Y:S02]  /*aab0*/  FMUL.FTZ R84, R3.reuse, R84 ;  /* 0x0000005403547220 */ /* 0x040fe40000410000 */
[C---:B------:R-:W-:Y:S02]  /*aac0*/  FMUL.FTZ R85, R3.reuse, R85 ;  /* 0x0000005503557220 */ /* 0x040fe40000410000 */
[C---:B------:R-:W-:Y:S04]  /*aad0*/  HMMA.16816.F32.BF16 R80, R128.reuse, R102, R80 ;  /* 0x000000668050723c */ /* 0x040fe80000041850 */
[C---:B------:R-:W-:Y:S02]  /*aae0*/  FMUL.FTZ R86, R2.reuse, R86 ;  /* 0x0000005602567220 */ /* 0x040fe40000410000 */
[----:B------:R-:W-:Y:S02]  /*aaf0*/  FMUL.FTZ R87, R2, R87 ;  /* 0x0000005702577220 */ /* 0x000fe40000410000 */
[----:B------:R-:W-:Y:S04]  /*ab00*/  FFMA.FTZ R175, R182, c[0x0][0x2d0], -R151 ;  /* 0x0000b400b6af7a23 */ /* 0x000fe80000010897 */
[----:B------:R-:W-:Y:S01]  /*ab10*/  FFMA.FTZ R182, R136, c[0x0][0x2d0], -R145 ;  /* 0x0000b40088b67a23 */ /* 0x000fe20000010891 */
[C---:B---3--:R-:W-:Y:S01]  /*ab20*/  HMMA.16816.F32.BF16 R84, R128.reuse, R108, R84 ;  /* 0x0000006c8054723c */ /* 0x048fe20000041854 */
[----:B------:R-:W-:Y:S01]  /*ab30*/  MUFU.EX2 R175, R175 ;  /* 0x000000af00af7308 */ /* 0x000fe20000000800 */
[----:B------:R-:W-:Y:S01]  /*ab40*/  LDSM.16.MT88.4 R136, [R198+0x2900] ;  /* 0x00290000c688783b */ /* 0x000fe20000004200 */
[--C-:B------:R-:W-:Y:S02]  /*ab50*/  FFMA.FTZ R176, R176, c[0x0][0x2d0], -R151.reuse ;  /* 0x0000b400b0b07a23 */ /* 0x100fe40000010897 */
[----:B------:R-:W-:Y:S02]  /*ab60*/  FFMA.FTZ R177, R180, c[0x0][0x2d0], -R151 ;  /* 0x0000b400b4b17a23 */ /* 0x000fe40000010897 */
[----:B------:R-:W-:Y:S02]  /*ab70*/  FFMA.FTZ R180, R140, c[0x0][0x2d0], -R145 ;  /* 0x0000b4008cb47a23 */ /* 0x000fe40000010891 */
[--C-:B------:R-:W-:Y:S01]  /*ab80*/  FFMA.FTZ R178, R178, c[0x0][0x2d0], -R151.reuse ;  /* 0x0000b400b2b27a23 */ /* 0x100fe20000010897 */
[----:B------:R-:W-:Y:S01]  /*ab90*/  LDSM.16.MT88.4 R140, [R197+0x2900] ;  /* 0x00290000c58c783b */ /* 0x000fe20000004200 */
[----:B------:R-:W2:Y:S01]  /*aba0*/  MUFU.EX2 R176, R176 ;  /* 0x000000b000b07308 */ /* 0x000ea20000000800 */
[C---:B------:R-:W-:Y:S02]  /*abb0*/  FMUL.FTZ R88, R3.reuse, R88 ;  /* 0x0000005803587220 */ /* 0x040fe40000410000 */
[----:B------:R-:W-:Y:S02]  /*abc0*/  FMUL.FTZ R89, R3, R89 ;  /* 0x0000005903597220 */ /* 0x000fe40000410000 */
[C---:B------:R-:W-:Y:S02]  /*abd0*/  FMUL.FTZ R90, R2.reuse, R90 ;  /* 0x0000005a025a7220 */ /* 0x040fe40000410000 */
[C---:B------:R-:W-:Y:S02]  /*abe0*/  FMUL.FTZ R91, R2.reuse, R91 ;  /* 0x0000005b025b7220 */ /* 0x040fe40000410000 */
[----:B------:R-:W-:Y:S01]  /*abf0*/  FFMA.FTZ R151, R147, c[0x0][0x2d0], -R151 ;  /* 0x0000b40093977a23 */ /* 0x000fe20000010897 */
[----:B------:R-:W-:Y:S01]  /*ac00*/  MUFU.EX2 R177, R177 ;  /* 0x000000b100b17308 */ /* 0x000fe20000000800 */
[C---:B------:R-:W-:Y:S02]  /*ac10*/  FMUL.FTZ R92, R3.reuse, R92 ;  /* 0x0000005c035c7220 */ /* 0x040fe40000410000 */
[C---:B------:R-:W-:Y:S01]  /*ac20*/  FMUL.FTZ R93, R3.reuse, R93 ;  /* 0x0000005d035d7220 */ /* 0x040fe20000410000 */
[C---:B------:R-:W-:Y:S01]  /*ac30*/  HMMA.16816.F32.BF16 R88, R128.reuse, R110, R88 ;  /* 0x0000006e8058723c */ /* 0x040fe20000041858 */
[----:B------:R-:W3:Y:S02]  /*ac40*/  LDSM.16.MT88.4 R108, [R197+0x900] ;  /* 0x00090000c56c783b */ /* 0x000ee40000004200 */
[C---:B------:R-:W-:Y:S02]  /*ac50*/  FMUL.FTZ R94, R2.reuse, R94 ;  /* 0x0000005e025e7220 */ /* 0x040fe40000410000 */
[C---:B------:R-:W-:Y:S01]  /*ac60*/  FMUL.FTZ R95, R2.reuse, R95 ;  /* 0x0000005f025f7220 */ /* 0x040fe20000410000 */
[----:B------:R-:W4:Y:S01]  /*ac70*/  MUFU.EX2 R178, R178 ;  /* 0x000000b200b27308 */ /* 0x000f220000000800 */
[C---:B------:R-:W-:Y:S02]  /*ac80*/  FMUL.FTZ R96, R3.reuse, R96 ;  /* 0x0000006003607220 */ /* 0x040fe40000410000 */
[----:B------:R-:W-:Y:S03]  /*ac90*/  FMUL.FTZ R97, R3, R97 ;  /* 0x0000006103617220 */ /* 0x000fe60000410000 */
[C---:B-1----:R-:W-:Y:S03]  /*aca0*/  HMMA.16816.F32.BF16 R92, R128.reuse, R104, R92 ;  /* 0x00000068805c723c */ /* 0x042fe6000004185c */
[C---:B------:R-:W-:Y:S01]  /*acb0*/  FMUL.FTZ R98, R2.reuse, R98 ;  /* 0x0000006202627220 */ /* 0x040fe20000410000 */
[----:B------:R-:W1:Y:S01]  /*acc0*/  MUFU.EX2 R180, R180 ;  /* 0x000000b400b47308 */ /* 0x000e620000000800 */
[----:B------:R-:W-:Y:S01]  /*acd0*/  FMUL.FTZ R99, R2, R99 ;  /* 0x0000006302637220 */ /* 0x000fe20000410000 */
[----:B--2---:R-:W-:Y:S01]  /*ace0*/  F2FP.BF16.PACK_AB R100, R176, R175 ;  /* 0x000000afb064723e */ /* 0x004fe200000010ff */
[--C-:B------:R-:W-:Y:S02]  /*acf0*/  FFMA.FTZ R134, R134, c[0x0][0x2d0], -R145.reuse ;  /* 0x0000b40086867a23 */ /* 0x100fe40000010891 */
[----:B------:R-:W-:Y:S03]  /*ad00*/  FFMA.FTZ R145, R133, c[0x0][0x2d0], -R145 ;  /* 0x0000b40085917a23 */ /* 0x000fe60000010891 */
[----:B------:R-:W-:Y:S01]  /*ad10*/  HMMA.16816.F32.BF16 R96, R128, R106, R96 ;  /* 0x0000006a8060723c */ /* 0x000fe20000041860 */
[----:B------:R-:W2:Y:S01]  /*ad20*/  LDSM.16.MT88.4 R104, [R196+0x2900] ;  /* 0x00290000c468783b */ /* 0x000ea20000004200 */
[----:B------:R-:W5:Y:S01]  /*ad30*/  MUFU.EX2 R182, R182 ;  /* 0x000000b600b67308 */ /* 0x000f620000000800 */
[----:B------:R-:W-:Y:S01]  /*ad40*/  FFMA.FTZ R173, R3, R218, R173 ;  /* 0x000000da03ad7223 */ /* 0x000fe200000100ad */
[----:B------:R-:W-:Y:S01]  /*ad50*/  MOV R3, R0 ;  /* 0x0000000000037202 */ /* 0x000fe20000000f00 */
[----:B------:R-:W-:Y:S01]  /*ad60*/  FFMA.FTZ R174, R2, R219, R174 ;  /* 0x000000db02ae7223 */ /* 0x000fe200000100ae */
[----:B----4-:R-:W-:Y:S01]  /*ad70*/  F2FP.BF16.PACK_AB R102, R178, R177 ;  /* 0x000000b1b266723e */ /* 0x010fe200000010ff */
[----:B------:R-:W-:Y:S02]  /*ad80*/  FADD.FTZ R172, R172, R173 ;  /* 0x000000adacac7221 */ /* 0x000fe40000010000 */
[----:B------:R-:W-:Y:S03]  /*ad90*/  LDSM.16.MT88.4 R128, [R198+0x3100] ;  /* 0x00310000c680783b */ /* 0x000fe60000004200 */
[----:B------:R4:W2:Y:S01]  /*ada0*/  MUFU.EX2 R238, R151 ;  /* 0x0000009700ee7308 */ /* 0x0008a20000000800 */
[----:B------:R-:W-:Y:S02]  /*adb0*/  FADD.FTZ R169, R169, R174 ;  /* 0x000000aea9a97221 */ /* 0x000fe40000010000 */
[----:B------:R-:W-:Y:S01]  /*adc0*/  FADD.FTZ R171, R171, R172 ;  /* 0x000000acabab7221 */ /* 0x000fe20000010000 */
[----:B-1----:R-:W-:Y:S01]  /*add0*/  F2FP.BF16.PACK_AB R101, R180, R179 ;  /* 0x000000b3b465723e */ /* 0x002fe200000010ff */
[----:B------:R-:W-:Y:S02]  /*ade0*/  FADD.FTZ R168, R168, R169 ;  /* 0x000000a9a8a87221 */ /* 0x000fe40000010000 */
[----:B------:R-:W-:Y:S02]  /*adf0*/  FADD.FTZ R170, R170, R171 ;  /* 0x000000abaaaa7221 */ /* 0x000fe40000010000 */
[----:B------:R-:W-:Y:S01]  /*ae00*/  FADD.FTZ R168, R135, R168 ;  /* 0x000000a887a87221 */ /* 0x000fe20000010000 */
[----:B------:R1:W-:Y:S01]  /*ae10*/  MUFU.EX2 R133, R145 ;  /* 0x0000009100857308 */ /* 0x0003e20000000800 */
[----:B------:R-:W-:Y:S01]  /*ae20*/  MOV R135, R132 ;  /* 0x0000008400877202 */ /* 0x000fe20000000f00 */
[----:B------:R-:W-:Y:S01]  /*ae30*/  FADD.FTZ R175, R175, R170 ;  /* 0x000000aaafaf7221 */ /* 0x000fe20000010000 */
[----:B-----5:R-:W-:Y:S01]  /*ae40*/  F2FP.BF16.PACK_AB R103, R182, R181 ;  /* 0x000000b5b667723e */ /* 0x020fe200000010ff */
[----:B------:R-:W-:Y:S02]  /*ae50*/  FADD.FTZ R179, R179, R168 ;  /* 0x000000a8b3b37221 */ /* 0x000fe40000010000 */
[----:B------:R-:W-:Y:S02]  /*ae60*/  FADD.FTZ R176, R176, R175 ;  /* 0x000000afb0b07221 */ /* 0x000fe40000010000 */
[----:B------:R-:W-:Y:S02]  /*ae70*/  FADD.FTZ R180, R180, R179 ;  /* 0x000000b3b4b47221 */ /* 0x000fe40000010000 */
[----:B------:R-:W5:Y:S01]  /*ae80*/  MUFU.EX2 R134, R134 ;  /* 0x0000008600867308 */ /* 0x000f620000000800 */
[C---:B------:R-:W-:Y:S01]  /*ae90*/  HMMA.16816.F32.BF16 R4, R100.reuse, R112, R4 ;  /* 0x000000706404723c */ /* 0x040fe20000041804 */
[----:B----4-:R-:W-:Y:S04]  /*aea0*/  LDSM.16.MT88.4 R148, [R203+0x3900] ;  /* 0x00390000cb94783b */ /* 0x010fe80000004200 */
[----:B------:R-:W-:Y:S02]  /*aeb0*/  FADD.FTZ R177, R177, R176 ;  /* 0x000000b0b1b17221 */ /* 0x000fe40000010000 */
[----:B------:R-:W-:Y:S01]  /*aec0*/  FADD.FTZ R181, R181, R180 ;  /* 0x000000b4b5b57221 */ /* 0x000fe20000010000 */
[C---:B------:R-:W-:Y:S01]  /*aed0*/  HMMA.16816.F32.BF16 R8, R100.reuse, R114, R8 ;  /* 0x000000726408723c */ /* 0x040fe20000041808 */
[----:B------:R-:W-:Y:S03]  /*aee0*/  LDSM.16.MT88.4 R112, [R198+0x4900] ;  /* 0x00490000c670783b */ /* 0x000fe60000004200 */
[----:B------:R-:W-:Y:S02]  /*aef0*/  FADD.FTZ R178, R178, R177 ;  /* 0x000000b1b2b27221 */ /* 0x000fe40000010000 */
[----:B------:R-:W-:Y:S02]  /*af00*/  FADD.FTZ R182, R182, R181 ;  /* 0x000000b5b6b67221 */ /* 0x000fe40000010000 */
[C---:B------:R-:W-:Y:S01]  /*af10*/  HMMA.16816.F32.BF16 R12, R100.reuse, R116, R12 ;  /* 0x00000074640c723c */ /* 0x040fe2000004180c */
[----:B-1----:R-:W-:Y:S07]  /*af20*/  LDSM.16.MT88.4 R144, [R196+0x1900] ;  /* 0x00190000c490783b */ /* 0x002fee0000004200 */
[C---:B------:R-:W-:Y:S01]  /*af30*/  HMMA.16816.F32.BF16 R16, R100.reuse, R118, R16 ;  /* 0x000000766410723c */ /* 0x040fe20000041810 */
[----:B------:R-:W-:Y:S07]  /*af40*/  LDSM.16.MT88.4 R116, [R197+0x4900] ;  /* 0x00490000c574783b */ /* 0x000fee0000004200 */
[C---:B---3--:R-:W-:Y:S08]  /*af50*/  HMMA.16816.F32.BF16 R20, R100.reuse, R108, R20 ;  /* 0x0000006c6414723c */ /* 0x048ff00000041814 */
[C---:B------:R-:W-:Y:S01]  /*af60*/  HMMA.16816.F32.BF16 R24, R100.reuse, R110, R24 ;  /* 0x0000006e6418723c */ /* 0x040fe20000041818 */
[----:B------:R-:W1:Y:S07]  /*af70*/  LDSM.16.MT88.4 R108, [R203+0x4900] ;  /* 0x00490000cb6c783b */ /* 0x000e6e0000004200 */
        /* <DEDUP_REMOVED lines=12> */
[C---:B--2---:R-:W-:Y:S08]  /*b040*/  HMMA.16816.F32.BF16 R60, R100.reuse, R104, R60 ;  /* 0x00000068643c723c */ /* 0x044ff0000004183c */
[C---:B------:R-:W-:Y:S01]  /*b050*/  HMMA.16816.F32.BF16 R64, R100.reuse, R106, R64 ;  /* 0x0000006a6440723c */ /* 0x040fe20000041840 */
[----:B------:R-:W2:Y:S07]  /*b060*/  LDSM.16.MT88.4 R104, [R196+0x4900] ;  /* 0x00490000c468783b */ /* 0x000eae0000004200 */
[C---:B-1----:R-:W-:Y:S08]  /*b070*/  HMMA.16816.F32.BF16 R68, R100.reuse, R108, R68 ;  /* 0x0000006c6444723c */ /* 0x042ff00000041844 */
[C---:B------:R-:W-:Y:S01]  /*b080*/  HMMA.16816.F32.BF16 R72, R100.reuse, R110, R72 ;  /* 0x0000006e6448723c */ /* 0x040fe20000041848 */
[----:B------:R-:W1:Y:S07]  /*b090*/  LDSM.16.MT88.4 R108, [R203+0x1100] ;  /* 0x00110000cb6c783b */ /* 0x000e6e0000004200 */
[C---:B------:R-:W-:Y:S08]  /*b0a0*/  HMMA.16816.F32.BF16 R76, R100.reuse, R112, R76 ;  /* 0x00000070644c723c */ /* 0x040ff0000004184c */
[C---:B------:R-:W-:Y:S01]  /*b0b0*/  HMMA.16816.F32.BF16 R80, R100.reuse, R114, R80 ;  /* 0x000000726450723c */ /* 0x040fe20000041850 */
[----:B------:R-:W3:Y:S07]  /*b0c0*/  LDSM.16.MT88.4 R112, [R197+0x1100] ;  /* 0x00110000c570783b */ /* 0x000eee0000004200 */
[C---:B------:R-:W-:Y:S08]  /*b0d0*/  HMMA.16816.F32.BF16 R84, R100.reuse, R116, R84 ;  /* 0x000000746454723c */ /* 0x040ff00000041854 */
[C---:B------:R-:W-:Y:S01]  /*b0e0*/  HMMA.16816.F32.BF16 R88, R100.reuse, R118, R88 ;  /* 0x000000766458723c */ /* 0x040fe20000041858 */
[----:B------:R-:W4:Y:S07]  /*b0f0*/  LDSM.16.MT88.4 R116, [R203+0x3100] ;  /* 0x00310000cb74783b */ /* 0x000f2e0000004200 */
[C---:B--2---:R-:W-:Y:S08]  /*b100*/  HMMA.16816.F32.BF16 R92, R100.reuse, R104, R92 ;  /* 0x00000068645c723c */ /* 0x044ff0000004185c */
[----:B------:R-:W-:Y:S01]  /*b110*/  HMMA.16816.F32.BF16 R96, R100, R106, R96 ;  /* 0x0000006a6460723c */ /* 0x000fe20000041860 */
[----:B------:R-:W2:Y:S06]  /*b120*/  LDSM.16.MT88.4 R104, [R196+0x3100] ;  /* 0x00310000c468783b */ /* 0x000eac0000004200 */
[----:B------:R-:W-:Y:S01]  /*b130*/  F2FP.BF16.PACK_AB R100, R228, R183 ;  /* 0x000000b7e464723e */ /* 0x000fe200000010ff */
[----:B------:R-:W-:Y:S01]  /*b140*/  FADD.FTZ R183, R183, R178 ;  /* 0x000000b2b7b77221 */ /* 0x000fe20000010000 */
[----:B------:R-:W-:Y:S03]  /*b150*/  F2FP.BF16.PACK_AB R102, R230, R229 ;  /* 0x000000e5e666723e */ /* 0x000fe600000010ff */
[----:B------:R-:W-:Y:S01]  /*b160*/  F2FP.BF16.PACK_AB R101, R232, R231 ;  /* 0x000000e7e865723e */ /* 0x000fe200000010ff */
[----:B------:R-:W-:Y:S01]  /*b170*/  FADD.FTZ R231, R231, R182 ;  /* 0x000000b6e7e77221 */ /* 0x000fe20000010000 */
[----:B------:R-:W-:Y:S01]  /*b180*/  F2FP.BF16.PACK_AB R103, R234, R233 ;  /* 0x000000e9ea67723e */ /* 0x000fe200000010ff */
[----:B------:R-:W-:Y:S02]  /*b190*/  FADD.FTZ R228, R228, R183 ;  /* 0x000000b7e4e47221 */ /* 0x000fe40000010000 */
[----:B------:R-:W-:Y:S02]  /*b1a0*/  FADD.FTZ R232, R232, R231 ;  /* 0x000000e7e8e87221 */ /* 0x000fe40000010000 */
[----:B------:R-:W-:Y:S02]  /*b1b0*/  FADD.FTZ R229, R229, R228 ;  /* 0x000000e4e5e57221 */ /* 0x000fe40000010000 */
[C---:B-1----:R-:W-:Y:S03]  /*b1c0*/  HMMA.16816.F32.BF16 R4, R100.reuse, R108, R4 ;  /* 0x0000006c6404723c */ /* 0x042fe60000041804 */
[----:B------:R-:W-:Y:S02]  /*b1d0*/  FADD.FTZ R233, R233, R232 ;  /* 0x000000e8e9e97221 */ /* 0x000fe40000010000 */
[----:B------:R-:W-:Y:S02]  /*b1e0*/  FADD.FTZ R230, R230, R229 ;  /* 0x000000e5e6e67221 */ /* 0x000fe40000010000 */
[----:B------:R-:W-:Y:S01]  /*b1f0*/  FADD.FTZ R234, R234, R233 ;  /* 0x000000e9eaea7221 */ /* 0x000fe20000010000 */
[C---:B------:R-:W-:Y:S01]  /*b200*/  HMMA.16816.F32.BF16 R8, R100.reuse, R110, R8 ;  /* 0x0000006e6408723c */ /* 0x040fe20000041808 */
[----:B------:R-:W1:Y:S07]  /*b210*/  LDSM.16.MT88.4 R108, [R203+0x5100] ;  /* 0x00510000cb6c783b */ /* 0x000e6e0000004200 */
[C---:B------:R-:W-:Y:S08]  /*b220*/  HMMA.16816.F32.BF16 R12, R100.reuse, R120, R12 ;  /* 0x00000078640c723c */ /* 0x040ff0000004180c */
[C---:B------:R-:W-:Y:S08]  /*b230*/  HMMA.16816.F32.BF16 R16, R100.reuse, R122, R16 ;  /* 0x0000007a6410723c */ /* 0x040ff00000041810 */
[C---:B---3--:R-:W-:Y:S08]  /*b240*/  HMMA.16816.F32.BF16 R20, R100.reuse, R112, R20 ;  /* 0x000000706414723c */ /* 0x048ff00000041814 */
[C---:B------:R-:W-:Y:S01]  /*b250*/  HMMA.16816.F32.BF16 R24, R100.reuse, R114, R24 ;  /* 0x000000726418723c */ /* 0x040fe20000041818 */
[----:B------:R-:W3:Y:S07]  /*b260*/  LDSM.16.MT88.4 R112, [R198+0x5100] ;  /* 0x00510000c670783b */ /* 0x000eee0000004200 */
[C---:B------:R-:W-:Y:S08]  /*b270*/  HMMA.16816.F32.BF16 R28, R100.reuse, R124, R28 ;  /* 0x0000007c641c723c */ /* 0x040ff0000004181c */
[C---:B------:R-:W-:Y:S01]  /*b280*/  HMMA.16816.F32.BF16 R32, R100.reuse, R126, R32 ;  /* 0x0000007e6420723c */ /* 0x040fe20000041820 */
[----:B------:R-:W-:Y:S07]  /*b290*/  LDSM.16.MT88.4 R124, [R203+0x1900] ;  /* 0x00190000cb7c783b */ /* 0x000fee0000004200 */
[C---:B----4-:R-:W-:Y:S08]  /*b2a0*/  HMMA.16816.F32.BF16 R36, R100.reuse, R116, R36 ;  /* 0x000000746424723c */ /* 0x050ff00000041824 */
[C---:B------:R-:W-:Y:S01]  /*b2b0*/  HMMA.16816.F32.BF16 R40, R100.reuse, R118, R40 ;  /* 0x000000766428723c */ /* 0x040fe20000041828 */
[----:B------:R-:W4:Y:S07]  /*b2c0*/  LDSM.16.MT88.4 R116, [R197+0x5100] ;  /* 0x00510000c574783b */ /* 0x000f2e0000004200 */
        /* <DEDUP_REMOVED lines=8> */
[C---:B--2---:R-:W-:Y:S04]  /*b350*/  HMMA.16816.F32.BF16 R60, R100.reuse, R104, R60 ;  /* 0x00000068643c723c */ /* 0x044fe8000004183c */
[----:B-----5:R-:W-:Y:S01]  /*b360*/  F2FP.BF16.PACK_AB R139, R133, R134 ;  /* 0x00000086858b723e */ /* 0x020fe200000010ff */
[----:B------:R-:W-:Y:S02]  /*b370*/  FADD.FTZ R239, R239, R234 ;  /* 0x000000eaefef7221 */ /* 0x000fe40000010000 */
[----:B------:R-:W-:Y:S01]  /*b380*/  FADD.FTZ R236, R236, R235 ;  /* 0x000000ebecec7221 */ /* 0x000fe20000010000 */
[C---:B------:R-:W-:Y:S01]  /*b390*/  HMMA.16816.F32.BF16 R64, R100.reuse, R106, R64 ;  /* 0x0000006a6440723c */ /* 0x040fe20000041840 */
[----:B------:R-:W2:Y:S03]  /*b3a0*/  LDSM.16.MT88.4 R104, [R196+0x5100] ;  /* 0x00510000c468783b */ /* 0x000ea60000004200 */
[----:B------:R-:W-:Y:S02]  /*b3b0*/  FADD.FTZ R239, R240, R239 ;  /* 0x000000eff0ef7221 */ /* 0x000fe40000010000 */
[----:B------:R-:W-:Y:S02]  /*b3c0*/  FADD.FTZ R237, R237, R236 ;  /* 0x000000eceded7221 */ /* 0x000fe40000010000 */
[C---:B-1----:R-:W-:Y:S04]  /*b3d0*/  HMMA.16816.F32.BF16 R68, R100.reuse, R108, R68 ;  /* 0x0000006c6444723c */ /* 0x042fe80000041844 */
[----:B------:R-:W-:Y:S02]  /*b3e0*/  FADD.FTZ R134, R134, R239 ;  /* 0x000000ef86867221 */ /* 0x000fe40000010000 */
[----:B------:R-:W-:Y:S02]  /*b3f0*/  FADD.FTZ R218, R238, R237 ;  /* 0x000000edeeda7221 */ /* 0x000fe40000010000 */
[C---:B------:R-:W-:Y:S01]  /*b400*/  HMMA.16816.F32.BF16 R72, R100.reuse, R110, R72 ;  /* 0x0000006e6448723c */ /* 0x040fe20000041848 */
[----:B------:R-:W1:Y:S03]  /*b410*/  LDSM.16.MT88.4 R108, [R198+0x1900] ;  /* 0x00190000c66c783b */ /* 0x000e660000004200 */
[----:B------:R-:W-:Y:S04]  /*b420*/  FADD.FTZ R219, R133, R134 ;  /* 0x0000008685db7221 */ /* 0x000fe80000010000 */
[C---:B---3--:R-:W-:Y:S08]  /*b430*/  HMMA.16816.F32.BF16 R76, R100.reuse, R112, R76 ;  /* 0x00000070644c723c */ /* 0x048ff0000004184c */
[C---:B------:R-:W-:Y:S08]  /*b440*/  HMMA.16816.F32.BF16 R80, R100.reuse, R114, R80 ;  /* 0x000000726450723c */ /* 0x040ff00000041850 */
[C---:B----4-:R-:W-:Y:S08]  /*b450*/  HMMA.16816.F32.BF16 R84, R100.reuse, R116, R84 ;  /* 0x000000746454723c */ /* 0x050ff00000041854 */
[C---:B------:R-:W-:Y:S08]  /*b460*/  HMMA.16816.F32.BF16 R88, R100.reuse, R118, R88 ;  /* 0x000000766458723c */ /* 0x040ff00000041858 */
[C---:B--2---:R-:W-:Y:S08]  /*b470*/  HMMA.16816.F32.BF16 R92, R100.reuse, R104, R92 ;  /* 0x00000068645c723c */ /* 0x044ff0000004185c */
        /* <DEDUP_REMOVED lines=22> */
[C---:B--2---:R-:W-:Y:S08]  /*b5e0*/  HMMA.16816.F32.BF16 R76, R136.reuse, R4, R76 ;  /* 0x00000004884c723c */ /* 0x044ff0000004184c */
[C---:B------:R-:W-:Y:S08]  /*b5f0*/  HMMA.16816.F32.BF16 R80, R136.reuse, R6, R80 ;  /* 0x000000068850723c */ /* 0x040ff00000041850 */
[C---:B---3--:R-:W-:Y:S08]  /*b600*/  HMMA.16816.F32.BF16 R84, R136.reuse, R8, R84 ;  /* 0x000000088854723c */ /* 0x048ff00000041854 */
[C---:B------:R-:W-:Y:S08]  /*b610*/  HMMA.16816.F32.BF16 R88, R136.reuse, R10, R88 ;  /* 0x0000000a8858723c */ /* 0x040ff00000041858 */
[C---:B-1----:R-:W-:Y:S08]  /*b620*/  HMMA.16816.F32.BF16 R92, R136.reuse, R12, R92 ;  /* 0x0000000c885c723c */ /* 0x042ff0000004185c */
[----:B------:R-:W-:Y:S01]  /*b630*/  HMMA.16816.F32.BF16 R96, R136, R14, R96 ;  /* 0x0000000e8860723c */ /* 0x000fe20000041860 */
[----:B------:R-:W-:-:S07]  /*b640*/  @P0 BRA `(.L_x_180) ;  /* 0xffffd32000000947 */ /* 0x000fce000383ffff */
.L_x_179:
[----:B------:R-:W-:-:S06]  /*b650*/  UISETP.GE.AND UP0, UPT, UR13, UR8, UPT ;  /* 0x000000080d00728c */ /* 0x000fcc000bf06270 */
[----:B------:R-:W-:-:S13]  /*b660*/  PLOP3.LUT P0, PT, PT, PT, UP0, 0x80, 0x0 ;  /* 0x000000000000781c */ /* 0x000fda0003f0f008 */
[----:B------:R-:W-:Y:S05]  /*b670*/  @!P0 BRA `(.L_x_181) ;  /* 0x000038f000008947 */ /* 0x000fea0003800000 */
[----:B------:R-:W-:Y:S01]  /*b680*/  IADD3 R220, P5, R208, 0x80, RZ ;  /* 0x00000080d0dc7810 */ /* 0x000fe20007fbe0ff */
[----:B------:R-:W-:Y:S01]  /*b690*/  ULDC.64 UR4, c[0x0][0x208] ;  /* 0x0000820000047ab9 */ /* 0x000fe20000000a00 */
[----:B------:R-:W-:Y:S01]  /*b6a0*/  IADD3 R181, P0, R210, 0x80, RZ ;  /* 0x00000080d2b57810 */ /* 0x000fe20007f1e0ff */
[----:B------:R-:W-:Y:S01]  /*b6b0*/  IMAD.MOV.U32 R2, RZ, RZ, R132 ;  /* 0x000000ffff027224 */ /* 0x000fe200078e0084 */
[----:B------:R-:W-:Y:S01]  /*b6c0*/  IADD3 R222, P6, R208, 0x40, RZ ;  /* 0x00000040d0de7810 */ /* 0x000fe20007fde0ff */
[----:B------:R-:W-:Y:S01]  /*b6d0*/  IMAD.MOV.U32 R3, RZ, RZ, R0 ;  /* 0x000000ffff037224 */ /* 0x000fe200078e0000 */
[----:B------:R-:W-:Y:S01]  /*b6e0*/  IADD3 R183, P4, R210, 0x40, RZ ;  /* 0x00000040d2b77810 */ /* 0x000fe20007f9e0ff */
[----:B------:R-:W-:Y:S01]  /*b6f0*/  IMAD.X R221, RZ, RZ, R215, P5 ;  /* 0x000000ffffdd7224 */ /* 0x000fe200028e06d7 */
[----:B------:R-:W-:Y:S01]  /*b700*/  IADD3.X R223, RZ, R215, RZ, P6, !PT ;  /* 0x000000d7ffdf7210 */ /* 0x000fe200037fe4ff */
[----:B------:R-:W-:Y:S01]  /*b710*/  IMAD.X R180, RZ, RZ, R217, P0 ;  /* 0x000000ffffb47224 */ /* 0x000fe200000e06d9 */
[----:B------:R-:W-:Y:S01]  /*b720*/  IADD3.X R182, RZ, R217, RZ, P4, !PT ;  /* 0x000000d9ffb67210 */ /* 0x000fe200027fe4ff */
[----:B------:R-:W-:Y:S01]  /*b730*/  USHF.L.U64.HI UR19, UR4, 0x5, UR5 ;  /* 0x0000000504137899 */ /* 0x000fe20008010205 */
[----:B------:R-:W-:Y:S01]  /*b740*/  MOV R214, R208 ;  /* 0x000000d000d67202 */ /* 0x000fe20000000f00 */
[----:B------:R-:W-:-:S03]  /*b750*/  USHF.L.U32 UR18, UR4, 0x5, URZ ;  /* 0x0000000504127899 */ /* 0x000fc6000800063f */
[----:B------:R-:W-:Y:S02]  /*b760*/  ULDC.64 UR4, c[0x0][0x1e0] ;  /* 0x0000780000047ab9 */ /* 0x000fe40000000a00 */
.L_x_190:
[----:B------:R-:W-:Y:S04]  /*b770*/  DEPBAR.LE SB0, 0x0 ;  /* 0x000080000000791a */ /* 0x000fe80000000000 */
[----:B------:R-:W-:Y:S01]  /*b780*/  BAR.SYNC.DEFER_BLOCKING 0x0 ;  /* 0x0000000000007b1d */ /* 0x000fe20000010000 */
[----:B------:R-:W-:Y:S01]  /*b790*/  USHF.R.S32.HI UR7, URZ, 0x1f, UR13 ;  /* 0x0000001f3f077899 */ /* 0x000fe2000801140d */
[----:B------:R-:W-:Y:S01]  /*b7a0*/  IMAD.U32 R13, RZ, RZ, UR13 ;  /* 0x0000000dff0d7e24 */ /* 0x000fe2000f8e00ff */
[----:B------:R-:W-:Y:S01]  /*b7b0*/  UIMAD UR6, UR9, UR13, URZ ;  /* 0x0000000d090672a4 */ /* 0x000fe2000f8e023f */
[----:B------:R-:W-:Y:S01]  /*b7c0*/  IMAD.U32 R7, RZ, RZ, UR13 ;  /* 0x0000000dff077e24 */ /* 0x000fe2000f8e00ff */
[----:B------:R-:W-:Y:S01]  /*b7d0*/  UIMAD.WIDE.U32 UR20, UR13, UR10, UR18 ;  /* 0x0000000a0d1472a5 */ /* 0x000fe2000f8e0012 */
[----:B------:R-:W-:Y:S01]  /*b7e0*/  IMAD.WIDE.U32 R12, R13, UR10, R214 ;  /* 0x0000000a0d0c7c25 */ /* 0x000fe2000f8e00d6 */
[----:B------:R-:W-:Y:S02]  /*b7f0*/  UIMAD UR6, UR7, UR10, UR6 ;  /* 0x0000000a070672a4 */ /* 0x000fe4000f8e0206 */
[----:B------:R-:W-:Y:S01]  /*b800*/  UISETP.GT.AND UP3, UPT, UR13, UR8, UPT ;  /* 0x000000080d00728c */ /* 0x000fe2000bf64270 */
[----:B------:R-:W-:Y:S01]  /*b810*/  IMAD.WIDE.U32 R6, R7, UR10, R222 ;  /* 0x0000000a07067c25 */ /* 0x000fe2000f8e00de */
[----:B------:R-:W-:Y:S01]  /*b820*/  LEA R22, P4, R12, c[0x0][0x1f8], 0x1 ;  /* 0x00007e000c167a11 */ /* 0x000fe200078808ff */
[----:B------:R-:W-:Y:S01]  /*b830*/  UIADD3 UR7, UR6, UR21, URZ ;  /* 0x0000001506077290 */ /* 0x000fe2000fffe03f */
[----:B------:R-:W-:Y:S01]  /*b840*/  IADD3 R0, R13, UR6, RZ ;  /* 0x000000060d007c10 */ /* 0x000fe2000fffe0ff */
[----:B------:R-:W-:Y:S01]  /*b850*/  IMAD.U32 R15, RZ, RZ, UR13 ;  /* 0x0000000dff0f7e24 */ /* 0x000fe2000f8e00ff */
[----:B------:R-:W-:Y:S02]  /*b860*/  LEA R20, P0, R6, c[0x0][0x1f8], 0x1 ;  /* 0x00007e0006147a11 */ /* 0x000fe400078008ff */
[----:B------:R-:W-:Y:S01]  /*b870*/  LEA.HI.X R23, R12, c[0x0][0x1fc], R0, 0x1, P4 ;  /* 0x00007f000c177a11 */ /* 0x000fe200020f0c00 */
[----:B------:R-:W-:Y:S01]  /*b880*/  IMAD.WIDE.U32 R14, R15, UR10, R220 ;  /* 0x0000000a0f0e7c25 */ /* 0x000fe2000f8e00dc */
[----:B------:R-:W-:Y:S02]  /*b890*/  IADD3 R4, R7, UR6, RZ ;  /* 0x0000000607047c10 */ /* 0x000fe4000fffe0ff */
[----:B------:R-:W-:Y:S02]  /*b8a0*/  IADD3 R5, P5, R208, UR20, RZ ;  /* 0x00000014d0057c10 */ /* 0x000fe4000ffbe0ff */
[----:B------:R-:W-:Y:S01]  /*b8b0*/  IADD3 R7, P4, R222, UR20, RZ ;  /* 0x00000014de077c10 */ /* 0x000fe2000ff9e0ff */
[----:B------:R-:W-:Y:S01]  /*b8c0*/  LDSM.16.M88.4 R32, [R206+0xc100] ;  /* 0x00c10000ce20783b */ /* 0x000fe20000000200 */
[----:B------:R-:W-:Y:S02]  /*b8d0*/  LEA.HI.X R21, R6, c[0x0][0x1fc], R4, 0x1, P0 ;  /* 0x00007f0006157a11 */ /* 0x000fe400000f0c04 */
[----:B------:R-:W-:Y:S02]  /*b8e0*/  IADD3.X R4, R215, UR7, RZ, P5, !PT ;  /* 0x00000007d7047c10 */ /* 0x000fe4000affe4ff */
[----:B------:R-:W-:Y:S02]  /*b8f0*/  LEA R168, P5, R5, c[0x0][0x1f8], 0x1 ;  /* 0x00007e0005a87a11 */ /* 0x000fe400078a08ff */
[----:B------:R-:W1:Y:S01]  /*b900*/  LDSM.16.M88.4 R8, [R205+0x6100] ;  /* 0x00610000cd08783b */ /* 0x000e620000000200 */
[----:B------:R-:W-:Y:S02]  /*b910*/  IADD3.X R6, R223, UR7, RZ, P4, !PT ;  /* 0x00000007df067c10 */ /* 0x000fe4000a7fe4ff */
[----:B------:R-:W-:Y:S02]  /*b920*/  LEA R166, P4, R7, c[0x0][0x1f8], 0x1 ;  /* 0x00007e0007a67a11 */ /* 0x000fe400078808ff */
[----:B------:R-:W-:Y:S02]  /*b930*/  LEA.HI.X R169, R5, c[0x0][0x1fc], R4, 0x1, P5 ;  /* 0x00007f0005a97a11 */ /* 0x000fe400028f0c04 */
[----:B------:R-:W2:Y:S01]  /*b940*/  LDSM.16.M88.4 R16, [R205+0x6900] ;  /* 0x00690000cd10783b */ /* 0x000ea20000000200 */
[----:B------:R-:W-:Y:S02]  /*b950*/  LEA.HI.X R167, R7, c[0x0][0x1fc], R6, 0x1, P4 ;  /* 0x00007f0007a77a11 */ /* 0x000fe400020f0c06 */
[----:B------:R-:W-:Y:S02]  /*b960*/  LEA R28, P6, R14, c[0x0][0x1f8], 0x1 ;  /* 0x00007e000e1c7a11 */ /* 0x000fe400078c08ff */
[----:B------:R-:W-:Y:S02]  /*b970*/  IADD3 R13, P0, R220, UR20, RZ ;  /* 0x00000014dc0d7c10 */ /* 0x000fe4000ff1e0ff */
[----:B------:R-:W3:Y:S01]  /*b980*/  LDSM.16.M88.4 R24, [R205+0x7100] ;  /* 0x00710000cd18783b */ /* 0x000ee20000000200 */
[----:B------:R-:W-:Y:S02]  /*b990*/  IADD3 R0, R15, UR6, RZ ;  /* 0x000000060f007c10 */ /* 0x000fe4000fffe0ff */
[----:B------:R-:W-:Y:S01]  /*b9a0*/  IADD3.X R12, R221, UR7, RZ, P0, !PT ;  /* 0x00000007dd0c7c10 */ /* 0x000fe200087fe4ff */
[----:B------:R-:W-:Y:S01]  /*b9b0*/  @UP3 UIADD3 UR7, UR13, -0x1, URZ ;  /* 0xffffffff0d073890 */ /* 0x000fe2000fffe03f */
[C---:B------:R-:W-:Y:S02]  /*b9c0*/  LEA R164, P0, R13.reuse, c[0x0][0x1f8], 0x1 ;  /* 0x00007e000da47a11 */ /* 0x040fe400078008ff */
[----:B------:R-:W4:Y:S01]  /*b9d0*/  LDSM.16.M88.4 R132, [R205+0x7900] ;  /* 0x00790000cd84783b */ /* 0x000f220000000200 */
[----:B------:R-:W-:Y:S01]  /*b9e0*/  LEA.HI.X R29, R14, c[0x0][0x1fc], R0, 0x1, P6 ;  /* 0x00007f000e1d7a11 */ /* 0x000fe200030f0c00 */
[----:B------:R-:W-:Y:S01]  /*b9f0*/  @UP3 USHF.R.S32.HI UR6, URZ, 0x1f, UR7 ;  /* 0x0000001f3f063899 */ /* 0x000fe20008011407 */
[----:B------:R-:W-:Y:S01]  /*ba00*/  LEA.HI.X R165, R13, c[0x0][0x1fc], R12, 0x1, P0 ;  /* 0x00007f000da57a11 */ /* 0x000fe200000f0c0c */
[----:B------:R-:W-:Y:S01]  /*ba10*/  @UP3 UIMAD.WIDE.U32 UR20, UR7, UR4, URZ ;  /* 0x00000004071432a5 */ /* 0x000fe2000f8e003f */
[----:B------:R-:W-:Y:S01]  /*ba20*/  PLOP3.LUT P0, PT, PT, PT, UP3, 0x80, 0x0 ;  /* 0x000000000000781c */ /* 0x000fe20003f0f038 */
[----:B------:R-:W-:Y:S01]  /*ba30*/  @UP3 UIMAD UR6, UR6, UR4, URZ ;  /* 0x00000004060632a4 */ /* 0x000fe2000f8e023f */
[----:B------:R-:W-:Y:S01]  /*ba40*/  LDSM.16.M88.4 R136, [R202+0xc100] ;  /* 0x00c10000ca88783b */ /* 0x000fe20000000200 */
[----:B------:R-:W-:Y:S02]  /*ba50*/  PLOP3.LUT P5, PT, PT, PT, UP2, 0x80, 0x0 ;  /* 0x000000000000781c */ /* 0x000fe40003faf028 */
[----:B------:R-:W-:Y:S01]  /*ba60*/  PLOP3.LUT P4, PT, PT, PT, UP2, 0x80, 0x0 ;  /* 0x000000000000781c */ /* 0x000fe20003f8f028 */
[----:B------:R-:W-:Y:S02]  /*ba70*/  @UP3 UIMAD UR6, UR7, UR5, UR6 ;  /* 0x00000005070632a4 */ /* 0x000fe4000f8e0206 */
[----:B------:R-:W-:Y:S01]  /*ba80*/  @UP3 USHF.L.U32 UR7, UR20, 0x6, URZ ;  /* 0x0000000614073899 */ /* 0x000fe2000800063f */
[----:B------:R-:W5:Y:S01]  /*ba90*/  LDSM.16.M88.4 R140, [R204] ;  /* 0x00000000cc8c783b */ /* 0x000f620000000200 */
[----:B------:R-:W-:Y:S01]  /*baa0*/  @UP3 UIADD3 UR6, UR21, UR6, URZ ;  /* 0x0000000615063290 */ /* 0x000fe2000fffe03f */
[C---:B-1----:R-:W-:Y:S03]  /*bab0*/  HMMA.16816.F32.BF16 R4, R32.reuse, R8, RZ ;  /* 0x000000082004723c */ /* 0x042fe600000418ff */
[----:B------:R-:W-:Y:S02]  /*bac0*/  @UP3 USHF.L.U64.HI UR6, UR20, 0x6, UR6 ;  /* 0x0000000614063899 */ /* 0x000fe40008010206 */
[----:B------:R-:W1:Y:S03]  /*bad0*/  LDSM.16.M88.4 R144, [R195] ;  /* 0x00000000c390783b */ /* 0x000e660000000200 */
[C---:B------:R-:W-:Y:S04]  /*bae0*/  HMMA.16816.F32.BF16 R8, R32.reuse, R10, RZ ;  /* 0x0000000a2008723c */ /* 0x040fe800000418ff */
[----:B------:R-:W1:Y:S04]  /*baf0*/  LDSM.16.M88.4 R148, [R194] ;  /* 0x00000000c294783b */ /* 0x000e680000000200 */
[C---:B--2---:R-:W-:Y:S03]  /*bb00*/  HMMA.16816.F32.BF16 R12, R32.reuse, R16, RZ ;  /* 0x00000010200c723c */ /* 0x044fe600000418ff */
[----:B------:R-:W2:Y:S05]  /*bb10*/  LDSM.16.M88.4 R152, [R193] ;  /* 0x00000000c198783b */ /* 0x000eaa0000000200 */
[C---:B------:R-:W-:Y:S02]  /*bb20*/  HMMA.16816.F32.BF16 R16, R32.reuse, R18, RZ ;  /* 0x000000122010723c */ /* 0x040fe400000418ff */
[----:B------:R-:W-:Y:S01]  /*bb30*/  @!PT LDS RZ, [RZ] ;  /* 0x00000000fffff984 */ /* 0x000fe20000000800 */
[----:B------:R-:W-:Y:S01]  /*bb40*/  @!PT LDS RZ, [RZ] ;  /* 0x00000000fffff984 */ /* 0x000fe20000000800 */
[----:B------:R-:W-:Y:S01]  /*bb50*/  @!PT LDS RZ, [RZ] ;  /* 0x00000000fffff984 */ /* 0x000fe20000000800 */
[----:B------:R3:W-:Y:S07]  /*bb60*/  LDGSTS.E.BYPASS.LTC128B.128 [R207+0x100], [R22.64], !P3 ;  /* 0x0010000016cf7fae */ /* 0x0007ee000d901d50 */
[----:B------:R3:W-:Y:S07]  /*bb70*/  LDGSTS.E.BYPASS.LTC128B.128 [R207+0x2100], [R20.64], !P2 ;  /* 0x0210000014cf7fae */ /* 0x0007ee000d101d50 */
[----:B------:R4:W-:Y:S07]  /*bb80*/  LDGSTS.E.BYPASS.LTC128B.128 [R207+0x4100], [R28.64], !P1 ;  /* 0x041000001ccf7fae */ /* 0x0009ee000c901d50 */
[----:B------:R1:W-:Y:S07]  /*bb90*/  LDGSTS.E.BYPASS.LTC128B.128 [R207+0x1100], [R168.64], !P3 ;  /* 0x01100000a8cf7fae */ /* 0x0003ee000d901d50 */
[----:B------:R1:W-:Y:S01]  /*bba0*/  LDGSTS.E.BYPASS.LTC128B.128 [R207+0x3100], [R166.64], !P2 ;  /* 0x03100000a6cf7fae */ /* 0x0003e2000d101d50 */
[C---:B---3--:R-:W-:Y:S06]  /*bbb0*/  HMMA.16816.F32.BF16 R20, R32.reuse, R24, RZ ;  /* 0x000000182014723c */ /* 0x048fec00000418ff */
[----:B------:R1:W-:Y:S02]  /*bbc0*/  LDGSTS.E.BYPASS.LTC128B.128 [R207+0x5100], [R164.64], !P1 ;  /* 0x05100000a4cf7fae */ /* 0x0003e4000c901d50 */
[C---:B------:R-:W-:Y:S05]  /*bbd0*/  HMMA.16816.F32.BF16 R24, R32.reuse, R26, RZ ;  /* 0x0000001a2018723c */ /* 0x040fea00000418ff */
[----:B------:R-:W-:Y:S03]  /*bbe0*/  LDSM.16.M88.4 R156, [R201+0xc100] ;  /* 0x00c10000c99c783b */ /* 0x000fe60000000200 */
[C---:B----4-:R-:W-:Y:S04]  /*bbf0*/  HMMA.16816.F32.BF16 R28, R32.reuse, R132, RZ ;  /* 0x00000084201c723c */ /* 0x050fe800000418ff */
[----:B------:R-:W0:Y:S04]  /*bc00*/  LDGDEPBAR ;  /* 0x00000000000079af */ /* 0x000e280000000000 */
[----:B------:R-:W-:Y:S03]  /*bc10*/  HMMA.16816.F32.BF16 R32, R32, R134, RZ ;  /* 0x000000862020723c */ /* 0x000fe600000418ff */
[----:B------:R-:W3:Y:S05]  /*bc20*/  LDSM.16.M88.4 R160, [R200+0x6100] ;  /* 0x00610000c8a0783b */ /* 0x000eea0000000200 */
[C---:B-----5:R-:W-:Y:S02]  /*bc30*/  HMMA.16816.F32.BF16 R4, R136.reuse, R140, R4 ;  /* 0x0000008c8804723c */ /* 0x060fe40000041804 */
[----:B------:R-:W4:Y:S06]  /*bc40*/  LDSM.16.M88.4 R132, [R200+0x6900] ;  /* 0x00690000c884783b */ /* 0x000f2c0000000200 */
[C---:B------:R-:W-:Y:S01]  /*bc50*/  HMMA.16816.F32.BF16 R8, R136.reuse, R142, R8 ;  /* 0x0000008e8808723c */ /* 0x040fe20000041808 */
[----:B-1----:R-:W1:Y:S07]  /*bc60*/  LDSM.16.M88.4 R164, [R200+0x7100] ;  /* 0x00710000c8a4783b */ /* 0x002e6e0000000200 */
[C---:B------:R-:W-:Y:S01]  /*bc70*/  HMMA.16816.F32.BF16 R12, R136.reuse, R144, R12 ;  /* 0x00000090880c723c */ /* 0x040fe2000004180c */
[----:B------:R-:W5:Y:S07]  /*bc80*/  LDSM.16.M88.4 R168, [R200+0x7900] ;  /* 0x00790000c8a8783b */ /* 0x000f6e0000000200 */
[C---:B------:R-:W-:Y:S01]  /*bc90*/  HMMA.16816.F32.BF16 R16, R136.reuse, R146, R16 ;  /* 0x000000928810723c */ /* 0x040fe20000041810 */
[----:B------:R-:W-:Y:S07]  /*bca0*/  LDSM.16.M88.4 R172, [R199+0xc100] ;  /* 0x00c10000c7ac783b */ /* 0x000fee0000000200 */
[C---:B------:R-:W-:Y:S01]  /*bcb0*/  HMMA.16816.F32.BF16 R20, R136.reuse, R148, R20 ;  /* 0x000000948814723c */ /* 0x040fe20000041814 */
[----:B------:R-:W1:Y:S07]  /*bcc0*/  LDSM.16.M88.4 R176, [R192] ;  /* 0x00000000c0b0783b */ /* 0x000e6e0000000200 */
[C---:B------:R-:W-:Y:S01]  /*bcd0*/  HMMA.16816.F32.BF16 R24, R136.reuse, R150, R24 ;  /* 0x000000968818723c */ /* 0x040fe20000041818 */
[----:B------:R-:W-:Y:S07]  /*bce0*/  LDSM.16.M88.4 R140, [R192+0x1000] ;  /* 0x00100000c08c783b */ /* 0x000fee0000000200 */
[C---:B--2---:R-:W-:Y:S01]  /*bcf0*/  HMMA.16816.F32.BF16 R28, R136.reuse, R152, R28 ;  /* 0x00000098881c723c */ /* 0x044fe2000004181c */
[----:B------:R-:W-:Y:S07]  /*bd00*/  LDSM.16.M88.4 R144, [R192+0x1800] ;  /* 0x00180000c090783b */ /* 0x000fee0000000200 */
[----:B------:R-:W-:Y:S01]  /*bd10*/  HMMA.16816.F32.BF16 R32, R136, R154, R32 ;  /* 0x0000009a8820723c */ /* 0x000fe20000041820 */
[----:B------:R-:W2:Y:S07]  /*bd20*/  LDSM.16.M88.4 R136, [R192+0x800] ;  /* 0x00080000c088783b */ /* 0x000eae0000000200 */
[C---:B---3--:R-:W-:Y:S01]  /*bd30*/  HMMA.16816.F32.BF16 R4, R156.reuse, R160, R4 ;  /* 0x000000a09c04723c */ /* 0x048fe20000041804 */
[----:B------:R-:W-:Y:S07]  /*bd40*/  LDSM.16.M88.4 R148, [R206+0x10100] ;  /* 0x01010000ce94783b */ /* 0x000fee0000000200 */
[C---:B------:R-:W-:Y:S01]  /*bd50*/  HMMA.16816.F32.BF16 R8, R156.reuse, R162, R8 ;  /* 0x000000a29c08723c */ /* 0x040fe20000041808 */
[----:B------:R-:W3:Y:S07]  /*bd60*/  LDSM.16.M88.4 R152, [R205+0x8100] ;  /* 0x00810000cd98783b */ /* 0x000eee0000000200 */
[C---:B----4-:R-:W-:Y:S01]  /*bd70*/  HMMA.16816.F32.BF16 R12, R156.reuse, R132, R12 ;  /* 0x000000849c0c723c */ /* 0x050fe2000004180c */
[----:B------:R-:W-:Y:S07]  /*bd80*/  LDSM.16.M88.4 R160, [R205+0x9900] ;  /* 0x00990000cda0783b */ /* 0x000fee0000000200 */
[C---:B------:R-:W-:Y:S01]  /*bd90*/  HMMA.16816.F32.BF16 R16, R156.reuse, R134, R16 ;  /* 0x000000869c10723c */ /* 0x040fe20000041810 */
[----:B------:R-:W4:Y:S07]  /*bda0*/  LDSM.16.M88.4 R132, [R205+0x8900] ;  /* 0x00890000cd84783b */ /* 0x000f2e0000000200 */
[C---:B-1----:R-:W-:Y:S08]  /*bdb0*/  HMMA.16816.F32.BF16 R20, R156.reuse, R164, R20 ;  /* 0x000000a49c14723c */ /* 0x042ff00000041814 */
[C---:B------:R-:W-:Y:S01]  /*bdc0*/  HMMA.16816.F32.BF16 R24, R156.reuse, R166, R24 ;  /* 0x000000a69c18723c */ /* 0x040fe20000041818 */
[----:B------:R-:W-:Y:S07]  /*bdd0*/  LDSM.16.M88.4 R164, [R202+0x10100] ;  /* 0x01010000caa4783b */ /* 0x000fee0000000200 */
[C---:B-----5:R-:W-:Y:S08]  /*bde0*/  HMMA.16816.F32.BF16 R28, R156.reuse, R168, R28 ;  /* 0x000000a89c1c723c */ /* 0x060ff0000004181c */
[----:B------:R-:W-:Y:S01]  /*bdf0*/  HMMA.16816.F32.BF16 R32, R156, R170, R32 ;  /* 0x000000aa9c20723c */ /* 0x000fe20000041820 */
[----:B------:R-:W1:Y:S07]  /*be00*/  LDSM.16.M88.4 R156, [R205+0x9100] ;  /* 0x00910000cd9c783b */ /* 0x000e6e0000000200 */
[C---:B------:R-:W-:Y:S01]  /*be10*/  HMMA.16816.F32.BF16 R4, R172.reuse, R176, R4 ;  /* 0x000000b0ac04723c */ /* 0x040fe20000041804 */
[----:B------:R-:W5:Y:S07]  /*be20*/  LDSM.16.M88.4 R168, [R191] ;  /* 0x00000000bfa8783b */ /* 0x000f6e0000000200 */
        /* <DEDUP_REMOVED lines=11> */
[C---:B---3--:R-:W-:Y:S01]  /*bee0*/  HMMA.16816.F32.BF16 R4, R148.reuse, R152, R4 ;  /* 0x000000989404723c */ /* 0x048fe20000041804 */
[----:B------:R-:W3:Y:S07]  /*bef0*/  LDSM.16.M88.4 R172, [R201+0x10100] ;  /* 0x01010000c9ac783b */ /* 0x000eee0000000200 */
[C---:B------:R-:W-:Y:S01]  /*bf00*/  HMMA.16816.F32.BF16 R8, R148.reuse, R154, R8 ;  /* 0x0000009a9408723c */ /* 0x040fe20000041808 */
[----:B------:R-:W-:Y:S07]  /*bf10*/  LDSM.16.M88.4 R152, [R200+0x9900] ;  /* 0x00990000c898783b */ /* 0x000fee0000000200 */
[C---:B----4-:R-:W-:Y:S08]  /*bf20*/  HMMA.16816.F32.BF16 R12, R148.reuse, R132, R12 ;  /* 0x00000084940c723c */ /* 0x050ff0000004180c */
[C---:B------:R-:W-:Y:S01]  /*bf30*/  HMMA.16816.F32.BF16 R16, R148.reuse, R134, R16 ;  /* 0x000000869410723c */ /* 0x040fe20000041810 */
[----:B------:R-:W4:Y:S07]  /*bf40*/  LDSM.16.M88.4 R132, [R200+0x8900] ;  /* 0x00890000c884783b */ /* 0x000f2e0000000200 */
[C---:B-1----:R-:W-:Y:S08]  /*bf50*/  HMMA.16816.F32.BF16 R20, R148.reuse, R156, R20 ;  /* 0x0000009c9414723c */ /* 0x042ff00000041814 */
[C---:B------:R-:W-:Y:S01]  /*bf60*/  HMMA.16816.F32.BF16 R24, R148.reuse, R158, R24 ;  /* 0x0000009e9418723c */ /* 0x040fe20000041818 */
[----:B------:R-:W-:Y:S07]  /*bf70*/  LDSM.16.M88.4 R156, [R199+0x10100] ;  /* 0x01010000c79c783b */ /* 0x000fee0000000200 */
[C---:B------:R-:W-:Y:S08]  /*bf80*/  HMMA.16816.F32.BF16 R28, R148.reuse, R160, R28 ;  /* 0x000000a0941c723c */ /* 0x040ff0000004181c */
[----:B------:R-:W-:Y:S01]  /*bf90*/  HMMA.16816.F32.BF16 R32, R148, R162, R32 ;  /* 0x000000a29420723c */ /* 0x000fe20000041820 */
[----:B------:R-:W1:Y:S07]  /*bfa0*/  LDSM.16.M88.4 R148, [R200+0x9100] ;  /* 0x00910000c894783b */ /* 0x000e6e0000000200 */
[C---:B-----5:R-:W-:Y:S01]  /*bfb0*/  HMMA.16816.F32.BF16 R4, R164.reuse, R168, R4 ;  /* 0x000000a8a404723c */ /* 0x060fe20000041804 */
[----:B------:R-:W5:Y:S07]  /*bfc0*/  LDSM.16.M88.4 R160, [R192+0x2000] ;  /* 0x00200000c0a0783b */ /* 0x000f6e0000000200 */
        /* <DEDUP_REMOVED lines=11> */
[C---:B---3--:R-:W-:Y:S01]  /*c080*/  HMMA.16816.F32.BF16 R4, R172.reuse, R176, R4 ;  /* 0x000000b0ac04723c */ /* 0x048fe20000041804 */
[----:B------:R-:W3:Y:S07]  /*c090*/  LDSM.16.M88.4 R164, [R206+0x14100] ;  /* 0x01410000cea4783b */ /* 0x000eee0000000200 */
[C---:B------:R-:W-:Y:S01]  /*c0a0*/  HMMA.16816.F32.BF16 R8, R172.reuse, R178, R8 ;  /* 0x000000b2ac08723c */ /* 0x040fe20000041808 */
[----:B------:R-:W-:Y:S07]  /*c0b0*/  LDSM.16.M88.4 R176, [R187] ;  /* 0x00000000bbb0783b */ /* 0x000fee0000000200 */
[C---:B----4-:R-:W-:Y:S08]  /*c0c0*/  HMMA.16816.F32.BF16 R12, R172.reuse, R132, R12 ;  /* 0x00000084ac0c723c */ /* 0x050ff0000004180c */
[C---:B------:R-:W-:Y:S01]  /*c0d0*/  HMMA.16816.F32.BF16 R16, R172.reuse, R134, R16 ;  /* 0x00000086ac10723c */ /* 0x040fe20000041810 */
[----:B------:R-:W4:Y:S07]  /*c0e0*/  LDSM.16.M88.4 R132, [R205+0xa900] ;  /* 0x00a90000cd84783b */ /* 0x000f2e0000000200 */
[C---:B-1----:R-:W-:Y:S08]  /*c0f0*/  HMMA.16816.F32.BF16 R20, R172.reuse, R148, R20 ;  /* 0x00000094ac14723c */ /* 0x042ff00000041814 */
[C---:B------:R-:W-:Y:S01]  /*c100*/  HMMA.16816.F32.BF16 R24, R172.reuse, R150, R24 ;  /* 0x00000096ac18723c */ /* 0x040fe20000041818 */
[----:B------:R-:W1:Y:S07]  /*c110*/  LDSM.16.M88.4 R148, [R205+0xb100] ;  /* 0x00b10000cd94783b */ /* 0x000e6e0000000200 */
        /* <DEDUP_REMOVED lines=29> */
[----:B------:R-:W1:Y:S01]  /*c2f0*/  LDSM.16.M88.4 R164, [R199+0x14100] ;  /* 0x01410000c7a4783b */ /* 0x000e620000000200 */
[C---:B-----5:R-:W-:Y:S08]  /*c300*/  HMMA.16816.F32.BF16 R4, R172.reuse, R176, R4 ;  /* 0x000000b0ac04723c */ /* 0x060ff00000041804 */
[C---:B------:R-:W-:Y:S08]  /*c310*/  HMMA.16816.F32.BF16 R8, R172.reuse, R178, R8 ;  /* 0x000000b2ac08723c */ /* 0x040ff00000041808 */
[C---:B--2---:R-:W-:Y:S08]  /*c320*/  HMMA.16816.F32.BF16 R12, R172.reuse, R136, R12 ;  /* 0x00000088ac0c723c */ /* 0x044ff0000004180c */
[C---:B------:R-:W-:Y:S08]  /*c330*/  HMMA.16816.F32.BF16 R16, R172.reuse, R138, R16 ;  /* 0x0000008aac10723c */ /* 0x040ff00000041810 */
[C---:B------:R-:W-:Y:S08]  /*c340*/  HMMA.16816.F32.BF16 R20, R172.reuse, R140, R20 ;  /* 0x0000008cac14723c */ /* 0x040ff00000041814 */
[C---:B------:R-:W-:Y:S08]  /*c350*/  HMMA.16816.F32.BF16 R24, R172.reuse, R142, R24 ;  /* 0x0000008eac18723c */ /* 0x040ff00000041818 */
[C---:B------:R-:W-:Y:S08]  /*c360*/  HMMA.16816.F32.BF16 R28, R172.reuse, R144, R28 ;  /* 0x00000090ac1c723c */ /* 0x040ff0000004181c */
[----:B------:R-:W-:Y:S08]  /*c370*/  HMMA.16816.F32.BF16 R32, R172, R146, R32 ;  /* 0x00000092ac20723c */ /* 0x000ff00000041820 */
[C---:B---3--:R-:W-:Y:S08]  /*c380*/  HMMA.16816.F32.BF16 R4, R156.reuse, R160, R4 ;  /* 0x000000a09c04723c */ /* 0x048ff00000041804 */
[C---:B------:R-:W-:Y:S08]  /*c390*/  HMMA.16816.F32.BF16 R8, R156.reuse, R162, R8 ;  /* 0x000000a29c08723c */ /* 0x040ff00000041808 */
[C---:B----4-:R-:W-:Y:S08]  /*c3a0*/  HMMA.16816.F32.BF16 R12, R156.reuse, R132, R12 ;  /* 0x000000849c0c723c */ /* 0x050ff0000004180c */
        /* <DEDUP_REMOVED lines=9> */
[----:B------:R-:W-:Y:S01]  /*c440*/  FMUL.FTZ R137, R4, c[0x0][0x320] ;  /* 0x0000c80004897a20 */ /* 0x000fe20000410000 */
[C---:B------:R-:W-:Y:S03]  /*c450*/  HMMA.16816.F32.BF16 R16, R164.reuse, R134, R16 ;  /* 0x00000086a410723c */ /* 0x040fe60000041810 */
[----:B------:R-:W-:Y:S02]  /*c460*/  FMUL.FTZ R138, R5, c[0x0][0x320] ;  /* 0x0000c800058a7a20 */ /* 0x000fe40000410000 */
[----:B------:R-:W1:Y:S01]  /*c470*/  MUFU.TANH R137, R137 ;  /* 0x0000008900897308 */ /* 0x000e620000002400 */
[----:B------:R-:W-:Y:S02]  /*c480*/  FMUL.FTZ R0, R6, c[0x0][0x320] ;  /* 0x0000c80006007a20 */ /* 0x000fe40000410000 */
[----:B------:R-:W-:Y:S02]  /*c490*/  FMUL.FTZ R136, R7, c[0x0][0x320] ;  /* 0x0000c80007887a20 */ /* 0x000fe40000410000 */
[----:B------:R-:W2:Y:S02]  /*c4a0*/  LDSM.16.M88.4 R4, [R192+0x5000] ;  /* 0x00500000c004783b */ /* 0x000ea40000000200 */
[----:B------:R-:W-:Y:S02]  /*c4b0*/  FMUL.FTZ R9, R9, c[0x0][0x320] ;  /* 0x0000c80009097a20 */ /* 0x000fe40000410000 */
[----:B------:R-:W-:Y:S01]  /*c4c0*/  FMUL.FTZ R10, R10, c[0x0][0x320] ;  /* 0x0000c8000a0a7a20 */ /* 0x000fe20000410000 */
[----:B------:R-:W3:Y:S01]  /*c4d0*/  MUFU.TANH R138, R138 ;  /* 0x0000008a008a7308 */ /* 0x000ee20000002400 */
[----:B------:R-:W-:Y:S02]  /*c4e0*/  FMUL.FTZ R11, R11, c[0x0][0x320] ;  /* 0x0000c8000b0b7a20 */ /* 0x000fe40000410000 */
[----:B------:R-:W-:Y:S02]  /*c4f0*/  FMUL.FTZ R139, R8, c[0x0][0x320] ;  /* 0x0000c800088b7a20 */ /* 0x000fe40000410000 */
[----:B------:R-:W-:Y:S02]  /*c500*/  FMUL.FTZ R8, R12, c[0x0][0x320] ;  /* 0x0000c8000c087a20 */ /* 0x000fe40000410000 */
[----:B------:R-:W-:Y:S02]  /*c510*/  FMUL.FTZ R14, R14, c[0x0][0x320] ;  /* 0x0000c8000e0e7a20 */ /* 0x000fe40000410000 */
[----:B------:R-:W-:Y:S01]  /*c520*/  FMUL.FTZ R15, R15, c[0x0][0x320] ;  /* 0x0000c8000f0f7a20 */ /* 0x000fe20000410000 */
[----:B------:R-:W4:Y:S01]  /*c530*/  MUFU.TANH R140, R9 ;  /* 0x00000009008c7308 */ /* 0x000f220000002400 */
[----:B------:R-:W-:Y:S02]  /*c540*/  FMUL.FTZ R142, R16, c[0x0][0x320] ;  /* 0x0000c800108e7a20 */ /* 0x000fe40000410000 */
[----:B------:R-:W-:Y:S02]  /*c550*/  FMUL.FTZ R18, R18, c[0x0][0x320] ;  /* 0x0000c80012127a20 */ /* 0x000fe40000410000 */
[----:B------:R-:W-:Y:S02]  /*c560*/  FMUL.FTZ R19, R19, c[0x0][0x320] ;  /* 0x0000c80013137a20 */ /* 0x000fe40000410000 */
[----:B------:R-:W-:Y:S02]  /*c570*/  FMUL.FTZ R162, R13, c[0x0][0x320] ;  /* 0x0000c8000da27a20 */ /* 0x000fe40000410000 */
[----:B------:R-:W-:Y:S01]  /*c580*/  FMUL.FTZ R13, R17, c[0x0][0x320] ;  /* 0x0000c800110d7a20 */ /* 0x000fe20000410000 */
[----:B------:R-:W1:Y:S10]  /*c590*/  MUFU.TANH R132, R10 ;  /* 0x0000000a00847308 */ /* 0x000e740000002400 */
[----:B------:R-:W1:Y:S01]  /*c5a0*/  MUFU.TANH R133, R11 ;  /* 0x0000000b00857308 */ /* 0x000e620000002400 */
[C---:B--2---:R-:W-:Y:S09]  /*c5b0*/  HMMA.16816.F32.BF16 R20, R164.reuse, R4, R20 ;  /* 0x00000004a414723c */ /* 0x044ff20000041814 */
[----:B------:R2:W1:Y:S03]  /*c5c0*/  MUFU.TANH R12, R8 ;  /* 0x00000008000c7308 */ /* 0x0004660000002400 */
[----:B------:R-:W-:Y:S01]  /*c5d0*/  @P5 IMAD.HI.U32 R4, R212, c[0x0][0x2c8], RZ ;  /* 0x0000b200d4045a27 */ /* 0x000fe200078e00ff */
[C---:B------:R-:W-:Y:S03]  /*c5e0*/  HMMA.16816.F32.BF16 R24, R164.reuse, R6, R24 ;  /* 0x00000006a418723c */ /* 0x040fe60000041818 */
[----:B------:R-:W-:Y:S01]  /*c5f0*/  IMAD.MOV.U32 R5, RZ, RZ, R212 ;  /* 0x000000ffff057224 */ /* 0x000fe200078e00d4 */
[----:B------:R-:W-:Y:S02]  /*c600*/  @P4 SHF.R.U32.HI R5, RZ, c[0x0][0x2cc], R4 ;  /* 0x0000b300ff054a19 */ /* 0x000fe40000011604 */
[----:B------:R5:W1:Y:S01]  /*c610*/  MUFU.TANH R163, R14 ;  /* 0x0000000e00a37308 */ /* 0x000a620000002400 */
[----:B------:R-:W-:Y:S05]  /*c620*/  @P0 IADD3 R4, P4, R210, UR7, RZ ;  /* 0x00000007d2040c10 */ /* 0x000fea000ff9e0ff */
[----:B------:R-:W-:Y:S02]  /*c630*/  @P0 LEA R16, P6, R4, c[0x0][0x1c8], 0x1 ;  /* 0x0000720004100a11 */ /* 0x000fe400078c08ff */
[----:B------:R-:W-:Y:S01]  /*c640*/  @P0 IADD3 R6, P5, R183, UR7, RZ ;  /* 0x00000007b7060c10 */ /* 0x000fe2000ffbe0ff */
[----:B------:R-:W-:Y:S01]  /*c650*/  FMUL.FTZ R22, R22, c[0x0][0x320] ;  /* 0x0000c80016167a20 */ /* 0x000fe20000410000 */
[----:B------:R1:W1:Y:S01]  /*c660*/  MUFU.TANH R161, R15 ;  /* 0x0000000f00a17308 */ /* 0x0002620000002400 */
[----:B------:R-:W-:Y:S01]  /*c670*/  FMUL.FTZ R23, R23, c[0x0][0x320] ;  /* 0x0000c80017177a20 */ /* 0x000fe20000410000 */
[----:B------:R-:W-:Y:S01]  /*c680*/  @P0 IADD3.X R7, R182, UR6, RZ, P5, !PT ;  /* 0x00000006b6070c10 */ /* 0x000fe2000affe4ff */
[----:B------:R-:W-:Y:S01]  /*c690*/  FMUL.FTZ R160, R20, c[0x0][0x320] ;  /* 0x0000c80014a07a20 */ /* 0x000fe20000410000 */
[----:B--2---:R-:W2:Y:S01]  /*c6a0*/  LDSM.16.M88.4 R8, [R192+0x5800] ;  /* 0x00580000c008783b */ /* 0x004ea20000000200 */
[----:B------:R-:W-:Y:S04]  /*c6b0*/  DEPBAR.LE SB0, 0x0 ;  /* 0x000080000000791a */ /* 0x000fe80000000000 */
[----:B------:R-:W-:Y:S01]  /*c6c0*/  FMUL.FTZ R25, R25, c[0x0][0x320] ;  /* 0x0000c80019197a20 */ /* 0x000fe20000410000 */
[----:B------:R1:W1:Y:S01]  /*c6d0*/  MUFU.TANH R159, R22 ;  /* 0x00000016009f7308 */ /* 0x0002620000002400 */
[----:B------:R-:W-:Y:S01]  /*c6e0*/  BAR.SYNC.DEFER_BLOCKING 0x0 ;  /* 0x0000000000007b1d */ /* 0x000fe20000010000 */
[----:B------:R-:W-:Y:S02]  /*c6f0*/  FMUL.FTZ R156, R24, c[0x0][0x320] ;  /* 0x0000c800189c7a20 */ /* 0x000fe40000410000 */
[----:B------:R-:W-:Y:S02]  /*c700*/  FMUL.FTZ R158, R21, c[0x0][0x320] ;  /* 0x0000c800159e7a20 */ /* 0x000fe40000410000 */
[----:B------:R-:W-:Y:S02]  /*c710*/  FMUL.FTZ R26, R26, c[0x0][0x320] ;  /* 0x0000c8001a1a7a20 */ /* 0x000fe40000410000 */
[----:B------:R-:W-:Y:S02]  /*c720*/  FMUL.FTZ R27, R27, c[0x0][0x320] ;  /* 0x0000c8001b1b7a20 */ /* 0x000fe40000410000 */
[----:B------:R1:W1:Y:S10]  /*c730*/  MUFU.TANH R157, R23 ;  /* 0x00000017009d7308 */ /* 0x0002740000002400 */
[----:B------:R1:W1:Y:S10]  /*c740*/  MUFU.TANH R154, R25 ;  /* 0x00000019009a7308 */ /* 0x0002740000002400 */
[----:B------:R1:W1:Y:S01]  /*c750*/  MUFU.TANH R143, R18 ;  /* 0x00000012008f7308 */ /* 0x0002620000002400 */
[C---:B--2---:R-:W-:Y:S09]  /*c760*/  HMMA.16816.F32.BF16 R28, R164.reuse, R8, R28 ;  /* 0x00000008a41c723c */ /* 0x044ff2000004181c */
[----:B------:R2:W2:Y:S03]  /*c770*/  MUFU.TANH R141, R19 ;  /* 0x00000013008d7308 */ /* 0x0004a60000002400 */
[----:B------:R-:W-:Y:S01]  /*c780*/  @P0 IADD3.X R9, R217, UR6, RZ, P4, !PT ;  /* 0x00000006d9090c10 */ /* 0x000fe2000a7fe4ff */
[----:B------:R-:W-:Y:S03]  /*c790*/  HMMA.16816.F32.BF16 R32, R164, R10, R32 ;  /* 0x0000000aa420723c */ /* 0x000fe60000041820 */
[----:B------:R-:W-:Y:S02]  /*c7a0*/  @P0 LEA.HI.X R17, R4, c[0x0][0x1cc], R9, 0x1, P6 ;  /* 0x0000730004110a11 */ /* 0x000fe400030f0c09 */
[C---:B-----5:R-:W-:Y:S01]  /*c7b0*/  @P0 LEA R14, P4, R6.reuse, c[0x0][0x1c8], 0x1 ;  /* 0x00007200060e0a11 */ /* 0x060fe200078808ff */
[----:B------:R-:W2:Y:S02]  /*c7c0*/  MUFU.TANH R0, R0 ;  /* 0x0000000000007308 */ /* 0x000ea40000002400 */
[----:B------:R-:W-:Y:S01]  /*c7d0*/  @!PT LDS RZ, [RZ] ;  /* 0x00000000fffff984 */ /* 0x000fe20000000800 */
[----:B------:R-:W-:Y:S01]  /*c7e0*/  @!PT LDS RZ, [RZ] ;  /* 0x00000000fffff984 */ /* 0x000fe20000000800 */
[----:B------:R-:W-:Y:S01]  /*c7f0*/  @!PT LDS RZ, [RZ] ;  /* 0x00000000fffff984 */ /* 0x000fe20000000800 */
[----:B------:R2:W-:Y:S01]  /*c800*/  @P0 LDGSTS.E.BYPASS.LTC128B.128 [R207+0x6100], [R16.64], !P3 ;  /* 0x0610000010cf0fae */ /* 0x0005e2000d901d50 */
[----:B-1----:R-:W-:Y:S03]  /*c810*/  @P0 LEA.HI.X R15, R6, c[0x0][0x1cc], R7, 0x1, P4 ;  /* 0x00007300060f0a11 */ /* 0x002fe600020f0c07 */
[----:B------:R-:W-:Y:S01]  /*c820*/  @P0 IADD3 R4, P5, R181, UR7, RZ ;  /* 0x00000007b5040c10 */ /* 0x000fe2000ffbe0ff */
[----:B------:R-:W-:Y:S01]  /*c830*/  @UP3 UIADD3 UR7, UP0, UR12, UR7, URZ ;  /* 0x000000070c073290 */ /* 0x000fe2000ff1e03f */
[----:B------:R-:W-:Y:S01]  /*c840*/  FMUL.FTZ R28, R28, c[0x0][0x320] ;  /* 0x0000c8001c1c7a20 */ /* 0x000fe20000410000 */
[----:B------:R1:W-:Y:S01]  /*c850*/  @P0 LDGSTS.E.BYPASS.LTC128B.128 [R207+0x8100], [R14.64], !P2 ;  /* 0x081000000ecf0fae */ /* 0x0003e2000d101d50 */
[----:B------:R-:W1:Y:S01]  /*c860*/  MUFU.TANH R136, R136 ;  /* 0x0000008800887308 */ /* 0x000e620000002400 */
[----:B------:R-:W-:Y:S01]  /*c870*/  @P0 LEA R22, P4, R4, c[0x0][0x1c8], 0x1 ;  /* 0x0000720004160a11 */ /* 0x000fe200078808ff */
[----:B------:R-:W-:Y:S01]  /*c880*/  FMUL.FTZ R29, R29, c[0x0][0x320] ;  /* 0x0000c8001d1d7a20 */ /* 0x000fe20000410000 */
[----:B------:R-:W-:Y:S01]  /*c890*/  @P0 IADD3.X R7, R180, UR6, RZ, P5, !PT ;  /* 0x00000006b4070c10 */ /* 0x000fe2000affe4ff */
[----:B------:R-:W-:Y:S01]  /*c8a0*/  @UP3 UIADD3.X UR6, UR11, UR6, URZ, UP0, !UPT ;  /* 0x000000060b063290 */ /* 0x000fe200087fe43f */
[----:B------:R-:W-:Y:S01]  /*c8b0*/  @P0 IADD3 R9, P6, R210, UR7, RZ ;  /* 0x00000007d2090c10 */ /* 0x000fe2000ffde0ff */
[----:B------:R-:W-:Y:S01]  /*c8c0*/  FMUL.FTZ R30, R30, c[0x0][0x320] ;  /* 0x0000c8001e1e7a20 */ /* 0x000fe20000410000 */
[----:B------:R-:W-:Y:S01]  /*c8d0*/  @P0 LEA.HI.X R23, R4, c[0x0][0x1cc], R7, 0x1, P4 ;  /* 0x0000730004170a11 */ /* 0x000fe200020f0c07 */
[----:B------:R-:W-:Y:S01]  /*c8e0*/  FMUL.FTZ R31, R31, c[0x0][0x320] ;  /* 0x0000c8001f1f7a20 */ /* 0x000fe20000410000 */
[----:B------:R-:W-:Y:S01]  /*c8f0*/  @P0 IADD3 R7, P5, R183, UR7, RZ ;  /* 0x00000007b7070c10 */ /* 0x000fe2000ffbe0ff */
[----:B------:R-:W1:Y:S01]  /*c900*/  MUFU.TANH R139, R139 ;  /* 0x0000008b008b7308 */ /* 0x000e620000002400 */
[----:B------:R-:W-:Y:S01]  /*c910*/  @P0 IADD3.X R8, R217, UR6, RZ, P6, !PT ;  /* 0x00000006d9080c10 */ /* 0x000fe2000b7fe4ff */
[----:B------:R1:W-:Y:S01]  /*c920*/  @P0 LDGSTS.E.BYPASS.LTC128B.128 [R207+0xa100], [R22.64], !P1 ;  /* 0x0a10000016cf0fae */ /* 0x0003e2000c901d50 */
[----:B------:R-:W-:Y:S01]  /*c930*/  @P0 LEA R24, P6, R9, c[0x0][0x1c8], 0x1 ;  /* 0x0000720009180a11 */ /* 0x000fe200078c08ff */
[----:B------:R-:W-:Y:S01]  /*c940*/  FMUL.FTZ R32, R32, c[0x0][0x320] ;  /* 0x0000c80020207a20 */ /* 0x000fe20000410000 */
[----:B------:R-:W-:Y:S01]  /*c950*/  @P0 IADD3.X R4, R182, UR6, RZ, P5, !PT ;  /* 0x00000006b6040c10 */ /* 0x000fe2000affe4ff */
[----:B------:R-:W-:Y:S01]  /*c960*/  FMUL.FTZ R33, R33, c[0x0][0x320] ;  /* 0x0000c80021217a20 */ /* 0x000fe20000410000 */
[----:B------:R-:W-:Y:S01]  /*c970*/  @P0 LEA.HI.X R25, R9, c[0x0][0x1cc], R8, 0x1, P6 ;  /* 0x0000730009190a11 */ /* 0x000fe200030f0c08 */
[----:B------:R-:W-:Y:S01]  /*c980*/  FMUL.FTZ R34, R34, c[0x0][0x320] ;  /* 0x0000c80022227a20 */ /* 0x000fe20000410000 */
[----:B------:R-:W-:Y:S01]  /*c990*/  @P0 LEA R18, P5, R7, c[0x0][0x1c8], 0x1 ;  /* 0x0000720007120a11 */ /* 0x000fe200078a08ff */
[----:B------:R-:W1:Y:S01]  /*c9a0*/  MUFU.TANH R162, R162 ;  /* 0x000000a200a27308 */ /* 0x000e620000002400 */
[----:B------:R-:W-:Y:S01]  /*c9b0*/  @P0 IADD3 R6, P4, R181, UR7, RZ ;  /* 0x00000007b5060c10 */ /* 0x000fe2000ff9e0ff */
[----:B------:R1:W-:Y:S01]  /*c9c0*/  @P0 LDGSTS.E.BYPASS.LTC128B.128 [R207+0x7100], [R24.64], !P3 ;  /* 0x0710000018cf0fae */ /* 0x0003e2000d901d50 */
[----:B--2---:R-:W-:Y:S01]  /*c9d0*/  @P0 LEA.HI.X R19, R7, c[0x0][0x1cc], R4, 0x1, P5 ;  /* 0x0000730007130a11 */ /* 0x004fe200028f0c04 */
[----:B------:R-:W-:Y:S01]  /*c9e0*/  FMUL.FTZ R35, R35, c[0x0][0x320] ;  /* 0x0000c80023237a20 */ /* 0x000fe20000410000 */
[----:B------:R-:W-:Y:S01]  /*c9f0*/  @P0 IADD3.X R11, R180, UR6, RZ, P4, !PT ;  /* 0x00000006b40b0c10 */ /* 0x000fe2000a7fe4ff */
[----:B------:R-:W-:Y:S01]  /*ca00*/  USHF.L.U32 UR6, UR13, 0x6, URZ ;  /* 0x000000060d067899 */ /* 0x000fe2000800063f */
[C---:B------:R-:W-:Y:S02]  /*ca10*/  @P0 LEA R20, P4, R6.reuse, c[0x0][0x1c8], 0x1 ;  /* 0x0000720006140a11 */ /* 0x040fe400078808ff */
[----:B------:R2:W-:Y:S01]  /*ca20*/  @P0 LDGSTS.E.BYPASS.LTC128B.128 [R207+0x9100], [R18.64], !P2 ;  /* 0x0910000012cf0fae */ /* 0x0005e2000d101d50 */
[----:B------:R-:W1:Y:S01]  /*ca30*/  MUFU.TANH R142, R142 ;  /* 0x0000008e008e7308 */ /* 0x000e620000002400 */
[----:B------:R-:W-:Y:S01]  /*ca40*/  @P0 LEA.HI.X R21, R6, c[0x0][0x1cc], R11, 0x1, P4 ;  /* 0x0000730006150a11 */ /* 0x000fe200020f0c0b */
[----:B------:R-:W-:Y:S04]  /*ca50*/  IMAD.U32 R4, RZ, RZ, UR6 ;  /* 0x00000006ff047e24 */ /* 0x000fe8000f8e00ff */
[----:B------:R2:W-:Y:S01]  /*ca60*/  @P0 LDGSTS.E.BYPASS.LTC128B.128 [R207+0xb100], [R20.64], !P1 ;  /* 0x0b10000014cf0fae */ /* 0x0005e2000c901d50 */
[----:B------:R-:W-:Y:S02]  /*ca70*/  IADD3 R7, -R213, 0x1, -R4 ;  /* 0x00000001d5077810 */ /* 0x000fe40007ffe904 */
[----:B------:R-:W-:Y:S01]  /*ca80*/  PLOP3.LUT P0, PT, PT, PT, UP1, 0x40, 0x0 ;  /* 0x000000000000781c */ /* 0x000fe20003f0e818 */
[----:B------:R-:W1:Y:S01]  /*ca90*/  MUFU.TANH R13, R13 ;  /* 0x0000000d000d7308 */ /* 0x000e620000002400 */
[----:B------:R-:W-:Y:S02]  /*caa0*/  IADD3 R7, R7, c[0x0][0x1d0], RZ ;  /* 0x0000740007077a10 */ /* 0x000fe40007ffe0ff */
[----:B------:R-:W0:Y:S02]  /*cab0*/  LDGDEPBAR ;  /* 0x00000000000079af */ /* 0x000e240000000000 */
[----:B------:R-:W-:Y:S04]  /*cac0*/  IADD3 R7, R7, -c[0x0][0x168], RZ ;  /* 0x80005a0007077a10 */ /* 0x000fe80007ffe0ff */
[C---:B------:R-:W-:Y:S01]  /*cad0*/  IADD3 R9, R7.reuse, c[0x0][0x328], RZ ;  /* 0x0000ca0007097a10 */ /* 0x040fe20007ffe0ff */
[----:B------:R-:W1:Y:S01]  /*cae0*/  MUFU.TANH R160, R160 ;  /* 0x000000a000a07308 */ /* 0x000e620000002400 */
[----:B------:R-:W1:Y:S01]  /*caf0*/  SHFL.IDX PT, R6, R5, RZ, 0x1c1f ;  /* 0x001c1fff05067589 */ /* 0x000e6200000e0000 */
[----:B------:R-:W-:Y:S08]  /*cb00*/  IADD3 R7, R7, UR14, RZ ;  /* 0x0000000e07077c10 */ /* 0x000ff0000fffe0ff */
[----:B------:R-:W2:Y:S10]  /*cb10*/  MUFU.TANH R158, R158 ;  /* 0x0000009e009e7308 */ /* 0x000eb40000002400 */
[----:B------:R-:W2:Y:S01]  /*cb20*/  MUFU.TANH R156, R156 ;  /* 0x0000009c009c7308 */ /* 0x000ea20000002400 */
[--C-:B-1----:R-:W-:Y:S02]  /*cb30*/  IMAD.IADD R14, R9, 0x1, R6.reuse ;  /* 0x00000001090e7824 */ /* 0x102fe400078e0206 */
[----:B------:R-:W-:Y:S07]  /*cb40*/  IMAD.IADD R11, R7, 0x1, R6 ;  /* 0x00000001070b7824 */ /* 0x000fee00078e0206 */
[----:B------:R1:W1:Y:S10]  /*cb50*/  MUFU.TANH R155, R26 ;  /* 0x0000001a009b7308 */ /* 0x0002740000002400 */
        /* <DEDUP_REMOVED lines=24> */
.L_x_184:
[----:B------:R-:W-:Y:S04]  /*cce0*/  MOV R6, c[0x0][0x32c] ;  /* 0x0000cb0000067a02 */ /* 0x000fe80000000f00 */
[----:B------:R-:W-:Y:S11]  /*ccf0*/  ISETP.NE.AND P0, PT, R6, 0x1, PT ;  /* 0x000000010600780c */ /* 0x000ff60003f05270 */
[----:B------:R-:W-:Y:S02]  /*cd00*/  @!UPT UIADD3 URZ, URZ, URZ, URZ ;  /* 0x0000003f3f3ff290 */ /* 0x000fe4000fffe03f */
[----:B------:R-:W-:Y:S05]  /*cd10*/  @P0 IMAD.HI.U32 R6, R15, c[0x0][0x330], RZ ;  /* 0x0000cc000f060a27 */ /* 0x000fea00078e00ff */
[----:B------:R-:W-:Y:S02]  /*cd20*/  @P0 SHF.R.U32.HI R15, RZ, c[0x0][0x334], R6 ;  /* 0x0000cd00ff0f0a19 */ /* 0x000fe40000011606 */
.L_x_185:
[----:B------:R-:W-:Y:S05]  /*cd30*/  BSYNC B0 ;  /* 0x0000000000007941 */ /* 0x000fea0003800000 */
.L_x_183:
[----:B------:R-:W-:Y:S04]  /*cd40*/  IMAD.MOV.U32 R6, RZ, RZ, c[0x0][0x32c] ;  /* 0x0000cb00ff067624 */ /* 0x000fe800078e00ff */
[----:B------:R-:W-:Y:S04]  /*cd50*/  IMAD R6, R15, R6, -UR6 ;  /* 0x800000060f067e24 */ /* 0x000fe8000f8e0206 */
[----:B------:R-:W-:Y:S05]  /*cd60*/  IMAD.IADD R6, R6, 0x1, -R213 ;  /* 0x0000000106067824 */ /* 0x000fea00078e0ad5 */
[----:B------:R-:W-:Y:S02]  /*cd70*/  IADD3 R15, R6, c[0x0][0x32c], RZ ;  /* 0x0000cb00060f7a10 */ /* 0x000fe40007ffe0ff */
[----:B------:R-:W-:Y:S02]  /*cd80*/  IMNMX R11, R11, R6, !PT ;  /* 0x000000060b0b7217 */ /* 0x000fe40007800200 */
[----:B------:R-:W-:Y:S02]  /*cd90*/  IMNMX R14, R14, R15, PT ;  /* 0x0000000f0e0e7217 */ /* 0x000fe40003800200 */
.L_x_182:
[----:B--234-:R-:W-:Y:S06]  /*cda0*/  UISETP.GT.AND UP0, UPT, UR13, -0x1, UPT ;  /* 0xffffffff0d00788c */ /* 0x01cfec000bf04270 */
[----:B------:R-:W-:Y:S04]  /*cdb0*/  PLOP3.LUT P0, PT, PT, PT, UP0, 0x80, 0x0 ;  /* 0x000000000000781c */ /* 0x000fe80003f0f008 */
[C---:B------:R-:W-:Y:S02]  /*cdc0*/  ISETP.GT.AND P4, PT, R11.reuse, 0x1, P0 ;  /* 0x000000010b00780c */ /* 0x040fe40000784270 */
[C---:B------:R-:W-:Y:S02]  /*cdd0*/  ISETP.GT.AND P5, PT, R11.reuse, RZ, P0 ;  /* 0x000000ff0b00720c */ /* 0x040fe400007a4270 */
[C---:B------:R-:W-:Y:S02]  /*cde0*/  ISETP.LT.OR P4, PT, R14.reuse, 0x2, P4 ;  /* 0x000000020e00780c */ /* 0x040fe40002781670 */
[----:B------:R-:W-:Y:S02]  /*cdf0*/  ISETP.LT.OR P5, PT, R14, 0x1, P5 ;  /* 0x000000010e00780c */ /* 0x000fe40002fa1670 */
[----:B------:R-:W-:Y:S02]  /*ce00*/  FSEL R138, R138, -INF , !P4 ;  /* 0xff8000008a8a7808 */ /* 0x000fe40006000000 */
[C---:B------:R-:W-:Y:S02]  /*ce10*/  ISETP.GT.AND P4, PT, R11.reuse, 0x10, P0 ;  /* 0x000000100b00780c */ /* 0x040fe40000784270 */
[----:B------:R-:W-:Y:S02]  /*ce20*/  ISETP.GT.AND P6, PT, R11, 0x8, P0 ;  /* 0x000000080b00780c */ /* 0x000fe400007c4270 */
[----:B------:R-:W-:Y:S02]  /*ce30*/  ISETP.LT.OR P4, PT, R14, 0x11, P4 ;  /* 0x000000110e00780c */ /* 0x000fe40002781670 */
[----:B------:R-:W-:Y:S02]  /*ce40*/  FSEL R10, R137, -INF , !P5 ;  /* 0xff800000890a7808 */ /* 0x000fe40006800000 */
[C---:B------:R-:W-:Y:S02]  /*ce50*/  ISETP.GT.AND P5, PT, R11.reuse, 0x9, P0 ;  /* 0x000000090b00780c */ /* 0x040fe400007a4270 */
[----:B------:R-:W-:Y:S02]  /*ce60*/  FSEL R164, R12, -INF , !P4 ;  /* 0xff8000000ca47808 */ /* 0x000fe40006000000 */
[----:B------:R-:W-:Y:S01]  /*ce70*/  ISETP.GT.AND P4, PT, R11, 0x19, P0 ;  /* 0x000000190b00780c */ /* 0x000fe20000784270 */
[----:B------:R-:W2:Y:S01]  /*ce80*/  SHFL.IDX PT, R12, R5, 0x1, 0x1c1f ;  /* 0x003c1f00050c7f89 */ /* 0x000ea200000e0000 */
        /* <DEDUP_REMOVED lines=11> */
[----:B------:R-:W-:Y:S01]  /*cf40*/  ISETP.LT.OR P4, PT, R14, 0x29, P4 ;  /* 0x000000290e00780c */ /* 0x000fe20002781670 */
[--C-:B--2---:R-:W-:Y:S01]  /*cf50*/  IMAD.IADD R5, R9, 0x1, R12.reuse ;  /* 0x0000000109057824 */ /* 0x104fe200078e020c */
[----:B------:R-:W-:Y:S01]  /*cf60*/  FSEL R162, R162, -INF , !P6 ;  /* 0xff800000a2a27808 */ /* 0x000fe20007000000 */
[----:B------:R-:W-:Y:S01]  /*cf70*/  IMAD.IADD R7, R7, 0x1, R12 ;  /* 0x0000000107077824 */ /* 0x000fe200078e020c */
[C---:B------:R-:W-:Y:S02]  /*cf80*/  ISETP.GT.AND P6, PT, R11.reuse, 0x20, P0 ;  /* 0x000000200b00780c */ /* 0x040fe400007c4270 */
[----:B------:R-:W-:Y:S02]  /*cf90*/  FSEL R142, R142, -INF , !P5 ;  /* 0xff8000008e8e7808 */ /* 0x000fe40006800000 */
[C---:B------:R-:W-:Y:S02]  /*cfa0*/  ISETP.GT.AND P5, PT, R11.reuse, 0x21, P0 ;  /* 0x000000210b00780c */ /* 0x040fe400007a4270 */
[----:B------:R-:W-:Y:S02]  /*cfb0*/  FSEL R156, R156, -INF , !P4 ;  /* 0xff8000009c9c7808 */ /* 0x000fe40006000000 */
[C---:B------:R-:W-:Y:S02]  /*cfc0*/  ISETP.GT.AND P4, PT, R11.reuse, 0x31, P0 ;  /* 0x000000310b00780c */ /* 0x040fe40000784270 */
[C---:B------:R-:W-:Y:S02]  /*cfd0*/  ISETP.LT.OR P6, PT, R14.reuse, 0x21, P6 ;  /* 0x000000210e00780c */ /* 0x040fe400037c1670 */
[C---:B------:R-:W-:Y:S02]  /*cfe0*/  ISETP.LT.OR P5, PT, R14.reuse, 0x22, P5 ;  /* 0x000000220e00780c */ /* 0x040fe40002fa1670 */
[----:B------:R-:W-:Y:S02]  /*cff0*/  ISETP.LT.OR P4, PT, R14, 0x32, P4 ;  /* 0x000000320e00780c */ /* 0x000fe40002781670 */
[----:B------:R-:W-:Y:S02]  /*d000*/  FSEL R160, R160, -INF , !P6 ;  /* 0xff800000a0a07808 */ /* 0x000fe40007000000 */
[C---:B------:R-:W-:Y:S02]  /*d010*/  ISETP.GT.AND P6, PT, R11.reuse, 0x29, P0 ;  /* 0x000000290b00780c */ /* 0x040fe400007c4270 */
[----:B------:R-:W-:Y:S02]  /*d020*/  FSEL R158, R158, -INF , !P5 ;  /* 0xff8000009e9e7808 */ /* 0x000fe40006800000 */
[C---:B------:R-:W-:Y:S02]  /*d030*/  ISETP.GT.AND P5, PT, R11.reuse, 0x30, P0 ;  /* 0x000000300b00780c */ /* 0x040fe400007a4270 */
[----:B-1----:R-:W-:Y:S02]  /*d040*/  FSEL R150, R150, -INF , !P4 ;  /* 0xff80000096967808 */ /* 0x002fe40006000000 */
[----:B------:R-:W-:Y:S02]  /*d050*/  PLOP3.LUT P4, PT, PT, PT, UP1, 0x40, 0x0 ;  /* 0x000000000000781c */ /* 0x000fe40003f8e818 */
[C---:B------:R-:W-:Y:S02]  /*d060*/  ISETP.LT.OR P6, PT, R14.reuse, 0x2a, P6 ;  /* 0x0000002a0e00780c */ /* 0x040fe400037c1670 */
[----:B------:R-:W-:Y:S02]  /*d070*/  ISETP.LT.OR P5, PT, R14, 0x31, P5 ;  /* 0x000000310e00780c */ /* 0x000fe40002fa1670 */
[----:B------:R-:W-:Y:S02]  /*d080*/  FSEL R154, R154, -INF , !P6 ;  /* 0xff8000009a9a7808 */ /* 0x000fe40007000000 */
[C---:B------:R-:W-:Y:S02]  /*d090*/  ISETP.GT.AND P6, PT, R11.reuse, 0x38, P0 ;  /* 0x000000380b00780c */ /* 0x040fe400007c4270 */
        /* <DEDUP_REMOVED lines=21> */
.L_x_188:
[----:B------:R-:W-:Y:S04]  /*d1f0*/  MOV R9, c[0x0][0x32c] ;  /* 0x0000cb0000097a02 */ /* 0x000fe80000000f00 */
[----:B------:R-:W-:Y:S11]  /*d200*/  ISETP.NE.AND P4, PT, R9, 0x1, PT ;  /* 0x000000010900780c */ /* 0x000ff60003f85270 */
[----:B------:R-:W-:Y:S02]  /*d210*/  @!UPT UIADD3 URZ, URZ, URZ, URZ ;  /* 0x0000003f3f3ff290 */ /* 0x000fe4000fffe03f */
[----:B------:R-:W-:Y:S05]  /*d220*/  @P4 IMAD.HI.U32 R9, R12, c[0x0][0x330], RZ ;  /* 0x0000cc000c094a27 */ /* 0x000fea00078e00ff */
[----:B------:R-:W-:Y:S02]  /*d230*/  @P4 SHF.R.U32.HI R12, RZ, c[0x0][0x334], R9 ;  /* 0x0000cd00ff0c4a19 */ /* 0x000fe40000011609 */
.L_x_189:
[----:B------:R-:W-:Y:S05]  /*d240*/  BSYNC B0 ;  /* 0x0000000000007941 */ /* 0x000fea0003800000 */
.L_x_187:
[----:B------:R-:W-:Y:S04]  /*d250*/  IMAD.MOV.U32 R9, RZ, RZ, c[0x0][0x32c] ;  /* 0x0000cb00ff097624 */ /* 0x000fe800078e00ff */
[----:B------:R-:W-:Y:S04]  /*d260*/  IMAD R14, R12, R9, -UR6 ;  /* 0x800000060c0e7e24 */ /* 0x000fe8000f8e0209 */
[----:B------:R-:W-:Y:S05]  /*d270*/  IMAD.IADD R14, R14, 0x1, -R213 ;  /* 0x000000010e0e7824 */ /* 0x000fea00078e0ad5 */
[----:B------:R-:W-:Y:S02]  /*d280*/  IADD3 R12, R14, c[0x0][0x32c], RZ ;  /* 0x0000cb000e0c7a10 */ /* 0x000fe40007ffe0ff */
[----:B------:R-:W-:Y:S02]  /*d290*/  IMNMX R7, R7, R14, !PT ;  /* 0x0000000e07077217 */ /* 0x000fe40007800200 */
[----:B------:R-:W-:Y:S02]  /*d2a0*/  IMNMX R5, R5, R12, PT ;  /* 0x0000000c05057217 */ /* 0x000fe40003800200 */
.L_x_186:
[----:B------:R-:W-:Y:S01]  /*d2b0*/  FMNMX.FTZ R17, R10, R3, !PT ;  /* 0x000000030a117209 */ /* 0x000fe20007810000 */
[----:B------:R-:W-:Y:S01]  /*d2c0*/  LDSM.16.MT88.4 R20, [R198+0x100] ;  /* 0x00010000c614783b */ /* 0x000fe20000004200 */
[----:B------:R-:W-:Y:S01]  /*d2d0*/  ISETP.GT.AND P6, PT, R7, RZ, P0 ;  /* 0x000000ff0700720c */ /* 0x000fe200007c4270 */
[----:B------:R-:W-:Y:S01]  /*d2e0*/  UISETP.GT.AND UP0, UPT, UR13, UR8, UPT ;  /* 0x000000080d00728c */ /* 0x000fe2000bf04270 */
[----:B------:R-:W-:Y:S01]  /*d2f0*/  FMNMX.FTZ R17, R138, R17, !PT ;  /* 0x000000118a117209 */ /* 0x000fe20007810000 */
[----:B------:R-:W-:Y:S01]  /*d300*/  UIADD3 UR13, UR13, -0x1, URZ ;  /* 0xffffffff0d0d7890 */ /* 0x000fe2000fffe03f */
[----:B------:R-:W-:Y:S02]  /*d310*/  ISETP.LT.OR P6, PT, R5, 0x1, P6 ;  /* 0x000000010500780c */ /* 0x000fe400037c1670 */
[----:B------:R-:W-:Y:S01]  /*d320*/  FMNMX.FTZ R17, R8, R17, !PT ;  /* 0x0000001108117209 */ /* 0x000fe20007810000 */
[----:B------:R-:W-:Y:S01]  /*d330*/  LDSM.16.MT88.4 R28, [R197+0x100] ;  /* 0x00010000c51c783b */ /* 0x000fe20000004200 */
[----:B------:R-:W-:Y:S02]  /*d340*/  ISETP.GT.AND P5, PT, R7, 0x1, P0 ;  /* 0x000000010700780c */ /* 0x000fe400007a4270 */
[----:B------:R-:W-:Y:S02]  /*d350*/  FMNMX.FTZ R17, R6, R17, !PT ;  /* 0x0000001106117209 */ /* 0x000fe40007810000 */
[----:B------:R-:W-:Y:S02]  /*d360*/  FSEL R15, R0, -INF , !P6 ;  /* 0xff800000000f7808 */ /* 0x000fe40007000000 */
[----:B------:R-:W-:Y:S02]  /*d370*/  FMNMX.FTZ R17, R164, R17, !PT ;  /* 0x00000011a4117209 */ /* 0x000fe40007810000 */
[----:B------:R-:W-:Y:S02]  /*d380*/  ISETP.LT.OR P5, PT, R5, 0x2, P5 ;  /* 0x000000020500780c */ /* 0x000fe40002fa1670 */
[----:B------:R-:W-:Y:S02]  /*d390*/  FMNMX.FTZ R17, R162, R17, !PT ;  /* 0x00000011a2117209 */ /* 0x000fe40007810000 */
[----:B------:R-:W-:Y:S02]  /*d3a0*/  ISETP.GT.AND P4, PT, R7, 0x8, P0 ;  /* 0x000000080700780c */ /* 0x000fe40000784270 */
[----:B------:R-:W-:Y:S02]  /*d3b0*/  FMNMX.FTZ R17, R142, R17, !PT ;  /* 0x000000118e117209 */ /* 0x000fe40007810000 */
[----:B------:R-:W-:Y:S02]  /*d3c0*/  FSEL R13, R136, -INF , !P5 ;  /* 0xff800000880d7808 */ /* 0x000fe40006800000 */
[----:B------:R-:W-:Y:S02]  /*d3d0*/  FMNMX.FTZ R17, R140, R17, !PT ;  /* 0x000000118c117209 */ /* 0x000fe40007810000 */
[----:B------:R-:W-:Y:S02]  /*d3e0*/  FMNMX.FTZ R0, R15, R2, !PT ;  /* 0x000000020f007209 */ /* 0x000fe40007810000 */
[----:B------:R-:W-:Y:S02]  /*d3f0*/  FMNMX.FTZ R17, R160, R17, !PT ;  /* 0x00000011a0117209 */ /* 0x000fe40007810000 */
[----:B------:R-:W-:Y:S02]  /*d400*/  ISETP.GT.AND P6, PT, R7, 0x9, P0 ;  /* 0x000000090700780c */ /* 0x000fe400007c4270 */
[----:B------:R-:W-:Y:S02]  /*d410*/  FMNMX.FTZ R17, R158, R17, !PT ;  /* 0x000000119e117209 */ /* 0x000fe40007810000 */
[----:B------:R-:W-:Y:S02]  /*d420*/  ISETP.LT.OR P4, PT, R5, 0x9, P4 ;  /* 0x000000090500780c */ /* 0x000fe40002781670 */
[----:B------:R-:W-:Y:S02]  /*d430*/  FMNMX.FTZ R17, R156, R17, !PT ;  /* 0x000000119c117209 */ /* 0x000fe40007810000 */
[----:B------:R-:W-:Y:S02]  /*d440*/  FMNMX.FTZ R0, R13, R0, !PT ;  /* 0x000000000d007209 */ /* 0x000fe40007810000 */
[----:B------:R-:W-:Y:S02]  /*d450*/  FSEL R11, R132, -INF , !P4 ;  /* 0xff800000840b7808 */ /* 0x000fe40006000000 */
        /* <DEDUP_REMOVED lines=30> */
[----:B------:R-:W-:Y:S02]  /*d640*/  ISETP.LT.OR P6, PT, R5, 0x22, P6 ;  /* 0x000000220500780c */ /* 0x000fe400037c1670 */
        /* <DEDUP_REMOVED lines=22> */
[----:B-1----:R-:W-:Y:S02]  /*d7b0*/  FMNMX.FTZ R17, R17, R0, !PT ;  /* 0x0000000011117209 */ /* 0x002fe40007810000 */
[----:B------:R-:W-:Y:S02]  /*d7c0*/  FMNMX.FTZ R0, R147, R12, !PT ;  /* 0x0000000c93007209 */ /* 0x000fe40007810000 */
[----:B------:R-:W-:Y:S01]  /*d7d0*/  ISETP.LT.OR P0, PT, R5, 0x3a, P0 ;  /* 0x0000003a0500780c */ /* 0x000fe20000701670 */
[----:B------:R-:W1:Y:S01]  /*d7e0*/  SHFL.BFLY PT, R12, R17, 0x1, 0x1f ;  /* 0x0c201f00110c7f89 */ /* 0x000e6200000e0000 */
[----:B------:R-:W-:Y:S02]  /*d7f0*/  FMNMX.FTZ R0, R145, R0, !PT ;  /* 0x0000000091007209 */ /* 0x000fe40007810000 */
[----:B------:R-:W-:Y:S04]  /*d800*/  FSEL R133, R4, -INF , !P0 ;  /* 0xff80000004857808 */ /* 0x000fe80004000000 */
[----:B------:R-:W-:Y:S05]  /*d810*/  FMNMX.FTZ R7, R133, R0, !PT ;  /* 0x0000000085077209 */ /* 0x000fea0007810000 */
[----:B------:R-:W2:Y:S01]  /*d820*/  SHFL.BFLY PT, R4, R7, 0x2, 0x1f ;  /* 0x0c401f0007047f89 */ /* 0x000ea200000e0000 */
[----:B-1----:R-:W-:Y:S04]  /*d830*/  FMNMX.FTZ R0, R17, R12, !PT ;  /* 0x0000000c11007209 */ /* 0x002fe80007810000 */
[C---:B------:R-:W-:Y:S01]  /*d840*/  FSETP.NEU.FTZ.AND P0, PT, R0.reuse, -INF , PT ;  /* 0xff8000000000780b */ /* 0x040fe20003f1d000 */
[C---:B------:R-:W-:Y:S05]  /*d850*/  FMUL.FTZ R151, R0.reuse, c[0x0][0x2d0] ;  /* 0x0000b40000977a20 */ /* 0x040fea0000410000 */
[----:B------:R-:W-:Y:S02]  /*d860*/  FSEL R151, R151, RZ, P0 ;  /* 0x000000ff97977208 */ /* 0x000fe40000000000 */
[----:B--2---:R-:W-:Y:S02]  /*d870*/  FMNMX.FTZ R5, R7, R4, !PT ;  /* 0x0000000407057209 */ /* 0x004fe40007810000 */
[----:B------:R-:W-:Y:S01]  /*d880*/  FSEL R4, R0, RZ, P0 ;  /* 0x000000ff00047208 */ /* 0x000fe20000000000 */
[--C-:B------:R-:W-:Y:S02]  /*d890*/  FFMA.FTZ R168, R10, c[0x0][0x2d0], -R151.reuse ;  /* 0x0000b4000aa87a23 */ /* 0x100fe40000010897 */
[----:B------:R-:W1:Y:S01]  /*d8a0*/  SHFL.BFLY PT, R132, R5, 0x1, 0x1f ;  /* 0x0c201f0005847f89 */ /* 0x000e6200000e0000 */
[----:B------:R-:W-:Y:S02]  /*d8b0*/  FFMA.FTZ R135, R138, c[0x0][0x2d0], -R151 ;  /* 0x0000b4008a877a23 */ /* 0x000fe40000010897 */
[----:B------:R-:W-:Y:S01]  /*d8c0*/  FADD.FTZ R3, -R4, R3 ;  /* 0x0000000304037221 */ /* 0x000fe20000010100 */
[----:B------:R-:W-:Y:S01]  /*d8d0*/  MUFU.EX2 R168, R168 ;  /* 0x000000a800a87308 */ /* 0x000fe20000000800 */
[--C-:B------:R-:W-:Y:S02]  /*d8e0*/  FFMA.FTZ R134, R8, c[0x0][0x2d0], -R151.reuse ;  /* 0x0000b40008867a23 */ /* 0x100fe40000010897 */
        /* <DEDUP_REMOVED lines=10> */
[----:B-1----:R-:W-:Y:S01]  /*d990*/  FMNMX.FTZ R132, R5, R132, !PT ;  /* 0x0000008405847209 */ /* 0x002fe20007810000 */
[----:B------:R-:W-:Y:S01]  /*d9a0*/  MUFU.EX2 R134, R134 ;  /* 0x0000008600867308 */ /* 0x000fe20000000800 */
[--C-:B------:R-:W-:Y:S02]  /*d9b0*/  FFMA.FTZ R228, R156, c[0x0][0x2d0], -R151.reuse ;  /* 0x0000b4009ce47a23 */ /* 0x100fe40000010897 */
[C---:B------:R-:W-:Y:S01]  /*d9c0*/  FSETP.NEU.FTZ.AND P0, PT, R132.reuse, -INF , PT ;  /* 0xff8000008400780b */ /* 0x040fe20003f1d000 */
[----:B------:R-:W-:Y:S02]  /*d9d0*/  FMUL.FTZ R144, R132, c[0x0][0x2d0] ;  /* 0x0000b40084907a20 */ /* 0x000fe40000410000 */
[--C-:B------:R-:W-:Y:S01]  /*d9e0*/  FFMA.FTZ R229, R154, c[0x0][0x2d0], -R151.reuse ;  /* 0x0000b4009ae57a23 */ /* 0x100fe20000010897 */
[----:B------:R-:W-:Y:S01]  /*d9f0*/  FSEL R5, R132, RZ, P0 ;  /* 0x000000ff84057208 */ /* 0x000fe20000000000 */
[--C-:B------:R-:W-:Y:S01]  /*da00*/  FFMA.FTZ R234, R152, c[0x0][0x2d0], -R151.reuse ;  /* 0x0000b40098ea7a23 */ /* 0x100fe20000010897 */
[----:B------:R-:W-:Y:S01]  /*da10*/  FSEL R144, R144, RZ, P0 ;  /* 0x000000ff90907208 */ /* 0x000fe20000000000 */
[----:B------:R-:W1:Y:S01]  /*da20*/  MUFU.EX2 R169, R169 ;  /* 0x000000a900a97308 */ /* 0x000e620000000800 */
[--C-:B------:R-:W-:Y:S01]  /*da30*/  FFMA.FTZ R235, R150, c[0x0][0x2d0], -R151.reuse ;  /* 0x0000b40096eb7a23 */ /* 0x100fe20000010897 */
[----:B------:R-:W-:Y:S01]  /*da40*/  PLOP3.LUT P0, PT, PT, PT, UP0, 0x80, 0x0 ;  /* 0x000000000000781c */ /* 0x000fe20003f0f008 */
[----:B------:R-:W-:Y:S01]  /*da50*/  FADD.FTZ R5, -R5, R2 ;  /* 0x0000000205057221 */ /* 0x000fe20000010100 */
[----:B--2---:R-:W-:Y:S01]  /*da60*/  F2FP.BF16.PACK_AB R136, R135, R168 ;  /* 0x000000a88788723e */ /* 0x004fe200000010ff */
[--C-:B------:R-:W-:Y:S02]  /*da70*/  FFMA.FTZ R173, R15, c[0x0][0x2d0], -R144.reuse ;  /* 0x0000b4000fad7a23 */ /* 0x100fe40000010890 */
[--C-:B------:R-:W-:Y:S02]  /*da80*/  FFMA.FTZ R172, R13, c[0x0][0x2d0], -R144.reuse ;  /* 0x0000b4000dac7a23 */ /* 0x100fe40000010890 */
[----:B------:R-:W2:Y:S01]  /*da90*/  LDSM.16.MT88.4 R12, [R203+0x100] ;  /* 0x00010000cb0c783b */ /* 0x000ea20000004200 */
[--C-:B------:R-:W-:Y:S01]  /*daa0*/  FFMA.FTZ R171, R11, c[0x0][0x2d0], -R144.reuse ;  /* 0x0000b4000bab7a23 */ /* 0x100fe20000010890 */
[----:B------:R-:W3:Y:S01]  /*dab0*/  MUFU.EX2 R3, R6 ;  /* 0x0000000600037308 */ /* 0x000ee20000000800 */
[--C-:B------:R-:W-:Y:S02]  /*dac0*/  FFMA.FTZ R170, R9, c[0x0][0x2d0], -R144.reuse ;  /* 0x0000b40009aa7a23 */ /* 0x100fe40000010890 */
[----:B------:R-:W-:Y:S02]  /*dad0*/  FMUL.FTZ R2, R5, c[0x0][0x2d0] ;  /* 0x0000b40005027a20 */ /* 0x000fe40000410000 */
[--C-:B------:R-:W-:Y:S02]  /*dae0*/  FFMA.FTZ R178, R163, c[0x0][0x2d0], -R144.reuse ;  /* 0x0000b400a3b27a23 */ /* 0x100fe40000010890 */
[--C-:B------:R-:W-:Y:S02]  /*daf0*/  FFMA.FTZ R179, R161, c[0x0][0x2d0], -R144.reuse ;  /* 0x0000b400a1b37a23 */ /* 0x100fe40000010890 */
[----:B------:R-:W-:Y:S01]  /*db00*/  LDSM.16.MT88.4 R160, [R196+0x3900] ;  /* 0x00390000c4a0783b */ /* 0x000fe20000004200 */
[----:B------:R-:W-:Y:S01]  /*db10*/  MUFU.EX2 R173, R173 ;  /* 0x000000ad00ad7308 */ /* 0x000fe20000000800 */
[--C-:B------:R-:W-:Y:S01]  /*db20*/  FFMA.FTZ R224, R143, c[0x0][0x2d0], -R144.reuse ;  /* 0x0000b4008fe07a23 */ /* 0x100fe20000010890 */
[----:B-1----:R-:W-:Y:S01]  /*db30*/  F2FP.BF16.PACK_AB R138, R169, R134 ;  /* 0x00000086a98a723e */ /* 0x002fe200000010ff */
[--C-:B------:R-:W-:Y:S02]  /*db40*/  FFMA.FTZ R225, R141, c[0x0][0x2d0], -R144.reuse ;  /* 0x0000b4008de17a23 */ /* 0x100fe40000010890 */
[--C-:B------:R-:W-:Y:S02]  /*db50*/  FFMA.FTZ R230, R159, c[0x0][0x2d0], -R144.reuse ;  /* 0x0000b4009fe67a23 */ /* 0x100fe40000010890 */
[----:B------:R-:W-:Y:S01]  /*db60*/  LDSM.16.MT88.4 R140, [R197+0x2900] ;  /* 0x00290000c58c783b */ /* 0x000fe20000004200 */
[--C-:B------:R-:W-:Y:S02]  /*db70*/  FFMA.FTZ R231, R157, c[0x0][0x2d0], -R144.reuse ;  /* 0x0000b4009de77a23 */ /* 0x100fe40000010890 */
[----:B------:R-:W1:Y:S01]  /*db80*/  MUFU.EX2 R172, R172 ;  /* 0x000000ac00ac7308 */ /* 0x000e620000000800 */
[--C-:B------:R-:W-:Y:S02]  /*db90*/  FFMA.FTZ R232, R155, c[0x0][0x2d0], -R144.reuse ;  /* 0x0000b4009be87a23 */ /* 0x100fe40000010890 */
[--C-:B------:R-:W-:Y:S02]  /*dba0*/  FFMA.FTZ R233, R153, c[0x0][0x2d0], -R144.reuse ;  /* 0x0000b40099e97a23 */ /* 0x100fe40000010890 */
[C---:B---3--:R-:W-:Y:S01]  /*dbb0*/  FMUL.FTZ R4, R3.reuse, R128 ;  /* 0x0000008003047220 */ /* 0x048fe20000410000 */
[----:B------:R-:W-:Y:S01]  /*dbc0*/  LDSM.16.MT88.4 R152, [R198+0x3900] ;  /* 0x00390000c698783b */ /* 0x000fe20000004200 */
[C---:B------:R-:W-:Y:S02]  /*dbd0*/  FMUL.FTZ R5, R3.reuse, R129 ;  /* 0x0000008103057220 */ /* 0x040fe40000410000 */
[C---:B------:R-:W-:Y:S01]  /*dbe0*/  FMUL.FTZ R8, R3.reuse, R124 ;  /* 0x0000007c03087220 */ /* 0x040fe20000410000 */
[----:B------:R-:W-:Y:S01]  /*dbf0*/  MUFU.EX2 R171, R171 ;  /* 0x000000ab00ab7308 */ /* 0x000fe20000000800 */
[C---:B------:R-:W-:Y:S02]  /*dc00*/  FMUL.FTZ R9, R3.reuse, R125 ;  /* 0x0000007d03097220 */ /* 0x040fe40000410000 */
[C---:B------:R-:W-:Y:S01]  /*dc10*/  FMUL.FTZ R16, R3.reuse, R116 ;  /* 0x0000007403107220 */ /* 0x040fe20000410000 */
[----:B------:R-:W-:Y:S01]  /*dc20*/  LDSM.16.MT88.4 R156, [R197+0x3900] ;  /* 0x00390000c59c783b */ /* 0x000fe20000004200 */
        /* <DEDUP_REMOVED lines=8> */
[--C-:B------:R-:W-:Y:S02]  /*dcb0*/  FFMA.FTZ R238, R149, c[0x0][0x2d0], -R144.reuse ;  /* 0x0000b40095ee7a23 */ /* 0x100fe40000010890 */
[--C-:B------:R-:W-:Y:S01]  /*dcc0*/  FFMA.FTZ R239, R147, c[0x0][0x2d0], -R144.reuse ;  /* 0x0000b40093ef7a23 */ /* 0x100fe20000010890 */
[----:B------:R-:W1:Y:S01]  /*dcd0*/  MUFU.EX2 R2, R2 ;  /* 0x0000000200027308 */ /* 0x000e620000000800 */
[--C-:B------:R-:W-:Y:S02]  /*dce0*/  FFMA.FTZ R240, R145, c[0x0][0x2d0], -R144.reuse ;  /* 0x0000b40091f07a23 */ /* 0x100fe40000010890 */
[----:B------:R-:W-:Y:S02]  /*dcf0*/  FFMA.FTZ R151, R146, c[0x0][0x2d0], -R151 ;  /* 0x0000b40092977a23 */ /* 0x000fe40000010897 */
[----:B------:R-:W-:Y:S02]  /*dd00*/  FFMA.FTZ R144, R133, c[0x0][0x2d0], -R144 ;  /* 0x0000b40085907a23 */ /* 0x000fe40000010890 */
[C---:B------:R-:W-:Y:S02]  /*dd10*/  FMUL.FTZ R36, R3.reuse, R36 ;  /* 0x0000002403247220 */ /* 0x040fe40000410000 */
        /* <DEDUP_REMOVED lines=123> */
[----:B------:R-:W3:Y:S01]  /*e4d0*/  MUFU.EX2 R235, R235 ;  /* 0x000000eb00eb7308 */ /* 0x000ee20000000800 */
[C---:B-1----:R-:W-:Y:S04]  /*e4e0*/  HMMA.16816.F32.BF16 R76, R136.reuse, R100, R76 ;  /* 0x00000064884c723c */ /* 0x042fe8000004184c */
[C---:B------:R-:W-:Y:S02]  /*e4f0*/  FMUL.FTZ R84, R3.reuse, R84 ;  /* 0x0000005403547220 */ /* 0x040fe40000410000 */
[----:B------:R-:W-:Y:S01]  /*e500*/  FMUL.FTZ R85, R3, R85 ;  /* 0x0000005503557220 */ /* 0x000fe20000410000 */
[----:B------:R-:W-:Y:S01]  /*e510*/  F2FP.BF16.PACK_AB R100, R175, R174 ;  /* 0x000000aeaf64723e */ /* 0x000fe200000010ff */
[C---:B------:R-:W-:Y:S01]  /*e520*/  HMMA.16816.F32.BF16 R80, R136.reuse, R102, R80 ;  /* 0x000000668850723c */ /* 0x040fe20000041850 */
[----:B------:R-:W-:Y:S03]  /*e530*/  MUFU.EX2 R236, R236 ;  /* 0x000000ec00ec7308 */ /* 0x000fe60000000800 */
[C---:B------:R-:W-:Y:S01]  /*e540*/  FMUL.FTZ R86, R2.reuse, R86 ;  /* 0x0000005602567220 */ /* 0x040fe20000410000 */
[----:B----4-:R-:W-:Y:S01]  /*e550*/  F2FP.BF16.PACK_AB R101, R179, R178 ;  /* 0x000000b2b365723e */ /* 0x010fe200000010ff */
[C---:B------:R-:W-:Y:S01]  /*e560*/  FMUL.FTZ R87, R2.reuse, R87 ;  /* 0x0000005702577220 */ /* 0x040fe20000410000 */
[----:B------:R-:W-:Y:S01]  /*e570*/  F2FP.BF16.PACK_AB R102, R177, R176 ;  /* 0x000000b0b166723e */ /* 0x000fe200000010ff */
[----:B------:R-:W-:Y:S01]  /*e580*/  FMUL.FTZ R88, R3, R88 ;  /* 0x0000005803587220 */ /* 0x000fe20000410000 */
[----:B-----5:R-:W-:Y:S02]  /*e590*/  F2FP.BF16.PACK_AB R103, R225, R224 ;  /* 0x000000e0e167723e */ /* 0x020fe400000010ff */
[----:B------:R-:W-:Y:S01]  /*e5a0*/  MUFU.EX2 R238, R238 ;  /* 0x000000ee00ee7308 */ /* 0x000fe20000000800 */
[C---:B------:R-:W-:Y:S01]  /*e5b0*/  FMUL.FTZ R89, R3.reuse, R89 ;  /* 0x0000005903597220 */ /* 0x040fe20000410000 */
[C---:B--2---:R-:W-:Y:S03]  /*e5c0*/  HMMA.16816.F32.BF16 R84, R136.reuse, R108, R84 ;  /* 0x0000006c8854723c */ /* 0x044fe60000041854 */
[C---:B------:R-:W-:Y:S02]  /*e5d0*/  FMUL.FTZ R90, R2.reuse, R90 ;  /* 0x0000005a025a7220 */ /* 0x040fe40000410000 */
        /* <DEDUP_REMOVED lines=19> */
[----:B------:R-:W-:Y:S01]  /*e710*/  FADD.FTZ R135, R135, R168 ;  /* 0x000000a887877221 */ /* 0x000fe20000010000 */
[----:B------:R-:W-:Y:S01]  /*e720*/  MOV R2, R132 ;  /* 0x0000008400027202 */ /* 0x000fe20000000f00 */
        /* <DEDUP_REMOVED lines=132> */
.L_x_181:
[----:B------:R-:W1:Y:S01]  /*ef70*/  SHFL.BFLY PT, R3, R218, 0x2, 0x1f ;  /* 0x0c401f00da037f89 */ /* 0x000e6200000e0000 */
[----:B------:R-:W-:Y:S01]  /*ef80*/  CS2R R4, SRZ ;  /* 0x0000000000047805 */ /* 0x000fe2000001ff00 */
[----:B------:R-:W-:-:S02]  /*ef90*/  MOV R8, 0xff800000 ;  /* 0xff80000000087802 */ /* 0x000fc40000000f00 */
[----:B------:R-:W2:Y:S01]  /*efa0*/  SHFL.BFLY PT, R2, R219, 0x2, 0x1f ;  /* 0x0c401f00db027f89 */ /* 0x000ea200000e0000 */
        /* <DEDUP_REMOVED lines=8> */
[----:B------:R-:W-:Y:S02]  /*f030*/  MOV R7, 0xff800000 ;  /* 0xff80000000077802 */ /* 0x000fe40000000f00 */
[----:B------:R-:W-:-:S09]  /*f040*/  FSETP.NE.FTZ.AND P0, PT, R2, RZ, PT ;  /* 0x000000ff0200720b */ /* 0x000fd20003f15000 */
[----:B------:R-:W1:Y:S01]  /*f050*/  @P1 MUFU.RCP R5, R3 ;  /* 0x0000000300051308 */ /* 0x000e620000001000 */
[----:B------:R-:W-:-:S03]  /*f060*/  @P1 MOV R10, 0x3f317218 ;  /* 0x3f317218000a1802 */ /* 0x000fc60000000f00 */
[----:B------:R-:W-:Y:S02]  /*f070*/  @P0 MOV R9, 0x3f317218 ;  /* 0x3f31721800090802 */ /* 0x000fe40000000f00 */
[----:B------:R-:W-:Y:S02]  /*f080*/  @P1 FMUL.FTZ R10, R10, c[0x0][0x2d0] ;  /* 0x0000b4000a0a1a20 */ /* 0x000fe40000410000 */
[----:B------:R-:W-:Y:S01]  /*f090*/  @P0 MUFU.RCP R4, R2 ;  /* 0x0000000200040308 */ /* 0x000fe20000001000 */
[----:B------:R-:W-:-:S07]  /*f0a0*/  @P0 FMUL.FTZ R9, R9, c[0x0][0x2d0] ;  /* 0x0000b40009090a20 */ /* 0x000fce0000410000 */
[----:B------:R-:W2:Y:S01]  /*f0b0*/  @P1 MUFU.LG2 R3, R3 ;  /* 0x0000000300031308 */ /* 0x000ea20000000c00 */
[C---:B-1----:R-:W-:Y:S02]  /*f0c0*/  FMUL.FTZ R128, R5.reuse, R128 ;  /* 0x0000008005807220 */ /* 0x042fe40000410000 */
[C---:B------:R-:W-:Y:S02]  /*f0d0*/  FMUL.FTZ R129, R5.reuse, R129 ;  /* 0x0000008105817220 */ /* 0x040fe40000410000 */
[C---:B------:R-:W-:Y:S02]  /*f0e0*/  FMUL.FTZ R124, R5.reuse, R124 ;  /* 0x0000007c057c7220 */ /* 0x040fe40000410000 */
[C---:B------:R-:W-:Y:S01]  /*f0f0*/  FMUL.FTZ R125, R5.reuse, R125 ;  /* 0x0000007d057d7220 */ /* 0x040fe20000410000 */
[----:B------:R-:W1:Y:S01]  /*f100*/  @P0 MUFU.LG2 R2, R2 ;  /* 0x0000000200020308 */ /* 0x000e620000000c00 */
[C---:B------:R-:W-:Y:S02]  /*f110*/  FMUL.FTZ R120, R5.reuse, R120 ;  /* 0x0000007805787220 */ /* 0x040fe40000410000 */
[----:B------:R-:W-:-:S02]  /*f120*/  FMUL.FTZ R121, R5, R121 ;  /* 0x0000007905797220 */ /* 0x000fc40000410000 */
[C---:B------:R-:W-:Y:S02]  /*f130*/  FMUL.FTZ R116, R5.reuse, R116 ;  /* 0x0000007405747220 */ /* 0x040fe40000410000 */
[----:B------:R-:W-:Y:S02]  /*f140*/  FMUL.FTZ R117, R5, R117 ;  /* 0x0000007505757220 */ /* 0x000fe40000410000 */
[----:B--2---:R-:W-:Y:S02]  /*f150*/  @P1 FMUL.FTZ R3, R3, 0.69314718246459960938 ;  /* 0x3f31721803031820 */ /* 0x004fe40000410000 */
[C---:B------:R-:W-:Y:S02]  /*f160*/  FMUL.FTZ R112, R5.reuse, R112 ;  /* 0x0000007005707220 */ /* 0x040fe40000410000 */
        /* <DEDUP_REMOVED lines=90> */
.L_x_154:
[----:B------:R-:W-:Y:S05]  /*f710*/  @P2 BRA `(.L_x_191) ;  /* 0x0000153000002947 */ /* 0x000fea0003800000 */
[----:B------:R-:W1:Y:S01]  /*f720*/  S2R R0, SR_CTAID.Y ;  /* 0x0000000000007919 */ /* 0x000e620000002600 */
[----:B------:R-:W-:Y:S01]  /*f730*/  F2FP.BF16.PACK_AB R128, R129, R128 ;  /* 0x000000808180723e */ /* 0x000fe200000010ff */
[----:B------:R-:W-:Y:S01]  /*f740*/  BSSY B0, `(.L_x_192) ;  /* 0x0000108000007945 */ /* 0x000fe20003800000 */
[----:B------:R-:W-:Y:S01]  /*f750*/  F2FP.BF16.PACK_AB R130, R131, R130 ;  /* 0x000000828382723e */ /* 0x000fe200000010ff */
[----:B------:R-:W2:Y:S01]  /*f760*/  S2R R2, SR_TID.X ;  /* 0x0000000000027919 */ /* 0x000ea20000002100 */
[----:B------:R-:W-:-:S02]  /*f770*/  F2FP.BF16.PACK_AB R124, R125, R124 ;  /* 0x0000007c7d7c723e */ /* 0x000fc400000010ff */
[----:B------:R-:W-:Y:S01]  /*f780*/  F2FP.BF16.PACK_AB R126, R127, R126 ;  /* 0x0000007e7f7e723e */ /* 0x000fe200000010ff */
[----:B------:R-:W3:Y:S01]  /*f790*/  S2R R22, SR_CTAID.Z ;  /* 0x0000000000167919 */ /* 0x000ee20000002700 */
[----:B------:R-:W-:Y:S02]  /*f7a0*/  F2FP.BF16.PACK_AB R120, R121, R120 ;  /* 0x000000787978723e */ /* 0x000fe400000010ff */
[----:B------:R-:W-:Y:S01]  /*f7b0*/  F2FP.BF16.PACK_AB R122, R123, R122 ;  /* 0x0000007a7b7a723e */ /* 0x000fe200000010ff */
[----:B------:R-:W-:Y:S01]  /*f7c0*/  BAR.SYNC.DEFER_BLOCKING 0x1, 0x100 ;  /* 0x0044000000007b1d */ /* 0x000fe20000010000 */
[----:B------:R-:W-:Y:S02]  /*f7d0*/  F2FP.BF16.PACK_AB R116, R117, R116 ;  /* 0x000000747574723e */ /* 0x000fe400000010ff */
[----:B------:R-:W-:Y:S02]  /*f7e0*/  F2FP.BF16.PACK_AB R118, R119, R118 ;  /* 0x000000767776723e */ /* 0x000fe400000010ff */
[----:B------:R-:W-:-:S02]  /*f7f0*/  F2FP.BF16.PACK_AB R112, R113, R112 ;  /* 0x000000707170723e */ /* 0x000fc400000010ff */
[----:B------:R-:W-:Y:S02]  /*f800*/  F2FP.BF16.PACK_AB R114, R115, R114 ;  /* 0x000000727372723e */ /* 0x000fe400000010ff */
[----:B------:R-:W-:Y:S02]  /*f810*/  F2FP.BF16.PACK_AB R108, R109, R108 ;  /* 0x0000006c6d6c723e */ /* 0x000fe400000010ff */
[----:B------:R-:W-:Y:S01]  /*f820*/  F2FP.BF16.PACK_AB R110, R111, R110 ;  /* 0x0000006e6f6e723e */ /* 0x000fe200000010ff */
[C---:B-1----:R-:W-:Y:S01]  /*f830*/  IMAD.WIDE.U32 R26, R0.reuse, c[0x0][0x490], RZ ;  /* 0x00012400001a7a25 */ /* 0x042fe200078e00ff */
[----:B------:R-:W-:Y:S02]  /*f840*/  SHF.R.S32.HI R3, RZ, 0x1f, R0 ;  /* 0x0000001fff037819 */ /* 0x000fe40000011400 */
[----:B------:R-:W-:Y:S01]  /*f850*/  F2FP.BF16.PACK_AB R104, R105, R104 ;  /* 0x000000686968723e */ /* 0x000fe200000010ff */
[----:B------:R-:W-:Y:S01]  /*f860*/  IMAD.WIDE.U32 R16, R0, c[0x0][0x3e8], RZ ;  /* 0x0000fa0000107a25 */ /* 0x000fe200078e00ff */
[----:B--2---:R-:W-:-:S02]  /*f870*/  SHF.R.S32.HI R11, RZ, 0x1f, R2 ;  /* 0x0000001fff0b7819 */ /* 0x004fc40000011402 */
[----:B------:R-:W-:Y:S01]  /*f880*/  F2FP.BF16.PACK_AB R106, R107, R106 ;  /* 0x0000006a6b6a723e */ /* 0x000fe200000010ff */
[----:B------:R-:W-:Y:S01]  /*f890*/  IMAD R9, R3, c[0x0][0x490], RZ ;  /* 0x0001240003097a24 */ /* 0x000fe200078e02ff */
[-C--:B------:R-:W-:Y:S01]  /*f8a0*/  LEA.HI R19, R11, R2.reuse, RZ, 0x5 ;  /* 0x000000020b137211 */ /* 0x080fe200078f28ff */
[----:B------:R-:W-:Y:S01]  /*f8b0*/  IMAD R3, R3, c[0x0][0x3e8], RZ ;  /* 0x0000fa0003037a24 */ /* 0x000fe200078e02ff */
[CC--:B------:R-:W-:Y:S01]  /*f8c0*/  LEA.HI R4, R11.reuse, R2.reuse, RZ, 0x3 ;  /* 0x000000020b047211 */ /* 0x0c0fe200078f18ff */
[C---:B------:R-:W-:Y:S01]  /*f8d0*/  IMAD R24, R0.reuse, c[0x0][0x494], R9 ;  /* 0x0001250000187a24 */ /* 0x040fe200078e0209 */
[-C--:B------:R-:W-:Y:S01]  /*f8e0*/  LEA.HI R9, R11, R2.reuse, RZ, 0x2 ;  /* 0x000000020b097211 */ /* 0x080fe200078f10ff */
[----:B------:R-:W-:Y:S01]  /*f8f0*/  IMAD R3, R0, c[0x0][0x3ec], R3 ;  /* 0x0000fb0000037a24 */ /* 0x000fe200078e0203 */
[----:B------:R-:W-:Y:S01]  /*f900*/  LOP3.LUT R13, R19, 0xffffffe0, RZ, 0xc0, !PT ;  /* 0xffffffe0130d7812 */ /* 0x000fe200078ec0ff */
[----:B------:R-:W-:Y:S01]  /*f910*/  IMAD.IADD R25, R27, 0x1, R24 ;  /* 0x000000011b197824 */ /* 0x000fe200078e0218 */
[----:B------:R-:W-:Y:S01]  /*f920*/  SHF.R.S32.HI R21, RZ, 0x2, R9 ;  /* 0x00000002ff157819 */ /* 0x000fe20000011409 */
[----:B------:R-:W-:Y:S01]  /*f930*/  IMAD.IADD R3, R17, 0x1, R3 ;  /* 0x0000000111037824 */ /* 0x000fe200078e0203 */
[----:B------:R-:W-:Y:S01]  /*f940*/  SHF.R.S32.HI R10, RZ, 0x1f, R9 ;  /* 0x0000001fff0a7819 */ /* 0x000fe20000011409 */
[----:B------:R-:W-:Y:S01]  /*f950*/  IMAD.MOV.U32 R24, RZ, RZ, R26 ;  /* 0x000000ffff187224 */ /* 0x000fe200078e001a */
[----:B------:R-:W-:-:S02]  /*f960*/  LEA.HI R0, R11, R2, RZ, 0x6 ;  /* 0x000000020b007211 */ /* 0x000fc400078f30ff */
[----:B------:R-:W-:Y:S01]  /*f970*/  LEA.HI R11, R10, R21, RZ, 0x3 ;  /* 0x000000150a0b7211 */ /* 0x000fe200078f18ff */
[----:B------:R-:W-:Y:S01]  /*f980*/  IMAD.IADD R10, R2, 0x1, -R13 ;  /* 0x00000001020a7824 */ /* 0x000fe200078e0a0d */
[----:B------:R-:W-:Y:S01]  /*f990*/  SHF.R.S32.HI R20, RZ, 0x5, R19 ;  /* 0x00000005ff147819 */ /* 0x000fe20000011413 */
[----:B---3--:R-:W-:Y:S01]  /*f9a0*/  IMAD.WIDE.U32 R24, R22, c[0x0][0x498], R24 ;  /* 0x0001260016187a25 */ /* 0x008fe200078e0018 */
[----:B------:R-:W-:Y:S02]  /*f9b0*/  LOP3.LUT R12, R11, 0xfffffff8, RZ, 0xc0, !PT ;  /* 0xfffffff80b0c7812 */ /* 0x000fe400078ec0ff */
[----:B------:R-:W-:Y:S02]  /*f9c0*/  SHF.R.S32.HI R11, RZ, 0x1f, R10 ;  /* 0x0000001fff0b7819 */ /* 0x000fe4000001140a */
[----:B------:R-:W-:Y:S01]  /*f9d0*/  LOP3.LUT P4, RZ, R10, 0x3, RZ, 0xc0, !PT ;  /* 0x000000030aff7812 */ /* 0x000fe2000788c0ff */
[----:B------:R-:W-:Y:S01]  /*f9e0*/  IMAD.IADD R21, R21, 0x1, -R12 ;  /* 0x0000000115157824 */ /* 0x000fe200078e0a0c */
[----:B------:R-:W-:Y:S01]  /*f9f0*/  LEA.HI R10, R11, R10, RZ, 0x2 ;  /* 0x0000000a0b0a7211 */ /* 0x000fe200078f10ff */
[----:B------:R-:W-:Y:S01]  /*fa00*/  IMAD.MOV.U32 R12, RZ, RZ, c[0x0][0x4e8] ;  /* 0x00013a00ff0c7624 */ /* 0x000fe200078e00ff */
[----:B------:R-:W1:Y:S01]  /*fa10*/  S2R R11, SR_CTAID.X ;  /* 0x00000000000b7919 */ /* 0x000e620000002500 */
[----:B------:R-:W-:-:S02]  /*fa20*/  LOP3.LUT R9, R9, 0xfffffffc, RZ, 0xc0, !PT ;  /* 0xfffffffc09097812 */ /* 0x000fc400078ec0ff */
[----:B------:R-:W-:Y:S02]  /*fa30*/  SHF.R.S32.HI R13, RZ, 0x1f, R22 ;  /* 0x0000001fff0d7819 */ /* 0x000fe40000011416 */
[----:B------:R-:W-:Y:S01]  /*fa40*/  SHF.R.S32.HI R19, RZ, 0x1f, R19 ;  /* 0x0000001fff137819 */ /* 0x000fe20000011413 */
[----:B------:R-:W-:Y:S01]  /*fa50*/  IMAD.IADD R9, R2, 0x1, -R9 ;  /* 0x0000000102097824 */ /* 0x000fe200078e0a09 */
[----:B------:R-:W-:Y:S01]  /*fa60*/  LOP3.LUT R15, R4, 0xfffffff8, RZ, 0xc0, !PT ;  /* 0xfffffff8040f7812 */ /* 0x000fe200078ec0ff */
[----:B------:R-:W-:Y:S01]  /*fa70*/  IMAD R17, R13, c[0x0][0x498], RZ ;  /* 0x000126000d117a24 */ /* 0x000fe200078e02ff */
[----:B------:R-:W-:Y:S01]  /*fa80*/  LEA.HI R19, R19, R20, RZ, 0x3 ;  /* 0x0000001413137211 */ /* 0x000fe200078f18ff */
[----:B------:R-:W-:Y:S01]  /*fa90*/  IMAD R13, R13, c[0x0][0x3f0], RZ ;  /* 0x0000fc000d0d7a24 */ /* 0x000fe200078e02ff */
[----:B------:R-:W-:Y:S01]  /*faa0*/  SHF.R.S32.HI R4, RZ, 0x3, R4 ;  /* 0x00000003ff047819 */ /* 0x000fe20000011404 */
[----:B------:R-:W-:Y:S01]  /*fab0*/  IMAD.IADD R15, R2, 0x1, -R15 ;  /* 0x00000001020f7824 */ /* 0x000fe200078e0a0f */
[----:B------:R-:W-:Y:S01]  /*fac0*/  ISETP.NE.AND P0, PT, R12, 0x1, PT ;  /* 0x000000010c00780c */ /* 0x000fe20003f05270 */
[----:B------:R-:W-:Y:S01]  /*fad0*/  IMAD.MOV.U32 R2, RZ, RZ, R16 ;  /* 0x000000ffff027224 */ /* 0x000fe200078e0010 */
[----:B------:R-:W-:Y:S01]  /*fae0*/  LOP3.LUT R19, R19, 0xffffff8, RZ, 0xc0, !PT ;  /* 0x0ffffff813137812 */ /* 0x000fe200078ec0ff */
[C---:B------:R-:W-:Y:S01]  /*faf0*/  IMAD R14, R22.reuse, c[0x0][0x49c], R17 ;  /* 0x00012700160e7a24 */ /* 0x040fe200078e0211 */
[----:B------:R-:W-:Y:S01]  /*fb00*/  LEA.HI R16, R9, R9, RZ, 0x1 ;  /* 0x0000000909107211 */ /* 0x000fe200078f08ff */
[----:B------:R-:W-:Y:S01]  /*fb10*/  IMAD R13, R22, c[0x0][0x3f4], R13 ;  /* 0x0000fd00160d7a24 */ /* 0x000fe200078e020d */
[----:B------:R-:W-:Y:S01]  /*fb20*/  R2P PR, R21, 0x6 ;  /* 0x0000000615007804 */ /* 0x000fe20000000000 */
[----:B------:R-:W-:Y:S01]  /*fb30*/  IMAD.SHL.U32 R26, R4, 0x40, RZ ;  /* 0x00000040041a7824 */ /* 0x000fe200078e00ff */
[----:B------:R-:W-:Y:S01]  /*fb40*/  LOP3.LUT R16, R16, 0x1ffffffe, RZ, 0xc0, !PT ;  /* 0x1ffffffe10107812 */ /* 0x000fe200078ec0ff */
[----:B------:R-:W-:Y:S01]  /*fb50*/  IMAD.WIDE.U32 R22, R22, c[0x0][0x3f0], R2 ;  /* 0x0000fc0016167a25 */ /* 0x000fe200078e0002 */
[----:B------:R-:W-:-:S02]  /*fb60*/  SHF.R.S32.HI R10, RZ, 0x2, R10 ;  /* 0x00000002ff0a7819 */ /* 0x000fc4000001140a */
[----:B------:R-:W-:Y:S01]  /*fb70*/  LOP3.LUT R26, R26, 0x1c0, RZ, 0xc0, !PT ;  /* 0x000001c01a1a7812 */ /* 0x000fe200078ec0ff */
[----:B------:R-:W-:Y:S01]  /*fb80*/  IMAD.SHL.U32 R3, R15, 0x8, RZ ;  /* 0x000000080f037824 */ /* 0x000fe200078e00ff */
[----:B------:R-:W-:Y:S01]  /*fb90*/  F2FP.BF16.PACK_AB R100, R101, R100 ;  /* 0x000000646564723e */ /* 0x000fe200000010ff */
[----:B------:R-:W-:Y:S01]  /*fba0*/  IMAD R18, R15, 0x20, R4 ;  /* 0x000000200f127824 */ /* 0x000fe200078e0204 */
[----:B------:R-:W-:Y:S01]  /*fbb0*/  SHF.R.U32.HI R2, RZ, 0x3, R26 ;  /* 0x00000003ff027819 */ /* 0x000fe2000001161a */
[----:B------:R-:W-:Y:S01]  /*fbc0*/  IMAD.IADD R19, R20, 0x1, -R19 ;  /* 0x0000000114137824 */ /* 0x000fe200078e0a13 */
[----:B------:R-:W-:Y:S01]  /*fbd0*/  LOP3.LUT R17, R26, 0x38, R3, 0xf8, !PT ;  /* 0x000000381a117812 */ /* 0x000fe200078ef803 */
[----:B------:R-:W-:Y:S01]  /*fbe0*/  IMAD R15, R20, 0x200, R9 ;  /* 0x00000200140f7824 */ /* 0x000fe200078e0209 */
[C---:B------:R-:W-:Y:S01]  /*fbf0*/  LOP3.LUT R20, R21.reuse, 0x1, RZ, 0xc0, !PT ;  /* 0x0000000115147812 */ /* 0x040fe200078ec0ff */
[----:B------:R-:W-:Y:S01]  /*fc00*/  IMAD.SHL.U32 R21, R21, 0x40, RZ ;  /* 0x0000004015157824 */ /* 0x000fe200078e00ff */
[----:B------:R-:W-:Y:S01]  /*fc10*/  LOP3.LUT R2, R17, R2, RZ, 0x3c, !PT ;  /* 0x0000000211027212 */ /* 0x000fe200078e3cff */
[----:B-1----:R-:W-:Y:S01]  /*fc20*/  IMAD R18, R11, 0x80, R18 ;  /* 0x000000800b127824 */ /* 0x002fe200078e0212 */
[----:B------:R-:W-:Y:S01]  /*fc30*/  ISETP.NE.U32.AND P3, PT, R20, 0x1, PT ;  /* 0x000000011400780c */ /* 0x000fe20003f65070 */
[----:B------:R-:W-:Y:S01]  /*fc40*/  IMAD.IADD R9, R9, 0x1, -R16 ;  /* 0x0000000109097824 */ /* 0x000fe200078e0a10 */
[----:B------:R-:W-:Y:S01]  /*fc50*/  LOP3.LUT R21, R21, 0x1c0, RZ, 0xc0, !PT ;  /* 0x000001c015157812 */ /* 0x000fe200078ec0ff */
[----:B------:R-:W-:Y:S01]  /*fc60*/  @P0 IMAD.HI.U32 R16, R18, c[0x0][0x4ec], RZ ;  /* 0x00013b0012100a27 */ /* 0x000fe200078e00ff */
[----:B------:R-:W-:-:S02]  /*fc70*/  F2FP.BF16.PACK_AB R102, R103, R102 ;  /* 0x000000666766723e */ /* 0x000fc400000010ff */
[----:B------:R-:W-:Y:S01]  /*fc80*/  F2FP.BF16.PACK_AB R36, R37, R36 ;  /* 0x000000242524723e */ /* 0x000fe200000010ff */
[----:B------:R-:W-:Y:S01]  /*fc90*/  IMAD.IADD R23, R23, 0x1, R13 ;  /* 0x0000000117177824 */ /* 0x000fe200078e020d */
[----:B------:R-:W-:Y:S01]  /*fca0*/  F2FP.BF16.PACK_AB R38, R39, R38 ;  /* 0x000000262726723e */ /* 0x000fe200000010ff */
[----:B------:R-:W-:Y:S01]  /*fcb0*/  IMAD R10, R19, 0x10, R10 ;  /* 0x00000010130a7824 */ /* 0x000fe200078e020a */
[----:B------:R-:W-:Y:S01]  /*fcc0*/  F2FP.BF16.PACK_AB R40, R41, R40 ;  /* 0x000000282928723e */ /* 0x000fe200000010ff */
[----:B------:R-:W-:Y:S01]  /*fcd0*/  IMAD.SHL.U32 R13, R0, 0x8, RZ ;  /* 0x00000008000d7824 */ /* 0x000fe200078e00ff */
[----:B------:R-:W-:Y:S01]  /*fce0*/  LEA.HI R0, R21, R21, RZ, 0x1d ;  /* 0x0000001515007211 */ /* 0x000fe200078fe8ff */
[----:B------:R-:W-:Y:S01]  /*fcf0*/  IMAD.MOV.U32 R17, RZ, RZ, R18 ;  /* 0x000000ffff117224 */ /* 0x000fe200078e0012 */
[----:B------:R-:W-:Y:S01]  /*fd00*/  @P0 SHF.R.U32.HI R17, RZ, c[0x0][0x4f0], R16 ;  /* 0x00013c00ff110a19 */ /* 0x000fe20000011610 */
[----:B------:R-:W-:Y:S01]  /*fd10*/  IMAD R16, R9, 0x8, R10 ;  /* 0x0000000809107824 */ /* 0x000fe200078e020a */
[----:B------:R-:W-:Y:S01]  /*fd20*/  LOP3.LUT R13, R2, 0x7ffffe00, R13, 0xf8, !PT ;  /* 0x7ffffe00020d7812 */ /* 0x000fe200078ef80d */
[----:B------:R-:W-:Y:S01]  /*fd30*/  IMAD.U32 R0, R15, 0x2, R0 ;  /* 0x000000020f007824 */ /* 0x000fe200078e0000 */
[----:B------:R-:W-:Y:S01]  /*fd40*/  SHF.R.S32.HI R2, RZ, 0x1f, R17 ;  /* 0x0000001fff027819 */ /* 0x000fe20000011411 */
[----:B------:R-:W-:Y:S01]  /*fd50*/  IMAD R16, R11, 0x80, R16 ;  /* 0x000000800b107824 */ /* 0x000fe200078e0210 */
[----:B------:R-:W-:Y:S01]  /*fd60*/  F2FP.BF16.PACK_AB R42, R43, R42 ;  /* 0x0000002a2b2a723e */ /* 0x000fe200000010ff */
[----:B------:R-:W-:Y:S01]  /*fd70*/  IMAD R12, R12, c[0x0][0x388], RZ ;  /* 0x0000e2000c0c7a24 */ /* 0x000fe200078e02ff */
[----:B------:R-:W-:Y:S01]  /*fd80*/  F2FP.BF16.PACK_AB R44, R45, R44 ;  /* 0x0000002c2d2c723e */ /* 0x000fe200000010ff */
[----:B------:R-:W-:Y:S01]  /*fd90*/  IMAD R9, R11, 0x80, R10 ;  /* 0x000000800b097824 */ /* 0x000fe200078e020a */
[----:B------:R-:W-:Y:S01]  /*fda0*/  F2FP.BF16.PACK_AB R46, R47, R46 ;  /* 0x0000002e2f2e723e */ /* 0x000fe200000010ff */
[----:B------:R-:W-:Y:S01]  /*fdb0*/  IMAD.SHL.U32 R21, R0, 0x2, RZ ;  /* 0x0000000200157824 */ /* 0x000fe200078e00ff */
[----:B------:R-:W-:Y:S01]  /*fdc0*/  F2FP.BF16.PACK_AB R48, R49, R48 ;  /* 0x000000303130723e */ /* 0x000fe200000010ff */
[----:B------:R-:W-:Y:S01]  /*fdd0*/  @P0 IMAD.HI.U32 R0, R16, c[0x0][0x4ec], RZ ;  /* 0x00013b0010000a27 */ /* 0x000fe200078e00ff */
[----:B------:R-:W-:-:S02]  /*fde0*/  ISETP.GE.OR P5, PT, R9, R12, P4 ;  /* 0x0000000c0900720c */ /* 0x000fc400027a6670 */
[----:B------:R-:W-:Y:S01]  /*fdf0*/  IADD3 R9, R9, 0x8, RZ ;  /* 0x0000000809097810 */ /* 0x000fe20007ffe0ff */
[----:B------:R-:W-:Y:S01]  /*fe00*/  IMAD R2, R2, c[0x0][0x3e0], RZ ;  /* 0x0000f80002027a24 */ /* 0x000fe200078e02ff */
[----:B------:R-:W-:Y:S01]  /*fe10*/  STS [R21+0x80], R128 ;  /* 0x0000808015007388 */ /* 0x000fe20000000800 */
[----:B------:R-:W-:Y:S01]  /*fe20*/  IMAD.MOV.U32 R15, RZ, RZ, R16 ;  /* 0x000000ffff0f7224 */ /* 0x000fe200078e0010 */
[----:B------:R-:W-:Y:S01]  /*fe30*/  @P0 SHF.R.U32.HI R15, RZ, c[0x0][0x4f0], R0 ;  /* 0x00013c00ff0f0a19 */ /* 0x000fe20000011600 */
[----:B------:R-:W-:Y:S01]  /*fe40*/  IMAD.MOV R19, RZ, RZ, -R17 ;  /* 0x000000ffff137224 */ /* 0x000fe200078e0a11 */
[----:B------:R-:W-:Y:S01]  /*fe50*/  ISETP.GE.OR P4, PT, R9, R12, P4 ;  /* 0x0000000c0900720c */ /* 0x000fe20002786670 */
[----:B------:R-:W-:Y:S01]  /*fe60*/  IMAD.WIDE.U32 R22, R17, c[0x0][0x3e0], R22 ;  /* 0x0000f80011167a25 */ /* 0x000fe200078e0016 */
[----:B------:R-:W-:Y:S01]  /*fe70*/  SHF.R.S32.HI R9, RZ, 0x1f, R15 ;  /* 0x0000001fff097819 */ /* 0x000fe2000001140f */
[----:B------:R-:W-:Y:S01]  /*fe80*/  STS [R21+0x480], R130 ;  /* 0x0004808215007388 */ /* 0x000fe20000000800 */
[----:B------:R-:W-:Y:S01]  /*fe90*/  IADD3 R24, P0, R15, R24, RZ ;  /* 0x000000180f187210 */ /* 0x000fe20007f1e0ff */
[----:B------:R-:W-:Y:S01]  /*fea0*/  IMAD R17, R17, c[0x0][0x3e4], R2 ;  /* 0x0000f90011117a24 */ /* 0x000fe200078e0202 */
[----:B------:R-:W-:Y:S01]  /*feb0*/  IADD3 R0, R21, 0x80, RZ ;  /* 0x0000008015007810 */ /* 0x000fe20007ffe0ff */
[----:B------:R-:W-:Y:S01]  /*fec0*/  IMAD R19, R19, c[0x0][0x4e8], R18 ;  /* 0x00013a0013137a24 */ /* 0x000fe200078e0212 */
[----:B------:R-:W-:Y:S01]  /*fed0*/  IADD3.X R25, R9, R25, R14, P0, !PT ;  /* 0x0000001909197210 */ /* 0x000fe200007fe40e */
[----:B------:R-:W-:Y:S01]  /*fee0*/  IMAD.IADD R23, R23, 0x1, R17 ;  /* 0x0000000117177824 */ /* 0x000fe200078e0211 */
[----:B------:R-:W-:Y:S01]  /*fef0*/  IADD3 R17, R21, 0x70, RZ ;  /* 0x0000007015117810 */ /* 0x000fe20007ffe0ff */
[----:B------:R-:W-:Y:S01]  /*ff00*/  IMAD.MOV R9, RZ, RZ, -R15 ;  /* 0x000000ffff097224 */ /* 0x000fe200078e0a0f */
[----:B------:R-:W-:Y:S01]  /*ff10*/  @P3 IADD3 R17, R0, 0x10, RZ ;  /* 0x0000001000113810 */ /* 0x000fe20007ffe0ff */
[----:B------:R-:W-:Y:S01]  /*ff20*/  IMAD.MOV.U32 R0, RZ, RZ, 0x20 ;  /* 0x00000020ff007424 */ /* 0x000fe200078e00ff */
[----:B------:R-:W-:Y:S01]  /*ff30*/  SHF.R.S32.HI R2, RZ, 0x1f, R19 ;  /* 0x0000001fff027819 */ /* 0x000fe20000011413 */
[----:B------:R-:W-:Y:S01]  /*ff40*/  IMAD R27, R9, c[0x0][0x4e8], R16 ;  /* 0x00013a00091b7a24 */ /* 0x000fe200078e0210 */
[----:B------:R-:W-:Y:S01]  /*ff50*/  F2FP.BF16.PACK_AB R50, R51, R50 ;  /* 0x000000323332723e */ /* 0x000fe200000010ff */
[----:B------:R-:W-:Y:S01]  /*ff60*/  IMAD.MOV.U32 R9, RZ, RZ, 0x40 ;  /* 0x00000040ff097424 */ /* 0x000fe200078e00ff */
[----:B------:R-:W-:Y:S01]  /*ff70*/  SEL R0, R0, 0xffffffe0, !P1 ;  /* 0xffffffe000007807 */ /* 0x000fe20004800000 */
[----:B------:R-:W-:Y:S01]  /*ff80*/  IMAD R2, R2, c[0x0][0x3d8], RZ ;  /* 0x0000f60002027a24 */ /* 0x000fe200078e02ff */
[----:B------:R-:W-:Y:S01]  /*ff90*/  STS [R17], R124 ;  /* 0x0000007c11007388 */ /* 0x000fe20000000800 */
[----:B------:R-:W-:Y:S01]  /*ffa0*/  IMAD.WIDE.U32 R24, R27, c[0x0][0x488], R24 ;  /* 0x000122001b187a25 */ /* 0x000fe200078e0018 */
[----:B------:R-:W-:-:S02]  /*ffb0*/  SEL R10, R9, 0xffffffc0, !P2 ;  /* 0xffffffc0090a7807 */ /* 0x000fc40005000000 */
[----:B------:R-:W-:Y:S01]  /*ffc0*/  STS [R17+0x400], R126 ;  /* 0x0004007e11007388 */ /* 0x000fe20000000800 */
[----:B------:R-:W-:Y:S01]  /*ffd0*/  IMAD.IADD R15, R21, 0x1, R0 ;  /* 0x00000001150f7824 */ /* 0x000fe200078e0200 */
[----:B------:R-:W-:Y:S01]  /*ffe0*/  F2FP.BF16.PACK_AB R52, R53, R52 ;  /* 0x000000343534723e */ /* 0x000fe200000010ff */
[----:B------:R-:W-:Y:S01]  /*fff0*/  IMAD.IADD R9, R0, 0x1, R17 ;  /* 0x0000000100097824 */ /* 0x000fe200078e0211 */
[----:B------:R-:W-:Y:S01]  /*10000*/  SHF.R.S32.HI R0, RZ, 0x1f, R27 ;  /* 0x0000001fff007819 */ /* 0x000fe2000001141b */
[C---:B------:R-:W-:Y:S01]  /*10010*/  IMAD R2, R19.reuse, c[0x0][0x3dc], R2 ;  /* 0x0000f70013027a24 */ /* 0x040fe200078e0202 */
[----:B------:R-:W-:Y:S01]  /*10020*/  STS [R15+0x80], R120 ;  /* 0x000080780f007388 */ /* 0x000fe20000000800 */
[----:B------:R-:W-:Y:S01]  /*10030*/  IMAD.WIDE.U32 R18, R19, c[0x0][0x3d8], R22 ;  /* 0x0000f60013127a25 */ /* 0x000fe200078e0016 */
[----:B------:R-:W-:Y:S02]  /*10040*/  F2FP.BF16.PACK_AB R54, R55, R54 ;  /* 0x000000363736723e */ /* 0x000fe400000010ff */
[----:B------:R-:W-:Y:S01]  /*10050*/  STS [R15+0x480], R122 ;  /* 0x0004807a0f007388 */ /* 0x000fe20000000800 */
[----:B------:R-:W-:Y:S01]  /*10060*/  IMAD R0, R0, c[0x0][0x488], RZ ;  /* 0x0001220000007a24 */ /* 0x000fe200078e02ff */
[----:B------:R-:W-:Y:S01]  /*10070*/  F2FP.BF16.PACK_AB R56, R57, R56 ;  /* 0x000000383938723e */ /* 0x000fe200000010ff */
[----:B------:R-:W-:Y:S01]  /*10080*/  IMAD.IADD R23, R21, 0x1, R10 ;  /* 0x0000000115177824 */ /* 0x000fe200078e020a */
[----:B------:R-:W-:Y:S01]  /*10090*/  STS [R9], R116 ;  /* 0x0000007409007388 */ /* 0x000fe20000000800 */
[----:B------:R-:W-:Y:S01]  /*100a0*/  IMAD R0, R27, c[0x0][0x48c], R0 ;  /* 0x000123001b007a24 */ /* 0x000fe200078e0200 */
[----:B------:R-:W-:Y:S01]  /*100b0*/  F2FP.BF16.PACK_AB R58, R59, R58 ;  /* 0x0000003a3b3a723e */ /* 0x000fe200000010ff */
[C---:B------:R-:W-:Y:S01]  /*100c0*/  IMAD.IADD R27, R10.reuse, 0x1, R17 ;  /* 0x000000010a1b7824 */ /* 0x040fe200078e0211 */
[----:B------:R-:W-:Y:S01]  /*100d0*/  STS [R9+0x400], R118 ;  /* 0x0004007609007388 */ /* 0x000fe20000000800 */
[----:B------:R-:W-:Y:S01]  /*100e0*/  IMAD.IADD R29, R10, 0x1, R15 ;  /* 0x000000010a1d7824 */ /* 0x000fe200078e020f */
[----:B------:R-:W-:Y:S01]  /*100f0*/  F2FP.BF16.PACK_AB R60, R61, R60 ;  /* 0x0000003c3d3c723e */ /* 0x000fe200000010ff */
[----:B------:R-:W-:Y:S01]  /*10100*/  IMAD.IADD R31, R9, 0x1, R10 ;  /* 0x00000001091f7824 */ /* 0x000fe200078e020a */
[----:B------:R-:W-:Y:S01]  /*10110*/  STS [R23+0x80], R112 ;  /* 0x0000807017007388 */ /* 0x000fe20000000800 */
[----:B------:R-:W-:Y:S01]  /*10120*/  F2FP.BF16.PACK_AB R62, R63, R62 ;  /* 0x0000003e3f3e723e */ /* 0x000fe200000010ff */
[----:B------:R-:W-:Y:S01]  /*10130*/  IMAD.IADD R25, R25, 0x1, R0 ;  /* 0x0000000119197824 */ /* 0x000fe200078e0200 */
[----:B------:R-:W-:Y:S01]  /*10140*/  F2FP.BF16.PACK_AB R64, R65, R64 ;  /* 0x000000404140723e */ /* 0x000fe200000010ff */
[----:B------:R-:W-:Y:S01]  /*10150*/  STS [R23+0x480], R114 ;  /* 0x0004807217007388 */ /* 0x000fe20000000800 */
[----:B------:R-:W-:Y:S01]  /*10160*/  F2FP.BF16.PACK_AB R66, R67, R66 ;  /* 0x000000424342723e */ /* 0x000fe200000010ff */
[----:B------:R-:W-:Y:S01]  /*10170*/  IMAD R57, R11, 0x80, R4 ;  /* 0x000000800b397824 */ /* 0x000fe200078e0204 */
[----:B------:R-:W-:Y:S01]  /*10180*/  F2FP.BF16.PACK_AB R68, R69, R68 ;  /* 0x000000444544723e */ /* 0x000fe200000010ff */
[----:B------:R-:W-:Y:S01]  /*10190*/  STS [R27], R108 ;  /* 0x0000006c1b007388 */ /* 0x000fe20000000800 */
        /* <DEDUP_REMOVED lines=11> */
[----:B------:R-:W-:Y:S01]  /*10250*/  STS [R31], R100 ;  /* 0x000000641f007388 */ /* 0x000fe20000000800 */
[----:B------:R-:W-:Y:S02]  /*10260*/  F2FP.BF16.PACK_AB R86, R87, R86 ;  /* 0x000000565756723e */ /* 0x000fe400000010ff */
[----:B------:R-:W-:Y:S01]  /*10270*/  LEA R14, P0, R24, c[0x0][0x450], 0x2 ;  /* 0x00011400180e7a11 */ /* 0x000fe200078010ff */
        /* <DEDUP_REMOVED lines=10> */
[----:B------:R-:W-:Y:S02]  /*10320*/  LEA.HI.X R25, R24, c[0x0][0x454], R25, 0x2, P0 ;  /* 0x0001150018197a11 */ /* 0x000fe400000f1419 */
[----:B------:R-:W-:Y:S01]  /*10330*/  LEA R0, P0, R18, c[0x0][0x380], 0x1 ;  /* 0x0000e00012007a11 */ /* 0x000fe200078008ff */
        /* <DEDUP_REMOVED lines=15> */
[----:B-1----:R-:W-:-:S03]  /*10430*/  IMAD.SHL.U32 R58, R13, 0x2, RZ ;  /* 0x000000020d3a7824 */ /* 0x002fc600078e00ff */
        /* <DEDUP_REMOVED lines=14> */
[----:B------:R-:W-:Y:S04]  /*10520*/  SHFL.IDX PT, R88, R14, RZ, 0x1c1f ;  /* 0x001c1fff0e587589 */ /* 0x000fe800000e0000 */
[----:B------:R-:W2:Y:S04]  /*10530*/  SHFL.IDX PT, R89, R25, RZ, 0x1c1f ;  /* 0x001c1fff19597589 */ /* 0x000ea800000e0000 */
[----:B------:R-:W-:Y:S06]  /*10540*/  BAR.SYNC.DEFER_BLOCKING 0x1, 0x100 ;  /* 0x0044000000007b1d */ /* 0x000fec0000010000 */
[----:B------:R-:W-:Y:S01]  /*10550*/  SHFL.IDX PT, R96, R14, 0x1, 0x1c1f ;  /* 0x003c1f000e607f89 */ /* 0x000fe200000e0000 */
[----:B-1----:R-:W-:-:S03]  /*10560*/  IMAD.IADD R5, R19, 0x1, R2 ;  /* 0x0000000113057824 */ /* 0x002fc600078e0202 */
[----:B------:R-:W1:Y:S02]  /*10570*/  SHFL.IDX PT, R97, R25, 0x1, 0x1c1f ;  /* 0x003c1f0019617f89 */ /* 0x000e6400000e0000 */
[----:B------:R-:W-:Y:S02]  /*10580*/  LEA.HI.X R2, R18, c[0x0][0x384], R5, 0x1, P0 ;  /* 0x0000e10012027a11 */ /* 0x000fe400000f0c05 */
[----:B------:R3:W4:Y:S01]  /*10590*/  SHFL.IDX PT, R60, R0, RZ, 0x181f ;  /* 0x00181fff003c7589 */ /* 0x00072200000e0000 */
[----:B------:R-:W-:-:S03]  /*105a0*/  ISETP.GE.AND P0, PT, R57, R12, PT ;  /* 0x0000000c3900720c */ /* 0x000fc60003f06270 */
[----:B------:R3:W3:Y:S04]  /*105b0*/  SHFL.IDX PT, R61, R2, RZ, 0x181f ;  /* 0x00181fff023d7589 */ /* 0x0006e800000e0000 */
[----:B--2---:R2:W-:Y:S04]  /*105c0*/  @!P5 ST.E [R88.64], R7 ;  /* 0x000000075800d985 */ /* 0x0045e8000c101910 */
[----:B-1----:R2:W-:Y:S04]  /*105d0*/  @!P4 ST.E [R96.64], R8 ;  /* 0x000000086000c985 */ /* 0x0025e8000c101910 */
[----:B------:R2:W1:Y:S04]  /*105e0*/  LDS.128 R52, [R58+0x1080] ;  /* 0x001080003a347984 */ /* 0x0004680000000c00 */
[----:B------:R2:W1:Y:S04]  /*105f0*/  LDS.128 R48, [R58+0x2080] ;  /* 0x002080003a307984 */ /* 0x0004680000000c00 */
[----:B------:R2:W1:Y:S04]  /*10600*/  LDS.128 R44, [R58+0x3080] ;  /* 0x003080003a2c7984 */ /* 0x0004680000000c00 */
[----:B------:R2:W1:Y:S04]  /*10610*/  LDS.128 R40, [R58+0x5080] ;  /* 0x005080003a287984 */ /* 0x0004680000000c00 */
[----:B------:R2:W1:Y:S04]  /*10620*/  LDS.128 R36, [R58+0x6080] ;  /* 0x006080003a247984 */ /* 0x0004680000000c00 */
[----:B------:R2:W1:Y:S04]  /*10630*/  LDS.128 R32, [R58+0x7080] ;  /* 0x007080003a207984 */ /* 0x0004680000000c00 */
[----:B------:R2:W1:Y:S04]  /*10640*/  LDS.128 R28, [R58+0x9080] ;  /* 0x009080003a1c7984 */ /* 0x0004680000000c00 */
[----:B------:R2:W1:Y:S04]  /*10650*/  LDS.128 R24, [R58+0xa080] ;  /* 0x00a080003a187984 */ /* 0x0004680000000c00 */
[----:B------:R2:W1:Y:S01]  /*10660*/  LDS.128 R20, [R58+0xb080] ;  /* 0x00b080003a147984 */ /* 0x0004620000000c00 */
[----:B------:R-:W-:Y:S05]  /*10670*/  @P0 BRA `(.L_x_193) ;  /* 0x0000014000000947 */ /* 0x000fea0003800000 */
[----:B---34-:R-:W3:Y:S01]  /*10680*/  LDS.128 R16, [R58+0x80] ;  /* 0x000080003a107984 */ /* 0x018ee20000000c00 */
[----:B------:R-:W-:-:S02]  /*10690*/  IADD3 R56, R3, 0x40, RZ ;  /* 0x0000004003387810 */ /* 0x000fc40007ffe0ff */
[C---:B------:R-:W-:Y:S01]  /*106a0*/  IADD3 R14, R3.reuse, 0x80, RZ ;  /* 0x00000080030e7810 */ /* 0x040fe20007ffe0ff */
[----:B--2---:R-:W2:Y:S01]  /*106b0*/  LDS.128 R8, [R58+0x4080] ;  /* 0x004080003a087984 */ /* 0x004ea20000000c00 */
[----:B------:R-:W-:Y:S02]  /*106c0*/  ISETP.GE.AND P1, PT, R56, c[0x0][0x3c8], PT ;  /* 0x0000f20038007a0c */ /* 0x000fe40003f26270 */
[----:B------:R-:W-:Y:S01]  /*106d0*/  ISETP.GE.AND P0, PT, R14, c[0x0][0x3c8], PT ;  /* 0x0000f2000e007a0c */ /* 0x000fe20003f06270 */
[----:B------:R4:W5:Y:S01]  /*106e0*/  LDS.128 R4, [R58+0x8080] ;  /* 0x008080003a047984 */ /* 0x0009620000000c00 */
[----:B------:R-:W-:-:S09]  /*106f0*/  ISETP.GE.AND P2, PT, R3, c[0x0][0x3c8], PT ;  /* 0x0000f20003007a0c */ /* 0x000fd20003f46270 */
[----:B------:R-:W-:Y:S02]  /*10700*/  @!P1 SHF.R.S32.HI R15, RZ, 0x1f, R56 ;  /* 0x0000001fff0f9819 */ /* 0x000fe40000011438 */
[----:B------:R-:W-:Y:S02]  /*10710*/  @!P0 SHF.R.S32.HI R13, RZ, 0x1f, R14 ;  /* 0x0000001fff0d8819 */ /* 0x000fe4000001140e */
[----:B------:R-:W-:Y:S02]  /*10720*/  @!P1 LEA.HI R15, R15, R56, RZ, 0x3 ;  /* 0x000000380f0f9211 */ /* 0x000fe400078f18ff */
[----:B------:R-:W-:Y:S02]  /*10730*/  @!P0 LEA.HI R13, R13, R14, RZ, 0x3 ;  /* 0x0000000e0d0d8211 */ /* 0x000fe400078f18ff */
[----:B------:R-:W-:Y:S02]  /*10740*/  @!P1 LOP3.LUT R15, R15, 0xfffffff8, RZ, 0xc0, !PT ;  /* 0xfffffff80f0f9812 */ /* 0x000fe400078ec0ff */
[----:B------:R-:W-:Y:S01]  /*10750*/  @!P0 LOP3.LUT R13, R13, 0xfffffff8, RZ, 0xc0, !PT ;  /* 0xfffffff80d0d8812 */ /* 0x000fe200078ec0ff */
[----:B----4-:R-:W-:-:S04]  /*10760*/  @!P2 IMAD.WIDE R58, R3, 0x2, R60 ;  /* 0x00000002033aa825 */ /* 0x010fc800078e023c */
[----:B------:R-:W-:-:S04]  /*10770*/  @!P1 IMAD.WIDE R14, R15, 0x2, R60 ;  /* 0x000000020f0e9825 */ /* 0x000fc800078e023c */
[----:B------:R-:W-:Y:S01]  /*10780*/  @!P0 IMAD.WIDE R60, R13, 0x2, R60 ;  /* 0x000000020d3c8825 */ /* 0x000fe200078e023c */
[----:B---3--:R3:W-:Y:S04]  /*10790*/  @!P2 ST.E.128 [R58.64], R16 ;  /* 0x000000103a00a985 */ /* 0x0087e8000c101d10 */
[----:B--2---:R3:W-:Y:S04]  /*107a0*/  @!P1 ST.E.128 [R14.64], R8 ;  /* 0x000000080e009985 */ /* 0x0047e8000c101d10 */
[----:B-----5:R3:W-:Y:S02]  /*107b0*/  @!P0 ST.E.128 [R60.64], R4 ;  /* 0x000000043c008985 */ /* 0x0207e4000c101d10 */
.L_x_193:
[----:B---34-:R-:W-:Y:S05]  /*107c0*/  BSYNC B0 ;  /* 0x0000000000007941 */ /* 0x018fea0003800000 */
.L_x_192:
[----:B------:R-:W-:Y:S01]  /*107d0*/  IADD3 R5, R57, 0x20, RZ ;  /* 0x0000002039057810 */ /* 0x000fe20007ffe0ff */
[----:B------:R3:W4:Y:S01]  /*107e0*/  SHFL.IDX PT, R9, R2, 0x1, 0x181f ;  /* 0x00381f0002097f89 */ /* 0x00072200000e0000 */
[----:B------:R-:W-:Y:S02]  /*107f0*/  BSSY B0, `(.L_x_194) ;  /* 0x0000015000007945 */ /* 0x000fe40003800000 */
[----:B------:R-:W-:Y:S01]  /*10800*/  ISETP.GE.AND P0, PT, R5, R12, PT ;  /* 0x0000000c0500720c */ /* 0x000fe20003f06270 */
[----:B--2---:R3:W2:-:S12]  /*10810*/  SHFL.IDX PT, R8, R0, 0x1, 0x181f ;  /* 0x00381f0000087f89 */ /* 0x00469800000e0000 */
        /* <DEDUP_REMOVED lines=13> */
[----:B-1----:R1:W-:Y:S02]  /*108f0*/  @!P2 ST.E.128 [R10.64], R52 ;  /* 0x000000340a00a985 */ /* 0x0023e4000c101d10 */
[----:B------:R-:W-:-:S04]  /*10900*/  @!P1 IMAD.WIDE R6, R6, 0x2, R8 ;  /* 0x0000000206069825 */ /* 0x000fc800078e0208 */
[----:B------:R-:W-:Y:S01]  /*10910*/  @!P0 IMAD.WIDE R4, R4, 0x2, R8 ;  /* 0x0000000204048825 */ /* 0x000fe200078e0208 */
[----:B------:R1:W-:Y:S04]  /*10920*/  @!P1 ST.E.128 [R6.64], R40 ;  /* 0x0000002806009985 */ /* 0x0003e8000c101d10 */
[----:B------:R1:W-:Y:S02]  /*10930*/  @!P0 ST.E.128 [R4.64], R28 ;  /* 0x0000001c04008985 */ /* 0x0003e4000c101d10 */
.L_x_195:
[----:B------:R-:W-:Y:S05]  /*10940*/  BSYNC B0 ;  /* 0x0000000000007941 */ /* 0x000fea0003800000 */
.L_x_194:
[----:B-1----:R-:W-:Y:S01]  /*10950*/  IADD3 R5, R57, 0x40, RZ ;  /* 0x0000004039057810 */ /* 0x002fe20007ffe0ff */
[----:B----4-:R1:W4:Y:S01]  /*10960*/  SHFL.IDX PT, R9, R2, 0x2, 0x181f ;  /* 0x00581f0002097f89 */ /* 0x01032200000e0000 */
        /* <DEDUP_REMOVED lines=21> */
.L_x_197:
[----:B------:R-:W-:Y:S05]  /*10ac0*/  BSYNC B0 ;  /* 0x0000000000007941 */ /* 0x000fea0003800000 */
.L_x_196:
[----:B------:R-:W-:Y:S01]  /*10ad0*/  IADD3 R57, R57, 0x60, RZ ;  /* 0x0000006039397810 */ /* 0x000fe20007ffe0ff */
[----:B--2---:R2:W1:Y:S03]  /*10ae0*/  SHFL.IDX PT, R7, R2, 0x3, 0x181f ;  /* 0x00781f0002077f89 */ /* 0x00446600000e0000 */
[----:B------:R-:W-:Y:S01]  /*10af0*/  ISETP.GE.AND P0, PT, R57, R12, PT ;  /* 0x0000000c3900720c */ /* 0x000fe20003f06270 */
[----:B------:R2:W3:-:S12]  /*10b00*/  SHFL.IDX PT, R6, R0, 0x3, 0x181f ;  /* 0x00781f0000067f89 */ /* 0x0004d800000e0000 */
[----:B------:R-:W-:Y:S05]  /*10b10*/  @P0 EXIT ;  /* 0x000000000000094d */ /* 0x000fea0003800000 */
[C---:B------:R-:W-:Y:S02]  /*10b20*/  IADD3 R5, R3.reuse, 0x40, RZ ;  /* 0x0000004003057810 */ /* 0x040fe40007ffe0ff */
[----:B------:R-:W-:Y:S02]  /*10b30*/  ISETP.GE.AND P1, PT, R3, c[0x0][0x3c8], PT ;  /* 0x0000f20003007a0c */ /* 0x000fe40003f26270 */
[----:B------:R-:W-:-:S13]  /*10b40*/  ISETP.GE.AND P0, PT, R5, c[0x0][0x3c8], PT ;  /* 0x0000f20005007a0c */ /* 0x000fda0003f06270 */
[----:B-123--:R-:W-:-:S04]  /*10b50*/  @!P0 SHF.R.S32.HI R0, RZ, 0x1f, R5 ;  /* 0x0000001fff008819 */ /* 0x00efc80000011405 */
[----:B------:R-:W-:Y:S01]  /*10b60*/  @!P0 LEA.HI R0, R0, R5, RZ, 0x3 ;  /* 0x0000000500008211 */ /* 0x000fe200078f18ff */
[C-C-:B------:R-:W-:Y:S01]  /*10b70*/  @!P1 IMAD.WIDE R4, R3.reuse, 0x2, R6.reuse ;  /* 0x0000000203049825 */ /* 0x140fe200078e0206 */
[----:B------:R-:W-:Y:S02]  /*10b80*/  IADD3 R3, R3, 0x80, RZ ;  /* 0x0000008003037810 */ /* 0x000fe40007ffe0ff */
[----:B------:R-:W-:Y:S02]  /*10b90*/  @!P0 LOP3.LUT R0, R0, 0xfffffff8, RZ, 0xc0, !PT ;  /* 0xfffffff800008812 */ /* 0x000fe400078ec0ff */
[----:B------:R1:W-:Y:S03]  /*10ba0*/  @!P1 ST.E.128 [R4.64], R44 ;  /* 0x0000002c04009985 */ /* 0x0003e6000c101d10 */
[----:B----4-:R-:W-:-:S05]  /*10bb0*/  @!P0 IMAD.WIDE R8, R0, 0x2, R6 ;  /* 0x0000000200088825 */ /* 0x010fca00078e0206 */
[----:B------:R1:W-:Y:S01]  /*10bc0*/  @!P0 ST.E.128 [R8.64], R32 ;  /* 0x0000002008008985 */ /* 0x0003e2000c101d10 */
[----:B------:R-:W-:-:S13]  /*10bd0*/  ISETP.GE.AND P0, PT, R3, c[0x0][0x3c8], PT ;  /* 0x0000f20003007a0c */ /* 0x000fda0003f06270 */
[----:B------:R-:W-:Y:S05]  /*10be0*/  @P0 EXIT ;  /* 0x000000000000094d */ /* 0x000fea0003800000 */
[----:B------:R-:W-:-:S04]  /*10bf0*/  SHF.R.S32.HI R0, RZ, 0x1f, R3 ;  /* 0x0000001fff007819 */ /* 0x000fc80000011403 */
[----:B------:R-:W-:-:S04]  /*10c00*/  LEA.HI R3, R0, R3, RZ, 0x3 ;  /* 0x0000000300037211 */ /* 0x000fc800078f18ff */
[----:B------:R-:W-:-:S05]  /*10c10*/  LOP3.LUT R3, R3, 0xfffffff8, RZ, 0xc0, !PT ;  /* 0xfffffff803037812 */ /* 0x000fca00078ec0ff */
[----:B------:R-:W-:-:S05]  /*10c20*/  IMAD.WIDE R6, R3, 0x2, R6 ;  /* 0x0000000203067825 */ /* 0x000fca00078e0206 */
[----:B------:R-:W-:Y:S01]  /*10c30*/  ST.E.128 [R6.64], R20 ;  /* 0x0000001406007985 */ /* 0x000fe2000c101d10 */
[----:B------:R-:W-:Y:S05]  /*10c40*/  EXIT ;  /* 0x000000000000794d */ /* 0x000fea0003800000 */
.L_x_191:
[----:B------:R-:W1:Y:S01]  /*10c50*/  S2R R7, SR_TID.X ;  /* 0x0000000000077919 */ /* 0x000e620000002100 */
[----:B------:R-:W-:Y:S03]  /*10c60*/  BSSY B0, `(.L_x_198) ;  /* 0x0000027000007945 */ /* 0x000fe60003800000 */
[----:B------:R-:W2:Y:S01]  /*10c70*/  S2R R8, SR_CTAID.Z ;  /* 0x0000000000087919 */ /* 0x000ea20000002700 */
[----:B-1----:R-:W-:Y:S02]  /*10c80*/  ISETP.GT.AND P0, PT, R7, 0x7f, PT ;  /* 0x0000007f0700780c */ /* 0x002fe40003f04270 */
[----:B--2---:R-:W-:-:S11]  /*10c90*/  SHF.R.S32.HI R11, RZ, 0x1f, R8 ;  /* 0x0000001fff0b7819 */ /* 0x004fd60000011408 */
[----:B------:R-:W-:Y:S05]  /*10ca0*/  @P0 BRA `(.L_x_199) ;  /* 0x0000022000000947 */ /* 0x000fea0003800000 */
[----:B------:R-:W1:Y:S01]  /*10cb0*/  S2R R0, SR_CTAID.X ;  /* 0x0000000000007919 */ /* 0x000e620000002500 */
[----:B------:R-:W-:-:S05]  /*10cc0*/  MOV R2, c[0x0][0x4e8] ;  /* 0x00013a0000027a02 */ /* 0x000fca0000000f00 */
[----:B------:R-:W-:Y:S01]  /*10cd0*/  IMAD R3, R2, c[0x0][0x388], RZ ;  /* 0x0000e20002037a24 */ /* 0x000fe200078e02ff */
[----:B-1----:R-:W-:-:S04]  /*10ce0*/  LEA R0, R0, R7, 0x7 ;  /* 0x0000000700007211 */ /* 0x002fc800078e38ff */
[----:B------:R-:W-:-:S13]  /*10cf0*/  ISETP.GE.AND P0, PT, R0, R3, PT ;  /* 0x000000030000720c */ /* 0x000fda0003f06270 */
[----:B------:R-:W-:Y:S05]  /*10d00*/  @P0 BRA `(.L_x_199) ;  /* 0x000001c000000947 */ /* 0x000fea0003800000 */
[----:B------:R-:W1:Y:S01]  /*10d10*/  S2R R9, SR_CTAID.Y ;  /* 0x0000000000097919 */ /* 0x000e620000002600 */
[----:B------:R-:W-:Y:S02]  /*10d20*/  ISETP.NE.AND P0, PT, R2, 0x1, PT ;  /* 0x000000010200780c */ /* 0x000fe40003f05270 */
[----:B------:R-:W-:-:S11]  /*10d30*/  MOV R5, R0 ;  /* 0x0000000000057202 */ /* 0x000fd60000000f00 */
[----:B------:R-:W-:-:S05]  /*10d40*/  @P0 IMAD.HI.U32 R6, R0, c[0x0][0x4ec], RZ ;  /* 0x00013b0000060a27 */ /* 0x000fca00078e00ff */
[----:B------:R-:W-:Y:S02]  /*10d50*/  @P0 SHF.R.U32.HI R5, RZ, c[0x0][0x4f0], R6 ;  /* 0x00013c00ff050a19 */ /* 0x000fe40000011606 */
[----:B-1----:R-:W-:Y:S01]  /*10d60*/  SHF.R.S32.HI R4, RZ, 0x1f, R9 ;  /* 0x0000001fff047819 */ /* 0x002fe20000011409 */
[----:B------:R-:W-:-:S04]  /*10d70*/  IMAD.WIDE.U32 R2, R9, c[0x0][0x490], RZ ;  /* 0x0001240009027a25 */ /* 0x000fc800078e00ff */
[----:B------:R-:W-:Y:S02]  /*10d80*/  IMAD R4, R4, c[0x0][0x490], RZ ;  /* 0x0001240004047a24 */ /* 0x000fe400078e02ff */
[----:B------:R-:W-:Y:S02]  /*10d90*/  IMAD.MOV.U32 R12, RZ, RZ, R2 ;  /* 0x000000ffff0c7224 */ /* 0x000fe400078e0002 */
[----:B------:R-:W-:Y:S01]  /*10da0*/  IMAD R13, R9, c[0x0][0x494], R4 ;  /* 0x00012500090d7a24 */ /* 0x000fe200078e0204 */
[----:B------:R-:W-:-:S04]  /*10db0*/  IADD3 R9, -R5, RZ, RZ ;  /* 0x000000ff05097210 */ /* 0x000fc80007ffe1ff */
[----:B------:R-:W-:Y:S01]  /*10dc0*/  IADD3 R13, R3, R13, RZ ;  /* 0x0000000d030d7210 */ /* 0x000fe20007ffe0ff */
[----:B------:R-:W-:Y:S02]  /*10dd0*/  IMAD R3, R11, c[0x0][0x498], RZ ;  /* 0x000126000b037a24 */ /* 0x000fe400078e02ff */
[----:B------:R-:W-:Y:S02]  /*10de0*/  IMAD R4, R9, c[0x0][0x4e8], R0 ;  /* 0x00013a0009047a24 */ /* 0x000fe400078e0200 */
[----:B------:R-:W-:-:S03]  /*10df0*/  IMAD.WIDE.U32 R12, R8, c[0x0][0x498], R12 ;  /* 0x00012600080c7a25 */ /* 0x000fc600078e000c */
[----:B------:R-:W-:Y:S01]  /*10e00*/  SHF.R.S32.HI R2, RZ, 0x1f, R4 ;  /* 0x0000001fff027819 */ /* 0x000fe20000011404 */
[----:B------:R-:W-:Y:S01]  /*10e10*/  IMAD R0, R8, c[0x0][0x49c], R3 ;  /* 0x0001270008007a24 */ /* 0x000fe200078e0203 */
[----:B------:R-:W-:Y:S02]  /*10e20*/  SHF.R.S32.HI R3, RZ, 0x1f, R5 ;  /* 0x0000001fff037819 */ /* 0x000fe40000011405 */
[----:B------:R-:W-:Y:S01]  /*10e30*/  IADD3 R12, P0, R5, R12, RZ ;  /* 0x0000000c050c7210 */ /* 0x000fe20007f1e0ff */
[----:B------:R-:W-:-:S03]  /*10e40*/  IMAD R5, R2, c[0x0][0x488], RZ ;  /* 0x0001220002057a24 */ /* 0x000fc600078e02ff */
[----:B------:R-:W-:Y:S01]  /*10e50*/  IADD3.X R13, R3, R13, R0, P0, !PT ;  /* 0x0000000d030d7210 */ /* 0x000fe200007fe400 */
[----:B------:R-:W-:-:S04]  /*10e60*/  IMAD R5, R4, c[0x0][0x48c], R5 ;  /* 0x0001230004057a24 */ /* 0x000fc800078e0205 */
[----:B------:R-:W-:-:S05]  /*10e70*/  IMAD.WIDE.U32 R12, R4, c[0x0][0x488], R12 ;  /* 0x00012200040c7a25 */ /* 0x000fca00078e000c */
[----:B------:R-:W-:Y:S02]  /*10e80*/  IADD3 R5, R13, R5, RZ ;  /* 0x000000050d057210 */ /* 0x000fe40007ffe0ff */
[----:B------:R-:W-:-:S04]  /*10e90*/  LEA R2, P0, R12, c[0x0][0x450], 0x2 ;  /* 0x000114000c027a11 */ /* 0x000fc800078010ff */
[----:B------:R-:W-:Y:S01]  /*10ea0*/  LEA.HI.X R3, R12, c[0x0][0x454], R5, 0x2, P0 ;  /* 0x000115000c037a11 */ /* 0x000fe200000f1405 */
[----:B------:R-:W-:-:S05]  /*10eb0*/  IMAD.MOV.U32 R5, RZ, RZ, -0x800000 ;  /* 0xff800000ff057424 */ /* 0x000fca00078e00ff */
[----:B------:R1:W-:Y:S03]  /*10ec0*/  STG.E [R2.64], R5 ;  /* 0x0000000502007986 */ /* 0x0003e6000c101910 */
.L_x_199:
[----:B------:R-:W-:Y:S05]  /*10ed0*/  BSYNC B0 ;  /* 0x0000000000007941 */ /* 0x000fea0003800000 */
.L_x_198:
[----:B------:R-:W2:Y:S01]  /*10ee0*/  S2R R12, SR_CTAID.Y ;  /* 0x00000000000c7919 */ /* 0x000ea20000002600 */
[----:B------:R-:W-:Y:S01]  /*10ef0*/  SHF.R.S32.HI R4, RZ, 0x1f, R7 ;  /* 0x0000001fff047819 */ /* 0x000fe20000011407 */
[----:B------:R-:W-:Y:S01]  /*10f00*/  IMAD R11, R11, c[0x0][0x3f0], RZ ;  /* 0x0000fc000b0b7a24 */ /* 0x000fe200078e02ff */
[----:B-1----:R-:W-:Y:S01]  /*10f10*/  MOV R3, c[0x0][0x4e8] ;  /* 0x00013a0000037a02 */ /* 0x002fe20000000f00 */
[----:B------:R-:W1:Y:S01]  /*10f20*/  S2R R5, SR_CTAID.X ;  /* 0x0000000000057919 */ /* 0x000e620000002500 */
[----:B------:R-:W-:Y:S01]  /*10f30*/  LEA.HI R4, R4, R7, RZ, 0x3 ;  /* 0x0000000704047211 */ /* 0x000fe200078f18ff */
[----:B------:R-:W-:Y:S01]  /*10f40*/  BSSY B0, `(.L_x_200) ;  /* 0x0000038000007945 */ /* 0x000fe20003800000 */
[C---:B------:R-:W-:Y:S01]  /*10f50*/  ISETP.NE.AND P0, PT, R3.reuse, 0x1, PT ;  /* 0x000000010300780c */ /* 0x040fe20003f05270 */
[----:B------:R-:W-:Y:S01]  /*10f60*/  IMAD R3, R3, c[0x0][0x388], RZ ;  /* 0x0000e20003037a24 */ /* 0x000fe200078e02ff */
[----:B------:R-:W-:Y:S02]  /*10f70*/  LOP3.LUT R2, R4, 0xfffffff8, RZ, 0xc0, !PT ;  /* 0xfffffff804027812 */ /* 0x000fe400078ec0ff */
[----:B------:R-:W-:-:S03]  /*10f80*/  SHF.R.S32.HI R4, RZ, 0x3, R4 ;  /* 0x00000003ff047819 */ /* 0x000fc60000011404 */
[----:B------:R-:W-:-:S05]  /*10f90*/  IMAD.IADD R7, R7, 0x1, -R2 ;  /* 0x0000000107077824 */ /* 0x000fca00078e0a02 */
[CC--:B------:R-:W-:Y:S02]  /*10fa0*/  LEA R6, R7.reuse, R4.reuse, 0x5 ;  /* 0x0000000407067211 */ /* 0x0c0fe400078e28ff */
[----:B------:R-:W-:Y:S02]  /*10fb0*/  SHF.L.U32 R7, R7, 0x3, RZ ;  /* 0x0000000307077819 */ /* 0x000fe400000006ff */
[----:B--2---:R-:W-:Y:S01]  /*10fc0*/  SHF.R.S32.HI R0, RZ, 0x1f, R12 ;  /* 0x0000001fff007819 */ /* 0x004fe2000001140c */
[C---:B-1----:R-:W-:Y:S01]  /*10fd0*/  IMAD R6, R5.reuse, 0x80, R6 ;  /* 0x0000008005067824 */ /* 0x042fe200078e0206 */
[----:B------:R-:W-:-:S03]  /*10fe0*/  LEA R4, R5, R4, 0x7 ;  /* 0x0000000405047211 */ /* 0x000fc600078e38ff */
[----:B------:R-:W-:Y:S01]  /*10ff0*/  IMAD R9, R0, c[0x0][0x3e8], RZ ;  /* 0x0000fa0000097a24 */ /* 0x000fe200078e02ff */
[----:B------:R-:W-:Y:S01]  /*11000*/  IADD3 R5, R7, 0x80, RZ ;  /* 0x0000008007057810 */ /* 0x000fe20007ffe0ff */
[----:B------:R-:W-:-:S04]  /*11010*/  @P0 IMAD.HI.U32 R2, R6, c[0x0][0x4ec], RZ ;  /* 0x00013b0006020a27 */ /* 0x000fc800078e00ff */
[C---:B------:R-:W-:Y:S02]  /*11020*/  IMAD R9, R12.reuse, c[0x0][0x3ec], R9 ;  /* 0x0000fb000c097a24 */ /* 0x040fe400078e0209 */
[----:B------:R-:W-:-:S04]  /*11030*/  IMAD.WIDE.U32 R12, R12, c[0x0][0x3e8], RZ ;  /* 0x0000fa000c0c7a25 */ /* 0x000fc800078e00ff */
[----:B------:R-:W-:Y:S01]  /*11040*/  IMAD R0, R8, c[0x0][0x3f4], R11 ;  /* 0x0000fd0008007a24 */ /* 0x000fe200078e020b */
[----:B------:R-:W-:Y:S01]  /*11050*/  IADD3 R13, R13, R9, RZ ;  /* 0x000000090d0d7210 */ /* 0x000fe20007ffe0ff */
[----:B------:R-:W-:Y:S01]  /*11060*/  IMAD.MOV.U32 R9, RZ, RZ, R6 ;  /* 0x000000ffff097224 */ /* 0x000fe200078e0006 */
[----:B------:R-:W-:-:S03]  /*11070*/  @P0 SHF.R.U32.HI R9, RZ, c[0x0][0x4f0], R2 ;  /* 0x00013c00ff090a19 */ /* 0x000fc60000011602 */
[----:B------:R-:W-:Y:S01]  /*11080*/  IMAD.WIDE.U32 R12, R8, c[0x0][0x3f0], R12 ;  /* 0x0000fc00080c7a25 */ /* 0x000fe200078e000c */
[----:B------:R-:W-:Y:S02]  /*11090*/  SHF.R.S32.HI R2, RZ, 0x1f, R9 ;  /* 0x0000001fff027819 */ /* 0x000fe40000011409 */
[----:B------:R-:W-:Y:S01]  /*110a0*/  IADD3 R11, -R9, RZ, RZ ;  /* 0x000000ff090b7210 */ /* 0x000fe20007ffe1ff */
[----:B------:R-:W-:Y:S02]  /*110b0*/  IMAD.IADD R13, R13, 0x1, R0 ;  /* 0x000000010d0d7824 */ /* 0x000fe400078e0200 */
[----:B------:R-:W-:Y:S02]  /*110c0*/  IMAD R2, R2, c[0x0][0x3e0], RZ ;  /* 0x0000f80002027a24 */ /* 0x000fe400078e02ff */
[----:B------:R-:W-:Y:S01]  /*110d0*/  IMAD R11, R11, c[0x0][0x4e8], R6 ;  /* 0x00013a000b0b7a24 */ /* 0x000fe200078e0206 */
[----:B------:R-:W-:Y:S01]  /*110e0*/  IADD3 R6, R7, 0x40, RZ ;  /* 0x0000004007067810 */ /* 0x000fe20007ffe0ff */
[----:B------:R-:W-:-:S03]  /*110f0*/  IMAD.WIDE.U32 R12, R9, c[0x0][0x3e0], R12 ;  /* 0x0000f800090c7a25 */ /* 0x000fc600078e000c */
[----:B------:R-:W-:Y:S01]  /*11100*/  SHF.R.S32.HI R0, RZ, 0x1f, R11 ;  /* 0x0000001fff007819 */ /* 0x000fe2000001140b */
[----:B------:R-:W-:-:S04]  /*11110*/  IMAD R9, R9, c[0x0][0x3e4], R2 ;  /* 0x0000f90009097a24 */ /* 0x000fc800078e0202 */
[----:B------:R-:W-:Y:S01]  /*11120*/  IMAD R0, R0, c[0x0][0x3d8], RZ ;  /* 0x0000f60000007a24 */ /* 0x000fe200078e02ff */
[----:B------:R-:W-:-:S03]  /*11130*/  IADD3 R13, R13, R9, RZ ;  /* 0x000000090d0d7210 */ /* 0x000fc60007ffe0ff */
[C---:B------:R-:W-:Y:S02]  /*11140*/  IMAD R0, R11.reuse, c[0x0][0x3dc], R0 ;  /* 0x0000f7000b007a24 */ /* 0x040fe400078e0200 */
[----:B------:R-:W-:-:S04]  /*11150*/  IMAD.WIDE.U32 R8, R11, c[0x0][0x3d8], R12 ;  /* 0x0000f6000b087a25 */ /* 0x000fc800078e000c */
[----:B------:R-:W-:Y:S01]  /*11160*/  IMAD.IADD R11, R9, 0x1, R0 ;  /* 0x00000001090b7824 */ /* 0x000fe200078e0200 */
[----:B------:R-:W-:-:S04]  /*11170*/  LEA R9, P0, R8, c[0x0][0x380], 0x1 ;  /* 0x0000e00008097a11 */ /* 0x000fc800078008ff */
[----:B------:R-:W-:Y:S01]  /*11180*/  LEA.HI.X R8, R8, c[0x0][0x384], R11, 0x1, P0 ;  /* 0x0000e10008087a11 */ /* 0x000fe200000f0c0b */
[----:B------:R1:W2:Y:S01]  /*11190*/  SHFL.IDX PT, R10, R9, RZ, 0x181f ;  /* 0x00181fff090a7589 */ /* 0x0002a200000e0000 */
[----:B------:R-:W-:-:S03]  /*111a0*/  ISETP.GE.AND P0, PT, R4, R3, PT ;  /* 0x000000030400720c */ /* 0x000fc60003f06270 */
[----:B------:R1:W3:Y:S10]  /*111b0*/  SHFL.IDX PT, R11, R8, RZ, 0x181f ;  /* 0x00181fff080b7589 */ /* 0x0002f400000e0000 */
        /* <DEDUP_REMOVED lines=16> */
.L_x_201:
[----:B------:R-:W-:Y:S05]  /*112c0*/  BSYNC B0 ;  /* 0x0000000000007941 */ /* 0x000fea0003800000 */
.L_x_200:
        /* <DEDUP_REMOVED lines=21> */
.L_x_203:
[----:B------:R-:W-:Y:S05]  /*11420*/  BSYNC B0 ;  /* 0x0000000000007941 */ /* 0x000fea0003800000 */
.L_x_202:
        /* <DEDUP_REMOVED lines=21> */
.L_x_205:
[----:B------:R-:W-:Y:S05]  /*11580*/  BSYNC B0 ;  /* 0x0000000000007941 */ /* 0x000fea0003800000 */
.L_x_204:
        /* <DEDUP_REMOVED lines=12> */
[----:B------:R-:W-:-:S05]  /*11650*/  @!P0 IMAD.WIDE R2, R3, 0x2, R10 ;  /* 0x0000000203028825 */ /* 0x000fca00078e020a */
        /* <DEDUP_REMOVED lines=9> */
.L_x_206:
        /* <DEDUP_REMOVED lines=9> */
.L_x_2617:


//--------------------- .text._ZN7cutlass13device_kernelIN5flash19enable_sm80_to_sm89INS1_16FlashAttnFwdSm80INS1_25CollectiveMainloopFwdSm80ILi8ELi1ELb0EN4cute5tupleIJNS5_1CILi128EEENS7_ILi64EEENS7_ILi192EEEEEELi192ENS_10bfloat16_tEfNS_4arch4Sm80ELb0ELb1ELb1ELb1ELb0ELb0ELb1ELb0EEENS1_21CollectiveEpilogueFwdINS6_IJS8_SA_S9_EEENS6_IJNS7_ILi1EEESI_SI_EEESC_SE_Li256ELb1ELb1ELb0ELb0EEENS1_19SingleTileSchedulerILb1ELb0ELb1ELi128EEEEEEEEEvNT_6ParamsE --------------------------
	.section	.text._ZN7cutlass13device_kernelIN5flash19enable_sm80_to_sm89INS1_16FlashAttnFwdSm80INS1_25CollectiveMainloopFwdSm80ILi8ELi1ELb0EN4cute5tupleIJNS5_1CILi128EEENS7_ILi64EEENS7_ILi192EEEEEELi192ENS_10bfloat16_tEfNS_4arch4Sm80ELb0ELb1ELb1ELb1ELb0ELb0ELb1ELb0EEENS1_21CollectiveEpilogueFwdINS6_IJS8_SA_S9_EEENS6_IJNS7_ILi1EEESI_SI_EEESC_SE_Li256ELb1ELb1ELb0ELb0EEENS1_19SingleTileSchedulerILb1ELb0ELb1ELi128EEEEEEEEEvNT_6ParamsE,"ax",@progbits
	.sectioninfo	@"SHI_REGISTERS=255"
	.align	128
.text._ZN7cutlass13device_kernelIN5flash19enable_sm80_to_sm89INS1_16FlashAttnFwdSm80INS1_25CollectiveMainloopFwdSm80ILi8ELi1ELb0EN4cute5tupleIJNS5_1CILi128EEENS7_ILi64EEENS7_ILi192EEEEEELi192ENS_10bfloat16_tEfNS_4arch4Sm80ELb0ELb1ELb1ELb1ELb0ELb0ELb1ELb0EEENS1_21CollectiveEpilogueFwdINS6_IJS8_SA_S9_EEENS6_IJNS7_ILi1EEESI_SI_EEESC_SE_Li256ELb1ELb1ELb0ELb0EEENS1_19SingleTileSchedulerILb1ELb0ELb1ELi128EEEEEEEEEvNT_6ParamsE:
        .type           _ZN7cutlass13device_kernelIN5flash19enable_sm80_to_sm89INS1_16FlashAttnFwdSm80INS1_25CollectiveMainloopFwdSm80ILi8ELi1ELb0EN4cute5tupleIJNS5_1CILi128EEENS7_ILi64EEENS7_ILi192EEEEEELi192ENS_10bfloat16_tEfNS_4arch4Sm80ELb0ELb1ELb1ELb1ELb0ELb0ELb1ELb0EEENS1_21CollectiveEpilogueFwdINS6_IJS8_SA_S9_EEENS6_IJNS7_ILi1EEESI_SI_EEESC_SE_Li256ELb1ELb1ELb0ELb0EEENS1_19SingleTileSchedulerILb1ELb0ELb1ELi128EEEEEEEEEvNT_6ParamsE,@function
        .size           _ZN7cutlass13device_kernelIN5flash19enable_sm80_to_sm89INS1_16FlashAttnFwdSm80INS1_25CollectiveMainloopFwdSm80ILi8ELi1ELb0EN4cute5tupleIJNS5_1CILi128EEENS7_ILi64EEENS7_ILi192EEEEEELi192ENS_10bfloat16_tEfNS_4arch4Sm80ELb0ELb1ELb1ELb1ELb0ELb0ELb1ELb0EEENS1_21CollectiveEpilogueFwdINS6_IJS8_SA_S9_EEENS6_IJNS7_ILi1EEESI_SI_EEESC_SE_Li256ELb1ELb1ELb0ELb0EEENS1_19SingleTileSchedulerILb1ELb0ELb1ELi128EEEEEEEEEvNT_6ParamsE,(.L_x_2618 - _ZN7cutlass13device_kernelIN5flash19enable_sm80_to_sm89INS1_16FlashAttnFwdSm80INS1_25CollectiveMainloopFwdSm80ILi8ELi1ELb0EN4cute5tupleIJNS5_1CILi128EEENS7_ILi64EEENS7_ILi192EEEEEELi192ENS_10bfloat16_tEfNS_4arch4Sm80ELb0ELb1ELb1ELb1ELb0ELb0ELb1ELb0EEENS1_21CollectiveEpilogueFwdINS6_IJS8_SA_S9_EEENS6_IJNS7_ILi1EEESI_SI_EEESC_SE_Li256ELb1ELb1ELb0ELb0EEENS1_19SingleTileSchedulerILb1ELb0ELb1ELi128EEEEEEEEEvNT_6ParamsE)
        .other          _ZN7cutlass13device_kernelIN5flash19enable_sm80_to_sm89INS1_16FlashAttnFwdSm80INS1_25CollectiveMainloopFwdSm80ILi8ELi1ELb0EN4cute5tupleIJNS5_1CILi128EEENS7_ILi64EEENS7_ILi192EEEEEELi192ENS_10bfloat16_tEfNS_4arch4Sm80ELb0ELb1ELb1ELb1ELb0ELb0ELb1ELb0EEENS1_21CollectiveEpilogueFwdINS6_IJS8_SA_S9_EEENS6_IJNS7_ILi1EEESI_SI_EEESC_SE_Li256ELb1ELb1ELb0ELb0EEENS1_19SingleTileSchedulerILb1ELb0ELb1ELi128EEEEEEEEEvNT_6ParamsE,@"STO_CUDA_ENTRY STV_DEFAULT"
_ZN7cutlass13device_kernelIN5flash19enable_sm80_to_sm89INS1_16FlashAttnFwdSm80INS1_25CollectiveMainloopFwdSm80ILi8ELi1ELb0EN4cute5tupleIJNS5_1CILi128EEENS7_ILi64EEENS7_ILi192EEEEEELi192ENS_10bfloat16_tEfNS_4arch4Sm80ELb0ELb1ELb1ELb1ELb0ELb0ELb1ELb0EEENS1_21CollectiveEpilogueFwdINS6_IJS8_SA_S9_EEENS6_IJNS7_ILi1EEESI_SI_EEESC_SE_Li256ELb1ELb1ELb0ELb0EEENS1_19SingleTileSchedulerILb1ELb0ELb1ELi128EEEEEEEEEvNT_6ParamsE:
[----:B------:R-:W-:Y:S02]  /*0000*/  MOV R1, c[0x0][0x28] ;  /* 0x00000a0000017a02 */ /* 0x000fe40000000f00 */
[----:B------:R-:W1:Y:S01]  /*0010*/  S2R R6, SR_TID.X ;  /* 0x0000000000067919 */ /* 0x000e620000002100 */
[----:B------:R-:W-:Y:S01]  /*0020*/  MOV R5, 0x4 ;  /* 0x0000000400057802 */ /* 0x000fe20000000f00 */
[----:B------:R-:W2:Y:S01]  /*0030*/  S2UR UR17, SR_CTAID.X ;  /* 0x00000000001179c3 */ /* 0x000ea20000002500 */
[----:B------:R-:W-:Y:S01]  /*0040*/  ULDC.64 UR18, c[0x0][0x118] ;  /* 0x0000460000127ab9 */ /* 0x000fe20000000a00 */
[----:B------:R-:W3:Y:S01]  /*0050*/  S2R R208, SR_CTAID.Z ;  /* 0x0000000000d07919 */ /* 0x000ee20000002700 */
[----:B-1----:R-:W-:Y:S01]  /*0060*/  SHF.R.U32.HI R0, RZ, 0x5, R6 ;  /* 0x00000005ff007819 */ /* 0x002fe20000011606 */
[----:B---3--:R-:W-:-:S05]  /*0070*/  IMAD.WIDE R2, R208, R5, c[0x0][0x568] ;  /* 0x00015a00d0027625 */ /* 0x008fca00078e0205 */
[----:B------:R-:W1:Y:S02]  /*0080*/  SHFL.IDX PT, R0, R0, RZ, 0x1f ;  /* 0x00001fff00007589 */ /* 0x000e6400000e0000 */
[----:B-1----:R-:W-:-:S13]  /*0090*/  ISETP.NE.AND P0, PT, R0, RZ, PT ;  /* 0x000000ff0000720c */ /* 0x002fda0003f05270 */
[----:B------:R-:W-:Y:S05]  /*00a0*/  @!P0 BRA `(.L_x_207) ;  /* 0x0000013000008947 */ /* 0x000fea0003800000 */
[----:B--2---:R-:W-:-:S04]  /*00b0*/  ISETP.NE.U32.AND P0, PT, RZ, c[0x0][0x568], PT ;  /* 0x00015a00ff007a0c */ /* 0x004fc80003f05070 */
[----:B------:R-:W-:-:S13]  /*00c0*/  ISETP.NE.AND.EX P0, PT, RZ, c[0x0][0x56c], PT, P0 ;  /* 0x00015b00ff007a0c */ /* 0x000fda0003f05300 */
[----:B------:R-:W-:Y:S05]  /*00d0*/  @!P0 BRA `(.L_x_208) ;  /* 0x0000002000008947 */ /* 0x000fea0003800000 */
[----:B------:R1:W5:Y:S01]  /*00e0*/  LDG.E R0, [R2.64] ;  /* 0x0000001202007981 */ /* 0x000362000c1e1900 */
[----:B------:R-:W-:Y:S05]  /*00f0*/  BRA `(.L_x_209) ;  /* 0x0000009000007947 */ /* 0x000fea0003800000 */
.L_x_208:
        /* <DEDUP_REMOVED lines=8> */
.L_x_210:
[----:B------:R-:W-:-:S04]  /*0180*/  MOV R0, c[0x0][0x54c] ;  /* 0x0001530000007a02 */ /* 0x000fc80000000f00 */
.L_x_209:
[----:B------:R-:W-:Y:S01]  /*0190*/  USHF.L.U32 UR7, UR17, 0x7, URZ ;  /* 0x0000000711077899 */ /* 0x000fe2000800063f */
[----:B-----5:R-:W-:-:S05]  /*01a0*/  IMAD R0, R0, c[0x0][0x548], RZ ;  /* 0x0001520000007a24 */ /* 0x020fca00078e02ff */
[----:B------:R-:W-:-:S04]  /*01b0*/  ISETP.LE.AND P0, PT, R0, UR7, PT ;  /* 0x0000000700007c0c */ /* 0x000fc8000bf03270 */
[----:B------:R-:W-:Y:S01]  /*01c0*/  SEL R208, R208, 0xffffffff, !P0 ;  /* 0xffffffffd0d07807 */ /* 0x000fe20004000000 */
[----:B------:R-:W-:Y:S05]  /*01d0*/  BRA `(.L_x_211) ;  /* 0x0000012000007947 */ /* 0x000fea0003800000 */
.L_x_207:
[----:B--2---:R-:W-:-:S04]  /*01e0*/  ISETP.NE.U32.AND P0, PT, RZ, c[0x0][0x568], PT ;  /* 0x00015a00ff007a0c */ /* 0x004fc80003f05070 */
[----:B------:R-:W-:-:S13]  /*01f0*/  ISETP.NE.AND.EX P0, PT, RZ, c[0x0][0x56c], PT, P0 ;  /* 0x00015b00ff007a0c */ /* 0x000fda0003f05300 */
[----:B------:R-:W-:Y:S05]  /*0200*/  @!P0 BRA `(.L_x_212) ;  /* 0x0000002000008947 */ /* 0x000fea0003800000 */
[----:B------:R1:W5:Y:S01]  /*0210*/  LDG.E R0, [R2.64] ;  /* 0x0000001202007981 */ /* 0x000362000c1e1900 */
[----:B------:R-:W-:Y:S05]  /*0220*/  BRA `(.L_x_213) ;  /* 0x0000009000007947 */ /* 0x000fea0003800000 */
.L_x_212:
        /* <DEDUP_REMOVED lines=8> */
.L_x_214:
[----:B------:R-:W-:-:S04]  /*02b0*/  MOV R0, c[0x0][0x54c] ;  /* 0x0001530000007a02 */ /* 0x000fc80000000f00 */
.L_x_213:
[----:B------:R-:W-:Y:S01]  /*02c0*/  USHF.L.U32 UR7, UR17, 0x7, URZ ;  /* 0x0000000711077899 */ /* 0x000fe2000800063f */
[----:B-----5:R-:W-:-:S05]  /*02d0*/  IMAD R0, R0, c[0x0][0x548], RZ ;  /* 0x0001520000007a24 */ /* 0x020fca00078e02ff */
[----:B------:R-:W-:-:S04]  /*02e0*/  ISETP.LE.AND P0, PT, R0, UR7, PT ;  /* 0x0000000700007c0c */ /* 0x000fc8000bf03270 */
[----:B------:R-:W-:-:S04]  /*02f0*/  SEL R208, R208, 0xffffffff, !P0 ;  /* 0xffffffffd0d07807 */ /* 0x000fc80004000000 */
.L_x_211:
[----:B------:R-:W-:-:S13]  /*0300*/  ISETP.GE.AND P0, PT, R208, RZ, PT ;  /* 0x000000ffd000720c */ /* 0x000fda0003f06270 */
[----:B------:R-:W-:Y:S05]  /*0310*/  @!P0 EXIT ;  /* 0x000000000000894d */ /* 0x000fea0003800000 */
[----:B------:R-:W-:Y:S02]  /*0320*/  ISETP.NE.U32.AND P1, PT, RZ, c[0x0][0x370], PT ;  /* 0x0000dc00ff007a0c */ /* 0x000fe40003f25070 */
[----:B------:R-:W-:Y:S02]  /*0330*/  ISETP.NE.U32.AND P0, PT, RZ, c[0x0][0x360], PT ;  /* 0x0000d800ff007a0c */ /* 0x000fe40003f05070 */
[----:B------:R-:W-:Y:S02]  /*0340*/  ISETP.NE.AND.EX P1, PT, RZ, c[0x0][0x374], PT, P1 ;  /* 0x0000dd00ff007a0c */ /* 0x000fe40003f25310 */
[----:B------:R-:W-:Y:S02]  /*0350*/  ISETP.NE.AND.EX P0, PT, RZ, c[0x0][0x364], PT, P0 ;  /* 0x0000d900ff007a0c */ /* 0x000fe40003f05300 */
[----:B------:R-:W-:Y:S02]  /*0360*/  ISETP.NE.U32.AND P5, PT, RZ, c[0x0][0x348], PT ;  /* 0x0000d200ff007a0c */ /* 0x000fe40003fa5070 */
[----:B------:R-:W-:-:S02]  /*0370*/  ISETP.NE.U32.AND P4, PT, RZ, c[0x0][0x350], PT ;  /* 0x0000d400ff007a0c */ /* 0x000fc40003f85070 */
[----:B------:R-:W-:Y:S02]  /*0380*/  ISETP.NE.AND.EX P5, PT, RZ, c[0x0][0x34c], PT, P5 ;  /* 0x0000d300ff007a0c */ /* 0x000fe40003fa5350 */
[----:B------:R-:W-:-:S03]  /*0390*/  ISETP.NE.AND.EX P4, PT, RZ, c[0x0][0x354], PT, P4 ;  /* 0x0000d500ff007a0c */ /* 0x000fc60003f85340 */
[----:B------:R-:W-:-:S04]  /*03a0*/  @P1 IMAD.WIDE R14, R208, R5, c[0x0][0x370] ;  /* 0x0000dc00d00e1625 */ /* 0x000fc800078e0205 */
[----:B------:R-:W-:Y:S01]  /*03b0*/  @P0 IMAD.WIDE R12, R208, R5, c[0x0][0x360] ;  /* 0x0000d800d00c0625 */ /* 0x000fe200078e0205 */
[----:B------:R-:W2:Y:S01]  /*03c0*/  @P1 LDG.E R4, [R14.64] ;  /* 0x000000120e041981 */ /* 0x000ea2000c1e1900 */
[----:B-1----:R-:W-:-:S03]  /*03d0*/  CS2R R2, SRZ ;  /* 0x0000000000027805 */ /* 0x002fc6000001ff00 */
[----:B------:R-:W3:Y:S01]  /*03e0*/  @P0 LDG.E R0, [R12.64] ;  /* 0x000000120c000981 */ /* 0x000ee2000c1e1900 */
[----:B------:R-:W-:-:S04]  /*03f0*/  IMAD.WIDE R10, R208, R5, c[0x0][0x348] ;  /* 0x0000d200d00a7625 */ /* 0x000fc800078e0205 */
[----:B------:R-:W-:Y:S01]  /*0400*/  IMAD.WIDE R8, R208, R5, c[0x0][0x350] ;  /* 0x0000d400d0087625 */ /* 0x000fe200078e0205 */
[----:B------:R1:W5:Y:S04]  /*0410*/  @P5 LDG.E R2, [R10.64] ;  /* 0x000000120a025981 */ /* 0x000368000c1e1900 */
[----:B------:R1:W5:Y:S01]  /*0420*/  @P4 LDG.E R3, [R8.64] ;  /* 0x0000001208034981 */ /* 0x000362000c1e1900 */
[----:B------:R-:W-:Y:S02]  /*0430*/  UMOV UR6, URZ ;  /* 0x0000003f00067c82 */ /* 0x000fe40008000000 */
[----:B------:R-:W-:Y:S02]  /*0440*/  ULDC UR16, c[0x0][0x168] ;  /* 0x00005a0000107ab9 */ /* 0x000fe40000000800 */
[----:B------:R-:W-:Y:S01]  /*0450*/  ULDC UR9, c[0x0][0x1d0] ;  /* 0x0000740000097ab9 */ /* 0x000fe20000000800 */
[----:B--2---:R1:W2:Y:S08]  /*0460*/  @P1 R2UR UR6, R4 ;  /* 0x00000000040613c2 */ /* 0x0042b000000e0000 */
[----:B---3--:R1:W3:Y:S02]  /*0470*/  @P0 R2UR UR16, R0 ;  /* 0x00000000001003c2 */ /* 0x0082e400000e0000 */
[----:B-12---:R-:W-:Y:S05]  /*0480*/  @P0 BRA `(.L_x_215) ;  /* 0x0000006000000947 */ /* 0x006fea0003800000 */
[----:B------:R-:W-:Y:S05]  /*0490*/  @!P5 BRA `(.L_x_215) ;  /* 0x000000500000d947 */ /* 0x000fea0003800000 */
[----:B------:R-:W2:Y:S04]  /*04a0*/  LDG.E R0, [R10.64] ;  /* 0x000000120a007981 */ /* 0x000ea8000c1e1900 */
[----:B------:R-:W4:Y:S01]  /*04b0*/  LDG.E R4, [R10.64+0x4] ;  /* 0x000004120a047981 */ /* 0x000f22000c1e1900 */
[----:B--23--:R-:W1:Y:S08]  /*04c0*/  R2UR UR16, R0 ;  /* 0x00000000001073c2 */ /* 0x00ce7000000e0000 */
[----:B----4-:R-:W1:Y:S02]  /*04d0*/  R2UR UR4, R4 ;  /* 0x00000000040473c2 */ /* 0x010e6400000e0000 */
[----:B-1----:R-:W-:-:S06]  /*04e0*/  UIADD3 UR16, -UR16, UR4, URZ ;  /* 0x0000000410107290 */ /* 0x002fcc000fffe13f */
.L_x_215:
[----:B------:R-:W-:-:S04]  /*04f0*/  ISETP.NE.U32.AND P0, PT, RZ, c[0x0][0x368], PT ;  /* 0x0000da00ff007a0c */ /* 0x000fc80003f05070 */
[----:B------:R-:W-:-:S13]  /*0500*/  ISETP.NE.AND.EX P0, PT, RZ, c[0x0][0x36c], PT, P0 ;  /* 0x0000db00ff007a0c */ /* 0x000fda0003f05300 */
[----:B------:R-:W-:Y:S05]  /*0510*/  @!P0 BRA `(.L_x_216) ;  /* 0x0000004000008947 */ /* 0x000fea0003800000 */
[----:B------:R-:W-:-:S05]  /*0520*/  IMAD.WIDE R8, R208, R5, c[0x0][0x368] ;  /* 0x0000da00d0087625 */ /* 0x000fca00078e0205 */
[----:B------:R-:W2:Y:S02]  /*0530*/  LDG.E R0, [R8.64] ;  /* 0x0000001208007981 */ /* 0x000ea4000c1e1900 */
[----:B--2---:R1:W2:Y:S02]  /*0540*/  R2UR UR9, R0 ;  /* 0x00000000000973c2 */ /* 0x0042a400000e0000 */
[----:B-12---:R-:W-:Y:S05]  /*0550*/  BRA `(.L_x_217) ;  /* 0x0000006000007947 */ /* 0x006fea0003800000 */
.L_x_216:
[----:B------:R-:W-:Y:S05]  /*0560*/  @!P4 BRA `(.L_x_217) ;  /* 0x000000500000c947 */ /* 0x000fea0003800000 */
[----:B------:R-:W2:Y:S04]  /*0570*/  LDG.E R0, [R8.64] ;  /* 0x0000001208007981 */ /* 0x000ea8000c1e1900 */
[----:B------:R-:W4:Y:S01]  /*0580*/  LDG.E R4, [R8.64+0x4] ;  /* 0x0000041208047981 */ /* 0x000f22000c1e1900 */
[----:B--2---:R-:W1:Y:S08]  /*0590*/  R2UR UR9, R0 ;  /* 0x00000000000973c2 */ /* 0x004e7000000e0000 */
[----:B----4-:R-:W1:Y:S02]  /*05a0*/  R2UR UR4, R4 ;  /* 0x00000000040473c2 */ /* 0x010e6400000e0000 */
[----:B-1----:R-:W-:-:S06]  /*05b0*/  UIADD3 UR9, -UR9, UR4, URZ ;  /* 0x0000000409097290 */ /* 0x002fcc000fffe13f */
.L_x_217:
[----:B------:R-:W-:Y:S01]  /*05c0*/  ULDC UR4, c[0x0][0x2c4] ;  /* 0x0000b10000047ab9 */ /* 0x000fe20000000800 */
[----:B-----5:R-:W-:Y:S01]  /*05d0*/  IADD3 R0, R3, UR6, RZ ;  /* 0x0000000603007c10 */ /* 0x020fe2000fffe0ff */
[----:B------:R-:W-:-:S02]  /*05e0*/  UISETP.NE.AND UP2, UPT, UR4, 0x1, UPT ;  /* 0x000000010400788c */ /* 0x000fc4000bf45270 */
[----:B------:R-:W-:Y:S02]  /*05f0*/  ULDC.64 UR10, c[0x0][0x2c8] ;  /* 0x0000b200000a7ab9 */ /* 0x000fe40000000a00 */
[----:B------:R-:W-:Y:S02]  /*0600*/  ULDC.64 UR4, c[0x0][0x328] ;  /* 0x0000ca0000047ab9 */ /* 0x000fe40000000a00 */
[----:B------:R-:W-:Y:S02]  /*0610*/  UISETP.GE.AND UP1, UPT, UR5, 0x1, UPT ;  /* 0x000000010500788c */ /* 0x000fe4000bf26270 */
[----:B------:R-:W-:-:S03]  /*0620*/  UIADD3 UR9, -UR6, UR9, URZ ;  /* 0x0000000906097290 */ /* 0x000fc6000fffe13f */
[----:B------:R-:W-:Y:S01]  /*0630*/  @UP2 UIADD3 UR12, UR7, 0x7f, URZ ;  /* 0x0000007f070c2890 */ /* 0x000fe2000fffe03f */
[----:B------:R-:W-:Y:S01]  /*0640*/  PLOP3.LUT P0, PT, PT, PT, UP1, 0x40, 0x0 ;  /* 0x000000000000781c */ /* 0x000fe20003f0e818 */
[----:B---3--:R-:W-:Y:S02]  /*0650*/  UIADD3 UR8, UR9, 0x1, -UR16 ;  /* 0x0000000109087890 */ /* 0x008fe4000fffe810 */
[----:B------:R-:W-:Y:S02]  /*0660*/  UIMAD.WIDE.U32 UR12, UR12, UR10, URZ ;  /* 0x0000000a0c0c72a5 */ /* 0x000fe4000f8e003f */
[----:B------:R-:W-:Y:S02]  /*0670*/  UIADD3 UR10, UR7, 0x7f, URZ ;  /* 0x0000007f070a7890 */ /* 0x000fe4000fffe03f */
[----:B------:R-:W-:-:S04]  /*0680*/  @UP2 USHF.R.U32.HI UR10, URZ, UR11, UR13 ;  /* 0x0000000b3f0a2299 */ /* 0x000fc8000801160d */
[----:B------:R-:W-:-:S04]  /*0690*/  UIADD3 UR8, UR8, UR10, URZ ;  /* 0x0000000a08087290 */ /* 0x000fc8000fffe03f */
[----:B------:R-:W-:Y:S01]  /*06a0*/  UIADD3 UR4, UR8, UR4, URZ ;  /* 0x0000000408047290 */ /* 0x000fe2000fffe03f */
[----:B------:R-:W-:Y:S05]  /*06b0*/  @P0 BRA `(.L_x_218) ;  /* 0x0000012000000947 */ /* 0x000fea0003800000 */
[----:B------:R-:W-:Y:S01]  /*06c0*/  ISETP.LT.AND P0, PT, RZ, UR8, PT ;  /* 0x00000008ff007c0c */ /* 0x000fe2000bf01270 */
[----:B------:R-:W-:-:S12]  /*06d0*/  UIADD3 UR6, UR8, -0x1, URZ ;  /* 0xffffffff08067890 */ /* 0x000fd8000fffe03f */
[----:B------:R-:W-:Y:S05]  /*06e0*/  @P0 BRA `(.L_x_219) ;  /* 0x0000007000000947 */ /* 0x000fea0003800000 */
[----:B------:R-:W-:Y:S02]  /*06f0*/  UISETP.NE.AND UP0, UPT, UR5, 0x1, UPT ;  /* 0x000000010500788c */ /* 0x000fe4000bf05270 */
[----:B------:R-:W-:Y:S02]  /*0700*/  UIADD3 UR6, -UR8, URZ, URZ ;  /* 0x0000003f08067290 */ /* 0x000fe4000fffe13f */
[----:B------:R-:W-:Y:S02]  /*0710*/  ULDC.64 UR10, c[0x0][0x330] ;  /* 0x0000cc00000a7ab9 */ /* 0x000fe40000000a00 */
[----:B------:R-:W-:-:S05]  /*0720*/  UIMAD.WIDE.U32 UR12, UR6, UR10, URZ ;  /* 0x0000000a060c72a5 */ /* 0x000fca000f8e003f */
[----:B------:R-:W-:-:S04]  /*0730*/  @UP0 USHF.R.U32.HI UR6, URZ, UR11, UR13 ;  /* 0x0000000b3f060299 */ /* 0x000fc8000801160d */
[----:B------:R-:W-:Y:S01]  /*0740*/  ULOP3.LUT UR6, URZ, UR6, URZ, 0x33, !UPT ;  /* 0x000000063f067292 */ /* 0x000fe2000f8e333f */
[----:B------:R-:W-:Y:S05]  /*0750*/  BRA `(.L_x_220) ;  /* 0x0000004000007947 */ /* 0x000fea0003800000 */
.L_x_219:
[----:B------:R-:W-:Y:S02]  /*0760*/  UISETP.NE.AND UP0, UPT, UR5, 0x1, UPT ;  /* 0x000000010500788c */ /* 0x000fe4000bf05270 */
[----:B------:R-:W-:Y:S02]  /*0770*/  ULDC.64 UR10, c[0x0][0x330] ;  /* 0x0000cc00000a7ab9 */ /* 0x000fe40000000a00 */
[----:B------:R-:W-:-:S07]  /*0780*/  UIMAD.WIDE.U32 UR12, UR6, UR10, URZ ;  /* 0x0000000a060c72a5 */ /* 0x000fce000f8e003f */
[----:B------:R-:W-:Y:S02]  /*0790*/  @UP0 USHF.R.U32.HI UR6, URZ, UR11, UR13 ;  /* 0x0000000b3f060299 */ /* 0x000fe4000801160d */
.L_x_220:
[----:B------:R-:W-:Y:S02]  /*07a0*/  ULDC UR8, c[0x0][0x32c] ;  /* 0x0000cb0000087ab9 */ /* 0x000fe40000000800 */
[----:B------:R-:W-:-:S04]  /*07b0*/  UIMAD UR8, UR6, UR5, UR8 ;  /* 0x00000005060872a4 */ /* 0x000fc8000f8e0208 */
[----:B------:R-:W-:-:S04]  /*07c0*/  UISETP.LT.AND UP0, UPT, UR4, UR8, UPT ;  /* 0x000000080400728c */ /* 0x000fc8000bf01270 */
[----:B------:R-:W-:Y:S02]  /*07d0*/  USEL UR4, UR4, UR8, UP0 ;  /* 0x0000000804047287 */ /* 0x000fe40008000000 */
.L_x_218:
[----:B------:R-:W-:Y:S01]  /*07e0*/  UIADD3 UR12, UR9, 0x3f, URZ ;  /* 0x0000003f090c7890 */ /* 0x000fe2000fffe03f */
[----:B------:R-:W-:Y:S01]  /*07f0*/  PLOP3.LUT P0, PT, PT, PT, UP1, 0x40, 0x0 ;  /* 0x000000000000781c */ /* 0x000fe20003f0e818 */
[----:B------:R-:W-:Y:S02]  /*0800*/  UIADD3 UR6, UR4, 0x3f, URZ ;  /* 0x0000003f04067890 */ /* 0x000fe4000fffe03f */
[----:B------:R-:W-:Y:S02]  /*0810*/  ULDC.64 UR10, c[0x0][0x2c8] ;  /* 0x0000b200000a7ab9 */ /* 0x000fe40000000a00 */
[----:B------:R-:W-:Y:S02]  /*0820*/  UIMAD.WIDE.U32 UR14, UR7, UR10, URZ ;  /* 0x0000000a070e72a5 */ /* 0x000fe4000f8e003f */
[----:B------:R-:W-:Y:S02]  /*0830*/  USHF.R.S32.HI UR8, URZ, 0x1f, UR12 ;  /* 0x0000001f3f087899 */ /* 0x000fe4000801140c */
[----:B------:R-:W-:-:S02]  /*0840*/  USHF.R.S32.HI UR10, URZ, 0x1f, UR6 ;  /* 0x0000001f3f0a7899 */ /* 0x000fc40008011406 */
[----:B------:R-:W-:Y:S02]  /*0850*/  ULEA.HI UR8, UR8, UR12, URZ, 0x6 ;  /* 0x0000000c08087291 */ /* 0x000fe4000f8f303f */
[----:B------:R-:W-:Y:S02]  /*0860*/  ULEA.HI UR10, UR10, UR6, URZ, 0x6 ;  /* 0x000000060a0a7291 */ /* 0x000fe4000f8f303f */
[----:B------:R-:W-:Y:S02]  /*0870*/  UMOV UR4, UR7 ;  /* 0x0000000700047c82 */ /* 0x000fe40008000000 */
[----:B------:R-:W-:Y:S02]  /*0880*/  @UP2 USHF.R.U32.HI UR4, URZ, UR11, UR15 ;  /* 0x0000000b3f042299 */ /* 0x000fe4000801160f */
[----:B------:R-:W-:Y:S02]  /*0890*/  USHF.R.S32.HI UR14, URZ, 0x6, UR8 ;  /* 0x000000063f0e7899 */ /* 0x000fe40008011408 */
[----:B------:R-:W-:-:S02]  /*08a0*/  USHF.R.S32.HI UR11, URZ, 0x6, UR10 ;  /* 0x000000063f0b7899 */ /* 0x000fc4000801140a */
[----:B------:R-:W-:Y:S02]  /*08b0*/  UIADD3 UR6, UR9, -UR16, URZ ;  /* 0x8000001009067290 */ /* 0x000fe4000fffe03f */
[----:B------:R-:W-:Y:S02]  /*08c0*/  UISETP.LT.AND UP0, UPT, UR14, UR11, UPT ;  /* 0x0000000b0e00728c */ /* 0x000fe4000bf01270 */
[----:B------:R-:W-:Y:S02]  /*08d0*/  UIADD3 UR10, UR6, UR4, URZ ;  /* 0x00000004060a7290 */ /* 0x000fe4000fffe03f */
[----:B------:R-:W-:Y:S02]  /*08e0*/  ULDC UR8, c[0x0][0x324] ;  /* 0x0000c90000087ab9 */ /* 0x000fe40000000800 */
[----:B------:R-:W-:Y:S02]  /*08f0*/  USEL UR14, UR14, UR11, UP0 ;  /* 0x0000000b0e0e7287 */ /* 0x000fe40008000000 */
[----:B------:R-:W-:Y:S01]  /*0900*/  UIADD3 UR8, UR10, -UR8, URZ ;  /* 0x800000080a087290 */ /* 0x000fe2000fffe03f */
[----:B------:R-:W-:Y:S05]  /*0910*/  @P0 BRA `(.L_x_221) ;  /* 0x0000014000000947 */ /* 0x000fea0003800000 */
[----:B------:R-:W-:-:S06]  /*0920*/  UISETP.GT.AND UP0, UPT, UR10, -0x1, UPT ;  /* 0xffffffff0a00788c */ /* 0x000fcc000bf04270 */
[----:B------:R-:W-:-:S13]  /*0930*/  PLOP3.LUT P0, PT, PT, PT, UP0, 0x80, 0x0 ;  /* 0x000000000000781c */ /* 0x000fda0003f0f008 */
[----:B------:R-:W-:Y:S05]  /*0940*/  @P0 BRA `(.L_x_222) ;  /* 0x0000008000000947 */ /* 0x000fea0003800000 */
        /* <DEDUP_REMOVED lines=8> */
.L_x_222:
[----:B------:R-:W-:-:S03]  /*09d0*/  UISETP.NE.AND UP0, UPT, UR5, 0x1, UPT ;  /* 0x000000010500788c */ /* 0x000fc6000bf05270 */
[----:B------:R-:W-:Y:S02]  /*09e0*/  ULDC.64 UR4, c[0x0][0x330] ;  /* 0x0000cc0000047ab9 */ /* 0x000fe40000000a00 */
[----:B------:R-:W-:-:S07]  /*09f0*/  UIMAD.WIDE.U32 UR12, UR10, UR4, URZ ;  /* 0x000000040a0c72a5 */ /* 0x000fce000f8e003f */
[----:B------:R-:W-:Y:S02]  /*0a00*/  @UP0 UMOV UR11, UR13 ;  /* 0x0000000d000b0c82 */ /* 0x000fe40008000000 */
[----:B------:R-:W-:Y:S02]  /*0a10*/  @UP0 USHF.R.U32.HI UR10, URZ, UR5, UR11 ;  /* 0x000000053f0a0299 */ /* 0x000fe4000801160b */
.L_x_223:
[----:B------:R-:W-:Y:S02]  /*0a20*/  ULDC UR4, c[0x0][0x32c] ;  /* 0x0000cb0000047ab9 */ /* 0x000fe40000000800 */
[----:B------:R-:W-:-:S04]  /*0a30*/  UIMAD UR4, UR10, UR4, URZ ;  /* 0x000000040a0472a4 */ /* 0x000fc8000f8e023f */
[----:B------:R-:W-:-:S04]  /*0a40*/  UISETP.LT.AND UP0, UPT, UR8, UR4, UPT ;  /* 0x000000040800728c */ /* 0x000fc8000bf01270 */
[----:B------:R-:W-:-:S04]  /*0a50*/  USEL UR8, UR8, UR4, !UP0 ;  /* 0x0000000408087287 */ /* 0x000fc8000c000000 */
.L_x_221:
[----:B------:R-:W-:Y:S01]  /*0a60*/  USHF.R.S32.HI UR4, URZ, 0x1f, UR8 ;  /* 0x0000001f3f047899 */ /* 0x000fe20008011408 */
[----:B------:R-:W-:Y:S01]  /*0a70*/  PLOP3.LUT P1, PT, PT, PT, PT, 0x80, 0x0 ;  /* 0x000000000000781c */ /* 0x000fe20003f2f070 */
[----:B------:R-:W-:Y:S01]  /*0a80*/  IMAD.MOV.U32 R3, RZ, RZ, RZ ;  /* 0x000000ffff037224 */ /* 0x000fe200078e00ff */
[----:B------:R-:W-:Y:S01]  /*0a90*/  CS2R R96, SRZ ;  /* 0x0000000000607805 */ /* 0x000fe2000001ff00 */
[----:B------:R-:W-:Y:S01]  /*0aa0*/  ULEA.HI UR8, UR4, UR8, URZ, 0x6 ;  /* 0x0000000804087291 */ /* 0x000fe2000f8f303f */
[----:B------:R-:W-:Y:S01]  /*0ab0*/  IMAD.MOV.U32 R98, RZ, RZ, RZ ;  /* 0x000000ffff627224 */ /* 0x000fe200078e00ff */
[----:B------:R-:W-:Y:S01]  /*0ac0*/  CS2R R94, SRZ ;  /* 0x00000000005e7805 */ /* 0x000fe2000001ff00 */
[----:B------:R-:W-:Y:S01]  /*0ad0*/  CS2R R92, SRZ ;  /* 0x00000000005c7805 */ /* 0x000fe2000001ff00 */
[----:B------:R-:W-:Y:S01]  /*0ae0*/  USHF.R.S32.HI UR8, URZ, 0x6, UR8 ;  /* 0x000000063f087899 */ /* 0x000fe20008011408 */
[----:B------:R-:W-:Y:S01]  /*0af0*/  CS2R R90, SRZ ;  /* 0x00000000005a7805 */ /* 0x000fe2000001ff00 */
[----:B------:R-:W-:Y:S01]  /*0b00*/  CS2R R88, SRZ ;  /* 0x0000000000587805 */ /* 0x000fe2000001ff00 */
[----:B------:R-:W-:Y:S01]  /*0b10*/  CS2R R86, SRZ ;  /* 0x0000000000567805 */ /* 0x000fe2000001ff00 */
        /* <DEDUP_REMOVED lines=45> */
[----:B------:R-:W-:Y:S01]  /*0df0*/  MOV R7, RZ ;  /* 0x000000ff00077202 */ /* 0x000fe20000000f00 */
[----:B------:R-:W-:Y:S01]  /*0e00*/  IMAD.MOV.U32 R4, RZ, RZ, RZ ;  /* 0x000000ffff047224 */ /* 0x000fe200078e00ff */
[----:B------:R-:W-:Y:S05]  /*0e10*/  @!P0 BRA `(.L_x_224) ;  /* 0x0000ef4000008947 */ /* 0x000fea0003800000 */
[----:B------:R-:W-:-:S04]  /*0e20*/  ISETP.NE.U32.AND P3, PT, RZ, c[0x0][0x340], PT ;  /* 0x0000d000ff007a0c */ /* 0x000fc80003f65070 */
[----:B------:R-:W-:-:S13]  /*0e30*/  ISETP.NE.AND.EX P3, PT, RZ, c[0x0][0x344], PT, P3 ;  /* 0x0000d100ff007a0c */ /* 0x000fda0003f65330 */
[----:B------:R-:W-:-:S06]  /*0e40*/  @P3 IMAD.WIDE R8, R208, R5, c[0x0][0x340] ;  /* 0x0000d000d0083625 */ /* 0x000fcc00078e0205 */
[----:B------:R1:W2:Y:S01]  /*0e50*/  @P3 LDG.E R8, [R8.64] ;  /* 0x0000001208083981 */ /* 0x0002a2000c1e1900 */
[----:B------:R-:W-:Y:S01]  /*0e60*/  SHF.R.S32.HI R7, RZ, 0x1f, R2 ;  /* 0x0000001fff077819 */ /* 0x000fe20000011402 */
[C---:B------:R-:W-:Y:S01]  /*0e70*/  IMAD.WIDE.U32 R26, R2.reuse, c[0x0][0x178], RZ ;  /* 0x00005e00021a7a25 */ /* 0x040fe200078e00ff */
[----:B------:R-:W-:Y:S01]  /*0e80*/  SHF.R.S32.HI R83, RZ, 0x1f, R6 ;  /* 0x0000001fff537819 */ /* 0x000fe20000011406 */
[----:B------:R-:W3:Y:S01]  /*0e90*/  S2R R4, SR_CTAID.Y ;  /* 0x0000000000047919 */ /* 0x000ee20000002600 */
[----:B------:R-:W-:Y:S01]  /*0ea0*/  PLOP3.LUT P2, PT, PT, PT, UP2, 0x80, 0x0 ;  /* 0x000000000000781c */ /* 0x000fe20003f4f028 */
[----:B------:R-:W-:Y:S01]  /*0eb0*/  IMAD R7, R7, c[0x0][0x178], RZ ;  /* 0x00005e0007077a24 */ /* 0x000fe200078e02ff */
[CC--:B------:R-:W-:Y:S01]  /*0ec0*/  LEA.HI R5, R83.reuse, R6.reuse, RZ, 0x3 ;  /* 0x0000000653057211 */ /* 0x0c0fe200078f18ff */
[----:B------:R-:W-:Y:S01]  /*0ed0*/  ULDC UR4, c[0x0][0x2c4] ;  /* 0x0000b10000047ab9 */ /* 0x000fe20000000800 */
[----:B------:R-:W-:Y:S01]  /*0ee0*/  LEA.HI R3, R83, R6, RZ, 0x4 ;  /* 0x0000000653037211 */ /* 0x000fe200078f20ff */
[----:B------:R-:W-:Y:S01]  /*0ef0*/  IMAD R7, R2, c[0x0][0x17c], R7 ;  /* 0x00005f0002077a24 */ /* 0x000fe200078e0207 */
[----:B------:R-:W-:Y:S01]  /*0f00*/  SHF.R.S32.HI R12, RZ, 0x3, R5 ;  /* 0x00000003ff0c7819 */ /* 0x000fe20000011405 */
[----:B------:R-:W-:Y:S01]  /*0f10*/  UIMAD UR4, UR16, UR4, URZ ;  /* 0x00000004100472a4 */ /* 0x000fe2000f8e023f */
[----:B------:R-:W-:Y:S01]  /*0f20*/  LOP3.LUT R5, R5, 0xfffffff8, RZ, 0xc0, !PT ;  /* 0xfffffff805057812 */ /* 0x000fe200078ec0ff */
[----:B------:R-:W-:Y:S01]  /*0f30*/  IMAD.IADD R27, R27, 0x1, R7 ;  /* 0x000000011b1b7824 */ /* 0x000fe200078e0207 */
[----:B------:R-:W-:Y:S01]  /*0f40*/  SHF.R.S32.HI R2, RZ, 0x4, R3 ;  /* 0x00000004ff027819 */ /* 0x000fe20000011403 */
[----:B------:R-:W-:Y:S01]  /*0f50*/  IMAD.SHL.U32 R207, R12, 0x40, RZ ;  /* 0x000000400ccf7824 */ /* 0x000fe200078e00ff */
[----:B------:R-:W-:Y:S01]  /*0f60*/  IADD3 R23, P0, R0, R12, RZ ;  /* 0x0000000c00177210 */ /* 0x000fe20007f1e0ff */
[----:B------:R-:W-:Y:S01]  /*0f70*/  IMAD.IADD R54, R6, 0x1, -R5 ;  /* 0x0000000106367824 */ /* 0x000fe200078e0a05 */
[----:B------:R-:W-:Y:S01]  /*0f80*/  LEA.HI R205, R3, R2, RZ, 0x1 ;  /* 0x0000000203cd7211 */ /* 0x000fe200078f08ff */
[----:B------:R-:W-:Y:S01]  /*0f90*/  BSSY B0, `(.L_x_225) ;  /* 0x000007f000007945 */ /* 0x000fe20003800000 */
[----:B------:R-:W-:Y:S01]  /*0fa0*/  SHF.R.S32.HI R5, RZ, 0x1f, R0 ;  /* 0x0000001fff057819 */ /* 0x000fe20000011400 */
[----:B------:R-:W-:Y:S01]  /*0fb0*/  IMAD.SHL.U32 R18, R54, 0x8, RZ ;  /* 0x0000000836127824 */ /* 0x000fe200078e00ff */
[----:B------:R-:W-:-:S02]  /*0fc0*/  LOP3.LUT R205, R205, 0xfffffffe, RZ, 0xc0, !PT ;  /* 0xfffffffecdcd7812 */ /* 0x000fc400078ec0ff */
[----:B------:R-:W-:Y:S02]  /*0fd0*/  LEA.HI.X.SX32 R0, R12, R5, 0x1, P0 ;  /* 0x000000050c007211 */ /* 0x000fe400000f0eff */
[----:B------:R-:W-:Y:S01]  /*0fe0*/  LOP3.LUT R207, R207, 0x1c0, RZ, 0xc0, !PT ;  /* 0x000001c0cfcf7812 */ /* 0x000fe200078ec0ff */
[----:B------:R-:W-:Y:S01]  /*0ff0*/  IMAD.IADD R205, R2, 0x1, -R205 ;  /* 0x0000000102cd7824 */ /* 0x000fe200078e0acd */
[----:B------:R-:W-:Y:S01]  /*1000*/  IADD3 R5, R18, 0x80, RZ ;  /* 0x0000008012057810 */ /* 0x000fe20007ffe0ff */
[C---:B------:R-:W-:Y:S01]  /*1010*/  IMAD R2, R0.reuse, c[0x0][0x1e0], RZ ;  /* 0x0000780000027a24 */ /* 0x040fe200078e02ff */
[----:B------:R-:W-:Y:S01]  /*1020*/  LOP3.LUT R10, R207, 0x38, R18, 0xf8, !PT ;  /* 0x00000038cf0a7812 */ /* 0x000fe200078ef812 */
[----:B------:R-:W-:Y:S01]  /*1030*/  IMAD R0, R0, c[0x0][0x208], RZ ;  /* 0x0000820000007a24 */ /* 0x000fe200078e02ff */
[----:B------:R-:W-:Y:S01]  /*1040*/  SHF.R.U32.HI R207, RZ, 0x3, R207 ;  /* 0x00000003ffcf7819 */ /* 0x000fe200000116cf */
[----:B-1----:R-:W-:Y:S01]  /*1050*/  IMAD R9, R23, c[0x0][0x1e4], R2 ;  /* 0x0000790017097a24 */ /* 0x002fe200078e0202 */
[----:B------:R-:W-:Y:S01]  /*1060*/  LOP3.LUT R3, R3, 0xfffffff0, RZ, 0xc0, !PT ;  /* 0xfffffff003037812 */ /* 0x000fe200078ec0ff */
[----:B------:R-:W-:Y:S01]  /*1070*/  IMAD R7, R23, c[0x0][0x20c], R0 ;  /* 0x0000830017077a24 */ /* 0x000fe200078e0200 */
[----:B------:R-:W-:Y:S01]  /*1080*/  LOP3.LUT R207, R10, R207, RZ, 0x3c, !PT ;  /* 0x000000cf0acf7212 */ /* 0x000fe200078e3cff */
[----:B------:R-:W-:Y:S01]  /*1090*/  IMAD R0, R54, 0x20, R12 ;  /* 0x0000002036007824 */ /* 0x000fe200078e020c */
[----:B---3--:R-:W-:Y:S01]  /*10a0*/  SHF.R.S32.HI R10, RZ, 0x1f, R4 ;  /* 0x0000001fff0a7819 */ /* 0x008fe20000011404 */
[----:B------:R-:W-:Y:S01]  /*10b0*/  IMAD.IADD R16, R6, 0x1, -R3 ;  /* 0x0000000106107824 */ /* 0x000fe200078e0a03 */
[----:B------:R-:W-:Y:S01]  /*10c0*/  PLOP3.LUT P0, PT, PT, PT, UP2, 0x80, 0x0 ;  /* 0x000000000000781c */ /* 0x000fe20003f0f028 */
[----:B------:R-:W-:Y:S01]  /*10d0*/  IMAD.WIDE.U32 R26, R4, c[0x0][0x1b8], R26 ;  /* 0x00006e00041a7a25 */ /* 0x000fe200078e001a */
[----:B------:R-:W-:-:S02]  /*10e0*/  IADD3 R0, R0, UR7, RZ ;  /* 0x0000000700007c10 */ /* 0x000fc4000fffe0ff */
[----:B------:R-:W-:Y:S01]  /*10f0*/  ISETP.GE.AND P1, PT, R5, c[0x0][0x1d4], PT ;  /* 0x0000750005007a0c */ /* 0x000fe20003f26270 */
[----:B------:R-:W-:Y:S01]  /*1100*/  IMAD R5, R10, c[0x0][0x1b8], RZ ;  /* 0x00006e000a057a24 */ /* 0x000fe200078e02ff */
[----:B------:R-:W-:Y:S01]  /*1110*/  SHF.R.S32.HI R19, RZ, 0x1f, R18 ;  /* 0x0000001fff137819 */ /* 0x000fe20000011412 */
[----:B------:R-:W-:Y:S01]  /*1120*/  @P2 IMAD.HI.U32 R13, R0, c[0x0][0x2c8], RZ ;  /* 0x0000b200000d2a27 */ /* 0x000fe200078e00ff */
[----:B------:R-:W-:Y:S02]  /*1130*/  SHF.R.S32.HI R3, RZ, 0x1f, R208 ;  /* 0x0000001fff037819 */ /* 0x000fe400000114d0 */
[----:B------:R-:W-:Y:S01]  /*1140*/  SEL R11, R208, RZ, !P5 ;  /* 0x000000ffd00b7207 */ /* 0x000fe20006800000 */
[----:B------:R-:W-:Y:S01]  /*1150*/  IMAD R20, R4, c[0x0][0x1bc], R5 ;  /* 0x00006f0004147a24 */ /* 0x000fe200078e0205 */
[----:B------:R-:W-:Y:S01]  /*1160*/  SEL R2, R3, RZ, !P5 ;  /* 0x000000ff03027207 */ /* 0x000fe20006800000 */
[----:B------:R-:W-:Y:S01]  /*1170*/  IMAD.WIDE.U32 R24, R23, c[0x0][0x1e0], R18 ;  /* 0x0000780017187a25 */ /* 0x000fe200078e0012 */
[----:B------:R-:W-:-:S02]  /*1180*/  SHF.R.S32.HI R5, RZ, 0x1f, R16 ;  /* 0x0000001fff057819 */ /* 0x000fc40000011410 */
[----:B------:R-:W-:Y:S01]  /*1190*/  IADD3 R21, R27, R20, RZ ;  /* 0x000000141b157210 */ /* 0x000fe20007ffe0ff */
[----:B------:R-:W-:Y:S01]  /*11a0*/  IMAD.WIDE.U32 R22, R23, c[0x0][0x208], R18 ;  /* 0x0000820017167a25 */ /* 0x000fe200078e0012 */
[----:B------:R-:W-:-:S03]  /*11b0*/  LEA.HI R5, R5, R16, RZ, 0x3 ;  /* 0x0000001005057211 */ /* 0x000fc600078f18ff */
[----:B------:R-:W-:Y:S01]  /*11c0*/  IMAD.MOV.U32 R14, RZ, RZ, R0 ;  /* 0x000000ffff0e7224 */ /* 0x000fe200078e0000 */
[----:B------:R-:W-:Y:S01]  /*11d0*/  @P0 SHF.R.U32.HI R14, RZ, c[0x0][0x2cc], R13 ;  /* 0x0000b300ff0e0a19 */ /* 0x000fe2000001160d */
[----:B------:R-:W-:Y:S01]  /*11e0*/  IMAD R2, R2, c[0x0][0x1c0], RZ ;  /* 0x0000700002027a24 */ /* 0x000fe200078e02ff */
[----:B------:R-:W-:Y:S01]  /*11f0*/  LOP3.LUT R15, R5, 0xfffffff8, RZ, 0xc0, !PT ;  /* 0xfffffff8050f7812 */ /* 0x000fe200078ec0ff */
[----:B------:R-:W-:Y:S02]  /*1200*/  IMAD.MOV.U32 R20, RZ, RZ, R26 ;  /* 0x000000ffff147224 */ /* 0x000fe400078e001a */
[----:B------:R-:W-:Y:S01]  /*1210*/  IMAD.IADD R23, R23, 0x1, R7 ;  /* 0x0000000117177824 */ /* 0x000fe200078e0207 */
[----:B------:R-:W-:Y:S01]  /*1220*/  IADD3 R7, -R14, RZ, RZ ;  /* 0x000000ff0e077210 */ /* 0x000fe20007ffe1ff */
[----:B------:R-:W-:Y:S01]  /*1230*/  IMAD.IADD R25, R25, 0x1, R9 ;  /* 0x0000000119197824 */ /* 0x000fe200078e0209 */
[----:B------:R-:W-:Y:S01]  /*1240*/  SHF.R.S32.HI R9, RZ, 0x1f, R14 ;  /* 0x0000001fff097819 */ /* 0x000fe2000001140e */
[----:B------:R-:W-:-:S02]  /*1250*/  IMAD R2, R11, c[0x0][0x1c4], R2 ;  /* 0x000071000b027a24 */ /* 0x000fc400078e0202 */
[----:B------:R-:W-:-:S04]  /*1260*/  IMAD.WIDE.U32 R20, R11, c[0x0][0x1c0], R20 ;  /* 0x000070000b147a25 */ /* 0x000fc800078e0014 */
[----:B------:R-:W-:Y:S02]  /*1270*/  IMAD R7, R7, c[0x0][0x2c4], R0 ;  /* 0x0000b10007077a24 */ /* 0x000fe400078e0200 */
[----:B------:R-:W-:Y:S02]  /*1280*/  IMAD.IADD R21, R21, 0x1, R2 ;  /* 0x0000000115157824 */ /* 0x000fe400078e0202 */
[----:B------:R-:W-:Y:S01]  /*1290*/  IMAD R9, R9, c[0x0][0x1b0], RZ ;  /* 0x00006c0009097a24 */ /* 0x000fe200078e02ff */
[----:B------:R-:W-:Y:S01]  /*12a0*/  SHF.R.S32.HI R0, RZ, 0x1f, R7 ;  /* 0x0000001fff007819 */ /* 0x000fe20000011407 */
[----:B------:R-:W-:Y:S02]  /*12b0*/  IMAD.IADD R15, R16, 0x1, -R15 ;  /* 0x00000001100f7824 */ /* 0x000fe400078e0a0f */
[----:B------:R-:W-:Y:S02]  /*12c0*/  IMAD R11, R10, c[0x0][0x1e8], RZ ;  /* 0x00007a000a0b7a24 */ /* 0x000fe400078e02ff */
[C---:B------:R-:W-:Y:S01]  /*12d0*/  IMAD R9, R14.reuse, c[0x0][0x1b4], R9 ;  /* 0x00006d000e097a24 */ /* 0x040fe200078e0209 */
[C---:B------:R-:W-:Y:S01]  /*12e0*/  LOP3.LUT P6, RZ, R15.reuse, 0x4, RZ, 0xc0, !PT ;  /* 0x000000040fff7812 */ /* 0x040fe200078cc0ff */
[----:B------:R-:W-:Y:S01]  /*12f0*/  IMAD.WIDE.U32 R16, R14, c[0x0][0x1b0], R20 ;  /* 0x00006c000e107a25 */ /* 0x000fe200078e0014 */
[----:B------:R-:W-:-:S03]  /*1300*/  LOP3.LUT P0, RZ, R15, 0x2, RZ, 0xc0, !PT ;  /* 0x000000020fff7812 */ /* 0x000fc6000780c0ff */
[----:B------:R-:W-:Y:S01]  /*1310*/  IMAD R13, R10, c[0x0][0x210], RZ ;  /* 0x000084000a0d7a24 */ /* 0x000fe200078e02ff */
[----:B------:R-:W-:Y:S01]  /*1320*/  LEA.HI R10, R83, R6, RZ, 0x6 ;  /* 0x00000006530a7211 */ /* 0x000fe200078f30ff */
[C---:B------:R-:W-:Y:S02]  /*1330*/  IMAD R11, R4.reuse, c[0x0][0x1ec], R11 ;  /* 0x00007b00040b7a24 */ /* 0x040fe400078e020b */
[----:B------:R-:W-:Y:S01]  /*1340*/  IMAD.WIDE.U32 R212, R4, c[0x0][0x1e8], R24 ;  /* 0x00007a0004d47a25 */ /* 0x000fe200078e0018 */
[----:B------:R-:W-:-:S03]  /*1350*/  SHF.L.U32 R10, R10, 0x3, RZ ;  /* 0x000000030a0a7819 */ /* 0x000fc600000006ff */
[----:B------:R-:W-:Y:S01]  /*1360*/  IMAD.IADD R17, R17, 0x1, R9 ;  /* 0x0000000111117824 */ /* 0x000fe200078e0209 */
[----:B------:R-:W-:Y:S01]  /*1370*/  LOP3.LUT R207, R207, 0xfffffe00, R10, 0xf8, !PT ;  /* 0xfffffe00cfcf7812 */ /* 0x000fe200078ef80a */
[----:B------:R-:W-:Y:S02]  /*1380*/  IMAD R0, R0, c[0x0][0x1a8], RZ ;  /* 0x00006a0000007a24 */ /* 0x000fe400078e02ff */
[C---:B------:R-:W-:Y:S02]  /*1390*/  IMAD R13, R4.reuse, c[0x0][0x214], R13 ;  /* 0x00008500040d7a24 */ /* 0x040fe400078e020d */
[----:B------:R-:W-:-:S04]  /*13a0*/  IMAD.WIDE.U32 R20, R4, c[0x0][0x210], R22 ;  /* 0x0000840004147a25 */ /* 0x000fc800078e0016 */
[----:B------:R-:W-:Y:S01]  /*13b0*/  IMAD.IADD R213, R213, 0x1, R11 ;  /* 0x00000001d5d57824 */ /* 0x000fe200078e020b */
[----:B------:R-:W-:Y:S01]  /*13c0*/  IADD3 R11, R12, UR7, RZ ;  /* 0x000000070c0b7c10 */ /* 0x000fe2000fffe0ff */
[----:B------:R-:W-:Y:S01]  /*13d0*/  IMAD.SHL.U32 R4, R15, 0x40, RZ ;  /* 0x000000400f047824 */ /* 0x000fe200078e00ff */
[----:B------:R-:W-:Y:S01]  /*13e0*/  IADD3 R21, R21, R13, RZ ;  /* 0x0000000d15157210 */ /* 0x000fe20007ffe0ff */
[C---:B------:R-:W-:Y:S02]  /*13f0*/  IMAD R0, R7.reuse, c[0x0][0x1ac], R0 ;  /* 0x00006b0007007a24 */ /* 0x040fe400078e0200 */
[----:B------:R-:W-:Y:S01]  /*1400*/  IMAD.WIDE.U32 R16, R7, c[0x0][0x1a8], R16 ;  /* 0x00006a0007107a25 */ /* 0x000fe200078e0010 */
[----:B------:R-:W-:-:S03]  /*1410*/  LOP3.LUT R4, R4, 0x1c0, RZ, 0xc0, !PT ;  /* 0x000001c004047812 */ /* 0x000fc600078ec0ff */
[----:B------:R-:W-:Y:S01]  /*1420*/  IMAD.SHL.U32 R15, R205, 0x8, RZ ;  /* 0x00000008cd0f7824 */ /* 0x000fe200078e00ff */
[----:B------:R-:W-:Y:S01]  /*1430*/  LEA R14, P2, R16, c[0x0][0x160], 0x1 ;  /* 0x00005800100e7a11 */ /* 0x000fe200078408ff */
[----:B------:R-:W-:Y:S02]  /*1440*/  IMAD.IADD R0, R17, 0x1, R0 ;  /* 0x0000000111007824 */ /* 0x000fe400078e0200 */
[----:B------:R-:W-:Y:S01]  /*1450*/  IMAD.MOV.U32 R2, RZ, RZ, 0x10 ;  /* 0x00000010ff027424 */ /* 0x000fe200078e00ff */
[----:B------:R-:W-:Y:S01]  /*1460*/  LOP3.LUT R7, R4, 0x8, R15, 0xf8, !PT ;  /* 0x0000000804077812 */ /* 0x000fe200078ef80f */
[----:B------:R-:W-:Y:S01]  /*1470*/  IMAD.SHL.U32 R5, R5, 0x40, RZ ;  /* 0x0000004005057824 */ /* 0x000fe200078e00ff */
[----:B------:R-:W-:Y:S02]  /*1480*/  SHF.R.U32.HI R4, RZ, 0x3, R4 ;  /* 0x00000003ff047819 */ /* 0x000fe40000011604 */
[----:B------:R-:W-:Y:S02]  /*1490*/  LEA.HI.X R13, R16, c[0x0][0x164], R0, 0x1, P2 ;  /* 0x00005900100d7a11 */ /* 0x000fe400010f0c00 */
[----:B------:R-:W-:Y:S01]  /*14a0*/  LOP3.LUT R4, R7, R4, RZ, 0x3c, !PT ;  /* 0x0000000407047212 */ /* 0x000fe200078e3cff */
[----:B------:R1:W3:Y:S01]  /*14b0*/  SHFL.IDX PT, R16, R14, RZ, 0x181f ;  /* 0x00181fff0e107589 */ /* 0x0002e200000e0000 */
[----:B------:R-:W-:-:S02]  /*14c0*/  IADD3 R7, R18, 0x40, RZ ;  /* 0x0000004012077810 */ /* 0x000fc40007ffe0ff */
[----:B------:R-:W-:Y:S01]  /*14d0*/  SEL R2, R2, 0xfffffff0, !P0 ;  /* 0xfffffff002027807 */ /* 0x000fe20004000000 */
[----:B------:R1:W4:Y:S01]  /*14e0*/  SHFL.IDX PT, R17, R13, RZ, 0x181f ;  /* 0x00181fff0d117589 */ /* 0x00032200000e0000 */
[C---:B------:R-:W-:Y:S02]  /*14f0*/  ISETP.GE.AND P2, PT, R7.reuse, c[0x0][0x1d4], PT ;  /* 0x0000750007007a0c */ /* 0x040fe40003f46270 */
[----:B------:R-:W-:Y:S02]  /*1500*/  ISETP.GE.AND P0, PT, R7, c[0x0][0x198], PT ;  /* 0x0000660007007a0c */ /* 0x000fe40003f06270 */
[----:B------:R-:W-:Y:S02]  /*1510*/  LOP3.LUT R4, R4, 0xfffffe00, R5, 0xf8, !PT ;  /* 0xfffffe0004047812 */ /* 0x000fe400078ef805 */
[----:B--2---:R-:W-:Y:S01]  /*1520*/  @P3 SHF.R.S32.HI R9, RZ, 0x1f, R8 ;  /* 0x0000001fff093819 */ /* 0x004fe20000011408 */
[----:B------:R-:W-:Y:S02]  /*1530*/  @!P3 IMAD.MOV.U32 R8, RZ, RZ, R208 ;  /* 0x000000ffff08b224 */ /* 0x000fe400078e00d0 */
[----:B------:R-:W-:Y:S01]  /*1540*/  @!P3 IMAD.MOV.U32 R9, RZ, RZ, R3 ;  /* 0x000000ffff09b224 */ /* 0x000fe200078e0003 */
[----:B------:R-:W-:Y:S01]  /*1550*/  ISETP.GE.AND P3, PT, R18, c[0x0][0x1d4], PT ;  /* 0x0000750012007a0c */ /* 0x000fe20003f66270 */
[----:B------:R-:W-:Y:S01]  /*1560*/  IMAD.MOV.U32 R3, RZ, RZ, 0x20 ;  /* 0x00000020ff037424 */ /* 0x000fe200078e00ff */
[----:B------:R-:W-:Y:S01]  /*1570*/  SEL R210, R8, RZ, !P4 ;  /* 0x000000ff08d27207 */ /* 0x000fe20006000000 */
[----:B------:R-:W-:Y:S01]  /*1580*/  IMAD.SHL.U32 R8, R54, 0x8, RZ ;  /* 0x0000000836087824 */ /* 0x000fe200078e00ff */
[----:B------:R-:W-:-:S02]  /*1590*/  SEL R215, R9, RZ, !P4 ;  /* 0x000000ff09d77207 */ /* 0x000fc40006000000 */
[----:B------:R-:W-:Y:S01]  /*15a0*/  ISETP.GE.AND P4, PT, R11, UR4, PT ;  /* 0x000000040b007c0c */ /* 0x000fe2000bf86270 */
[----:B------:R-:W-:Y:S01]  /*15b0*/  IMAD.WIDE.U32 R212, R210, c[0x0][0x1f0], R212 ;  /* 0x00007c00d2d47a25 */ /* 0x000fe200078e00d4 */
[----:B------:R-:W-:Y:S02]  /*15c0*/  IADD3 R0, R8, 0x80, RZ ;  /* 0x0000008008007810 */ /* 0x000fe40007ffe0ff */
[----:B------:R-:W-:Y:S01]  /*15d0*/  SEL R3, R3, 0xffffffe0, !P6 ;  /* 0xffffffe003037807 */ /* 0x000fe20007000000 */
[C---:B------:R-:W-:Y:S01]  /*15e0*/  IMAD R219, R215.reuse, c[0x0][0x1f0], RZ ;  /* 0x00007c00d7db7a24 */ /* 0x040fe200078e02ff */
[----:B------:R-:W-:Y:S01]  /*15f0*/  ISETP.GE.AND P6, PT, R0, c[0x0][0x198], PT ;  /* 0x0000660000007a0c */ /* 0x000fe20003fc6270 */
[----:B------:R-:W-:Y:S01]  /*1600*/  IMAD R215, R215, c[0x0][0x218], RZ ;  /* 0x00008600d7d77a24 */ /* 0x000fe200078e02ff */
[----:B------:R-:W-:Y:S01]  /*1610*/  ISETP.GE.AND P5, PT, R8, c[0x0][0x198], PT ;  /* 0x0000660008007a0c */ /* 0x000fe20003fa6270 */
[C---:B------:R-:W-:Y:S01]  /*1620*/  IMAD R219, R210.reuse, c[0x0][0x1f4], R219 ;  /* 0x00007d00d2db7a24 */ /* 0x040fe200078e02db */
[----:B------:R-:W-:Y:S01]  /*1630*/  P2R R9, PR, RZ, 0x40 ;  /* 0x00000040ff097803 */ /* 0x000fe20000000000 */
[----:B------:R-:W-:-:S02]  /*1640*/  IMAD R215, R210, c[0x0][0x21c], R215 ;  /* 0x00008700d2d77a24 */ /* 0x000fc400078e02d7 */
[----:B------:R-:W-:-:S04]  /*1650*/  IMAD.WIDE.U32 R210, R210, c[0x0][0x218], R20 ;  /* 0x00008600d2d27a25 */ /* 0x000fc800078e0014 */
[----:B------:R-:W-:Y:S02]  /*1660*/  IMAD.IADD R219, R213, 0x1, R219 ;  /* 0x00000001d5db7824 */ /* 0x000fe400078e02db */
[----:B------:R-:W-:Y:S01]  /*1670*/  IMAD.IADD R215, R211, 0x1, R215 ;  /* 0x00000001d3d77824 */ /* 0x000fe200078e02d7 */
[----:B------:R-:W-:Y:S05]  /*1680*/  @P4 BRA `(.L_x_226) ;  /* 0x000000f000004947 */ /* 0x000fea0003800000 */
[----:B-1-34-:R-:W-:Y:S02]  /*1690*/  SHF.R.S32.HI R10, RZ, 0x1f, R7 ;  /* 0x0000001fff0a7819 */ /* 0x01afe40000011407 */
[----:B------:R-:W-:Y:S02]  /*16a0*/  SHF.R.S32.HI R5, RZ, 0x1f, R0 ;  /* 0x0000001fff057819 */ /* 0x000fe40000011400 */
[----:B------:R-:W-:Y:S01]  /*16b0*/  LEA.HI R9, R10, R7, RZ, 0x3 ;  /* 0x000000070a097211 */ /* 0x000fe200078f18ff */
[----:B------:R-:W-:Y:S01]  /*16c0*/  IMAD.SHL.U32 R10, R207, 0x2, RZ ;  /* 0x00000002cf0a7824 */ /* 0x000fe200078e00ff */
[----:B------:R-:W-:Y:S02]  /*16d0*/  LEA.HI R5, R5, R0, RZ, 0x3 ;  /* 0x0000000005057211 */ /* 0x000fe400078f18ff */
        /* <DEDUP_REMOVED lines=10> */
.L_x_226:
[----:B-1-34-:R-:W-:Y:S05]  /*1780*/  BSYNC B0 ;  /* 0x0000000000007941 */ /* 0x01afea0003800000 */
.L_x_225:
[----:B------:R-:W-:Y:S01]  /*1790*/  IADD3 R5, R11, 0x20, RZ ;  /* 0x000000200b057810 */ /* 0x000fe20007ffe0ff */
[----:B------:R1:W2:Y:S01]  /*17a0*/  SHFL.IDX PT, R21, R13, 0x1, 0x181f ;  /* 0x00381f000d157f89 */ /* 0x0002a200000e0000 */
[----:B------:R-:W-:Y:S02]  /*17b0*/  BSSY B0, `(.L_x_227) ;  /* 0x0000014000007945 */ /* 0x000fe40003800000 */
[----:B------:R-:W-:Y:S01]  /*17c0*/  ISETP.GE.AND P4, PT, R5, UR4, PT ;  /* 0x0000000405007c0c */ /* 0x000fe2000bf86270 */
[----:B------:R1:W3:-:S12]  /*17d0*/  SHFL.IDX PT, R20, R14, 0x1, 0x181f ;  /* 0x00381f000e147f89 */ /* 0x0002d800000e0000 */
[----:B------:R-:W-:Y:S05]  /*17e0*/  @P4 BRA `(.L_x_228) ;  /* 0x0000010000004947 */ /* 0x000fea0003800000 */
[----:B------:R-:W-:Y:S02]  /*17f0*/  IADD3 R10, R8, 0x80, RZ ;  /* 0x00000080080a7810 */ /* 0x000fe40007ffe0ff */
        /* <DEDUP_REMOVED lines=15> */
.L_x_228:
[----:B------:R-:W-:Y:S05]  /*18f0*/  BSYNC B0 ;  /* 0x0000000000007941 */ /* 0x000fea0003800000 */
.L_x_227:
[----:B------:R-:W-:Y:S01]  /*1900*/  IADD3 R5, R11, 0x40, RZ ;  /* 0x000000400b057810 */ /* 0x000fe20007ffe0ff */
[----:B--2---:R2:W4:Y:S01]  /*1910*/  SHFL.IDX PT, R21, R13, 0x2, 0x181f ;  /* 0x00581f000d157f89 */ /* 0x00452200000e0000 */
[----:B------:R-:W-:Y:S02]  /*1920*/  BSSY B0, `(.L_x_229) ;  /* 0x0000014000007945 */ /* 0x000fe40003800000 */
[----:B------:R-:W-:Y:S01]  /*1930*/  ISETP.GE.AND P4, PT, R5, UR4, PT ;  /* 0x0000000405007c0c */ /* 0x000fe2000bf86270 */
[----:B---3--:R2:W3:-:S12]  /*1940*/  SHFL.IDX PT, R20, R14, 0x2, 0x181f ;  /* 0x00581f000e147f89 */ /* 0x0084d800000e0000 */
        /* <DEDUP_REMOVED lines=17> */
.L_x_230:
[----:B------:R-:W-:Y:S05]  /*1a60*/  BSYNC B0 ;  /* 0x0000000000007941 */ /* 0x000fea0003800000 */
.L_x_229:
[----:B---3--:R-:W3:Y:S01]  /*1a70*/  SHFL.IDX PT, R16, R14, 0x3, 0x181f ;  /* 0x00781f000e107f89 */ /* 0x008ee200000e0000 */
[----:B------:R-:W-:Y:S01]  /*1a80*/  IADD3 R11, R11, 0x60, RZ ;  /* 0x000000600b0b7810 */ /* 0x000fe20007ffe0ff */
[----:B------:R-:W-:Y:S01]  /*1a90*/  UIADD3 UR20, UR14, -0x1, URZ ;  /* 0xffffffff0e147890 */ /* 0x000fe2000fffe03f */
[----:B------:R-:W-:Y:S01]  /*1aa0*/  IMAD.SHL.U32 R207, R207, 0x2, RZ ;  /* 0x00000002cfcf7824 */ /* 0x000fe200078e00ff */
[----:B------:R-:W5:Y:S01]  /*1ab0*/  SHFL.IDX PT, R17, R13, 0x3, 0x181f ;  /* 0x00781f000d117f89 */ /* 0x000f6200000e0000 */
[----:B------:R-:W-:Y:S01]  /*1ac0*/  ISETP.GE.AND P6, PT, R11, UR4, PT ;  /* 0x000000040b007c0c */ /* 0x000fe2000bfc6270 */
[----:B------:R-:W-:Y:S01]  /*1ad0*/  USHF.L.U32 UR15, UR20, 0x6, URZ ;  /* 0x00000006140f7899 */ /* 0x000fe2000800063f */
[----:B------:R-:W-:Y:S01]  /*1ae0*/  IMAD.MOV.U32 R218, RZ, RZ, R212 ;  /* 0x000000ffffda7224 */ /* 0x000fe200078e00d4 */
[----:B------:R-:W-:Y:S01]  /*1af0*/  ULDC.64 UR4, c[0x0][0x1e0] ;  /* 0x0000780000047ab9 */ /* 0x000fe20000000a00 */
[CC--:B------:R-:W-:Y:S01]  /*1b00*/  LEA.HI R80, R83.reuse, R6.reuse, RZ, 0x5 ;  /* 0x0000000653507211 */ /* 0x0c0fe200078f28ff */
[----:B------:R-:W-:Y:S01]  /*1b10*/  UMOV UR10, 0x6 ;  /* 0x00000006000a7882 */ /* 0x000fe20000000000 */
[----:B------:R-:W-:Y:S01]  /*1b20*/  LEA.HI R83, R83, R6, RZ, 0x2 ;  /* 0x0000000653537211 */ /* 0x000fe200078f10ff */
[----:B------:R-:W-:Y:S01]  /*1b30*/  IMAD.U32 R5, RZ, RZ, UR15 ;  /* 0x0000000fff057e24 */ /* 0x000fe2000f8e00ff */
[----:B------:R-:W-:Y:S01]  /*1b40*/  USHF.L.U32 UR22, UR4, 0x6, URZ ;  /* 0x0000000604167899 */ /* 0x000fe2000800063f */
[----:B------:R-:W-:Y:S01]  /*1b50*/  SHF.R.S32.HI R81, RZ, 0x5, R80 ;  /* 0x00000005ff517819 */ /* 0x000fe20000011450 */
[----:B------:R-:W-:Y:S01]  /*1b60*/  USHF.L.U64.HI UR21, UR4, UR10, UR5 ;  /* 0x0000000a04157299 */ /* 0x000fe20008010205 */
[----:B------:R-:W-:Y:S01]  /*1b70*/  LOP3.LUT R83, R83, 0xfffffffc, RZ, 0xc0, !PT ;  /* 0xfffffffc53537812 */ /* 0x000fe200078ec0ff */
[----:B------:R-:W-:Y:S01]  /*1b80*/  USHF.R.S32.HI UR11, URZ, 0x1f, UR20 ;  /* 0x0000001f3f0b7899 */ /* 0x000fe20008011414 */
[----:B------:R-:W-:Y:S01]  /*1b90*/  @!P6 SHF.R.S32.HI R10, RZ, 0x1f, R7 ;  /* 0x0000001fff0ae819 */ /* 0x000fe20000011407 */
[----:B------:R-:W-:Y:S01]  /*1ba0*/  UIMAD UR12, UR21, UR20, URZ ;  /* 0x00000014150c72a4 */ /* 0x000fe2000f8e023f */
[----:B------:R-:W-:Y:S01]  /*1bb0*/  IMAD R206, R81, 0x400, R4 ;  /* 0x0000040051ce7824 */ /* 0x000fe200078e0204 */
[----:B------:R-:W-:Y:S01]  /*1bc0*/  USHF.L.U32 UR13, UR4, 0x5, URZ ;  /* 0x00000005040d7899 */ /* 0x000fe2000800063f */
[----:B------:R-:W-:Y:S01]  /*1bd0*/  @!P6 LEA.HI R9, R10, R7, RZ, 0x3 ;  /* 0x000000070a09e211 */ /* 0x000fe200078f18ff */
[----:B------:R-:W-:Y:S01]  /*1be0*/  IMAD.U32 R7, RZ, RZ, UR22 ;  /* 0x00000016ff077e24 */ /* 0x000fe2000f8e00ff */
[----:B---3--:R-:W-:Y:S01]  /*1bf0*/  @!P6 LEA R20, P4, R8, R16, 0x1 ;  /* 0x000000100814e211 */ /* 0x008fe200078808ff */
[----:B------:R-:W-:Y:S01]  /*1c00*/  UIMAD UR12, UR11, UR22, UR12 ;  /* 0x000000160b0c72a4 */ /* 0x000fe2000f8e020c */
[----:B------:R-:W-:Y:S01]  /*1c10*/  IADD3 R10, -R5, UR9, -R12 ;  /* 0x00000009050a7c10 */ /* 0x000fe2000fffe90c */
[----:B------:R-:W-:Y:S01]  /*1c20*/  IMAD.SHL.U32 R206, R206, 0x2, RZ ;  /* 0x00000002cece7824 */ /* 0x000fe200078e00ff */
[----:B----45:R-:W-:Y:S01]  /*1c30*/  @!P6 LEA.HI.X R21, R8, R17, R19, 0x1, P4 ;  /* 0x000000110815e211 */ /* 0x030fe200020f0c13 */
[----:B------:R-:W-:Y:S01]  /*1c40*/  IMAD.WIDE.U32 R18, R7, UR20, R218 ;  /* 0x0000001407127c25 */ /* 0x000fe2000f8e00da */
[----:B------:R-:W-:Y:S01]  /*1c50*/  @!P6 LOP3.LUT R9, R9, 0xfffffff8, RZ, 0xc0, !PT ;  /* 0xfffffff80909e812 */ /* 0x000fe200078ec0ff */
[----:B------:R-:W-:Y:S01]  /*1c60*/  UISETP.GT.AND UP0, UPT, UR20, UR8, UPT ;  /* 0x000000081400728c */ /* 0x000fe2000bf04270 */
[C---:B------:R-:W-:Y:S01]  /*1c70*/  ISETP.GE.AND P4, PT, R10.reuse, 0x21, PT ;  /* 0x000000210a00780c */ /* 0x040fe20003f86270 */
[----:B------:R-:W-:Y:S01]  /*1c80*/  @!PT LDS RZ, [RZ] ;  /* 0x00000000fffff984 */ /* 0x000fe20000000800 */
[----:B------:R3:W-:Y:S01]  /*1c90*/  @!P6 LDGSTS.E.BYPASS.LTC128B.128 [R207+0xf100], [R20.64], !P5 ;  /* 0x0f10000014cfefae */ /* 0x0007e2000e901d52 */
[----:B------:R-:W-:Y:S01]  /*1ca0*/  ISETP.GE.AND P5, PT, R10, 0x1, PT ;  /* 0x000000010a00780c */ /* 0x000fe20003fa6270 */
[----:B------:R-:W-:Y:S01]  /*1cb0*/  @!P6 IMAD.WIDE R22, R9, 0x2, R16 ;  /* 0x000000020916e825 */ /* 0x000fe200078e0210 */
[----:B------:R-:W-:Y:S01]  /*1cc0*/  IADD3 R9, R19, UR12, RZ ;  /* 0x0000000c13097c10 */ /* 0x000fe2000fffe0ff */
[----:B------:R-:W-:-:S02]  /*1cd0*/  UMOV UR12, 0x5 ;  /* 0x00000005000c7882 */ /* 0x000fc40000000000 */
[----:B------:R-:W-:Y:S01]  /*1ce0*/  USHF.L.U64.HI UR12, UR4, UR12, UR5 ;  /* 0x0000000c040c7299 */ /* 0x000fe20008010205 */
[----:B------:R3:W-:Y:S01]  /*1cf0*/  @!P6 LDGSTS.E.BYPASS.LTC128B.128 [R207+0x13100], [R22.64], !P0 ;  /* 0x1310000016cfefae */ /* 0x0007e2000c101d52 */
[--C-:B------:R-:W-:Y:S01]  /*1d00*/  IMAD R202, R2, 0x2, R206.reuse ;  /* 0x0000000202ca7824 */ /* 0x100fe200078e02ce */
[----:B------:R-:W-:Y:S01]  /*1d10*/  ULDC.64 UR4, c[0x0][0x208] ;  /* 0x0000820000047ab9 */ /* 0x000fe20000000a00 */
[C---:B------:R-:W-:Y:S01]  /*1d20*/  IMAD R201, R3.reuse, 0x2, R206 ;  /* 0x0000000203c97824 */ /* 0x040fe200078e02ce */
[----:B------:R-:W-:Y:S01]  /*1d30*/  UIMAD UR11, UR11, UR4, URZ ;  /* 0x000000040b0b72a4 */ /* 0x000fe2000f8e023f */
[----:B------:R-:W-:Y:S01]  /*1d40*/  IMAD R199, R3, 0x2, R202 ;  /* 0x0000000203c77824 */ /* 0x000fe200078e02ca */
[----:B------:R-:W-:Y:S01]  /*1d50*/  UIMAD.WIDE.U32 UR24, UR20, UR4, URZ ;  /* 0x00000004141872a5 */ /* 0x000fe2000f8e003f */
[C---:B-12---:R-:W-:Y:S01]  /*1d60*/  @P5 LEA R14, P0, R18.reuse, c[0x0][0x1c8], 0x1 ;  /* 0x00007200120e5a11 */ /* 0x046fe200078008ff */
[----:B------:R-:W-:Y:S02]  /*1d70*/  UIMAD UR11, UR20, UR5, UR11 ;  /* 0x00000005140b72a4 */ /* 0x000fe4000f8e020b */
[----:B------:R-:W-:Y:S01]  /*1d80*/  USHF.L.U64.HI UR10, UR4, UR10, UR5 ;  /* 0x0000000a040a7299 */ /* 0x000fe20008010205 */
[C---:B------:R-:W-:Y:S01]  /*1d90*/  @P5 LEA.HI.X R15, R18.reuse, c[0x0][0x1cc], R9, 0x1, P0 ;  /* 0x00007300120f5a11 */ /* 0x040fe200000f0c09 */
[----:B------:R-:W-:Y:S01]  /*1da0*/  UIADD3 UR11, UR25, UR11, URZ ;  /* 0x0000000b190b7290 */ /* 0x000fe2000fffe03f */
[----:B------:R-:W-:Y:S01]  /*1db0*/  @P4 IADD3 R10, P0, R18, UR13, RZ ;  /* 0x0000000d120a4c10 */ /* 0x000fe2000ff1e0ff */
[----:B------:R-:W-:-:S03]  /*1dc0*/  @UP0 UIADD3 UR5, UR14, -0x2, URZ ;  /* 0xfffffffe0e050890 */ /* 0x000fc6000fffe03f */
[----:B------:R-:W-:Y:S01]  /*1dd0*/  @P4 IADD3.X R9, R9, UR12, RZ, P0, !PT ;  /* 0x0000000c09094c10 */ /* 0x000fe200087fe4ff */
[----:B------:R-:W-:Y:S01]  /*1de0*/  IMAD.U32 R13, RZ, RZ, UR11 ;  /* 0x0000000bff0d7e24 */ /* 0x000fe2000f8e00ff */
[C---:B------:R-:W-:Y:S01]  /*1df0*/  @P4 LEA R18, P0, R10.reuse, c[0x0][0x1c8], 0x1 ;  /* 0x000072000a124a11 */ /* 0x040fe200078008ff */
[----:B------:R-:W-:Y:S02]  /*1e00*/  USHF.L.U32 UR11, UR4, 0x6, URZ ;  /* 0x00000006040b7899 */ /* 0x000fe4000800063f */
[----:B------:R-:W-:Y:S01]  /*1e10*/  @UP0 USHF.R.S32.HI UR4, URZ, 0x1f, UR5 ;  /* 0x0000001f3f040899 */ /* 0x000fe20008011405 */
[----:B------:R-:W-:Y:S02]  /*1e20*/  @P4 LEA.HI.X R19, R10, c[0x0][0x1cc], R9, 0x1, P0 ;  /* 0x000073000a134a11 */ /* 0x000fe400000f0c09 */
[----:B------:R-:W-:Y:S02]  /*1e30*/  @!P6 IADD3 R9, R8, 0x80, RZ ;  /* 0x000000800809e810 */ /* 0x000fe40007ffe0ff */
[----:B------:R-:W-:Y:S01]  /*1e40*/  ISETP.GE.AND P0, PT, R0, c[0x0][0x198], PT ;  /* 0x0000660000007a0c */ /* 0x000fe20003f06270 */
[----:B------:R-:W-:Y:S01]  /*1e50*/  IMAD.SHL.U32 R0, R54, 0x40, RZ ;  /* 0x0000004036007824 */ /* 0x000fe200078e00ff */
[----:B------:R-:W-:-:S04]  /*1e60*/  @!P6 SHF.R.S32.HI R8, RZ, 0x1f, R9 ;  /* 0x0000001fff08e819 */ /* 0x000fc80000011409 */
[----:B------:R-:W-:Y:S01]  /*1e70*/  @!P6 LEA.HI R9, R8, R9, RZ, 0x3 ;  /* 0x000000090809e211 */ /* 0x000fe200078f18ff */
[----:B------:R-:W-:-:S03]  /*1e80*/  IMAD.SHL.U32 R8, R12, 0x8, RZ ;  /* 0x000000080c087824 */ /* 0x000fc600078e00ff */
[----:B------:R-:W-:-:S05]  /*1e90*/  @!P6 LOP3.LUT R9, R9, 0xfffffff8, RZ, 0xc0, !PT ;  /* 0xfffffff80909e812 */ /* 0x000fca00078ec0ff */
[----:B------:R-:W-:Y:S01]  /*1ea0*/  @!P6 IMAD.WIDE R16, R9, 0x2, R16 ;  /* 0x000000020910e825 */ /* 0x000fe200078e0210 */
[----:B------:R-:W-:-:S04]  /*1eb0*/  LOP3.LUT R9, R0, 0x1c0, RZ, 0xc0, !PT ;  /* 0x000001c000097812 */ /* 0x000fc800078ec0ff */
[----:B------:R1:W-:Y:S01]  /*1ec0*/  @!P6 LDGSTS.E.BYPASS.LTC128B.128 [R207+0x17100], [R16.64], !P0 ;  /* 0x1710000010cfefae */ /* 0x0003e2000c101d52 */
[----:B------:R-:W-:Y:S02]  /*1ed0*/  LOP3.LUT R0, R9, 0x8, R8, 0xf8, !PT ;  /* 0x0000000809007812 */ /* 0x000fe400078ef808 */
[----:B------:R-:W-:Y:S01]  /*1ee0*/  SHF.R.U32.HI R9, RZ, 0x3, R9 ;  /* 0x00000003ff097819 */ /* 0x000fe20000011609 */
[----:B------:R-:W0:Y:S03]  /*1ef0*/  LDGDEPBAR ;  /* 0x00000000000079af */ /* 0x000e260000000000 */
[----:B------:R-:W-:Y:S01]  /*1f00*/  LOP3.LUT R0, R0, R9, RZ, 0x3c, !PT ;  /* 0x0000000900007212 */ /* 0x000fe200078e3cff */
[----:B------:R-:W-:Y:S04]  /*1f10*/  BAR.SYNC.DEFER_BLOCKING 0x0 ;  /* 0x0000000000007b1d */ /* 0x000fe80000010000 */
[----:B------:R-:W-:-:S04]  /*1f20*/  IMAD R205, R205, 0x200, R0 ;  /* 0x00000200cdcd7824 */ /* 0x000fc800078e0200 */
[----:B------:R-:W-:-:S05]  /*1f30*/  IMAD.SHL.U32 R205, R205, 0x2, RZ ;  /* 0x00000002cdcd7824 */ /* 0x000fca00078e00ff */
[----:B------:R-:W-:Y:S02]  /*1f40*/  IADD3 R204, R205, 0x6120, RZ ;  /* 0x00006120cdcc7810 */ /* 0x000fe40007ffe0ff */
[----:B-1----:R-:W-:Y:S02]  /*1f50*/  SEL R17, RZ, 0x2, P2 ;  /* 0x00000002ff117807 */ /* 0x002fe40001000000 */
[----:B------:R-:W-:Y:S01]  /*1f60*/  SEL R16, RZ, 0x4, P1 ;  /* 0x00000004ff107807 */ /* 0x000fe20000800000 */
        /* <DEDUP_REMOVED lines=8> */
[----:B------:R2:W-:Y:S01]  /*1ff0*/  @P4 LDGSTS.E.BYPASS.LTC128B.128 [R207+0xb100], [R18.64+0x100], !P1 ;  /* 0x0b10010012cf4fae */ /* 0x0005e2000c901d52 */
[----:B------:R-:W-:-:S03]  /*2000*/  LOP3.LUT P4, RZ, R54, 0x2, RZ, 0xc0, !PT ;  /* 0x0000000236ff7812 */ /* 0x000fc6000788c0ff */
[----:B------:R-:W0:Y:S01]  /*2010*/  LDGDEPBAR ;  /* 0x00000000000079af */ /* 0x000e220000000000 */
[----:B-1----:R-:W-:Y:S02]  /*2020*/  IMAD.U32 R14, RZ, RZ, UR24 ;  /* 0x00000018ff0e7e24 */ /* 0x002fe4000f8e00ff */
[----:B------:R-:W-:-:S03]  /*2030*/  IMAD.U32 R15, RZ, RZ, UR25 ;  /* 0x00000019ff0f7e24 */ /* 0x000fc6000f8e00ff */
[----:B------:R-:W-:-:S04]  /*2040*/  LEA R15, P0, R14, R210, 0x6 ;  /* 0x000000d20e0f7211 */ /* 0x000fc800078030ff */
[----:B------:R-:W-:Y:S02]  /*2050*/  LEA.HI.X R0, R14, R215, R13, 0x6, P0 ;  /* 0x000000d70e007211 */ /* 0x000fe400000f340d */
[----:B------:R-:W-:Y:S01]  /*2060*/  LEA R56, P0, R15, c[0x0][0x1f8], 0x1 ;  /* 0x00007e000f387a11 */ /* 0x000fe200078008ff */
[----:B------:R-:W-:-:S04]  /*2070*/  DEPBAR.LE SB0, 0x1 ;  /* 0x000080400000791a */ /* 0x000fc80000000000 */
[----:B------:R-:W-:-:S04]  /*2080*/  DEPBAR.LE SB0, 0x0 ;  /* 0x000080000000791a */ /* 0x000fc80000000000 */
[----:B------:R-:W-:Y:S01]  /*2090*/  BAR.SYNC.DEFER_BLOCKING 0x0 ;  /* 0x0000000000007b1d */ /* 0x000fe20000010000 */
[----:B------:R-:W-:Y:S02]  /*20a0*/  LEA.HI.X R57, R15, c[0x0][0x1fc], R0, 0x1, P0 ;  /* 0x00007f000f397a11 */ /* 0x000fe400000f0c00 */
[----:B------:R-:W-:Y:S02]  /*20b0*/  IADD3 R0, -R12, UR9, -R5 ;  /* 0x000000090c007c10 */ /* 0x000fe4000fffe905 */
[----:B------:R-:W-:Y:S02]  /*20c0*/  SEL R13, RZ, 0x1, P3 ;  /* 0x00000001ff0d7807 */ /* 0x000fe40001800000 */
[----:B------:R-:W-:Y:S02]  /*20d0*/  ISETP.LT.OR P6, PT, R0, 0x1, P3 ;  /* 0x000000010000780c */ /* 0x000fe40001fc1670 */
[----:B------:R-:W-:Y:S02]  /*20e0*/  IADD3 R14, R205, 0x6100, RZ ;  /* 0x00006100cd0e7810 */ /* 0x000fe40007ffe0ff */
[----:B------:R-:W-:-:S02]  /*20f0*/  IADD3 R13, R16, R17, R13 ;  /* 0x00000011100d7210 */ /* 0x000fc40007ffe00d */
[----:B------:R-:W-:Y:S02]  /*2100*/  @P4 IADD3 R204, R14, -0x20, RZ ;  /* 0xffffffe00ecc4810 */ /* 0x000fe40007ffe0ff */
[----:B------:R-:W-:Y:S02]  /*2110*/  IADD3 R52, P0, R56, UR11, RZ ;  /* 0x0000000b38347c10 */ /* 0x000fe4000ff1e0ff */
[C---:B------:R-:W-:Y:S02]  /*2120*/  LOP3.LUT P5, RZ, R13.reuse, 0x2, RZ, 0xc0, !PT ;  /* 0x000000020dff7812 */ /* 0x040fe400078ac0ff */
[----:B------:R-:W-:Y:S02]  /*2130*/  LOP3.LUT P4, RZ, R13, 0x4, RZ, 0xc0, !PT ;  /* 0x000000040dff7812 */ /* 0x000fe4000788c0ff */
[----:B------:R-:W-:Y:S02]  /*2140*/  IADD3.X R53, R57, UR10, RZ, P0, !PT ;  /* 0x0000000a39357c10 */ /* 0x000fe400087fe4ff */
[C---:B------:R-:W-:Y:S01]  /*2150*/  ISETP.LT.OR P0, PT, R0.reuse, 0x1, !P5 ;  /* 0x000000010000780c */ /* 0x040fe20006f01670 */
[----:B------:R-:W-:Y:S01]  /*2160*/  LDSM.16.M88.4 R8, [R206+0xc100] ;  /* 0x00c10000ce08783b */ /* 0x000fe20000000200 */
[----:B------:R-:W-:-:S02]  /*2170*/  ISETP.LT.OR P5, PT, R0, 0x21, !P5 ;  /* 0x000000210000780c */ /* 0x000fc40006fa1670 */
[C---:B------:R-:W-:Y:S01]  /*2180*/  IADD3 R195, R204.reuse, 0x800, RZ ;  /* 0x00000800ccc37810 */ /* 0x040fe20007ffe0ff */
[----:B------:R-:W1:Y:S01]  /*2190*/  LDSM.16.M88.4 R28, [R205+0x6100] ;  /* 0x00610000cd1c783b */ /* 0x000e620000000200 */
[C---:B------:R-:W-:Y:S02]  /*21a0*/  IADD3 R194, R204.reuse, 0x1000, RZ ;  /* 0x00001000ccc27810 */ /* 0x040fe40007ffe0ff */
[C---:B------:R-:W-:Y:S01]  /*21b0*/  IADD3 R193, R204.reuse, 0x1800, RZ ;  /* 0x00001800ccc17810 */ /* 0x040fe20007ffe0ff */
[----:B---3--:R-:W3:Y:S01]  /*21c0*/  LDSM.16.M88.4 R20, [R205+0x6900] ;  /* 0x00690000cd14783b */ /* 0x008ee20000000200 */
[C---:B------:R-:W-:Y:S02]  /*21d0*/  IADD3 R191, R204.reuse, 0x2000, RZ ;  /* 0x00002000ccbf7810 */ /* 0x040fe40007ffe0ff */
[C---:B------:R-:W-:Y:S01]  /*21e0*/  IADD3 R190, R204.reuse, 0x2800, RZ ;  /* 0x00002800ccbe7810 */ /* 0x040fe20007ffe0ff */
[----:B------:R-:W2:Y:S01]  /*21f0*/  LDSM.16.M88.4 R64, [R205+0x7100] ;  /* 0x00710000cd40783b */ /* 0x000ea20000000200 */
[----:B------:R-:W-:-:S02]  /*2200*/  IADD3 R189, R204, 0x3000, RZ ;  /* 0x00003000ccbd7810 */ /* 0x000fc40007ffe0ff */
[C---:B------:R-:W-:Y:S01]  /*2210*/  IADD3 R188, R204.reuse, 0x3800, RZ ;  /* 0x00003800ccbc7810 */ /* 0x040fe20007ffe0ff */
[----:B------:R-:W4:Y:S01]  /*2220*/  LDSM.16.M88.4 R40, [R205+0x7900] ;  /* 0x00790000cd28783b */ /* 0x000f220000000200 */
[C---:B------:R-:W-:Y:S02]  /*2230*/  IADD3 R187, R204.reuse, 0x4000, RZ ;  /* 0x00004000ccbb7810 */ /* 0x040fe40007ffe0ff */
[C---:B------:R-:W-:Y:S01]  /*2240*/  IADD3 R186, R204.reuse, 0x4800, RZ ;  /* 0x00004800ccba7810 */ /* 0x040fe20007ffe0ff */
[----:B------:R-:W-:Y:S01]  /*2250*/  LDSM.16.M88.4 R44, [R202+0xc100] ;  /* 0x00c10000ca2c783b */ /* 0x000fe20000000200 */
[C---:B------:R-:W-:Y:S02]  /*2260*/  IADD3 R185, R204.reuse, 0x5000, RZ ;  /* 0x00005000ccb97810 */ /* 0x040fe40007ffe0ff */
[----:B------:R-:W-:Y:S01]  /*2270*/  IADD3 R184, R204, 0x5800, RZ ;  /* 0x00005800ccb87810 */ /* 0x000fe20007ffe0ff */
[----:B------:R-:W5:Y:S04]  /*2280*/  LDSM.16.M88.4 R12, [R204] ;  /* 0x00000000cc0c783b */ /* 0x000f680000000200 */
[----:B------:R-:W2:Y:S04]  /*2290*/  LDSM.16.M88.4 R36, [R204+0x800] ;  /* 0x00080000cc24783b */ /* 0x000ea80000000200 */
[----:B------:R-:W4:Y:S04]  /*22a0*/  LDSM.16.M88.4 R76, [R204+0x1000] ;  /* 0x00100000cc4c783b */ /* 0x000f280000000200 */
[----:B------:R-:W4:Y:S04]  /*22b0*/  LDSM.16.M88.4 R48, [R204+0x1800] ;  /* 0x00180000cc30783b */ /* 0x000f280000000200 */
[----:B------:R-:W-:Y:S01]  /*22c0*/  @!PT LDS RZ, [RZ] ;  /* 0x00000000fffff984 */ /* 0x000fe20000000800 */
[----:B------:R-:W-:Y:S01]  /*22d0*/  @!PT LDS RZ, [RZ] ;  /* 0x00000000fffff984 */ /* 0x000fe20000000800 */
[----:B------:R-:W-:Y:S01]  /*22e0*/  @!PT LDS RZ, [RZ] ;  /* 0x00000000fffff984 */ /* 0x000fe20000000800 */
[----:B------:R2:W-:Y:S01]  /*22f0*/  LDGSTS.E.BYPASS.LTC128B.128 [R207+0x100], [R56.64], !P6 ;  /* 0x0010000038cf7fae */ /* 0x0005e2000f101d52 */
[----:B------:R-:W-:-:S02]  /*2300*/  ISETP.LT.OR P6, PT, R0, 0x1, !P4 ;  /* 0x000000010000780c */ /* 0x000fc400067c1670 */
[----:B------:R-:W-:Y:S01]  /*2310*/  ISETP.LT.OR P4, PT, R0, 0x21, !P4 ;  /* 0x000000210000780c */ /* 0x000fe20006781670 */
[----:B------:R4:W-:Y:S01]  /*2320*/  LDGSTS.E.BYPASS.LTC128B.128 [R207+0x2100], [R56.64+0x80], !P0 ;  /* 0x0210008038cf7fae */ /* 0x0009e2000c101d52 */
[----:B-1----:R-:W-:Y:S01]  /*2330*/  HMMA.16816.F32.BF16 R32, R8, R28, RZ ;  /* 0x0000001c0820723c */ /* 0x002fe200000418ff */
[----:B------:R-:W-:-:S07]  /*2340*/  LOP3.LUT P0, RZ, R54, 0x4, RZ, 0xc0, !PT ;  /* 0x0000000436ff7812 */ /* 0x000fce000780c0ff */
[----:B------:R-:W-:Y:S01]  /*2350*/  HMMA.16816.F32.BF16 R28, R8, R30, RZ ;  /* 0x0000001e081c723c */ /* 0x000fe200000418ff */
[----:B------:R4:W-:Y:S01]  /*2360*/  LDGSTS.E.BYPASS.LTC128B.128 [R207+0x4100], [R56.64+0x100], !P6 ;  /* 0x0410010038cf7fae */ /* 0x0009e2000f101d52 */
[----:B------:R-:W-:Y:S01]  /*2370*/  ISETP.LT.OR P6, PT, R0, 0x21, P3 ;  /* 0x000000210000780c */ /* 0x000fe20001fc1670 */
[----:B------:R-:W-:-:S05]  /*2380*/  IMAD.MOV.U32 R0, RZ, RZ, 0x40 ;  /* 0x00000040ff007424 */ /* 0x000fca00078e00ff */
[----:B------:R-:W-:Y:S01]  /*2390*/  SEL R0, R0, 0xffffffc0, !P0 ;  /* 0xffffffc000007807 */ /* 0x000fe20004000000 */
[C---:B---3--:R-:W-:Y:S04]  /*23a0*/  HMMA.16816.F32.BF16 R24, R8.reuse, R20, RZ ;  /* 0x000000140818723c */ /* 0x048fe800000418ff */
[----:B------:R-:W-:Y:S02]  /*23b0*/  IMAD.IADD R200, R205, 0x1, R0 ;  /* 0x00000001cdc87824 */ /* 0x000fe400078e0200 */
[----:B------:R1:W-:Y:S01]  /*23c0*/  LDGSTS.E.BYPASS.LTC128B.128 [R207+0x1100], [R52.64], !P6 ;  /* 0x0110000034cf7fae */ /* 0x0003e2000f101d52 */
[----:B------:R-:W-:Y:S01]  /*23d0*/  IMAD.IADD R192, R0, 0x1, R204 ;  /* 0x0000000100c07824 */ /* 0x000fe200078e02cc */
[----:B--2---:R-:W-:Y:S02]  /*23e0*/  HMMA.16816.F32.BF16 R16, R8, R64, RZ ;  /* 0x000000400810723c */ /* 0x004fe400000418ff */
[----:B------:R1:W-:Y:S01]  /*23f0*/  LDGSTS.E.BYPASS.LTC128B.128 [R207+0x3100], [R52.64+0x80], !P5 ;  /* 0x0310008034cf7fae */ /* 0x0003e2000e901d52 */
[----:B------:R-:W-:-:S03]  /*2400*/  PLOP3.LUT P5, PT, PT, PT, UP0, 0x80, 0x0 ;  /* 0x000000000000781c */ /* 0x000fc60003faf008 */
[----:B------:R1:W-:Y:S01]  /*2410*/  LDGSTS.E.BYPASS.LTC128B.128 [R207+0x5100], [R52.64+0x100], !P4 ;  /* 0x0510010034cf7fae */ /* 0x0003e2000e101d52 */
[----:B------:R-:W-:Y:S01]  /*2420*/  PLOP3.LUT P4, PT, PT, PT, UP2, 0x80, 0x0 ;  /* 0x000000000000781c */ /* 0x000fe20003f8f028 */
[C---:B------:R-:W-:Y:S02]  /*2430*/  HMMA.16816.F32.BF16 R20, R8.reuse, R22, RZ ;  /* 0x000000160814723c */ /* 0x040fe400000418ff */
[----:B------:R-:W-:Y:S04]  /*2440*/  LDSM.16.M88.4 R72, [R200+0x6900] ;  /* 0x00690000c848783b */ /* 0x000fe80000000200 */
[----:B----4-:R-:W-:Y:S02]  /*2450*/  LDSM.16.M88.4 R56, [R201+0xc100] ;  /* 0x00c10000c938783b */ /* 0x010fe40000000200 */
[C---:B------:R-:W-:Y:S02]  /*2460*/  HMMA.16816.F32.BF16 R64, R8.reuse, R66, RZ ;  /* 0x000000420840723c */ /* 0x040fe400000418ff */
[----:B------:R-:W-:Y:S04]  /*2470*/  LDSM.16.M88.4 R68, [R200+0x7900] ;  /* 0x00790000c844783b */ /* 0x000fe80000000200 */
[----:B------:R-:W0:Y:S02]  /*2480*/  LDGDEPBAR ;  /* 0x00000000000079af */ /* 0x000e240000000000 */
[C---:B------:R-:W-:Y:S08]  /*2490*/  HMMA.16816.F32.BF16 R60, R8.reuse, R40, RZ ;  /* 0x00000028083c723c */ /* 0x040ff000000418ff */
[----:B------:R-:W-:Y:S01]  /*24a0*/  HMMA.16816.F32.BF16 R8, R8, R42, RZ ;  /* 0x0000002a0808723c */ /* 0x000fe200000418ff */
[----:B------:R-:W2:Y:S04]  /*24b0*/  LDSM.16.M88.4 R40, [R200+0x6100] ;  /* 0x00610000c828783b */ /* 0x000ea80000000200 */
[----:B-1----:R-:W-:Y:S03]  /*24c0*/  LDSM.16.M88.4 R52, [R192] ;  /* 0x00000000c034783b */ /* 0x002fe60000000200 */
[C---:B-----5:R-:W-:Y:S08]  /*24d0*/  HMMA.16816.F32.BF16 R32, R44.reuse, R12, R32 ;  /* 0x0000000c2c20723c */ /* 0x060ff00000041820 */
[C---:B------:R-:W-:Y:S01]  /*24e0*/  HMMA.16816.F32.BF16 R28, R44.reuse, R14, R28 ;  /* 0x0000000e2c1c723c */ /* 0x040fe2000004181c */
[----:B------:R-:W1:Y:S07]  /*24f0*/  LDSM.16.M88.4 R12, [R200+0x7100] ;  /* 0x00710000c80c783b */ /* 0x000e6e0000000200 */
[C---:B------:R-:W-:Y:S08]  /*2500*/  HMMA.16816.F32.BF16 R24, R44.reuse, R36, R24 ;  /* 0x000000242c18723c */ /* 0x040ff00000041818 */
[C---:B------:R-:W-:Y:S01]  /*2510*/  HMMA.16816.F32.BF16 R20, R44.reuse, R38, R20 ;  /* 0x000000262c14723c */ /* 0x040fe20000041814 */
[----:B------:R-:W3:Y:S07]  /*2520*/  LDSM.16.M88.4 R36, [R199+0xc100] ;  /* 0x00c10000c724783b */ /* 0x000eee0000000200 */
[C---:B------:R-:W-:Y:S08]  /*2530*/  HMMA.16816.F32.BF16 R16, R44.reuse, R76, R16 ;  /* 0x0000004c2c10723c */ /* 0x040ff00000041810 */
[C---:B------:R-:W-:Y:S01]  /*2540*/  HMMA.16816.F32.BF16 R64, R44.reuse, R78, R64 ;  /* 0x0000004e2c40723c */ /* 0x040fe20000041840 */
[----:B------:R-:W-:Y:S07]  /*2550*/  LDSM.16.M88.4 R76, [R205+0x9100] ;  /* 0x00910000cd4c783b */ /* 0x000fee0000000200 */
[C---:B------:R-:W-:Y:S08]  /*2560*/  HMMA.16816.F32.BF16 R60, R44.reuse, R48, R60 ;  /* 0x000000302c3c723c */ /* 0x040ff0000004183c */
[----:B------:R-:W-:Y:S01]  /*2570*/  HMMA.16816.F32.BF16 R8, R44, R50, R8 ;  /* 0x000000322c08723c */ /* 0x000fe20000041808 */
[----:B------:R-:W4:Y:S04]  /*2580*/  LDSM.16.M88.4 R48, [R192+0x800] ;  /* 0x00080000c030783b */ /* 0x000f280000000200 */
[----:B------:R-:W5:Y:S03]  /*2590*/  LDSM.16.M88.4 R44, [R192+0x1000] ;  /* 0x00100000c02c783b */ /* 0x000f660000000200 */
[C---:B--2---:R-:W-:Y:S08]  /*25a0*/  HMMA.16816.F32.BF16 R32, R56.reuse, R40, R32 ;  /* 0x000000283820723c */ /* 0x044ff00000041820 */
[C---:B------:R-:W-:Y:S01]  /*25b0*/  HMMA.16816.F32.BF16 R28, R56.reuse, R42, R28 ;  /* 0x0000002a381c723c */ /* 0x040fe2000004181c */
[----:B------:R-:W2:Y:S07]  /*25c0*/  LDSM.16.M88.4 R40, [R192+0x1800] ;  /* 0x00180000c028783b */ /* 0x000eae0000000200 */
[C---:B------:R-:W-:Y:S08]  /*25d0*/  HMMA.16816.F32.BF16 R24, R56.reuse, R72, R24 ;  /* 0x000000483818723c */ /* 0x040ff00000041818 */
[C---:B------:R-:W-:Y:S01]  /*25e0*/  HMMA.16816.F32.BF16 R20, R56.reuse, R74, R20 ;  /* 0x0000004a3814723c */ /* 0x040fe20000041814 */
[----:B------:R-:W-:Y:S07]  /*25f0*/  LDSM.16.M88.4 R72, [R206+0x10100] ;  /* 0x01010000ce48783b */ /* 0x000fee0000000200 */
[C---:B-1----:R-:W-:Y:S08]  /*2600*/  HMMA.16816.F32.BF16 R16, R56.reuse, R12, R16 ;  /* 0x0000000c3810723c */ /* 0x042ff00000041810 */
[C---:B------:R-:W-:Y:S01]  /*2610*/  HMMA.16816.F32.BF16 R64, R56.reuse, R14, R64 ;  /* 0x0000000e3840723c */ /* 0x040fe20000041840 */
[----:B------:R-:W1:Y:S07]  /*2620*/  LDSM.16.M88.4 R12, [R205+0x8100] ;  /* 0x00810000cd0c783b */ /* 0x000e6e0000000200 */
[C---:B------:R-:W-:Y:S08]  /*2630*/  HMMA.16816.F32.BF16 R60, R56.reuse, R68, R60 ;  /* 0x00000044383c723c */ /* 0x040ff0000004183c */
[----:B------:R-:W-:Y:S01]  /*2640*/  HMMA.16816.F32.BF16 R56, R56, R70, R8 ;  /* 0x000000463838723c */ /* 0x000fe20000041808 */
[----:B------:R-:W1:Y:S04]  /*2650*/  LDSM.16.M88.4 R8, [R205+0x8900] ;  /* 0x00890000cd08783b */ /* 0x000e680000000200 */
[----:B------:R-:W1:Y:S03]  /*2660*/  LDSM.16.M88.4 R68, [R205+0x9900] ;  /* 0x00990000cd44783b */ /* 0x000e660000000200 */
[C---:B---3--:R-:W-:Y:S08]  /*2670*/  HMMA.16816.F32.BF16 R32, R36.reuse, R52, R32 ;  /* 0x000000342420723c */ /* 0x048ff00000041820 */
[C---:B------:R-:W-:Y:S01]  /*2680*/  HMMA.16816.F32.BF16 R28, R36.reuse, R54, R28 ;  /* 0x00000036241c723c */ /* 0x040fe2000004181c */
[----:B------:R-:W-:Y:S07]  /*2690*/  LDSM.16.M88.4 R52, [R202+0x10100] ;  /* 0x01010000ca34783b */ /* 0x000fee0000000200 */
[C---:B----4-:R-:W-:Y:S08]  /*26a0*/  HMMA.16816.F32.BF16 R24, R36.reuse, R48, R24 ;  /* 0x000000302418723c */ /* 0x050ff00000041818 */
[C---:B------:R-:W-:Y:S01]  /*26b0*/  HMMA.16816.F32.BF16 R20, R36.reuse, R50, R20 ;  /* 0x000000322414723c */ /* 0x040fe20000041814 */
[----:B------:R-:W3:Y:S07]  /*26c0*/  LDSM.16.M88.4 R48, [R204+0x2000] ;  /* 0x00200000cc30783b */ /* 0x000eee0000000200 */
[C---:B-----5:R-:W-:Y:S08]  /*26d0*/  HMMA.16816.F32.BF16 R16, R36.reuse, R44, R16 ;  /* 0x0000002c2410723c */ /* 0x060ff00000041810 */
[C---:B------:R-:W-:Y:S01]  /*26e0*/  HMMA.16816.F32.BF16 R64, R36.reuse, R46, R64 ;  /* 0x0000002e2440723c */ /* 0x040fe20000041840 */
[----:B------:R-:W4:Y:S07]  /*26f0*/  LDSM.16.M88.4 R44, [R204+0x2800] ;  /* 0x00280000cc2c783b */ /* 0x000f2e0000000200 */
[C---:B--2---:R-:W-:Y:S08]  /*2700*/  HMMA.16816.F32.BF16 R60, R36.reuse, R40, R60 ;  /* 0x00000028243c723c */ /* 0x044ff0000004183c */
[----:B------:R-:W-:Y:S01]  /*2710*/  HMMA.16816.F32.BF16 R56, R36, R42, R56 ;  /* 0x0000002a2438723c */ /* 0x000fe20000041838 */
[----:B------:R-:W2:Y:S04]  /*2720*/  LDSM.16.M88.4 R40, [R204+0x3000] ;  /* 0x00300000cc28783b */ /* 0x000ea80000000200 */
[----:B------:R-:W5:Y:S03]  /*2730*/  LDSM.16.M88.4 R36, [R204+0x3800] ;  /* 0x00380000cc24783b */ /* 0x000f660000000200 */
[C---:B-1----:R-:W-:Y:S08]  /*2740*/  HMMA.16816.F32.BF16 R32, R72.reuse, R12, R32 ;  /* 0x0000000c4820723c */ /* 0x042ff00000041820 */
[C---:B------:R-:W-:Y:S01]  /*2750*/  HMMA.16816.F32.BF16 R28, R72.reuse, R14, R28 ;  /* 0x0000000e481c723c */ /* 0x040fe2000004181c */
[----:B------:R-:W-:Y:S07]  /*2760*/  LDSM.16.M88.4 R12, [R201+0x10100] ;  /* 0x01010000c90c783b */ /* 0x000fee0000000200 */
[C---:B------:R-:W-:Y:S08]  /*2770*/  HMMA.16816.F32.BF16 R24, R72.reuse, R8, R24 ;  /* 0x000000084818723c */ /* 0x040ff00000041818 */
[C---:B------:R-:W-:Y:S01]  /*2780*/  HMMA.16816.F32.BF16 R20, R72.reuse, R10, R20 ;  /* 0x0000000a4814723c */ /* 0x040fe20000041814 */
[----:B------:R-:W1:Y:S07]  /*2790*/  LDSM.16.M88.4 R8, [R200+0x8100] ;  /* 0x00810000c808783b */ /* 0x000e6e0000000200 */
[C---:B------:R-:W-:Y:S08]  /*27a0*/  HMMA.16816.F32.BF16 R16, R72.reuse, R76, R16 ;  /* 0x0000004c4810723c */ /* 0x040ff00000041810 */
[C---:B------:R-:W-:Y:S08]  /*27b0*/  HMMA.16816.F32.BF16 R64, R72.reuse, R78, R64 ;  /* 0x0000004e4840723c */ /* 0x040ff00000041840 */
[C---:B------:R-:W-:Y:S08]  /*27c0*/  HMMA.16816.F32.BF16 R60, R72.reuse, R68, R60 ;  /* 0x00000044483c723c */ /* 0x040ff0000004183c */
[----:B------:R-:W-:Y:S01]  /*27d0*/  HMMA.16816.F32.BF16 R56, R72, R70, R56 ;  /* 0x000000464838723c */ /* 0x000fe20000041838 */
[----:B------:R-:W-:Y:S07]  /*27e0*/  LDSM.16.M88.4 R68, [R192+0x3000] ;  /* 0x00300000c044783b */ /* 0x000fee0000000200 */
        /* <DEDUP_REMOVED lines=9> */
[C---:B-----5:R-:W-:Y:S08]  /*2880*/  HMMA.16816.F32.BF16 R60, R52.reuse, R36, R60 ;  /* 0x00000024343c723c */ /* 0x060ff0000004183c */
[----:B------:R-:W-:Y:S01]  /*2890*/  HMMA.16816.F32.BF16 R56, R52, R38, R56 ;  /* 0x000000263438723c */ /* 0x000fe20000041838 */
[----:B------:R-:W-:Y:S04]  /*28a0*/  LDSM.16.M88.4 R52, [R199+0x10100] ;  /* 0x01010000c734783b */ /* 0x000fe80000000200 */
[----:B------:R-:W5:Y:S03]  /*28b0*/  LDSM.16.M88.4 R36, [R192+0x2000] ;  /* 0x00200000c024783b */ /* 0x000f660000000200 */
        /* <DEDUP_REMOVED lines=8> */
[----:B------:R-:W-:Y:S07]  /*2940*/  LDSM.16.M88.4 R44, [R205+0xa100] ;  /* 0x00a10000cd2c783b */ /* 0x000fee0000000200 */
[----:B--2---:R-:W-:Y:S01]  /*2950*/  HMMA.16816.F32.BF16 R72, R12, R40, R60 ;  /* 0x000000280c48723c */ /* 0x004fe2000004183c */
[----:B------:R-:W2:Y:S07]  /*2960*/  LDSM.16.M88.4 R60, [R206+0x14100] ;  /* 0x01410000ce3c783b */ /* 0x000eae0000000200 */
[C---:B-----5:R-:W-:Y:S08]  /*2970*/  HMMA.16816.F32.BF16 R32, R52.reuse, R36, R32 ;  /* 0x000000243420723c */ /* 0x060ff00000041820 */
[----:B------:R-:W-:Y:S01]  /*2980*/  HMMA.16816.F32.BF16 R28, R52, R38, R28 ;  /* 0x00000026341c723c */ /* 0x000fe2000004181c */
[----:B------:R-:W4:Y:S07]  /*2990*/  LDSM.16.M88.4 R36, [R205+0xb100] ;  /* 0x00b10000cd24783b */ /* 0x000f2e0000000200 */
[----:B------:R-:W-:Y:S01]  /*29a0*/  HMMA.16816.F32.BF16 R56, R12, R42, R56 ;  /* 0x0000002a0c38723c */ /* 0x000fe20000041838 */
[----:B------:R-:W5:Y:S04]  /*29b0*/  LDSM.16.M88.4 R12, [R205+0xa900] ;  /* 0x00a90000cd0c783b */ /* 0x000f680000000200 */
[----:B------:R-:W-:Y:S03]  /*29c0*/  LDSM.16.M88.4 R40, [R202+0x14100] ;  /* 0x01410000ca28783b */ /* 0x000fe60000000200 */
[C---:B------:R-:W-:Y:S08]  /*29d0*/  HMMA.16816.F32.BF16 R16, R52.reuse, R68, R16 ;  /* 0x000000443410723c */ /* 0x040ff00000041810 */
[C---:B------:R-:W-:Y:S01]  /*29e0*/  HMMA.16816.F32.BF16 R64, R52.reuse, R70, R64 ;  /* 0x000000463440723c */ /* 0x040fe20000041840 */
[----:B------:R-:W4:Y:S07]  /*29f0*/  LDSM.16.M88.4 R68, [R205+0xb900] ;  /* 0x00b90000cd44783b */ /* 0x000f2e0000000200 */
[C---:B-1----:R-:W-:Y:S08]  /*2a00*/  HMMA.16816.F32.BF16 R24, R52.reuse, R8, R24 ;  /* 0x000000083418723c */ /* 0x042ff00000041818 */
[C---:B------:R-:W-:Y:S01]  /*2a10*/  HMMA.16816.F32.BF16 R20, R52.reuse, R10, R20 ;  /* 0x0000000a3414723c */ /* 0x040fe20000041814 */
[----:B------:R-:W1:Y:S07]  /*2a20*/  LDSM.16.M88.4 R8, [R204+0x4000] ;  /* 0x00400000cc08783b */ /* 0x000e6e0000000200 */
[C---:B---3--:R-:W-:Y:S08]  /*2a30*/  HMMA.16816.F32.BF16 R72, R52.reuse, R48, R72 ;  /* 0x000000303448723c */ /* 0x048ff00000041848 */
[----:B------:R-:W-:Y:S01]  /*2a40*/  HMMA.16816.F32.BF16 R56, R52, R50, R56 ;  /* 0x000000323438723c */ /* 0x000fe20000041838 */
[----:B------:R-:W-:Y:S07]  /*2a50*/  LDSM.16.M88.4 R52, [R204+0x5000] ;  /* 0x00500000cc34783b */ /* 0x000fee0000000200 */
[C---:B--2---:R-:W-:Y:S08]  /*2a60*/  HMMA.16816.F32.BF16 R32, R60.reuse, R44, R32 ;  /* 0x0000002c3c20723c */ /* 0x044ff00000041820 */
[C---:B------:R-:W-:Y:S01]  /*2a70*/  HMMA.16816.F32.BF16 R28, R60.reuse, R46, R28 ;  /* 0x0000002e3c1c723c */ /* 0x040fe2000004181c */
[----:B------:R-:W2:Y:S07]  /*2a80*/  LDSM.16.M88.4 R44, [R204+0x4800] ;  /* 0x00480000cc2c783b */ /* 0x000eae0000000200 */
[C---:B----4-:R-:W-:Y:S01]  /*2a90*/  HMMA.16816.F32.BF16 R48, R60.reuse, R36, R16 ;  /* 0x000000243c30723c */ /* 0x050fe20000041810 */
[----:B------:R-:W-:Y:S07]  /*2aa0*/  LDSM.16.M88.4 R16, [R201+0x14100] ;  /* 0x01410000c910783b */ /* 0x000fee0000000200 */
[C---:B------:R-:W-:Y:S01]  /*2ab0*/  HMMA.16816.F32.BF16 R64, R60.reuse, R38, R64 ;  /* 0x000000263c40723c */ /* 0x040fe20000041840 */
[----:B------:R-:W3:Y:S07]  /*2ac0*/  LDSM.16.M88.4 R36, [R204+0x5800] ;  /* 0x00580000cc24783b */ /* 0x000eee0000000200 */
[C---:B-----5:R-:W-:Y:S08]  /*2ad0*/  HMMA.16816.F32.BF16 R24, R60.reuse, R12, R24 ;  /* 0x0000000c3c18723c */ /* 0x060ff00000041818 */
[C---:B------:R-:W-:Y:S01]  /*2ae0*/  HMMA.16816.F32.BF16 R20, R60.reuse, R14, R20 ;  /* 0x0000000e3c14723c */ /* 0x040fe20000041814 */
[----:B------:R-:W4:Y:S07]  /*2af0*/  LDSM.16.M88.4 R12, [R200+0xa100] ;  /* 0x00a10000c80c783b */ /* 0x000f2e0000000200 */
[C---:B------:R-:W-:Y:S08]  /*2b00*/  HMMA.16816.F32.BF16 R72, R60.reuse, R68, R72 ;  /* 0x000000443c48723c */ /* 0x040ff00000041848 */
[----:B------:R-:W-:Y:S01]  /*2b10*/  HMMA.16816.F32.BF16 R56, R60, R70, R56 ;  /* 0x000000463c38723c */ /* 0x000fe20000041838 */
[----:B------:R-:W5:Y:S07]  /*2b20*/  LDSM.16.M88.4 R68, [R200+0xa900] ;  /* 0x00a90000c844783b */ /* 0x000f6e0000000200 */
[C---:B-1----:R-:W-:Y:S08]  /*2b30*/  HMMA.16816.F32.BF16 R32, R40.reuse, R8, R32 ;  /* 0x000000082820723c */ /* 0x042ff00000041820 */
[C---:B------:R-:W-:Y:S01]  /*2b40*/  HMMA.16816.F32.BF16 R60, R40.reuse, R10, R28 ;  /* 0x0000000a283c723c */ /* 0x040fe2000004181c */
[----:B------:R-:W-:Y:S04]  /*2b50*/  LDSM.16.M88.4 R8, [R199+0x14100] ;  /* 0x01410000c708783b */ /* 0x000fe80000000200 */
[----:B------:R-:W1:Y:S03]  /*2b60*/  LDSM.16.M88.4 R28, [R192+0x4000] ;  /* 0x00400000c01c783b */ /* 0x000e660000000200 */
[C---:B--2---:R-:W-:Y:S08]  /*2b70*/  HMMA.16816.F32.BF16 R24, R40.reuse, R44, R24 ;  /* 0x0000002c2818723c */ /* 0x044ff00000041818 */
[C---:B------:R-:W-:Y:S01]  /*2b80*/  HMMA.16816.F32.BF16 R20, R40.reuse, R46, R20 ;  /* 0x0000002e2814723c */ /* 0x040fe20000041814 */
[----:B------:R-:W2:Y:S07]  /*2b90*/  LDSM.16.M88.4 R44, [R200+0xb100] ;  /* 0x00b10000c82c783b */ /* 0x000eae0000000200 */
[C---:B---3--:R-:W-:Y:S08]  /*2ba0*/  HMMA.16816.F32.BF16 R72, R40.reuse, R36, R72 ;  /* 0x000000242848723c */ /* 0x048ff00000041848 */
[----:B------:R-:W-:Y:S01]  /*2bb0*/  HMMA.16816.F32.BF16 R56, R40, R38, R56 ;  /* 0x000000262838723c */ /* 0x000fe20000041838 */
[----:B------:R-:W3:Y:S07]  /*2bc0*/  LDSM.16.M88.4 R36, [R192+0x4800] ;  /* 0x00480000c024783b */ /* 0x000eee0000000200 */
[----:B----4-:R-:W-:Y:S08]  /*2bd0*/  HMMA.16816.F32.BF16 R32, R16, R12, R32 ;  /* 0x0000000c1020723c */ /* 0x010ff00000041820 */
[----:B------:R-:W-:Y:S08]  /*2be0*/  HMMA.16816.F32.BF16 R48, R40, R52, R48 ;  /* 0x000000342830723c */ /* 0x000ff00000041830 */
[----:B-----5:R-:W-:Y:S08]  /*2bf0*/  HMMA.16816.F32.BF16 R24, R16, R68, R24 ;  /* 0x000000441018723c */ /* 0x020ff00000041818 */
[----:B------:R-:W-:Y:S01]  /*2c00*/  HMMA.16816.F32.BF16 R64, R40, R54, R64 ;  /* 0x000000362840723c */ /* 0x000fe20000041840 */
[----:B------:R-:W4:Y:S07]  /*2c10*/  LDSM.16.M88.4 R40, [R192+0x5000] ;  /* 0x00500000c028783b */ /* 0x000f2e0000000200 */
[C---:B------:R-:W-:Y:S01]  /*2c20*/  HMMA.16816.F32.BF16 R60, R16.reuse, R14, R60 ;  /* 0x0000000e103c723c */ /* 0x040fe2000004183c */
[----:B------:R-:W5:Y:S07]  /*2c30*/  LDSM.16.M88.4 R12, [R200+0xb900] ;  /* 0x00b90000c80c783b */ /* 0x000f6e0000000200 */
[----:B------:R-:W-:Y:S08]  /*2c40*/  HMMA.16816.F32.BF16 R20, R16, R70, R20 ;  /* 0x000000461014723c */ /* 0x000ff00000041814 */
[----:B-1----:R-:W-:Y:S08]  /*2c50*/  HMMA.16816.F32.BF16 R32, R8, R28, R32 ;  /* 0x0000001c0820723c */ /* 0x002ff00000041820 */
[----:B--2---:R-:W-:Y:S08]  /*2c60*/  HMMA.16816.F32.BF16 R48, R16, R44, R48 ;  /* 0x0000002c1030723c */ /* 0x004ff00000041830 */
[C---:B---3--:R-:W-:Y:S07]  /*2c70*/  HMMA.16816.F32.BF16 R24, R8.reuse, R36, R24 ;  /* 0x000000240818723c */ /* 0x048fee0000041818 */
[----:B------:R-:W-:Y:S01]  /*2c80*/  LOP3.LUT R37, R80, 0xffffffe0, RZ, 0xc0, !PT ;  /* 0xffffffe050257812 */ /* 0x000fe200078ec0ff */
[----:B------:R-:W-:Y:S01]  /*2c90*/  HMMA.16816.F32.BF16 R60, R8, R30, R60 ;  /* 0x0000001e083c723c */ /* 0x000fe2000004183c */
[----:B------:R-:W1:Y:S01]  /*2ca0*/  LDSM.16.M88.4 R28, [R192+0x5800] ;  /* 0x00580000c01c783b */ /* 0x000e620000000200 */
[----:B------:R-:W-:Y:S01]  /*2cb0*/  FMUL.FTZ R0, R32, c[0x0][0x320] ;  /* 0x0000c80020007a20 */ /* 0x000fe20000410000 */
[----:B------:R-:W-:-:S04]  /*2cc0*/  DEPBAR.LE SB0, 0x0 ;  /* 0x000080000000791a */ /* 0x000fc80000000000 */
[----:B------:R-:W-:Y:S01]  /*2cd0*/  FMUL.FTZ R32, R34, c[0x0][0x320] ;  /* 0x0000c80022207a20 */ /* 0x000fe20000410000 */
[----:B------:R-:W-:Y:S01]  /*2ce0*/  HMMA.16816.F32.BF16 R20, R8, R38, R20 ;  /* 0x000000260814723c */ /* 0x000fe20000041814 */
[----:B------:R-:W-:Y:S01]  /*2cf0*/  SHF.R.S32.HI R34, RZ, 0x1f, R81 ;  /* 0x0000001fff227819 */ /* 0x000fe20000011451 */
[----:B------:R-:W-:Y:S01]  /*2d00*/  IMAD.IADD R36, R6, 0x1, -R83 ;  /* 0x0000000106247824 */ /* 0x000fe200078e0a53 */
[----:B------:R-:W2:Y:S01]  /*2d10*/  MUFU.TANH R0, R0 ;  /* 0x0000000000007308 */ /* 0x000ea20000002400 */
[----:B------:R-:W-:-:S03]  /*2d20*/  FMUL.FTZ R33, R33, c[0x0][0x320] ;  /* 0x0000c80021217a20 */ /* 0x000fc60000410000 */
[----:B------:R-:W-:Y:S01]  /*2d30*/  @P5 IMAD.WIDE.U32 R38, R7, UR5, R218 ;  /* 0x0000000507265c25 */ /* 0x000fe2000f8e00da */
[----:B----4-:R-:W-:Y:S01]  /*2d40*/  HMMA.16816.F32.BF16 R48, R8, R40, R48 ;  /* 0x000000280830723c */ /* 0x010fe20000041830 */
[----:B------:R-:W-:Y:S01]  /*2d50*/  LEA.HI R209, R36, R36, RZ, 0x1 ;  /* 0x0000002424d17211 */ /* 0x000fe200078f08ff */
[----:B------:R-:W-:Y:S01]  /*2d60*/  @UP0 UIMAD UR5, UR21, UR5, URZ ;  /* 0x00000005150502a4 */ /* 0x000fe2000f8e023f */
[----:B------:R-:W-:Y:S01]  /*2d70*/  FMUL.FTZ R24, R24, c[0x0][0x320] ;  /* 0x0000c80018187a20 */ /* 0x000fe20000410000 */
[----:B------:R-:W3:Y:S01]  /*2d80*/  MUFU.TANH R33, R33 ;  /* 0x0000002100217308 */ /* 0x000ee20000002400 */
[----:B------:R-:W-:Y:S01]  /*2d90*/  LOP3.LUT R209, R209, 0x1ffffffe, RZ, 0xc0, !PT ;  /* 0x1ffffffed1d17812 */ /* 0x000fe200078ec0ff */
[----:B------:R-:W-:Y:S01]  /*2da0*/  @UP0 UIMAD UR4, UR4, UR22, UR5 ;  /* 0x00000016040402a4 */ /* 0x000fe2000f8e0205 */
[----:B------:R-:W-:Y:S01]  /*2db0*/  LEA.HI R40, R34, R81, RZ, 0x3 ;  /* 0x0000005122287211 */ /* 0x000fe200078f18ff */
[----:B------:R-:W-:Y:S01]  /*2dc0*/  IMAD.IADD R34, R6, 0x1, -R37 ;  /* 0x0000000106227824 */ /* 0x000fe200078e0a25 */
[C---:B------:R-:W-:Y:S01]  /*2dd0*/  HMMA.16816.F32.BF16 R64, R16.reuse, R46, R64 ;  /* 0x0000002e1040723c */ /* 0x040fe20000041840 */
[----:B------:R-:W-:Y:S01]  /*2de0*/  FMUL.FTZ R37, R25, c[0x0][0x320] ;  /* 0x0000c80019257a20 */ /* 0x000fe20000410000 */
[----:B------:R-:W-:Y:S01]  /*2df0*/  LOP3.LUT R40, R40, 0xffffff8, RZ, 0xc0, !PT ;  /* 0x0ffffff828287812 */ /* 0x000fe200078ec0ff */
[----:B------:R-:W-:Y:S01]  /*2e00*/  IMAD.IADD R209, R36, 0x1, -R209 ;  /* 0x0000000124d17824 */ /* 0x000fe200078e0ad1 */
[----:B------:R-:W-:Y:S01]  /*2e10*/  SHF.R.S32.HI R25, RZ, 0x1f, R34 ;  /* 0x0000001fff197819 */ /* 0x000fe20000011422 */
[----:B------:R4:W1:Y:S02]  /*2e20*/  MUFU.TANH R7, R37 ;  /* 0x0000002500077308 */ /* 0x0008640000002400 */
[----:B------:R-:W-:Y:S01]  /*2e30*/  FMUL.FTZ R6, R20, c[0x0][0x320] ;  /* 0x0000c80014067a20 */ /* 0x000fe20000410000 */
[----:B-----5:R-:W-:Y:S01]  /*2e40*/  HMMA.16816.F32.BF16 R72, R16, R12, R72 ;  /* 0x0000000c1048723c */ /* 0x020fe20000041848 */
[----:B------:R-:W-:Y:S01]  /*2e50*/  LEA.HI R25, R25, R34, RZ, 0x2 ;  /* 0x0000002219197211 */ /* 0x000fe200078f10ff */
[----:B------:R-:W-:Y:S01]  /*2e60*/  IMAD.IADD R81, R81, 0x1, -R40 ;  /* 0x0000000151517824 */ /* 0x000fe200078e0a28 */
[----:B------:R-:W-:-:S02]  /*2e70*/  @P5 LEA R20, P0, R38, c[0x0][0x1c8], 0x1 ;  /* 0x0000720026145a11 */ /* 0x000fc400078008ff */
[C---:B------:R-:W-:Y:S01]  /*2e80*/  LEA.HI.SX32 R36, R25.reuse, UR7, 0x1e ;  /* 0x0000000719247c11 */ /* 0x040fe2000f8ff2ff */
[----:B------:R-:W1:Y:S01]  /*2e90*/  MUFU.TANH R32, R32 ;  /* 0x0000002000207308 */ /* 0x000e620000002400 */
[----:B------:R-:W-:Y:S01]  /*2ea0*/  LOP3.LUT R25, R25, 0x7ffffffc, RZ, 0xc0, !PT ;  /* 0x7ffffffc19197812 */ /* 0x000fe200078ec0ff */
[----:B------:R-:W-:Y:S01]  /*2eb0*/  HMMA.16816.F32.BF16 R56, R16, R14, R56 ;  /* 0x0000000e1038723c */ /* 0x000fe20000041838 */
[----:B------:R-:W-:Y:S02]  /*2ec0*/  FMUL.FTZ R12, R60, c[0x0][0x320] ;  /* 0x0000c8003c0c7a20 */ /* 0x000fe40000410000 */
[----:B------:R-:W-:Y:S02]  /*2ed0*/  IMAD R36, R81, 0x10, R36 ;  /* 0x0000001051247824 */ /* 0x000fe400078e0224 */
[----:B----4-:R-:W-:Y:S01]  /*2ee0*/  FMUL.FTZ R37, R21, c[0x0][0x320] ;  /* 0x0000c80015257a20 */ /* 0x010fe20000410000 */
[----:B------:R-:W-:Y:S01]  /*2ef0*/  @P5 IADD3 R21, R39, UR4, RZ ;  /* 0x0000000427155c10 */ /* 0x000fe2000fffe0ff */
[----:B------:R-:W-:Y:S01]  /*2f00*/  IMAD R209, R209, 0x8, R36 ;  /* 0x00000008d1d17824 */ /* 0x000fe200078e0224 */
[C---:B------:R-:W-:Y:S01]  /*2f10*/  HMMA.16816.F32.BF16 R64, R8.reuse, R42, R64 ;  /* 0x0000002a0840723c */ /* 0x040fe20000041840 */
[----:B------:R-:W-:Y:S01]  /*2f20*/  IMAD.U32 R15, RZ, RZ, UR13 ;  /* 0x0000000dff0f7e24 */ /* 0x000fe2000f8e00ff */
[----:B------:R-:W-:Y:S01]  /*2f30*/  @P5 LEA.HI.X R21, R38, c[0x0][0x1cc], R21, 0x1, P0 ;  /* 0x0000730026155a11 */ /* 0x000fe200000f0c15 */
[----:B------:R-:W-:Y:S01]  /*2f40*/  @P4 IMAD.HI.U32 R19, R209, c[0x0][0x2c8], RZ ;  /* 0x0000b200d1134a27 */ /* 0x000fe200078e00ff */
[----:B------:R-:W-:Y:S01]  /*2f50*/  PLOP3.LUT P0, PT, PT, PT, UP2, 0x80, 0x0 ;  /* 0x000000000000781c */ /* 0x000fe20003f0f028 */
[----:B------:R-:W-:Y:S01]  /*2f60*/  BAR.SYNC.DEFER_BLOCKING 0x0 ;  /* 0x0000000000007b1d */ /* 0x000fe20000010000 */
[----:B------:R-:W-:Y:S01]  /*2f70*/  @P5 LEA R16, P6, R15, R20, 0x1 ;  /* 0x000000140f105211 */ /* 0x000fe200078c08ff */
[----:B------:R-:W-:Y:S01]  /*2f80*/  IMAD.MOV.U32 R15, RZ, RZ, R209 ;  /* 0x000000ffff0f7224 */ /* 0x000fe200078e00d1 */
[C---:B-1----:R-:W-:Y:S01]  /*2f90*/  HMMA.16816.F32.BF16 R72, R8.reuse, R28, R72 ;  /* 0x0000001c0848723c */ /* 0x042fe20000041848 */
[----:B------:R-:W-:Y:S01]  /*2fa0*/  UIADD3 UR4, UR9, 0x1, -UR15 ;  /* 0x0000000109047890 */ /* 0x000fe2000fffe80f */
[----:B------:R-:W-:Y:S01]  /*2fb0*/  IMAD.IADD R216, R34, 0x1, -R25 ;  /* 0x0000000122d87824 */ /* 0x000fe200078e0a19 */
[----:B------:R-:W1:Y:S01]  /*2fc0*/  MUFU.TANH R12, R12 ;  /* 0x0000000c000c7308 */ /* 0x000e620000002400 */
[----:B------:R-:W-:Y:S01]  /*2fd0*/  FMUL.FTZ R13, R61, c[0x0][0x320] ;  /* 0x0000c8003d0d7a20 */ /* 0x000fe20000410000 */
[----:B------:R-:W-:Y:S01]  /*2fe0*/  ULDC UR15, c[0x0][0x324] ;  /* 0x0000c900000f7ab9 */ /* 0x000fe20000000800 */
[----:B------:R-:W-:Y:S01]  /*2ff0*/  IMAD.SHL.U32 R216, R216, 0x2, RZ ;  /* 0x00000002d8d87824 */ /* 0x000fe200078e00ff */
[----:B------:R-:W-:Y:S01]  /*3000*/  ULOP3.LUT UR15, URZ, UR15, URZ, 0x33, !UPT ;  /* 0x0000000f3f0f7292 */ /* 0x000fe2000f8e333f */
[----:B------:R-:W-:Y:S01]  /*3010*/  HMMA.16816.F32.BF16 R56, R8, R30, R56 ;  /* 0x0000001e0838723c */ /* 0x000fe20000041838 */
[----:B------:R-:W-:Y:S01]  /*3020*/  @P0 SHF.R.U32.HI R15, RZ, c[0x0][0x2cc], R19 ;  /* 0x0000b300ff0f0a19 */ /* 0x000fe20000011613 */
[----:B------:R-:W-:Y:S01]  /*3030*/  IMAD.U32 R19, RZ, RZ, UR4 ;  /* 0x00000004ff137e24 */ /* 0x000fe2000f8e00ff */
[----:B------:R-:W-:Y:S01]  /*3040*/  PLOP3.LUT P0, PT, PT, PT, UP1, 0x40, 0x0 ;  /* 0x000000000000781c */ /* 0x000fe20003f0e818 */
[----:B------:R-:W-:Y:S01]  /*3050*/  IMAD.U32 R17, RZ, RZ, UR13 ;  /* 0x0000000dff117e24 */ /* 0x000fe2000f8e00ff */
[----:B------:R-:W4:Y:S01]  /*3060*/  MUFU.TANH R13, R13 ;  /* 0x0000000d000d7308 */ /* 0x000f220000002400 */
[----:B------:R-:W5:Y:S01]  /*3070*/  SHFL.IDX PT, R8, R15, RZ, 0x1c1f ;  /* 0x001c1fff0f087589 */ /* 0x000f6200000e0000 */
[----:B------:R-:W-:Y:S01]  /*3080*/  IMAD.U32 R18, RZ, RZ, UR12 ;  /* 0x0000000cff127e24 */ /* 0x000fe2000f8e00ff */
[----:B------:R-:W-:Y:S01]  /*3090*/  IADD3 R19, R19, -UR16, -R216 ;  /* 0x8000001013137c10 */ /* 0x000fe2000fffe8d8 */
[----:B------:R-:W-:-:S02]  /*30a0*/  FMUL.FTZ R48, R48, c[0x0][0x320] ;  /* 0x0000c80030307a20 */ /* 0x000fc40000410000 */
[----:B------:R-:W-:Y:S01]  /*30b0*/  FMUL.FTZ R64, R64, c[0x0][0x320] ;  /* 0x0000c80040407a20 */ /* 0x000fe20000410000 */
[----:B------:R-:W-:Y:S01]  /*30c0*/  @P5 LEA.HI.X R17, R17, R21, R18, 0x1, P6 ;  /* 0x0000001511115211 */ /* 0x000fe200030f0c12 */
[----:B------:R-:W-:Y:S01]  /*30d0*/  FMUL.FTZ R65, R65, c[0x0][0x320] ;  /* 0x0000c80041417a20 */ /* 0x000fe20000410000 */
[----:B------:R-:W-:Y:S01]  /*30e0*/  @!PT LDS RZ, [RZ] ;  /* 0x00000000fffff984 */ /* 0x000fe20000000800 */
[----:B------:R-:W-:Y:S01]  /*30f0*/  @!PT LDS RZ, [RZ] ;  /* 0x00000000fffff984 */ /* 0x000fe20000000800 */
[----:B------:R1:W-:Y:S01]  /*3100*/  @P5 LDGSTS.E.BYPASS.LTC128B.128 [R207+0x6100], [R20.64], !P3 ;  /* 0x0610000014cf5fae */ /* 0x0003e2000d901d52 */
[----:B------:R-:W-:Y:S01]  /*3110*/  FMUL.FTZ R49, R49, c[0x0][0x320] ;  /* 0x0000c80031317a20 */ /* 0x000fe20000410000 */
[----:B------:R-:W1:Y:S01]  /*3120*/  MUFU.TANH R24, R24 ;  /* 0x0000001800187308 */ /* 0x000e620000002400 */
[----:B------:R-:W-:Y:S01]  /*3130*/  FMUL.FTZ R72, R72, c[0x0][0x320] ;  /* 0x0000c80048487a20 */ /* 0x000fe20000410000 */
[----:B------:R1:W-:Y:S01]  /*3140*/  @P5 LDGSTS.E.BYPASS.LTC128B.128 [R207+0x8100], [R20.64+0x80], !P2 ;  /* 0x0810008014cf5fae */ /* 0x0003e2000d101d52 */
[----:B------:R-:W-:-:S03]  /*3150*/  FMUL.FTZ R73, R73, c[0x0][0x320] ;  /* 0x0000c80049497a20 */ /* 0x000fc60000410000 */
[----:B------:R1:W-:Y:S02]  /*3160*/  @P5 LDGSTS.E.BYPASS.LTC128B.128 [R207+0xa100], [R20.64+0x100], !P1 ;  /* 0x0a10010014cf5fae */ /* 0x0003e4000c901d52 */
[----:B------:R-:W-:Y:S01]  /*3170*/  FMUL.FTZ R56, R56, c[0x0][0x320] ;  /* 0x0000c80038387a20 */ /* 0x000fe20000410000 */
[----:B------:R-:W1:Y:S01]  /*3180*/  MUFU.TANH R6, R6 ;  /* 0x0000000600067308 */ /* 0x000e620000002400 */
[----:B------:R-:W-:Y:S01]  /*3190*/  FMUL.FTZ R57, R57, c[0x0][0x320] ;  /* 0x0000c80039397a20 */ /* 0x000fe20000410000 */
[----:B------:R2:W-:Y:S04]  /*31a0*/  @P5 LDGSTS.E.BYPASS.LTC128B.128 [R207+0x7100], [R16.64], !P3 ;  /* 0x0710000010cf5fae */ /* 0x0005e8000d901d52 */
[----:B------:R2:W-:Y:S02]  /*31b0*/  @P5 LDGSTS.E.BYPASS.LTC128B.128 [R207+0x9100], [R16.64+0x80], !P2 ;  /* 0x0910008010cf5fae */ /* 0x0005e4000d101d52 */
[----:B------:R1:W1:Y:S02]  /*31c0*/  MUFU.TANH R14, R37 ;  /* 0x00000025000e7308 */ /* 0x0002640000002400 */
[----:B------:R2:W-:Y:S04]  /*31d0*/  @P5 LDGSTS.E.BYPASS.LTC128B.128 [R207+0xb100], [R16.64+0x100], !P1 ;  /* 0x0b10010010cf5fae */ /* 0x0005e8000c901d52 */
[----:B------:R-:W0:Y:S02]  /*31e0*/  LDGDEPBAR ;  /* 0x00000000000079af */ /* 0x000e240000000000 */
[----:B------:R2:W2:Y:S08]  /*31f0*/  MUFU.TANH R155, R48 ;  /* 0x00000030009b7308 */ /* 0x0004b00000002400 */
[----:B------:R3:W3:Y:S01]  /*3200*/  MUFU.TANH R161, R64 ;  /* 0x0000004000a17308 */ /* 0x0006e20000002400 */
[----:B-1----:R-:W-:-:S02]  /*3210*/  IADD3 R20, R19, c[0x0][0x328], RZ ;  /* 0x0000ca0013147a10 */ /* 0x002fc40007ffe0ff */
[----:B------:R-:W-:-:S03]  /*3220*/  IADD3 R19, R19, UR15, RZ ;  /* 0x0000000f13137c10 */ /* 0x000fc6000fffe0ff */
[--C-:B-----5:R-:W-:Y:S02]  /*3230*/  IMAD.IADD R25, R20, 0x1, R8.reuse ;  /* 0x0000000114197824 */ /* 0x120fe400078e0208 */
[----:B------:R1:W1:Y:S01]  /*3240*/  MUFU.TANH R157, R65 ;  /* 0x00000041009d7308 */ /* 0x0002620000002400 */
[----:B------:R-:W-:Y:S01]  /*3250*/  IMAD.IADD R21, R19, 0x1, R8 ;  /* 0x0000000113157824 */ /* 0x000fe200078e0208 */
[----:B--2---:R-:W-:-:S06]  /*3260*/  IADD3 R16, -R216, UR9, -R5 ;  /* 0x00000009d8107c10 */ /* 0x004fcc000fffe905 */
[----:B------:R2:W1:Y:S01]  /*3270*/  MUFU.TANH R163, R49 ;  /* 0x0000003100a37308 */ /* 0x0004620000002400 */
[----:B------:R-:W-:-:S07]  /*3280*/  IMNMX R25, R25, R16, PT ;  /* 0x0000001019197217 */ /* 0x000fce0003800200 */
[----:B------:R2:W1:Y:S08]  /*3290*/  MUFU.TANH R167, R72 ;  /* 0x0000004800a77308 */ /* 0x0004700000002400 */
[----:B------:R2:W1:Y:S08]  /*32a0*/  MUFU.TANH R165, R73 ;  /* 0x0000004900a57308 */ /* 0x0004700000002400 */
[----:B------:R2:W1:Y:S08]  /*32b0*/  MUFU.TANH R143, R56 ;  /* 0x00000038008f7308 */ /* 0x0004700000002400 */
[----:B------:R2:W1:Y:S01]  /*32c0*/  MUFU.TANH R141, R57 ;  /* 0x00000039008d7308 */ /* 0x0004620000002400 */
[----:B------:R-:W-:Y:S05]  /*32d0*/  @P0 BRA `(.L_x_231) ;  /* 0x0000016000000947 */ /* 0x000fea0003800000 */
[----:B---34-:R-:W-:Y:S01]  /*32e0*/  IMAD.U32 R9, RZ, RZ, UR16 ;  /* 0x00000010ff097e24 */ /* 0x018fe2000f8e00ff */
[----:B------:R-:W-:Y:S04]  /*32f0*/  BSSY B0, `(.L_x_232) ;  /* 0x000000f000007945 */ /* 0x000fe80003800000 */
[----:B------:R-:W-:-:S04]  /*3300*/  IADD3 R10, -R9, UR9, R8 ;  /* 0x00000009090a7c10 */ /* 0x000fc8000fffe108 */
[----:B------:R-:W-:-:S13]  /*3310*/  ISETP.GT.AND P0, PT, R10, -0x1, PT ;  /* 0xffffffff0a00780c */ /* 0x000fda0003f04270 */
[----:B------:R-:W-:Y:S05]  /*3320*/  @P0 BRA `(.L_x_233) ;  /* 0x0000007000000947 */ /* 0x000fea0003800000 */
[----:B------:R-:W-:Y:S01]  /*3330*/  IMAD.MOV.U32 R8, RZ, RZ, c[0x0][0x32c] ;  /* 0x0000cb00ff087624 */ /* 0x000fe200078e00ff */
[----:B------:R-:W-:-:S04]  /*3340*/  LOP3.LUT R10, RZ, R10, RZ, 0x33, !PT ;  /* 0x0000000aff0a7212 */ /* 0x000fc800078e33ff */
[----:B------:R-:W-:-:S13]  /*3350*/  ISETP.NE.AND P0, PT, R8, 0x1, PT ;  /* 0x000000010800780c */ /* 0x000fda0003f05270 */
[----:B------:R-:W-:-:S05]  /*3360*/  @P0 IMAD.HI.U32 R8, R10, c[0x0][0x330], RZ ;  /* 0x0000cc000a080a27 */ /* 0x000fca00078e00ff */
[----:B------:R-:W-:-:S04]  /*3370*/  @P0 SHF.R.U32.HI R10, RZ, c[0x0][0x334], R8 ;  /* 0x0000cd00ff0a0a19 */ /* 0x000fc80000011608 */
[----:B------:R-:W-:Y:S01]  /*3380*/  LOP3.LUT R10, RZ, R10, RZ, 0x33, !PT ;  /* 0x0000000aff0a7212 */ /* 0x000fe200078e33ff */
[----:B------:R-:W-:Y:S05]  /*3390*/  BRA `(.L_x_234) ;  /* 0x0000004000007947 */ /* 0x000fea0003800000 */
.L_x_233:
[----:B------:R-:W-:-:S04]  /*33a0*/  MOV R8, c[0x0][0x32c] ;  /* 0x0000cb0000087a02 */ /* 0x000fc80000000f00 */
[----:B------:R-:W-:-:S13]  /*33b0*/  ISETP.NE.AND P0, PT, R8, 0x1, PT ;  /* 0x000000010800780c */ /* 0x000fda0003f05270 */
[----:B------:R-:W-:-:S05]  /*33c0*/  @P0 IMAD.HI.U32 R8, R10, c[0x0][0x330], RZ ;  /* 0x0000cc000a080a27 */ /* 0x000fca00078e00ff */
[----:B------:R-:W-:Y:S02]  /*33d0*/  @P0 SHF.R.U32.HI R10, RZ, c[0x0][0x334], R8 ;  /* 0x0000cd00ff0a0a19 */ /* 0x000fe40000011608 */
.L_x_234:
[----:B------:R-:W-:Y:S05]  /*33e0*/  BSYNC B0 ;  /* 0x0000000000007941 */ /* 0x000fea0003800000 */
.L_x_232:
[----:B------:R-:W-:-:S04]  /*33f0*/  IMAD R9, R10, c[0x0][0x32c], -R5 ;  /* 0x0000cb000a097a24 */ /* 0x000fc800078e0a05 */
[----:B------:R-:W-:-:S05]  /*3400*/  IMAD.IADD R10, R9, 0x1, -R216 ;  /* 0x00000001090a7824 */ /* 0x000fca00078e0ad8 */
[----:B------:R-:W-:Y:S02]  /*3410*/  IADD3 R8, R10, c[0x0][0x32c], RZ ;  /* 0x0000cb000a087a10 */ /* 0x000fe40007ffe0ff */
[----:B------:R-:W-:Y:S02]  /*3420*/  IMNMX R21, R21, R10, !PT ;  /* 0x0000000a15157217 */ /* 0x000fe40007800200 */
[----:B------:R-:W-:Y:S02]  /*3430*/  IMNMX R25, R25, R8, PT ;  /* 0x0000000819197217 */ /* 0x000fe40003800200 */
.L_x_231:
[----:B---34-:R-:W-:Y:S01]  /*3440*/  ISETP.LT.AND P0, PT, RZ, UR14, PT ;  /* 0x0000000eff007c0c */ /* 0x018fe2000bf01270 */
[----:B------:R-:W-:Y:S02]  /*3450*/  FMUL.FTZ R9, R22, c[0x0][0x320] ;  /* 0x0000c80016097a20 */ /* 0x000fe40000410000 */
[----:B------:R-:W-:Y:S01]  /*3460*/  FMUL.FTZ R22, R23, c[0x0][0x320] ;  /* 0x0000c80017167a20 */ /* 0x000fe20000410000 */
[C---:B------:R-:W-:Y:S01]  /*3470*/  ISETP.GT.AND P5, PT, R21.reuse, RZ, P0 ;  /* 0x000000ff1500720c */ /* 0x040fe200007a4270 */
[----:B------:R3:W4:Y:S01]  /*3480*/  SHFL.IDX PT, R23, R15, 0x1, 0x1c1f ;  /* 0x003c1f000f177f89 */ /* 0x00072200000e0000 */
[----:B------:R-:W-:Y:S01]  /*3490*/  ISETP.GT.AND P4, PT, R21, 0x1, P0 ;  /* 0x000000011500780c */ /* 0x000fe20000784270 */
[----:B------:R-:W-:Y:S01]  /*34a0*/  FMUL.FTZ R10, R26, c[0x0][0x320] ;  /* 0x0000c8001a0a7a20 */ /* 0x000fe20000410000 */
[----:B------:R-:W-:Y:S01]  /*34b0*/  ISETP.LT.OR P5, PT, R25, 0x1, P5 ;  /* 0x000000011900780c */ /* 0x000fe20002fa1670 */
[----:B------:R-:W-:Y:S01]  /*34c0*/  FMUL.FTZ R8, R27, c[0x0][0x320] ;  /* 0x0000c8001b087a20 */ /* 0x000fe20000410000 */
[----:B------:R-:W-:Y:S01]  /*34d0*/  ISETP.LT.OR P4, PT, R25, 0x2, P4 ;  /* 0x000000021900780c */ /* 0x000fe20002781670 */
[----:B------:R-:W-:Y:S01]  /*34e0*/  FMUL.FTZ R26, R63, c[0x0][0x320] ;  /* 0x0000c8003f1a7a20 */ /* 0x000fe20000410000 */
[----:B------:R-:W-:Y:S01]  /*34f0*/  FSEL R18, R0, -INF , !P5 ;  /* 0xff80000000127808 */ /* 0x000fe20006800000 */
[----:B------:R-:W-:Y:S01]  /*3500*/  FMUL.FTZ R27, R35, c[0x0][0x320] ;  /* 0x0000c800231b7a20 */ /* 0x000fe20000410000 */
[C---:B------:R-:W-:Y:S01]  /*3510*/  ISETP.GT.AND P6, PT, R21.reuse, 0x8, P0 ;  /* 0x000000081500780c */ /* 0x040fe200007c4270 */
[----:B------:R5:W2:Y:S01]  /*3520*/  MUFU.TANH R0, R9 ;  /* 0x0000000900007308 */ /* 0x000aa20000002400 */
        /* <DEDUP_REMOVED lines=9> */
[----:B------:R-:W-:Y:S01]  /*35c0*/  FMUL.FTZ R74, R74, c[0x0][0x320] ;  /* 0x0000c8004a4a7a20 */ /* 0x000fe20000410000 */
[----:B------:R-:W-:Y:S01]  /*35d0*/  ISETP.LT.OR P4, PT, R25, 0x11, P4 ;  /* 0x000000111900780c */ /* 0x000fe20002781670 */
[----:B------:R-:W-:Y:S01]  /*35e0*/  FMUL.FTZ R75, R75, c[0x0][0x320] ;  /* 0x0000c8004b4b7a20 */ /* 0x000fe20000410000 */
[----:B------:R-:W-:Y:S01]  /*35f0*/  FSEL R17, R12, -INF , !P6 ;  /* 0xff8000000c117808 */ /* 0x000fe20007000000 */
[----:B------:R-:W-:Y:S01]  /*3600*/  FMUL.FTZ R58, R58, c[0x0][0x320] ;  /* 0x0000c8003a3a7a20 */ /* 0x000fe20000410000 */
[----:B---3--:R-:W-:Y:S01]  /*3610*/  FSEL R15, R13, -INF , !P5 ;  /* 0xff8000000d0f7808 */ /* 0x008fe20006800000 */
[----:B------:R-:W-:Y:S01]  /*3620*/  FMUL.FTZ R59, R59, c[0x0][0x320] ;  /* 0x0000c8003b3b7a20 */ /* 0x000fe20000410000 */
[----:B------:R-:W-:Y:S01]  /*3630*/  ISETP.GT.AND P6, PT, R21, 0x11, P0 ;  /* 0x000000111500780c */ /* 0x000fe200007c4270 */
[----:B------:R3:W1:Y:S01]  /*3640*/  MUFU.TANH R162, R51 ;  /* 0x0000003300a27308 */ /* 0x0006620000002400 */
[----:B------:R-:W-:Y:S01]  /*3650*/  FSEL R13, R24, -INF , !P4 ;  /* 0xff800000180d7808 */ /* 0x000fe20006000000 */
[----:B----4-:R-:W-:Y:S01]  /*3660*/  IMAD.IADD R19, R19, 0x1, R23 ;  /* 0x0000000113137824 */ /* 0x010fe200078e0217 */
[----:B------:R-:W-:-:S02]  /*3670*/  ISETP.GT.AND P4, PT, R21, 0x19, P0 ;  /* 0x000000191500780c */ /* 0x000fc40000784270 */
[C---:B------:R-:W-:Y:S02]  /*3680*/  ISETP.LT.OR P6, PT, R25.reuse, 0x12, P6 ;  /* 0x000000121900780c */ /* 0x040fe400037c1670 */
[----:B------:R-:W-:Y:S01]  /*3690*/  ISETP.LT.OR P4, PT, R25, 0x1a, P4 ;  /* 0x0000001a1900780c */ /* 0x000fe20002781670 */
[----:B------:R3:W4:Y:S01]  /*36a0*/  MUFU.TANH R172, R50 ;  /* 0x0000003200ac7308 */ /* 0x0007220000002400 */
[----:B------:R-:W-:Y:S02]  /*36b0*/  ISETP.GT.AND P5, PT, R21, 0x18, P0 ;  /* 0x000000181500780c */ /* 0x000fe400007a4270 */
[----:B------:R-:W-:Y:S02]  /*36c0*/  FSEL R11, R7, -INF , !P6 ;  /* 0xff800000070b7808 */ /* 0x000fe40007000000 */
[----:B------:R-:W-:Y:S02]  /*36d0*/  FSEL R7, R14, -INF , !P4 ;  /* 0xff8000000e077808 */ /* 0x000fe40006000000 */
[----:B------:R-:W-:Y:S01]  /*36e0*/  ISETP.GT.AND P4, PT, R21, 0x28, P0 ;  /* 0x000000281500780c */ /* 0x000fe20000784270 */
[----:B------:R-:W1:Y:S01]  /*36f0*/  MUFU.TANH R10, R10 ;  /* 0x0000000a000a7308 */ /* 0x000e620000002400 */
[----:B------:R-:W-:-:S02]  /*3700*/  ISETP.LT.OR P5, PT, R25, 0x19, P5 ;  /* 0x000000191900780c */ /* 0x000fc40002fa1670 */
[----:B------:R-:W-:Y:S02]  /*3710*/  ISETP.LT.OR P4, PT, R25, 0x29, P4 ;  /* 0x000000291900780c */ /* 0x000fe40002781670 */
[----:B-----5:R-:W-:Y:S01]  /*3720*/  FSEL R9, R6, -INF , !P5 ;  /* 0xff80000006097808 */ /* 0x020fe20006800000 */
[----:B------:R-:W-:Y:S01]  /*3730*/  FMUL.FTZ R6, R62, c[0x0][0x320] ;  /* 0x0000c8003e067a20 */ /* 0x000fe20000410000 */
[C---:B------:R-:W-:Y:S01]  /*3740*/  ISETP.GT.AND P6, PT, R21.reuse, 0x20, P0 ;  /* 0x000000201500780c */ /* 0x040fe200007c4270 */
[----:B------:R-:W1:Y:S01]  /*3750*/  MUFU.TANH R8, R8 ;  /* 0x0000000800087308 */ /* 0x000e620000002400 */
[----:B------:R-:W-:Y:S02]  /*3760*/  ISETP.GT.AND P5, PT, R21, 0x21, P0 ;  /* 0x000000211500780c */ /* 0x000fe400007a4270 */
[----:B------:R-:W-:Y:S02]  /*3770*/  FSEL R161, R161, -INF , !P4 ;  /* 0xff800000a1a17808 */ /* 0x000fe40006000000 */
[----:B------:R-:W-:-:S02]  /*3780*/  ISETP.GT.AND P4, PT, R21, 0x31, P0 ;  /* 0x000000311500780c */ /* 0x000fc40000784270 */
[C---:B------:R-:W-:Y:S01]  /*3790*/  ISETP.LT.OR P6, PT, R25.reuse, 0x21, P6 ;  /* 0x000000211900780c */ /* 0x040fe200037c1670 */
[----:B------:R3:W1:Y:S01]  /*37a0*/  MUFU.TANH R170, R66 ;  /* 0x0000004200aa7308 */ /* 0x0006620000002400 */
[C---:B------:R-:W-:Y:S02]  /*37b0*/  ISETP.LT.OR P5, PT, R25.reuse, 0x22, P5 ;  /* 0x000000221900780c */ /* 0x040fe40002fa1670 */
[----:B------:R-:W-:Y:S02]  /*37c0*/  ISETP.LT.OR P4, PT, R25, 0x32, P4 ;  /* 0x000000321900780c */ /* 0x000fe40002781670 */
[----:B------:R-:W-:Y:S02]  /*37d0*/  FSEL R155, R155, -INF , !P6 ;  /* 0xff8000009b9b7808 */ /* 0x000fe40007000000 */
[----:B-1----:R-:W-:Y:S01]  /*37e0*/  FSEL R163, R163, -INF , !P5 ;  /* 0xff800000a3a37808 */ /* 0x002fe20006800000 */
[----:B------:R3:W1:Y:S01]  /*37f0*/  MUFU.TANH R164, R67 ;  /* 0x0000004300a47308 */ /* 0x0006620000002400 */
[----:B------:R-:W-:-:S02]  /*3800*/  ISETP.GT.AND P6, PT, R21, 0x29, P0 ;  /* 0x000000291500780c */ /* 0x000fc400007c4270 */
[----:B------:R-:W-:Y:S02]  /*3810*/  ISETP.GT.AND P5, PT, R21, 0x30, P0 ;  /* 0x000000301500780c */ /* 0x000fe400007a4270 */
[----:B------:R-:W-:Y:S02]  /*3820*/  FSEL R165, R165, -INF , !P4 ;  /* 0xff800000a5a57808 */ /* 0x000fe40006000000 */
[----:B------:R-:W-:Y:S01]  /*3830*/  PLOP3.LUT P4, PT, PT, PT, UP1, 0x40, 0x0 ;  /* 0x000000000000781c */ /* 0x000fe20003f8e818 */
[----:B------:R-:W1:Y:S01]  /*3840*/  MUFU.TANH R26, R26 ;  /* 0x0000001a001a7308 */ /* 0x000e620000002400 */
[C---:B------:R-:W-:Y:S02]  /*3850*/  ISETP.LT.OR P6, PT, R25.reuse, 0x2a, P6 ;  /* 0x0000002a1900780c */ /* 0x040fe400037c1670 */
[----:B------:R-:W-:Y:S02]  /*3860*/  ISETP.LT.OR P5, PT, R25, 0x31, P5 ;  /* 0x000000311900780c */ /* 0x000fe40002fa1670 */
[----:B------:R-:W-:-:S02]  /*3870*/  FSEL R157, R157, -INF , !P6 ;  /* 0xff8000009d9d7808 */ /* 0x000fc40007000000 */
[----:B------:R-:W-:Y:S01]  /*3880*/  FSEL R167, R167, -INF , !P5 ;  /* 0xff800000a7a77808 */ /* 0x000fe20006800000 */
[----:B------:R-:W1:Y:S01]  /*3890*/  MUFU.TANH R27, R27 ;  /* 0x0000001b001b7308 */ /* 0x000e620000002400 */
[C---:B------:R-:W-:Y:S02]  /*38a0*/  ISETP.GT.AND P6, PT, R21.reuse, 0x38, P0 ;  /* 0x000000381500780c */ /* 0x040fe400007c4270 */
[----:B------:R-:W-:Y:S01]  /*38b0*/  ISETP.GT.AND P5, PT, R21, 0x39, P0 ;  /* 0x000000391500780c */ /* 0x000fe200007a4270 */
[----:B------:R-:W-:Y:S01]  /*38c0*/  IMAD.IADD R21, R20, 0x1, R23 ;  /* 0x0000000114157824 */ /* 0x000fe200078e0217 */
[C---:B------:R-:W-:Y:S02]  /*38d0*/  ISETP.LT.OR P6, PT, R25.reuse, 0x39, P6 ;  /* 0x000000391900780c */ /* 0x040fe400037c1670 */
[----:B------:R-:W-:Y:S01]  /*38e0*/  ISETP.LT.OR P5, PT, R25, 0x3a, P5 ;  /* 0x0000003a1900780c */ /* 0x000fe20002fa1670 */
[----:B------:R3:W1:Y:S01]  /*38f0*/  MUFU.TANH R166, R74 ;  /* 0x0000004a00a67308 */ /* 0x0006620000002400 */
[----:B------:R-:W-:-:S02]  /*3900*/  IMNMX R21, R21, R16, PT ;  /* 0x0000001015157217 */ /* 0x000fc40003800200 */
[----:B------:R-:W-:Y:S02]  /*3910*/  FSEL R143, R143, -INF , !P6 ;  /* 0xff8000008f8f7808 */ /* 0x000fe40007000000 */
[----:B------:R-:W-:-:S03]  /*3920*/  FSEL R141, R141, -INF , !P5 ;  /* 0xff8000008d8d7808 */ /* 0x000fc60006800000 */
[----:B------:R3:W1:Y:S08]  /*3930*/  MUFU.TANH R142, R75 ;  /* 0x0000004b008e7308 */ /* 0x0006700000002400 */
[----:B------:R-:W1:Y:S08]  /*3940*/  MUFU.TANH R22, R22 ;  /* 0x0000001600167308 */ /* 0x000e700000002400 */
[----:B------:R3:W1:Y:S08]  /*3950*/  MUFU.TANH R140, R58 ;  /* 0x0000003a008c7308 */ /* 0x0006700000002400 */
[----:B------:R3:W1:Y:S08]  /*3960*/  MUFU.TANH R160, R59 ;  /* 0x0000003b00a07308 */ /* 0x0006700000002400 */
[----:B------:R-:W1:Y:S01]  /*3970*/  MUFU.TANH R6, R6 ;  /* 0x0000000600067308 */ /* 0x000e620000002400 */
[----:B------:R-:W-:Y:S05]  /*3980*/  @P4 BRA `(.L_x_235) ;  /* 0x0000016000004947 */ /* 0x000fea0003800000 */
[----:B--2-4-:R-:W-:Y:S01]  /*3990*/  IMAD.U32 R12, RZ, RZ, UR16 ;  /* 0x00000010ff0c7e24 */ /* 0x014fe2000f8e00ff */
        /* <DEDUP_REMOVED lines=11> */
.L_x_237:
[----:B------:R-:W-:-:S04]  /*3a50*/  MOV R12, c[0x0][0x32c] ;  /* 0x0000cb00000c7a02 */ /* 0x000fc80000000f00 */
[----:B------:R-:W-:-:S13]  /*3a60*/  ISETP.NE.AND P4, PT, R12, 0x1, PT ;  /* 0x000000010c00780c */ /* 0x000fda0003f85270 */
[----:B------:R-:W-:-:S05]  /*3a70*/  @P4 IMAD.HI.U32 R12, R14, c[0x0][0x330], RZ ;  /* 0x0000cc000e0c4a27 */ /* 0x000fca00078e00ff */
[----:B------:R-:W-:Y:S02]  /*3a80*/  @P4 SHF.R.U32.HI R14, RZ, c[0x0][0x334], R12 ;  /* 0x0000cd00ff0e4a19 */ /* 0x000fe4000001160c */
.L_x_238:
[----:B------:R-:W-:Y:S05]  /*3a90*/  BSYNC B0 ;  /* 0x0000000000007941 */ /* 0x000fea0003800000 */
.L_x_236:
[----:B------:R-:W-:-:S04]  /*3aa0*/  IMAD R5, R14, c[0x0][0x32c], -R5 ;  /* 0x0000cb000e057a24 */ /* 0x000fc800078e0a05 */
[----:B------:R-:W-:-:S05]  /*3ab0*/  IMAD.IADD R14, R5, 0x1, -R216 ;  /* 0x00000001050e7824 */ /* 0x000fca00078e0ad8 */
[----:B------:R-:W-:Y:S02]  /*3ac0*/  IADD3 R12, R14, c[0x0][0x32c], RZ ;  /* 0x0000cb000e0c7a10 */ /* 0x000fe40007ffe0ff */
[----:B------:R-:W-:Y:S02]  /*3ad0*/  IMNMX R19, R19, R14, !PT ;  /* 0x0000000e13137217 */ /* 0x000fe40007800200 */
[----:B------:R-:W-:Y:S02]  /*3ae0*/  IMNMX R21, R21, R12, PT ;  /* 0x0000000c15157217 */ /* 0x000fe40003800200 */
.L_x_235:
[C---:B--2-4-:R-:W-:Y:S01]  /*3af0*/  ISETP.GT.AND P4, PT, R19.reuse, 0x8, P0 ;  /* 0x000000081300780c */ /* 0x054fe20000784270 */
[----:B------:R-:W-:Y:S01]  /*3b00*/  IMAD.SHL.U32 R203, R4, 0x2, RZ ;  /* 0x0000000204cb7824 */ /* 0x000fe200078e00ff */
[----:B------:R-:W-:Y:S01]  /*3b10*/  ISETP.GT.AND P5, PT, R19, 0x9, P0 ;  /* 0x000000091300780c */ /* 0x000fe200007a4270 */
[----:B------:R-:W-:Y:S01]  /*3b20*/  @UP2 USHF.L.U32 UR17, UR17, 0x7, URZ ;  /* 0x0000000711112899 */ /* 0x000fe2000800063f */
[----:B------:R-:W-:Y:S01]  /*3b30*/  ISETP.LT.OR P4, PT, R21, 0x9, P4 ;  /* 0x000000091500780c */ /* 0x000fe20002781670 */
[--C-:B------:R-:W-:Y:S01]  /*3b40*/  IMAD R197, R3, 0x2, R203.reuse ;  /* 0x0000000203c57824 */ /* 0x100fe200078e02cb */
[----:B------:R-:W-:Y:S01]  /*3b50*/  ISETP.LT.OR P5, PT, R21, 0xa, P5 ;  /* 0x0000000a1500780c */ /* 0x000fe20002fa1670 */
[----:B------:R-:W-:Y:S01]  /*3b60*/  LDSM.16.MT88.4 R40, [R203+0x2100] ;  /* 0x00210000cb28783b */ /* 0x000fe20000004200 */
[----:B-1----:R-:W-:Y:S01]  /*3b70*/  FSEL R16, R6, -INF , !P4 ;  /* 0xff80000006107808 */ /* 0x002fe20006000000 */
[----:B------:R-:W-:Y:S01]  /*3b80*/  IMAD R198, R2, 0x2, R203 ;  /* 0x0000000202c67824 */ /* 0x000fe200078e02cb */
[----:B------:R-:W-:Y:S01]  /*3b90*/  FMNMX.FTZ R12, R18, R33, !PT ;  /* 0x00000021120c7209 */ /* 0x000fe20007810000 */
[----:B---3--:R-:W-:Y:S01]  /*3ba0*/  LDSM.16.MT88.4 R56, [R197+0x2100] ;  /* 0x00210000c538783b */ /* 0x008fe20000004200 */
[----:B------:R-:W-:Y:S01]  /*3bb0*/  FSEL R6, R26, -INF , !P5 ;  /* 0xff8000001a067808 */ /* 0x000fe20006800000 */
[----:B------:R-:W-:Y:S01]  /*3bc0*/  IMAD R196, R3, 0x2, R198 ;  /* 0x0000000203c47824 */ /* 0x000fe200078e02c6 */
[C---:B------:R-:W-:Y:S01]  /*3bd0*/  ISETP.GT.AND P6, PT, R19.reuse, 0x1, P0 ;  /* 0x000000011300780c */ /* 0x040fe200007c4270 */
[----:B------:R-:W-:Y:S01]  /*3be0*/  LDSM.16.MT88.4 R124, [R203+0x100] ;  /* 0x00010000cb7c783b */ /* 0x000fe20000004200 */
[----:B------:R-:W-:Y:S01]  /*3bf0*/  ISETP.GT.AND P5, PT, R19, RZ, P0 ;  /* 0x000000ff1300720c */ /* 0x000fe200007a4270 */
[----:B------:R-:W-:Y:S01]  /*3c00*/  ULDC.64 UR4, c[0x0][0x2c8] ;  /* 0x0000b20000047ab9 */ /* 0x000fe20000000a00 */
[----:B------:R-:W-:Y:S01]  /*3c10*/  FMNMX.FTZ R12, R17, R12, !PT ;  /* 0x0000000c110c7209 */ /* 0x000fe20007810000 */
[----:B------:R-:W-:Y:S01]  /*3c20*/  LDSM.16.MT88.4 R116, [R198+0x100] ;  /* 0x00010000c674783b */ /* 0x000fe20000004200 */
[C---:B------:R-:W-:Y:S01]  /*3c30*/  ISETP.LT.OR P6, PT, R21.reuse, 0x2, P6 ;  /* 0x000000021500780c */ /* 0x040fe200037c1670 */
[----:B------:R-:W-:Y:S01]  /*3c40*/  UIMAD.WIDE.U32 UR20, UR17, UR4, URZ ;  /* 0x00000004111472a5 */ /* 0x000fe2000f8e003f */
[----:B------:R-:W-:Y:S01]  /*3c50*/  ISETP.LT.OR P5, PT, R21, 0x1, P5 ;  /* 0x000000011500780c */ /* 0x000fe20002fa1670 */
[----:B------:R-:W-:Y:S01]  /*3c60*/  LDSM.16.MT88.4 R108, [R197+0x100] ;  /* 0x00010000c56c783b */ /* 0x000fe20000004200 */
[----:B------:R-:W-:Y:S01]  /*3c70*/  FMNMX.FTZ R12, R15, R12, !PT ;  /* 0x0000000c0f0c7209 */ /* 0x000fe20007810000 */
[----:B------:R-:W-:Y:S01]  /*3c80*/  UIADD3 UR14, UR14, -0x2, URZ ;  /* 0xfffffffe0e0e7890 */ /* 0x000fe2000fffe03f */
[----:B------:R-:W-:Y:S01]  /*3c90*/  FSEL R20, R27, -INF , !P6 ;  /* 0xff8000001b147808 */ /* 0x000fe20007000000 */
[----:B------:R-:W-:Y:S01]  /*3ca0*/  LDSM.16.MT88.4 R100, [R196+0x100] ;  /* 0x00010000c464783b */ /* 0x000fe20000004200 */
[----:B------:R-:W-:Y:S01]  /*3cb0*/  FSEL R32, R32, -INF , !P5 ;  /* 0xff80000020207808 */ /* 0x000fe20006800000 */
[----:B------:R-:W-:Y:S01]  /*3cc0*/  @UP2 UMOV UR17, UR21 ;  /* 0x0000001500112c82 */ /* 0x000fe20008000000 */
[----:B------:R-:W-:Y:S01]  /*3cd0*/  ISETP.GT.AND P6, PT, R19, 0x10, P0 ;  /* 0x000000101300780c */ /* 0x000fe200007c4270 */
[----:B------:R-:W-:Y:S01]  /*3ce0*/  LDSM.16.MT88.4 R48, [R198+0x2100] ;  /* 0x00210000c630783b */ /* 0x000fe20000004200 */
[----:B------:R-:W-:Y:S01]  /*3cf0*/  FMNMX.FTZ R12, R13, R12, !PT ;  /* 0x0000000c0d0c7209 */ /* 0x000fe20007810000 */
[----:B------:R-:W-:Y:S01]  /*3d00*/  @UP2 USHF.R.U32.HI UR7, URZ, UR5, UR17 ;  /* 0x000000053f072299 */ /* 0x000fe20008011611 */
[----:B------:R-:W-:Y:S01]  /*3d10*/  FMNMX.FTZ R5, R32, R20, !PT ;  /* 0x0000001420057209 */ /* 0x000fe20007810000 */
[----:B------:R-:W-:Y:S01]  /*3d20*/  LDSM.16.MT88.4 R64, [R196+0x2100] ;  /* 0x00210000c440783b */ /* 0x000fe20000004200 */
[----:B------:R-:W-:Y:S01]  /*3d30*/  ISETP.GT.AND P4, PT, R19, 0x11, P0 ;  /* 0x000000111300780c */ /* 0x000fe20000784270 */
[----:B------:R-:W-:Y:S01]  /*3d40*/  UIADD3 UR4, UR6, UR7, URZ ;  /* 0x0000000706047290 */ /* 0x000fe2000fffe03f */
[----:B------:R-:W-:Y:S01]  /*3d50*/  ISETP.LT.OR P6, PT, R21, 0x11, P6 ;  /* 0x000000111500780c */ /* 0x000fe200037c1670 */
[----:B------:R-:W-:Y:S01]  /*3d60*/  LDSM.16.MT88.4 R72, [R203+0x4100] ;  /* 0x00410000cb48783b */ /* 0x000fe20000004200 */
[----:B------:R-:W-:Y:S01]  /*3d70*/  FMNMX.FTZ R12, R11, R12, !PT ;  /* 0x0000000c0b0c7209 */ /* 0x000fe20007810000 */
[----:B------:R-:W-:Y:S01]  /*3d80*/  ULDC UR7, c[0x0][0x328] ;  /* 0x0000ca0000077ab9 */ /* 0x000fe20000000800 */
[----:B------:R-:W-:Y:S01]  /*3d90*/  FMNMX.FTZ R5, R16, R5, !PT ;  /* 0x0000000510057209 */ /* 0x000fe20007810000 */
[----:B------:R-:W-:Y:S01]  /*3da0*/  LDSM.16.MT88.4 R80, [R198+0x4100] ;  /* 0x00410000c650783b */ /* 0x000fe20000004200 */
[----:B------:R-:W-:Y:S01]  /*3db0*/  ISETP.LT.OR P4, PT, R21, 0x12, P4 ;  /* 0x000000121500780c */ /* 0x000fe20002781670 */
[----:B------:R-:W-:Y:S01]  /*3dc0*/  UIADD3 UR7, UR4, UR7, URZ ;  /* 0x0000000704077290 */ /* 0x000fe2000fffe03f */
[----:B------:R-:W-:Y:S01]  /*3dd0*/  FSEL R14, R10, -INF , !P6 ;  /* 0xff8000000a0e7808 */ /* 0x000fe20007000000 */
[----:B------:R-:W-:Y:S01]  /*3de0*/  LDSM.16.MT88.4 R88, [R197+0x4100] ;  /* 0x00410000c558783b */ /* 0x000fe20000004200 */
[----:B------:R-:W-:-:S02]  /*3df0*/  FMNMX.FTZ R10, R9, R12, !PT ;  /* 0x0000000c090a7209 */ /* 0x000fc40007810000 */
[----:B------:R-:W-:Y:S01]  /*3e00*/  ISETP.GT.AND P6, PT, R19, 0x18, P0 ;  /* 0x000000181300780c */ /* 0x000fe200007c4270 */
[----:B------:R-:W-:Y:S01]  /*3e10*/  LDSM.16.MT88.4 R136, [R198+0x900] ;  /* 0x00090000c688783b */ /* 0x000fe20000004200 */
[----:B------:R-:W-:Y:S02]  /*3e20*/  FMNMX.FTZ R5, R6, R5, !PT ;  /* 0x0000000506057209 */ /* 0x000fe40007810000 */
[----:B------:R-:W-:Y:S01]  /*3e30*/  FSEL R12, R8, -INF , !P4 ;  /* 0xff800000080c7808 */ /* 0x000fe20006000000 */
[----:B------:R-:W-:Y:S01]  /*3e40*/  LDSM.16.MT88.4 R28, [R196+0x900] ;  /* 0x00090000c41c783b */ /* 0x000fe20000004200 */
[----:B------:R-:W-:Y:S02]  /*3e50*/  FMNMX.FTZ R8, R7, R10, !PT ;  /* 0x0000000a07087209 */ /* 0x000fe40007810000 */
[----:B------:R-:W-:Y:S01]  /*3e60*/  ISETP.GT.AND P5, PT, R19, 0x19, P0 ;  /* 0x000000191300780c */ /* 0x000fe200007a4270 */
[----:B------:R-:W-:Y:S01]  /*3e70*/  LDSM.16.MT88.4 R24, [R198+0x2900] ;  /* 0x00290000c618783b */ /* 0x000fe20000004200 */
        /* <DEDUP_REMOVED lines=27> */
[----:B------:R-:W-:Y:S02]  /*4030*/  ISETP.LT.OR P6, PT, R21, 0x31, P6 ;  /* 0x000000311500780c */ /* 0x000fe400037c1670 */
[----:B------:R-:W-:Y:S02]  /*4040*/  FSEL R164, R164, -INF , !P4 ;  /* 0xff800000a4a47808 */ /* 0x000fe40006000000 */
        /* <DEDUP_REMOVED lines=12> */
[----:B------:R-:W-:Y:S02]  /*4110*/  ISETP.LT.OR P0, PT, R21, 0x3a, P0 ;  /* 0x0000003a1500780c */ /* 0x000fe40000701670 */
[----:B------:R-:W-:-:S02]  /*4120*/  FSEL R140, R140, -INF , !P4 ;  /* 0xff8000008c8c7808 */ /* 0x000fc40006000000 */
[----:B------:R-:W-:Y:S02]  /*4130*/  FMNMX.FTZ R23, R142, R23, !PT ;  /* 0x000000178e177209 */ /* 0x000fe40007810000 */
[----:B------:R-:W-:Y:S02]  /*4140*/  FMNMX.FTZ R0, R141, R0, !PT ;  /* 0x000000008d007209 */ /* 0x000fe40007810000 */
        /* <DEDUP_REMOVED lines=9> */
[----:B-1----:R-:W-:-:S04]  /*41e0*/  FMNMX.FTZ R0, R21, R0, !PT ;  /* 0x0000000015007209 */ /* 0x002fc80007810000 */
        /* <DEDUP_REMOVED lines=24> */
[--C-:B------:R-:W-:Y:S01]  /*4370*/  FFMA.FTZ R3, R10, c[0x0][0x2d0], -R159.reuse ;  /* 0x0000b4000a037a23 */ /* 0x100fe2000001089f */
[----:B------:R-:W-:Y:S01]  /*4380*/  MUFU.EX2 R152, R152 ;  /* 0x0000009800987308 */ /* 0x000fe20000000800 */
[----:B------:R-:W-:Y:S01]  /*4390*/  FFMA.FTZ R2, R8, c[0x0][0x2d0], -R159 ;  /* 0x0000b40008027a23 */ /* 0x000fe2000001089f */
[----:B------:R-:W-:Y:S01]  /*43a0*/  LDSM.16.MT88.4 R20, [R203+0x900] ;  /* 0x00090000cb14783b */ /* 0x000fe20000004200 */
[----:B------:R-:W-:-:S02]  /*43b0*/  FFMA.FTZ R151, R13, c[0x0][0x2d0], -R168 ;  /* 0x0000b4000d977a23 */ /* 0x000fc400000108a8 */
[--C-:B------:R-:W-:Y:S01]  /*43c0*/  FFMA.FTZ R144, R14, c[0x0][0x2d0], -R159.reuse ;  /* 0x0000b4000e907a23 */ /* 0x100fe2000001089f */
[----:B------:R-:W3:Y:S01]  /*43d0*/  LDSM.16.MT88.4 R8, [R203+0x2900] ;  /* 0x00290000cb08783b */ /* 0x000ee20000004200 */
[----:B------:R-:W-:Y:S01]  /*43e0*/  FFMA.FTZ R133, R12, c[0x0][0x2d0], -R159 ;  /* 0x0000b4000c857a23 */ /* 0x000fe2000001089f */
[----:B------:R-:W4:Y:S01]  /*43f0*/  MUFU.EX2 R147, R147 ;  /* 0x0000009300937308 */ /* 0x000f220000000800 */
[----:B-1----:R-:W-:Y:S01]  /*4400*/  F2FP.BF16.PACK_AB R96, R153, R154 ;  /* 0x0000009a9960723e */ /* 0x002fe200000010ff */
[----:B------:R-:W1:Y:S01]  /*4410*/  LDSM.16.MT88.4 R12, [R196+0x2900] ;  /* 0x00290000c40c783b */ /* 0x000e620000004200 */
[--C-:B------:R-:W-:Y:S02]  /*4420*/  FFMA.FTZ R158, R163, c[0x0][0x2d0], -R168.reuse ;  /* 0x0000b400a39e7a23 */ /* 0x100fe400000108a8 */
[--C-:B------:R-:W-:Y:S02]  /*4430*/  FFMA.FTZ R156, R161, c[0x0][0x2d0], -R168.reuse ;  /* 0x0000b400a19c7a23 */ /* 0x100fe400000108a8 */
[--C-:B------:R-:W-:Y:S01]  /*4440*/  FFMA.FTZ R155, R155, c[0x0][0x2d0], -R168.reuse ;  /* 0x0000b4009b9b7a23 */ /* 0x100fe200000108a8 */
[----:B------:R-:W-:Y:S01]  /*4450*/  MUFU.EX2 R148, R148 ;  /* 0x0000009400947308 */ /* 0x000fe20000000800 */
[----:B------:R-:W-:-:S02]  /*4460*/  FFMA.FTZ R157, R157, c[0x0][0x2d0], -R168 ;  /* 0x0000b4009d9d7a23 */ /* 0x000fc400000108a8 */
[--C-:B------:R-:W-:Y:S02]  /*4470*/  FFMA.FTZ R161, R172, c[0x0][0x2d0], -R159.reuse ;  /* 0x0000b400aca17a23 */ /* 0x100fe4000001089f */
[--C-:B------:R-:W-:Y:S02]  /*4480*/  FFMA.FTZ R162, R162, c[0x0][0x2d0], -R159.reuse ;  /* 0x0000b400a2a27a23 */ /* 0x100fe4000001089f */
[--C-:B------:R-:W-:Y:S01]  /*4490*/  FFMA.FTZ R163, R170, c[0x0][0x2d0], -R159.reuse ;  /* 0x0000b400aaa37a23 */ /* 0x100fe2000001089f */
[----:B------:R-:W5:Y:S01]  /*44a0*/  MUFU.EX2 R149, R149 ;  /* 0x0000009500957308 */ /* 0x000f620000000800 */
[----:B----4-:R-:W-:Y:S01]  /*44b0*/  F2FP.BF16.PACK_AB R98, R147, R152 ;  /* 0x000000989362723e */ /* 0x010fe200000010ff */
[----:B------:R-:W-:Y:S02]  /*44c0*/  FFMA.FTZ R164, R164, c[0x0][0x2d0], -R159 ;  /* 0x0000b400a4a47a23 */ /* 0x000fe4000001089f */
[--C-:B------:R-:W-:Y:S02]  /*44d0*/  FFMA.FTZ R170, R165, c[0x0][0x2d0], -R168.reuse ;  /* 0x0000b400a5aa7a23 */ /* 0x100fe400000108a8 */
[----:B------:R-:W-:-:S02]  /*44e0*/  FFMA.FTZ R167, R167, c[0x0][0x2d0], -R168 ;  /* 0x0000b400a7a77a23 */ /* 0x000fc400000108a8 */
[----:B------:R-:W-:Y:S01]  /*44f0*/  MUFU.EX2 R150, R150 ;  /* 0x0000009600967308 */ /* 0x000fe20000000800 */
[--C-:B------:R-:W-:Y:S02]  /*4500*/  FFMA.FTZ R165, R143, c[0x0][0x2d0], -R168.reuse ;  /* 0x0000b4008fa57a23 */ /* 0x100fe400000108a8 */
[----:B------:R-:W-:Y:S02]  /*4510*/  FFMA.FTZ R220, R141, c[0x0][0x2d0], -R168 ;  /* 0x0000b4008ddc7a23 */ /* 0x000fe400000108a8 */
[--C-:B------:R-:W-:Y:S02]  /*4520*/  FFMA.FTZ R166, R166, c[0x0][0x2d0], -R159.reuse ;  /* 0x0000b400a6a67a23 */ /* 0x100fe4000001089f */
[--C-:B------:R-:W-:Y:S01]  /*4530*/  FFMA.FTZ R169, R142, c[0x0][0x2d0], -R159.reuse ;  /* 0x0000b4008ea97a23 */ /* 0x100fe2000001089f */
[----:B------:R-:W4:Y:S01]  /*4540*/  MUFU.EX2 R135, R135 ;  /* 0x0000008700877308 */ /* 0x000f220000000800 */
[----:B-----5:R-:W-:Y:S01]  /*4550*/  F2FP.BF16.PACK_AB R97, R149, R148 ;  /* 0x000000949561723e */ /* 0x020fe200000010ff */
[----:B------:R-:W-:-:S02]  /*4560*/  FFMA.FTZ R168, R140, c[0x0][0x2d0], -R159 ;  /* 0x0000b4008ca87a23 */ /* 0x000fc4000001089f */
[----:B------:R-:W-:Y:S01]  /*4570*/  FFMA.FTZ R217, R160, c[0x0][0x2d0], -R159 ;  /* 0x0000b400a0d97a23 */ /* 0x000fe2000001089f */
[----:B------:R-:W-:Y:S01]  /*4580*/  LDSM.16.MT88.4 R140, [R198+0x1900] ;  /* 0x00190000c68c783b */ /* 0x000fe20000004200 */
[----:B------:R-:W-:Y:S02]  /*4590*/  FADD.FTZ R153, R154, R153 ;  /* 0x000000999a997221 */ /* 0x000fe40000010000 */
[----:B------:R-:W-:Y:S01]  /*45a0*/  MUFU.EX2 R151, R151 ;  /* 0x0000009700977308 */ /* 0x000fe20000000800 */
[----:B------:R-:W-:Y:S02]  /*45b0*/  FADD.FTZ R149, R148, R149 ;  /* 0x0000009594957221 */ /* 0x000fe40000010000 */
[----:B------:R-:W-:-:S04]  /*45c0*/  FADD.FTZ R152, R152, R153 ;  /* 0x0000009998987221 */ /* 0x000fc80000010000 */
[----:B------:R-:W-:Y:S01]  /*45d0*/  FADD.FTZ R152, R147, R152 ;  /* 0x0000009893987221 */ /* 0x000fe20000010000 */
[----:B----4-:R-:W-:Y:S01]  /*45e0*/  F2FP.BF16.PACK_AB R99, R135, R150 ;  /* 0x000000968763723e */ /* 0x010fe200000010ff */
[----:B------:R-:W4:Y:S01]  /*45f0*/  MUFU.EX2 R146, R146 ;  /* 0x0000009200927308 */ /* 0x000f220000000800 */
[----:B------:R-:W-:-:S04]  /*4600*/  FADD.FTZ R150, R150, R149 ;  /* 0x0000009596967221 */ /* 0x000fc80000010000 */
        /* <DEDUP_REMOVED lines=184> */
[----:B------:R-:W-:-:S02]  /*5190*/  UIADD3 UR17, UR4, -0x1, URZ ;  /* 0xffffffff04117890 */ /* 0x000fc4000fffe03f */
[----:B------:R-:W-:-:S10]  /*51a0*/  ULDC UR6, c[0x0][0x32c] ;  /* 0x0000cb0000067ab9 */ /* 0x000fd40000000800 */
[----:B------:R-:W-:Y:S05]  /*51b0*/  @P0 BRA `(.L_x_240) ;  /* 0x0000007000000947 */ /* 0x000fea0003800000 */
[----:B------:R-:W-:Y:S02]  /*51c0*/  UISETP.NE.AND UP0, UPT, UR6, 0x1, UPT ;  /* 0x000000010600788c */ /* 0x000fe4000bf05270 */
[----:B------:R-:W-:-:S03]  /*51d0*/  UIADD3 UR17, -UR4, URZ, URZ ;  /* 0x0000003f04117290 */ /* 0x000fc6000fffe13f */
[----:B------:R-:W-:Y:S02]  /*51e0*/  ULDC.64 UR4, c[0x0][0x330] ;  /* 0x0000cc0000047ab9 */ /* 0x000fe40000000a00 */
[----:B------:R-:W-:-:S04]  /*51f0*/  UIMAD.WIDE.U32 UR20, UR17, UR4, URZ ;  /* 0x00000004111472a5 */ /* 0x000fc8000f8e003f */
[----:B------:R-:W-:-:S04]  /*5200*/  @UP0 USHF.R.U32.HI UR17, URZ, UR5, UR21 ;  /* 0x000000053f110299 */ /* 0x000fc80008011615 */
[----:B------:R-:W-:Y:S01]  /*5210*/  ULOP3.LUT UR17, URZ, UR17, URZ, 0x33, !UPT ;  /* 0x000000113f117292 */ /* 0x000fe2000f8e333f */
[----:B------:R-:W-:Y:S05]  /*5220*/  BRA `(.L_x_241) ;  /* 0x0000004000007947 */ /* 0x000fea0003800000 */
.L_x_240:
[----:B------:R-:W-:Y:S02]  /*5230*/  UISETP.NE.AND UP0, UPT, UR6, 0x1, UPT ;  /* 0x000000010600788c */ /* 0x000fe4000bf05270 */
[----:B------:R-:W-:Y:S02]  /*5240*/  ULDC.64 UR4, c[0x0][0x330] ;  /* 0x0000cc0000047ab9 */ /* 0x000fe40000000a00 */
[----:B------:R-:W-:-:S07]  /*5250*/  UIMAD.WIDE.U32 UR20, UR17, UR4, URZ ;  /* 0x00000004111472a5 */ /* 0x000fce000f8e003f */
[----:B------:R-:W-:Y:S02]  /*5260*/  @UP0 USHF.R.U32.HI UR17, URZ, UR5, UR21 ;  /* 0x000000053f110299 */ /* 0x000fe40008011615 */
.L_x_241:
[----:B------:R-:W-:Y:S02]  /*5270*/  ULDC UR4, c[0x0][0x32c] ;  /* 0x0000cb0000047ab9 */ /* 0x000fe40000000800 */
[----:B------:R-:W-:-:S04]  /*5280*/  UIMAD UR4, UR17, UR6, UR4 ;  /* 0x00000006110472a4 */ /* 0x000fc8000f8e0204 */
[----:B------:R-:W-:-:S04]  /*5290*/  UISETP.LT.AND UP0, UPT, UR7, UR4, UPT ;  /* 0x000000040700728c */ /* 0x000fc8000bf01270 */
[----:B------:R-:W-:-:S04]  /*52a0*/  USEL UR7, UR7, UR4, UP0 ;  /* 0x0000000407077287 */ /* 0x000fc80008000000 */
.L_x_239:
        /* <DEDUP_REMOVED lines=24> */
.L_x_251:
        /* <DEDUP_REMOVED lines=18> */
[C---:B------:R-:W-:Y:S01]  /*5550*/  @!P0 LEA R236, P6, R227.reuse, c[0x0][0x1f8], 0x1 ;  /* 0x00007e00e3ec8a11 */ /* 0x040fe200078c08ff */
[----:B------:R-:W2:Y:S01]  /*5560*/  LDSM.16.M88.4 R140, [R205+0x6900] ;  /* 0x00690000cd8c783b */ /* 0x000ea20000000200 */
[----:B------:R-:W-:Y:S02]  /*5570*/  @!P0 IADD3.X R226, R224, UR20, RZ, P5, !PT ;  /* 0x00000014e0e28c10 */ /* 0x000fe4000affe4ff */
[----:B------:R-:W-:Y:S02]  /*5580*/  @!P0 LEA.HI.X R237, R227, c[0x0][0x1fc], R0, 0x1, P6 ;  /* 0x00007f00e3ed8a11 */ /* 0x000fe400030f0c00 */
[C---:B------:R-:W-:Y:S02]  /*5590*/  @!P0 LEA R234, P5, R229.reuse, c[0x0][0x1f8], 0x1 ;  /* 0x00007e00e5ea8a11 */ /* 0x040fe400078a08ff */
        /* <DEDUP_REMOVED lines=11> */
[----:B------:R-:W-:Y:S02]  /*5650*/  @!P0 LEA R230, P6, R227, c[0x0][0x1f8], 0x1 ;  /* 0x00007e00e3e68a11 */ /* 0x000fe400078c08ff */
        /* <DEDUP_REMOVED lines=30> */
[----:B------:R-:W-:Y:S02]  /*5840*/  @UP3 USHF.L.U64.HI UR20, UR22, 0x6, UR20 ;  /* 0x0000000616143899 */ /* 0x000fe40008010214 */
[----:B------:R-:W-:Y:S04]  /*5850*/  @UP3 UIADD3 UR22, UP0, UR13, UR21, URZ ;  /* 0x000000150d163290 */ /* 0x000fe8000ff1e03f */
        /* <DEDUP_REMOVED lines=14> */
[----:B------:R-:W-:Y:S02]  /*5940*/  @P0 LEA R250, P4, R249, c[0x0][0x1c8], 0x1 ;  /* 0x00007200f9fa0a11 */ /* 0x000fe400078808ff */
[----:B------:R-:W-:Y:S02]  /*5950*/  @P0 IADD3.X R248, R219, UR20, RZ, P5, !PT ;  /* 0x00000014dbf80c10 */ /* 0x000fe4000affe4ff */
[C---:B------:R-:W-:Y:S01]  /*5960*/  HMMA.16816.F32.BF16 R16, R152.reuse, R162, R16 ;  /* 0x000000a29810723c */ /* 0x040fe20000041810 */
[----:B------:R-:W1:Y:S03]  /*5970*/  LDSM.16.M88.4 R176, [R200+0x6100] ;  /* 0x00610000c8b0783b */ /* 0x000e660000000200 */
[----:B------:R-:W-:Y:S02]  /*5980*/  @P0 LEA.HI.X R251, R249, c[0x0][0x1cc], R248, 0x1, P4 ;  /* 0x00007300f9fb0a11 */ /* 0x000fe400020f0cf8 */
[----:B------:R-:W-:Y:S02]  /*5990*/  @P0 IADD3 R248, P4, R221, UR21, RZ ;  /* 0x00000015ddf80c10 */ /* 0x000fe4000ff9e0ff */
        /* <DEDUP_REMOVED lines=112> */
[----:B------:R-:W-:Y:S07]  /*60a0*/  HMMA.16816.F32.BF16 R32, R156, R154, R32 ;  /* 0x0000009a9c20723c */ /* 0x000fee0000041820 */
[----:B------:R-:W-:Y:S01]  /*60b0*/  @P0 LEA R158, P6, R248, c[0x0][0x1c8], 0x1 ;  /* 0x00007200f89e0a11 */ /* 0x000fe200078c08ff */
        /* <DEDUP_REMOVED lines=16> */
[----:B------:R-:W-:Y:S02]  /*61c0*/  FMUL.FTZ R228, R4, c[0x0][0x320] ;  /* 0x0000c80004e47a20 */ /* 0x000fe40000410000 */
[C---:B--2---:R-:W-:Y:S04]  /*61d0*/  HMMA.16816.F32.BF16 R20, R172.reuse, R136, R20 ;  /* 0x00000088ac14723c */ /* 0x044fe80000041814 */
[----:B------:R-:W2:Y:S01]  /*61e0*/  MUFU.TANH R228, R228 ;  /* 0x000000e400e47308 */ /* 0x000ea20000002400 */
[----:B------:R-:W-:Y:S01]  /*61f0*/  BAR.SYNC.DEFER_BLOCKING 0x0 ;  /* 0x0000000000007b1d */ /* 0x000fe20000010000 */
[----:B------:R-:W-:Y:S01]  /*6200*/  FMUL.FTZ R229, R11, c[0x0][0x320] ;  /* 0x0000c8000be57a20 */ /* 0x000fe20000410000 */
[----:B------:R-:W-:Y:S01]  /*6210*/  @P0 IADD3 R11, P5, R182, UR21, RZ ;  /* 0x00000015b60b0c10 */ /* 0x000fe2000ffbe0ff */
[C---:B------:R-:W-:Y:S04]  /*6220*/  HMMA.16816.F32.BF16 R24, R172.reuse, R138, R24 ;  /* 0x0000008aac18723c */ /* 0x040fe80000041818 */
[----:B------:R-:W-:Y:S01]  /*6230*/  FMUL.FTZ R237, R13, c[0x0][0x320] ;  /* 0x0000c8000ded7a20 */ /* 0x000fe20000410000 */
[----:B------:R-:W-:Y:S01]  /*6240*/  @P0 IADD3.X R13, R183, UR20, RZ, P4, !PT ;  /* 0x00000014b70d0c10 */ /* 0x000fe2000a7fe4ff */
[----:B------:R-:W3:Y:S01]  /*6250*/  MUFU.TANH R229, R229 ;  /* 0x000000e500e57308 */ /* 0x000ee20000002400 */
[----:B------:R-:W-:Y:S01]  /*6260*/  FMUL.FTZ R233, R14, c[0x0][0x320] ;  /* 0x0000c8000ee97a20 */ /* 0x000fe20000410000 */
[----:B------:R-:W-:Y:S01]  /*6270*/  @P0 IADD3.X R14, R181, UR20, RZ, P5, !PT ;  /* 0x00000014b50e0c10 */ /* 0x000fe2000affe4ff */
[----:B------:R-:W-:Y:S03]  /*6280*/  @UP3 UIADD3.X UR20, UR12, UR20, URZ, UP0, !UPT ;  /* 0x000000140c143290 */ /* 0x000fe600087fe43f */
[----:B------:R-:W-:Y:S01]  /*6290*/  @P0 LEA.HI.X R159, R248, c[0x0][0x1cc], R13, 0x1, P6 ;  /* 0x00007300f89f0a11 */ /* 0x000fe200030f0c0d */
[----:B------:R-:W-:Y:S01]  /*62a0*/  FMUL.FTZ R236, R18, c[0x0][0x320] ;  /* 0x0000c80012ec7a20 */ /* 0x000fe20000410000 */
[----:B------:R-:W-:Y:S01]  /*62b0*/  @P0 IADD3 R18, P5, R221, UR22, RZ ;  /* 0x00000016dd120c10 */ /* 0x000fe2000ffbe0ff */
[----:B------:R-:W-:Y:S01]  /*62c0*/  FMUL.FTZ R232, R15, c[0x0][0x320] ;  /* 0x0000c8000fe87a20 */ /* 0x000fe20000410000 */
[----:B------:R-:W2:Y:S01]  /*62d0*/  MUFU.TANH R237, R237 ;  /* 0x000000ed00ed7308 */ /* 0x000ea20000002400 */
[----:B------:R-:W-:Y:S01]  /*62e0*/  FMUL.FTZ R241, R22, c[0x0][0x320] ;  /* 0x0000c80016f17a20 */ /* 0x000fe20000410000 */
[----:B------:R-:W-:Y:S01]  /*62f0*/  @P0 IADD3.X R13, R183, UR20, RZ, P5, !PT ;  /* 0x00000014b70d0c10 */ /* 0x000fe2000affe4ff */
[----:B------:R-:W-:Y:S01]  /*6300*/  FMUL.FTZ R235, R19, c[0x0][0x320] ;  /* 0x0000c80013eb7a20 */ /* 0x000fe20000410000 */
[C---:B------:R-:W-:Y:S01]  /*6310*/  @P0 LEA R162, P5, R18.reuse, c[0x0][0x1c8], 0x1 ;  /* 0x0000720012a20a11 */ /* 0x040fe200078a08ff */
[----:B------:R-:W-:Y:S01]  /*6320*/  @!PT LDS RZ, [RZ] ;  /* 0x00000000fffff984 */ /* 0x000fe20000000800 */
[----:B------:R-:W-:Y:S01]  /*6330*/  @!PT LDS RZ, [RZ] ;  /* 0x00000000fffff984 */ /* 0x000fe20000000800 */
[----:B------:R-:W-:Y:S01]  /*6340*/  @!PT LDS RZ, [RZ] ;  /* 0x00000000fffff984 */ /* 0x000fe20000000800 */
[----:B------:R2:W-:Y:S01]  /*6350*/  @P0 LDGSTS.E.BYPASS.LTC128B.128 [R207+0x6100], [R250.64], !P3 ;  /* 0x06100000facf0fae */ /* 0x0005e2000d901d52 */
[----:B------:R-:W-:Y:S02]  /*6360*/  IMAD.MOV.U32 R19, RZ, RZ, R209 ;  /* 0x000000ffff137224 */ /* 0x000fe400078e00d1 */
[----:B------:R-:W-:Y:S01]  /*6370*/  @P0 LEA.HI.X R163, R18, c[0x0][0x1cc], R13, 0x1, P5 ;  /* 0x0000730012a30a11 */ /* 0x000fe200028f0c0d */
[C---:B-1----:R-:W-:Y:S01]  /*6380*/  HMMA.16816.F32.BF16 R28, R172.reuse, R132, R28 ;  /* 0x00000084ac1c723c */ /* 0x042fe2000004181c */
[----:B------:R-:W1:Y:S02]  /*6390*/  MUFU.TANH R233, R233 ;  /* 0x000000e900e97308 */ /* 0x000e640000002400 */
[----:B------:R1:W-:Y:S01]  /*63a0*/  @P0 LDGSTS.E.BYPASS.LTC128B.128 [R207+0x8100], [R158.64], !P2 ;  /* 0x081000009ecf0fae */ /* 0x0003e2000d101d52 */
[----:B------:R-:W-:Y:S01]  /*63b0*/  FMUL.FTZ R244, R26, c[0x0][0x320] ;  /* 0x0000c8001af47a20 */ /* 0x000fe20000410000 */
[----:B------:R-:W-:Y:S01]  /*63c0*/  @P0 LEA R26, P4, R11, c[0x0][0x1c8], 0x1 ;  /* 0x000072000b1a0a11 */ /* 0x000fe200078808ff */
[----:B------:R-:W-:Y:S02]  /*63d0*/  FMUL.FTZ R243, R27, c[0x0][0x320] ;  /* 0x0000c8001bf37a20 */ /* 0x000fe40000410000 */
[----:B------:R-:W-:Y:S03]  /*63e0*/  HMMA.16816.F32.BF16 R32, R172, R134, R32 ;  /* 0x00000086ac20723c */ /* 0x000fe60000041820 */
[----:B------:R-:W1:Y:S01]  /*63f0*/  MUFU.TANH R232, R232 ;  /* 0x000000e800e87308 */ /* 0x000e620000002400 */
[----:B------:R-:W-:Y:S01]  /*6400*/  @P0 LEA.HI.X R27, R11, c[0x0][0x1cc], R14, 0x1, P4 ;  /* 0x000073000b1b0a11 */ /* 0x000fe200020f0c0e */
[----:B------:R-:W-:Y:S01]  /*6410*/  FMUL.FTZ R242, R17, c[0x0][0x320] ;  /* 0x0000c80011f27a20 */ /* 0x000fe20000410000 */
[----:B------:R-:W-:Y:S01]  /*6420*/  @P0 IADD3 R11, P6, R212, UR22, RZ ;  /* 0x00000016d40b0c10 */ /* 0x000fe2000ffde0ff */
[----:B----4-:R-:W-:Y:S01]  /*6430*/  FMUL.FTZ R230, R5, c[0x0][0x320] ;  /* 0x0000c80005e67a20 */ /* 0x010fe20000410000 */
        /* <DEDUP_REMOVED lines=8> */
[C---:B------:R-:W-:Y:S01]  /*64c0*/  @P0 LEA R30, P4, R22.reuse, c[0x0][0x1c8], 0x1 ;  /* 0x00007200161e0a11 */ /* 0x040fe200078808ff */
[----:B------:R-:W-:Y:S01]  /*64d0*/  FMUL.FTZ R248, R31, c[0x0][0x320] ;  /* 0x0000c8001ff87a20 */ /* 0x000fe20000410000 */
[----:B------:R-:W-:Y:S01]  /*64e0*/  @P0 LEA.HI.X R167, R11, c[0x0][0x1cc], R14, 0x1, P6 ;  /* 0x000073000ba70a11 */ /* 0x000fe200030f0c0e */
[----:B-----5:R-:W-:Y:S01]  /*64f0*/  FMUL.FTZ R226, R7, c[0x0][0x320] ;  /* 0x0000c80007e27a20 */ /* 0x020fe20000410000 */
[----:B------:R-:W-:Y:S01]  /*6500*/  @P0 LEA.HI.X R31, R22, c[0x0][0x1cc], R15, 0x1, P4 ;  /* 0x00007300161f0a11 */ /* 0x000fe200020f0c0f */
[----:B------:R-:W1:Y:S01]  /*6510*/  MUFU.TANH R0, R0 ;  /* 0x0000000000007308 */ /* 0x000e620000002400 */
[----:B------:R-:W-:Y:S01]  /*6520*/  PLOP3.LUT P4, PT, PT, PT, UP2, 0x80, 0x0 ;  /* 0x000000000000781c */ /* 0x000fe20003f8f028 */
[----:B------:R4:W-:Y:S01]  /*6530*/  @P0 LDGSTS.E.BYPASS.LTC128B.128 [R207+0x7100], [R166.64], !P3 ;  /* 0x07100000a6cf0fae */ /* 0x0009e2000d901d52 */
[----:B------:R-:W-:Y:S01]  /*6540*/  FMUL.FTZ R17, R32, c[0x0][0x320] ;  /* 0x0000c80020117a20 */ /* 0x000fe20000410000 */
[----:B------:R-:W-:Y:S01]  /*6550*/  USHF.L.U32 UR20, UR14, 0x6, URZ ;  /* 0x000000060e147899 */ /* 0x000fe2000800063f */
[----:B------:R-:W-:Y:S02]  /*6560*/  FMUL.FTZ R231, R8, c[0x0][0x320] ;  /* 0x0000c80008e77a20 */ /* 0x000fe40000410000 */
[----:B------:R-:W-:Y:S02]  /*6570*/  FMUL.FTZ R234, R9, c[0x0][0x320] ;  /* 0x0000c80009ea7a20 */ /* 0x000fe40000410000 */
[----:B------:R4:W-:Y:S01]  /*6580*/  @P0 LDGSTS.E.BYPASS.LTC128B.128 [R207+0x9100], [R162.64], !P2 ;  /* 0x09100000a2cf0fae */ /* 0x0009e2000d101d52 */
[----:B------:R5:W1:Y:S01]  /*6590*/  MUFU.TANH R13, R17 ;  /* 0x00000011000d7308 */ /* 0x000a620000002400 */
[----:B------:R-:W-:Y:S02]  /*65a0*/  FMUL.FTZ R227, R10, c[0x0][0x320] ;  /* 0x0000c8000ae37a20 */ /* 0x000fe40000410000 */
[----:B------:R-:W-:Y:S02]  /*65b0*/  FMUL.FTZ R238, R12, c[0x0][0x320] ;  /* 0x0000c8000cee7a20 */ /* 0x000fe40000410000 */
[----:B------:R-:W-:Y:S01]  /*65c0*/  @P4 IMAD.MOV.U32 R19, RZ, RZ, R180 ;  /* 0x000000ffff134224 */ /* 0x000fe200078e00b4 */
[----:B------:R4:W-:Y:S01]  /*65d0*/  @P0 LDGSTS.E.BYPASS.LTC128B.128 [R207+0xb100], [R30.64], !P1 ;  /* 0x0b1000001ecf0fae */ /* 0x0009e2000c901d52 */
[----:B------:R-:W-:Y:S01]  /*65e0*/  FMUL.FTZ R239, R16, c[0x0][0x320] ;  /* 0x0000c80010ef7a20 */ /* 0x000fe20000410000 */
[----:B------:R-:W-:Y:S01]  /*65f0*/  PLOP3.LUT P0, PT, PT, PT, UP1, 0x40, 0x0 ;  /* 0x000000000000781c */ /* 0x000fe20003f0e818 */
[----:B------:R-:W-:Y:S01]  /*6600*/  FMUL.FTZ R246, R20, c[0x0][0x320] ;  /* 0x0000c80014f67a20 */ /* 0x000fe20000410000 */
[----:B------:R-:W1:Y:S01]  /*6610*/  MUFU.TANH R226, R226 ;  /* 0x000000e200e27308 */ /* 0x000e620000002400 */
[----:B------:R-:W-:Y:S02]  /*6620*/  FMUL.FTZ R245, R21, c[0x0][0x320] ;  /* 0x0000c80015f57a20 */ /* 0x000fe40000410000 */
[----:B------:R-:W0:Y:S01]  /*6630*/  LDGDEPBAR ;  /* 0x00000000000079af */ /* 0x000e220000000000 */
[----:B------:R-:W-:Y:S02]  /*6640*/  FMUL.FTZ R240, R23, c[0x0][0x320] ;  /* 0x0000c80017f07a20 */ /* 0x000fe40000410000 */
[----:B------:R-:W-:Y:S02]  /*6650*/  FMUL.FTZ R247, R24, c[0x0][0x320] ;  /* 0x0000c80018f77a20 */ /* 0x000fe40000410000 */
[----:B------:R-:W-:Y:S02]  /*6660*/  FMUL.FTZ R252, R25, c[0x0][0x320] ;  /* 0x0000c80019fc7a20 */ /* 0x000fe40000410000 */
[----:B------:R-:W1:Y:S01]  /*6670*/  MUFU.TANH R231, R231 ;  /* 0x000000e700e77308 */ /* 0x000e620000002400 */
[----:B------:R-:W-:Y:S01]  /*6680*/  FMUL.FTZ R10, R28, c[0x0][0x320] ;  /* 0x0000c8001c0a7a20 */ /* 0x000fe20000410000 */
[----:B------:R-:W1:Y:S01]  /*6690*/  SHFL.IDX PT, R21, R19, RZ, 0x1c1f ;  /* 0x001c1fff13157589 */ /* 0x000e6200000e0000 */
[----:B------:R-:W-:Y:S02]  /*66a0*/  FMUL.FTZ R9, R29, c[0x0][0x320] ;  /* 0x0000c8001d097a20 */ /* 0x000fe40000410000 */
[----:B------:R-:W-:Y:S02]  /*66b0*/  FMUL.FTZ R11, R33, c[0x0][0x320] ;  /* 0x0000c800210b7a20 */ /* 0x000fe40000410000 */
[----:B--2---:R-:W-:Y:S02]  /*66c0*/  FMUL.FTZ R250, R35, c[0x0][0x320] ;  /* 0x0000c80023fa7a20 */ /* 0x004fe40000410000 */
[----:B------:R-:W-:Y:S01]  /*66d0*/  FMUL.FTZ R34, R34, c[0x0][0x320] ;  /* 0x0000c80022227a20 */ /* 0x000fe20000410000 */
[----:B------:R-:W2:Y:S01]  /*66e0*/  MUFU.TANH R234, R234 ;  /* 0x000000ea00ea7308 */ /* 0x000ea20000002400 */
[----:B------:R-:W-:Y:S02]  /*66f0*/  IMAD.U32 R15, RZ, RZ, UR20 ;  /* 0x00000014ff0f7e24 */ /* 0x000fe4000f8e00ff */
[----:B------:R-:W-:Y:S03]  /*6700*/  IMAD.U32 R14, RZ, RZ, UR16 ;  /* 0x00000010ff0e7e24 */ /* 0x000fe6000f8e00ff */
[----:B------:R-:W-:Y:S04]  /*6710*/  IADD3 R15, -R216, 0x1, -R15 ;  /* 0x00000001d80f7810 */ /* 0x000fe80007ffe90f */
[----:B------:R-:W2:Y:S01]  /*6720*/  MUFU.TANH R227, R227 ;  /* 0x000000e300e37308 */ /* 0x000ea20000002400 */
[----:B------:R-:W-:Y:S04]  /*6730*/  IADD3 R14, -R14, UR9, R15 ;  /* 0x000000090e0e7c10 */ /* 0x000fe8000fffe10f */
[C---:B------:R-:W-:Y:S02]  /*6740*/  IADD3 R15, R14.reuse, c[0x0][0x328], RZ ;  /* 0x0000ca000e0f7a10 */ /* 0x040fe40007ffe0ff */
[----:B------:R-:W-:Y:S03]  /*6750*/  IADD3 R14, R14, UR15, RZ ;  /* 0x0000000f0e0e7c10 */ /* 0x000fe6000fffe0ff */
[----:B------:R-:W2:Y:S01]  /*6760*/  MUFU.TANH R238, R238 ;  /* 0x000000ee00ee7308 */ /* 0x000ea20000002400 */
[--C-:B-1----:R-:W-:Y:S02]  /*6770*/  IMAD.IADD R18, R15, 0x1, R21.reuse ;  /* 0x000000010f127824 */ /* 0x102fe400078e0215 */
[----:B-----5:R-:W-:Y:S07]  /*6780*/  IMAD.IADD R17, R14, 0x1, R21 ;  /* 0x000000010e117824 */ /* 0x020fee00078e0215 */
        /* <DEDUP_REMOVED lines=17> */
[----:B------:R4:W1:Y:S10]  /*68a0*/  MUFU.TANH R251, R34 ;  /* 0x0000002200fb7308 */ /* 0x0008740000002400 */
[----:B------:R-:W1:Y:S01]  /*68b0*/  MUFU.TANH R250, R250 ;  /* 0x000000fa00fa7308 */ /* 0x000e620000002400 */
[----:B------:R-:W-:-:S05]  /*68c0*/  @P0 BRA `(.L_x_243) ;  /* 0x000001a000000947 */ /* 0x000fca0003800000 */
[----:B--23--:R-:W-:Y:S01]  /*68d0*/  IMAD.U32 R4, RZ, RZ, UR16 ;  /* 0x00000010ff047e24 */ /* 0x00cfe2000f8e00ff */
[----:B------:R-:W-:Y:S04]  /*68e0*/  BSSY B0, `(.L_x_244) ;  /* 0x0000012000007945 */ /* 0x000fe80003800000 */
[----:B------:R-:W-:Y:S04]  /*68f0*/  IADD3 R21, -R4, UR9, R21 ;  /* 0x0000000904157c10 */ /* 0x000fe8000fffe115 */
        /* <DEDUP_REMOVED lines=11> */
.L_x_245:
[----:B------:R-:W-:Y:S04]  /*69b0*/  MOV R4, c[0x0][0x32c] ;  /* 0x0000cb0000047a02 */ /* 0x000fe80000000f00 */
[----:B------:R-:W-:Y:S11]  /*69c0*/  ISETP.NE.AND P0, PT, R4, 0x1, PT ;  /* 0x000000010400780c */ /* 0x000ff60003f05270 */
[----:B------:R-:W-:Y:S02]  /*69d0*/  @!UPT UIADD3 URZ, URZ, URZ, URZ ;  /* 0x0000003f3f3ff290 */ /* 0x000fe4000fffe03f */
[----:B------:R-:W-:Y:S05]  /*69e0*/  @P0 IMAD.HI.U32 R4, R21, c[0x0][0x330], RZ ;  /* 0x0000cc0015040a27 */ /* 0x000fea00078e00ff */
[----:B------:R-:W-:Y:S02]  /*69f0*/  @P0 SHF.R.U32.HI R21, RZ, c[0x0][0x334], R4 ;  /* 0x0000cd00ff150a19 */ /* 0x000fe40000011604 */
.L_x_246:
[----:B------:R-:W-:Y:S05]  /*6a00*/  BSYNC B0 ;  /* 0x0000000000007941 */ /* 0x000fea0003800000 */
.L_x_244:
[----:B------:R-:W-:Y:S04]  /*6a10*/  IMAD.MOV.U32 R4, RZ, RZ, c[0x0][0x32c] ;  /* 0x0000cb00ff047624 */ /* 0x000fe800078e00ff */
[----:B------:R-:W-:Y:S04]  /*6a20*/  IMAD R21, R21, R4, -UR20 ;  /* 0x8000001415157e24 */ /* 0x000fe8000f8e0204 */
[----:B------:R-:W-:Y:S05]  /*6a30*/  IMAD.IADD R4, R21, 0x1, -R216 ;  /* 0x0000000115047824 */ /* 0x000fea00078e0ad8 */
[----:B------:R-:W-:Y:S02]  /*6a40*/  IADD3 R5, R4, c[0x0][0x32c], RZ ;  /* 0x0000cb0004057a10 */ /* 0x000fe40007ffe0ff */
[----:B------:R-:W-:Y:S02]  /*6a50*/  IMNMX R17, R17, R4, !PT ;  /* 0x0000000411117217 */ /* 0x000fe40007800200 */
[----:B------:R-:W-:Y:S02]  /*6a60*/  IMNMX R18, R18, R5, PT ;  /* 0x0000000512127217 */ /* 0x000fe40003800200 */
.L_x_243:
[----:B--23--:R-:W-:Y:S01]  /*6a70*/  UISETP.GT.AND UP0, UPT, UR14, -0x1, UPT ;  /* 0xffffffff0e00788c */ /* 0x00cfe2000bf04270 */
[----:B------:R-:W2:Y:S05]  /*6a80*/  SHFL.IDX PT, R7, R19, 0x1, 0x1c1f ;  /* 0x003c1f0013077f89 */ /* 0x000eaa00000e0000 */
        /* <DEDUP_REMOVED lines=8> */
[----:B------:R-:W-:Y:S01]  /*6b10*/  ISETP.LT.OR P4, PT, R18, 0x11, P4 ;  /* 0x000000111200780c */ /* 0x000fe20002781670 */
[--C-:B--2---:R-:W-:Y:S01]  /*6b20*/  IMAD.IADD R4, R15, 0x1, R7.reuse ;  /* 0x000000010f047824 */ /* 0x104fe200078e0207 */
[----:B------:R-:W-:Y:S01]  /*6b30*/  FSEL R228, R228, -INF , !P5 ;  /* 0xff800000e4e47808 */ /* 0x000fe20006800000 */
[----:B------:R-:W-:Y:S01]  /*6b40*/  IMAD.IADD R5, R14, 0x1, R7 ;  /* 0x000000010e057824 */ /* 0x000fe200078e0207 */
[C---:B------:R-:W-:Y:S02]  /*6b50*/  ISETP.GT.AND P5, PT, R17.reuse, 0x9, P0 ;  /* 0x000000091100780c */ /* 0x040fe400007a4270 */
        /* <DEDUP_REMOVED lines=10> */
[----:B------:R-:W-:Y:S02]  /*6c00*/  ISETP.GT.AND P4, PT, R17, 0x28, P0 ;  /* 0x000000281100780c */ /* 0x000fe40000784270 */
[C---:B------:R-:W-:Y:S02]  /*6c10*/  ISETP.LT.OR P6, PT, R18.reuse, 0x12, P6 ;  /* 0x000000121200780c */ /* 0x040fe400037c1670 */
[C---:B------:R-:W-:Y:S02]  /*6c20*/  ISETP.LT.OR P5, PT, R18.reuse, 0x19, P5 ;  /* 0x000000191200780c */ /* 0x040fe40002fa1670 */
[C---:B------:R-:W-:Y:S02]  /*6c30*/  ISETP.LT.OR P4, PT, R18.reuse, 0x29, P4 ;  /* 0x000000291200780c */ /* 0x040fe40002781670 */
[----:B----4-:R-:W-:Y:S02]  /*6c40*/  FSEL R162, R237, -INF , !P6 ;  /* 0xff800000eda27808 */ /* 0x010fe40007000000 */
[----:B------:R-:W-:Y:S02]  /*6c50*/  ISETP.GT.AND P6, PT, R17, 0x20, P0 ;  /* 0x000000201100780c */ /* 0x000fe400007c4270 */
[----:B------:R-:W-:Y:S02]  /*6c60*/  FSEL R142, R239, -INF , !P5 ;  /* 0xff800000ef8e7808 */ /* 0x000fe40006800000 */
        /* <DEDUP_REMOVED lines=10> */
[----:B------:R-:W-:Y:S02]  /*6d10*/  FSEL R150, R9, -INF , !P4 ;  /* 0xff80000009967808 */ /* 0x000fe40006000000 */
        /* <DEDUP_REMOVED lines=12> */
[----:B------:R-:W-:Y:S01]  /*6de0*/  IMAD.U32 R8, RZ, RZ, UR16 ;  /* 0x00000010ff087e24 */ /* 0x000fe2000f8e00ff */
        /* <DEDUP_REMOVED lines=13> */
.L_x_249:
[----:B------:R-:W-:Y:S04]  /*6ec0*/  MOV R7, c[0x0][0x32c] ;  /* 0x0000cb0000077a02 */ /* 0x000fe80000000f00 */
[----:B------:R-:W-:Y:S11]  /*6ed0*/  ISETP.NE.AND P4, PT, R7, 0x1, PT ;  /* 0x000000010700780c */ /* 0x000ff60003f85270 */
[----:B------:R-:W-:Y:S02]  /*6ee0*/  @!UPT UIADD3 URZ, URZ, URZ, URZ ;  /* 0x0000003f3f3ff290 */ /* 0x000fe4000fffe03f */
[----:B------:R-:W-:Y:S05]  /*6ef0*/  @P4 IMAD.HI.U32 R7, R8, c[0x0][0x330], RZ ;  /* 0x0000cc0008074a27 */ /* 0x000fea00078e00ff */
[----:B------:R-:W-:Y:S02]  /*6f00*/  @P4 SHF.R.U32.HI R8, RZ, c[0x0][0x334], R7 ;  /* 0x0000cd00ff084a19 */ /* 0x000fe40000011607 */
.L_x_250:
[----:B------:R-:W-:Y:S05]  /*6f10*/  BSYNC B0 ;  /* 0x0000000000007941 */ /* 0x000fea0003800000 */
.L_x_248:
[----:B------:R-:W-:Y:S04]  /*6f20*/  IMAD.MOV.U32 R7, RZ, RZ, c[0x0][0x32c] ;  /* 0x0000cb00ff077624 */ /* 0x000fe800078e00ff */
[----:B------:R-:W-:Y:S04]  /*6f30*/  IMAD R7, R8, R7, -UR20 ;  /* 0x8000001408077e24 */ /* 0x000fe8000f8e0207 */
[----:B------:R-:W-:Y:S05]  /*6f40*/  IMAD.IADD R8, R7, 0x1, -R216 ;  /* 0x0000000107087824 */ /* 0x000fea00078e0ad8 */
[----:B------:R-:W-:Y:S02]  /*6f50*/  IADD3 R7, R8, c[0x0][0x32c], RZ ;  /* 0x0000cb0008077a10 */ /* 0x000fe40007ffe0ff */
[----:B------:R-:W-:Y:S02]  /*6f60*/  IMNMX R5, R5, R8, !PT ;  /* 0x0000000805057217 */ /* 0x000fe40007800200 */
[----:B------:R-:W-:Y:S02]  /*6f70*/  IMNMX R4, R4, R7, PT ;  /* 0x0000000704047217 */ /* 0x000fe40003800200 */
.L_x_247:
[----:B------:R-:W-:Y:S01]  /*6f80*/  FMNMX.FTZ R7, R228, R3, !PT ;  /* 0x00000003e4077209 */ /* 0x000fe20007810000 */
[----:B------:R-:W-:Y:S01]  /*6f90*/  LDSM.16.MT88.4 R20, [R198+0x100] ;  /* 0x00010000c614783b */ /* 0x000fe20000004200 */
[C---:B------:R-:W-:Y:S01]  /*6fa0*/  ISETP.GT.AND P6, PT, R5.reuse, RZ, P0 ;  /* 0x000000ff0500720c */ /* 0x040fe200007c4270 */
[----:B------:R-:W-:Y:S01]  /*6fb0*/  UISETP.GT.AND UP0, UPT, UR14, UR17, UPT ;  /* 0x000000110e00728c */ /* 0x000fe2000bf04270 */
[----:B------:R-:W-:Y:S01]  /*6fc0*/  FMNMX.FTZ R7, R230, R7, !PT ;  /* 0x00000007e6077209 */ /* 0x000fe20007810000 */
[----:B------:R-:W-:Y:S01]  /*6fd0*/  UIADD3 UR14, UR14, -0x1, URZ ;  /* 0xffffffff0e0e7890 */ /* 0x000fe2000fffe03f */
[C---:B------:R-:W-:Y:S02]  /*6fe0*/  ISETP.GT.AND P5, PT, R5.reuse, 0x1, P0 ;  /* 0x000000010500780c */ /* 0x040fe400007a4270 */
[----:B------:R-:W-:Y:S01]  /*6ff0*/  FMNMX.FTZ R7, R6, R7, !PT ;  /* 0x0000000706077209 */ /* 0x000fe20007810000 */
[----:B------:R-:W-:Y:S01]  /*7000*/  LDSM.16.MT88.4 R28, [R197+0x100] ;  /* 0x00010000c51c783b */ /* 0x000fe20000004200 */
[----:B------:R-:W-:Y:S02]  /*7010*/  ISETP.LT.OR P6, PT, R4, 0x1, P6 ;  /* 0x000000010400780c */ /* 0x000fe400037c1670 */
        /* <DEDUP_REMOVED lines=42> */
[C---:B------:R-:W-:Y:S01]  /*72c0*/  ISETP.LT.OR P4, PT, R4.reuse, 0x21, P4 ;  /* 0x000000210400780c */ /* 0x040fe20002781670 */
        /* <DEDUP_REMOVED lines=35> */
[----:B-1----:R-:W-:Y:S07]  /*7500*/  FMNMX.FTZ R0, R8, R13, !PT ;  /* 0x0000000d08007209 */ /* 0x002fee0007810000 */
[----:B------:R-:W-:Y:S01]  /*7510*/  LDSM.16.MT88.4 R12, [R203+0x100] ;  /* 0x00010000cb0c783b */ /* 0x000fe20000004200 */
        /* <DEDUP_REMOVED lines=37> */
[--C-:B------:R-:W-:Y:S01]  /*7770*/  FFMA.FTZ R171, R227, c[0x0][0x2d0], -R144.reuse ;  /* 0x0000b400e3ab7a23 */ /* 0x100fe20000010890 */
[----:B------:R-:W2:Y:S01]  /*7780*/  MUFU.EX2 R3, R6 ;  /* 0x0000000600037308 */ /* 0x000ea20000000800 */
[--C-:B------:R-:W-:Y:S02]  /*7790*/  FFMA.FTZ R170, R229, c[0x0][0x2d0], -R144.reuse ;  /* 0x0000b400e5aa7a23 */ /* 0x100fe40000010890 */
[----:B------:R-:W-:Y:S02]  /*77a0*/  FMUL.FTZ R2, R5, c[0x0][0x2d0] ;  /* 0x0000b40005027a20 */ /* 0x000fe40000410000 */
[--C-:B------:R-:W-:Y:S02]  /*77b0*/  FFMA.FTZ R178, R163, c[0x0][0x2d0], -R144.reuse ;  /* 0x0000b400a3b27a23 */ /* 0x100fe40000010890 */
[--C-:B------:R-:W-:Y:S02]  /*77c0*/  FFMA.FTZ R179, R161, c[0x0][0x2d0], -R144.reuse ;  /* 0x0000b400a1b37a23 */ /* 0x100fe40000010890 */
[----:B------:R-:W-:Y:S01]  /*77d0*/  LDSM.16.MT88.4 R160, [R196+0x3900] ;  /* 0x00390000c4a0783b */ /* 0x000fe20000004200 */
[----:B------:R-:W-:Y:S01]  /*77e0*/  MUFU.EX2 R173, R173 ;  /* 0x000000ad00ad7308 */ /* 0x000fe20000000800 */
[--C-:B------:R-:W-:Y:S02]  /*77f0*/  FFMA.FTZ R226, R143, c[0x0][0x2d0], -R144.reuse ;  /* 0x0000b4008fe27a23 */ /* 0x100fe40000010890 */
[--C-:B------:R-:W-:Y:S01]  /*7800*/  FFMA.FTZ R227, R141, c[0x0][0x2d0], -R144.reuse ;  /* 0x0000b4008de37a23 */ /* 0x100fe20000010890 */
[----:B-1----:R-:W-:Y:S01]  /*7810*/  F2FP.BF16.PACK_AB R138, R169, R134 ;  /* 0x00000086a98a723e */ /* 0x002fe200000010ff */
[--C-:B------:R-:W-:Y:S02]  /*7820*/  FFMA.FTZ R229, R158, c[0x0][0x2d0], -R151.reuse ;  /* 0x0000b4009ee57a23 */ /* 0x100fe40000010897 */
[----:B------:R-:W-:Y:S01]  /*7830*/  LDSM.16.MT88.4 R140, [R197+0x2900] ;  /* 0x00290000c58c783b */ /* 0x000fe20000004200 */
[--C-:B------:R-:W-:Y:S02]  /*7840*/  FFMA.FTZ R232, R159, c[0x0][0x2d0], -R144.reuse ;  /* 0x0000b4009fe87a23 */ /* 0x100fe40000010890 */
[----:B------:R-:W1:Y:S01]  /*7850*/  MUFU.EX2 R172, R172 ;  /* 0x000000ac00ac7308 */ /* 0x000e620000000800 */
[--C-:B------:R-:W-:Y:S02]  /*7860*/  FFMA.FTZ R233, R157, c[0x0][0x2d0], -R144.reuse ;  /* 0x0000b4009de97a23 */ /* 0x100fe40000010890 */
[--C-:B------:R-:W-:Y:S02]  /*7870*/  FFMA.FTZ R234, R155, c[0x0][0x2d0], -R144.reuse ;  /* 0x0000b4009bea7a23 */ /* 0x100fe40000010890 */
[C---:B--2---:R-:W-:Y:S01]  /*7880*/  FMUL.FTZ R4, R3.reuse, R128 ;  /* 0x0000008003047220 */ /* 0x044fe20000410000 */
[----:B------:R-:W-:Y:S01]  /*7890*/  LDSM.16.MT88.4 R156, [R197+0x3900] ;  /* 0x00390000c59c783b */ /* 0x000fe20000004200 */
[C---:B------:R-:W-:Y:S02]  /*78a0*/  FMUL.FTZ R5, R3.reuse, R129 ;  /* 0x0000008103057220 */ /* 0x040fe40000410000 */
[C---:B------:R-:W-:Y:S01]  /*78b0*/  FMUL.FTZ R8, R3.reuse, R124 ;  /* 0x0000007c03087220 */ /* 0x040fe20000410000 */
[----:B------:R-:W-:Y:S01]  /*78c0*/  MUFU.EX2 R171, R171 ;  /* 0x000000ab00ab7308 */ /* 0x000fe20000000800 */
[C---:B------:R-:W-:Y:S02]  /*78d0*/  FMUL.FTZ R9, R3.reuse, R125 ;  /* 0x0000007d03097220 */ /* 0x040fe40000410000 */
[C---:B------:R-:W-:Y:S02]  /*78e0*/  FMUL.FTZ R16, R3.reuse, R116 ;  /* 0x0000007403107220 */ /* 0x040fe40000410000 */
[C---:B------:R-:W-:Y:S02]  /*78f0*/  FMUL.FTZ R17, R3.reuse, R117 ;  /* 0x0000007503117220 */ /* 0x040fe40000410000 */
[C---:B------:R-:W-:Y:S02]  /*7900*/  FMUL.FTZ R24, R3.reuse, R108 ;  /* 0x0000006c03187220 */ /* 0x040fe40000410000 */
[C---:B------:R-:W-:Y:S01]  /*7910*/  FMUL.FTZ R25, R3.reuse, R109 ;  /* 0x0000006d03197220 */ /* 0x040fe20000410000 */
[----:B------:R-:W2:Y:S01]  /*7920*/  MUFU.EX2 R170, R170 ;  /* 0x000000aa00aa7308 */ /* 0x000ea20000000800 */
        /* <DEDUP_REMOVED lines=15> */
[----:B--2---:R-:W-:Y:S01]  /*7a20*/  F2FP.BF16.PACK_AB R139, R170, R171 ;  /* 0x000000abaa8b723e */ /* 0x004fe200000010ff */
        /* <DEDUP_REMOVED lines=12> */
[C---:B------:R-:W-:Y:S03]  /*7af0*/  HMMA.16816.F32.BF16 R4, R136.reuse, R12, R4 ;  /* 0x0000000c8804723c */ /* 0x040fe60000041804 */
[----:B------:R-:W-:Y:S02]  /*7b00*/  LDSM.16.MT88.4 R124, [R203+0x2900] ;  /* 0x00290000cb7c783b */ /* 0x000fe40000004200 */
[C---:B------:R-:W-:Y:S02]  /*7b10*/  FMUL.FTZ R18, R2.reuse, R118 ;  /* 0x0000007602127220 */ /* 0x040fe40000410000 */
[C---:B------:R-:W-:Y:S01]  /*7b20*/  FMUL.FTZ R12, R3.reuse, R120 ;  /* 0x00000078030c7220 */ /* 0x040fe20000410000 */
[C---:B------:R-:W-:Y:S01]  /*7b30*/  HMMA.16816.F32.BF16 R8, R136.reuse, R14, R8 ;  /* 0x0000000e8808723c */ /* 0x040fe20000041808 */
[----:B------:R-:W1:Y:S02]  /*7b40*/  MUFU.EX2 R175, R175 ;  /* 0x000000af00af7308 */ /* 0x000e640000000800 */
[----:B--2---:R-:W-:Y:S01]  /*7b50*/  LDSM.16.MT88.4 R144, [R196+0x1900] ;  /* 0x00190000c490783b */ /* 0x004fe20000004200 */
        /* <DEDUP_REMOVED lines=112> */
[----:B------:R-:W-:Y:S01]  /*8260*/  FMUL.FTZ R89, R3, R89 ;  /* 0x0000005903597220 */ /* 0x000fe20000410000 */
[----:B------:R-:W-:Y:S02]  /*8270*/  MUFU.EX2 R240, R240 ;  /* 0x000000f000f07308 */ /* 0x000fe40000000800 */
[C---:B--2---:R-:W-:Y:S03]  /*8280*/  HMMA.16816.F32.BF16 R84, R136.reuse, R108, R84 ;  /* 0x0000006c8854723c */ /* 0x044fe60000041854 */
[C---:B------:R-:W-:Y:S01]  /*8290*/  FMUL.FTZ R90, R2.reuse, R90 ;  /* 0x0000005a025a7220 */ /* 0x040fe20000410000 */
        /* <DEDUP_REMOVED lines=154> */
.L_x_242:
[----:B------:R-:W1:Y:S01]  /*8c40*/  S2UR UR6, SR_CTAID.X ;  /* 0x00000000000679c3 */ /* 0x000e620000002500 */
[----:B------:R-:W-:Y:S01]  /*8c50*/  ULDC.64 UR4, c[0x0][0x2c8] ;  /* 0x0000b20000047ab9 */ /* 0x000fe20000000a00 */
[----:B------:R-:W-:Y:S01]  /*8c60*/  PLOP3.LUT P0, PT, PT, PT, UP1, 0x40, 0x0 ;  /* 0x000000000000781c */ /* 0x000fe20003f0e818 */
[----:B-1----:R-:W-:-:S04]  /*8c70*/  ULEA UR6, UR6, 0x7f, 0x7 ;  /* 0x0000007f06067891 */ /* 0x002fc8000f8e383f */
[----:B------:R-:W-:Y:S02]  /*8c80*/  UIMAD.WIDE.U32 UR20, UR6, UR4, URZ ;  /* 0x00000004061472a5 */ /* 0x000fe4000f8e003f */
[----:B------:R-:W-:Y:S02]  /*8c90*/  UIADD3 UR4, UR9, 0x1, -UR16 ;  /* 0x0000000109047890 */ /* 0x000fe4000fffe810 */
[----:B------:R-:W-:-:S04]  /*8ca0*/  @UP2 USHF.R.U32.HI UR6, URZ, UR5, UR21 ;  /* 0x000000053f062299 */ /* 0x000fc80008011615 */
[----:B------:R-:W-:-:S03]  /*8cb0*/  UIADD3 UR7, UR4, UR6, URZ ;  /* 0x0000000604077290 */ /* 0x000fc6000fffe03f */
[----:B------:R-:W-:Y:S02]  /*8cc0*/  ULDC UR6, c[0x0][0x324] ;  /* 0x0000c90000067ab9 */ /* 0x000fe40000000800 */
        /* <DEDUP_REMOVED lines=14> */
.L_x_253:
[----:B------:R-:W-:Y:S02]  /*8db0*/  ULDC UR4, c[0x0][0x32c] ;  /* 0x0000cb0000047ab9 */ /* 0x000fe40000000800 */
[----:B------:R-:W-:-:S03]  /*8dc0*/  UISETP.NE.AND UP0, UPT, UR4, 0x1, UPT ;  /* 0x000000010400788c */ /* 0x000fc6000bf05270 */
[----:B------:R-:W-:Y:S02]  /*8dd0*/  ULDC.64 UR4, c[0x0][0x330] ;  /* 0x0000cc0000047ab9 */ /* 0x000fe40000000a00 */
[----:B------:R-:W-:-:S07]  /*8de0*/  UIMAD.WIDE.U32 UR20, UR7, UR4, URZ ;  /* 0x00000004071472a5 */ /* 0x000fce000f8e003f */
[----:B------:R-:W-:Y:S02]  /*8df0*/  @UP0 UMOV UR17, UR21 ;  /* 0x0000001500110c82 */ /* 0x000fe40008000000 */
[----:B------:R-:W-:Y:S02]  /*8e00*/  @UP0 USHF.R.U32.HI UR7, URZ, UR5, UR17 ;  /* 0x000000053f070299 */ /* 0x000fe40008011611 */
.L_x_254:
[----:B------:R-:W-:Y:S02]  /*8e10*/  ULDC UR4, c[0x0][0x32c] ;  /* 0x0000cb0000047ab9 */ /* 0x000fe40000000800 */
[----:B------:R-:W-:-:S04]  /*8e20*/  UIMAD UR4, UR7, UR4, URZ ;  /* 0x00000004070472a4 */ /* 0x000fc8000f8e023f */
[----:B------:R-:W-:-:S04]  /*8e30*/  UISETP.LT.AND UP0, UPT, UR6, UR4, UPT ;  /* 0x000000040600728c */ /* 0x000fc8000bf01270 */
[----:B------:R-:W-:-:S04]  /*8e40*/  USEL UR6, UR6, UR4, !UP0 ;  /* 0x0000000406067287 */ /* 0x000fc8000c000000 */
.L_x_252:
        /* <DEDUP_REMOVED lines=22> */
.L_x_256:
        /* <DEDUP_REMOVED lines=327> */
[C---:B------:R-:W-:Y:S01]  /*a420*/  FADD.FTZ R4, -R132.reuse, R135 ;  /* 0x0000008784047221 */ /* 0x040fe20000010100 */
        /* <DEDUP_REMOVED lines=20> */
[C---:B------:R-:W-:Y:S01]  /*a570*/  @P0 LEA R16, P4, R4.reuse, c[0x0][0x1c8], 0x1 ;  /* 0x0000720004100a11 */ /* 0x040fe200078808ff */
[----:B-1----:R-:W-:Y:S01]  /*a580*/  FMUL.FTZ R32, R3, R100 ;  /* 0x0000006403207220 */ /* 0x002fe20000410000 */
        /* <DEDUP_REMOVED lines=18> */
[C---:B------:R-:W-:Y:S01]  /*a6b0*/  @P0 LEA R26, P5, R5.reuse, c[0x0][0x1c8], 0x1 ;  /* 0x00007200051a0a11 */ /* 0x040fe200078a08ff */
        /* <DEDUP_REMOVED lines=349> */
.L_x_255:
        /* <DEDUP_REMOVED lines=18> */
.L_x_266:
        /* <DEDUP_REMOVED lines=210> */
[----:B------:R-:W-:Y:S04]  /*cad0*/  FMUL.FTZ R9, R9, c[0x0][0x320] ;  /* 0x0000c80009097a20 */ /* 0x000fe80000410000 */
[----:B------:R-:W-:Y:S02]  /*cae0*/  FMUL.FTZ R10, R10, c[0x0][0x320] ;  /* 0x0000c8000a0a7a20 */ /* 0x000fe40000410000 */
[----:B------:R-:W-:Y:S01]  /*caf0*/  FMUL.FTZ R11, R11, c[0x0][0x320] ;  /* 0x0000c8000b0b7a20 */ /* 0x000fe20000410000 */
[----:B------:R-:W2:Y:S01]  /*cb00*/  MUFU.TANH R140, R9 ;  /* 0x00000009008c7308 */ /* 0x000ea20000002400 */
[----:B------:R-:W-:Y:S02]  /*cb10*/  FMUL.FTZ R136, R7, c[0x0][0x320] ;  /* 0x0000c80007887a20 */ /* 0x000fe40000410000 */
[----:B------:R-:W3:Y:S01]  /*cb20*/  LDSM.16.M88.4 R4, [R192+0x5000] ;  /* 0x00500000c004783b */ /* 0x000ee20000000200 */
[----:B------:R-:W-:Y:S02]  /*cb30*/  FMUL.FTZ R139, R8, c[0x0][0x320] ;  /* 0x0000c800088b7a20 */ /* 0x000fe40000410000 */
[----:B------:R-:W-:Y:S02]  /*cb40*/  FMUL.FTZ R8, R12, c[0x0][0x320] ;  /* 0x0000c8000c087a20 */ /* 0x000fe40000410000 */
[----:B------:R-:W-:Y:S02]  /*cb50*/  FMUL.FTZ R14, R14, c[0x0][0x320] ;  /* 0x0000c8000e0e7a20 */ /* 0x000fe40000410000 */
[----:B------:R-:W4:Y:S01]  /*cb60*/  MUFU.TANH R132, R10 ;  /* 0x0000000a00847308 */ /* 0x000f220000002400 */
[----:B------:R-:W-:Y:S02]  /*cb70*/  FMUL.FTZ R15, R15, c[0x0][0x320] ;  /* 0x0000c8000f0f7a20 */ /* 0x000fe40000410000 */
[----:B------:R-:W-:Y:S02]  /*cb80*/  FMUL.FTZ R142, R16, c[0x0][0x320] ;  /* 0x0000c800108e7a20 */ /* 0x000fe40000410000 */
[----:B------:R-:W-:Y:S02]  /*cb90*/  FMUL.FTZ R18, R18, c[0x0][0x320] ;  /* 0x0000c80012127a20 */ /* 0x000fe40000410000 */
[----:B------:R-:W-:Y:S02]  /*cba0*/  FMUL.FTZ R19, R19, c[0x0][0x320] ;  /* 0x0000c80013137a20 */ /* 0x000fe40000410000 */
[----:B------:R-:W-:Y:S01]  /*cbb0*/  FMUL.FTZ R162, R13, c[0x0][0x320] ;  /* 0x0000c8000da27a20 */ /* 0x000fe20000410000 */
[----:B------:R-:W1:Y:S01]  /*cbc0*/  MUFU.TANH R133, R11 ;  /* 0x0000000b00857308 */ /* 0x000e620000002400 */
[----:B------:R-:W-:Y:S09]  /*cbd0*/  FMUL.FTZ R13, R17, c[0x0][0x320] ;  /* 0x0000c800110d7a20 */ /* 0x000ff20000410000 */
[----:B------:R5:W1:Y:S10]  /*cbe0*/  MUFU.TANH R12, R8 ;  /* 0x00000008000c7308 */ /* 0x000a740000002400 */
[----:B------:R1:W1:Y:S01]  /*cbf0*/  MUFU.TANH R163, R14 ;  /* 0x0000000e00a37308 */ /* 0x0002620000002400 */
[C---:B---3--:R-:W-:Y:S09]  /*cc00*/  HMMA.16816.F32.BF16 R20, R164.reuse, R4, R20 ;  /* 0x00000004a414723c */ /* 0x048ff20000041814 */
[----:B------:R3:W1:Y:S01]  /*cc10*/  MUFU.TANH R161, R15 ;  /* 0x0000000f00a17308 */ /* 0x0006620000002400 */
[C---:B------:R-:W-:Y:S01]  /*cc20*/  HMMA.16816.F32.BF16 R24, R164.reuse, R6, R24 ;  /* 0x00000006a418723c */ /* 0x040fe20000041818 */
[----:B-----5:R-:W5:Y:S01]  /*cc30*/  LDSM.16.M88.4 R8, [R192+0x5800] ;  /* 0x00580000c008783b */ /* 0x020f620000000200 */
[----:B------:R-:W-:Y:S04]  /*cc40*/  DEPBAR.LE SB0, 0x0 ;  /* 0x000080000000791a */ /* 0x000fe80000000000 */
[----:B------:R-:W-:Y:S03]  /*cc50*/  @P5 IMAD.HI.U32 R4, R209, c[0x0][0x2c8], RZ ;  /* 0x0000b200d1045a27 */ /* 0x000fe600078e00ff */
[----:B------:R1:W1:Y:S01]  /*cc60*/  MUFU.TANH R143, R18 ;  /* 0x00000012008f7308 */ /* 0x0002620000002400 */
[----:B------:R-:W-:Y:S02]  /*cc70*/  BAR.SYNC.DEFER_BLOCKING 0x0 ;  /* 0x0000000000007b1d */ /* 0x000fe40000010000 */
[----:B------:R-:W-:Y:S01]  /*cc80*/  IMAD.MOV.U32 R5, RZ, RZ, R209 ;  /* 0x000000ffff057224 */ /* 0x000fe200078e00d1 */
[----:B------:R-:W-:Y:S02]  /*cc90*/  @P4 SHF.R.U32.HI R5, RZ, c[0x0][0x2cc], R4 ;  /* 0x0000b300ff054a19 */ /* 0x000fe40000011604 */
[----:B------:R-:W-:Y:S01]  /*cca0*/  @P0 IADD3 R6, P4, R212, UR7, RZ ;  /* 0x00000007d4060c10 */ /* 0x000fe2000ff9e0ff */
[----:B------:R-:W-:Y:S01]  /*ccb0*/  FMUL.FTZ R22, R22, c[0x0][0x320] ;  /* 0x0000c80016167a20 */ /* 0x000fe20000410000 */
[----:B------:R-:W-:Y:S01]  /*ccc0*/  @P0 IADD3 R4, P5, R183, UR7, RZ ;  /* 0x00000007b7040c10 */ /* 0x000fe2000ffbe0ff */
[----:B------:R-:W-:Y:S01]  /*ccd0*/  FMUL.FTZ R23, R23, c[0x0][0x320] ;  /* 0x0000c80017177a20 */ /* 0x000fe20000410000 */
[----:B------:R-:W1:Y:S01]  /*cce0*/  MUFU.TANH R141, R19 ;  /* 0x00000013008d7308 */ /* 0x000e620000002400 */
[----:B------:R-:W-:Y:S01]  /*ccf0*/  @P0 LEA R16, P6, R6, c[0x0][0x1c8], 0x1 ;  /* 0x0000720006100a11 */ /* 0x000fe200078c08ff */
[----:B------:R-:W-:Y:S01]  /*cd00*/  FMUL.FTZ R160, R20, c[0x0][0x320] ;  /* 0x0000c80014a07a20 */ /* 0x000fe20000410000 */
[----:B------:R-:W-:Y:S01]  /*cd10*/  @P0 IADD3.X R7, R182, UR6, RZ, P5, !PT ;  /* 0x00000006b6070c10 */ /* 0x000fe2000affe4ff */
[----:B------:R-:W-:Y:S02]  /*cd20*/  FMUL.FTZ R158, R21, c[0x0][0x320] ;  /* 0x0000c800159e7a20 */ /* 0x000fe40000410000 */
[----:B------:R-:W-:Y:S02]  /*cd30*/  FMUL.FTZ R156, R24, c[0x0][0x320] ;  /* 0x0000c800189c7a20 */ /* 0x000fe40000410000 */
[----:B------:R-:W-:Y:S02]  /*cd40*/  FMUL.FTZ R25, R25, c[0x0][0x320] ;  /* 0x0000c80019197a20 */ /* 0x000fe40000410000 */
[----:B------:R1:W1:Y:S01]  /*cd50*/  MUFU.TANH R159, R22 ;  /* 0x00000016009f7308 */ /* 0x0002620000002400 */
[----:B------:R-:W-:Y:S02]  /*cd60*/  FMUL.FTZ R26, R26, c[0x0][0x320] ;  /* 0x0000c8001a1a7a20 */ /* 0x000fe40000410000 */
[----:B------:R-:W-:Y:S07]  /*cd70*/  FMUL.FTZ R27, R27, c[0x0][0x320] ;  /* 0x0000c8001b1b7a20 */ /* 0x000fee0000410000 */
[----:B------:R2:W2:Y:S01]  /*cd80*/  MUFU.TANH R157, R23 ;  /* 0x00000017009d7308 */ /* 0x0004a20000002400 */
[C---:B-----5:R-:W-:Y:S09]  /*cd90*/  HMMA.16816.F32.BF16 R28, R164.reuse, R8, R28 ;  /* 0x00000008a41c723c */ /* 0x060ff2000004181c */
[----:B------:R-:W2:Y:S03]  /*cda0*/  MUFU.TANH R138, R138 ;  /* 0x0000008a008a7308 */ /* 0x000ea60000002400 */
[----:B------:R-:W-:Y:S01]  /*cdb0*/  @P0 IADD3.X R9, R219, UR6, RZ, P4, !PT ;  /* 0x00000006db090c10 */ /* 0x000fe2000a7fe4ff */
[----:B------:R-:W-:Y:S03]  /*cdc0*/  HMMA.16816.F32.BF16 R32, R164, R10, R32 ;  /* 0x0000000aa420723c */ /* 0x000fe60000041820 */
[----:B------:R-:W-:Y:S02]  /*cdd0*/  @P0 LEA.HI.X R17, R6, c[0x0][0x1cc], R9, 0x1, P6 ;  /* 0x0000730006110a11 */ /* 0x000fe400030f0c09 */
[C---:B-1----:R-:W-:Y:S01]  /*cde0*/  @P0 LEA R14, P4, R4.reuse, c[0x0][0x1c8], 0x1 ;  /* 0x00007200040e0a11 */ /* 0x042fe200078808ff */
[----:B------:R-:W1:Y:S02]  /*cdf0*/  MUFU.TANH R0, R0 ;  /* 0x0000000000007308 */ /* 0x000e640000002400 */
[----:B------:R-:W-:Y:S01]  /*ce00*/  @!PT LDS RZ, [RZ] ;  /* 0x00000000fffff984 */ /* 0x000fe20000000800 */
[----:B------:R-:W-:Y:S01]  /*ce10*/  @!PT LDS RZ, [RZ] ;  /* 0x00000000fffff984 */ /* 0x000fe20000000800 */
[----:B------:R-:W-:Y:S01]  /*ce20*/  @!PT LDS RZ, [RZ] ;  /* 0x00000000fffff984 */ /* 0x000fe20000000800 */
[----:B------:R1:W-:Y:S01]  /*ce30*/  @P0 LDGSTS.E.BYPASS.LTC128B.128 [R207+0x6100], [R16.64], !P3 ;  /* 0x0610000010cf0fae */ /* 0x0003e2000d901d52 */
[----:B---3--:R-:W-:Y:S03]  /*ce40*/  @P0 LEA.HI.X R15, R4, c[0x0][0x1cc], R7, 0x1, P4 ;  /* 0x00007300040f0a11 */ /* 0x008fe600020f0c07 */
        /* <DEDUP_REMOVED lines=21> */
[----:B------:R-:W-:Y:S01]  /*cfa0*/  @P0 LEA R22, P6, R7, c[0x0][0x1c8], 0x1 ;  /* 0x0000720007160a11 */ /* 0x000fe200078c08ff */
[----:B------:R-:W-:Y:S01]  /*cfb0*/  FMUL.FTZ R34, R34, c[0x0][0x320] ;  /* 0x0000c80022227a20 */ /* 0x000fe20000410000 */
[----:B------:R-:W-:Y:S01]  /*cfc0*/  @P0 LEA.HI.X R19, R9, c[0x0][0x1cc], R6, 0x1, P5 ;  /* 0x0000730009130a11 */ /* 0x000fe200028f0c06 */
[----:B------:R-:W1:Y:S01]  /*cfd0*/  MUFU.TANH R162, R162 ;  /* 0x000000a200a27308 */ /* 0x000e620000002400 */
[----:B--2---:R-:W-:Y:S01]  /*cfe0*/  @P0 LEA.HI.X R23, R7, c[0x0][0x1cc], R4, 0x1, P6 ;  /* 0x0000730007170a11 */ /* 0x004fe200030f0c04 */
[----:B------:R-:W-:Y:S01]  /*cff0*/  FMUL.FTZ R4, R35, c[0x0][0x320] ;  /* 0x0000c80023047a20 */ /* 0x000fe20000410000 */
[----:B------:R-:W-:Y:S01]  /*d000*/  @P0 IADD3 R8, P4, R181, UR7, RZ ;  /* 0x00000007b5080c10 */ /* 0x000fe2000ff9e0ff */
[----:B------:R-:W3:Y:S03]  /*d010*/  SHFL.IDX PT, R6, R5, RZ, 0x1c1f ;  /* 0x001c1fff05067589 */ /* 0x000ee600000e0000 */
[----:B------:R-:W-:Y:S01]  /*d020*/  @P0 IADD3.X R11, R180, UR6, RZ, P4, !PT ;  /* 0x00000006b40b0c10 */ /* 0x000fe2000a7fe4ff */
[----:B------:R-:W-:Y:S01]  /*d030*/  USHF.L.U32 UR6, UR14, 0x6, URZ ;  /* 0x000000060e067899 */ /* 0x000fe2000800063f */
[C---:B------:R-:W-:Y:S01]  /*d040*/  @P0 LEA R10, P4, R8.reuse, c[0x0][0x1c8], 0x1 ;  /* 0x00007200080a0a11 */ /* 0x040fe200078808ff */
[----:B------:R-:W2:Y:S01]  /*d050*/  MUFU.TANH R142, R142 ;  /* 0x0000008e008e7308 */ /* 0x000ea20000002400 */
[----:B------:R1:W-:Y:S02]  /*d060*/  @P0 LDGSTS.E.BYPASS.LTC128B.128 [R207+0x7100], [R22.64], !P3 ;  /* 0x0710000016cf0fae */ /* 0x0003e4000d901d52 */
[----:B------:R-:W-:Y:S01]  /*d070*/  @P0 LEA.HI.X R11, R8, c[0x0][0x1cc], R11, 0x1, P4 ;  /* 0x00007300080b0a11 */ /* 0x000fe200020f0c0b */
[----:B------:R-:W-:Y:S02]  /*d080*/  IMAD.U32 R7, RZ, RZ, UR6 ;  /* 0x00000006ff077e24 */ /* 0x000fe4000f8e00ff */
[----:B------:R-:W-:Y:S02]  /*d090*/  IMAD.U32 R8, RZ, RZ, UR16 ;  /* 0x00000010ff087e24 */ /* 0x000fe4000f8e00ff */
[----:B------:R1:W-:Y:S01]  /*d0a0*/  @P0 LDGSTS.E.BYPASS.LTC128B.128 [R207+0x9100], [R18.64], !P2 ;  /* 0x0910000012cf0fae */ /* 0x0003e2000d101d52 */
[----:B------:R-:W-:Y:S01]  /*d0b0*/  IADD3 R7, -R216, 0x1, -R7 ;  /* 0x00000001d8077810 */ /* 0x000fe20007ffe907 */
[----:B------:R-:W1:Y:S03]  /*d0c0*/  MUFU.TANH R13, R13 ;  /* 0x0000000d000d7308 */ /* 0x000e660000002400 */
[----:B------:R-:W-:Y:S02]  /*d0d0*/  IADD3 R8, -R8, UR9, R7 ;  /* 0x0000000908087c10 */ /* 0x000fe4000fffe107 */
[----:B------:R5:W-:Y:S01]  /*d0e0*/  @P0 LDGSTS.E.BYPASS.LTC128B.128 [R207+0xb100], [R10.64], !P1 ;  /* 0x0b1000000acf0fae */ /* 0x000be2000c901d52 */
[----:B------:R-:W-:Y:S02]  /*d0f0*/  PLOP3.LUT P0, PT, PT, PT, UP1, 0x40, 0x0 ;  /* 0x000000000000781c */ /* 0x000fe40003f0e818 */
[C---:B------:R-:W-:Y:S02]  /*d100*/  IADD3 R9, R8.reuse, c[0x0][0x328], RZ ;  /* 0x0000ca0008097a10 */ /* 0x040fe40007ffe0ff */
[----:B------:R-:W1:Y:S01]  /*d110*/  MUFU.TANH R160, R160 ;  /* 0x000000a000a07308 */ /* 0x000e620000002400 */
[----:B------:R-:W-:Y:S01]  /*d120*/  IADD3 R7, R8, UR15, RZ ;  /* 0x0000000f08077c10 */ /* 0x000fe2000fffe0ff */
[----:B------:R-:W0:Y:S01]  /*d130*/  LDGDEPBAR ;  /* 0x00000000000079af */ /* 0x000e220000000000 */
[--C-:B---3--:R-:W-:Y:S07]  /*d140*/  IMAD.IADD R14, R9, 0x1, R6.reuse ;  /* 0x00000001090e7824 */ /* 0x108fee00078e0206 */
[----:B------:R-:W3:Y:S10]  /*d150*/  MUFU.TANH R158, R158 ;  /* 0x0000009e009e7308 */ /* 0x000ef40000002400 */
[----:B------:R-:W1:Y:S01]  /*d160*/  MUFU.TANH R156, R156 ;  /* 0x0000009c009c7308 */ /* 0x000e620000002400 */
[----:B-----5:R-:W-:Y:S09]  /*d170*/  IMAD.IADD R11, R7, 0x1, R6 ;  /* 0x00000001070b7824 */ /* 0x020ff200078e0206 */
        /* <DEDUP_REMOVED lines=10> */
[----:B------:R-:W1:Y:S01]  /*d220*/  MUFU.TANH R4, R4 ;  /* 0x0000000400047308 */ /* 0x000e620000002400 */
[----:B------:R-:W-:-:S05]  /*d230*/  @P0 BRA `(.L_x_258) ;  /* 0x000001a000000947 */ /* 0x000fca0003800000 */
[----:B--234-:R-:W-:Y:S01]  /*d240*/  IMAD.U32 R15, RZ, RZ, UR16 ;  /* 0x00000010ff0f7e24 */ /* 0x01cfe2000f8e00ff */
        /* <DEDUP_REMOVED lines=13> */
.L_x_260:
[----:B------:R-:W-:Y:S04]  /*d320*/  MOV R6, c[0x0][0x32c] ;  /* 0x0000cb0000067a02 */ /* 0x000fe80000000f00 */
[----:B------:R-:W-:Y:S11]  /*d330*/  ISETP.NE.AND P0, PT, R6, 0x1, PT ;  /* 0x000000010600780c */ /* 0x000ff60003f05270 */
[----:B------:R-:W-:Y:S02]  /*d340*/  @!UPT UIADD3 URZ, URZ, URZ, URZ ;  /* 0x0000003f3f3ff290 */ /* 0x000fe4000fffe03f */
[----:B------:R-:W-:Y:S05]  /*d350*/  @P0 IMAD.HI.U32 R6, R15, c[0x0][0x330], RZ ;  /* 0x0000cc000f060a27 */ /* 0x000fea00078e00ff */
[----:B------:R-:W-:Y:S02]  /*d360*/  @P0 SHF.R.U32.HI R15, RZ, c[0x0][0x334], R6 ;  /* 0x0000cd00ff0f0a19 */ /* 0x000fe40000011606 */
.L_x_261:
[----:B------:R-:W-:Y:S05]  /*d370*/  BSYNC B0 ;  /* 0x0000000000007941 */ /* 0x000fea0003800000 */
.L_x_259:
[----:B------:R-:W-:Y:S04]  /*d380*/  IMAD.MOV.U32 R6, RZ, RZ, c[0x0][0x32c] ;  /* 0x0000cb00ff067624 */ /* 0x000fe800078e00ff */
[----:B------:R-:W-:Y:S04]  /*d390*/  IMAD R15, R15, R6, -UR6 ;  /* 0x800000060f0f7e24 */ /* 0x000fe8000f8e0206 */
[----:B------:R-:W-:Y:S05]  /*d3a0*/  IMAD.IADD R6, R15, 0x1, -R216 ;  /* 0x000000010f067824 */ /* 0x000fea00078e0ad8 */
[----:B------:R-:W-:Y:S02]  /*d3b0*/  IADD3 R15, R6, c[0x0][0x32c], RZ ;  /* 0x0000cb00060f7a10 */ /* 0x000fe40007ffe0ff */
[----:B------:R-:W-:Y:S02]  /*d3c0*/  IMNMX R11, R11, R6, !PT ;  /* 0x000000060b0b7217 */ /* 0x000fe40007800200 */
[----:B------:R-:W-:Y:S02]  /*d3d0*/  IMNMX R14, R14, R15, PT ;  /* 0x0000000f0e0e7217 */ /* 0x000fe40003800200 */
.L_x_258:
        /* <DEDUP_REMOVED lines=18> */
[----:B-1----:R-:W-:Y:S02]  /*d500*/  FSEL R8, R139, -INF , !P6 ;  /* 0xff8000008b087808 */ /* 0x002fe40007000000 */
        /* <DEDUP_REMOVED lines=50> */
.L_x_264:
[----:B------:R-:W-:Y:S04]  /*d830*/  MOV R9, c[0x0][0x32c] ;  /* 0x0000cb0000097a02 */ /* 0x000fe80000000f00 */
[----:B------:R-:W-:Y:S11]  /*d840*/  ISETP.NE.AND P4, PT, R9, 0x1, PT ;  /* 0x000000010900780c */ /* 0x000ff60003f85270 */
[----:B------:R-:W-:Y:S02]  /*d850*/  @!UPT UIADD3 URZ, URZ, URZ, URZ ;  /* 0x0000003f3f3ff290 */ /* 0x000fe4000fffe03f */
[----:B------:R-:W-:Y:S05]  /*d860*/  @P4 IMAD.HI.U32 R9, R12, c[0x0][0x330], RZ ;  /* 0x0000cc000c094a27 */ /* 0x000fea00078e00ff */
[----:B------:R-:W-:Y:S02]  /*d870*/  @P4 SHF.R.U32.HI R12, RZ, c[0x0][0x334], R9 ;  /* 0x0000cd00ff0c4a19 */ /* 0x000fe40000011609 */
.L_x_265:
[----:B------:R-:W-:Y:S05]  /*d880*/  BSYNC B0 ;  /* 0x0000000000007941 */ /* 0x000fea0003800000 */
.L_x_263:
[----:B------:R-:W-:Y:S04]  /*d890*/  IMAD.MOV.U32 R9, RZ, RZ, c[0x0][0x32c] ;  /* 0x0000cb00ff097624 */ /* 0x000fe800078e00ff */
[----:B------:R-:W-:Y:S04]  /*d8a0*/  IMAD R9, R12, R9, -UR6 ;  /* 0x800000060c097e24 */ /* 0x000fe8000f8e0209 */
[----:B------:R-:W-:Y:S05]  /*d8b0*/  IMAD.IADD R14, R9, 0x1, -R216 ;  /* 0x00000001090e7824 */ /* 0x000fea00078e0ad8 */
[----:B------:R-:W-:Y:S02]  /*d8c0*/  IADD3 R12, R14, c[0x0][0x32c], RZ ;  /* 0x0000cb000e0c7a10 */ /* 0x000fe40007ffe0ff */
[----:B------:R-:W-:Y:S02]  /*d8d0*/  IMNMX R7, R7, R14, !PT ;  /* 0x0000000e07077217 */ /* 0x000fe40007800200 */
[----:B------:R-:W-:Y:S02]  /*d8e0*/  IMNMX R5, R5, R12, PT ;  /* 0x0000000c05057217 */ /* 0x000fe40003800200 */
.L_x_262:
        /* <DEDUP_REMOVED lines=299> */
[----:B------:R-:W-:Y:S01]  /*eba0*/  FMUL.FTZ R87, R2, R87 ;  /* 0x0000005702577220 */ /* 0x000fe20000410000 */
[----:B------:R-:W-:Y:S01]  /*ebb0*/  F2FP.BF16.PACK_AB R102, R177, R176 ;  /* 0x000000b0b166723e */ /* 0x000fe200000010ff */
[C---:B------:R-:W-:Y:S01]  /*ebc0*/  FMUL.FTZ R88, R3.reuse, R88 ;  /* 0x0000005803587220 */ /* 0x040fe20000410000 */
        /* <DEDUP_REMOVED lines=158> */
.L_x_257:
[----:B------:R-:W1:Y:S01]  /*f5b0*/  SHFL.BFLY PT, R3, R220, 0x2, 0x1f ;  /* 0x0c401f00dc037f89 */ /* 0x000e6200000e0000 */
[----:B------:R-:W-:-:S02]  /*f5c0*/  MOV R4, RZ ;  /* 0x000000ff00047202 */ /* 0x000fc40000000f00 */
[----:B------:R-:W-:Y:S01]  /*f5d0*/  PLOP3.LUT P1, PT, PT, PT, PT, 0x8, 0x0 ;  /* 0x000000000000781c */ /* 0x000fe20003f2e170 */
[----:B------:R-:W2:Y:S01]  /*f5e0*/  SHFL.BFLY PT, R2, R217, 0x2, 0x1f ;  /* 0x0c401f00d9027f89 */ /* 0x000ea200000e0000 */
[----:B-1----:R-:W-:Y:S01]  /*f5f0*/  FADD.FTZ R6, R3, R220 ;  /* 0x000000dc03067221 */ /* 0x002fe20000010000 */
[----:B------:R-:W-:Y:S01]  /*f600*/  MOV R3, RZ ;  /* 0x000000ff00037202 */ /* 0x000fe20000000f00 */
        /* <DEDUP_REMOVED lines=23> */
[C---:B------:R-:W-:Y:S02]  /*f780*/  FMUL.FTZ R117, R4.reuse, R117 ;  /* 0x0000007504757220 */ /* 0x040fe40000410000 */
        /* <DEDUP_REMOVED lines=41> */
[----:B------:R-:W-:Y:S01]  /*fa20*/  FMUL.FTZ R97, R4, R97 ;  /* 0x0000006104617220 */ /* 0x000fe20000410000 */
[----:B------:R-:W-:Y:S01]  /*fa30*/  MOV R4, 0xff800000 ;  /* 0xff80000000047802 */ /* 0x000fe20000000f00 */
        /* <DEDUP_REMOVED lines=50> */
.L_x_224:
[----:B------:R-:W-:Y:S05]  /*fd60*/  @P1 BRA `(.L_x_267) ;  /* 0x000016a000001947 */ /* 0x000fea0003800000 */
[----:B------:R-:W1:Y:S01]  /*fd70*/  S2R R0, SR_TID.X ;  /* 0x0000000000007919 */ /* 0x000e620000002100 */
[----:B------:R-:W-:Y:S02]  /*fd80*/  F2FP.BF16.PACK_AB R128, R129, R128 ;  /* 0x000000808180723e */ /* 0x000fe400000010ff */
[----:B------:R-:W-:Y:S01]  /*fd90*/  F2FP.BF16.PACK_AB R130, R131, R130 ;  /* 0x000000828382723e */ /* 0x000fe200000010ff */
[----:B------:R-:W-:Y:S01]  /*fda0*/  BAR.SYNC.DEFER_BLOCKING 0x1, 0x100 ;  /* 0x0044000000007b1d */ /* 0x000fe20000010000 */
        /* <DEDUP_REMOVED lines=10> */
[----:B-1----:R-:W-:Y:S02]  /*fe50*/  SHF.R.S32.HI R5, RZ, 0x1f, R0 ;  /* 0x0000001fff057819 */ /* 0x002fe40000011400 */
[----:B------:R-:W-:Y:S02]  /*fe60*/  F2FP.BF16.PACK_AB R104, R105, R104 ;  /* 0x000000686968723e */ /* 0x000fe400000010ff */
[----:B------:R-:W-:-:S02]  /*fe70*/  LEA.HI R2, R5, R0, RZ, 0x2 ;  /* 0x0000000005027211 */ /* 0x000fc400078f10ff */
[----:B------:R-:W-:Y:S02]  /*fe80*/  F2FP.BF16.PACK_AB R106, R107, R106 ;  /* 0x0000006a6b6a723e */ /* 0x000fe400000010ff */
[--C-:B------:R-:W-:Y:S02]  /*fe90*/  SHF.R.S32.HI R9, RZ, 0x2, R2.reuse ;  /* 0x00000002ff097819 */ /* 0x100fe40000011402 */
[----:B------:R-:W-:Y:S02]  /*fea0*/  SHF.R.S32.HI R6, RZ, 0x1f, R2 ;  /* 0x0000001fff067819 */ /* 0x000fe40000011402 */
[----:B------:R-:W-:Y:S02]  /*feb0*/  LOP3.LUT R11, R2, 0xfffffffc, RZ, 0xc0, !PT ;  /* 0xfffffffc020b7812 */ /* 0x000fe400078ec0ff */
[----:B------:R-:W-:Y:S02]  /*fec0*/  LEA.HI R6, R6, R9, RZ, 0x3 ;  /* 0x0000000906067211 */ /* 0x000fe400078f18ff */
[----:B------:R-:W-:Y:S01]  /*fed0*/  F2FP.BF16.PACK_AB R100, R101, R100 ;  /* 0x000000646564723e */ /* 0x000fe200000010ff */
[----:B------:R-:W-:Y:S01]  /*fee0*/  IMAD.IADD R11, R0, 0x1, -R11 ;  /* 0x00000001000b7824 */ /* 0x000fe200078e0a0b */
[----:B------:R-:W-:-:S02]  /*fef0*/  LOP3.LUT R6, R6, 0xfffffff8, RZ, 0xc0, !PT ;  /* 0xfffffff806067812 */ /* 0x000fc400078ec0ff */
[----:B------:R-:W-:Y:S02]  /*ff00*/  F2FP.BF16.PACK_AB R102, R103, R102 ;  /* 0x000000666766723e */ /* 0x000fe400000010ff */
[----:B------:R-:W-:Y:S01]  /*ff10*/  F2FP.BF16.PACK_AB R36, R37, R36 ;  /* 0x000000242524723e */ /* 0x000fe200000010ff */
[----:B------:R-:W-:Y:S01]  /*ff20*/  IMAD.IADD R9, R9, 0x1, -R6 ;  /* 0x0000000109097824 */ /* 0x000fe200078e0a06 */
[----:B------:R-:W-:Y:S02]  /*ff30*/  LEA.HI R6, R5, R0, RZ, 0x5 ;  /* 0x0000000005067211 */ /* 0x000fe400078f28ff */
[----:B------:R-:W-:Y:S01]  /*ff40*/  F2FP.BF16.PACK_AB R38, R39, R38 ;  /* 0x000000262726723e */ /* 0x000fe200000010ff */
[C---:B------:R-:W-:Y:S01]  /*ff50*/  IMAD.SHL.U32 R8, R9.reuse, 0x40, RZ ;  /* 0x0000004009087824 */ /* 0x040fe200078e00ff */
[----:B------:R-:W-:Y:S02]  /*ff60*/  SHF.R.S32.HI R2, RZ, 0x5, R6 ;  /* 0x00000005ff027819 */ /* 0x000fe40000011406 */
[----:B------:R-:W-:-:S02]  /*ff70*/  LOP3.LUT R12, R9, 0x1, RZ, 0xc0, !PT ;  /* 0x00000001090c7812 */ /* 0x000fc400078ec0ff */
[----:B------:R-:W-:Y:S01]  /*ff80*/  LOP3.LUT R8, R8, 0x1c0, RZ, 0xc0, !PT ;  /* 0x000001c008087812 */ /* 0x000fe200078ec0ff */
[----:B------:R-:W-:Y:S01]  /*ff90*/  IMAD R10, R2, 0x200, R11 ;  /* 0x00000200020a7824 */ /* 0x000fe200078e020b */
[----:B------:R-:W-:Y:S02]  /*ffa0*/  ISETP.NE.U32.AND P0, PT, R12, 0x1, PT ;  /* 0x000000010c00780c */ /* 0x000fe40003f05070 */
[----:B------:R-:W-:Y:S02]  /*ffb0*/  LEA.HI R13, R8, R8, RZ, 0x1d ;  /* 0x00000008080d7211 */ /* 0x000fe400078fe8ff */
[----:B------:R-:W-:Y:S01]  /*ffc0*/  R2P PR, R9, 0x6 ;  /* 0x0000000609007804 */ /* 0x000fe20000000000 */
[----:B------:R-:W-:Y:S01]  /*ffd0*/  IMAD.MOV.U32 R9, RZ, RZ, 0x20 ;  /* 0x00000020ff097424 */ /* 0x000fe200078e00ff */
[----:B------:R-:W-:Y:S01]  /*ffe0*/  F2FP.BF16.PACK_AB R40, R41, R40 ;  /* 0x000000282928723e */ /* 0x000fe200000010ff */
[----:B------:R-:W-:Y:S01]  /*fff0*/  IMAD.U32 R10, R10, 0x2, R13 ;  /* 0x000000020a0a7824 */ /* 0x000fe200078e000d */
[----:B------:R-:W-:-:S02]  /*10000*/  F2FP.BF16.PACK_AB R42, R43, R42 ;  /* 0x0000002a2b2a723e */ /* 0x000fc400000010ff */
[----:B------:R-:W-:Y:S01]  /*10010*/  F2FP.BF16.PACK_AB R44, R45, R44 ;  /* 0x0000002c2d2c723e */ /* 0x000fe200000010ff */
[----:B------:R-:W-:Y:S01]  /*10020*/  IMAD.SHL.U32 R13, R10, 0x2, RZ ;  /* 0x000000020a0d7824 */ /* 0x000fe200078e00ff */
[----:B------:R-:W-:Y:S02]  /*10030*/  F2FP.BF16.PACK_AB R46, R47, R46 ;  /* 0x0000002e2f2e723e */ /* 0x000fe400000010ff */
[----:B------:R-:W-:Y:S02]  /*10040*/  F2FP.BF16.PACK_AB R48, R49, R48 ;  /* 0x000000303130723e */ /* 0x000fe400000010ff */
[C---:B------:R-:W-:Y:S01]  /*10050*/  IADD3 R8, R13.reuse, 0x80, RZ ;  /* 0x000000800d087810 */ /* 0x040fe20007ffe0ff */
[----:B------:R-:W-:Y:S01]  /*10060*/  STS [R13+0x80], R128 ;  /* 0x000080800d007388 */ /* 0x000fe20000000800 */
[----:B------:R-:W-:Y:S02]  /*10070*/  IADD3 R15, R13, 0x70, RZ ;  /* 0x000000700d0f7810 */ /* 0x000fe40007ffe0ff */
[----:B------:R-:W-:Y:S01]  /*10080*/  @P0 IADD3 R15, R8, 0x10, RZ ;  /* 0x00000010080f0810 */ /* 0x000fe20007ffe0ff */
[----:B------:R-:W-:Y:S01]  /*10090*/  STS [R13+0x480], R130 ;  /* 0x000480820d007388 */ /* 0x000fe20000000800 */
[----:B------:R-:W-:Y:S01]  /*100a0*/  SEL R8, R9, 0xffffffe0, !P1 ;  /* 0xffffffe009087807 */ /* 0x000fe20004800000 */
[----:B------:R-:W-:Y:S01]  /*100b0*/  IMAD.MOV.U32 R9, RZ, RZ, 0x40 ;  /* 0x00000040ff097424 */ /* 0x000fe200078e00ff */
[----:B------:R-:W-:Y:S01]  /*100c0*/  F2FP.BF16.PACK_AB R50, R51, R50 ;  /* 0x000000323332723e */ /* 0x000fe200000010ff */
[----:B------:R-:W-:Y:S01]  /*100d0*/  STS [R15], R124 ;  /* 0x0000007c0f007388 */ /* 0x000fe20000000800 */
[----:B------:R-:W-:Y:S01]  /*100e0*/  F2FP.BF16.PACK_AB R52, R53, R52 ;  /* 0x000000343534723e */ /* 0x000fe200000010ff */
[----:B------:R-:W-:Y:S01]  /*100f0*/  IMAD.IADD R17, R13, 0x1, R8 ;  /* 0x000000010d117824 */ /* 0x000fe200078e0208 */
[----:B------:R-:W-:Y:S01]  /*10100*/  SEL R10, R9, 0xffffffc0, !P2 ;  /* 0xffffffc0090a7807 */ /* 0x000fe20005000000 */
[----:B------:R-:W-:Y:S01]  /*10110*/  IMAD.IADD R9, R8, 0x1, R15 ;  /* 0x0000000108097824 */ /* 0x000fe200078e020f */
[----:B------:R-:W-:Y:S01]  /*10120*/  STS [R15+0x400], R126 ;  /* 0x0004007e0f007388 */ /* 0x000fe20000000800 */
[----:B------:R-:W-:-:S02]  /*10130*/  F2FP.BF16.PACK_AB R54, R55, R54 ;  /* 0x000000363736723e */ /* 0x000fc400000010ff */
[--C-:B------:R-:W-:Y:S01]  /*10140*/  IMAD.IADD R19, R13, 0x1, R10.reuse ;  /* 0x000000010d137824 */ /* 0x100fe200078e020a */
[----:B------:R-:W-:Y:S01]  /*10150*/  STS [R17+0x80], R120 ;  /* 0x0000807811007388 */ /* 0x000fe20000000800 */
[C---:B------:R-:W-:Y:S01]  /*10160*/  IMAD.IADD R21, R10.reuse, 0x1, R15 ;  /* 0x000000010a157824 */ /* 0x040fe200078e020f */
[----:B------:R-:W-:Y:S01]  /*10170*/  F2FP.BF16.PACK_AB R56, R57, R56 ;  /* 0x000000383938723e */ /* 0x000fe200000010ff */
[----:B------:R-:W-:Y:S01]  /*10180*/  IMAD.IADD R23, R10, 0x1, R17 ;  /* 0x000000010a177824 */ /* 0x000fe200078e0211 */
[----:B------:R-:W-:Y:S01]  /*10190*/  STS [R17+0x480], R122 ;  /* 0x0004807a11007388 */ /* 0x000fe20000000800 */
[----:B------:R-:W-:Y:S01]  /*101a0*/  IMAD.IADD R25, R9, 0x1, R10 ;  /* 0x0000000109197824 */ /* 0x000fe200078e020a */
[----:B------:R-:W-:Y:S02]  /*101b0*/  F2FP.BF16.PACK_AB R58, R59, R58 ;  /* 0x0000003a3b3a723e */ /* 0x000fe400000010ff */
        /* <DEDUP_REMOVED lines=53> */
[----:B------:R2:W-:Y:S04]  /*10510*/  STS [R15+0x8400], R74 ;  /* 0x0084004a0f007388 */ /* 0x0005e80000000800 */
[----:B------:R-:W-:Y:S04]  /*10520*/  STS [R17+0x8080], R76 ;  /* 0x0080804c11007388 */ /* 0x000fe80000000800 */
[----:B------:R-:W-:Y:S04]  /*10530*/  STS [R17+0x8480], R78 ;  /* 0x0084804e11007388 */ /* 0x000fe80000000800 */
[----:B------:R-:W-:Y:S04]  /*10540*/  STS [R9+0x8000], R80 ;  /* 0x0080005009007388 */ /* 0x000fe80000000800 */
[----:B------:R3:W-:Y:S01]  /*10550*/  STS [R9+0x8400], R82 ;  /* 0x0084005209007388 */ /* 0x0007e20000000800 */
[----:B-1----:R-:W-:-:S03]  /*10560*/  IMAD.MOV.U32 R13, RZ, RZ, 0x4 ;  /* 0x00000004ff0d7424 */ /* 0x002fc600078e00ff */
[----:B------:R-:W-:Y:S04]  /*10570*/  STS [R19+0x8080], R84 ;  /* 0x0080805413007388 */ /* 0x000fe80000000800 */
[----:B------:R1:W-:Y:S01]  /*10580*/  STS [R19+0x8480], R86 ;  /* 0x0084805613007388 */ /* 0x0003e20000000800 */
[----:B--2---:R-:W-:-:S03]  /*10590*/  IMAD.WIDE R14, R208, R13, c[0x0][0x500] ;  /* 0x00014000d00e7625 */ /* 0x004fc600078e020d */
[----:B------:R2:W-:Y:S04]  /*105a0*/  STS [R21+0x8000], R88 ;  /* 0x0080005815007388 */ /* 0x0005e80000000800 */
[----:B------:R2:W-:Y:S04]  /*105b0*/  STS [R21+0x8400], R90 ;  /* 0x0084005a15007388 */ /* 0x0005e80000000800 */
[----:B------:R2:W-:Y:S04]  /*105c0*/  STS [R23+0x8080], R92 ;  /* 0x0080805c17007388 */ /* 0x0005e80000000800 */
[----:B------:R2:W-:Y:S04]  /*105d0*/  STS [R23+0x8480], R94 ;  /* 0x0084805e17007388 */ /* 0x0005e80000000800 */
[----:B------:R2:W-:Y:S04]  /*105e0*/  STS [R25+0x8000], R96 ;  /* 0x0080006019007388 */ /* 0x0005e80000000800 */
[----:B------:R2:W-:Y:S04]  /*105f0*/  STS [R25+0x8400], R3 ;  /* 0x0084000319007388 */ /* 0x0005e80000000800 */
[----:B------:R-:W-:Y:S01]  /*10600*/  BAR.SYNC.DEFER_BLOCKING 0x1, 0x100 ;  /* 0x0044000000007b1d */ /* 0x000fe20000010000 */
[----:B------:R-:W-:-:S02]  /*10610*/  IMAD.MOV.U32 R8, RZ, RZ, c[0x0][0x388] ;  /* 0x0000e200ff087624 */ /* 0x000fc400078e00ff */
[----:B------:R-:W-:-:S03]  /*10620*/  @P1 IMAD.WIDE R12, R208, R13, c[0x0][0x508] ;  /* 0x00014200d00c1625 */ /* 0x000fc600078e020d */
[----:B---3--:R-:W3:Y:S04]  /*10630*/  @P0 LDG.E R9, [R14.64] ;  /* 0x000000120e090981 */ /* 0x008ee8000c1e1900 */
[----:B------:R2:W5:Y:S01]  /*10640*/  @P1 LDG.E R8, [R12.64] ;  /* 0x000000120c081981 */ /* 0x000562000c1e1900 */
[----:B-1----:R-:W-:Y:S02]  /*10650*/  CS2R R18, SRZ ;  /* 0x0000000000127805 */ /* 0x002fe4000001ff00 */
[--C-:B---3--:R-:W-:Y:S01]  /*10660*/  @P0 SHF.R.S32.HI R19, RZ, 0x1f, R9.reuse ;  /* 0x0000001fff130819 */ /* 0x108fe20000011409 */
[----:B------:R-:W-:Y:S01]  /*10670*/  @P0 IMAD.MOV.U32 R18, RZ, RZ, R9 ;  /* 0x000000ffff120224 */ /* 0x000fe200078e0009 */
[----:B------:R-:W-:Y:S05]  /*10680*/  @P1 BRA `(.L_x_268) ;  /* 0x0000004000001947 */ /* 0x000fea0003800000 */
[----:B--2---:R-:W-:Y:S05]  /*10690*/  @!P0 BRA `(.L_x_268) ;  /* 0x0000003000008947 */ /* 0x004fea0003800000 */
[----:B-----5:R-:W2:Y:S04]  /*106a0*/  LDG.E R8, [R14.64] ;  /* 0x000000120e087981 */ /* 0x020ea8000c1e1900 */
[----:B------:R-:W2:Y:S02]  /*106b0*/  LDG.E R3, [R14.64+0x4] ;  /* 0x000004120e037981 */ /* 0x000ea4000c1e1900 */
[----:B--2---:R-:W-:-:S02]  /*106c0*/  IADD3 R8, -R8, R3, RZ ;  /* 0x0000000308087210 */ /* 0x004fc40007ffe1ff */
.L_x_268:
[----:B--2---:R-:W-:Y:S01]  /*106d0*/  LOP3.LUT R9, R6, 0xffffffe0, RZ, 0xc0, !PT ;  /* 0xffffffe006097812 */ /* 0x004fe200078ec0ff */
[----:B------:R-:W1:Y:S01]  /*106e0*/  S2R R57, SR_CTAID.X ;  /* 0x0000000000397919 */ /* 0x000e620000002500 */
[----:B------:R-:W-:Y:S01]  /*106f0*/  SHF.R.S32.HI R13, RZ, 0x1f, R2 ;  /* 0x0000001fff0d7819 */ /* 0x000fe20000011402 */
[----:B------:R-:W-:Y:S01]  /*10700*/  IMAD.MOV.U32 R3, RZ, RZ, c[0x0][0x4e8] ;  /* 0x00013a00ff037624 */ /* 0x000fe200078e00ff */
[----:B------:R-:W-:Y:S01]  /*10710*/  LEA.HI R10, R11, R11, RZ, 0x1 ;  /* 0x0000000b0b0a7211 */ /* 0x000fe200078f08ff */
[----:B------:R-:W-:Y:S01]  /*10720*/  IMAD.IADD R9, R0, 0x1, -R9 ;  /* 0x0000000100097824 */ /* 0x000fe200078e0a09 */
[----:B------:R-:W2:Y:S01]  /*10730*/  S2R R14, SR_CTAID.Y ;  /* 0x00000000000e7919 */ /* 0x000ea20000002600 */
[----:B------:R-:W-:Y:S01]  /*10740*/  LEA.HI R13, R13, R2, RZ, 0x3 ;  /* 0x000000020d0d7211 */ /* 0x000fe200078f18ff */
[----:B------:R-:W-:Y:S01]  /*10750*/  IMAD.WIDE.U32 R16, R18, c[0x0][0x3a0], RZ ;  /* 0x0000e80012107a25 */ /* 0x000fe200078e00ff */
[----:B------:R-:W-:Y:S01]  /*10760*/  ISETP.NE.AND P1, PT, R3, 0x1, PT ;  /* 0x000000010300780c */ /* 0x000fe20003f25270 */
[----:B------:R-:W-:Y:S01]  /*10770*/  BSSY B0, `(.L_x_269) ;  /* 0x0000081000007945 */ /* 0x000fe20003800000 */
[----:B------:R-:W-:Y:S01]  /*10780*/  SHF.R.S32.HI R6, RZ, 0x1f, R9 ;  /* 0x0000001fff067819 */ /* 0x000fe20000011409 */
[----:B------:R-:W-:Y:S01]  /*10790*/  IMAD.MOV.U32 R23, RZ, RZ, R19 ;  /* 0x000000ffff177224 */ /* 0x000fe200078e0013 */
[----:B------:R-:W-:-:S02]  /*107a0*/  LOP3.LUT R13, R13, 0xffffff8, RZ, 0xc0, !PT ;  /* 0x0ffffff80d0d7812 */ /* 0x000fc400078ec0ff */
[----:B------:R-:W-:Y:S02]  /*107b0*/  LEA.HI R3, R6, R9, RZ, 0x2 ;  /* 0x0000000906037211 */ /* 0x000fe400078f10ff */
[----:B------:R-:W-:Y:S02]  /*107c0*/  LOP3.LUT R10, R10, 0x1ffffffe, RZ, 0xc0, !PT ;  /* 0x1ffffffe0a0a7812 */ /* 0x000fe400078ec0ff */
[----:B------:R-:W-:Y:S02]  /*107d0*/  IADD3 R2, -R13, R2, RZ ;  /* 0x000000020d027210 */ /* 0x000fe40007ffe1ff */
[-C--:B------:R-:W-:Y:S02]  /*107e0*/  LEA.HI R6, R5, R0.reuse, RZ, 0x3 ;  /* 0x0000000005067211 */ /* 0x080fe400078f18ff */
[----:B------:R-:W-:Y:S02]  /*107f0*/  SHF.R.S32.HI R3, RZ, 0x2, R3 ;  /* 0x00000002ff037819 */ /* 0x000fe40000011403 */
[----:B------:R-:W-:Y:S01]  /*10800*/  LOP3.LUT P2, RZ, R9, 0x3, RZ, 0xc0, !PT ;  /* 0x0000000309ff7812 */ /* 0x000fe2000784c0ff */
[----:B------:R-:W-:Y:S01]  /*10810*/  IMAD.IADD R9, R11, 0x1, -R10 ;  /* 0x000000010b097824 */ /* 0x000fe200078e0a0a */
[----:B------:R-:W-:Y:S01]  /*10820*/  LOP3.LUT R11, R6, 0xfffffff8, RZ, 0xc0, !PT ;  /* 0xfffffff8060b7812 */ /* 0x000fe200078ec0ff */
[----:B------:R-:W-:Y:S01]  /*10830*/  IMAD R2, R2, 0x10, R3 ;  /* 0x0000001002027824 */ /* 0x000fe200078e0203 */
[-C--:B------:R-:W-:Y:S01]  /*10840*/  LEA.HI R5, R5, R0.reuse, RZ, 0x6 ;  /* 0x0000000005057211 */ /* 0x080fe200078f30ff */
[----:B------:R-:W-:Y:S01]  /*10850*/  IMAD R3, R19, c[0x0][0x3a0], RZ ;  /* 0x0000e80013037a24 */ /* 0x000fe200078e02ff */
[----:B------:R-:W-:Y:S01]  /*10860*/  IADD3 R11, -R11, R0, RZ ;  /* 0x000000000b0b7210 */ /* 0x000fe20007ffe1ff */
[----:B------:R-:W-:Y:S01]  /*10870*/  IMAD R0, R9, 0x8, R2 ;  /* 0x0000000809007824 */ /* 0x000fe200078e0202 */
[----:B--2---:R-:W-:Y:S01]  /*10880*/  SHF.R.S32.HI R9, RZ, 0x1f, R14 ;  /* 0x0000001fff097819 */ /* 0x004fe2000001140e */
[----:B------:R-:W-:Y:S01]  /*10890*/  IMAD R3, R18, c[0x0][0x3a4], R3 ;  /* 0x0000e90012037a24 */ /* 0x000fe200078e0203 */
[----:B------:R-:W-:Y:S01]  /*108a0*/  MOV R22, R18 ;  /* 0x0000001200167202 */ /* 0x000fe20000000f00 */
[----:B-1----:R-:W-:Y:S01]  /*108b0*/  IMAD R13, R57, 0x80, R0 ;  /* 0x00000080390d7824 */ /* 0x002fe200078e0200 */
[----:B------:R-:W-:Y:S01]  /*108c0*/  SHF.R.S32.HI R6, RZ, 0x3, R6 ;  /* 0x00000003ff067819 */ /* 0x000fe20000011406 */
[----:B------:R-:W-:-:S02]  /*108d0*/  IMAD R15, R9, c[0x0][0x490], RZ ;  /* 0x00012400090f7a24 */ /* 0x000fc400078e02ff */
[----:B------:R-:W-:Y:S01]  /*108e0*/  @P1 IMAD.HI.U32 R0, R13, c[0x0][0x4ec], RZ ;  /* 0x00013b000d001a27 */ /* 0x000fe200078e00ff */
[----:B------:R-:W-:Y:S02]  /*108f0*/  MOV R20, R13 ;  /* 0x0000000d00147202 */ /* 0x000fe40000000f00 */
[----:B------:R-:W-:Y:S01]  /*10900*/  LEA R10, R11, R6, 0x5 ;  /* 0x000000060b0a7211 */ /* 0x000fe200078e28ff */
[----:B------:R-:W-:Y:S01]  /*10910*/  IMAD.IADD R17, R17, 0x1, R3 ;  /* 0x0000000111117824 */ /* 0x000fe200078e0203 */
[----:B------:R-:W-:Y:S01]  /*10920*/  @P1 SHF.R.U32.HI R20, RZ, c[0x0][0x4f0], R0 ;  /* 0x00013c00ff141a19 */ /* 0x000fe20000011600 */
[----:B------:R-:W-:Y:S01]  /*10930*/  IMAD.WIDE.U32 R22, R14, c[0x0][0x490], R22 ;  /* 0x000124000e167a25 */ /* 0x000fe200078e0016 */
[----:B------:R-:W-:Y:S02]  /*10940*/  SHF.R.S32.HI R3, RZ, 0x1f, R208 ;  /* 0x0000001fff037819 */ /* 0x000fe400000114d0 */
[----:B------:R-:W-:Y:S01]  /*10950*/  SEL R208, R208, RZ, !P0 ;  /* 0x000000ffd0d07207 */ /* 0x000fe20004000000 */
[----:B------:R-:W-:Y:S01]  /*10960*/  IMAD R15, R14, c[0x0][0x494], R15 ;  /* 0x000125000e0f7a24 */ /* 0x000fe200078e020f */
[----:B------:R-:W-:Y:S01]  /*10970*/  SEL R3, R3, RZ, !P0 ;  /* 0x000000ff03037207 */ /* 0x000fe20004000000 */
[----:B------:R-:W-:-:S02]  /*10980*/  IMAD.MOV R12, RZ, RZ, -R20 ;  /* 0x000000ffff0c7224 */ /* 0x000fc400078e0a14 */
[----:B------:R-:W-:Y:S02]  /*10990*/  IMAD.IADD R23, R23, 0x1, R15 ;  /* 0x0000000117177824 */ /* 0x000fe400078e020f */
[----:B------:R-:W-:Y:S02]  /*109a0*/  IMAD R9, R9, c[0x0][0x3e8], RZ ;  /* 0x0000fa0009097a24 */ /* 0x000fe400078e02ff */
[----:B------:R-:W-:Y:S02]  /*109b0*/  IMAD R12, R12, c[0x0][0x4e8], R13 ;  /* 0x00013a000c0c7a24 */ /* 0x000fe400078e020d */
[----:B------:R-:W-:Y:S02]  /*109c0*/  IMAD R13, R3, c[0x0][0x498], RZ ;  /* 0x00012600030d7a24 */ /* 0x000fe400078e02ff */
[----:B------:R-:W-:-:S04]  /*109d0*/  IMAD.WIDE.U32 R22, R208, c[0x0][0x498], R22 ;  /* 0x00012600d0167a25 */ /* 0x000fc800078e0016 */
[C---:B------:R-:W-:Y:S02]  /*109e0*/  IMAD R9, R14.reuse, c[0x0][0x3ec], R9 ;  /* 0x0000fb000e097a24 */ /* 0x040fe400078e0209 */
[----:B------:R-:W-:Y:S01]  /*109f0*/  IMAD.WIDE.U32 R14, R14, c[0x0][0x3e8], R16 ;  /* 0x0000fa000e0e7a25 */ /* 0x000fe200078e0010 */
[----:B------:R-:W-:Y:S02]  /*10a00*/  SHF.R.S32.HI R16, RZ, 0x1f, R20 ;  /* 0x0000001fff107819 */ /* 0x000fe40000011414 */
[----:B------:R-:W-:Y:S01]  /*10a10*/  IADD3 R20, P0, R20, R22, RZ ;  /* 0x0000001614147210 */ /* 0x000fe20007f1e0ff */
[----:B------:R-:W-:Y:S01]  /*10a20*/  IMAD R13, R208, c[0x0][0x49c], R13 ;  /* 0x00012700d00d7a24 */ /* 0x000fe200078e020d */
[----:B------:R-:W-:Y:S01]  /*10a30*/  SHF.R.S32.HI R17, RZ, 0x1f, R12 ;  /* 0x0000001fff117819 */ /* 0x000fe2000001140c */
[----:B------:R-:W-:Y:S01]  /*10a40*/  IMAD.SHL.U32 R0, R6, 0x40, RZ ;  /* 0x0000004006007824 */ /* 0x000fe200078e00ff */
[----:B------:R-:W-:Y:S01]  /*10a50*/  IADD3 R15, R15, R9, RZ ;  /* 0x000000090f0f7210 */ /* 0x000fe20007ffe0ff */
[----:B------:R-:W-:Y:S01]  /*10a60*/  IMAD R10, R57, 0x80, R10 ;  /* 0x00000080390a7824 */ /* 0x000fe200078e020a */
[----:B------:R-:W-:Y:S01]  /*10a70*/  IADD3.X R21, R16, R23, R13, P0, !PT ;  /* 0x0000001710157210 */ /* 0x000fe200007fe40d */
[----:B------:R-:W-:Y:S01]  /*10a80*/  IMAD R17, R17, c[0x0][0x488], RZ ;  /* 0x0001220011117a24 */ /* 0x000fe200078e02ff */
[----:B------:R-:W-:Y:S01]  /*10a90*/  LOP3.LUT R13, R0, 0x1c0, RZ, 0xc0, !PT ;  /* 0x000001c0000d7812 */ /* 0x000fe200078ec0ff */
[----:B------:R-:W-:-:S02]  /*10aa0*/  IMAD.SHL.U32 R0, R11, 0x8, RZ ;  /* 0x000000080b007824 */ /* 0x000fc400078e00ff */
[----:B------:R-:W-:-:S04]  /*10ab0*/  IMAD.WIDE.U32 R20, R12, c[0x0][0x488], R20 ;  /* 0x000122000c147a25 */ /* 0x000fc800078e0014 */
[----:B------:R-:W-:Y:S01]  /*10ac0*/  IMAD R17, R12, c[0x0][0x48c], R17 ;  /* 0x000123000c117a24 */ /* 0x000fe200078e0211 */
[----:B------:R-:W-:Y:S01]  /*10ad0*/  LOP3.LUT R12, R13, 0x38, R0, 0xf8, !PT ;  /* 0x000000380d0c7812 */ /* 0x000fe200078ef800 */
[----:B------:R-:W-:Y:S01]  /*10ae0*/  IMAD R11, R3, c[0x0][0x3f0], RZ ;  /* 0x0000fc00030b7a24 */ /* 0x000fe200078e02ff */
[----:B------:R-:W-:Y:S01]  /*10af0*/  SHF.R.U32.HI R3, RZ, 0x3, R13 ;  /* 0x00000003ff037819 */ /* 0x000fe2000001160d */
[----:B------:R-:W-:Y:S01]  /*10b00*/  @P1 IMAD.HI.U32 R18, R10, c[0x0][0x4ec], RZ ;  /* 0x00013b000a121a27 */ /* 0x000fe200078e00ff */
[----:B------:R-:W-:Y:S02]  /*10b10*/  LEA R13, P0, R20, c[0x0][0x450], 0x2 ;  /* 0x00011400140d7a11 */ /* 0x000fe400078010ff */
[----:B------:R-:W-:Y:S01]  /*10b20*/  IADD3 R17, R21, R17, RZ ;  /* 0x0000001115117210 */ /* 0x000fe20007ffe0ff */
[----:B------:R-:W-:Y:S01]  /*10b30*/  IMAD R11, R208, c[0x0][0x3f4], R11 ;  /* 0x0000fd00d00b7a24 */ /* 0x000fe200078e020b */
[----:B------:R-:W-:Y:S01]  /*10b40*/  LOP3.LUT R3, R12, R3, RZ, 0x3c, !PT ;  /* 0x000000030c037212 */ /* 0x000fe200078e3cff */
[----:B------:R-:W-:Y:S01]  /*10b50*/  IMAD.WIDE.U32 R14, R208, c[0x0][0x3f0], R14 ;  /* 0x0000fc00d00e7a25 */ /* 0x000fe200078e000e */
[----:B------:R-:W-:Y:S01]  /*10b60*/  LEA.HI.X R17, R20, c[0x0][0x454], R17, 0x2, P0 ;  /* 0x0001150014117a11 */ /* 0x000fe200000f1411 */
[----:B------:R-:W-:Y:S02]  /*10b70*/  SHFL.IDX PT, R34, R13, RZ, 0x1c1f ;  /* 0x001c1fff0d227589 */ /* 0x000fe400000e0000 */
[----:B------:R-:W-:Y:S01]  /*10b80*/  IMAD.MOV.U32 R9, RZ, RZ, R10 ;  /* 0x000000ffff097224 */ /* 0x000fe200078e000a */
[----:B------:R-:W-:Y:S01]  /*10b90*/  @P1 SHF.R.U32.HI R9, RZ, c[0x0][0x4f0], R18 ;  /* 0x00013c00ff091a19 */ /* 0x000fe20000011612 */
[----:B------:R-:W1:Y:S01]  /*10ba0*/  SHFL.IDX PT, R35, R17, RZ, 0x1c1f ;  /* 0x001c1fff11237589 */ /* 0x000e6200000e0000 */
[----:B------:R-:W-:Y:S01]  /*10bb0*/  IMAD.IADD R15, R15, 0x1, R11 ;  /* 0x000000010f0f7824 */ /* 0x000fe200078e020b */
[----:B------:R-:W-:Y:S01]  /*10bc0*/  LEA R11, R57, R2, 0x7 ;  /* 0x00000002390b7211 */ /* 0x000fe200078e38ff */
[----:B-----5:R-:W-:Y:S01]  /*10bd0*/  IMAD R2, R8, c[0x0][0x4e8], RZ ;  /* 0x00013a0008027a24 */ /* 0x020fe200078e02ff */
[----:B------:R-:W-:Y:S01]  /*10be0*/  SHFL.IDX PT, R48, R13, 0x1, 0x1c1f ;  /* 0x003c1f000d307f89 */ /* 0x000fe200000e0000 */
[--C-:B------:R-:W-:Y:S01]  /*10bf0*/  IMAD.MOV R19, RZ, RZ, -R9.reuse ;  /* 0x000000ffff137224 */ /* 0x100fe200078e0a09 */
[----:B------:R-:W-:Y:S01]  /*10c00*/  SHF.R.S32.HI R12, RZ, 0x1f, R9 ;  /* 0x0000001fff0c7819 */ /* 0x000fe20000011409 */
[----:B------:R-:W-:Y:S01]  /*10c10*/  IMAD.WIDE.U32 R14, R9, c[0x0][0x3e0], R14 ;  /* 0x0000f800090e7a25 */ /* 0x000fe200078e000e */
[----:B------:R-:W2:Y:S01]  /*10c20*/  SHFL.IDX PT, R49, R17, 0x1, 0x1c1f ;  /* 0x003c1f0011317f89 */ /* 0x000ea200000e0000 */
[----:B------:R-:W-:-:S02]  /*10c30*/  IADD3 R21, R11, 0x8, RZ ;  /* 0x000000080b157810 */ /* 0x000fc40007ffe0ff */
[----:B------:R-:W-:Y:S01]  /*10c40*/  IMAD R19, R19, c[0x0][0x4e8], R10 ;  /* 0x00013a0013137a24 */ /* 0x000fe200078e020a */
[-C--:B------:R-:W-:Y:S01]  /*10c50*/  ISETP.GE.OR P0, PT, R11, R2.reuse, P2 ;  /* 0x000000020b00720c */ /* 0x080fe20001706670 */
[----:B------:R-:W-:Y:S01]  /*10c60*/  IMAD R12, R12, c[0x0][0x3e0], RZ ;  /* 0x0000f8000c0c7a24 */ /* 0x000fe200078e02ff */
[----:B------:R-:W-:Y:S01]  /*10c70*/  ISETP.GE.OR P2, PT, R21, R2, P2 ;  /* 0x000000021500720c */ /* 0x000fe20001746670 */
[----:B------:R-:W-:Y:S01]  /*10c80*/  IMAD.SHL.U32 R10, R5, 0x8, RZ ;  /* 0x00000008050a7824 */ /* 0x000fe200078e00ff */
[----:B------:R-:W-:Y:S01]  /*10c90*/  SHF.R.S32.HI R8, RZ, 0x1f, R19 ;  /* 0x0000001fff087819 */ /* 0x000fe20000011413 */
[----:B------:R-:W-:Y:S01]  /*10ca0*/  IMAD R12, R9, c[0x0][0x3e4], R12 ;  /* 0x0000f900090c7a24 */ /* 0x000fe200078e020c */
[----:B------:R-:W-:Y:S02]  /*10cb0*/  LEA R57, R57, R6, 0x7 ;  /* 0x0000000639397211 */ /* 0x000fe400078e38ff */
[----:B------:R-:W-:Y:S01]  /*10cc0*/  LOP3.LUT R10, R3, 0x7ffffe00, R10, 0xf8, !PT ;  /* 0x7ffffe00030a7812 */ /* 0x000fe200078ef80a */
[----:B------:R-:W-:-:S02]  /*10cd0*/  IMAD.IADD R15, R15, 0x1, R12 ;  /* 0x000000010f0f7824 */ /* 0x000fc400078e020c */
[----:B------:R-:W-:Y:S01]  /*10ce0*/  IMAD R8, R8, c[0x0][0x3d8], RZ ;  /* 0x0000f60008087a24 */ /* 0x000fe200078e02ff */
[----:B------:R-:W-:Y:S01]  /*10cf0*/  SHF.L.U32 R58, R10, 0x1, RZ ;  /* 0x000000010a3a7819 */ /* 0x000fe200000006ff */
[----:B-1----:R1:W-:Y:S01]  /*10d00*/  @!P0 ST.E [R34.64], R4 ;  /* 0x0000000422008985 */ /* 0x0023e2000c101912 */
[----:B------:R-:W-:-:S04]  /*10d10*/  IMAD.WIDE.U32 R32, R19, c[0x0][0x3d8], R14 ;  /* 0x0000f60013207a25 */ /* 0x000fc800078e000e */
[----:B------:R-:W-:Y:S01]  /*10d20*/  IMAD R3, R19, c[0x0][0x3dc], R8 ;  /* 0x0000f70013037a24 */ /* 0x000fe200078e0208 */
[C---:B------:R-:W-:Y:S01]  /*10d30*/  LEA R56, P0, R32.reuse, c[0x0][0x380], 0x1 ;  /* 0x0000e00020387a11 */ /* 0x040fe200078008ff */
[----:B--2---:R1:W-:Y:S02]  /*10d40*/  @!P2 ST.E [R48.64], R7 ;  /* 0x000000073000a985 */ /* 0x0043e4000c101912 */
[----:B------:R-:W-:Y:S02]  /*10d50*/  IMAD.IADD R3, R33, 0x1, R3 ;  /* 0x0000000121037824 */ /* 0x000fe400078e0203 */
        /* <DEDUP_REMOVED lines=34> */
.L_x_270:
[----:B--2---:R-:W-:Y:S05]  /*10f80*/  BSYNC B0 ;  /* 0x0000000000007941 */ /* 0x004fea0003800000 */
.L_x_269:
        /* <DEDUP_REMOVED lines=23> */
.L_x_272:
[----:B------:R-:W-:Y:S05]  /*11100*/  BSYNC B0 ;  /* 0x0000000000007941 */ /* 0x000fea0003800000 */
.L_x_271:
[----:B------:R-:W-:Y:S01]  /*11110*/  IADD3 R3, R57, 0x40, RZ ;  /* 0x0000004039037810 */ /* 0x000fe20007ffe0ff */
[----:B--2---:R2:W1:Y:S01]  /*11120*/  SHFL.IDX PT, R17, R55, 0x2, 0x181f ;  /* 0x00581f0037117f89 */ /* 0x00446200000e0000 */
        /* <DEDUP_REMOVED lines=21> */
.L_x_274:
[----:B------:R-:W-:Y:S05]  /*11280*/  BSYNC B0 ;  /* 0x0000000000007941 */ /* 0x000fea0003800000 */
.L_x_273:
        /* <DEDUP_REMOVED lines=24> */
.L_x_267:
        /* <DEDUP_REMOVED lines=18> */
.L_x_275:
[----:B-1----:R-:W1:Y:S01]  /*11530*/  S2R R0, SR_TID.X ;  /* 0x0000000000007919 */ /* 0x002e620000002100 */
[----:B------:R-:W-:Y:S01]  /*11540*/  SHF.R.S32.HI R9, RZ, 0x1f, R208 ;  /* 0x0000001fff097819 */ /* 0x000fe200000114d0 */
[----:B------:R-:W-:Y:S01]  /*11550*/  BSSY B0, `(.L_x_276) ;  /* 0x0000028000007945 */ /* 0x000fe20003800000 */
[----:B------:R-:W-:-:S02]  /*11560*/  SEL R208, R208, RZ, !P1 ;  /* 0x000000ffd0d07207 */ /* 0x000fc40004800000 */
[----:B------:R-:W-:Y:S02]  /*11570*/  SEL R9, R9, RZ, !P1 ;  /* 0x000000ff09097207 */ /* 0x000fe40004800000 */
[----:B-1----:R-:W-:-:S13]  /*11580*/  ISETP.GT.AND P0, PT, R0, 0x7f, PT ;  /* 0x0000007f0000780c */ /* 0x002fda0003f04270 */
        /* <DEDUP_REMOVED lines=9> */
[----:B------:R-:W-:Y:S01]  /*11620*/  MOV R10, R12 ;  /* 0x0000000c000a7202 */ /* 0x000fe20000000f00 */
[----:B------:R-:W-:Y:S01]  /*11630*/  IMAD.MOV.U32 R6, RZ, RZ, R7 ;  /* 0x000000ffff067224 */ /* 0x000fe200078e0007 */
[----:B------:R-:W-:-:S13]  /*11640*/  ISETP.NE.AND P0, PT, R3, 0x1, PT ;  /* 0x000000010300780c */ /* 0x000fda0003f05270 */
[----:B------:R-:W-:-:S05]  /*11650*/  @P0 IMAD.HI.U32 R5, R7, c[0x0][0x4ec], RZ ;  /* 0x00013b0007050a27 */ /* 0x000fca00078e00ff */
[----:B------:R-:W-:Y:S01]  /*11660*/  @P0 SHF.R.U32.HI R6, RZ, c[0x0][0x4f0], R5 ;  /* 0x00013c00ff060a19 */ /* 0x000fe20000011605 */
[----:B-1----:R-:W-:Y:S01]  /*11670*/  IMAD.WIDE.U32 R10, R4, c[0x0][0x490], R10 ;  /* 0x00012400040a7a25 */ /* 0x002fe200078e000a */
[----:B------:R-:W-:Y:S02]  /*11680*/  SHF.R.S32.HI R3, RZ, 0x1f, R4 ;  /* 0x0000001fff037819 */ /* 0x000fe40000011404 */
[----:B------:R-:W-:-:S03]  /*11690*/  SHF.R.S32.HI R8, RZ, 0x1f, R6 ;  /* 0x0000001fff087819 */ /* 0x000fc60000011406 */
[----:B------:R-:W-:-:S04]  /*116a0*/  IMAD R3, R3, c[0x0][0x490], RZ ;  /* 0x0001240003037a24 */ /* 0x000fc800078e02ff */
[----:B------:R-:W-:Y:S01]  /*116b0*/  IMAD R3, R4, c[0x0][0x494], R3 ;  /* 0x0001250004037a24 */ /* 0x000fe200078e0203 */
[----:B------:R-:W-:-:S03]  /*116c0*/  IADD3 R4, -R6, RZ, RZ ;  /* 0x000000ff06047210 */ /* 0x000fc60007ffe1ff */
[----:B------:R-:W-:Y:S02]  /*116d0*/  IMAD.IADD R11, R3, 0x1, R11 ;  /* 0x00000001030b7824 */ /* 0x000fe400078e020b */
[----:B------:R-:W-:Y:S02]  /*116e0*/  IMAD R3, R9, c[0x0][0x498], RZ ;  /* 0x0001260009037a24 */ /* 0x000fe400078e02ff */
[----:B------:R-:W-:Y:S02]  /*116f0*/  IMAD R4, R4, c[0x0][0x4e8], R7 ;  /* 0x00013a0004047a24 */ /* 0x000fe400078e0207 */
[----:B------:R-:W-:-:S03]  /*11700*/  IMAD.WIDE.U32 R10, R208, c[0x0][0x498], R10 ;  /* 0x00012600d00a7a25 */ /* 0x000fc600078e000a */
[----:B------:R-:W-:Y:S01]  /*11710*/  SHF.R.S32.HI R5, RZ, 0x1f, R4 ;  /* 0x0000001fff057819 */ /* 0x000fe20000011404 */
[----:B------:R-:W-:Y:S01]  /*11720*/  IMAD R3, R208, c[0x0][0x49c], R3 ;  /* 0x00012700d0037a24 */ /* 0x000fe200078e0203 */
[----:B------:R-:W-:-:S03]  /*11730*/  IADD3 R6, P0, R6, R10, RZ ;  /* 0x0000000a06067210 */ /* 0x000fc60007f1e0ff */
[----:B------:R-:W-:Y:S01]  /*11740*/  IMAD R5, R5, c[0x0][0x488], RZ ;  /* 0x0001220005057a24 */ /* 0x000fe200078e02ff */
[----:B------:R-:W-:Y:S02]  /*11750*/  IADD3.X R7, R8, R11, R3, P0, !PT ;  /* 0x0000000b08077210 */ /* 0x000fe400007fe403 */
[----:B------:R-:W-:Y:S01]  /*11760*/  MOV R3, 0xff800000 ;  /* 0xff80000000037802 */ /* 0x000fe20000000f00 */
[C---:B------:R-:W-:Y:S02]  /*11770*/  IMAD R5, R4.reuse, c[0x0][0x48c], R5 ;  /* 0x0001230004057a24 */ /* 0x040fe400078e0205 */
[----:B------:R-:W-:-:S05]  /*11780*/  IMAD.WIDE.U32 R6, R4, c[0x0][0x488], R6 ;  /* 0x0001220004067a25 */ /* 0x000fca00078e0006 */
[----:B------:R-:W-:Y:S02]  /*11790*/  IADD3 R5, R7, R5, RZ ;  /* 0x0000000507057210 */ /* 0x000fe40007ffe0ff */
[----:B------:R-:W-:-:S04]  /*117a0*/  LEA R4, P0, R6, c[0x0][0x450], 0x2 ;  /* 0x0001140006047a11 */ /* 0x000fc800078010ff */
[----:B------:R-:W-:-:S05]  /*117b0*/  LEA.HI.X R5, R6, c[0x0][0x454], R5, 0x2, P0 ;  /* 0x0001150006057a11 */ /* 0x000fca00000f1405 */
[----:B------:R1:W-:Y:S04]  /*117c0*/  STG.E [R4.64], R3 ;  /* 0x0000000304007986 */ /* 0x0003e8000c101912 */
.L_x_277:
[----:B------:R-:W-:Y:S05]  /*117d0*/  BSYNC B0 ;  /* 0x0000000000007941 */ /* 0x000fea0003800000 */
.L_x_276:
[----:B------:R-:W2:Y:S01]  /*117e0*/  S2R R7, SR_CTAID.Y ;  /* 0x0000000000077919 */ /* 0x000ea20000002600 */
[----:B-1----:R-:W-:Y:S01]  /*117f0*/  SHF.R.S32.HI R3, RZ, 0x1f, R0 ;  /* 0x0000001fff037819 */ /* 0x002fe20000011400 */
[----:B------:R-:W-:Y:S01]  /*11800*/  IMAD R5, R13, c[0x0][0x3a0], RZ ;  /* 0x0000e8000d057a24 */ /* 0x000fe200078e02ff */
[----:B------:R-:W-:Y:S01]  /*11810*/  BSSY B0, `(.L_x_278) ;  /* 0x000003f000007945 */ /* 0x000fe20003800000 */
[----:B------:R-:W1:Y:S01]  /*11820*/  S2R R8, SR_CTAID.X ;  /* 0x0000000000087919 */ /* 0x000e620000002500 */
[----:B------:R-:W-:Y:S01]  /*11830*/  LEA.HI R4, R3, R0, RZ, 0x3 ;  /* 0x0000000003047211 */ /* 0x000fe200078f18ff */
[C---:B------:R-:W-:Y:S01]  /*11840*/  IMAD R10, R12.reuse, c[0x0][0x3a4], R5 ;  /* 0x0000e9000c0a7a24 */ /* 0x040fe200078e0205 */
[----:B------:R-:W-:Y:S01]  /*11850*/  MOV R3, c[0x0][0x4e8] ;  /* 0x00013a0000037a02 */ /* 0x000fe20000000f00 */
[----:B------:R-:W-:Y:S01]  /*11860*/  IMAD.WIDE.U32 R12, R12, c[0x0][0x3a0], RZ ;  /* 0x0000e8000c0c7a25 */ /* 0x000fe200078e00ff */
[----:B------:R-:W-:Y:S02]  /*11870*/  LOP3.LUT R5, R4, 0xfffffff8, RZ, 0xc0, !PT ;  /* 0xfffffff804057812 */ /* 0x000fe400078ec0ff */
[----:B------:R-:W-:Y:S01]  /*11880*/  ISETP.NE.AND P0, PT, R3, 0x1, PT ;  /* 0x000000010300780c */ /* 0x000fe20003f05270 */
[----:B------:R-:W-:Y:S01]  /*11890*/  IMAD R9, R9, c[0x0][0x3f0], RZ ;  /* 0x0000fc0009097a24 */ /* 0x000fe200078e02ff */
[----:B------:R-:W-:Y:S01]  /*118a0*/  SHF.R.S32.HI R4, RZ, 0x3, R4 ;  /* 0x00000003ff047819 */ /* 0x000fe20000011404 */
[----:B------:R-:W-:Y:S01]  /*118b0*/  IMAD.IADD R5, R0, 0x1, -R5 ;  /* 0x0000000100057824 */ /* 0x000fe200078e0a05 */
[----:B------:R-:W-:Y:S01]  /*118c0*/  IADD3 R13, R13, R10, RZ ;  /* 0x0000000a0d0d7210 */ /* 0x000fe20007ffe0ff */
[----:B------:R-:W-:-:S02]  /*118d0*/  IMAD R9, R208, c[0x0][0x3f4], R9 ;  /* 0x0000fd00d0097a24 */ /* 0x000fc400078e0209 */
[----:B-----5:R-:W-:Y:S01]  /*118e0*/  IMAD R2, R2, c[0x0][0x4e8], RZ ;  /* 0x00013a0002027a24 */ /* 0x020fe200078e02ff */
[C---:B------:R-:W-:Y:S02]  /*118f0*/  LEA R3, R5.reuse, R4, 0x5 ;  /* 0x0000000405037211 */ /* 0x040fe400078e28ff */
[----:B------:R-:W-:Y:S02]  /*11900*/  SHF.L.U32 R11, R5, 0x3, RZ ;  /* 0x00000003050b7819 */ /* 0x000fe400000006ff */
[----:B--2---:R-:W-:Y:S01]  /*11910*/  SHF.R.S32.HI R6, RZ, 0x1f, R7 ;  /* 0x0000001fff067819 */ /* 0x004fe20000011407 */
[----:B------:R-:W-:Y:S01]  /*11920*/  IMAD.WIDE.U32 R12, R7, c[0x0][0x3e8], R12 ;  /* 0x0000fa00070c7a25 */ /* 0x000fe200078e000c */
[----:B------:R-:W-:-:S03]  /*11930*/  IADD3 R5, R11, 0x40, RZ ;  /* 0x000000400b057810 */ /* 0x000fc60007ffe0ff */
[----:B------:R-:W-:Y:S02]  /*11940*/  IMAD R6, R6, c[0x0][0x3e8], RZ ;  /* 0x0000fa0006067a24 */ /* 0x000fe400078e02ff */
[----:B-1----:R-:W-:Y:S02]  /*11950*/  IMAD R3, R8, 0x80, R3 ;  /* 0x0000008008037824 */ /* 0x002fe400078e0203 */
[----:B------:R-:W-:Y:S02]  /*11960*/  IMAD R6, R7, c[0x0][0x3ec], R6 ;  /* 0x0000fb0007067a24 */ /* 0x000fe400078e0206 */
[----:B------:R-:W-:-:S03]  /*11970*/  @P0 IMAD.HI.U32 R0, R3, c[0x0][0x4ec], RZ ;  /* 0x00013b0003000a27 */ /* 0x000fc600078e00ff */
[----:B------:R-:W-:Y:S02]  /*11980*/  IADD3 R13, R6, R13, RZ ;  /* 0x0000000d060d7210 */ /* 0x000fe40007ffe0ff */
[----:B------:R-:W-:Y:S02]  /*11990*/  MOV R6, R3 ;  /* 0x0000000300067202 */ /* 0x000fe40000000f00 */
[----:B------:R-:W-:Y:S01]  /*119a0*/  @P0 SHF.R.U32.HI R6, RZ, c[0x0][0x4f0], R0 ;  /* 0x00013c00ff060a19 */ /* 0x000fe20000011600 */
[----:B------:R-:W-:-:S03]  /*119b0*/  IMAD.WIDE.U32 R12, R208, c[0x0][0x3f0], R12 ;  /* 0x0000fc00d00c7a25 */ /* 0x000fc600078e000c */
[--C-:B------:R-:W-:Y:S01]  /*119c0*/  SHF.R.S32.HI R7, RZ, 0x1f, R6.reuse ;  /* 0x0000001fff077819 */ /* 0x100fe20000011406 */
[----:B------:R-:W-:Y:S01]  /*119d0*/  IMAD.MOV R0, RZ, RZ, -R6 ;  /* 0x000000ffff007224 */ /* 0x000fe200078e0a06 */
[----:B------:R-:W-:Y:S02]  /*119e0*/  IADD3 R13, R13, R9, RZ ;  /* 0x000000090d0d7210 */ /* 0x000fe40007ffe0ff */
[----:B------:R-:W-:Y:S01]  /*119f0*/  LEA R9, R8, R4, 0x7 ;  /* 0x0000000408097211 */ /* 0x000fe200078e38ff */
[----:B------:R-:W-:Y:S01]  /*11a00*/  IMAD R7, R7, c[0x0][0x3e0], RZ ;  /* 0x0000f80007077a24 */ /* 0x000fe200078e02ff */
[----:B------:R-:W-:Y:S01]  /*11a10*/  IADD3 R4, R11, 0x80, RZ ;  /* 0x000000800b047810 */ /* 0x000fe20007ffe0ff */
[----:B------:R-:W-:Y:S02]  /*11a20*/  IMAD R0, R0, c[0x0][0x4e8], R3 ;  /* 0x00013a0000007a24 */ /* 0x000fe400078e0203 */
        /* <DEDUP_REMOVED lines=29> */
.L_x_279:
[----:B------:R-:W-:Y:S05]  /*11c00*/  BSYNC B0 ;  /* 0x0000000000007941 */ /* 0x000fea0003800000 */
.L_x_278:
[----:B--23--:R-:W-:Y:S01]  /*11c10*/  IADD3 R7, R9, 0x20, RZ ;  /* 0x0000002009077810 */ /* 0x00cfe20007ffe0ff */
[----:B------:R2:W3:Y:S01]  /*11c20*/  SHFL.IDX PT, R13, R0, 0x1, 0x181f ;  /* 0x00381f00000d7f89 */ /* 0x0004e200000e0000 */
        /* <DEDUP_REMOVED lines=19> */
.L_x_281:
[----:B------:R-:W-:Y:S05]  /*11d60*/  BSYNC B0 ;  /* 0x0000000000007941 */ /* 0x000fea0003800000 */
.L_x_280:
        /* <DEDUP_REMOVED lines=21> */
.L_x_283:
[----:B------:R-:W-:Y:S05]  /*11ec0*/  BSYNC B0 ;  /* 0x0000000000007941 */ /* 0x000fea0003800000 */
.L_x_282:
[----:B------:R-:W-:Y:S01]  /*11ed0*/  IADD3 R9, R9, 0x60, RZ ;  /* 0x0000006009097810 */ /* 0x000fe20007ffe0ff */
[----:B-1----:R1:W2:Y:S03]  /*11ee0*/  SHFL.IDX PT, R7, R0, 0x3, 0x181f ;  /* 0x00781f0000077f89 */ /* 0x0022a600000e0000 */
[----:B------:R-:W-:Y:S01]  /*11ef0*/  ISETP.GE.AND P0, PT, R9, R2, PT ;  /* 0x000000020900720c */ /* 0x000fe20003f06270 */
[----:B------:R1:W3:-:S12]  /*11f00*/  SHFL.IDX PT, R6, R3, 0x3, 0x181f ;  /* 0x00781f0003067f89 */ /* 0x0002d800000e0000 */
[----:B------:R-:W-:Y:S05]  /*11f10*/  @P0 EXIT ;  /* 0x000000000000094d */ /* 0x000fea0003800000 */
[----:B------:R-:W-:Y:S02]  /*11f20*/  ISETP.GE.AND P0, PT, R5, c[0x0][0x3c8], PT ;  /* 0x0000f20005007a0c */ /* 0x000fe40003f06270 */
[----:B------:R-:W-:-:S11]  /*11f30*/  ISETP.GE.AND P1, PT, R11, c[0x0][0x3c8], PT ;  /* 0x0000f2000b007a0c */ /* 0x000fd60003f26270 */
[----:B-123--:R-:W-:Y:S02]  /*11f40*/  @!P0 SHF.R.S32.HI R0, RZ, 0x1f, R5 ;  /* 0x0000001fff008819 */ /* 0x00efe40000011405 */
[----:B------:R-:W-:Y:S02]  /*11f50*/  @!P1 IMAD.WIDE R8, R11, 0x2, R6 ;  /* 0x000000020b089825 */ /* 0x000fe400078e0206 */
[----:B------:R-:W-:-:S03]  /*11f60*/  @!P0 LEA.HI R0, R0, R5, RZ, 0x3 ;  /* 0x0000000500008211 */ /* 0x000fc600078f18ff */
[----:B------:R1:W-:Y:S01]  /*11f70*/  @!P1 ST.E.128 [R8.64], RZ ;  /* 0x000000ff08009985 */ /* 0x0003e2000c101d12 */
[----:B------:R-:W-:-:S05]  /*11f80*/  @!P0 LOP3.LUT R3, R0, 0xfffffff8, RZ, 0xc0, !PT ;  /* 0xfffffff800038812 */ /* 0x000fca00078ec0ff */
[----:B------:R-:W-:-:S05]  /*11f90*/  @!P0 IMAD.WIDE R2, R3, 0x2, R6 ;  /* 0x0000000203028825 */ /* 0x000fca00078e0206 */
[----:B------:R1:W-:Y:S01]  /*11fa0*/  @!P0 ST.E.128 [R2.64], RZ ;  /* 0x000000ff02008985 */ /* 0x0003e2000c101d12 */
[----:B------:R-:W-:-:S13]  /*11fb0*/  ISETP.GE.AND P0, PT, R4, c[0x0][0x3c8], PT ;  /* 0x0000f20004007a0c */ /* 0x000fda0003f06270 */
[----:B------:R-:W-:Y:S05]  /*11fc0*/  @P0 EXIT ;  /* 0x000000000000094d */ /* 0x000fea0003800000 */
[----:B-1----:R-:W-:-:S04]  /*11fd0*/  SHF.R.S32.HI R3, RZ, 0x1f, R4 ;  /* 0x0000001fff037819 */ /* 0x002fc80000011404 */
[----:B------:R-:W-:-:S04]  /*11fe0*/  LEA.HI R3, R3, R4, RZ, 0x3 ;  /* 0x0000000403037211 */ /* 0x000fc800078f18ff */
[----:B------:R-:W-:-:S05]  /*11ff0*/  LOP3.LUT R3, R3, 0xfffffff8, RZ, 0xc0, !PT ;  /* 0xfffffff803037812 */ /* 0x000fca00078ec0ff */
[----:B------:R-:W-:-:S05]  /*12000*/  IMAD.WIDE R6, R3, 0x2, R6 ;  /* 0x0000000203067825 */ /* 0x000fca00078e0206 */
[----:B------:R-:W-:Y:S01]  /*12010*/  ST.E.128 [R6.64], RZ ;  /* 0x000000ff06007985 */ /* 0x000fe2000c101d12 */
[----:B------:R-:W-:Y:S05]  /*12020*/  EXIT ;  /* 0x000000000000794d */ /* 0x000fea0003800000 */
.L_x_284:
        /* <DEDUP_REMOVED lines=13> */
.L_x_2618:


//--------------------- .text._ZN7cutlass13device_kernelIN5flash19enable_sm80_to_sm89INS1_16FlashAttnFwdSm80INS1_25CollectiveMainloopFwdSm80ILi8ELi1ELb0EN4cute5tupleIJNS5_1CILi128EEENS7_ILi64EEENS7_ILi192EEEEEELi192ENS_10bfloat16_tEfNS_4arch4Sm80ELb0ELb1ELb1ELb1ELb0ELb1ELb1ELb0EEENS1_21CollectiveEpilogueFwdINS6_IJS8_SA_S9_EEENS6_IJNS7_ILi1EEESI_SI_EEESC_SE_Li256ELb1ELb1ELb0ELb0EEENS1_19SingleTileSchedulerILb1ELb0ELb1ELi128EEEEEEEEEvNT_6ParamsE --------------------------
	.section	.text._ZN7cutlass13device_kernelIN5flash19enable_sm80_to_sm89INS1_16FlashAttnFwdSm80INS1_25CollectiveMainloopFwdSm80ILi8ELi1ELb0EN4cute5tupleIJNS5_1CILi128EEENS7_ILi64EEENS7_ILi192EEEEEELi192ENS_10bfloat16_tEfNS_4arch4Sm80ELb0ELb1ELb1ELb1ELb0ELb1ELb1ELb0EEENS1_21CollectiveEpilogueFwdINS6_IJS8_SA_S9_EEENS6_IJNS7_ILi1EEESI_SI_EEESC_SE_Li256ELb1ELb1ELb0ELb0EEENS1_19SingleTileSchedulerILb1ELb0ELb1ELi128EEEEEEEEEvNT_6ParamsE,"ax",@progbits
	.sectioninfo	@"SHI_REGISTERS=250"
	.align	128
.text._ZN7cutlass13device_kernelIN5flash19enable_sm80_to_sm89INS1_16FlashAttnFwdSm80INS1_25CollectiveMainloopFwdSm80ILi8ELi1ELb0EN4cute5tupleIJNS5_1CILi128EEENS7_ILi64EEENS7_ILi192EEEEEELi192ENS_10bfloat16_tEfNS_4arch4Sm80ELb0ELb1ELb1ELb1ELb0ELb1ELb1ELb0EEENS1_21CollectiveEpilogueFwdINS6_IJS8_SA_S9_EEENS6_IJNS7_ILi1EEESI_SI_EEESC_SE_Li256ELb1ELb1ELb0ELb0EEENS1_19SingleTileSchedulerILb1ELb0ELb1ELi128EEEEEEEEEvNT_6ParamsE:
        .type           _ZN7cutlass13device_kernelIN5flash19enable_sm80_to_sm89INS1_16FlashAttnFwdSm80INS1_25CollectiveMainloopFwdSm80ILi8ELi1ELb0EN4cute5tupleIJNS5_1CILi128EEENS7_ILi64EEENS7_ILi192EEEEEELi192ENS_10bfloat16_tEfNS_4arch4Sm80ELb0ELb1ELb1ELb1ELb0ELb1ELb1ELb0EEENS1_21CollectiveEpilogueFwdINS6_IJS8_SA_S9_EEENS6_IJNS7_ILi1EEESI_SI_EEESC_SE_Li256ELb1ELb1ELb0ELb0EEENS1_19SingleTileSchedulerILb1ELb0ELb1ELi128EEEEEEEEEvNT_6ParamsE,@function
        .size           _ZN7cutlass13device_kernelIN5flash19enable_sm80_to_sm89INS1_16FlashAttnFwdSm80INS1_25CollectiveMainloopFwdSm80ILi8ELi1ELb0EN4cute5tupleIJNS5_1CILi128EEENS7_ILi64EEENS7_ILi192EEEEEELi192ENS_10bfloat16_tEfNS_4arch4Sm80ELb0ELb1ELb1ELb1ELb0ELb1ELb1ELb0EEENS1_21CollectiveEpilogueFwdINS6_IJS8_SA_S9_EEENS6_IJNS7_ILi1EEESI_SI_EEESC_SE_Li256ELb1ELb1ELb0ELb0EEENS1_19SingleTileSchedulerILb1ELb0ELb1ELi128EEEEEEEEEvNT_6ParamsE,(.L_x_2619 - _ZN7cutlass13device_kernelIN5flash19enable_sm80_to_sm89INS1_16FlashAttnFwdSm80INS1_25CollectiveMainloopFwdSm80ILi8ELi1ELb0EN4cute5tupleIJNS5_1CILi128EEENS7_ILi64EEENS7_ILi192EEEEEELi192ENS_10bfloat16_tEfNS_4arch4Sm80ELb0ELb1ELb1ELb1ELb0ELb1ELb1ELb0EEENS1_21CollectiveEpilogueFwdINS6_IJS8_SA_S9_EEENS6_IJNS7_ILi1EEESI_SI_EEESC_SE_Li256ELb1ELb1ELb0ELb0EEENS1_19SingleTileSchedulerILb1ELb0ELb1ELi128EEEEEEEEEvNT_6ParamsE)
        .other          _ZN7cutlass13device_kernelIN5flash19enable_sm80_to_sm89INS1_16FlashAttnFwdSm80INS1_25CollectiveMainloopFwdSm80ILi8ELi1ELb0EN4cute5tupleIJNS5_1CILi128EEENS7_ILi64EEENS7_ILi192EEEEEELi192ENS_10bfloat16_tEfNS_4arch4Sm80ELb0ELb1ELb1ELb1ELb0ELb1ELb1ELb0EEENS1_21CollectiveEpilogueFwdINS6_IJS8_SA_S9_EEENS6_IJNS7_ILi1EEESI_SI_EEESC_SE_Li256ELb1ELb1ELb0ELb0EEENS1_19SingleTileSchedulerILb1ELb0ELb1ELi128EEEEEEEEEvNT_6ParamsE,@"STO_CUDA_ENTRY STV_DEFAULT"
_ZN7cutlass13device_kernelIN5flash19enable_sm80_to_sm89INS1_16FlashAttnFwdSm80INS1_25CollectiveMainloopFwdSm80ILi8ELi1ELb0EN4cute5tupleIJNS5_1CILi128EEENS7_ILi64EEENS7_ILi192EEEEEELi192ENS_10bfloat16_tEfNS_4arch4Sm80ELb0ELb1ELb1ELb1ELb0ELb1ELb1ELb0EEENS1_21CollectiveEpilogueFwdINS6_IJS8_SA_S9_EEENS6_IJNS7_ILi1EEESI_SI_EEESC_SE_Li256ELb1ELb1ELb0ELb0EEENS1_19SingleTileSchedulerILb1ELb0ELb1ELi128EEEEEEEEEvNT_6ParamsE:
[----:B------:R-:W-:Y:S02]  /*0000*/  MOV R1, c[0x0][0x28] ;  /* 0x00000a0000017a02 */ /* 0x000fe40000000f00 */
[----:B------:R-:W1:Y:S01]  /*0010*/  S2R R83, SR_TID.X ;  /* 0x0000000000537919 */ /* 0x000e620000002100 */
[----:B------:R-:W2:Y:S01]  /*0020*/  S2UR UR24, SR_CTAID.Z ;  /* 0x00000000001879c3 */ /* 0x000ea20000002700 */
[----:B------:R-:W-:Y:S02]  /*0030*/  UMOV UR13, 0x4 ;  /* 0x00000004000d7882 */ /* 0x000fe40000000000 */
[----:B------:R-:W-:Y:S02]  /*0040*/  ULDC.64 UR4, c[0x0][0x568] ;  /* 0x00015a0000047ab9 */ /* 0x000fe40000000a00 */
[----:B------:R-:W-:-:S03]  /*0050*/  ULDC.64 UR28, c[0x0][0x118] ;  /* 0x00004600001c7ab9 */ /* 0x000fc60000000a00 */
[----:B------:R-:W3:Y:S01]  /*0060*/  S2UR UR16, SR_CTAID.X ;  /* 0x00000000001079c3 */ /* 0x000ee20000002500 */
[----:B-1----:R-:W-:Y:S01]  /*0070*/  SHF.R.U32.HI R0, RZ, 0x5, R83 ;  /* 0x00000005ff007819 */ /* 0x002fe20000011653 */
[----:B--2---:R-:W-:-:S05]  /*0080*/  UIMAD.WIDE UR4, UR24, UR13, UR4 ;  /* 0x0000000d180472a5 */ /* 0x004fca000f8e0204 */
[----:B------:R-:W1:Y:S02]  /*0090*/  SHFL.IDX PT, R0, R0, RZ, 0x1f ;  /* 0x00001fff00007589 */ /* 0x000e6400000e0000 */
[----:B-1----:R-:W-:-:S13]  /*00a0*/  ISETP.NE.AND P0, PT, R0, RZ, PT ;  /* 0x000000ff0000720c */ /* 0x002fda0003f05270 */
[----:B------:R-:W-:Y:S05]  /*00b0*/  @!P0 BRA `(.L_x_285) ;  /* 0x000001c000008947 */ /* 0x000fea0003800000 */
[----:B---3--:R-:W-:-:S04]  /*00c0*/  ISETP.NE.U32.AND P0, PT, RZ, c[0x0][0x568], PT ;  /* 0x00015a00ff007a0c */ /* 0x008fc80003f05070 */
[----:B------:R-:W-:-:S13]  /*00d0*/  ISETP.NE.AND.EX P0, PT, RZ, c[0x0][0x56c], PT, P0 ;  /* 0x00015b00ff007a0c */ /* 0x000fda0003f05300 */
[----:B------:R-:W-:Y:S05]  /*00e0*/  @!P0 BRA `(.L_x_286) ;  /* 0x0000005000008947 */ /* 0x000fea0003800000 */
[----:B------:R-:W-:Y:S02]  /*00f0*/  MOV R2, UR4 ;  /* 0x0000000400027c02 */ /* 0x000fe40008000f00 */
[----:B------:R-:W-:-:S05]  /*0100*/  MOV R3, UR5 ;  /* 0x0000000500037c02 */ /* 0x000fca0008000f00 */
[----:B------:R-:W2:Y:S02]  /*0110*/  LDG.E R2, [R2.64] ;  /* 0x0000001c02027981 */ /* 0x000ea4000c1e1900 */
[----:B--2---:R1:W2:Y:S02]  /*0120*/  R2UR UR5, R2 ;  /* 0x00000000020573c2 */ /* 0x0042a400000e0000 */
[----:B-12---:R-:W-:Y:S05]  /*0130*/  BRA `(.L_x_287) ;  /* 0x000000e000007947 */ /* 0x006fea0003800000 */
.L_x_286:
[----:B------:R-:W-:-:S04]  /*0140*/  ISETP.NE.U32.AND P0, PT, RZ, c[0x0][0x560], PT ;  /* 0x00015800ff007a0c */ /* 0x000fc80003f05070 */
[----:B------:R-:W-:-:S13]  /*0150*/  ISETP.NE.AND.EX P0, PT, RZ, c[0x0][0x564], PT, P0 ;  /* 0x00015900ff007a0c */ /* 0x000fda0003f05300 */
[----:B------:R-:W-:Y:S05]  /*0160*/  @!P0 BRA `(.L_x_288) ;  /* 0x000000a000008947 */ /* 0x000fea0003800000 */
[----:B------:R-:W-:Y:S02]  /*0170*/  ULDC.64 UR4, c[0x0][0x560] ;  /* 0x0001580000047ab9 */ /* 0x000fe40000000a00 */
[----:B------:R-:W-:-:S06]  /*0180*/  UIMAD.WIDE UR4, UR24, UR13, UR4 ;  /* 0x0000000d180472a5 */ /* 0x000fcc000f8e0204 */
[----:B------:R-:W-:Y:S02]  /*0190*/  MOV R4, UR4 ;  /* 0x0000000400047c02 */ /* 0x000fe40008000f00 */
[----:B------:R-:W-:-:S05]  /*01a0*/  MOV R5, UR5 ;  /* 0x0000000500057c02 */ /* 0x000fca0008000f00 */
[----:B------:R-:W2:Y:S04]  /*01b0*/  LDG.E R2, [R4.64] ;  /* 0x0000001c04027981 */ /* 0x000ea8000c1e1900 */
[----:B------:R-:W3:Y:S01]  /*01c0*/  LDG.E R0, [R4.64+0x4] ;  /* 0x0000041c04007981 */ /* 0x000ee2000c1e1900 */
[----:B--2---:R-:W1:Y:S08]  /*01d0*/  R2UR UR4, R2 ;  /* 0x00000000020473c2 */ /* 0x004e7000000e0000 */
[----:B---3--:R-:W1:Y:S02]  /*01e0*/  R2UR UR5, R0 ;  /* 0x00000000000573c2 */ /* 0x008e6400000e0000 */
[----:B-1----:R-:W-:Y:S01]  /*01f0*/  UIADD3 UR5, -UR4, UR5, URZ ;  /* 0x0000000504057290 */ /* 0x002fe2000fffe13f */
[----:B------:R-:W-:Y:S05]  /*0200*/  BRA `(.L_x_287) ;  /* 0x0000001000007947 */ /* 0x000fea0003800000 */
.L_x_288:
[----:B------:R-:W-:Y:S02]  /*0210*/  ULDC UR5, c[0x0][0x54c] ;  /* 0x0001530000057ab9 */ /* 0x000fe40000000800 */
.L_x_287:
[----:B------:R-:W-:Y:S02]  /*0220*/  ULDC UR4, c[0x0][0x548] ;  /* 0x0001520000047ab9 */ /* 0x000fe40000000800 */
[----:B------:R-:W-:-:S02]  /*0230*/  USHF.L.U32 UR18, UR16, 0x7, URZ ;  /* 0x0000000710127899 */ /* 0x000fc4000800063f */
[----:B------:R-:W-:-:S04]  /*0240*/  UIMAD UR4, UR5, UR4, URZ ;  /* 0x00000004050472a4 */ /* 0x000fc8000f8e023f */
[----:B------:R-:W-:-:S04]  /*0250*/  UISETP.GE.AND UP0, UPT, UR18, UR4, UPT ;  /* 0x000000041200728c */ /* 0x000fc8000bf06270 */
[----:B------:R-:W-:Y:S01]  /*0260*/  USEL UR24, UR24, 0xffffffff, !UP0 ;  /* 0xffffffff18187887 */ /* 0x000fe2000c000000 */
[----:B------:R-:W-:Y:S05]  /*0270*/  BRA `(.L_x_289) ;  /* 0x000001b000007947 */ /* 0x000fea0003800000 */
.L_x_285:
        /* <DEDUP_REMOVED lines=8> */
.L_x_290:
        /* <DEDUP_REMOVED lines=13> */
.L_x_292:
[----:B------:R-:W-:Y:S02]  /*03d0*/  ULDC UR5, c[0x0][0x54c] ;  /* 0x0001530000057ab9 */ /* 0x000fe40000000800 */
.L_x_291:
[----:B------:R-:W-:Y:S02]  /*03e0*/  ULDC UR4, c[0x0][0x548] ;  /* 0x0001520000047ab9 */ /* 0x000fe40000000800 */
[----:B------:R-:W-:-:S02]  /*03f0*/  USHF.L.U32 UR18, UR16, 0x7, URZ ;  /* 0x0000000710127899 */ /* 0x000fc4000800063f */
[----:B------:R-:W-:-:S04]  /*0400*/  UIMAD UR4, UR5, UR4, URZ ;  /* 0x00000004050472a4 */ /* 0x000fc8000f8e023f */
[----:B------:R-:W-:-:S04]  /*0410*/  UISETP.GE.AND UP0, UPT, UR18, UR4, UPT ;  /* 0x000000041200728c */ /* 0x000fc8000bf06270 */
[----:B------:R-:W-:-:S06]  /*0420*/  USEL UR24, UR24, 0xffffffff, !UP0 ;  /* 0xffffffff18187887 */ /* 0x000fcc000c000000 */
.L_x_289:
[----:B------:R-:W-:-:S13]  /*0430*/  ISETP.LE.AND P0, PT, RZ, UR24, PT ;  /* 0x00000018ff007c0c */ /* 0x000fda000bf03270 */
[----:B------:R-:W-:Y:S05]  /*0440*/  @!P0 EXIT ;  /* 0x000000000000894d */ /* 0x000fea0003800000 */
[----:B------:R-:W-:Y:S01]  /*0450*/  ULDC.64 UR4, c[0x0][0x360] ;  /* 0x0000d80000047ab9 */ /* 0x000fe20000000a00 */
[----:B------:R-:W-:Y:S01]  /*0460*/  ISETP.NE.U32.AND P4, PT, RZ, c[0x0][0x348], PT ;  /* 0x0000d200ff007a0c */ /* 0x000fe20003f85070 */
[----:B------:R-:W-:Y:S02]  /*0470*/  UISETP.NE.U32.AND UP0, UPT, URZ, UR4, UPT ;  /* 0x000000043f00728c */ /* 0x000fe4000bf05070 */
[----:B------:R-:W-:Y:S01]  /*0480*/  ULDC.64 UR8, c[0x0][0x370] ;  /* 0x0000dc0000087ab9 */ /* 0x000fe20000000a00 */
[----:B------:R-:W-:Y:S01]  /*0490*/  ISETP.NE.AND.EX P4, PT, RZ, c[0x0][0x34c], PT, P4 ;  /* 0x0000d300ff007a0c */ /* 0x000fe20003f85340 */
[----:B------:R-:W-:Y:S02]  /*04a0*/  UISETP.NE.AND.EX UP0, UPT, URZ, UR5, UPT, UP0 ;  /* 0x000000053f00728c */ /* 0x000fe4000bf05300 */
[----:B------:R-:W-:Y:S02]  /*04b0*/  UISETP.NE.U32.AND UP1, UPT, URZ, UR8, UPT ;  /* 0x000000083f00728c */ /* 0x000fe4000bf25070 */
[----:B------:R-:W-:-:S02]  /*04c0*/  ULDC.64 UR4, c[0x0][0x360] ;  /* 0x0000d80000047ab9 */ /* 0x000fc40000000a00 */
[----:B------:R-:W-:Y:S01]  /*04d0*/  ULDC.64 UR6, c[0x0][0x350] ;  /* 0x0000d40000067ab9 */ /* 0x000fe20000000a00 */
[----:B------:R-:W-:Y:S01]  /*04e0*/  PLOP3.LUT P0, PT, PT, PT, UP0, 0x80, 0x0 ;  /* 0x000000000000781c */ /* 0x000fe20003f0f008 */
[----:B------:R-:W-:Y:S02]  /*04f0*/  UISETP.NE.U32.AND UP5, UPT, URZ, UR6, UPT ;  /* 0x000000063f00728c */ /* 0x000fe4000bfa5070 */
[----:B------:R-:W-:Y:S02]  /*0500*/  UISETP.NE.AND.EX UP1, UPT, URZ, UR9, UPT, UP1 ;  /* 0x000000093f00728c */ /* 0x000fe4000bf25310 */
[----:B------:R-:W-:Y:S02]  /*0510*/  @UP0 UIMAD.WIDE UR4, UR24, UR13, UR4 ;  /* 0x0000000d180402a5 */ /* 0x000fe4000f8e0204 */
[----:B------:R-:W-:Y:S02]  /*0520*/  UISETP.NE.AND.EX UP5, UPT, URZ, UR7, UPT, UP5 ;  /* 0x000000073f00728c */ /* 0x000fe4000bfa5350 */
[----:B------:R-:W-:Y:S01]  /*0530*/  ULDC.64 UR10, c[0x0][0x370] ;  /* 0x0000dc00000a7ab9 */ /* 0x000fe20000000a00 */
[----:B------:R-:W-:Y:S01]  /*0540*/  PLOP3.LUT P3, PT, PT, PT, UP1, 0x80, 0x0 ;  /* 0x000000000000781c */ /* 0x000fe20003f6f018 */
[----:B------:R-:W-:Y:S01]  /*0550*/  IMAD.U32 R13, RZ, RZ, UR5 ;  /* 0x00000005ff0d7e24 */ /* 0x000fe2000f8e00ff */
[----:B------:R-:W-:Y:S01]  /*0560*/  MOV R12, UR4 ;  /* 0x00000004000c7c02 */ /* 0x000fe20008000f00 */
[----:B------:R-:W-:Y:S01]  /*0570*/  ULDC.64 UR4, c[0x0][0x358] ;  /* 0x0000d60000047ab9 */ /* 0x000fe20000000a00 */
[----:B------:R-:W-:Y:S01]  /*0580*/  PLOP3.LUT P2, PT, PT, PT, UP5, 0x80, 0x0 ;  /* 0x000000000000781c */ /* 0x000fe20003f4f058 */
[----:B------:R-:W-:-:S02]  /*0590*/  UISETP.NE.U32.AND UP4, UPT, URZ, UR4, UPT ;  /* 0x000000043f00728c */ /* 0x000fc4000bf85070 */
[----:B------:R-:W-:Y:S01]  /*05a0*/  ULDC.64 UR8, c[0x0][0x348] ;  /* 0x0000d20000087ab9 */ /* 0x000fe20000000a00 */
[----:B------:R-:W2:Y:S01]  /*05b0*/  @P0 LDG.E R0, [R12.64] ;  /* 0x0000001c0c000981 */ /* 0x000ea2000c1e1900 */
[----:B------:R-:W-:Y:S02]  /*05c0*/  ULDC.64 UR6, c[0x0][0x350] ;  /* 0x0000d40000067ab9 */ /* 0x000fe40000000a00 */
[----:B------:R-:W-:Y:S02]  /*05d0*/  @UP1 UIMAD.WIDE UR10, UR24, UR13, UR10 ;  /* 0x0000000d180a12a5 */ /* 0x000fe4000f8e020a */
[----:B------:R-:W-:Y:S02]  /*05e0*/  UISETP.NE.AND.EX UP4, UPT, URZ, UR5, UPT, UP4 ;  /* 0x000000053f00728c */ /* 0x000fe4000bf85340 */
[----:B------:R-:W-:Y:S02]  /*05f0*/  UIMAD.WIDE UR8, UR24, UR13, UR8 ;  /* 0x0000000d180872a5 */ /* 0x000fe4000f8e0208 */
[----:B------:R-:W-:Y:S01]  /*0600*/  UIMAD.WIDE UR6, UR24, UR13, UR6 ;  /* 0x0000000d180672a5 */ /* 0x000fe2000f8e0206 */
[----:B------:R-:W-:Y:S01]  /*0610*/  IMAD.U32 R4, RZ, RZ, UR10 ;  /* 0x0000000aff047e24 */ /* 0x000fe2000f8e00ff */
[----:B------:R-:W-:Y:S01]  /*0620*/  ULDC.64 UR4, c[0x0][0x358] ;  /* 0x0000d60000047ab9 */ /* 0x000fe20000000a00 */
[----:B------:R-:W-:Y:S01]  /*0630*/  PLOP3.LUT P1, PT, PT, PT, UP4, 0x80, 0x0 ;  /* 0x000000000000781c */ /* 0x000fe20003f2f048 */
[----:B------:R-:W-:Y:S01]  /*0640*/  IMAD.U32 R5, RZ, RZ, UR11 ;  /* 0x0000000bff057e24 */ /* 0x000fe2000f8e00ff */
[----:B------:R-:W-:Y:S01]  /*0650*/  MOV R11, UR9 ;  /* 0x00000009000b7c02 */ /* 0x000fe20008000f00 */
[----:B------:R-:W-:Y:S01]  /*0660*/  IMAD.U32 R10, RZ, RZ, UR8 ;  /* 0x00000008ff0a7e24 */ /* 0x000fe2000f8e00ff */
[----:B------:R-:W-:Y:S01]  /*0670*/  UIMAD.WIDE UR4, UR24, UR13, UR4 ;  /* 0x0000000d180472a5 */ /* 0x000fe2000f8e0204 */
[----:B------:R-:W-:Y:S01]  /*0680*/  IMAD.U32 R8, RZ, RZ, UR6 ;  /* 0x00000006ff087e24 */ /* 0x000fe2000f8e00ff */
[----:B------:R-:W3:Y:S01]  /*0690*/  @P3 LDG.E R4, [R4.64] ;  /* 0x0000001c04043981 */ /* 0x000ee2000c1e1900 */
[----:B------:R-:W-:Y:S01]  /*06a0*/  IMAD.U32 R9, RZ, RZ, UR7 ;  /* 0x00000007ff097e24 */ /* 0x000fe2000f8e00ff */
[----:B------:R-:W-:-:S02]  /*06b0*/  MOV R100, RZ ;  /* 0x000000ff00647202 */ /* 0x000fc40000000f00 */
[----:B------:R-:W4:Y:S01]  /*06c0*/  @P4 LDG.E R3, [R10.64] ;  /* 0x0000001c0a034981 */ /* 0x000f22000c1e1900 */
[----:B------:R-:W-:Y:S01]  /*06d0*/  IMAD.U32 R6, RZ, RZ, UR4 ;  /* 0x00000004ff067e24 */ /* 0x000fe2000f8e00ff */
[----:B------:R-:W-:Y:S02]  /*06e0*/  MOV R7, UR5 ;  /* 0x0000000500077c02 */ /* 0x000fe40008000f00 */
[----:B------:R-:W4:Y:S04]  /*06f0*/  @P2 LDG.E R2, [R8.64] ;  /* 0x0000001c08022981 */ /* 0x000f28000c1e1900 */
[----:B------:R1:W5:Y:S01]  /*0700*/  @P1 LDG.E R100, [R6.64] ;  /* 0x0000001c06641981 */ /* 0x000362000c1e1900 */
[----:B------:R-:W1:Y:S01]  /*0710*/  S2UR UR15, SR_CTAID.Y ;  /* 0x00000000000f79c3 */ /* 0x000e620000002600 */
[----:B------:R-:W-:-:S02]  /*0720*/  UMOV UR20, URZ ;  /* 0x0000003f00147c82 */ /* 0x000fc40008000000 */
[----:B------:R-:W-:Y:S02]  /*0730*/  ULDC UR23, c[0x0][0x168] ;  /* 0x00005a0000177ab9 */ /* 0x000fe40000000800 */
[----:B------:R-:W-:Y:S02]  /*0740*/  UMOV UR21, URZ ;  /* 0x0000003f00157c82 */ /* 0x000fe40008000000 */
[----:B------:R-:W-:Y:S02]  /*0750*/  UMOV UR19, URZ ;  /* 0x0000003f00137c82 */ /* 0x000fe40008000000 */
[----:B------:R-:W-:Y:S02]  /*0760*/  ULDC UR37, c[0x0][0x1d0] ;  /* 0x0000740000257ab9 */ /* 0x000fe40000000800 */
[----:B------:R-:W-:Y:S02]  /*0770*/  ULDC UR22, c[0x0][0x228] ;  /* 0x00008a0000167ab9 */ /* 0x000fe40000000800 */
[----:B-1----:R-:W-:Y:S01]  /*0780*/  USHF.R.S32.HI UR14, URZ, 0x1f, UR15 ;  /* 0x0000001f3f0e7899 */ /* 0x002fe2000801140f */
[----:B--2---:R1:W2:Y:S08]  /*0790*/  @P0 R2UR UR23, R0 ;  /* 0x00000000001703c2 */ /* 0x0042b000000e0000 */
[----:B---3--:R1:W3:Y:S08]  /*07a0*/  @P3 R2UR UR20, R4 ;  /* 0x00000000041433c2 */ /* 0x0082f000000e0000 */
[----:B----4-:R1:W4:Y:S08]  /*07b0*/  @P4 R2UR UR21, R3 ;  /* 0x00000000031543c2 */ /* 0x01033000000e0000 */
[----:B------:R1:W1:Y:S01]  /*07c0*/  @P2 R2UR UR19, R2 ;  /* 0x00000000021323c2 */ /* 0x00026200000e0000 */
[----:B------:R-:W-:Y:S05]  /*07d0*/  @P0 BRA `(.L_x_293) ;  /* 0x0000006000000947 */ /* 0x000fea0003800000 */
[----:B--2---:R-:W-:Y:S05]  /*07e0*/  @!P4 BRA `(.L_x_293) ;  /* 0x000000500000c947 */ /* 0x004fea0003800000 */
[----:B-1----:R-:W2:Y:S04]  /*07f0*/  LDG.E R0, [R10.64] ;  /* 0x0000001c0a007981 */ /* 0x002ea8000c1e1900 */
[----:B----4-:R-:W4:Y:S01]  /*0800*/  LDG.E R2, [R10.64+0x4] ;  /* 0x0000041c0a027981 */ /* 0x010f22000c1e1900 */
[----:B--2---:R-:W1:Y:S08]  /*0810*/  R2UR UR23, R0 ;  /* 0x00000000001773c2 */ /* 0x004e7000000e0000 */
[----:B----4-:R-:W1:Y:S02]  /*0820*/  R2UR UR4, R2 ;  /* 0x00000000020473c2 */ /* 0x010e6400000e0000 */
[----:B-1----:R-:W-:-:S06]  /*0830*/  UIADD3 UR23, -UR23, UR4, URZ ;  /* 0x0000000417177290 */ /* 0x002fcc000fffe13f */
.L_x_293:
[----:B--2---:R-:W-:-:S04]  /*0840*/  ISETP.NE.U32.AND P0, PT, RZ, c[0x0][0x368], PT ;  /* 0x0000da00ff007a0c */ /* 0x004fc80003f05070 */
[----:B------:R-:W-:-:S13]  /*0850*/  ISETP.NE.AND.EX P0, PT, RZ, c[0x0][0x36c], PT, P0 ;  /* 0x0000db00ff007a0c */ /* 0x000fda0003f05300 */
[----:B------:R-:W-:Y:S05]  /*0860*/  @!P0 BRA `(.L_x_294) ;  /* 0x0000007000008947 */ /* 0x000fea0003800000 */
[----:B------:R-:W-:Y:S02]  /*0870*/  ULDC.64 UR4, c[0x0][0x368] ;  /* 0x0000da0000047ab9 */ /* 0x000fe40000000a00 */
[----:B------:R-:W-:-:S06]  /*0880*/  UIMAD.WIDE UR4, UR24, UR13, UR4 ;  /* 0x0000000d180472a5 */ /* 0x000fcc000f8e0204 */
[----:B-1----:R-:W-:Y:S02]  /*0890*/  MOV R2, UR4 ;  /* 0x0000000400027c02 */ /* 0x002fe40008000f00 */
[----:B------:R-:W-:-:S05]  /*08a0*/  MOV R3, UR5 ;  /* 0x0000000500037c02 */ /* 0x000fca0008000f00 */
[----:B------:R-:W2:Y:S02]  /*08b0*/  LDG.E R0, [R2.64] ;  /* 0x0000001c02007981 */ /* 0x000ea4000c1e1900 */
[----:B--2---:R1:W2:Y:S02]  /*08c0*/  R2UR UR37, R0 ;  /* 0x00000000002573c2 */ /* 0x0042a400000e0000 */
[----:B-12---:R-:W-:Y:S05]  /*08d0*/  BRA `(.L_x_295) ;  /* 0x0000006000007947 */ /* 0x006fea0003800000 */
.L_x_294:
[----:B------:R-:W-:Y:S05]  /*08e0*/  @!P2 BRA `(.L_x_295) ;  /* 0x000000500000a947 */ /* 0x000fea0003800000 */
[----:B-1----:R-:W2:Y:S04]  /*08f0*/  LDG.E R0, [R8.64] ;  /* 0x0000001c08007981 */ /* 0x002ea8000c1e1900 */
[----:B----4-:R-:W4:Y:S01]  /*0900*/  LDG.E R2, [R8.64+0x4] ;  /* 0x0000041c08027981 */ /* 0x010f22000c1e1900 */
[----:B--2---:R-:W1:Y:S08]  /*0910*/  R2UR UR37, R0 ;  /* 0x00000000002573c2 */ /* 0x004e7000000e0000 */
[----:B----4-:R-:W1:Y:S02]  /*0920*/  R2UR UR4, R2 ;  /* 0x00000000020473c2 */ /* 0x010e6400000e0000 */
[----:B-1----:R-:W-:-:S06]  /*0930*/  UIADD3 UR37, -UR37, UR4, URZ ;  /* 0x0000000425257290 */ /* 0x002fcc000fffe13f */
.L_x_295:
[----:B-1----:R-:W2:Y:S01]  /*0940*/  @P1 LDG.E R0, [R6.64] ;  /* 0x0000001c06001981 */ /* 0x002ea2000c1e1900 */
[----:B------:R-:W-:-:S03]  /*0950*/  ULDC.64 UR4, c[0x0][0x378] ;  /* 0x0000de0000047ab9 */ /* 0x000fc60000000a00 */
[----:B----4-:R-:W4:Y:S01]  /*0960*/  @P1 LDG.E R2, [R6.64+0x4] ;  /* 0x0000041c06021981 */ /* 0x010f22000c1e1900 */
[----:B------:R-:W-:Y:S01]  /*0970*/  UISETP.NE.U32.AND UP0, UPT, URZ, UR4, UPT ;  /* 0x000000043f00728c */ /* 0x000fe2000bf05070 */
[----:B------:R-:W-:-:S03]  /*0980*/  IMAD.U32 R84, RZ, RZ, UR37 ;  /* 0x00000025ff547e24 */ /* 0x000fc6000f8e00ff */
[----:B------:R-:W-:-:S03]  /*0990*/  UISETP.NE.AND.EX UP0, UPT, URZ, UR5, UPT, UP0 ;  /* 0x000000053f00728c */ /* 0x000fc6000bf05300 */
[----:B------:R-:W-:-:S03]  /*09a0*/  ULDC.64 UR4, c[0x0][0x378] ;  /* 0x0000de0000047ab9 */ /* 0x000fc60000000a00 */
[----:B------:R-:W-:-:S05]  /*09b0*/  PLOP3.LUT P0, PT, PT, PT, UP0, 0x80, 0x0 ;  /* 0x000000000000781c */ /* 0x000fca0003f0f008 */
[----:B------:R-:W-:-:S06]  /*09c0*/  @UP0 UIMAD.WIDE UR4, UR24, UR13, UR4 ;  /* 0x0000000d180402a5 */ /* 0x000fcc000f8e0204 */
[----:B------:R-:W-:Y:S01]  /*09d0*/  MOV R4, UR4 ;  /* 0x0000000400047c02 */ /* 0x000fe20008000f00 */
[----:B------:R-:W-:Y:S01]  /*09e0*/  ULDC UR4, c[0x0][0x2c4] ;  /* 0x0000b10000047ab9 */ /* 0x000fe20000000800 */
[----:B------:R-:W-:Y:S01]  /*09f0*/  IMAD.U32 R5, RZ, RZ, UR5 ;  /* 0x00000005ff057e24 */ /* 0x000fe2000f8e00ff */
[----:B------:R-:W-:-:S03]  /*0a00*/  UISETP.NE.AND UP3, UPT, UR4, 0x1, UPT ;  /* 0x000000010400788c */ /* 0x000fc6000bf65270 */
[----:B------:R-:W-:Y:S01]  /*0a10*/  ULDC.64 UR4, c[0x0][0x2c8] ;  /* 0x0000b20000047ab9 */ /* 0x000fe20000000a00 */
[----:B------:R1:W5:Y:S01]  /*0a20*/  @P0 LDG.E R84, [R4.64] ;  /* 0x0000001c04540981 */ /* 0x000362000c1e1900 */
[----:B---3--:R-:W-:-:S06]  /*0a30*/  UIADD3 UR8, -UR20, UR37, URZ ;  /* 0x0000002514087290 */ /* 0x008fcc000fffe13f */
[----:B------:R-:W-:-:S04]  /*0a40*/  @UP3 UIADD3 UR10, UR18, 0x7f, URZ ;  /* 0x0000007f120a3890 */ /* 0x000fc8000fffe03f */
[----:B------:R-:W-:Y:S01]  /*0a50*/  UIMAD.WIDE.U32 UR10, UR10, UR4, URZ ;  /* 0x000000040a0a72a5 */ /* 0x000fe2000f8e003f */
[----:B--2---:R-:W2:Y:S08]  /*0a60*/  @P1 R2UR UR6, R0 ;  /* 0x00000000000613c2 */ /* 0x004eb000000e0000 */
[----:B----4-:R-:W2:Y:S02]  /*0a70*/  @P1 R2UR UR7, R2 ;  /* 0x00000000020713c2 */ /* 0x010ea400000e0000 */
[----:B--2---:R-:W-:-:S02]  /*0a80*/  @UP4 UIADD3 UR22, -UR6, UR7, URZ ;  /* 0x0000000706164290 */ /* 0x004fc4000fffe13f */
[----:B------:R-:W-:Y:S02]  /*0a90*/  UIADD3 UR6, UR18, 0x7f, URZ ;  /* 0x0000007f12067890 */ /* 0x000fe4000fffe03f */
[----:B------:R-:W-:Y:S02]  /*0aa0*/  @UP3 USHF.R.U32.HI UR6, URZ, UR5, UR11 ;  /* 0x000000053f063299 */ /* 0x000fe4000801160b */
[----:B------:R-:W-:Y:S02]  /*0ab0*/  UIADD3 UR12, UR8, UR22, URZ ;  /* 0x00000016080c7290 */ /* 0x000fe4000fffe03f */
[----:B------:R-:W-:Y:S02]  /*0ac0*/  ULDC.64 UR4, c[0x0][0x328] ;  /* 0x0000ca0000047ab9 */ /* 0x000fe40000000a00 */
[----:B------:R-:W-:Y:S02]  /*0ad0*/  UISETP.GE.AND UP2, UPT, UR5, 0x1, UPT ;  /* 0x000000010500788c */ /* 0x000fe4000bf46270 */
[----:B------:R-:W-:-:S04]  /*0ae0*/  UIADD3 UR11, UR12, 0x1, -UR23 ;  /* 0x000000010c0b7890 */ /* 0x000fc8000fffe817 */
[----:B------:R-:W-:Y:S01]  /*0af0*/  PLOP3.LUT P0, PT, PT, PT, UP2, 0x40, 0x0 ;  /* 0x000000000000781c */ /* 0x000fe20003f0e828 */
[----:B------:R-:W-:-:S04]  /*0b00*/  UIADD3 UR6, UR11, UR6, URZ ;  /* 0x000000060b067290 */ /* 0x000fc8000fffe03f */
[----:B------:R-:W-:-:S08]  /*0b10*/  UIADD3 UR17, UR6, UR4, URZ ;  /* 0x0000000406117290 */ /* 0x000fd0000fffe03f */
[----:B------:R-:W-:Y:S05]  /*0b20*/  @P0 BRA `(.L_x_296) ;  /* 0x0000014000000947 */ /* 0x000fea0003800000 */
[----:B-1----:R-:W-:Y:S01]  /*0b30*/  ISETP.LT.AND P0, PT, RZ, UR6, PT ;  /* 0x00000006ff007c0c */ /* 0x002fe2000bf01270 */
[----:B------:R-:W-:-:S12]  /*0b40*/  UIADD3 UR4, UR6, -0x1, URZ ;  /* 0xffffffff06047890 */ /* 0x000fd8000fffe03f */
[----:B------:R-:W-:Y:S05]  /*0b50*/  @P0 BRA `(.L_x_297) ;  /* 0x0000008000000947 */ /* 0x000fea0003800000 */
[----:B------:R-:W-:Y:S02]  /*0b60*/  UISETP.NE.AND UP0, UPT, UR5, 0x1, UPT ;  /* 0x000000010500788c */ /* 0x000fe4000bf05270 */
[----:B------:R-:W-:-:S03]  /*0b70*/  UIADD3 UR4, -UR6, URZ, URZ ;  /* 0x0000003f06047290 */ /* 0x000fc6000fffe13f */
[----:B------:R-:W-:Y:S02]  /*0b80*/  ULDC.64 UR6, c[0x0][0x330] ;  /* 0x0000cc0000067ab9 */ /* 0x000fe40000000a00 */
[----:B------:R-:W-:-:S07]  /*0b90*/  UIMAD.WIDE.U32 UR26, UR4, UR6, URZ ;  /* 0x00000006041a72a5 */ /* 0x000fce000f8e003f */
[----:B------:R-:W-:Y:S02]  /*0ba0*/  @UP0 UMOV UR9, UR27 ;  /* 0x0000001b00090c82 */ /* 0x000fe40008000000 */
[----:B------:R-:W-:-:S04]  /*0bb0*/  @UP0 USHF.R.U32.HI UR4, URZ, UR7, UR9 ;  /* 0x000000073f040299 */ /* 0x000fc80008011609 */
[----:B------:R-:W-:Y:S01]  /*0bc0*/  ULOP3.LUT UR4, URZ, UR4, URZ, 0x33, !UPT ;  /* 0x000000043f047292 */ /* 0x000fe2000f8e333f */
[----:B------:R-:W-:Y:S05]  /*0bd0*/  BRA `(.L_x_298) ;  /* 0x0000005000007947 */ /* 0x000fea0003800000 */
.L_x_297:
[----:B------:R-:W-:Y:S02]  /*0be0*/  UISETP.NE.AND UP0, UPT, UR5, 0x1, UPT ;  /* 0x000000010500788c */ /* 0x000fe4000bf05270 */
[----:B------:R-:W-:Y:S02]  /*0bf0*/  ULDC.64 UR6, c[0x0][0x330] ;  /* 0x0000cc0000067ab9 */ /* 0x000fe40000000a00 */
[----:B------:R-:W-:-:S07]  /*0c00*/  UIMAD.WIDE.U32 UR26, UR4, UR6, URZ ;  /* 0x00000006041a72a5 */ /* 0x000fce000f8e003f */
[----:B------:R-:W-:Y:S02]  /*0c10*/  @UP0 UMOV UR9, UR27 ;  /* 0x0000001b00090c82 */ /* 0x000fe40008000000 */
[----:B------:R-:W-:Y:S02]  /*0c20*/  @UP0 USHF.R.U32.HI UR4, URZ, UR7, UR9 ;  /* 0x000000073f040299 */ /* 0x000fe40008011609 */
.L_x_298:
[----:B------:R-:W-:Y:S02]  /*0c30*/  ULDC UR6, c[0x0][0x32c] ;  /* 0x0000cb0000067ab9 */ /* 0x000fe40000000800 */
[----:B------:R-:W-:-:S04]  /*0c40*/  UIMAD UR6, UR4, UR5, UR6 ;  /* 0x00000005040672a4 */ /* 0x000fc8000f8e0206 */
[----:B------:R-:W-:-:S04]  /*0c50*/  UISETP.LT.AND UP0, UPT, UR17, UR6, UPT ;  /* 0x000000061100728c */ /* 0x000fc8000bf01270 */
[----:B------:R-:W-:-:S03]  /*0c60*/  USEL UR17, UR17, UR6, UP0 ;  /* 0x0000000611117287 */ /* 0x000fc60008000000 */
.L_x_296:
[----:B-1----:R-:W-:Y:S01]  /*0c70*/  ULDC.64 UR6, c[0x0][0x2c8] ;  /* 0x0000b20000067ab9 */ /* 0x002fe20000000a00 */
[----:B------:R-:W-:Y:S01]  /*0c80*/  PLOP3.LUT P0, PT, PT, PT, UP2, 0x40, 0x0 ;  /* 0x000000000000781c */ /* 0x000fe20003f0e828 */
[----:B------:R-:W-:Y:S02]  /*0c90*/  UIMAD.WIDE.U32 UR26, UR18, UR6, URZ ;  /* 0x00000006121a72a5 */ /* 0x000fe4000f8e003f */
[----:B------:R-:W-:Y:S02]  /*0ca0*/  UIADD3 UR9, UR12, 0x3f, URZ ;  /* 0x0000003f0c097890 */ /* 0x000fe4000fffe03f */
[----:B------:R-:W-:Y:S02]  /*0cb0*/  UMOV UR25, UR18 ;  /* 0x0000001200197c82 */ /* 0x000fe40008000000 */
[----:B------:R-:W-:Y:S02]  /*0cc0*/  UIADD3 UR10, UR12, -UR23, URZ ;  /* 0x800000170c0a7290 */ /* 0x000fe4000fffe03f */
[----:B------:R-:W-:-:S02]  /*0cd0*/  USHF.R.S32.HI UR4, URZ, 0x1f, UR9 ;  /* 0x0000001f3f047899 */ /* 0x000fc40008011409 */
[----:B------:R-:W-:Y:S02]  /*0ce0*/  @UP3 USHF.R.U32.HI UR25, URZ, UR7, UR27 ;  /* 0x000000073f193299 */ /* 0x000fe4000801161b */
[----:B------:R-:W-:Y:S02]  /*0cf0*/  ULEA.HI UR9, UR4, UR9, URZ, 0x6 ;  /* 0x0000000904097291 */ /* 0x000fe4000f8f303f */
[----:B------:R-:W-:Y:S02]  /*0d00*/  UIADD3 UR7, UR10, UR25, URZ ;  /* 0x000000190a077290 */ /* 0x000fe4000fffe03f */
[----:B------:R-:W-:Y:S02]  /*0d10*/  ULDC UR6, c[0x0][0x324] ;  /* 0x0000c90000067ab9 */ /* 0x000fe40000000800 */
[----:B------:R-:W-:Y:S02]  /*0d20*/  USHF.R.S32.HI UR9, URZ, 0x6, UR9 ;  /* 0x000000063f097899 */ /* 0x000fe40008011409 */
        /* <DEDUP_REMOVED lines=13> */
.L_x_300:
[----:B------:R-:W-:-:S03]  /*0e00*/  UISETP.NE.AND UP0, UPT, UR5, 0x1, UPT ;  /* 0x000000010500788c */ /* 0x000fc6000bf05270 */
[----:B------:R-:W-:Y:S02]  /*0e10*/  ULDC.64 UR4, c[0x0][0x330] ;  /* 0x0000cc0000047ab9 */ /* 0x000fe40000000a00 */
[----:B------:R-:W-:-:S07]  /*0e20*/  UIMAD.WIDE.U32 UR26, UR7, UR4, URZ ;  /* 0x00000004071a72a5 */ /* 0x000fce000f8e003f */
[----:B------:R-:W-:Y:S02]  /*0e30*/  @UP0 UMOV UR25, UR27 ;  /* 0x0000001b00190c82 */ /* 0x000fe40008000000 */
[----:B------:R-:W-:Y:S02]  /*0e40*/  @UP0 USHF.R.U32.HI UR7, URZ, UR5, UR25 ;  /* 0x000000053f070299 */ /* 0x000fe40008011619 */
.L_x_301:
[----:B------:R-:W-:Y:S02]  /*0e50*/  ULDC UR4, c[0x0][0x32c] ;  /* 0x0000cb0000047ab9 */ /* 0x000fe40000000800 */
[----:B------:R-:W-:-:S04]  /*0e60*/  UIMAD UR4, UR7, UR4, URZ ;  /* 0x00000004070472a4 */ /* 0x000fc8000f8e023f */
[----:B------:R-:W-:-:S04]  /*0e70*/  UISETP.LT.AND UP0, UPT, UR6, UR4, UPT ;  /* 0x000000040600728c */ /* 0x000fc8000bf01270 */
[----:B------:R-:W-:Y:S02]  /*0e80*/  USEL UR6, UR6, UR4, !UP0 ;  /* 0x0000000406067287 */ /* 0x000fe4000c000000 */
.L_x_299:
[----:B------:R-:W-:Y:S02]  /*0e90*/  UIADD3 UR17, UR17, 0x3f, URZ ;  /* 0x0000003f11117890 */ /* 0x000fe4000fffe03f */
[----:B------:R-:W-:Y:S02]  /*0ea0*/  USHF.R.S32.HI UR4, URZ, 0x1f, UR6 ;  /* 0x0000001f3f047899 */ /* 0x000fe40008011406 */
[----:B------:R-:W-:Y:S02]  /*0eb0*/  USHF.R.S32.HI UR5, URZ, 0x1f, UR17 ;  /* 0x0000001f3f057899 */ /* 0x000fe40008011411 */
[----:B------:R-:W-:Y:S02]  /*0ec0*/  ULEA.HI UR4, UR4, UR6, URZ, 0x6 ;  /* 0x0000000604047291 */ /* 0x000fe4000f8f303f */
[----:B------:R-:W-:Y:S02]  /*0ed0*/  ULEA.HI UR5, UR5, UR17, URZ, 0x6 ;  /* 0x0000001105057291 */ /* 0x000fe4000f8f303f */
[----:B------:R-:W-:-:S02]  /*0ee0*/  USHF.R.S32.HI UR4, URZ, 0x6, UR4 ;  /* 0x000000063f047899 */ /* 0x000fc40008011404 */
[----:B------:R-:W-:Y:S02]  /*0ef0*/  USHF.R.S32.HI UR5, URZ, 0x6, UR5 ;  /* 0x000000063f057899 */ /* 0x000fe40008011405 */
[----:B------:R-:W-:Y:S02]  /*0f00*/  UISETP.LT.AND UP1, UPT, URZ, UR4, UPT ;  /* 0x000000043f00728c */ /* 0x000fe4000bf21270 */
[----:B------:R-:W-:Y:S02]  /*0f10*/  UISETP.LT.AND UP0, UPT, UR5, UR9, UPT ;  /* 0x000000090500728c */ /* 0x000fe4000bf01270 */
[----:B------:R-:W-:Y:S02]  /*0f20*/  USEL UR4, URZ, UR4, !UP1 ;  /* 0x000000043f047287 */ /* 0x000fe4000c800000 */
[----:B------:R-:W-:Y:S02]  /*0f30*/  USEL UR5, UR5, UR9, UP0 ;  /* 0x0000000905057287 */ /* 0x000fe40008000000 */
[----:B------:R-:W-:-:S02]  /*0f40*/  ULEA UR4, UR4, -UR8, 0x6 ;  /* 0x8000000804047291 */ /* 0x000fc4000f8e303f */
[----:B------:R-:W-:Y:S02]  /*0f50*/  ULEA UR5, UR5, -UR8, 0x6 ;  /* 0x8000000805057291 */ /* 0x000fe4000f8e303f */
[----:B------:R-:W-:Y:S02]  /*0f60*/  UISETP.LT.AND UP1, UPT, URZ, UR4, UPT ;  /* 0x000000043f00728c */ /* 0x000fe4000bf21270 */
[----:B------:R-:W-:Y:S02]  /*0f70*/  UISETP.LT.AND UP0, UPT, UR5, UR22, UPT ;  /* 0x000000160500728c */ /* 0x000fe4000bf01270 */
[----:B------:R-:W-:Y:S02]  /*0f80*/  USEL UR4, URZ, UR4, !UP1 ;  /* 0x000000043f047287 */ /* 0x000fe4000c800000 */
[----:B------:R-:W-:Y:S02]  /*0f90*/  USEL UR5, UR5, UR22, UP0 ;  /* 0x0000001605057287 */ /* 0x000fe40008000000 */
[----:B------:R-:W-:-:S02]  /*0fa0*/  USHF.R.U32.HI UR8, URZ, 0x6, UR4 ;  /* 0x000000063f087899 */ /* 0x000fc40008011604 */
[----:B------:R-:W-:-:S05]  /*0fb0*/  UISETP.GT.AND UP0, UPT, UR5, UR4, UPT ;  /* 0x000000040500728c */ /* 0x000fca000bf04270 */
[----:B------:R-:W-:-:S06]  /*0fc0*/  UMOV UR6, UR8 ;  /* 0x0000000800067c82 */ /* 0x000fcc0008000000 */
[----:B------:R-:W-:-:S04]  /*0fd0*/  @UP0 UIADD3 UR5, UR5, 0x3f, URZ ;  /* 0x0000003f05050890 */ /* 0x000fc8000fffe03f */
[----:B------:R-:W-:-:S04]  /*0fe0*/  @UP0 USHF.R.S32.HI UR4, URZ, 0x1f, UR5 ;  /* 0x0000001f3f040899 */ /* 0x000fc80008011405 */
[----:B------:R-:W-:-:S04]  /*0ff0*/  @UP0 ULEA.HI UR4, UR4, UR5, URZ, 0x6 ;  /* 0x0000000504040291 */ /* 0x000fc8000f8f303f */
[----:B------:R-:W-:-:S04]  /*1000*/  @UP0 USHF.R.S32.HI UR6, URZ, 0x6, UR4 ;  /* 0x000000063f060899 */ /* 0x000fc80008011404 */
[----:B------:R-:W-:-:S06]  /*1010*/  UISETP.GT.AND UP0, UPT, UR6, UR8, UPT ;  /* 0x000000080600728c */ /* 0x000fcc000bf04270 */
[----:B------:R-:W-:-:S13]  /*1020*/  PLOP3.LUT P0, PT, PT, PT, UP0, 0x80, 0x0 ;  /* 0x000000000000781c */ /* 0x000fda0003f0f008 */
[----:B------:R-:W-:Y:S05]  /*1030*/  @!P0 BRA `(.L_x_302) ;  /* 0x0000556000008947 */ /* 0x000fea0003800000 */
[----:B------:R-:W-:Y:S02]  /*1040*/  ULDC.64 UR4, c[0x0][0x340] ;  /* 0x0000d00000047ab9 */ /* 0x000fe40000000a00 */
[----:B------:R-:W-:-:S04]  /*1050*/  UISETP.NE.U32.AND UP0, UPT, URZ, UR4, UPT ;  /* 0x000000043f00728c */ /* 0x000fc8000bf05070 */
[----:B------:R-:W-:-:S03]  /*1060*/  UISETP.NE.AND.EX UP0, UPT, URZ, UR5, UPT, UP0 ;  /* 0x000000053f00728c */ /* 0x000fc6000bf05300 */
[----:B------:R-:W-:-:S03]  /*1070*/  ULDC.64 UR4, c[0x0][0x340] ;  /* 0x0000d00000047ab9 */ /* 0x000fc60000000a00 */
[----:B------:R-:W-:-:S05]  /*1080*/  PLOP3.LUT P2, PT, PT, PT, UP0, 0x80, 0x0 ;  /* 0x000000000000781c */ /* 0x000fca0003f4f008 */
[----:B------:R-:W-:-:S06]  /*1090*/  @UP0 UIMAD.WIDE UR4, UR24, UR13, UR4 ;  /* 0x0000000d180402a5 */ /* 0x000fcc000f8e0204 */
[----:B------:R-:W-:Y:S02]  /*10a0*/  IMAD.U32 R4, RZ, RZ, UR4 ;  /* 0x00000004ff047e24 */ /* 0x000fe4000f8e00ff */
[----:B------:R-:W-:Y:S01]  /*10b0*/  IMAD.U32 R5, RZ, RZ, UR5 ;  /* 0x00000005ff057e24 */ /* 0x000fe2000f8e00ff */
[----:B------:R-:W-:Y:S01]  /*10c0*/  SHF.R.S32.HI R20, RZ, 0x1f, R83 ;  /* 0x0000001fff147819 */ /* 0x000fe20000011453 */
[----:B------:R-:W-:Y:S01]  /*10d0*/  UIADD3 UR17, UR6, -0x1, URZ ;  /* 0xffffffff06117890 */ /* 0x000fe2000fffe03f */
[----:B-----5:R-:W-:Y:S01]  /*10e0*/  SHF.R.S32.HI R2, RZ, 0x1f, R100 ;  /* 0x0000001fff027819 */ /* 0x020fe20000011464 */
[----:B------:R-:W-:Y:S01]  /*10f0*/  ULDC.64 UR4, c[0x0][0x240] ;  /* 0x0000900000047ab9 */ /* 0x000fe20000000a00 */
[-C--:B------:R-:W-:Y:S01]  /*1100*/  LEA.HI R26, R20, R83.reuse, RZ, 0x3 ;  /* 0x00000053141a7211 */ /* 0x080fe200078f18ff */
[----:B------:R1:W2:Y:S01]  /*1110*/  @P2 LDG.E R0, [R4.64] ;  /* 0x0000001c04002981 */ /* 0x0002a2000c1e1900 */
[----:B------:R-:W-:Y:S01]  /*1120*/  UIMAD UR4, UR14, UR4, URZ ;  /* 0x000000040e0472a4 */ /* 0x000fe2000f8e023f */
[----:B------:R-:W-:Y:S01]  /*1130*/  IMAD.U32 R3, RZ, RZ, UR17 ;  /* 0x00000011ff037e24 */ /* 0x000fe2000f8e00ff */
[----:B------:R-:W-:Y:S01]  /*1140*/  SHF.R.S32.HI R17, RZ, 0x3, R26 ;  /* 0x00000003ff117819 */ /* 0x000fe2000001141a */
[----:B------:R-:W-:Y:S01]  /*1150*/  USHF.R.S32.HI UR13, URZ, 0x1f, UR24 ;  /* 0x0000001f3f0d7899 */ /* 0x000fe20008011418 */
[----:B------:R-:W-:Y:S01]  /*1160*/  LOP3.LUT R26, R26, 0x1ffffff8, RZ, 0xc0, !PT ;  /* 0x1ffffff81a1a7812 */ /* 0x000fe200078ec0ff */
[----:B------:R-:W-:Y:S01]  /*1170*/  UIMAD UR6, UR15, UR5, UR4 ;  /* 0x000000050f0672a4 */ /* 0x000fe2000f8e0204 */
[C---:B------:R-:W-:Y:S01]  /*1180*/  IADD3 R98, -R17.reuse, UR22, RZ ;  /* 0x0000001611627c10 */ /* 0x040fe2000fffe1ff */
[----:B------:R-:W-:Y:S01]  /*1190*/  USEL UR31, UR24, URZ, !UP4 ;  /* 0x0000003f181f7287 */ /* 0x000fe2000e000000 */
[----:B------:R-:W-:Y:S01]  /*11a0*/  IADD3 R100, P3, R17, R100, RZ ;  /* 0x0000006411647210 */ /* 0x000fe20007f7e0ff */
[----:B------:R-:W-:Y:S01]  /*11b0*/  IMAD.IADD R26, R83, 0x1, -R26 ;  /* 0x00000001531a7824 */ /* 0x000fe200078e0a1a */
[----:B------:R-:W-:Y:S01]  /*11c0*/  USEL UR27, UR13, URZ, !UP4 ;  /* 0x0000003f0d1b7287 */ /* 0x000fe2000e000000 */
[----:B------:R-:W-:Y:S01]  /*11d0*/  IMAD R3, R3, -0x40, R98 ;  /* 0xffffffc003037824 */ /* 0x000fe200078e0262 */
[----:B------:R-:W-:Y:S01]  /*11e0*/  LEA.HI.X.SX32 R99, R17, R2, 0x1, P3 ;  /* 0x0000000211637211 */ /* 0x000fe200018f0eff */
[----:B------:R-:W-:Y:S01]  /*11f0*/  IMAD.SHL.U32 R26, R26, 0x8, RZ ;  /* 0x000000081a1a7824 */ /* 0x000fe200078e00ff */
[----:B------:R-:W-:Y:S01]  /*1200*/  ULDC.64 UR4, c[0x0][0x248] ;  /* 0x0000920000047ab9 */ /* 0x000fe20000000a00 */
[----:B------:R-:W-:Y:S01]  /*1210*/  IMAD.U32 R138, RZ, RZ, UR31 ;  /* 0x0000001fff8a7e24 */ /* 0x000fe2000f8e00ff */
[C---:B------:R-:W-:Y:S01]  /*1220*/  ISETP.GE.AND P0, PT, R3.reuse, 0x1, PT ;  /* 0x000000010300780c */ /* 0x040fe20003f06270 */
[----:B------:R-:W-:Y:S01]  /*1230*/  UIMAD UR4, UR27, UR4, URZ ;  /* 0x000000041b0472a4 */ /* 0x000fe2000f8e023f */
[----:B------:R-:W-:Y:S01]  /*1240*/  ISETP.GT.AND P1, PT, R3, 0x20, PT ;  /* 0x000000200300780c */ /* 0x000fe20003f24270 */
[----:B------:R-:W-:Y:S01]  /*1250*/  IMAD R3, R99, c[0x0][0x238], RZ ;  /* 0x00008e0063037a24 */ /* 0x000fe200078e02ff */
[--C-:B------:R-:W-:Y:S01]  /*1260*/  SHF.R.S32.HI R27, RZ, 0x1f, R26.reuse ;  /* 0x0000001fff1b7819 */ /* 0x100fe2000001141a */
[----:B------:R-:W-:Y:S01]  /*1270*/  UIMAD UR5, UR31, UR5, UR4 ;  /* 0x000000051f0572a4 */ /* 0x000fe2000f8e0204 */
[----:B------:R-:W-:Y:S01]  /*1280*/  LEA.HI R24, R20, R83, RZ, 0x2 ;  /* 0x0000005314187211 */ /* 0x000fe200078f10ff */
[C---:B------:R-:W-:Y:S01]  /*1290*/  IMAD R2, R100.reuse, c[0x0][0x23c], R3 ;  /* 0x00008f0064027a24 */ /* 0x040fe200078e0203 */
[----:B------:R-:W-:Y:S01]  /*12a0*/  UMOV UR38, 0x6 ;  /* 0x0000000600267882 */ /* 0x000fe20000000000 */
[----:B------:R-:W-:Y:S01]  /*12b0*/  IMAD.WIDE.U32 R6, R100, c[0x0][0x238], R26 ;  /* 0x00008e0064067a25 */ /* 0x000fe200078e001a */
[----:B------:R-:W-:Y:S01]  /*12c0*/  LOP3.LUT R18, R24, 0xfffffffc, RZ, 0xc0, !PT ;  /* 0xfffffffc18127812 */ /* 0x000fe200078ec0ff */
[----:B------:R-:W-:Y:S01]  /*12d0*/  USHF.R.S32.HI UR4, URZ, 0x1f, UR17 ;  /* 0x0000001f3f047899 */ /* 0x000fe20008011411 */
[C---:B------:R-:W-:Y:S01]  /*12e0*/  IADD3 R3, R26.reuse, 0x40, RZ ;  /* 0x000000401a037810 */ /* 0x040fe20007ffe0ff */
[----:B------:R-:W-:Y:S01]  /*12f0*/  IMAD.IADD R7, R7, 0x1, R2 ;  /* 0x0000000107077824 */ /* 0x000fe200078e0202 */
[----:B------:R-:W-:Y:S01]  /*1300*/  ISETP.GE.AND P5, PT, R26, c[0x0][0x1d4], PT ;  /* 0x000075001a007a0c */ /* 0x000fe20003fa6270 */
[----:B------:R-:W-:Y:S01]  /*1310*/  IMAD.U32 R2, RZ, RZ, UR15 ;  /* 0x0000000fff027e24 */ /* 0x000fe2000f8e00ff */
[----:B------:R-:W-:Y:S01]  /*1320*/  ISETP.GE.AND P4, PT, R3, c[0x0][0x1d4], PT ;  /* 0x0000750003007a0c */ /* 0x000fe20003f86270 */
[----:B------:R-:W-:Y:S01]  /*1330*/  IMAD.SHL.U32 R17, R17, 0x40, RZ ;  /* 0x0000004011117824 */ /* 0x000fe200078e00ff */
[----:B------:R-:W-:Y:S01]  /*1340*/  SHF.R.S32.HI R127, RZ, 0x2, R24 ;  /* 0x00000002ff7f7819 */ /* 0x000fe20000011418 */
[----:B------:R-:W-:Y:S01]  /*1350*/  IMAD.WIDE.U32 R140, R2, c[0x0][0x240], R6 ;  /* 0x00009000028c7a25 */ /* 0x000fe200078e0006 */
[----:B------:R-:W-:Y:S01]  /*1360*/  SHF.R.S32.HI R24, RZ, 0x1f, R24 ;  /* 0x0000001fff187819 */ /* 0x000fe20000011418 */
[----:B------:R-:W-:Y:S01]  /*1370*/  ULDC UR32, c[0x0][0x23c] ;  /* 0x00008f0000207ab9 */ /* 0x000fe20000000800 */
[----:B------:R-:W-:Y:S01]  /*1380*/  LOP3.LUT R17, R17, 0x1c0, RZ, 0xc0, !PT ;  /* 0x000001c011117812 */ /* 0x000fe200078ec0ff */
[----:B------:R-:W-:Y:S01]  /*1390*/  IMAD.IADD R18, R83, 0x1, -R18 ;  /* 0x0000000153127824 */ /* 0x000fe200078e0a12 */
[----:B------:R-:W-:Y:S01]  /*13a0*/  IADD3 R141, R141, UR6, RZ ;  /* 0x000000068d8d7c10 */ /* 0x000fe2000fffe0ff */
[----:B------:R-:W-:Y:S01]  /*13b0*/  ULDC.64 UR6, c[0x0][0x238] ;  /* 0x00008e0000067ab9 */ /* 0x000fe20000000a00 */
[----:B------:R-:W-:Y:S01]  /*13c0*/  IMAD.MOV.U32 R2, RZ, RZ, c[0x0][0x27c] ;  /* 0x00009f00ff027624 */ /* 0x000fe200078e00ff */
[----:B------:R-:W-:Y:S01]  /*13d0*/  USHF.L.U32 UR26, UR6, 0x6, URZ ;  /* 0x00000006061a7899 */ /* 0x000fe2000800063f */
[----:B------:R-:W-:Y:S01]  /*13e0*/  IMAD.SHL.U32 R16, R18, 0x4, RZ ;  /* 0x0000000412107824 */ /* 0x000fe200078e00ff */
[----:B------:R-:W-:Y:S01]  /*13f0*/  USHF.L.U64.HI UR25, UR6, UR38, UR7 ;  /* 0x0000002606197299 */ /* 0x000fe20008010207 */
[----:B------:R-:W-:Y:S01]  /*1400*/  IMAD.WIDE.U32 R140, R138, c[0x0][0x248], R140 ;  /* 0x000092008a8c7a25 */ /* 0x000fe200078e008c */
[----:B-1----:R-:W-:Y:S01]  /*1410*/  LOP3.LUT R4, R17, 0x38, R26, 0xf8, !PT ;  /* 0x0000003811047812 */ /* 0x002fe200078ef81a */
[----:B------:R-:W-:Y:S01]  /*1420*/  UIADD3 UR37, UR19, UR37, URZ ;  /* 0x0000002513257290 */ /* 0x000fe2000fffe03f */
[----:B------:R-:W-:Y:S01]  /*1430*/  SHF.R.U32.HI R17, RZ, 0x3, R17 ;  /* 0x00000003ff117819 */ /* 0x000fe20000011611 */
[----:B------:R-:W-:Y:S01]  /*1440*/  UIMAD UR7, UR25, UR17, URZ ;  /* 0x00000011190772a4 */ /* 0x000fe2000f8e023f */
[----:B------:R-:W-:Y:S01]  /*1450*/  IADD3 R145, R141, UR5, RZ ;  /* 0x000000058d917c10 */ /* 0x000fe2000fffe0ff */
[----:B------:R-:W-:Y:S01]  /*1460*/  IMAD.U32 R85, RZ, RZ, UR26 ;  /* 0x0000001aff557e24 */ /* 0x000fe2000f8e00ff */
[----:B------:R-:W-:Y:S01]  /*1470*/  IADD3 R15, R16, 0x20, RZ ;  /* 0x00000020100f7810 */ /* 0x000fe20007ffe0ff */
[----:B------:R-:W-:Y:S01]  /*1480*/  IMAD.MOV.U32 R144, RZ, RZ, R140 ;  /* 0x000000ffff907224 */ /* 0x000fe200078e008c */
[----:B------:R-:W-:Y:S01]  /*1490*/  UIMAD UR7, UR4, UR26, UR7 ;  /* 0x0000001a040772a4 */ /* 0x000fe2000f8e0207 */
[----:B------:R-:W-:Y:S01]  /*14a0*/  IMAD.U32 R3, RZ, RZ, UR15 ;  /* 0x0000000fff037e24 */ /* 0x000fe2000f8e00ff */
[----:B------:R-:W-:Y:S01]  /*14b0*/  LOP3.LUT R17, R4, R17, RZ, 0x3c, !PT ;  /* 0x0000001104117212 */ /* 0x000fe200078e3cff */
[----:B------:R-:W-:Y:S01]  /*14c0*/  IMAD.WIDE.U32 R8, R85, UR17, R144 ;  /* 0x0000001155087c25 */ /* 0x000fe2000f8e0090 */
[----:B------:R-:W-:Y:S01]  /*14d0*/  IADD3 R4, R26, 0x80, RZ ;  /* 0x000000801a047810 */ /* 0x000fe20007ffe0ff */
[----:B------:R-:W-:Y:S01]  /*14e0*/  ULDC.64 UR4, c[0x0][0x260] ;  /* 0x0000980000047ab9 */ /* 0x000fe20000000a00 */
[----:B------:R-:W-:Y:S01]  /*14f0*/  IADD3 R14, R16, 0x40, RZ ;  /* 0x00000040100e7810 */ /* 0x000fe20007ffe0ff */
[----:B------:R-:W-:Y:S01]  /*1500*/  IMAD.SHL.U32 R18, R18, 0x8, RZ ;  /* 0x0000000812127824 */ /* 0x000fe200078e00ff */
[----:B------:R-:W-:Y:S01]  /*1510*/  @P0 LEA R10, P6, R8, c[0x0][0x220], 0x1 ;  /* 0x00008800080a0a11 */ /* 0x000fe200078c08ff */
[----:B------:R-:W-:Y:S01]  /*1520*/  IMAD.WIDE.U32 R26, R3, c[0x0][0x260], R26 ;  /* 0x00009800031a7a25 */ /* 0x000fe200078e001a */
[----:B------:R-:W-:Y:S01]  /*1530*/  LEA.HI R24, R24, R127, RZ, 0x3 ;  /* 0x0000007f18187211 */ /* 0x000fe200078f18ff */
[----:B------:R-:W-:Y:S01]  /*1540*/  UIMAD UR4, UR14, UR4, URZ ;  /* 0x000000040e0472a4 */ /* 0x000fe2000f8e023f */
[----:B------:R-:W-:Y:S01]  /*1550*/  SHF.R.S32.HI R19, RZ, 0x1f, R18 ;  /* 0x0000001fff137819 */ /* 0x000fe20000011412 */
[----:B------:R-:W-:Y:S01]  /*1560*/  IMAD.IADD R13, R16, 0x1, R15 ;  /* 0x00000001100d7824 */ /* 0x000fe200078e020f */
[----:B------:R-:W-:Y:S01]  /*1570*/  LOP3.LUT R24, R24, 0xfffffff8, RZ, 0xc0, !PT ;  /* 0xfffffff818187812 */ /* 0x000fe200078ec0ff */
[----:B------:R-:W-:Y:S01]  /*1580*/  IMAD.IADD R12, R16, 0x1, R14 ;  /* 0x00000001100c7824 */ /* 0x000fe200078e020e */
[----:B------:R-:W-:Y:S01]  /*1590*/  ISETP.GE.AND P3, PT, R4, c[0x0][0x1d4], PT ;  /* 0x0000750004007a0c */ /* 0x000fe20003f66270 */
[----:B------:R-:W-:Y:S01]  /*15a0*/  UIMAD UR4, UR15, UR5, UR4 ;  /* 0x000000050f0472a4 */ /* 0x000fe2000f8e0204 */
[----:B------:R-:W-:Y:S01]  /*15b0*/  LEA.HI R122, R20, R83, RZ, 0x6 ;  /* 0x00000053147a7211 */ /* 0x000fe200078f30ff */
[----:B------:R-:W-:Y:S01]  /*15c0*/  USHF.L.U32 UR33, UR6, 0x5, URZ ;  /* 0x0000000506217899 */ /* 0x000fe2000800063f */
[----:B------:R-:W-:Y:S01]  /*15d0*/  SHF.R.S32.HI R94, RZ, 0x1f, R127 ;  /* 0x0000001fff5e7819 */ /* 0x000fe2000001147f */
[----:B------:R-:W-:Y:S01]  /*15e0*/  USHF.R.S32.HI UR40, URZ, 0x1f, UR37 ;  /* 0x0000001f3f287899 */ /* 0x000fe20008011425 */
[----:B------:R-:W-:Y:S01]  /*15f0*/  IMAD.WIDE.U32 R30, R127, c[0x0][0x280], R18 ;  /* 0x0000a0007f1e7a25 */ /* 0x000fe200078e0012 */
[----:B------:R-:W-:Y:S01]  /*1600*/  IADD3 R27, R27, UR4, RZ ;  /* 0x000000041b1b7c10 */ /* 0x000fe2000fffe0ff */
[----:B------:R-:W-:Y:S01]  /*1610*/  ULDC.64 UR4, c[0x0][0x210] ;  /* 0x0000840000047ab9 */ /* 0x000fe20000000a00 */
[----:B------:R-:W-:Y:S01]  /*1620*/  IADD3 R125, R18, 0x60, RZ ;  /* 0x00000060127d7810 */ /* 0x000fe20007ffe0ff */
[----:B------:R-:W-:Y:S01]  /*1630*/  UIMAD UR4, UR14, UR4, URZ ;  /* 0x000000040e0472a4 */ /* 0x000fe2000f8e023f */
[----:B------:R-:W-:Y:S01]  /*1640*/  IMAD.SHL.U32 R122, R122, 0x8, RZ ;  /* 0x000000087a7a7824 */ /* 0x000fe200078e00ff */
[----:B------:R-:W-:Y:S01]  /*1650*/  IADD3 R124, R18, 0x80, RZ ;  /* 0x00000080127c7810 */ /* 0x000fe20007ffe0ff */
[C---:B------:R-:W-:Y:S01]  /*1660*/  IMAD R130, R94.reuse, c[0x0][0x280], RZ ;  /* 0x0000a0005e827a24 */ /* 0x040fe200078e02ff */
[----:B------:R-:W-:Y:S01]  /*1670*/  UIMAD UR4, UR15, UR5, UR4 ;  /* 0x000000050f0472a4 */ /* 0x000fe2000f8e0204 */
[----:B------:R-:W-:Y:S01]  /*1680*/  IMAD R128, R94, c[0x0][0x290], RZ ;  /* 0x0000a4005e807a24 */ /* 0x000fe200078e02ff */
[----:B------:R-:W-:Y:S01]  /*1690*/  LOP3.LUT R122, R17, 0xfffffe00, R122, 0xf8, !PT ;  /* 0xfffffe00117a7812 */ /* 0x000fe200078ef87a */
[C---:B------:R-:W-:Y:S01]  /*16a0*/  IMAD R130, R127.reuse, c[0x0][0x284], R130 ;  /* 0x0000a1007f827a24 */ /* 0x040fe200078e0282 */
[----:B------:R-:W-:Y:S01]  /*16b0*/  SHF.R.S32.HI R17, RZ, 0x1f, R16 ;  /* 0x0000001fff117819 */ /* 0x000fe20000011410 */
[----:B------:R-:W-:Y:S01]  /*16c0*/  IMAD R128, R127, c[0x0][0x294], R128 ;  /* 0x0000a5007f807a24 */ /* 0x000fe200078e0280 */
[----:B------:R-:W-:Y:S01]  /*16d0*/  IADD3 R123, R18, 0xa0, RZ ;  /* 0x000000a0127b7810 */ /* 0x000fe20007ffe0ff */
[----:B------:R-:W-:-:S02]  /*16e0*/  IMAD.SHL.U32 R122, R122, 0x2, RZ ;  /* 0x000000027a7a7824 */ /* 0x000fc400078e00ff */
[----:B------:R-:W-:-:S04]  /*16f0*/  IMAD.WIDE.U32 R134, R127, c[0x0][0x280], R16 ;  /* 0x0000a0007f867a25 */ /* 0x000fc800078e0010 */
[----:B------:R-:W-:-:S04]  /*1700*/  IMAD.WIDE.U32 R132, R127, c[0x0][0x290], R16 ;  /* 0x0000a4007f847a25 */ /* 0x000fc800078e0010 */
[----:B------:R-:W-:-:S04]  /*1710*/  IMAD.WIDE.U32 R28, R127, c[0x0][0x290], R18 ;  /* 0x0000a4007f1c7a25 */ /* 0x000fc800078e0012 */
[----:B------:R-:W-:-:S04]  /*1720*/  IMAD.WIDE.U32 R138, R138, c[0x0][0x268], R26 ;  /* 0x00009a008a8a7a25 */ /* 0x000fc800078e001a */
[----:B------:R-:W-:Y:S02]  /*1730*/  IMAD.IADD R135, R135, 0x1, R130 ;  /* 0x0000000187877824 */ /* 0x000fe400078e0282 */
[----:B------:R-:W-:Y:S02]  /*1740*/  IMAD.IADD R133, R133, 0x1, R128 ;  /* 0x0000000185857824 */ /* 0x000fe400078e0280 */
[----:B------:R-:W-:Y:S02]  /*1750*/  IMAD.IADD R131, R130, 0x1, R31 ;  /* 0x0000000182837824 */ /* 0x000fe400078e021f */
[----:B------:R-:W-:Y:S02]  /*1760*/  IMAD.IADD R129, R128, 0x1, R29 ;  /* 0x0000000180817824 */ /* 0x000fe400078e021d */
[----:B------:R-:W-:-:S04]  /*1770*/  IMAD.WIDE.U32 R142, R127, c[0x0][0x1e0], RZ ;  /* 0x000078007f8e7a25 */ /* 0x000fc800078e00ff */
[----:B------:R-:W-:Y:S02]  /*1780*/  IMAD.MOV.U32 R130, RZ, RZ, R30 ;  /* 0x000000ffff827224 */ /* 0x000fe400078e001e */
[----:B------:R-:W-:Y:S02]  /*1790*/  IMAD.MOV.U32 R128, RZ, RZ, R28 ;  /* 0x000000ffff807224 */ /* 0x000fe400078e001c */
[----:B------:R-:W-:-:S04]  /*17a0*/  IMAD.WIDE.U32 R134, R84, c[0x0][0x280], R134 ;  /* 0x0000a00054867a25 */ /* 0x000fc800078e0086 */
[----:B------:R-:W-:-:S04]  /*17b0*/  IMAD.WIDE.U32 R130, R84, c[0x0][0x280], R130 ;  /* 0x0000a00054827a25 */ /* 0x000fc800078e0082 */
[----:B------:R-:W-:-:S04]  /*17c0*/  IMAD.WIDE.U32 R132, R84, c[0x0][0x290], R132 ;  /* 0x0000a40054847a25 */ /* 0x000fc800078e0084 */
[----:B------:R-:W-:Y:S01]  /*17d0*/  IMAD.WIDE.U32 R128, R84, c[0x0][0x290], R128 ;  /* 0x0000a40054807a25 */ /* 0x000fe200078e0080 */
[----:B--2---:R1:W2:Y:S01]  /*17e0*/  @P2 R2UR UR30, R0 ;  /* 0x00000000001e23c2 */ /* 0x0042a200000e0000 */
[C---:B------:R-:W-:Y:S02]  /*17f0*/  ISETP.GE.AND P2, PT, R2.reuse, 0x1, PT ;  /* 0x000000010200780c */ /* 0x040fe40003f46270 */
[----:B------:R-:W-:-:S05]  /*1800*/  IMAD.SHL.U32 R2, R2, 0x2, RZ ;  /* 0x0000000202027824 */ /* 0x000fca00078e00ff */
[----:B------:R-:W-:Y:S02]  /*1810*/  IADD3 R3, -R2, c[0x0][0x1d4], RZ ;  /* 0x0000750002037a10 */ /* 0x000fe40007ffe1ff */
[----:B-1----:R-:W-:-:S04]  /*1820*/  IADD3 R0, R9, UR7, RZ ;  /* 0x0000000709007c10 */ /* 0x002fc8000fffe0ff */
[----:B------:R-:W-:Y:S02]  /*1830*/  @P0 LEA.HI.X R11, R8, c[0x0][0x224], R0, 0x1, P6 ;  /* 0x00008900080b0a11 */ /* 0x000fe400030f0c00 */
[----:B------:R-:W-:-:S03]  /*1840*/  ISETP.GE.AND P6, PT, R18, c[0x0][0x27c], PT ;  /* 0x00009f0012007a0c */ /* 0x000fc60003fc6270 */
[----:B------:R-:W-:Y:S01]  /*1850*/  @!PT LDS RZ, [RZ] ;  /* 0x00000000fffff984 */ /* 0x000fe20000000800 */
[----:B------:R-:W-:Y:S01]  /*1860*/  @!PT LDS RZ, [RZ] ;  /* 0x00000000fffff984 */ /* 0x000fe20000000800 */
[----:B------:R-:W-:Y:S01]  /*1870*/  @!PT LDS RZ, [RZ] ;  /* 0x00000000fffff984 */ /* 0x000fe20000000800 */
[----:B------:R1:W-:Y:S01]  /*1880*/  @P0 LDGSTS.E.BYPASS.LTC128B.128 [R122+0x6100], [R10.64], !P5 ;  /* 0x061000000a7a0fae */ /* 0x0003e2000e901d5c */
[----:B------:R-:W-:Y:S02]  /*1890*/  SEL R7, RZ, c[0x0][0x27c], !P6 ;  /* 0x00009f00ff077a07 */ /* 0x000fe40007000000 */
[CC--:B------:R-:W-:Y:S01]  /*18a0*/  SEL R9, R2.reuse, R3.reuse, !P6 ;  /* 0x0000000302097207 */ /* 0x0c0fe20007000000 */
[----:B------:R1:W-:Y:S01]  /*18b0*/  @P0 LDGSTS.E.BYPASS.LTC128B.128 [R122+0x8100], [R10.64+0x80], !P4 ;  /* 0x081000800a7a0fae */ /* 0x0003e2000e101d5c */
[----:B------:R-:W-:Y:S02]  /*18c0*/  ISETP.GE.AND P6, PT, R13, c[0x0][0x27c], PT ;  /* 0x00009f000d007a0c */ /* 0x000fe40003fc6270 */
[----:B------:R-:W-:Y:S01]  /*18d0*/  SHF.R.S32.HI R6, RZ, 0x1f, R9 ;  /* 0x0000001fff067819 */ /* 0x000fe20000011409 */
[----:B------:R1:W-:Y:S01]  /*18e0*/  @P0 LDGSTS.E.BYPASS.LTC128B.128 [R122+0xa100], [R10.64+0x100], !P3 ;  /* 0x0a1001000a7a0fae */ /* 0x0003e2000d901d5c */
[----:B------:R-:W-:Y:S02]  /*18f0*/  SEL R22, RZ, c[0x0][0x27c], !P6 ;  /* 0x00009f00ff167a07 */ /* 0x000fe40007000000 */
[----:B------:R-:W-:-:S02]  /*1900*/  SEL R5, R2, R3, !P6 ;  /* 0x0000000302057207 */ /* 0x000fc40007000000 */
[----:B------:R-:W-:Y:S01]  /*1910*/  ISETP.GE.AND P6, PT, R12, c[0x0][0x27c], PT ;  /* 0x00009f000c007a0c */ /* 0x000fe20003fc6270 */
[----:B------:R-:W-:Y:S01]  /*1920*/  IMAD.IADD R22, R22, 0x1, R13 ;  /* 0x0000000116167824 */ /* 0x000fe200078e020d */
[----:B------:R-:W-:Y:S02]  /*1930*/  SHF.R.S32.HI R4, RZ, 0x1f, R5 ;  /* 0x0000001fff047819 */ /* 0x000fe40000011405 */
[----:B------:R-:W-:Y:S01]  /*1940*/  SEL R3, R2, R3, !P6 ;  /* 0x0000000302037207 */ /* 0x000fe20007000000 */
[----:B------:R-:W-:Y:S01]  /*1950*/  IMAD.IADD R2, R18, 0x1, R7 ;  /* 0x0000000112027824 */ /* 0x000fe200078e0207 */
[----:B------:R-:W-:Y:S01]  /*1960*/  LEA.HI R6, R6, R9, RZ, 0x4 ;  /* 0x0000000906067211 */ /* 0x000fe200078f20ff */
[----:B------:R-:W-:Y:S01]  /*1970*/  IMAD.U32 R7, RZ, RZ, UR15 ;  /* 0x0000000fff077e24 */ /* 0x000fe2000f8e00ff */
[----:B------:R-:W-:Y:S02]  /*1980*/  LEA.HI R4, R4, R5, RZ, 0x4 ;  /* 0x0000000504047211 */ /* 0x000fe400078f20ff */
[----:B------:R-:W-:Y:S01]  /*1990*/  SHF.R.S32.HI R113, RZ, 0x1f, R2 ;  /* 0x0000001fff717819 */ /* 0x000fe20000011402 */
[----:B------:R-:W-:Y:S01]  /*19a0*/  IMAD.WIDE.U32 R136, R7, c[0x0][0x210], R18 ;  /* 0x0000840007887a25 */ /* 0x000fe200078e0012 */
[----:B------:R-:W-:-:S02]  /*19b0*/  SHF.R.S32.HI R9, RZ, 0x1f, R22 ;  /* 0x0000001fff097819 */ /* 0x000fc40000011416 */
[-C--:B------:R-:W-:Y:S01]  /*19c0*/  LEA.HI R121, R113, R2.reuse, RZ, 0x3 ;  /* 0x0000000271797211 */ /* 0x080fe200078f18ff */
[----:B------:R-:W-:Y:S01]  /*19d0*/  IMAD.IADD R7, R127, 0x1, -R24 ;  /* 0x000000017f077824 */ /* 0x000fe200078e0a18 */
[----:B------:R-:W-:Y:S02]  /*19e0*/  LEA.HI R113, R113, R2, RZ, 0x6 ;  /* 0x0000000271717211 */ /* 0x000fe400078f30ff */
[----:B------:R-:W-:Y:S02]  /*19f0*/  SEL R5, RZ, c[0x0][0x27c], !P6 ;  /* 0x00009f00ff057a07 */ /* 0x000fe40007000000 */
[----:B------:R-:W-:Y:S01]  /*1a00*/  SHF.R.S32.HI R2, RZ, 0x1f, R3 ;  /* 0x0000001fff027819 */ /* 0x000fe20000011403 */
[----:B------:R-:W-:Y:S01]  /*1a10*/  IMAD.SHL.U32 R113, R113, 0x40, RZ ;  /* 0x0000004071717824 */ /* 0x000fe200078e00ff */
[C---:B------:R-:W-:Y:S01]  /*1a20*/  LOP3.LUT P6, RZ, R7.reuse, 0x4, RZ, 0xc0, !PT ;  /* 0x0000000407ff7812 */ /* 0x040fe200078cc0ff */
[----:B------:R-:W-:Y:S01]  /*1a30*/  IMAD.SHL.U32 R7, R7, 0x40, RZ ;  /* 0x0000004007077824 */ /* 0x000fe200078e00ff */
[----:B------:R-:W-:-:S02]  /*1a40*/  LEA.HI R120, R9, R22, RZ, 0x3 ;  /* 0x0000001609787211 */ /* 0x000fc400078f18ff */
[----:B------:R-:W-:Y:S01]  /*1a50*/  LEA.HI R9, R9, R22, RZ, 0x6 ;  /* 0x0000001609097211 */ /* 0x000fe200078f30ff */
[----:B------:R-:W-:Y:S01]  /*1a60*/  IMAD.IADD R22, R5, 0x1, R12 ;  /* 0x0000000105167824 */ /* 0x000fe200078e020c */
[----:B------:R-:W-:Y:S02]  /*1a70*/  LEA.HI R2, R2, R3, RZ, 0x4 ;  /* 0x0000000302027211 */ /* 0x000fe400078f20ff */
[----:B------:R-:W-:Y:S01]  /*1a80*/  LEA.HI R3, R20, R83, RZ, 0x5 ;  /* 0x0000005314037211 */ /* 0x000fe200078f28ff */
[----:B------:R-:W-:Y:S01]  /*1a90*/  IMAD.SHL.U32 R9, R9, 0x40, RZ ;  /* 0x0000004009097824 */ /* 0x000fe200078e00ff */
[----:B------:R-:W-:Y:S02]  /*1aa0*/  LOP3.LUT R7, R7, 0x1c0, RZ, 0xc0, !PT ;  /* 0x000001c007077812 */ /* 0x000fe400078ec0ff */
[----:B------:R-:W-:Y:S01]  /*1ab0*/  SHF.R.S32.HI R118, RZ, 0x4, R6 ;  /* 0x00000004ff767819 */ /* 0x000fe20000011406 */
[----:B------:R-:W-:Y:S01]  /*1ac0*/  IMAD.SHL.U32 R3, R3, 0x10, RZ ;  /* 0x0000001003037824 */ /* 0x000fe200078e00ff */
[----:B------:R-:W-:-:S02]  /*1ad0*/  SHF.R.S32.HI R109, RZ, 0x1f, R22 ;  /* 0x0000001fff6d7819 */ /* 0x000fc40000011416 */
[----:B------:R-:W-:Y:S02]  /*1ae0*/  SHF.R.U32.HI R5, RZ, 0x3, R7 ;  /* 0x00000003ff057819 */ /* 0x000fe40000011607 */
[----:B------:R-:W-:Y:S02]  /*1af0*/  LOP3.LUT R6, R7, 0x38, R120, 0xf8, !PT ;  /* 0x0000003807067812 */ /* 0x000fe400078ef878 */
[----:B------:R-:W-:Y:S02]  /*1b00*/  LEA.HI.SX32 R118, R121, R118, 0x1d ;  /* 0x0000007679767211 */ /* 0x000fe400078feaff */
[----:B------:R-:W-:Y:S02]  /*1b10*/  LEA.HI R119, R109, R22, RZ, 0x3 ;  /* 0x000000166d777211 */ /* 0x000fe400078f18ff */
[----:B------:R-:W-:Y:S02]  /*1b20*/  SHF.R.S32.HI R115, RZ, 0x4, R4 ;  /* 0x00000004ff737819 */ /* 0x000fe40000011404 */
[----:B------:R-:W-:-:S02]  /*1b30*/  SHF.R.S32.HI R2, RZ, 0x4, R2 ;  /* 0x00000004ff027819 */ /* 0x000fc40000011402 */
[----:B------:R-:W-:Y:S02]  /*1b40*/  LOP3.LUT R3, R3, 0xfffffe00, RZ, 0xc0, !PT ;  /* 0xfffffe0003037812 */ /* 0x000fe400078ec0ff */
[----:B------:R-:W-:Y:S02]  /*1b50*/  LOP3.LUT R111, R9, 0x7ffff000, RZ, 0xc0, !PT ;  /* 0x7ffff000096f7812 */ /* 0x000fe400078ec0ff */
[----:B------:R-:W-:Y:S02]  /*1b60*/  LOP3.LUT R6, R6, R5, RZ, 0x3c, !PT ;  /* 0x0000000506067212 */ /* 0x000fe400078e3cff */
[----:B------:R-:W-:Y:S02]  /*1b70*/  SHF.R.S32.HI R9, RZ, 0x1f, R118 ;  /* 0x0000001fff097819 */ /* 0x000fe40000011476 */
[----:B------:R-:W-:Y:S02]  /*1b80*/  LEA.HI.SX32 R115, R120, R115, 0x1d ;  /* 0x0000007378737211 */ /* 0x000fe400078feaff */
[----:B------:R-:W-:-:S02]  /*1b90*/  LEA.HI.SX32 R114, R119, R2, 0x1d ;  /* 0x0000000277727211 */ /* 0x000fc400078feaff */
[----:B------:R-:W-:Y:S02]  /*1ba0*/  IADD3 R111, R6, R111, R3 ;  /* 0x0000006f066f7210 */ /* 0x000fe40007ffe003 */
[----:B------:R-:W-:Y:S01]  /*1bb0*/  IADD3 R137, R137, UR4, RZ ;  /* 0x0000000489897c10 */ /* 0x000fe2000fffe0ff */
[----:B------:R-:W-:Y:S01]  /*1bc0*/  UMOV UR4, 0x5 ;  /* 0x0000000500047882 */ /* 0x000fe20000000000 */
[----:B------:R-:W-:Y:S01]  /*1bd0*/  LEA.HI R6, R9, R118, RZ, 0x3 ;  /* 0x0000007609067211 */ /* 0x000fe200078f18ff */
[----:B------:R-:W-:Y:S01]  /*1be0*/  IMAD.SHL.U32 R118, R118, 0x8, RZ ;  /* 0x0000000876767824 */ /* 0x000fe200078e00ff */
[----:B------:R-:W-:Y:S01]  /*1bf0*/  SHF.R.S32.HI R4, RZ, 0x1f, R115 ;  /* 0x0000001fff047819 */ /* 0x000fe20000011473 */
[----:B------:R-:W-:Y:S01]  /*1c00*/  USHF.L.U64.HI UR32, UR6, UR4, UR32 ;  /* 0x0000000406207299 */ /* 0x000fe20008010220 */
[----:B------:R-:W-:Y:S01]  /*1c10*/  SHF.R.S32.HI R9, RZ, 0x1f, R114 ;  /* 0x0000001fff097819 */ /* 0x000fe20000011472 */
[----:B------:R-:W-:Y:S01]  /*1c20*/  IMAD.SHL.U32 R6, R6, 0x200, RZ ;  /* 0x0000020006067824 */ /* 0x000fe200078e00ff */
[----:B------:R-:W-:Y:S01]  /*1c30*/  LOP3.LUT R20, R7, 0x38, R121, 0xf8, !PT ;  /* 0x0000003807147812 */ /* 0x000fe200078ef879 */
[----:B------:R-:W-:Y:S01]  /*1c40*/  ULDC.64 UR4, c[0x0][0x1e0] ;  /* 0x0000780000047ab9 */ /* 0x000fe20000000a00 */
[----:B------:R-:W-:Y:S01]  /*1c50*/  LEA.HI R109, R109, R22, RZ, 0x6 ;  /* 0x000000166d6d7211 */ /* 0x000fe200078f30ff */
[----:B------:R-:W-:Y:S01]  /*1c60*/  USHF.L.U64.HI UR34, UR4, UR38, UR5 ;  /* 0x0000002604227299 */ /* 0x000fe20008010205 */
[----:B------:R-:W-:Y:S01]  /*1c70*/  LEA.HI R4, R4, R115, RZ, 0x3 ;  /* 0x0000007304047211 */ /* 0x000fe200078f18ff */
[----:B------:R-:W-:Y:S01]  /*1c80*/  USHF.L.U32 UR35, UR4, 0x6, URZ ;  /* 0x0000000604237899 */ /* 0x000fe2000800063f */
[----:B------:R-:W-:Y:S01]  /*1c90*/  LEA.HI R2, R9, R114, RZ, 0x3 ;  /* 0x0000007209027211 */ /* 0x000fe200078f18ff */
[----:B------:R-:W-:Y:S01]  /*1ca0*/  IMAD.SHL.U32 R115, R115, 0x8, RZ ;  /* 0x0000000873737824 */ /* 0x000fe200078e00ff */
[----:B------:R-:W-:Y:S01]  /*1cb0*/  LOP3.LUT R113, R113, 0x7ffff000, RZ, 0xc0, !PT ;  /* 0x7ffff00071717812 */ /* 0x000fe200078ec0ff */
[----:B------:R-:W-:Y:S01]  /*1cc0*/  IMAD.SHL.U32 R114, R114, 0x8, RZ ;  /* 0x0000000872727824 */ /* 0x000fe200078e00ff */
[----:B------:R-:W-:Y:S01]  /*1cd0*/  LOP3.LUT R20, R20, R5, RZ, 0x3c, !PT ;  /* 0x0000000514147212 */ /* 0x000fe200078e3cff */
[----:B------:R-:W-:Y:S01]  /*1ce0*/  ULDC.64 UR4, c[0x0][0x280] ;  /* 0x0000a00000047ab9 */ /* 0x000fe20000000a00 */
[----:B------:R-:W-:Y:S01]  /*1cf0*/  LOP3.LUT R112, R7, 0x38, R118, 0xf8, !PT ;  /* 0x0000003807707812 */ /* 0x000fe200078ef876 */
[----:B------:R-:W-:Y:S01]  /*1d00*/  USHF.L.U64.HI UR36, UR4, UR38, UR5 ;  /* 0x0000002604247299 */ /* 0x000fe20008010205 */
[----:B------:R-:W-:Y:S01]  /*1d10*/  IADD3 R113, R20, R113, R3 ;  /* 0x0000007114717210 */ /* 0x000fe20007ffe003 */
[----:B------:R-:W-:Y:S01]  /*1d20*/  USHF.L.U32 UR39, UR4, 0x6, URZ ;  /* 0x0000000604277899 */ /* 0x000fe2000800063f */
[----:B------:R-:W-:Y:S01]  /*1d30*/  IMAD.SHL.U32 R109, R109, 0x40, RZ ;  /* 0x000000406d6d7824 */ /* 0x000fe200078e00ff */
[-C--:B------:R-:W-:Y:S01]  /*1d40*/  LOP3.LUT R112, R112, R5.reuse, RZ, 0x3c, !PT ;  /* 0x0000000570707212 */ /* 0x080fe200078e3cff */
[----:B------:R-:W-:Y:S01]  /*1d50*/  ULDC.64 UR4, c[0x0][0x290] ;  /* 0x0000a40000047ab9 */ /* 0x000fe20000000a00 */
[----:B------:R-:W-:Y:S01]  /*1d60*/  LOP3.LUT R6, R6, 0x7ffff000, RZ, 0xc0, !PT ;  /* 0x7ffff00006067812 */ /* 0x000fe200078ec0ff */
[----:B------:R-:W-:Y:S01]  /*1d70*/  IMAD.SHL.U32 R4, R4, 0x200, RZ ;  /* 0x0000020004047824 */ /* 0x000fe200078e00ff */
[C---:B------:R-:W-:Y:S01]  /*1d80*/  LOP3.LUT R20, R7.reuse, 0x38, R119, 0xf8, !PT ;  /* 0x0000003807147812 */ /* 0x040fe200078ef877 */
[----:B------:R-:W-:Y:S01]  /*1d90*/  IMAD.SHL.U32 R2, R2, 0x200, RZ ;  /* 0x0000020002027824 */ /* 0x000fe200078e00ff */
[C---:B------:R-:W-:Y:S01]  /*1da0*/  LOP3.LUT R110, R7.reuse, 0x38, R115, 0xf8, !PT ;  /* 0x00000038076e7812 */ /* 0x040fe200078ef873 */
[----:B------:R-:W-:Y:S01]  /*1db0*/  USHF.L.U64.HI UR38, UR4, UR38, UR5 ;  /* 0x0000002604267299 */ /* 0x000fe20008010205 */
[----:B------:R-:W-:Y:S01]  /*1dc0*/  LOP3.LUT R108, R7, 0x38, R114, 0xf8, !PT ;  /* 0x00000038076c7812 */ /* 0x000fe200078ef872 */
[----:B------:R-:W-:Y:S01]  /*1dd0*/  USHF.L.U32 UR41, UR4, 0x6, URZ ;  /* 0x0000000604297899 */ /* 0x000fe2000800063f */
[--C-:B------:R-:W-:Y:S01]  /*1de0*/  IADD3 R112, R112, R6, R3.reuse ;  /* 0x0000000670707210 */ /* 0x100fe20007ffe003 */
[----:B------:R-:W-:Y:S01]  /*1df0*/  ULDC.64 UR6, c[0x0][0x1e8] ;  /* 0x00007a0000067ab9 */ /* 0x000fe20000000a00 */
[----:B------:R-:W-:Y:S01]  /*1e00*/  LOP3.LUT R109, R109, 0x7ffff000, RZ, 0xc0, !PT ;  /* 0x7ffff0006d6d7812 */ /* 0x000fe200078ec0ff */
[----:B------:R-:W-:Y:S01]  /*1e10*/  ULDC.64 UR4, c[0x0][0x1e0] ;  /* 0x0000780000047ab9 */ /* 0x000fe20000000a00 */
[-C--:B------:R-:W-:Y:S01]  /*1e20*/  LOP3.LUT R20, R20, R5.reuse, RZ, 0x3c, !PT ;  /* 0x0000000514147212 */ /* 0x080fe200078e3cff */
[----:B------:R-:W-:Y:S01]  /*1e30*/  UIMAD UR43, UR40, UR4, URZ ;  /* 0x00000004282b72a4 */ /* 0x000fe2000f8e023f */
[----:B------:R-:W-:Y:S01]  /*1e40*/  LOP3.LUT R6, R7, 0x18, R18, 0xf8, !PT ;  /* 0x0000001807067812 */ /* 0x000fe200078ef812 */
[----:B------:R-:W-:Y:S01]  /*1e50*/  UIMAD.WIDE.U32 UR44, UR37, UR4, URZ ;  /* 0x00000004252c72a5 */ /* 0x000fe2000f8e003f */
[-C--:B------:R-:W-:Y:S01]  /*1e60*/  LOP3.LUT R110, R110, R5.reuse, RZ, 0x3c, !PT ;  /* 0x000000056e6e7212 */ /* 0x080fe200078e3cff */
[----:B------:R-:W-:Y:S01]  /*1e70*/  UIMAD UR43, UR37, UR5, UR43 ;  /* 0x00000005252b72a4 */ /* 0x000fe2000f8e022b */
[----:B------:R-:W-:Y:S01]  /*1e80*/  LOP3.LUT R4, R4, 0x7ffff000, RZ, 0xc0, !PT ;  /* 0x7ffff00004047812 */ /* 0x000fe200078ec0ff */
[----:B------:R-:W-:Y:S01]  /*1e90*/  UIMAD UR42, UR14, UR6, URZ ;  /* 0x000000060e2a72a4 */ /* 0x000fe2000f8e023f */
[----:B------:R-:W-:Y:S01]  /*1ea0*/  LOP3.LUT R108, R108, R5, RZ, 0x3c, !PT ;  /* 0x000000056c6c7212 */ /* 0x000fe200078e3cff */
[----:B------:R-:W-:Y:S01]  /*1eb0*/  ULDC.64 UR4, c[0x0][0x268] ;  /* 0x00009a0000047ab9 */ /* 0x000fe20000000a00 */
[----:B------:R-:W-:Y:S01]  /*1ec0*/  LOP3.LUT R2, R2, 0x7ffff000, RZ, 0xc0, !PT ;  /* 0x7ffff00002027812 */ /* 0x000fe200078ec0ff */
[----:B------:R-:W-:Y:S01]  /*1ed0*/  UIMAD UR27, UR27, UR4, URZ ;  /* 0x000000041b1b72a4 */ /* 0x000fe2000f8e023f */
[----:B------:R-:W-:Y:S01]  /*1ee0*/  @P1 IADD3 R8, P0, R8, UR33, RZ ;  /* 0x0000002108081c10 */ /* 0x000fe2000ff1e0ff */
[----:B------:R-:W-:Y:S01]  /*1ef0*/  UIADD3 UR45, UR45, UR43, URZ ;  /* 0x0000002b2d2d7290 */ /* 0x000fe2000fffe03f */
[----:B------:R-:W-:Y:S01]  /*1f00*/  IADD3 R109, R20, R109, R3 ;  /* 0x0000006d146d7210 */ /* 0x000fe20007ffe003 */
[----:B------:R-:W-:Y:S01]  /*1f10*/  UIMAD UR27, UR31, UR5, UR27 ;  /* 0x000000051f1b72a4 */ /* 0x000fe2000f8e021b */
[----:B------:R-:W-:Y:S01]  /*1f20*/  LOP3.LUT R117, R3, R6, R5, 0xf6, !PT ;  /* 0x0000000603757212 */ /* 0x000fe200078ef605 */
[----:B--2---:R-:W-:Y:S01]  /*1f30*/  @UP0 USHF.R.S32.HI UR31, URZ, 0x1f, UR30 ;  /* 0x0000001f3f1f0899 */ /* 0x004fe2000801141e */
[--C-:B------:R-:W-:Y:S01]  /*1f40*/  IADD3 R110, R110, R4, R3.reuse ;  /* 0x000000046e6e7210 */ /* 0x100fe20007ffe003 */
[----:B------:R-:W-:Y:S01]  /*1f50*/  UIMAD UR42, UR15, UR7, UR42 ;  /* 0x000000070f2a72a4 */ /* 0x000fe2000f8e022a */
[----:B------:R-:W-:Y:S01]  /*1f60*/  IADD3 R108, R108, R2, R3 ;  /* 0x000000026c6c7210 */ /* 0x000fe20007ffe003 */
[----:B------:R-:W-:Y:S01]  /*1f70*/  UIMAD.WIDE.U32 UR44, UR15, UR6, UR44 ;  /* 0x000000060f2c72a5 */ /* 0x000fe2000f8e002c */
[----:B------:R-:W-:Y:S01]  /*1f80*/  @P1 IADD3.X R3, R0, UR32, RZ, P0, !PT ;  /* 0x0000002000031c10 */ /* 0x000fe200087fe4ff */
[----:B------:R-:W-:Y:S01]  /*1f90*/  @!UP0 UMOV UR30, UR24 ;  /* 0x00000018001e8c82 */ /* 0x000fe20008000000 */
[----:B------:R-:W-:Y:S01]  /*1fa0*/  @P1 LEA R6, P0, R8, c[0x0][0x220], 0x1 ;  /* 0x0000880008061a11 */ /* 0x000fe200078008ff */
[----:B------:R-:W-:Y:S01]  /*1fb0*/  UIADD3 UR45, UR45, UR42, URZ ;  /* 0x0000002a2d2d7290 */ /* 0x000fe2000fffe03f */
[----:B------:R-:W-:Y:S01]  /*1fc0*/  IMAD R0, R94, c[0x0][0x1e0], RZ ;  /* 0x000078005e007a24 */ /* 0x000fe200078e02ff */
[----:B------:R-:W-:Y:S01]  /*1fd0*/  @!UP0 UMOV UR31, UR13 ;  /* 0x0000000d001f8c82 */ /* 0x000fe20008000000 */
[----:B------:R-:W-:Y:S01]  /*1fe0*/  @P1 LEA.HI.X R7, R8, c[0x0][0x224], R3, 0x1, P0 ;  /* 0x0000890008071a11 */ /* 0x000fe200000f0c03 */
[----:B------:R-:W-:Y:S01]  /*1ff0*/  USEL UR42, UR30, URZ, !UP5 ;  /* 0x0000003f1e2a7287 */ /* 0x000fe2000e800000 */
[----:B------:R-:W-:Y:S01]  /*2000*/  SHF.R.S32.HI R3, RZ, 0x1f, R84 ;  /* 0x0000001fff037819 */ /* 0x000fe20000011454 */
[----:B------:R-:W-:Y:S01]  /*2010*/  USEL UR13, UR31, URZ, !UP5 ;  /* 0x0000003f1f0d7287 */ /* 0x000fe2000e800000 */
[----:B------:R-:W-:Y:S01]  /*2020*/  LEA R117, R117, 0x100, 0x1 ;  /* 0x0000010075757811 */ /* 0x000fe200078e08ff */
[----:B------:R2:W-:Y:S01]  /*2030*/  @P1 LDGSTS.E.BYPASS.LTC128B.128 [R122+0x7100], [R6.64], !P5 ;  /* 0x07100000067a1fae */ /* 0x0005e2000e901d5c */
[----:B------:R-:W-:Y:S01]  /*2040*/  ULDC.64 UR6, c[0x0][0x1f0] ;  /* 0x00007c0000067ab9 */ /* 0x000fe20000000a00 */
[----:B------:R-:W-:Y:S01]  /*2050*/  IMAD.U32 R5, RZ, RZ, UR42 ;  /* 0x0000002aff057e24 */ /* 0x000fe2000f8e00ff */
[----:B------:R-:W-:Y:S01]  /*2060*/  UIMAD.WIDE.U32 UR30, UR42, UR6, UR44 ;  /* 0x000000062a1e72a5 */ /* 0x000fe2000f8e002c */
[----:B------:R2:W-:Y:S01]  /*2070*/  @P1 LDGSTS.E.BYPASS.LTC128B.128 [R122+0x9100], [R6.64+0x80], !P4 ;  /* 0x09100080067a1fae */ /* 0x0005e2000e101d5c */
[----:B------:R-:W-:Y:S01]  /*2080*/  UIMAD UR6, UR13, UR6, URZ ;  /* 0x000000060d0672a4 */ /* 0x000fe2000f8e023f */
[----:B------:R-:W-:Y:S01]  /*2090*/  IMAD R89, R3, c[0x0][0x280], RZ ;  /* 0x0000a00003597a24 */ /* 0x000fe200078e02ff */
[----:B------:R-:W-:Y:S01]  /*20a0*/  ULDC.64 UR4, c[0x0][0x218] ;  /* 0x0000860000047ab9 */ /* 0x000fe20000000a00 */
[----:B------:R2:W-:Y:S01]  /*20b0*/  @P1 LDGSTS.E.BYPASS.LTC128B.128 [R122+0xb100], [R6.64+0x100], !P3 ;  /* 0x0b100100067a1fae */ /* 0x0005e2000d901d5c */
[----:B------:R-:W-:Y:S01]  /*20c0*/  UIMAD UR4, UR13, UR4, URZ ;  /* 0x000000040d0472a4 */ /* 0x000fe2000f8e023f */
[C---:B------:R-:W-:Y:S01]  /*20d0*/  IADD3 R95, P0, R127.reuse, UR37, RZ ;  /* 0x000000257f5f7c10 */ /* 0x040fe2000ff1e0ff */
[----:B------:R-:W-:Y:S01]  /*20e0*/  UIMAD UR6, UR42, UR7, UR6 ;  /* 0x000000072a0672a4 */ /* 0x000fe2000f8e0206 */
[----:B------:R-:W0:Y:S01]  /*20f0*/  LDGDEPBAR ;  /* 0x00000000000079af */ /* 0x000e220000000000 */
[----:B------:R-:W-:Y:S01]  /*2100*/  IMAD R101, R127, c[0x0][0x1e4], R0 ;  /* 0x000079007f657a24 */ /* 0x000fe200078e0200 */
[----:B------:R-:W-:Y:S01]  /*2110*/  IADD3 R97, R139, UR27, RZ ;  /* 0x0000001b8b617c10 */ /* 0x000fe2000fffe0ff */
[----:B------:R-:W-:Y:S01]  /*2120*/  IMAD R3, R3, c[0x0][0x290], RZ ;  /* 0x0000a40003037a24 */ /* 0x000fe200078e02ff */
[----:B------:R-:W-:Y:S01]  /*2130*/  UIMAD UR4, UR42, UR5, UR4 ;  /* 0x000000052a0472a4 */ /* 0x000fe2000f8e0204 */
[----:B------:R-:W-:Y:S01]  /*2140*/  IADD3 R116, R117, 0x40, RZ ;  /* 0x0000004075747810 */ /* 0x000fe20007ffe0ff */
[----:B------:R-:W-:Y:S01]  /*2150*/  UIADD3 UR27, UR31, UR6, URZ ;  /* 0x000000061f1b7290 */ /* 0x000fe2000fffe03f */
[----:B------:R-:W-:Y:S01]  /*2160*/  IMAD.WIDE.U32 R136, R5, c[0x0][0x218], R136 ;  /* 0x0000860005887a25 */ /* 0x000fe200078e0088 */
[----:B------:R-:W-:Y:S01]  /*2170*/  IADD3.X R94, R94, UR40, RZ, P0, !PT ;  /* 0x000000285e5e7c10 */ /* 0x000fe200087fe4ff */
[----:B------:R-:W-:Y:S01]  /*2180*/  ULDC.U8 UR5, c[0x0][0x298] ;  /* 0x0000a60000057ab9 */ /* 0x000fe20000000000 */
[----:B------:R-:W-:Y:S01]  /*2190*/  @P6 IADD3 R116, R117, -0x40, RZ ;  /* 0xffffffc075746810 */ /* 0x000fe20007ffe0ff */
[----:B------:R-:W-:Y:S01]  /*21a0*/  IMAD R89, R84, c[0x0][0x284], R89 ;  /* 0x0000a10054597a24 */ /* 0x000fe200078e0259 */
[----:B------:R-:W-:Y:S01]  /*21b0*/  LOP3.LUT R121, R121, 0xfffffff8, RZ, 0xc0, !PT ;  /* 0xfffffff879797812 */ /* 0x000fe200078ec0ff */
[----:B------:R-:W-:Y:S01]  /*21c0*/  IMAD.IADD R101, R143, 0x1, R101 ;  /* 0x000000018f657824 */ /* 0x000fe200078e0265 */
[----:B------:R-:W-:Y:S01]  /*21d0*/  LOP3.LUT R120, R120, 0xfffffff8, RZ, 0xc0, !PT ;  /* 0xfffffff878787812 */ /* 0x000fe200078ec0ff */
[----:B------:R-:W-:Y:S01]  /*21e0*/  IMAD R3, R84, c[0x0][0x294], R3 ;  /* 0x0000a50054037a24 */ /* 0x000fe200078e0203 */
[----:B------:R-:W-:Y:S01]  /*21f0*/  LOP3.LUT R119, R119, 0xfffffff8, RZ, 0xc0, !PT ;  /* 0xfffffff877777812 */ /* 0x000fe200078ec0ff */
[----:B------:R-:W-:Y:S01]  /*2200*/  IMAD.IADD R91, R135, 0x1, R89 ;  /* 0x00000001875b7824 */ /* 0x000fe200078e0259 */
[----:B------:R-:W-:Y:S01]  /*2210*/  IADD3 R87, P6, P0, R142, UR30, R18 ;  /* 0x0000001e8e577c10 */ /* 0x000fe2000f8de012 */
[----:B------:R-:W-:Y:S01]  /*2220*/  IMAD.IADD R89, R89, 0x1, R131 ;  /* 0x0000000159597824 */ /* 0x000fe200078e0283 */
[----:B------:R-:W-:Y:S01]  /*2230*/  ISETP.NE.AND P1, PT, RZ, UR5, PT ;  /* 0x00000005ff007c0c */ /* 0x000fe2000bf25270 */
[----:B------:R-:W-:Y:S01]  /*2240*/  IMAD.IADD R90, R133, 0x1, R3 ;  /* 0x00000001855a7824 */ /* 0x000fe200078e0203 */
[C---:B-1----:R-:W-:Y:S01]  /*2250*/  IADD3 R11, R16.reuse, 0x50, RZ ;  /* 0x00000050100b7810 */ /* 0x042fe20007ffe0ff */
[----:B------:R-:W-:Y:S01]  /*2260*/  IMAD.IADD R88, R3, 0x1, R129 ;  /* 0x0000000103587824 */ /* 0x000fe200078e0281 */
[C---:B------:R-:W-:Y:S01]  /*2270*/  IADD3 R10, R16.reuse, 0x30, RZ ;  /* 0x00000030100a7810 */ /* 0x040fe20007ffe0ff */
[----:B------:R-:W-:Y:S01]  /*2280*/  IMAD.SHL.U32 R113, R113, 0x2, RZ ;  /* 0x0000000271717824 */ /* 0x000fe200078e00ff */
[----:B------:R-:W-:Y:S01]  /*2290*/  IADD3 R9, R16, 0x10, RZ ;  /* 0x0000001010097810 */ /* 0x000fe20007ffe0ff */
[----:B------:R-:W-:Y:S01]  /*22a0*/  IMAD.SHL.U32 R111, R111, 0x2, RZ ;  /* 0x000000026f6f7824 */ /* 0x000fe200078e00ff */
[----:B------:R-:W-:Y:S01]  /*22b0*/  SHF.R.S32.HI R107, RZ, 0x1f, R121 ;  /* 0x0000001fff6b7819 */ /* 0x000fe20000011479 */
[----:B------:R-:W-:Y:S01]  /*22c0*/  IMAD.SHL.U32 R109, R109, 0x2, RZ ;  /* 0x000000026d6d7824 */ /* 0x000fe200078e00ff */
[----:B------:R-:W-:Y:S01]  /*22d0*/  SHF.R.S32.HI R104, RZ, 0x1f, R118 ;  /* 0x0000001fff687819 */ /* 0x000fe20000011476 */
[----:B------:R-:W-:Y:S01]  /*22e0*/  IMAD.SHL.U32 R112, R112, 0x2, RZ ;  /* 0x0000000270707824 */ /* 0x000fe200078e00ff */
[----:B------:R-:W-:Y:S01]  /*22f0*/  SHF.R.S32.HI R106, RZ, 0x1f, R120 ;  /* 0x0000001fff6a7819 */ /* 0x000fe20000011478 */
[----:B------:R-:W-:Y:S01]  /*2300*/  IMAD.SHL.U32 R110, R110, 0x2, RZ ;  /* 0x000000026e6e7824 */ /* 0x000fe200078e00ff */
[----:B------:R-:W-:Y:S01]  /*2310*/  SHF.R.S32.HI R105, RZ, 0x1f, R119 ;  /* 0x0000001fff697819 */ /* 0x000fe20000011477 */
[----:B------:R-:W-:Y:S01]  /*2320*/  IMAD.SHL.U32 R108, R108, 0x2, RZ ;  /* 0x000000026c6c7824 */ /* 0x000fe200078e00ff */
[----:B------:R-:W-:-:S02]  /*2330*/  IADD3 R93, R137, UR4, RZ ;  /* 0x00000004895d7c10 */ /* 0x000fc4000fffe0ff */
[----:B------:R-:W-:Y:S02]  /*2340*/  SHF.R.S32.HI R103, RZ, 0x1f, R115 ;  /* 0x0000001fff677819 */ /* 0x000fe40000011473 */
[----:B------:R-:W-:Y:S02]  /*2350*/  SHF.R.S32.HI R102, RZ, 0x1f, R114 ;  /* 0x0000001fff667819 */ /* 0x000fe40000011472 */
[----:B------:R-:W-:Y:S01]  /*2360*/  IADD3.X R86, R101, UR27, R19, P6, P0 ;  /* 0x0000001b65567c10 */ /* 0x000fe2000b7e0413 */
[----:B--2---:R-:W-:Y:S06]  /*2370*/  BAR.SYNC.DEFER_BLOCKING 0x0 ;  /* 0x0000000000007b1d */ /* 0x004fec0000010000 */
.L_x_327:
[----:B------:R-:W-:Y:S01]  /*2380*/  USHF.R.S32.HI UR13, URZ, 0x1f, UR17 ;  /* 0x0000001f3f0d7899 */ /* 0x000fe20008011411 */
[----:B------:R-:W-:Y:S04]  /*2390*/  DEPBAR.LE SB0, 0x0 ;  /* 0x000080000000791a */ /* 0x000fe80000000000 */
[----:B------:R-:W-:Y:S01]  /*23a0*/  UIMAD UR7, UR34, UR17, URZ ;  /* 0x00000011220772a4 */ /* 0x000fe2000f8e023f */
[----:B------:R-:W-:Y:S01]  /*23b0*/  BAR.SYNC.DEFER_BLOCKING 0x0 ;  /* 0x0000000000007b1d */ /* 0x000fe20000010000 */
[----:B------:R-:W-:Y:S02]  /*23c0*/  UIMAD.WIDE.U32 UR46, UR35, UR17, URZ ;  /* 0x00000011232e72a5 */ /* 0x000fe4000f8e003f */
[----:B------:R-:W-:Y:S04]  /*23d0*/  UIMAD UR7, UR13, UR35, UR7 ;  /* 0x000000230d0772a4 */ /* 0x000fe8000f8e0207 */
[----:B-1----:R-:W-:Y:S01]  /*23e0*/  IADD3 R3, P6, R87, UR46, RZ ;  /* 0x0000002e57037c10 */ /* 0x002fe2000ffde0ff */
[----:B------:R-:W-:Y:S03]  /*23f0*/  UIADD3 UR7, UR47, UR7, URZ ;  /* 0x000000072f077290 */ /* 0x000fe6000fffe03f */
[C---:B------:R-:W-:Y:S03]  /*2400*/  LEA R72, P0, R3.reuse, c[0x0][0x1c8], 0x1 ;  /* 0x0000720003487a11 */ /* 0x040fe600078008ff */
[----:B------:R-:W-:Y:S04]  /*2410*/  IADD3.X R0, R86, UR7, RZ, P6, !PT ;  /* 0x0000000756007c10 */ /* 0x000fe8000b7fe4ff */
[----:B------:R-:W-:Y:S01]  /*2420*/  LEA.HI.X R73, R3, c[0x0][0x1cc], R0, 0x1, P0 ;  /* 0x0000730003497a11 */ /* 0x000fe200000f0c00 */
[----:B------:R-:W-:Y:S01]  /*2430*/  BSSY B1, `(.L_x_303) ;  /* 0x000039b000017945 */ /* 0x000fe20003800000 */
[----:B------:R-:W-:-:S05]  /*2440*/  @!P2 BRA `(.L_x_304) ;  /* 0x000038100000a947 */ /* 0x000fca0003800000 */
[----:B------:R-:W-:Y:S02]  /*2450*/  UIMAD UR6, UR36, UR17, URZ ;  /* 0x00000011240672a4 */ /* 0x000fe4000f8e023f */
[----:B------:R-:W-:Y:S02]  /*2460*/  UIMAD UR5, UR38, UR17, URZ ;  /* 0x00000011260572a4 */ /* 0x000fe4000f8e023f */
[----:B------:R-:W-:Y:S02]  /*2470*/  UIMAD UR4, UR17, -0x40, UR22 ;  /* 0xffffffc0110478a4 */ /* 0x000fe4000f8e0216 */
[----:B------:R-:W-:Y:S02]  /*2480*/  UIMAD.WIDE.U32 UR44, UR39, UR17, URZ ;  /* 0x00000011272c72a5 */ /* 0x000fe4000f8e003f */
[----:B------:R-:W-:Y:S02]  /*2490*/  UIMAD.WIDE.U32 UR42, UR41, UR17, URZ ;  /* 0x00000011292a72a5 */ /* 0x000fe4000f8e003f */
[----:B------:R-:W-:Y:S02]  /*24a0*/  UIMAD UR6, UR13, UR39, UR6 ;  /* 0x000000270d0672a4 */ /* 0x000fe4000f8e0206 */
[----:B------:R-:W-:Y:S02]  /*24b0*/  UIMAD UR5, UR13, UR41, UR5 ;  /* 0x000000290d0572a4 */ /* 0x000fe4000f8e0205 */
[----:B------:R-:W-:Y:S02]  /*24c0*/  UISETP.LT.AND UP0, UPT, UR4, 0x40, UPT ;  /* 0x000000400400788c */ /* 0x000fe4000bf01270 */
[----:B------:R-:W-:Y:S02]  /*24d0*/  UIADD3 UR6, UR45, UR6, URZ ;  /* 0x000000062d067290 */ /* 0x000fe4000fffe03f */
[----:B------:R-:W-:Y:S02]  /*24e0*/  UIADD3 UR5, UR43, UR5, URZ ;  /* 0x000000052b057290 */ /* 0x000fe4000fffe03f */
[----:B------:R-:W-:Y:S01]  /*24f0*/  USEL UR4, UR4, 0x40, UP0 ;  /* 0x0000004004047887 */ /* 0x000fe20008000000 */
[----:B------:R-:W-:-:S05]  /*2500*/  @!P1 BRA `(.L_x_305) ;  /* 0x00001bc000009947 */ /* 0x000fca0003800000 */
[----:B------:R-:W-:Y:S01]  /*2510*/  ISETP.GE.AND P0, PT, R127, UR4, PT ;  /* 0x000000047f007c0c */ /* 0x000fe2000bf06270 */
        /* <DEDUP_REMOVED lines=14> */
[----:B------:R-:W-:Y:S01]  /*2600*/  IADD3 R3, P6, R134, UR44, RZ ;  /* 0x0000002c86037c10 */ /* 0x000fe2000ffde0ff */
[----:B------:R-:W-:Y:S01]  /*2610*/  CS2R R42, SRZ ;  /* 0x00000000002a7805 */ /* 0x000fe2000001ff00 */
[----:B------:R-:W-:Y:S01]  /*2620*/  CS2R R46, SRZ ;  /* 0x00000000002e7805 */ /* 0x000fe2000001ff00 */
[----:B------:R-:W-:Y:S01]  /*2630*/  CS2R R44, SRZ ;  /* 0x00000000002c7805 */ /* 0x000fe2000001ff00 */
[----:B------:R-:W-:Y:S01]  /*2640*/  IADD3.X R0, R91, UR6, RZ, P6, !PT ;  /* 0x000000065b007c10 */ /* 0x000fe2000b7fe4ff */
[----:B------:R-:W-:Y:S01]  /*2650*/  CS2R R70, SRZ ;  /* 0x0000000000467805 */ /* 0x000fe2000001ff00 */
[----:B------:R-:W-:Y:S01]  /*2660*/  IADD3 R5, P6, R132, UR42, RZ ;  /* 0x0000002a84057c10 */ /* 0x000fe2000ffde0ff */
[----:B------:R-:W-:Y:S01]  /*2670*/  CS2R R36, SRZ ;  /* 0x0000000000247805 */ /* 0x000fe2000001ff00 */
[----:B------:R-:W-:Y:S01]  /*2680*/  CS2R R66, SRZ ;  /* 0x0000000000427805 */ /* 0x000fe2000001ff00 */
[----:B------:R-:W-:Y:S01]  /*2690*/  CS2R R32, SRZ ;  /* 0x0000000000207805 */ /* 0x000fe2000001ff00 */
[----:B------:R-:W-:Y:S01]  /*26a0*/  IADD3.X R2, R90, UR5, RZ, P6, !PT ;  /* 0x000000055a027c10 */ /* 0x000fe2000b7fe4ff */
[----:B------:R-:W-:Y:S01]  /*26b0*/  CS2R R62, SRZ ;  /* 0x00000000003e7805 */ /* 0x000fe2000001ff00 */
        /* <DEDUP_REMOVED lines=32> */
.L_x_307:
[----:B------:R-:W-:Y:S05]  /*28c0*/  BSYNC B0 ;  /* 0x0000000000007941 */ /* 0x000fea0003800000 */
.L_x_306:
        /* <DEDUP_REMOVED lines=99> */
.L_x_310:
[----:B------:R-:W-:Y:S05]  /*2f00*/  BSYNC B0 ;  /* 0x0000000000007941 */ /* 0x000fea0003800000 */
.L_x_309:
        /* <DEDUP_REMOVED lines=56> */
.L_x_312:
[----:B------:R-:W-:Y:S05]  /*3290*/  BSYNC B0 ;  /* 0x0000000000007941 */ /* 0x000fea0003800000 */
.L_x_311:
        /* <DEDUP_REMOVED lines=56> */
.L_x_314:
[----:B------:R-:W-:Y:S05]  /*3620*/  BSYNC B0 ;  /* 0x0000000000007941 */ /* 0x000fea0003800000 */
.L_x_313:
        /* <DEDUP_REMOVED lines=56> */
.L_x_316:
[----:B------:R-:W-:Y:S05]  /*39b0*/  BSYNC B0 ;  /* 0x0000000000007941 */ /* 0x000fea0003800000 */
.L_x_315:
        /* <DEDUP_REMOVED lines=56> */
.L_x_318:
[----:B------:R-:W-:Y:S05]  /*3d40*/  BSYNC B0 ;  /* 0x0000000000007941 */ /* 0x000fea0003800000 */
.L_x_317:
        /* <DEDUP_REMOVED lines=56> */
.L_x_305:
        /* <DEDUP_REMOVED lines=47> */
.L_x_320:
[----:B------:R-:W-:Y:S05]  /*43c0*/  BSYNC B0 ;  /* 0x0000000000007941 */ /* 0x000fea0003800000 */
.L_x_319:
[----:B------:R-:W-:Y:S04]  /*43d0*/  IADD3 R96, P6, R142, UR46, RZ ;  /* 0x0000002e8e607c10 */ /* 0x000fe8000ffde0ff */
[----:B------:R-:W-:Y:S01]  /*43e0*/  IADD3.X R92, R101, UR7, RZ, P6, !PT ;  /* 0x00000007655c7c10 */ /* 0x000fe2000b7fe4ff */
        /* <DEDUP_REMOVED lines=36> */
[----:B------:R-:W-:Y:S01]  /*4630*/  IADD3 R149, P6, P0, R96, UR30, R121 ;  /* 0x0000001e60957c10 */ /* 0x000fe2000f8de079 */
[----:B------:R-:W-:Y:S01]  /*4640*/  LDS.128 R24, [R112+0x6100] ;  /* 0x0061000070187984 */ /* 0x000fe20000000c00 */
[----:B------:R-:W-:Y:S01]  /*4650*/  P2R R148, PR, RZ, 0x2 ;  /* 0x00000002ff947803 */ /* 0x000fe20000000000 */
[----:B------:R-:W-:Y:S01]  /*4660*/  IMAD.MOV.U32 R48, RZ, RZ, R53 ;  /* 0x000000ffff307224 */ /* 0x000fe200078e0035 */
[----:B------:R-:W-:Y:S01]  /*4670*/  IADD3.X R146, R92, UR27, R107, P6, P0 ;  /* 0x0000001b5c927c10 */ /* 0x000fe2000b7e046b */
[----:B------:R-:W-:Y:S01]  /*4680*/  IMAD.MOV.U32 R46, RZ, RZ, R42 ;  /* 0x000000ffff2e7224 */ /* 0x000fe200078e002a */
[----:B------:R-:W-:Y:S01]  /*4690*/  ISETP.GE.AND P6, PT, R118, c[0x0][0x1d4], PT ;  /* 0x0000750076007a0c */ /* 0x000fe20003fc6270 */
[----:B------:R-:W-:Y:S01]  /*46a0*/  IMAD.MOV.U32 R63, RZ, RZ, R55 ;  /* 0x000000ffff3f7224 */ /* 0x000fe200078e0037 */
[----:B------:R-:W-:Y:S01]  /*46b0*/  MOV R59, R54 ;  /* 0x00000036003b7202 */ /* 0x000fe20000000f00 */
[----:B------:R-:W1:Y:S01]  /*46c0*/  LDS.128 R72, [R113+0x6100] ;  /* 0x0061000071487984 */ /* 0x000e620000000c00 */
[----:B------:R-:W-:Y:S02]  /*46d0*/  IMAD.MOV.U32 R50, RZ, RZ, R52 ;  /* 0x000000ffff327224 */ /* 0x000fe400078e0034 */
[--C-:B------:R-:W-:Y:S02]  /*46e0*/  IMAD.MOV.U32 R44, RZ, RZ, R41.reuse ;  /* 0x000000ffff2c7224 */ /* 0x100fe400078e0029 */
[----:B------:R-:W-:Y:S05]  /*46f0*/  IMAD.MOV.U32 R45, RZ, RZ, R40 ;  /* 0x000000ffff2d7224 */ /* 0x000fea00078e0028 */
[----:B------:R-:W-:Y:S04]  /*4700*/  @!P6 IADD3 R147, P1, P0, R96, UR30, R118 ;  /* 0x0000001e6093ec10 */ /* 0x000fe8000f83e076 */
[----:B------:R-:W-:Y:S02]  /*4710*/  @!P6 IADD3.X R126, R92, UR27, R104, P1, P0 ;  /* 0x0000001b5c7eec10 */ /* 0x000fe40008fe0468 */
[----:B------:R-:W-:Y:S02]  /*4720*/  ISETP.NE.AND P1, PT, R148, RZ, PT ;  /* 0x000000ff9400720c */ /* 0x000fe40003f25270 */
[C---:B------:R-:W-:Y:S04]  /*4730*/  LEA R148, P0, R149.reuse, c[0x0][0x1c8], 0x1 ;  /* 0x0000720095947a11 */ /* 0x040fe800078008ff */
[----:B------:R-:W-:Y:S02]  /*4740*/  LEA.HI.X R149, R149, c[0x0][0x1cc], R146, 0x1, P0 ;  /* 0x0000730095957a11 */ /* 0x000fe400000f0c92 */
[C---:B------:R-:W-:Y:S04]  /*4750*/  @!P6 LEA R146, P0, R147.reuse, c[0x0][0x1c8], 0x1 ;  /* 0x000072009392ea11 */ /* 0x040fe800078008ff */
[----:B------:R-:W-:Y:S02]  /*4760*/  @!P6 LEA.HI.X R147, R147, c[0x0][0x1cc], R126, 0x1, P0 ;  /* 0x000073009393ea11 */ /* 0x000fe400000f0c7e */
[----:B------:R-:W-:Y:S11]  /*4770*/  ISETP.GE.AND P0, PT, R18, c[0x0][0x27c], PT ;  /* 0x00009f0012007a0c */ /* 0x000ff60003f06270 */
[----:B------:R-:W-:Y:S02]  /*4780*/  @!UPT UIADD3 URZ, URZ, URZ, URZ ;  /* 0x0000003f3f3ff290 */ /* 0x000fe4000fffe03f */
[----:B-1----:R-:W-:Y:S01]  /*4790*/  @!P0 IMAD.U32 R57, R74, 0x10000, RZ ;  /* 0x000100004a398824 */ /* 0x002fe200078e00ff */
[C---:B------:R-:W-:Y:S01]  /*47a0*/  @!P0 LOP3.LUT R60, R75.reuse, 0xffff0000, RZ, 0xc0, !PT ;  /* 0xffff00004b3c8812 */ /* 0x040fe200078ec0ff */
[----:B------:R-:W-:Y:S01]  /*47b0*/  @!P0 IMAD.U32 R61, R75, 0x10000, RZ ;  /* 0x000100004b3d8824 */ /* 0x000fe200078e00ff */
[----:B------:R-:W-:Y:S02]  /*47c0*/  @!P0 SHF.R.U32.HI R47, RZ, 0x10, R41 ;  /* 0x00000010ff2f8819 */ /* 0x000fe40000011629 */
[----:B------:R-:W-:Y:S02]  /*47d0*/  @!P0 SHF.R.U64 R56, R54, 0x10, R55 ;  /* 0x0000001036388819 */ /* 0x000fe40000001237 */
[----:B------:R-:W-:Y:S01]  /*47e0*/  @!P0 PRMT R44, R44, 0x5410, R47 ;  /* 0x000054102c2c8816 */ /* 0x000fe2000000002f */
[----:B------:R-:W-:Y:S01]  /*47f0*/  @!P0 IMAD.U32 R47, R25, 0x10000, RZ ;  /* 0x00010000192f8824 */ /* 0x000fe200078e00ff */
        /* <DEDUP_REMOVED lines=9> */
[----:B------:R-:W-:Y:S01]  /*4890*/  @!P0 SHF.R.U32.HI R42, RZ, 0x10, R43 ;  /* 0x00000010ff2a8819 */ /* 0x000fe2000001162b */
[----:B------:R-:W-:Y:S01]  /*48a0*/  @!P0 IMAD.U32 R53, R73, 0x10000, RZ ;  /* 0x0001000049358824 */ /* 0x000fe200078e00ff */
[----:B------:R-:W-:Y:S01]  /*48b0*/  @!P0 SHF.R.U64 R40, R40, 0x10, R41 ;  /* 0x0000001028288819 */ /* 0x000fe20000001229 */
[----:B------:R-:W-:Y:S01]  /*48c0*/  IMAD.MOV.U32 R41, RZ, RZ, R43 ;  /* 0x000000ffff297224 */ /* 0x000fe200078e002b */
[----:B------:R-:W-:Y:S02]  /*48d0*/  @!P0 PRMT R43, R46, 0x5410, R49 ;  /* 0x000054102e2b8816 */ /* 0x000fe40000000031 */
[----:B------:R-:W-:Y:S02]  /*48e0*/  @!P0 SHF.L.U32 R46, R24, 0x10, RZ ;  /* 0x00000010182e8819 */ /* 0x000fe400000006ff */
[----:B------:R-:W-:Y:S02]  /*48f0*/  @!P0 PRMT R40, R45, 0x5410, R40 ;  /* 0x000054102d288816 */ /* 0x000fe40000000028 */
[----:B------:R-:W-:Y:S01]  /*4900*/  @!P0 PRMT R41, R41, 0x5410, R42 ;  /* 0x0000541029298816 */ /* 0x000fe2000000002a */
[C---:B------:R-:W-:Y:S01]  /*4910*/  @!P0 IMAD.U32 R42, R44.reuse, 0x10000, RZ ;  /* 0x000100002c2a8824 */ /* 0x040fe200078e00ff */
[----:B------:R-:W-:Y:S01]  /*4920*/  @!P0 LOP3.LUT R44, R44, 0xffff0000, RZ, 0xc0, !PT ;  /* 0xffff00002c2c8812 */ /* 0x000fe200078ec0ff */
[----:B------:R-:W-:Y:S01]  /*4930*/  @!P0 IMAD.U32 R45, R40, 0x10000, RZ ;  /* 0x00010000282d8824 */ /* 0x000fe200078e00ff */
[----:B------:R-:W-:Y:S01]  /*4940*/  @!P0 PRMT R54, R50, 0x5410, R51 ;  /* 0x0000541032368816 */ /* 0x000fe20000000033 */
[----:B------:R-:W-:Y:S01]  /*4950*/  @!P0 FMUL.FTZ R3, R47, R42 ;  /* 0x0000002a2f038220 */ /* 0x000fe20000410000 */
[----:B------:R-:W-:Y:S01]  /*4960*/  @!P0 SHF.L.U32 R50, R52, 0x10, RZ ;  /* 0x0000001034328819 */ /* 0x000fe200000006ff */
[----:B------:R-:W-:Y:S01]  /*4970*/  @!P0 FMUL.FTZ R0, R46, R45 ;  /* 0x0000002d2e008220 */ /* 0x000fe20000410000 */
[----:B------:R-:W-:Y:S01]  /*4980*/  @!P0 LOP3.LUT R52, R52, 0xffff0000, RZ, 0xc0, !PT ;  /* 0xffff000034348812 */ /* 0x000fe200078ec0ff */
[----:B------:R-:W-:Y:S01]  /*4990*/  @!P0 IMAD.U32 R51, R54, 0x10000, RZ ;  /* 0x0001000036338824 */ /* 0x000fe200078e00ff */
[----:B------:R-:W-:Y:S01]  /*49a0*/  @!P0 PRMT R63, R63, 0x5410, R58 ;  /* 0x000054103f3f8816 */ /* 0x000fe2000000003a */
[----:B------:R-:W-:Y:S01]  /*49b0*/  @!P0 FMUL.FTZ R150, R47, R50 ;  /* 0x000000322f968220 */ /* 0x000fe20000410000 */
[----:B------:R-:W-:Y:S01]  /*49c0*/  @!P0 LOP3.LUT R47, R25, 0xffff0000, RZ, 0xc0, !PT ;  /* 0xffff0000192f8812 */ /* 0x000fe200078ec0ff */
[----:B------:R-:W-:Y:S02]  /*49d0*/  @!P0 FMUL.FTZ R126, R46, R51 ;  /* 0x000000332e7e8220 */ /* 0x000fe40000410000 */
[----:B------:R-:W-:Y:S01]  /*49e0*/  @!P0 FFMA.FTZ R0, R51, R48, R0 ;  /* 0x0000003033008223 */ /* 0x000fe20000010000 */
[----:B------:R-:W-:Y:S01]  /*49f0*/  @!P0 LOP3.LUT R51, R54, 0xffff0000, RZ, 0xc0, !PT ;  /* 0xffff000036338812 */ /* 0x000fe200078ec0ff */
[----:B------:R-:W-:Y:S01]  /*4a00*/  @!P0 FFMA.FTZ R126, R48, R45, -R126 ;  /* 0x0000002d307e8223 */ /* 0x000fe2000001087e */
        /* <DEDUP_REMOVED lines=11> */
[----:B------:R-:W-:Y:S01]  /*4ac0*/  @!P0 FFMA.FTZ R153, R48, R45, -R153 ;  /* 0x0000002d30998223 */ /* 0x000fe20000010899 */
[----:B------:R-:W-:Y:S01]  /*4ad0*/  @!P0 SHF.L.U32 R45, R26, 0x10, RZ ;  /* 0x000000101a2d8819 */ /* 0x000fe200000006ff */
[C---:B------:R-:W-:Y:S01]  /*4ae0*/  @!P0 IMAD.U32 R58, R63.reuse, 0x10000, RZ ;  /* 0x000100003f3a8824 */ /* 0x040fe200078e00ff */
[----:B------:R-:W-:Y:S01]  /*4af0*/  @!P0 LOP3.LUT R63, R63, 0xffff0000, RZ, 0xc0, !PT ;  /* 0xffff00003f3f8812 */ /* 0x000fe200078ec0ff */
[C---:B------:R-:W-:Y:S01]  /*4b00*/  @!P0 FMUL.FTZ R155, R42.reuse, R59 ;  /* 0x0000003b2a9b8220 */ /* 0x040fe20000410000 */
[----:B------:R-:W-:Y:S01]  /*4b10*/  @!P0 F2FP.BF16.PACK_AB R153, R153, R126 ;  /* 0x0000007e9999823e */ /* 0x000fe200000010ff */
[----:B------:R-:W-:Y:S02]  /*4b20*/  @!P0 FMUL.FTZ R152, R45, R54 ;  /* 0x000000362d988220 */ /* 0x000fe40000410000 */
[-C--:B------:R-:W-:Y:S01]  /*4b30*/  @!P0 FMUL.FTZ R6, R42, R43.reuse ;  /* 0x0000002b2a068220 */ /* 0x080fe20000410000 */
[C---:B------:R-:W-:Y:S01]  /*4b40*/  @!P0 LOP3.LUT R42, R27.reuse, 0xffff0000, RZ, 0xc0, !PT ;  /* 0xffff00001b2a8812 */ /* 0x040fe200078ec0ff */
[----:B------:R-:W-:Y:S01]  /*4b50*/  @!P0 FFMA.FTZ R155, R56, R43, -R155 ;  /* 0x0000002b389b8223 */ /* 0x000fe2000001089b */
[----:B------:R-:W-:Y:S01]  /*4b60*/  @!P0 SHF.L.U32 R43, R27, 0x10, RZ ;  /* 0x000000101b2b8819 */ /* 0x000fe200000006ff */
[-C--:B------:R-:W-:Y:S02]  /*4b70*/  @!P0 FMUL.FTZ R5, R45, R40.reuse ;  /* 0x000000282d058220 */ /* 0x080fe40000410000 */
[----:B------:R-:W-:Y:S02]  /*4b80*/  @!P0 FFMA.FTZ R152, R57, R40, -R152 ;  /* 0x0000002839988223 */ /* 0x000fe40000010898 */
[C---:B------:R-:W-:Y:S01]  /*4b90*/  @!P0 IMAD.U32 R40, R41.reuse, 0x10000, RZ ;  /* 0x0001000029288824 */ /* 0x040fe200078e00ff */
[----:B------:R-:W-:Y:S01]  /*4ba0*/  @!P0 LOP3.LUT R41, R41, 0xffff0000, RZ, 0xc0, !PT ;  /* 0xffff000029298812 */ /* 0x000fe200078ec0ff */
[----:B------:R-:W-:Y:S01]  /*4bb0*/  @!P0 FMUL.FTZ R4, R47, R44 ;  /* 0x0000002c2f048220 */ /* 0x000fe20000410000 */
[----:B------:R-:W-:Y:S01]  /*4bc0*/  @!P0 F2FP.BF16.PACK_AB R152, R155, R152 ;  /* 0x000000989b98823e */ /* 0x000fe200000010ff */
[----:B------:R-:W-:Y:S02]  /*4bd0*/  @!P0 FMUL.FTZ R157, R43, R58 ;  /* 0x0000003a2b9d8220 */ /* 0x000fe40000410000 */
[----:B------:R-:W-:Y:S02]  /*4be0*/  @!P0 FMUL.FTZ R154, R42, R63 ;  /* 0x0000003f2a9a8220 */ /* 0x000fe40000410000 */
[----:B------:R-:W-:Y:S02]  /*4bf0*/  @!P0 FFMA.FTZ R2, R51, R48, R2 ;  /* 0x0000003033028223 */ /* 0x000fe40000010002 */
[----:B------:R-:W-:Y:S02]  /*4c00*/  @!P0 FMUL.FTZ R151, R47, R52 ;  /* 0x000000342f978220 */ /* 0x000fe40000410000 */
[----:B------:R-:W-:Y:S01]  /*4c10*/  @!P0 FFMA.FTZ R3, R50, R53, R3 ;  /* 0x0000003532038223 */ /* 0x000fe20000010003 */
[----:B------:R-:W-:Y:S01]  /*4c20*/  @!P0 F2FP.BF16.PACK_AB R126, R2, R0 ;  /* 0x00000000027e823e */ /* 0x000fe200000010ff */
[----:B------:R-:W-:Y:S02]  /*4c30*/  @!P0 FFMA.FTZ R157, R61, R40, -R157 ;  /* 0x000000283d9d8223 */ /* 0x000fe4000001089d */
[----:B------:R-:W-:Y:S02]  /*4c40*/  @!P0 FFMA.FTZ R154, R60, R41, -R154 ;  /* 0x000000293c9a8223 */ /* 0x000fe4000001089a */
[----:B------:R-:W-:Y:S02]  /*4c50*/  @!P0 FFMA.FTZ R4, R52, R55, R4 ;  /* 0x0000003734048223 */ /* 0x000fe40000010004 */
[----:B------:R-:W-:Y:S01]  /*4c60*/  @!P0 FFMA.FTZ R151, R55, R44, -R151 ;  /* 0x0000002c37978223 */ /* 0x000fe20000010897 */
[----:B------:R-:W-:Y:S01]  /*4c70*/  @!P0 F2FP.BF16.PACK_AB R157, R154, R157 ;  /* 0x0000009d9a9d823e */ /* 0x000fe200000010ff */
[----:B------:R-:W-:Y:S02]  /*4c80*/  @!P0 FMUL.FTZ R7, R43, R40 ;  /* 0x000000282b078220 */ /* 0x000fe40000410000 */
[----:B------:R-:W-:Y:S01]  /*4c90*/  @!P0 FFMA.FTZ R5, R54, R57, R5 ;  /* 0x0000003936058223 */ /* 0x000fe20000010005 */
[----:B------:R-:W-:Y:S01]  /*4ca0*/  @!P0 F2FP.BF16.PACK_AB R150, R151, R150 ;  /* 0x000000969796823e */ /* 0x000fe200000010ff */
[----:B------:R-:W-:Y:S01]  /*4cb0*/  @!P0 FMUL.FTZ R8, R42, R41 ;  /* 0x000000292a088220 */ /* 0x000fe20000410000 */
[----:B------:R-:W-:Y:S01]  /*4cc0*/  @!P0 F2FP.BF16.PACK_AB R151, R4, R3 ;  /* 0x000000030497823e */ /* 0x000fe200000010ff */
[----:B------:R-:W-:Y:S01]  /*4cd0*/  @!P0 FFMA.FTZ R6, R59, R56, R6 ;  /* 0x000000383b068223 */ /* 0x000fe20000010006 */
[----:B------:R-:W-:Y:S01]  /*4ce0*/  @!P0 MOV R73, R150 ;  /* 0x0000009600498202 */ /* 0x000fe20000000f00 */
[----:B------:R-:W-:Y:S01]  /*4cf0*/  @!P0 FFMA.FTZ R7, R58, R61, R7 ;  /* 0x0000003d3a078223 */ /* 0x000fe20000010007 */
[----:B------:R-:W-:Y:S01]  /*4d00*/  @!P0 MOV R25, R151 ;  /* 0x0000009700198202 */ /* 0x000fe20000000f00 */
[----:B------:R-:W-:Y:S01]  /*4d10*/  @!P0 FFMA.FTZ R8, R63, R60, R8 ;  /* 0x0000003c3f088223 */ /* 0x000fe20000010008 */
[----:B------:R-:W-:Y:S01]  /*4d20*/  @!P0 F2FP.BF16.PACK_AB R150, R6, R5 ;  /* 0x000000050696823e */ /* 0x000fe200000010ff */
[----:B------:R-:W-:Y:S02]  /*4d30*/  @!P0 IMAD.MOV.U32 R72, RZ, RZ, R153 ;  /* 0x000000ffff488224 */ /* 0x000fe400078e0099 */
        /* <DEDUP_REMOVED lines=8> */
.L_x_322:
[----:B------:R-:W-:Y:S05]  /*4dc0*/  BSYNC B0 ;  /* 0x0000000000007941 */ /* 0x000fea0003800000 */
.L_x_321:
[----:B------:R-:W-:Y:S01]  /*4dd0*/  ISETP.GE.AND P0, PT, R13, c[0x0][0x1d4], PT ;  /* 0x000075000d007a0c */ /* 0x000fe20003f06270 */
[----:B------:R-:W-:Y:S01]  /*4de0*/  @!UPT UIADD3 URZ, URZ, URZ, URZ ;  /* 0x0000003f3f3ff290 */ /* 0x000fe2000fffe03f */
[----:B------:R-:W-:Y:S11]  /*4df0*/  BSSY B0, `(.L_x_323) ;  /* 0x0000073000007945 */ /* 0x000ff60003800000 */
[----:B------:R-:W-:-:S05]  /*4e00*/  @P0 BRA `(.L_x_324) ;  /* 0x0000071000000947 */ /* 0x000fca0003800000 */
[----:B------:R-:W-:Y:S01]  /*4e10*/  IADD3 R63, P6, P0, R96, UR30, R120 ;  /* 0x0000001e603f7c10 */ /* 0x000fe2000f8de078 */
[----:B-1----:R-:W-:Y:S01]  /*4e20*/  LDS.128 R24, [R110+0x6100] ;  /* 0x006100006e187984 */ /* 0x002fe20000000c00 */
[----:B------:R-:W-:Y:S02]  /*4e30*/  P2R R72, PR, RZ, 0x2 ;  /* 0x00000002ff487803 */ /* 0x000fe40000000000 */
[----:B------:R-:W-:Y:S02]  /*4e40*/  IADD3.X R60, R92, UR27, R106, P6, P0 ;  /* 0x0000001b5c3c7c10 */ /* 0x000fe4000b7e046a */
[----:B------:R-:W-:Y:S03]  /*4e50*/  ISETP.GE.AND P6, PT, R115, c[0x0][0x1d4], PT ;  /* 0x0000750073007a0c */ /* 0x000fe60003fc6270 */
[----:B------:R-:W1:Y:S10]  /*4e60*/  LDS.128 R56, [R111+0x6100] ;  /* 0x006100006f387984 */ /* 0x000e740000000c00 */
        /* <DEDUP_REMOVED lines=12> */
[C---:B------:R-:W-:Y:S01]  /*4f30*/  @!P0 SHF.L.U32 R52, R59.reuse, 0x10, RZ ;  /* 0x000000103b348819 */ /* 0x040fe200000006ff */
[C---:B------:R-:W-:Y:S01]  /*4f40*/  @!P0 IMAD.U32 R48, R58.reuse, 0x10000, RZ ;  /* 0x000100003a308824 */ /* 0x040fe200078e00ff */
[----:B------:R-:W-:Y:S02]  /*4f50*/  @!P0 LOP3.LUT R55, R59, 0xffff0000, RZ, 0xc0, !PT ;  /* 0xffff00003b378812 */ /* 0x000fe400078ec0ff */
[----:B------:R-:W-:Y:S02]  /*4f60*/  @!P0 LOP3.LUT R51, R58, 0xffff0000, RZ, 0xc0, !PT ;  /* 0xffff00003a338812 */ /* 0x000fe400078ec0ff */
[----:B------:R-:W-:Y:S02]  /*4f70*/  @!P0 SHF.R.U64 R30, R30, 0x10, R31 ;  /* 0x000000101e1e8819 */ /* 0x000fe4000000121f */
[----:B------:R-:W-:Y:S02]  /*4f80*/  @!P0 SHF.R.U32.HI R45, RZ, 0x10, R71 ;  /* 0x00000010ff2d8819 */ /* 0x000fe40000011647 */
[----:B------:R-:W-:Y:S01]  /*4f90*/  @!P0 PRMT R39, R39, 0x5410, R30 ;  /* 0x0000541027278816 */ /* 0x000fe2000000001e */
[C---:B------:R-:W-:Y:S01]  /*4fa0*/  @!P0 IMAD.U32 R30, R24.reuse, 0x10000, RZ ;  /* 0x00010000181e8824 */ /* 0x040fe200078e00ff */
[----:B------:R-:W-:Y:S02]  /*4fb0*/  @!P0 SHF.R.U32.HI R41, RZ, 0x10, R31 ;  /* 0x00000010ff298819 */ /* 0x000fe4000001161f */
        /* <DEDUP_REMOVED lines=30> */
[----:B------:R-:W-:Y:S01]  /*51a0*/  @!P0 IMAD.U32 R40, R81, 0x10000, RZ ;  /* 0x0001000051288824 */ /* 0x000fe200078e00ff */
[----:B------:R-:W-:Y:S01]  /*51b0*/  @!P0 LOP3.LUT R49, R79, 0xffff0000, RZ, 0xc0, !PT ;  /* 0xffff00004f318812 */ /* 0x000fe200078ec0ff */
[----:B------:R-:W-:Y:S01]  /*51c0*/  @!P0 FFMA.FTZ R63, R45, R28, -R63 ;  /* 0x0000001c2d3f8223 */ /* 0x000fe2000001083f */
[C---:B------:R-:W-:Y:S01]  /*51d0*/  @!P0 LOP3.LUT R28, R36.reuse, 0xffff0000, RZ, 0xc0, !PT ;  /* 0xffff0000241c8812 */ /* 0x040fe200078ec0ff */
[----:B------:R-:W-:Y:S02]  /*51e0*/  @!P0 IMAD.U32 R29, R36, 0x10000, RZ ;  /* 0x00010000241d8824 */ /* 0x000fe400078e00ff */
[----:B------:R-:W-:Y:S01]  /*51f0*/  @!P0 FMUL.FTZ R75, R31, R43 ;  /* 0x0000002b1f4b8220 */ /* 0x000fe20000410000 */
[----:B------:R-:W-:Y:S01]  /*5200*/  @!P0 F2FP.BF16.PACK_AB R54, R63, R54 ;  /* 0x000000363f36823e */ /* 0x000fe200000010ff */
[C---:B------:R-:W-:Y:S02]  /*5210*/  @!P0 FMUL.FTZ R74, R30.reuse, R40 ;  /* 0x000000281e4a8220 */ /* 0x040fe40000410000 */
[-C--:B------:R-:W-:Y:S02]  /*5220*/  @!P0 FMUL.FTZ R3, R30, R29.reuse ;  /* 0x0000001d1e038220 */ /* 0x080fe40000410000 */
[-C--:B------:R-:W-:Y:S01]  /*5230*/  @!P0 FMUL.FTZ R4, R31, R28.reuse ;  /* 0x0000001c1f048220 */ /* 0x080fe20000410000 */
[----:B------:R-:W-:Y:S01]  /*5240*/  @!P0 LOP3.LUT R31, R27, 0xffff0000, RZ, 0xc0, !PT ;  /* 0xffff00001b1f8812 */ /* 0x000fe200078ec0ff */
[----:B------:R-:W-:Y:S01]  /*5250*/  @!P0 FFMA.FTZ R75, R47, R28, -R75 ;  /* 0x0000001c2f4b8223 */ /* 0x000fe2000001084b */
[----:B------:R-:W-:Y:S01]  /*5260*/  @!P0 LOP3.LUT R28, R38, 0xffff0000, RZ, 0xc0, !PT ;  /* 0xffff0000261c8812 */ /* 0x000fe200078ec0ff */
[----:B------:R-:W-:Y:S02]  /*5270*/  @!P0 IMAD.U32 R30, R27, 0x10000, RZ ;  /* 0x000100001b1e8824 */ /* 0x000fe400078e00ff */
[----:B------:R-:W-:Y:S02]  /*5280*/  @!P0 FFMA.FTZ R74, R44, R29, -R74 ;  /* 0x0000001d2c4a8223 */ /* 0x000fe4000001084a */
[----:B------:R-:W-:Y:S02]  /*5290*/  @!P0 IMAD.U32 R29, R38, 0x10000, RZ ;  /* 0x00010000261d8824 */ /* 0x000fe400078e00ff */
[----:B------:R-:W-:Y:S01]  /*52a0*/  @!P0 FMUL.FTZ R126, R30, R50 ;  /* 0x000000321e7e8220 */ /* 0x000fe20000410000 */
[----:B------:R-:W-:Y:S01]  /*52b0*/  @!P0 F2FP.BF16.PACK_AB R75, R75, R74 ;  /* 0x0000004a4b4b823e */ /* 0x000fe200000010ff */
[C---:B------:R-:W-:Y:S02]  /*52c0*/  @!P0 FMUL.FTZ R147, R31.reuse, R53 ;  /* 0x000000351f938220 */ /* 0x040fe40000410000 */
[-C--:B------:R-:W-:Y:S01]  /*52d0*/  @!P0 FMUL.FTZ R8, R31, R28.reuse ;  /* 0x0000001c1f088220 */ /* 0x080fe20000410000 */
[----:B------:R-:W-:Y:S01]  /*52e0*/  @!P0 LOP3.LUT R31, R26, 0xffff0000, RZ, 0xc0, !PT ;  /* 0xffff00001a1f8812 */ /* 0x000fe200078ec0ff */
[-C--:B------:R-:W-:Y:S02]  /*52f0*/  @!P0 FMUL.FTZ R7, R30, R29.reuse ;  /* 0x0000001d1e078220 */ /* 0x080fe40000410000 */
        /* <DEDUP_REMOVED lines=10> */
[----:B------:R-:W-:Y:S02]  /*53a0*/  @!P0 FFMA.FTZ R3, R40, R44, R3 ;  /* 0x0000002c28038223 */ /* 0x000fe40000010003 */
        /* <DEDUP_REMOVED lines=17> */
[----:B------:R-:W-:Y:S02]  /*54c0*/  @!P0 IMAD.MOV.U32 R59, RZ, RZ, R126 ;  /* 0x000000ffff3b8224 */ /* 0x000fe400078e007e */
[----:B------:R-:W-:Y:S02]  /*54d0*/  @!P0 IMAD.MOV.U32 R25, RZ, RZ, R63 ;  /* 0x000000ffff198224 */ /* 0x000fe400078e003f */
[----:B------:R-:W-:Y:S01]  /*54e0*/  @!P0 IMAD.MOV.U32 R26, RZ, RZ, R74 ;  /* 0x000000ffff1a8224 */ /* 0x000fe200078e004a */
[----:B------:R1:W-:Y:S01]  /*54f0*/  STG.E.128 [R72.64], R56 ;  /* 0x0000003848007986 */ /* 0x0003e2000c101d1c */
[----:B------:R-:W-:Y:S07]  /*5500*/  @!P0 IMAD.MOV.U32 R27, RZ, RZ, R75 ;  /* 0x000000ffff1b8224 */ /* 0x000fee00078e004b */
[----:B------:R1:W-:Y:S02]  /*5510*/  @!P6 STG.E.128 [R60.64], R24 ;  /* 0x000000183c00e986 */ /* 0x0003e4000c101d1c */
.L_x_324:
[----:B------:R-:W-:Y:S05]  /*5520*/  BSYNC B0 ;  /* 0x0000000000007941 */ /* 0x000fea0003800000 */
.L_x_323:
[----:B------:R-:W-:Y:S11]  /*5530*/  ISETP.GE.AND P0, PT, R12, c[0x0][0x1d4], PT ;  /* 0x000075000c007a0c */ /* 0x000ff60003f06270 */
[----:B------:R-:W-:Y:S02]  /*5540*/  @!UPT UIADD3 URZ, URZ, URZ, URZ ;  /* 0x0000003f3f3ff290 */ /* 0x000fe4000fffe03f */
[----:B------:R-:W-:-:S05]  /*5550*/  @P0 BRA `(.L_x_308) ;  /* 0x0000088000000947 */ /* 0x000fca0003800000 */
[----:B-1----:R-:W-:Y:S01]  /*5560*/  IADD3 R58, P6, P0, R96, UR30, R119 ;  /* 0x0000001e603a7c10 */ /* 0x002fe2000f8de077 */
[----:B------:R-:W1:Y:S03]  /*5570*/  LDS.128 R24, [R108+0x6100] ;  /* 0x006100006c187984 */ /* 0x000e660000000c00 */
[----:B------:R-:W-:Y:S02]  /*5580*/  IADD3.X R57, R92, UR27, R105, P6, P0 ;  /* 0x0000001b5c397c10 */ /* 0x000fe4000b7e0469 */
        /* <DEDUP_REMOVED lines=9> */
[C---:B------:R-:W-:Y:S02]  /*5620*/  @!P0 SHF.L.U32 R48, R62.reuse, 0x10, RZ ;  /* 0x000000103e308819 */ /* 0x040fe400000006ff */
[----:B------:R-:W-:Y:S02]  /*5630*/  @!P0 LOP3.LUT R50, R62, 0xffff0000, RZ, 0xc0, !PT ;  /* 0xffff00003e328812 */ /* 0x000fe400078ec0ff */
[----:B------:R-:W-:Y:S02]  /*5640*/  @!P0 SHF.R.U32.HI R37, RZ, 0x10, R65 ;  /* 0x00000010ff258819 */ /* 0x000fe40000011641 */
[----:B------:R-:W-:Y:S02]  /*5650*/  @!P0 SHF.R.U32.HI R29, RZ, 0x10, R21 ;  /* 0x00000010ff1d8819 */ /* 0x000fe40000011615 */
[----:B------:R-:W-:Y:S02]  /*5660*/  @!P0 SHF.R.U32.HI R21, RZ, 0x10, R23 ;  /* 0x00000010ff158819 */ /* 0x000fe40000011617 */
[----:B------:R-:W-:Y:S02]  /*5670*/  @!P0 PRMT R32, R32, 0x5410, R29 ;  /* 0x0000541020208816 */ /* 0x000fe4000000001d */
[----:B------:R-:W-:Y:S01]  /*5680*/  @!P0 PRMT R34, R34, 0x5410, R21 ;  /* 0x0000541022228816 */ /* 0x000fe20000000015 */
[----:B-1----:R-:W-:Y:S01]  /*5690*/  @!P0 IMAD.U32 R31, R26, 0x10000, RZ ;  /* 0x000100001a1f8824 */ /* 0x002fe200078e00ff */
[C---:B------:R-:W-:Y:S01]  /*56a0*/  @!P0 LOP3.LUT R20, R32.reuse, 0xffff0000, RZ, 0xc0, !PT ;  /* 0xffff000020148812 */ /* 0x040fe200078ec0ff */
[----:B------:R-:W-:Y:S01]  /*56b0*/  @!P0 IMAD.U32 R21, R32, 0x10000, RZ ;  /* 0x0001000020158824 */ /* 0x000fe200078e00ff */
[----:B------:R-:W-:Y:S02]  /*56c0*/  @!P0 LOP3.LUT R29, R26, 0xffff0000, RZ, 0xc0, !PT ;  /* 0xffff00001a1d8812 */ /* 0x000fe400078ec0ff */
[----:B------:R-:W-:Y:S02]  /*56d0*/  @!P0 PRMT R78, R78, 0x5410, R37 ;  /* 0x000054104e4e8816 */ /* 0x000fe40000000025 */
[----:B------:R-:W-:Y:S01]  /*56e0*/  @!P0 SHF.R.U64 R22, R22, 0x10, R23 ;  /* 0x0000001016168819 */ /* 0x000fe20000001217 */
[C---:B--2---:R-:W-:Y:S01]  /*56f0*/  @!P0 IMAD.U32 R42, R53.reuse, 0x10000, RZ ;  /* 0x00010000352a8824 */ /* 0x044fe200078e00ff */
[----:B------:R-:W-:Y:S01]  /*5700*/  @!P0 LOP3.LUT R43, R53, 0xffff0000, RZ, 0xc0, !PT ;  /* 0xffff0000352b8812 */ /* 0x000fe200078ec0ff */
[----:B------:R-:W-:Y:S01]  /*5710*/  @!P0 IMAD.U32 R40, R78, 0x10000, RZ ;  /* 0x000100004e288824 */ /* 0x000fe200078e00ff */
[----:B------:R-:W-:Y:S01]  /*5720*/  @!P0 SHF.L.U32 R36, R52, 0x10, RZ ;  /* 0x0000001034248819 */ /* 0x000fe200000006ff */
[----:B------:R-:W-:Y:S01]  /*5730*/  @!P0 IMAD.U32 R45, R54, 0x10000, RZ ;  /* 0x00010000362d8824 */ /* 0x000fe200078e00ff */
[----:B------:R-:W-:Y:S02]  /*5740*/  @!P0 LOP3.LUT R39, R52, 0xffff0000, RZ, 0xc0, !PT ;  /* 0xffff000034278812 */ /* 0x000fe400078ec0ff */
[----:B------:R-:W-:Y:S02]  /*5750*/  @!P0 LOP3.LUT R47, R54, 0xffff0000, RZ, 0xc0, !PT ;  /* 0xffff0000362f8812 */ /* 0x000fe400078ec0ff */
[C---:B------:R-:W-:Y:S02]  /*5760*/  @!P0 SHF.L.U32 R49, R55.reuse, 0x10, RZ ;  /* 0x0000001037318819 */ /* 0x040fe400000006ff */
[----:B------:R-:W-:Y:S02]  /*5770*/  @!P0 LOP3.LUT R51, R55, 0xffff0000, RZ, 0xc0, !PT ;  /* 0xffff000037338812 */ /* 0x000fe400078ec0ff */
[----:B------:R-:W-:Y:S02]  /*5780*/  @!P0 LOP3.LUT R23, R25, 0xffff0000, RZ, 0xc0, !PT ;  /* 0xffff000019178812 */ /* 0x000fe400078ec0ff */
[----:B------:R-:W-:Y:S02]  /*5790*/  @!P0 LOP3.LUT R41, R78, 0xffff0000, RZ, 0xc0, !PT ;  /* 0xffff00004e298812 */ /* 0x000fe400078ec0ff */
[----:B------:R-:W-:Y:S01]  /*57a0*/  @!P0 PRMT R35, R35, 0x5410, R22 ;  /* 0x0000541023238816 */ /* 0x000fe20000000016 */
[----:B------:R-:W-:Y:S01]  /*57b0*/  @!P0 IMAD.U32 R22, R25, 0x10000, RZ ;  /* 0x0001000019168824 */ /* 0x000fe200078e00ff */
[----:B------:R-:W-:Y:S01]  /*57c0*/  @!P0 SHF.R.U64 R64, R64, 0x10, R65 ;  /* 0x0000001040408819 */ /* 0x000fe20000001241 */
[----:B------:R-:W-:Y:S01]  /*57d0*/  @!P0 FMUL.FTZ R59, R23, R41 ;  /* 0x00000029173b8220 */ /* 0x000fe20000410000 */
[----:B------:R-:W-:Y:S01]  /*57e0*/  @!P0 LOP3.LUT R28, R35, 0xffff0000, RZ, 0xc0, !PT ;  /* 0xffff0000231c8812 */ /* 0x000fe200078ec0ff */
[C---:B------:R-:W-:Y:S01]  /*57f0*/  @!P0 FMUL.FTZ R58, R22.reuse, R40 ;  /* 0x00000028163a8220 */ /* 0x040fe20000410000 */
[----:B------:R-:W-:Y:S01]  /*5800*/  @!P0 PRMT R77, R77, 0x5410, R64 ;  /* 0x000054104d4d8816 */ /* 0x000fe20000000040 */
[-C--:B------:R-:W-:Y:S01]  /*5810*/  @!P0 FMUL.FTZ R3, R22, R21.reuse ;  /* 0x0000001516038220 */ /* 0x080fe20000410000 */
[----:B------:R-:W-:Y:S01]  /*5820*/  @!P0 SHF.R.U64 R67, R66, 0x10, R67 ;  /* 0x0000001042438819 */ /* 0x000fe20000001243 */
[----:B------:R-:W-:Y:S01]  /*5830*/  @!P0 IMAD.U32 R22, R24, 0x10000, RZ ;  /* 0x0001000018168824 */ /* 0x000fe200078e00ff */
[C---:B------:R-:W-:Y:S01]  /*5840*/  @!P0 LOP3.LUT R38, R77.reuse, 0xffff0000, RZ, 0xc0, !PT ;  /* 0xffff00004d268812 */ /* 0x040fe200078ec0ff */
[----:B------:R-:W-:Y:S01]  /*5850*/  @!P0 IMAD.U32 R37, R77, 0x10000, RZ ;  /* 0x000100004d258824 */ /* 0x000fe200078e00ff */
[----:B------:R-:W-:Y:S01]  /*5860*/  @!P0 PRMT R76, R76, 0x5410, R67 ;  /* 0x000054104c4c8816 */ /* 0x000fe20000000043 */
[-C--:B------:R-:W-:Y:S01]  /*5870*/  @!P0 FMUL.FTZ R4, R23, R20.reuse ;  /* 0x0000001417048220 */ /* 0x080fe20000410000 */
[----:B------:R-:W-:Y:S01]  /*5880*/  @!P0 LOP3.LUT R23, R24, 0xffff0000, RZ, 0xc0, !PT ;  /* 0xffff000018178812 */ /* 0x000fe200078ec0ff */
[----:B------:R-:W-:Y:S01]  /*5890*/  @!P0 FFMA.FTZ R58, R42, R21, -R58 ;  /* 0x000000152a3a8223 */ /* 0x000fe2000001083a */
[----:B------:R-:W-:Y:S01]  /*58a0*/  @!P0 LOP3.LUT R46, R76, 0xffff0000, RZ, 0xc0, !PT ;  /* 0xffff00004c2e8812 */ /* 0x000fe200078ec0ff */
[----:B------:R-:W-:Y:S01]  /*58b0*/  @!P0 FFMA.FTZ R59, R43, R20, -R59 ;  /* 0x000000142b3b8223 */ /* 0x000fe2000001083b */
[C---:B------:R-:W-:Y:S01]  /*58c0*/  @!P0 LOP3.LUT R20, R33.reuse, 0xffff0000, RZ, 0xc0, !PT ;  /* 0xffff000021148812 */ /* 0x040fe200078ec0ff */
[----:B------:R-:W-:Y:S02]  /*58d0*/  @!P0 IMAD.U32 R21, R33, 0x10000, RZ ;  /* 0x0001000021158824 */ /* 0x000fe400078e00ff */
[C---:B------:R-:W-:Y:S01]  /*58e0*/  @!P0 FMUL.FTZ R60, R22.reuse, R37 ;  /* 0x00000025163c8220 */ /* 0x040fe20000410000 */
[----:B------:R-:W-:Y:S01]  /*58f0*/  @!P0 F2FP.BF16.PACK_AB R58, R59, R58 ;  /* 0x0000003a3b3a823e */ /* 0x000fe200000010ff */
[----:B------:R-:W-:Y:S02]  /*5900*/  @!P0 FMUL.FTZ R61, R23, R38 ;  /* 0x00000026173d8220 */ /* 0x000fe40000410000 */
[-C--:B------:R-:W-:Y:S02]  /*5910*/  @!P0 FMUL.FTZ R0, R22, R21.reuse ;  /* 0x0000001516008220 */ /* 0x080fe40000410000 */
[----:B------:R-:W-:Y:S01]  /*5920*/  @!P0 FFMA.FTZ R60, R36, R21, -R60 ;  /* 0x00000015243c8223 */ /* 0x000fe2000001083c */
[----:B------:R-:W-:Y:S01]  /*5930*/  @!P0 LOP3.LUT R21, R27, 0xffff0000, RZ, 0xc0, !PT ;  /* 0xffff00001b158812 */ /* 0x000fe200078ec0ff */
[----:B------:R-:W-:Y:S02]  /*5940*/  @!P0 IMAD.U32 R44, R76, 0x10000, RZ ;  /* 0x000100004c2c8824 */ /* 0x000fe400078e00ff */
[-C--:B------:R-:W-:Y:S02]  /*5950*/  @!P0 FMUL.FTZ R2, R23, R20.reuse ;  /* 0x0000001417028220 */ /* 0x080fe40000410000 */
[----:B------:R-:W-:Y:S02]  /*5960*/  @!P0 IMAD.U32 R23, R27, 0x10000, RZ ;  /* 0x000100001b178824 */ /* 0x000fe400078e00ff */
[----:B------:R-:W-:Y:S01]  /*5970*/  @!P0 FFMA.FTZ R61, R39, R20, -R61 ;  /* 0x00000014273d8223 */ /* 0x000fe2000001083d */
[C---:B------:R-:W-:Y:S01]  /*5980*/  @!P0 LOP3.LUT R20, R34.reuse, 0xffff0000, RZ, 0xc0, !PT ;  /* 0xffff000022148812 */ /* 0x040fe200078ec0ff */
[----:B------:R-:W-:Y:S02]  /*5990*/  @!P0 IMAD.U32 R30, R35, 0x10000, RZ ;  /* 0x00010000231e8824 */ /* 0x000fe400078e00ff */
[----:B------:R-:W-:Y:S01]  /*59a0*/  @!P0 FMUL.FTZ R70, R31, R44 ;  /* 0x0000002c1f468220 */ /* 0x000fe20000410000 */
[----:B------:R-:W-:Y:S01]  /*59b0*/  @!P0 F2FP.BF16.PACK_AB R61, R61, R60 ;  /* 0x0000003c3d3d823e */ /* 0x000fe200000010ff */
[----:B------:R-:W-:Y:S02]  /*59c0*/  @!P0 FMUL.FTZ R69, R29, R46 ;  /* 0x0000002e1d458220 */ /* 0x000fe40000410000 */
[----:B------:R-:W-:Y:S01]  /*59d0*/  @!P0 IMAD.U32 R22, R34, 0x10000, RZ ;  /* 0x0001000022168824 */ /* 0x000fe200078e00ff */
[----:B------:R-:W-:Y:S01]  /*59e0*/  @!P0 MOV R52, R61 ;  /* 0x0000003d00348202 */ /* 0x000fe20000000f00 */
[----:B------:R-:W-:Y:S02]  /*59f0*/  @!P0 FMUL.FTZ R68, R23, R48 ;  /* 0x0000003017448220 */ /* 0x000fe40000410000 */
[----:B------:R-:W-:Y:S02]  /*5a00*/  @!P0 FMUL.FTZ R63, R21, R50 ;  /* 0x00000032153f8220 */ /* 0x000fe40000410000 */
[----:B------:R-:W-:Y:S02]  /*5a10*/  @!P0 FFMA.FTZ R70, R45, R30, -R70 ;  /* 0x0000001e2d468223 */ /* 0x000fe40000010846 */
[----:B------:R-:W-:Y:S02]  /*5a20*/  @!P0 FFMA.FTZ R69, R47, R28, -R69 ;  /* 0x0000001c2f458223 */ /* 0x000fe40000010845 */
[----:B------:R-:W-:Y:S02]  /*5a30*/  @!P0 FFMA.FTZ R68, R49, R22, -R68 ;  /* 0x0000001631448223 */ /* 0x000fe40000010844 */
[----:B------:R-:W-:Y:S01]  /*5a40*/  @!P0 FFMA.FTZ R63, R51, R20, -R63 ;  /* 0x00000014333f8223 */ /* 0x000fe2000001083f */
[----:B------:R-:W-:Y:S01]  /*5a50*/  @!P0 F2FP.BF16.PACK_AB R70, R69, R70 ;  /* 0x000000464546823e */ /* 0x000fe200000010ff */
[----:B------:R-:W-:Y:S02]  /*5a60*/  @!P0 IMAD.MOV.U32 R53, RZ, RZ, R58 ;  /* 0x000000ffff358224 */ /* 0x000fe400078e003a */
[----:B------:R-:W-:Y:S01]  /*5a70*/  @!P0 FFMA.FTZ R0, R37, R36, R0 ;  /* 0x0000002425008223 */ /* 0x000fe20000010000 */
[----:B------:R-:W-:Y:S01]  /*5a80*/  @!P0 F2FP.BF16.PACK_AB R63, R63, R68 ;  /* 0x000000443f3f823e */ /* 0x000fe200000010ff */
[----:B------:R-:W-:Y:S02]  /*5a90*/  @!P0 IMAD.MOV.U32 R54, RZ, RZ, R70 ;  /* 0x000000ffff368224 */ /* 0x000fe400078e0046 */
[----:B------:R-:W-:Y:S01]  /*5aa0*/  @!P0 FFMA.FTZ R2, R38, R39, R2 ;  /* 0x0000002726028223 */ /* 0x000fe20000010002 */
[----:B------:R-:W-:Y:S01]  /*5ab0*/  @!P0 MOV R55, R63 ;  /* 0x0000003f00378202 */ /* 0x000fe20000000f00 */
[----:B------:R-:W-:Y:S02]  /*5ac0*/  @!P0 FMUL.FTZ R5, R31, R30 ;  /* 0x0000001e1f058220 */ /* 0x000fe40000410000 */
[----:B------:R-:W-:Y:S01]  /*5ad0*/  @!P0 FFMA.FTZ R3, R40, R42, R3 ;  /* 0x0000002a28038223 */ /* 0x000fe20000010003 */
[----:B------:R-:W-:Y:S01]  /*5ae0*/  @!P0 F2FP.BF16.PACK_AB R58, R2, R0 ;  /* 0x00000000023a823e */ /* 0x000fe200000010ff */
[----:B------:R-:W-:Y:S01]  /*5af0*/  @!P0 FMUL.FTZ R6, R29, R28 ;  /* 0x0000001c1d068220 */ /* 0x000fe20000410000 */
[----:B------:R1:W-:Y:S01]  /*5b00*/  STG.E.128 [R56.64], R52 ;  /* 0x0000003438007986 */ /* 0x0003e2000c101d1c */
[----:B------:R-:W-:Y:S02]  /*5b10*/  @!P0 FFMA.FTZ R4, R41, R43, R4 ;  /* 0x0000002b29048223 */ /* 0x000fe40000010004 */
[----:B------:R-:W-:Y:S02]  /*5b20*/  @!P0 FMUL.FTZ R7, R23, R22 ;  /* 0x0000001617078220 */ /* 0x000fe40000410000 */
[----:B------:R-:W-:Y:S01]  /*5b30*/  @!P0 FFMA.FTZ R5, R44, R45, R5 ;  /* 0x0000002d2c058223 */ /* 0x000fe20000010005 */
[----:B------:R-:W-:Y:S01]  /*5b40*/  @!P0 F2FP.BF16.PACK_AB R59, R4, R3 ;  /* 0x00000003043b823e */ /* 0x000fe200000010ff */
[----:B------:R-:W-:Y:S02]  /*5b50*/  @!P0 FMUL.FTZ R8, R21, R20 ;  /* 0x0000001415088220 */ /* 0x000fe40000410000 */
[----:B------:R-:W-:Y:S02]  /*5b60*/  @!P0 FFMA.FTZ R6, R46, R47, R6 ;  /* 0x0000002f2e068223 */ /* 0x000fe40000010006 */
[----:B------:R-:W-:Y:S02]  /*5b70*/  @!P0 FFMA.FTZ R7, R48, R49, R7 ;  /* 0x0000003130078223 */ /* 0x000fe40000010007 */
[----:B------:R-:W-:Y:S02]  /*5b80*/  @!P0 FFMA.FTZ R8, R50, R51, R8 ;  /* 0x0000003332088223 */ /* 0x000fe40000010008 */
[----:B------:R-:W-:Y:S02]  /*5b90*/  @!P0 IMAD.MOV.U32 R24, RZ, RZ, R58 ;  /* 0x000000ffff188224 */ /* 0x000fe400078e003a */
[----:B------:R-:W-:Y:S01]  /*5ba0*/  @!P0 IMAD.MOV.U32 R25, RZ, RZ, R59 ;  /* 0x000000ffff198224 */ /* 0x000fe200078e003b */
[----:B-1----:R-:W-:Y:S02]  /*5bb0*/  @!P0 F2FP.BF16.PACK_AB R57, R8, R7 ;  /* 0x000000070839823e */ /* 0x002fe400000010ff */
[----:B------:R-:W-:Y:S03]  /*5bc0*/  @!P0 F2FP.BF16.PACK_AB R56, R6, R5 ;  /* 0x000000050638823e */ /* 0x000fe600000010ff */
[----:B------:R-:W-:Y:S01]  /*5bd0*/  @!P0 IMAD.MOV.U32 R27, RZ, RZ, R57 ;  /* 0x000000ffff1b8224 */ /* 0x000fe200078e0039 */
[----:B------:R-:W-:Y:S01]  /*5be0*/  @!P0 MOV R26, R56 ;  /* 0x00000038001a8202 */ /* 0x000fe20000000f00 */
[----:B------:R-:W-:-:S05]  /*5bf0*/  @P6 BRA `(.L_x_308) ;  /* 0x000001e000006947 */ /* 0x000fca0003800000 */
[----:B------:R-:W-:Y:S04]  /*5c00*/  IADD3 R96, P6, P0, R96, UR30, R114 ;  /* 0x0000001e60607c10 */ /* 0x000fe8000f8de072 */
[----:B------:R-:W-:Y:S02]  /*5c10*/  IADD3.X R3, R92, UR27, R102, P6, P0 ;  /* 0x0000001b5c037c10 */ /* 0x000fe4000b7e0466 */
[C---:B------:R-:W-:Y:S04]  /*5c20*/  LEA R4, P0, R96.reuse, c[0x0][0x1c8], 0x1 ;  /* 0x0000720060047a11 */ /* 0x040fe800078008ff */
[----:B------:R-:W-:Y:S05]  /*5c30*/  LEA.HI.X R5, R96, c[0x0][0x1cc], R3, 0x1, P0 ;  /* 0x0000730060057a11 */ /* 0x000fea00000f0c03 */
[----:B------:R1:W-:Y:S01]  /*5c40*/  STG.E.128 [R4.64], R24 ;  /* 0x0000001804007986 */ /* 0x0003e2000c101d1c */
[----:B------:R-:W-:-:S05]  /*5c50*/  BRA `(.L_x_308) ;  /* 0x0000018000007947 */ /* 0x000fca0003800000 */
.L_x_304:
[----:B------:R-:W-:Y:S04]  /*5c60*/  UIMAD UR4, UR17, -0x40, UR22 ;  /* 0xffffffc0110478a4 */ /* 0x000fe8000f8e0216 */
[----:B------:R-:W-:Y:S04]  /*5c70*/  UISETP.LT.AND UP0, UPT, UR4, 0x40, UPT ;  /* 0x000000400400788c */ /* 0x000fe8000bf01270 */
[----:B------:R-:W-:Y:S06]  /*5c80*/  USEL UR4, UR4, 0x40, UP0 ;  /* 0x0000004004047887 */ /* 0x000fec0008000000 */
[----:B------:R-:W-:Y:S11]  /*5c90*/  ISETP.GE.AND P0, PT, R127, UR4, PT ;  /* 0x000000047f007c0c */ /* 0x000ff6000bf06270 */
[----:B------:R-:W-:Y:S02]  /*5ca0*/  @!UPT UIADD3 URZ, URZ, URZ, URZ ;  /* 0x0000003f3f3ff290 */ /* 0x000fe4000fffe03f */
[----:B------:R-:W-:-:S05]  /*5cb0*/  @P0 BRA `(.L_x_308) ;  /* 0x0000012000000947 */ /* 0x000fca0003800000 */
[----:B------:R-:W-:Y:S02]  /*5cc0*/  ISETP.GE.AND P6, PT, R18, c[0x0][0x1d4], PT ;  /* 0x0000750012007a0c */ /* 0x000fe40003fc6270 */
[----:B------:R-:W-:Y:S11]  /*5cd0*/  ISETP.GE.AND P0, PT, R13, c[0x0][0x1d4], PT ;  /* 0x000075000d007a0c */ /* 0x000ff60003f06270 */
[----:B------:R-:W1:Y:S04]  /*5ce0*/  @!P6 LDS.128 R4, [R117+0x6000] ;  /* 0x006000007504e984 */ /* 0x000e680000000c00 */
[----:B------:R-:W2:Y:S04]  /*5cf0*/  @!P0 LDS.128 R32, [R116+0x6000] ;  /* 0x0060000074208984 */ /* 0x000ea80000000c00 */
[----:B-1----:R-:W-:Y:S01]  /*5d00*/  @!P6 STG.E.128 [R72.64], R4 ;  /* 0x000000044800e986 */ /* 0x002fe2000c101d1c */
[----:B------:R-:W-:Y:S03]  /*5d10*/  ISETP.GE.AND P6, PT, R12, c[0x0][0x1d4], PT ;  /* 0x000075000c007a0c */ /* 0x000fe60003fc6270 */
[----:B--2---:R-:W-:Y:S01]  /*5d20*/  @!P0 STG.E.128 [R72.64+0x40], R32 ;  /* 0x0000402048008986 */ /* 0x004fe2000c101d1c */
[----:B------:R-:W-:Y:S09]  /*5d30*/  ISETP.GE.AND P0, PT, R125, c[0x0][0x1d4], PT ;  /* 0x000075007d007a0c */ /* 0x000ff20003f06270 */
[----:B------:R-:W1:Y:S04]  /*5d40*/  @!P6 LDS.128 R28, [R117+0x8000] ;  /* 0x00800000751ce984 */ /* 0x000e680000000c00 */
[----:B------:R-:W2:Y:S04]  /*5d50*/  @!P0 LDS.128 R24, [R116+0x8000] ;  /* 0x0080000074188984 */ /* 0x000ea80000000c00 */
[----:B-1----:R-:W-:Y:S01]  /*5d60*/  @!P6 STG.E.128 [R72.64+0x80], R28 ;  /* 0x0000801c4800e986 */ /* 0x002fe2000c101d1c */
[----:B------:R-:W-:Y:S03]  /*5d70*/  ISETP.GE.AND P6, PT, R124, c[0x0][0x1d4], PT ;  /* 0x000075007c007a0c */ /* 0x000fe60003fc6270 */
[----:B--2---:R-:W-:Y:S01]  /*5d80*/  @!P0 STG.E.128 [R72.64+0xc0], R24 ;  /* 0x0000c01848008986 */ /* 0x004fe2000c101d1c */
[----:B------:R-:W-:Y:S09]  /*5d90*/  ISETP.GE.AND P0, PT, R123, c[0x0][0x1d4], PT ;  /* 0x000075007b007a0c */ /* 0x000ff20003f06270 */
[----:B------:R-:W1:Y:S04]  /*5da0*/  @!P6 LDS.128 R20, [R117+0xa000] ;  /* 0x00a000007514e984 */ /* 0x000e680000000c00 */
[----:B------:R-:W2:Y:S04]  /*5db0*/  @!P0 LDS.128 R4, [R116+0xa000] ;  /* 0x00a0000074048984 */ /* 0x000ea80000000c00 */
[----:B-1----:R1:W-:Y:S04]  /*5dc0*/  @!P6 STG.E.128 [R72.64+0x100], R20 ;  /* 0x000100144800e986 */ /* 0x0023e8000c101d1c */
[----:B--2---:R1:W-:Y:S02]  /*5dd0*/  @!P0 STG.E.128 [R72.64+0x140], R4 ;  /* 0x0001400448008986 */ /* 0x0043e4000c101d1c */
.L_x_308:
[----:B------:R-:W-:Y:S05]  /*5de0*/  BSYNC B1 ;  /* 0x0000000000017941 */ /* 0x000fea0003800000 */
.L_x_303:
[----:B------:R-:W-:Y:S01]  /*5df0*/  USHF.L.U32 UR4, UR17, 0x6, URZ ;  /* 0x0000000611047899 */ /* 0x000fe2000800063f */
[----:B-1----:R-:W-:Y:S01]  /*5e00*/  P2R R6, PR, RZ, 0x2 ;  /* 0x00000002ff067803 */ /* 0x002fe20000000000 */
[----:B------:R-:W-:Y:S01]  /*5e10*/  USHF.L.U64.HI UR13, UR17, 0x6, UR13 ;  /* 0x00000006110d7899 */ /* 0x000fe2000801020d */
[----:B------:R-:W-:Y:S01]  /*5e20*/  BSSY B0, `(.L_x_325) ;  /* 0x000004a000007945 */ /* 0x000fe20003800000 */
[----:B------:R-:W-:Y:S02]  /*5e30*/  UIADD3 UR5, -UR4, UR22, URZ ;  /* 0x0000001604057290 */ /* 0x000fe4000fffe13f */
[----:B------:R-:W-:Y:S02]  /*5e40*/  IADD3 R2, R98, -UR4, RZ ;  /* 0x8000000462027c10 */ /* 0x000fe4000fffe0ff */
[----:B------:R-:W-:Y:S01]  /*5e50*/  IADD3 R3, P0, R100, UR4, RZ ;  /* 0x0000000464037c10 */ /* 0x000fe2000ff1e0ff */
[----:B------:R-:W-:Y:S01]  /*5e60*/  UISETP.LT.AND UP0, UPT, UR5, 0x40, UPT ;  /* 0x000000400500788c */ /* 0x000fe2000bf01270 */
[C---:B------:R-:W-:Y:S02]  /*5e70*/  ISETP.GE.AND P6, PT, R2.reuse, 0x21, PT ;  /* 0x000000210200780c */ /* 0x040fe40003fc6270 */
[----:B------:R-:W-:Y:S01]  /*5e80*/  ISETP.GE.AND P1, PT, R2, 0x1, PT ;  /* 0x000000010200780c */ /* 0x000fe20003f26270 */
[----:B------:R-:W-:Y:S01]  /*5e90*/  USEL UR5, UR5, 0x40, UP0 ;  /* 0x0000004005057887 */ /* 0x000fe20008000000 */
[----:B------:R-:W-:Y:S09]  /*5ea0*/  IADD3.X R0, R99, UR13, RZ, P0, !PT ;  /* 0x0000000d63007c10 */ /* 0x000ff200087fe4ff */
[C---:B------:R-:W-:Y:S02]  /*5eb0*/  @P6 IADD3 R5, P0, R3.reuse, 0x20, RZ ;  /* 0x0000002003056810 */ /* 0x040fe40007f1e0ff */
[----:B------:R-:W-:Y:S03]  /*5ec0*/  @P1 IMAD.MOV.U32 R96, RZ, RZ, R138 ;  /* 0x000000ffff601224 */ /* 0x000fe600078e008a */
[----:B------:R-:W-:Y:S02]  /*5ed0*/  @P6 IMAD.X R4, RZ, RZ, R0, P0 ;  /* 0x000000ffff046224 */ /* 0x000fe400000e0600 */
[----:B------:R-:W-:Y:S02]  /*5ee0*/  @P1 IMAD R0, R0, c[0x0][0x258], RZ ;  /* 0x0000960000001a24 */ /* 0x000fe400078e02ff */
[C---:B-----5:R-:W-:Y:S04]  /*5ef0*/  @P1 IMAD.WIDE.U32 R20, R3.reuse, c[0x0][0x258], R96 ;  /* 0x0000960003141a25 */ /* 0x060fe800078e0060 */
[----:B------:R-:W-:Y:S01]  /*5f00*/  @P1 IMAD R0, R3, c[0x0][0x25c], R0 ;  /* 0x0000970003001a24 */ /* 0x000fe200078e0200 */
[----:B------:R-:W-:Y:S01]  /*5f10*/  @P1 LEA R22, P0, R20, c[0x0][0x250], 0x1 ;  /* 0x0000940014161a11 */ /* 0x000fe200078008ff */
[----:B------:R-:W-:Y:S02]  /*5f20*/  @P6 IMAD.MOV.U32 R96, RZ, RZ, R138 ;  /* 0x000000ffff606224 */ /* 0x000fe400078e008a */
[----:B------:R-:W-:Y:S02]  /*5f30*/  @P1 IMAD.IADD R0, R21, 0x1, R0 ;  /* 0x0000000115001824 */ /* 0x000fe400078e0200 */
[----:B------:R-:W-:Y:S03]  /*5f40*/  @P6 IMAD R4, R4, c[0x0][0x258], RZ ;  /* 0x0000960004046a24 */ /* 0x000fe600078e02ff */
[----:B------:R-:W-:Y:S01]  /*5f50*/  @P1 LEA.HI.X R23, R20, c[0x0][0x254], R0, 0x1, P0 ;  /* 0x0000950014171a11 */ /* 0x000fe200000f0c00 */
[C---:B------:R-:W-:Y:S01]  /*5f60*/  @P6 IMAD R4, R5.reuse, c[0x0][0x25c], R4 ;  /* 0x0000970005046a24 */ /* 0x040fe200078e0204 */
[----:B------:R-:W-:Y:S01]  /*5f70*/  ISETP.NE.AND P1, PT, R6, RZ, PT ;  /* 0x000000ff0600720c */ /* 0x000fe20003f25270 */
[----:B------:R-:W-:Y:S04]  /*5f80*/  @P6 IMAD.WIDE.U32 R6, R5, c[0x0][0x258], R96 ;  /* 0x0000960005066a25 */ /* 0x000fe800078e0060 */
[----:B------:R-:W-:Y:S01]  /*5f90*/  @P6 IMAD.IADD R4, R7, 0x1, R4 ;  /* 0x0000000107046824 */ /* 0x000fe200078e0204 */
[C---:B------:R-:W-:Y:S04]  /*5fa0*/  @P6 LEA R20, P0, R6.reuse, c[0x0][0x250], 0x1 ;  /* 0x0000940006146a11 */ /* 0x040fe800078008ff */
[----:B------:R-:W-:Y:S02]  /*5fb0*/  @P6 LEA.HI.X R21, R6, c[0x0][0x254], R4, 0x1, P0 ;  /* 0x0000950006156a11 */ /* 0x000fe400000f0c04 */
[----:B------:R-:W-:Y:S11]  /*5fc0*/  ISETP.GE.AND P0, PT, R2, 0x1, PT ;  /* 0x000000010200780c */ /* 0x000ff60003f06270 */
[----:B------:R-:W-:Y:S02]  /*5fd0*/  @!UPT UIADD3 URZ, URZ, URZ, URZ ;  /* 0x0000003f3f3ff290 */ /* 0x000fe4000fffe03f */
[----:B------:R-:W-:Y:S01]  /*5fe0*/  @!PT LDS RZ, [RZ] ;  /* 0x00000000fffff984 */ /* 0x000fe20000000800 */
[----:B------:R-:W-:Y:S01]  /*5ff0*/  @!PT LDS RZ, [RZ] ;  /* 0x00000000fffff984 */ /* 0x000fe20000000800 */
[----:B------:R-:W-:Y:S01]  /*6000*/  @!PT LDS RZ, [RZ] ;  /* 0x00000000fffff984 */ /* 0x000fe20000000800 */
[----:B------:R1:W-:Y:S04]  /*6010*/  @P0 LDGSTS.E.BYPASS.LTC128B.128 [R122+0x100], [R22.64], !P5 ;  /* 0x00100000167a0fae */ /* 0x0003e8000e901d5c */
[----:B------:R1:W-:Y:S04]  /*6020*/  @P0 LDGSTS.E.BYPASS.LTC128B.128 [R122+0x2100], [R22.64+0x80], !P4 ;  /* 0x02100080167a0fae */ /* 0x0003e8000e101d5c */
[----:B------:R1:W-:Y:S01]  /*6030*/  @P0 LDGSTS.E.BYPASS.LTC128B.128 [R122+0x4100], [R22.64+0x100], !P3 ;  /* 0x04100100167a0fae */ /* 0x0003e2000d901d5c */
[----:B------:R-:W-:Y:S03]  /*6040*/  ISETP.GE.AND P0, PT, R127, UR5, PT ;  /* 0x000000057f007c0c */ /* 0x000fe6000bf06270 */
[----:B------:R1:W-:Y:S04]  /*6050*/  @P6 LDGSTS.E.BYPASS.LTC128B.128 [R122+0x1100], [R20.64], !P5 ;  /* 0x01100000147a6fae */ /* 0x0003e8000e901d5c */
[----:B------:R1:W-:Y:S04]  /*6060*/  @P6 LDGSTS.E.BYPASS.LTC128B.128 [R122+0x3100], [R20.64+0x80], !P4 ;  /* 0x03100080147a6fae */ /* 0x0003e8000e101d5c */
[----:B------:R1:W-:Y:S04]  /*6070*/  @P6 LDGSTS.E.BYPASS.LTC128B.128 [R122+0x5100], [R20.64+0x100], !P3 ;  /* 0x05100100147a6fae */ /* 0x0003e8000d901d5c */
[----:B------:R-:W0:Y:S01]  /*6080*/  LDGDEPBAR ;  /* 0x00000000000079af */ /* 0x000e220000000000 */
[----:B------:R-:W-:Y:S04]  /*6090*/  DEPBAR.LE SB0, 0x0 ;  /* 0x000080000000791a */ /* 0x000fe80000000000 */
[----:B------:R-:W-:Y:S06]  /*60a0*/  BAR.SYNC.DEFER_BLOCKING 0x0 ;  /* 0x0000000000007b1d */ /* 0x000fec0000010000 */
[----:B------:R-:W-:-:S05]  /*60b0*/  @P0 BRA `(.L_x_326) ;  /* 0x0000020000000947 */ /* 0x000fca0003800000 */
[----:B-1----:R-:W-:Y:S01]  /*60c0*/  IADD3 R3, P0, R95, UR4, RZ ;  /* 0x000000045f037c10 */ /* 0x002fe2000ff1e0ff */
[----:B------:R-:W-:Y:S01]  /*60d0*/  IMAD.MOV.U32 R92, RZ, RZ, R136 ;  /* 0x000000ffff5c7224 */ /* 0x000fe200078e0088 */
[----:B------:R-:W-:Y:S02]  /*60e0*/  ISETP.GE.AND P6, PT, R18, c[0x0][0x1d4], PT ;  /* 0x0000750012007a0c */ /* 0x000fe40003fc6270 */
[----:B------:R-:W-:Y:S01]  /*60f0*/  IADD3.X R0, R94, UR13, RZ, P0, !PT ;  /* 0x0000000d5e007c10 */ /* 0x000fe200087fe4ff */
[C---:B------:R-:W-:Y:S04]  /*6100*/  IMAD.WIDE.U32 R20, R3.reuse, c[0x0][0x208], R92 ;  /* 0x0000820003147a25 */ /* 0x040fe800078e005c */
[----:B------:R-:W-:Y:S01]  /*6110*/  IMAD R0, R0, c[0x0][0x208], RZ ;  /* 0x0000820000007a24 */ /* 0x000fe200078e02ff */
[C---:B------:R-:W-:Y:S03]  /*6120*/  LEA R2, P0, R20.reuse, c[0x0][0x1f8], 0x1 ;  /* 0x00007e0014027a11 */ /* 0x040fe600078008ff */
[----:B------:R-:W-:Y:S02]  /*6130*/  IMAD R0, R3, c[0x0][0x20c], R0 ;  /* 0x0000830003007a24 */ /* 0x000fe400078e0200 */
[----:B------:R-:W1:Y:S02]  /*6140*/  @!P6 LDS.128 R4, [R117] ;  /* 0x000000007504e984 */ /* 0x000e640000000c00 */
        /* <DEDUP_REMOVED lines=23> */
.L_x_326:
[----:B-1----:R-:W-:Y:S05]  /*62c0*/  BSYNC B0 ;  /* 0x0000000000007941 */ /* 0x002fea0003800000 */
.L_x_325:
[----:B------:R-:W-:Y:S01]  /*62d0*/  UISETP.GT.AND UP0, UPT, UR17, UR8, UPT ;  /* 0x000000081100728c */ /* 0x000fe2000bf04270 */
[----:B------:R-:W-:Y:S01]  /*62e0*/  IMAD.U32 R0, RZ, RZ, UR32 ;  /* 0x00000020ff007e24 */ /* 0x000fe2000f8e00ff */
[----:B------:R-:W-:Y:S04]  /*62f0*/  UIADD3 UR17, UR17, -0x1, URZ ;  /* 0xffffffff11117890 */ /* 0x000fe8000fffe03f */
[----:B------:R-:W-:Y:S02]  /*6300*/  PLOP3.LUT P0, PT, PT, PT, UP0, 0x80, 0x0 ;  /* 0x000000000000781c */ /* 0x000fe40003f0f008 */
[----:B------:R-:W-:Y:S03]  /*6310*/  PLOP3.LUT P6, PT, PT, PT, UP0, 0x80, 0x0 ;  /* 0x000000000000781c */ /* 0x000fe60003fcf008 */
[----:B------:R-:W-:Y:S02]  /*6320*/  @UP0 USHF.R.S32.HI UR5, URZ, 0x1f, UR17 ;  /* 0x0000001f3f050899 */ /* 0x000fe40008011411 */
[----:B------:R-:W-:Y:S04]  /*6330*/  @UP0 UIMAD UR4, UR25, UR17, URZ ;  /* 0x00000011190402a4 */ /* 0x000fe8000f8e023f */
[----:B------:R-:W-:Y:S02]  /*6340*/  @UP0 UIMAD UR4, UR5, UR26, UR4 ;  /* 0x0000001a050402a4 */ /* 0x000fe4000f8e0204 */
[----:B------:R-:W-:Y:S02]  /*6350*/  @P0 IMAD.MOV.U32 R2, RZ, RZ, R140 ;  /* 0x000000ffff020224 */ /* 0x000fe400078e008c */
[----:B------:R-:W-:Y:S01]  /*6360*/  @P0 IMAD.MOV.U32 R3, RZ, RZ, R145 ;  /* 0x000000ffff030224 */ /* 0x000fe200078e0091 */
[----:B------:R-:W-:Y:S03]  /*6370*/  PLOP3.LUT P0, PT, PT, PT, UP0, 0x80, 0x0 ;  /* 0x000000000000781c */ /* 0x000fe60003f0f008 */
[----:B------:R-:W-:Y:S01]  /*6380*/  @P6 IMAD.WIDE.U32 R2, R85, UR17, R2 ;  /* 0x0000001155026c25 */ /* 0x000fe2000f8e0002 */
[----:B------:R-:W-:Y:S09]  /*6390*/  PLOP3.LUT P6, PT, PT, PT, UP0, 0x80, 0x0 ;  /* 0x000000000000781c */ /* 0x000ff20003fcf008 */
[----:B------:R-:W-:Y:S01]  /*63a0*/  @P0 IADD3 R5, R3, UR4, RZ ;  /* 0x0000000403050c10 */ /* 0x000fe2000fffe0ff */
[----:B------:R-:W-:Y:S01]  /*63b0*/  IMAD.U32 R3, RZ, RZ, UR33 ;  /* 0x00000021ff037e24 */ /* 0x000fe2000f8e00ff */
[----:B------:R-:W-:Y:S02]  /*63c0*/  PLOP3.LUT P0, PT, PT, PT, UP0, 0x80, 0x0 ;  /* 0x000000000000781c */ /* 0x000fe40003f0f008 */
[C---:B------:R-:W-:Y:S11]  /*63d0*/  @P6 LEA R4, P6, R2.reuse, c[0x0][0x220], 0x1 ;  /* 0x0000880002046a11 */ /* 0x040ff600078c08ff */
[----:B------:R-:W-:Y:S02]  /*63e0*/  @!UPT UIADD3 URZ, URZ, URZ, URZ ;  /* 0x0000003f3f3ff290 */ /* 0x000fe4000fffe03f */
[----:B------:R-:W-:Y:S02]  /*63f0*/  @P0 LEA.HI.X R5, R2, c[0x0][0x224], R5, 0x1, P6 ;  /* 0x0000890002050a11 */ /* 0x000fe400030f0c05 */
[----:B------:R-:W-:Y:S02]  /*6400*/  PLOP3.LUT P6, PT, PT, PT, UP0, 0x80, 0x0 ;  /* 0x000000000000781c */ /* 0x000fe40003fcf008 */
[----:B------:R-:W-:Y:S11]  /*6410*/  PLOP3.LUT P0, PT, PT, PT, UP0, 0x80, 0x0 ;  /* 0x000000000000781c */ /* 0x000ff60003f0f008 */
[C---:B------:R-:W-:Y:S11]  /*6420*/  @P6 LEA R2, P6, R3.reuse, R4, 0x1 ;  /* 0x0000000403026211 */ /* 0x040ff600078c08ff */
[----:B------:R-:W-:Y:S02]  /*6430*/  @!UPT UIADD3 URZ, URZ, URZ, URZ ;  /* 0x0000003f3f3ff290 */ /* 0x000fe4000fffe03f */
[----:B------:R-:W-:Y:S02]  /*6440*/  @P0 LEA.HI.X R3, R3, R5, R0, 0x1, P6 ;  /* 0x0000000503030211 */ /* 0x000fe400030f0c00 */
[----:B------:R-:W-:Y:S02]  /*6450*/  PLOP3.LUT P6, PT, PT, PT, UP0, 0x80, 0x0 ;  /* 0x000000000000781c */ /* 0x000fe40003fcf008 */
[----:B------:R-:W-:Y:S02]  /*6460*/  PLOP3.LUT P6, PT, PT, PT, UP0, 0x80, 0x0 ;  /* 0x000000000000781c */ /* 0x000fe40003fcf008 */
[----:B------:R-:W-:Y:S02]  /*6470*/  PLOP3.LUT P0, PT, PT, PT, UP0, 0x80, 0x0 ;  /* 0x000000000000781c */ /* 0x000fe40003f0f008 */
[----:B------:R-:W-:Y:S09]  /*6480*/  PLOP3.LUT P0, PT, PT, PT, UP0, 0x80, 0x0 ;  /* 0x000000000000781c */ /* 0x000ff20003f0f008 */
[----:B------:R-:W-:Y:S01]  /*6490*/  @!PT LDS RZ, [RZ] ;  /* 0x00000000fffff984 */ /* 0x000fe20000000800 */
[----:B------:R-:W-:Y:S01]  /*64a0*/  @!PT LDS RZ, [RZ] ;  /* 0x00000000fffff984 */ /* 0x000fe20000000800 */
[----:B------:R-:W-:Y:S01]  /*64b0*/  @!PT LDS RZ, [RZ] ;  /* 0x00000000fffff984 */ /* 0x000fe20000000800 */
[----:B------:R1:W-:Y:S01]  /*64c0*/  @P6 LDGSTS.E.BYPASS.LTC128B.128 [R122+0x6100], [R4.64], !P5 ;  /* 0x06100000047a6fae */ /* 0x0003e2000e901d5c */
[----:B------:R-:W-:Y:S03]  /*64d0*/  PLOP3.LUT P6, PT, PT, PT, UP0, 0x80, 0x0 ;  /* 0x000000000000781c */ /* 0x000fe60003fcf008 */
[----:B------:R1:W-:Y:S01]  /*64e0*/  @P0 LDGSTS.E.BYPASS.LTC128B.128 [R122+0x8100], [R4.64+0x80], !P4 ;  /* 0x08100080047a0fae */ /* 0x0003e2000e101d5c */
[----:B------:R-:W-:Y:S09]  /*64f0*/  PLOP3.LUT P0, PT, PT, PT, UP0, 0x80, 0x0 ;  /* 0x000000000000781c */ /* 0x000ff20003f0f008 */
[----:B------:R1:W-:Y:S01]  /*6500*/  @P6 LDGSTS.E.BYPASS.LTC128B.128 [R122+0xa100], [R4.64+0x100], !P3 ;  /* 0x0a100100047a6fae */ /* 0x0003e2000d901d5c */
[----:B------:R-:W-:Y:S03]  /*6510*/  PLOP3.LUT P6, PT, PT, PT, UP0, 0x80, 0x0 ;  /* 0x000000000000781c */ /* 0x000fe60003fcf008 */
[----:B------:R1:W-:Y:S01]  /*6520*/  @P0 LDGSTS.E.BYPASS.LTC128B.128 [R122+0x7100], [R2.64], !P5 ;  /* 0x07100000027a0fae */ /* 0x0003e2000e901d5c */
[----:B------:R-:W-:Y:S09]  /*6530*/  PLOP3.LUT P0, PT, PT, PT, UP0, 0x80, 0x0 ;  /* 0x000000000000781c */ /* 0x000ff20003f0f008 */
[----:B------:R1:W-:Y:S04]  /*6540*/  @P6 LDGSTS.E.BYPASS.LTC128B.128 [R122+0x9100], [R2.64+0x80], !P4 ;  /* 0x09100080027a6fae */ /* 0x0003e8000e101d5c */
[----:B------:R1:W-:Y:S01]  /*6550*/  @P0 LDGSTS.E.BYPASS.LTC128B.128 [R122+0xb100], [R2.64+0x100], !P3 ;  /* 0x0b100100027a0fae */ /* 0x0003e2000d901d5c */
[----:B------:R-:W-:Y:S03]  /*6560*/  PLOP3.LUT P0, PT, PT, PT, UP0, 0x80, 0x0 ;  /* 0x000000000000781c */ /* 0x000fe60003f0f008 */
[----:B------:R-:W0:Y:S10]  /*6570*/  LDGDEPBAR ;  /* 0x00000000000079af */ /* 0x000e340000000000 */
[----:B------:R-:W-:-:S05]  /*6580*/  @P0 BRA `(.L_x_327) ;  /* 0xffffbdf000000947 */ /* 0x000fca000383ffff */
[----:B------:R-:W-:Y:S06]  /*6590*/  BAR.SYNC.DEFER_BLOCKING 0x0 ;  /* 0x0000000000007b1d */ /* 0x000fec0000010000 */
.L_x_302:
[----:B------:R-:W-:Y:S01]  /*65a0*/  UIADD3 UR6, UR18, 0x7f, URZ ;  /* 0x0000007f12067890 */ /* 0x000fe2000fffe03f */
[----:B------:R-:W-:Y:S01]  /*65b0*/  PLOP3.LUT P0, PT, PT, PT, UP2, 0x40, 0x0 ;  /* 0x000000000000781c */ /* 0x000fe20003f0e828 */
[----:B------:R-:W-:-:S02]  /*65c0*/  ULDC.64 UR4, c[0x0][0x2c8] ;  /* 0x0000b20000047ab9 */ /* 0x000fc40000000a00 */
[----:B------:R-:W-:Y:S02]  /*65d0*/  UIMAD.WIDE.U32 UR26, UR6, UR4, URZ ;  /* 0x00000004061a72a5 */ /* 0x000fe4000f8e003f */
[----:B------:R-:W-:Y:S02]  /*65e0*/  ULDC UR7, c[0x0][0x328] ;  /* 0x0000ca0000077ab9 */ /* 0x000fe40000000800 */
[----:B------:R-:W-:Y:S02]  /*65f0*/  @UP3 USHF.R.U32.HI UR6, URZ, UR5, UR27 ;  /* 0x000000053f063299 */ /* 0x000fe4000801161b */
[----:B------:R-:W-:Y:S02]  /*6600*/  UIADD3 UR19, UR19, UR20, URZ ;  /* 0x0000001413137290 */ /* 0x000fe4000fffe03f */
[----:B------:R-:W-:-:S04]  /*6610*/  UIADD3 UR11, UR11, UR6, URZ ;  /* 0x000000060b0b7290 */ /* 0x000fc8000fffe03f */
[----:B------:R-:W-:Y:S01]  /*6620*/  UIADD3 UR7, UR11, UR7, URZ ;  /* 0x000000070b077290 */ /* 0x000fe2000fffe03f */
[----:B------:R-:W-:Y:S05]  /*6630*/  @P0 BRA `(.L_x_328) ;  /* 0x0000015000000947 */ /* 0x000fea0003800000 */
[----:B------:R-:W-:Y:S01]  /*6640*/  ISETP.LT.AND P0, PT, RZ, UR11, PT ;  /* 0x0000000bff007c0c */ /* 0x000fe2000bf01270 */
[----:B------:R-:W-:Y:S02]  /*6650*/  UIADD3 UR8, UR11, -0x1, URZ ;  /* 0xffffffff0b087890 */ /* 0x000fe4000fffe03f */
[----:B------:R-:W-:-:S10]  /*6660*/  ULDC UR6, c[0x0][0x32c] ;  /* 0x0000cb0000067ab9 */ /* 0x000fd40000000800 */
[----:B------:R-:W-:Y:S05]  /*6670*/  @P0 BRA `(.L_x_329) ;  /* 0x0000008000000947 */ /* 0x000fea0003800000 */
[----:B------:R-:W-:Y:S02]  /*6680*/  UISETP.NE.AND UP0, UPT, UR6, 0x1, UPT ;  /* 0x000000010600788c */ /* 0x000fe4000bf05270 */
[----:B------:R-:W-:Y:S02]  /*6690*/  UIADD3 UR8, -UR11, URZ, URZ ;  /* 0x0000003f0b087290 */ /* 0x000fe4000fffe13f */
[----:B------:R-:W-:Y:S02]  /*66a0*/  ULDC.64 UR4, c[0x0][0x330] ;  /* 0x0000cc0000047ab9 */ /* 0x000fe40000000a00 */
[----:B------:R-:W-:-:S07]  /*66b0*/  UIMAD.WIDE.U32 UR26, UR8, UR4, URZ ;  /* 0x00000004081a72a5 */ /* 0x000fce000f8e003f */
[----:B------:R-:W-:Y:S02]  /*66c0*/  @UP0 UMOV UR11, UR27 ;  /* 0x0000001b000b0c82 */ /* 0x000fe40008000000 */
[----:B------:R-:W-:-:S04]  /*66d0*/  @UP0 USHF.R.U32.HI UR8, URZ, UR5, UR11 ;  /* 0x000000053f080299 */ /* 0x000fc8000801160b */
[----:B------:R-:W-:Y:S01]  /*66e0*/  ULOP3.LUT UR8, URZ, UR8, URZ, 0x33, !UPT ;  /* 0x000000083f087292 */ /* 0x000fe2000f8e333f */
[----:B------:R-:W-:Y:S05]  /*66f0*/  BRA `(.L_x_330) ;  /* 0x0000005000007947 */ /* 0x000fea0003800000 */
.L_x_329:
[----:B------:R-:W-:Y:S02]  /*6700*/  UISETP.NE.AND UP0, UPT, UR6, 0x1, UPT ;  /* 0x000000010600788c */ /* 0x000fe4000bf05270 */
[----:B------:R-:W-:Y:S02]  /*6710*/  ULDC.64 UR4, c[0x0][0x330] ;  /* 0x0000cc0000047ab9 */ /* 0x000fe40000000a00 */
[----:B------:R-:W-:-:S07]  /*6720*/  UIMAD.WIDE.U32 UR26, UR8, UR4, URZ ;  /* 0x00000004081a72a5 */ /* 0x000fce000f8e003f */
[----:B------:R-:W-:Y:S02]  /*6730*/  @UP0 UMOV UR11, UR27 ;  /* 0x0000001b000b0c82 */ /* 0x000fe40008000000 */
[----:B------:R-:W-:Y:S02]  /*6740*/  @UP0 USHF.R.U32.HI UR8, URZ, UR5, UR11 ;  /* 0x000000053f080299 */ /* 0x000fe4000801160b */
.L_x_330:
[----:B------:R-:W-:Y:S02]  /*6750*/  ULDC UR4, c[0x0][0x32c] ;  /* 0x0000cb0000047ab9 */ /* 0x000fe40000000800 */
[----:B------:R-:W-:-:S04]  /*6760*/  UIMAD UR4, UR8, UR6, UR4 ;  /* 0x00000006080472a4 */ /* 0x000fc8000f8e0204 */
[----:B------:R-:W-:-:S04]  /*6770*/  UISETP.LT.AND UP0, UPT, UR7, UR4, UPT ;  /* 0x000000040700728c */ /* 0x000fc8000bf01270 */
[----:B------:R-:W-:-:S04]  /*6780*/  USEL UR7, UR7, UR4, UP0 ;  /* 0x0000000407077287 */ /* 0x000fc80008000000 */
.L_x_328:
[----:B------:R-:W-:Y:S01]  /*6790*/  UIADD3 UR6, UR7, 0x3f, URZ ;  /* 0x0000003f07067890 */ /* 0x000fe2000fffe03f */
[----:B------:R-:W-:Y:S01]  /*67a0*/  PLOP3.LUT P0, PT, PT, PT, UP2, 0x40, 0x0 ;  /* 0x000000000000781c */ /* 0x000fe20003f0e828 */
[----:B------:R-:W-:Y:S02]  /*67b0*/  ULDC.64 UR4, c[0x0][0x2c8] ;  /* 0x0000b20000047ab9 */ /* 0x000fe40000000a00 */
[----:B------:R-:W-:Y:S02]  /*67c0*/  USHF.R.S32.HI UR7, URZ, 0x1f, UR6 ;  /* 0x0000001f3f077899 */ /* 0x000fe40008011406 */
[----:B------:R-:W-:Y:S02]  /*67d0*/  UIMAD.WIDE.U32 UR26, UR18, UR4, URZ ;  /* 0x00000004121a72a5 */ /* 0x000fe4000f8e003f */
[----:B------:R-:W-:Y:S02]  /*67e0*/  ULEA.HI UR7, UR7, UR6, URZ, 0x6 ;  /* 0x0000000607077291 */ /* 0x000fe4000f8f303f */
[----:B------:R-:W-:-:S02]  /*67f0*/  ULDC UR4, c[0x0][0x324] ;  /* 0x0000c90000047ab9 */ /* 0x000fc40000000800 */
[----:B------:R-:W-:Y:S02]  /*6800*/  UMOV UR6, UR18 ;  /* 0x0000001200067c82 */ /* 0x000fe40008000000 */
[----:B------:R-:W-:Y:S02]  /*6810*/  USHF.R.S32.HI UR7, URZ, 0x6, UR7 ;  /* 0x000000063f077899 */ /* 0x000fe40008011407 */
[----:B------:R-:W-:Y:S02]  /*6820*/  @UP3 USHF.R.U32.HI UR6, URZ, UR5, UR27 ;  /* 0x000000053f063299 */ /* 0x000fe4000801161b */
[----:B------:R-:W-:Y:S02]  /*6830*/  UISETP.LT.AND UP0, UPT, UR7, UR9, UPT ;  /* 0x000000090700728c */ /* 0x000fe4000bf01270 */
[----:B------:R-:W-:Y:S02]  /*6840*/  UIADD3 UR5, UR10, UR6, URZ ;  /* 0x000000060a057290 */ /* 0x000fe4000fffe03f */
[----:B------:R-:W-:-:S02]  /*6850*/  USEL UR9, UR7, UR9, UP0 ;  /* 0x0000000907097287 */ /* 0x000fc40008000000 */
[----:B------:R-:W-:Y:S01]  /*6860*/  UIADD3 UR6, UR5, -UR4, URZ ;  /* 0x8000000405067290 */ /* 0x000fe2000fffe03f */
        /* <DEDUP_REMOVED lines=14> */
.L_x_332:
[----:B------:R-:W-:Y:S02]  /*6950*/  ULDC UR4, c[0x0][0x32c] ;  /* 0x0000cb0000047ab9 */ /* 0x000fe40000000800 */
[----:B------:R-:W-:-:S03]  /*6960*/  UISETP.NE.AND UP0, UPT, UR4, 0x1, UPT ;  /* 0x000000010400788c */ /* 0x000fc6000bf05270 */
[----:B------:R-:W-:Y:S02]  /*6970*/  ULDC.64 UR4, c[0x0][0x330] ;  /* 0x0000cc0000047ab9 */ /* 0x000fe40000000a00 */
[----:B------:R-:W-:-:S07]  /*6980*/  UIMAD.WIDE.U32 UR26, UR7, UR4, URZ ;  /* 0x00000004071a72a5 */ /* 0x000fce000f8e003f */
[----:B------:R-:W-:Y:S02]  /*6990*/  @UP0 UMOV UR11, UR27 ;  /* 0x0000001b000b0c82 */ /* 0x000fe40008000000 */
[----:B------:R-:W-:Y:S02]  /*69a0*/  @UP0 USHF.R.U32.HI UR7, URZ, UR5, UR11 ;  /* 0x000000053f070299 */ /* 0x000fe4000801160b */
.L_x_333:
[----:B------:R-:W-:Y:S02]  /*69b0*/  ULDC UR4, c[0x0][0x32c] ;  /* 0x0000cb0000047ab9 */ /* 0x000fe40000000800 */
[----:B------:R-:W-:-:S04]  /*69c0*/  UIMAD UR4, UR7, UR4, URZ ;  /* 0x00000004070472a4 */ /* 0x000fc8000f8e023f */
[----:B------:R-:W-:-:S04]  /*69d0*/  UISETP.LT.AND UP0, UPT, UR6, UR4, UPT ;  /* 0x000000040600728c */ /* 0x000fc8000bf01270 */
[----:B------:R-:W-:-:S04]  /*69e0*/  USEL UR6, UR6, UR4, !UP0 ;  /* 0x0000000406067287 */ /* 0x000fc8000c000000 */
.L_x_331:
[----:B------:R-:W-:Y:S01]  /*69f0*/  USHF.R.S32.HI UR4, URZ, 0x1f, UR6 ;  /* 0x0000001f3f047899 */ /* 0x000fe20008011406 */
[----:B------:R-:W-:Y:S01]  /*6a00*/  PLOP3.LUT P2, PT, PT, PT, PT, 0x80, 0x0 ;  /* 0x000000000000781c */ /* 0x000fe20003f4f070 */
[----:B-1----:R-:W-:Y:S01]  /*6a10*/  IMAD.MOV.U32 R3, RZ, RZ, RZ ;  /* 0x000000ffff037224 */ /* 0x002fe200078e00ff */
        /* <DEDUP_REMOVED lines=10> */
[----:B------:R-:W-:Y:S01]  /*6ac0*/  MOV R85, RZ ;  /* 0x000000ff00557202 */ /* 0x000fe20000000f00 */
[----:B------:R-:W-:Y:S01]  /*6ad0*/  CS2R R6, SRZ ;  /* 0x0000000000067805 */ /* 0x000fe2000001ff00 */
[----:B------:R-:W-:Y:S01]  /*6ae0*/  IMAD.MOV.U32 R82, RZ, RZ, RZ ;  /* 0x000000ffff527224 */ /* 0x000fe200078e00ff */
        /* <DEDUP_REMOVED lines=27> */
[----:B-----5:R-:W-:Y:S01]  /*6ca0*/  CS2R R100, SRZ ;  /* 0x0000000000647805 */ /* 0x020fe2000001ff00 */
        /* <DEDUP_REMOVED lines=17> */
[----:B------:R-:W-:Y:S02]  /*6dc0*/  ULDC.64 UR4, c[0x0][0x340] ;  /* 0x0000d00000047ab9 */ /* 0x000fe40000000a00 */
[----:B------:R-:W-:-:S02]  /*6dd0*/  UISETP.NE.U32.AND UP1, UPT, URZ, UR4, UPT ;  /* 0x000000043f00728c */ /* 0x000fc4000bf25070 */
[----:B------:R-:W-:Y:S02]  /*6de0*/  ULDC.64 UR6, c[0x0][0x340] ;  /* 0x0000d00000067ab9 */ /* 0x000fe40000000a00 */
[----:B------:R-:W-:-:S06]  /*6df0*/  UISETP.NE.AND.EX UP1, UPT, URZ, UR5, UPT, UP1 ;  /* 0x000000053f00728c */ /* 0x000fcc000bf25310 */
[----:B------:R-:W-:-:S05]  /*6e00*/  PLOP3.LUT P3, PT, PT, PT, UP1, 0x80, 0x0 ;  /* 0x000000000000781c */ /* 0x000fca0003f6f018 */
[----:B------:R-:W-:Y:S02]  /*6e10*/  @UP1 UMOV UR4, 0x4 ;  /* 0x0000000400041882 */ /* 0x000fe40000000000 */
[----:B------:R-:W-:-:S06]  /*6e20*/  @UP1 UIMAD.WIDE UR4, UR24, UR4, UR6 ;  /* 0x00000004180412a5 */ /* 0x000fcc000f8e0206 */
[----:B------:R-:W-:Y:S02]  /*6e30*/  IMAD.U32 R3, RZ, RZ, UR5 ;  /* 0x00000005ff037e24 */ /* 0x000fe4000f8e00ff */
[----:B------:R-:W-:Y:S01]  /*6e40*/  IMAD.U32 R2, RZ, RZ, UR4 ;  /* 0x00000004ff027e24 */ /* 0x000fe2000f8e00ff */
[----:B------:R-:W-:Y:S01]  /*6e50*/  SHF.R.S32.HI R80, RZ, 0x1f, R83 ;  /* 0x0000001fff507819 */ /* 0x000fe20000011453 */
[----:B------:R-:W-:Y:S02]  /*6e60*/  USHF.R.S32.HI UR6, URZ, 0x1f, UR21 ;  /* 0x0000001f3f067899 */ /* 0x000fe40008011415 */
[----:B------:R-:W-:Y:S01]  /*6e70*/  ULDC.64 UR4, c[0x0][0x178] ;  /* 0x00005e0000047ab9 */ /* 0x000fe20000000a00 */
[----:B------:R1:W2:Y:S01]  /*6e80*/  @P3 LDG.E R3, [R2.64] ;  /* 0x0000001c02033981 */ /* 0x0002a2000c1e1900 */
[CC--:B------:R-:W-:Y:S01]  /*6e90*/  LEA.HI R0, R80.reuse, R83.reuse, RZ, 0x3 ;  /* 0x0000005350007211 */ /* 0x0c0fe200078f18ff */
[----:B------:R-:W-:Y:S01]  /*6ea0*/  UIMAD UR6, UR6, UR4, URZ ;  /* 0x00000004060672a4 */ /* 0x000fe2000f8e023f */
[----:B------:R-:W-:Y:S01]  /*6eb0*/  LEA.HI R8, R80, R83, RZ, 0x4 ;  /* 0x0000005350087211 */ /* 0x000fe200078f20ff */
[----:B------:R-:W-:Y:S01]  /*6ec0*/  UIMAD.WIDE.U32 UR26, UR21, UR4, URZ ;  /* 0x00000004151a72a5 */ /* 0x000fe2000f8e003f */
[----:B------:R-:W-:Y:S01]  /*6ed0*/  SHF.R.S32.HI R45, RZ, 0x3, R0 ;  /* 0x00000003ff2d7819 */ /* 0x000fe20000011400 */
[----:B------:R-:W-:Y:S01]  /*6ee0*/  UIMAD UR21, UR21, UR5, UR6 ;  /* 0x00000005151572a4 */ /* 0x000fe2000f8e0206 */
[----:B------:R-:W-:Y:S01]  /*6ef0*/  LOP3.LUT R0, R0, 0xfffffff8, RZ, 0xc0, !PT ;  /* 0xfffffff800007812 */ /* 0x000fe200078ec0ff */
[----:B------:R-:W-:Y:S01]  /*6f00*/  USHF.R.S32.HI UR11, URZ, 0x1f, UR24 ;  /* 0x0000001f3f0b7899 */ /* 0x000fe20008011418 */
[----:B------:R-:W-:Y:S01]  /*6f10*/  SHF.R.S32.HI R4, RZ, 0x4, R8 ;  /* 0x00000004ff047819 */ /* 0x000fe20000011408 */
[----:B------:R-:W-:Y:S01]  /*6f20*/  IMAD.SHL.U32 R19, R45, 0x40, RZ ;  /* 0x000000402d137824 */ /* 0x000fe200078e00ff */
[----:B------:R-:W-:Y:S01]  /*6f30*/  ULDC.64 UR6, c[0x0][0x348] ;  /* 0x0000d20000067ab9 */ /* 0x000fe20000000a00 */
[----:B------:R-:W-:Y:S01]  /*6f40*/  IMAD.IADD R0, R83, 0x1, -R0 ;  /* 0x0000000153007824 */ /* 0x000fe200078e0a00 */
[----:B------:R-:W-:Y:S01]  /*6f50*/  LEA.HI R47, R8, R4, RZ, 0x1 ;  /* 0x00000004082f7211 */ /* 0x000fe200078f08ff */
[----:B------:R-:W-:Y:S01]  /*6f60*/  ULDC.64 UR4, c[0x0][0x1b8] ;  /* 0x00006e0000047ab9 */ /* 0x000fe20000000a00 */
[----:B------:R-:W-:Y:S01]  /*6f70*/  LOP3.LUT R19, R19, 0x1c0, RZ, 0xc0, !PT ;  /* 0x000001c013137812 */ /* 0x000fe200078ec0ff */
[----:B------:R-:W-:Y:S01]  /*6f80*/  IMAD.SHL.U32 R16, R0, 0x8, RZ ;  /* 0x0000000800107824 */ /* 0x000fe200078e00ff */
[----:B------:R-:W-:Y:S01]  /*6f90*/  LOP3.LUT R47, R47, 0xfffffffe, RZ, 0xc0, !PT ;  /* 0xfffffffe2f2f7812 */ /* 0x000fe200078ec0ff */
[----:B------:R-:W-:Y:S01]  /*6fa0*/  UIADD3 UR21, UR27, UR21, URZ ;  /* 0x000000151b157290 */ /* 0x000fe2000fffe03f */
[----:B------:R-:W-:Y:S01]  /*6fb0*/  PLOP3.LUT P2, PT, PT, PT, UP3, 0x80, 0x0 ;  /* 0x000000000000781c */ /* 0x000fe20003f4f038 */
[----:B------:R-:W-:Y:S01]  /*6fc0*/  UISETP.NE.U32.AND UP0, UPT, URZ, UR6, UPT ;  /* 0x000000063f00728c */ /* 0x000fe2000bf05070 */
[----:B------:R-:W-:Y:S01]  /*6fd0*/  IADD3 R13, P4, R45, UR19, RZ ;  /* 0x000000132d0d7c10 */ /* 0x000fe2000ff9e0ff */
[----:B------:R-:W-:Y:S01]  /*6fe0*/  UIMAD UR6, UR14, UR4, URZ ;  /* 0x000000040e0672a4 */ /* 0x000fe2000f8e023f */
[----:B------:R-:W-:Y:S01]  /*6ff0*/  IMAD.IADD R47, R4, 0x1, -R47 ;  /* 0x00000001042f7824 */ /* 0x000fe200078e0a2f */
[----:B------:R-:W-:Y:S01]  /*7000*/  UMOV UR20, UR26 ;  /* 0x0000001a00147c82 */ /* 0x000fe20008000000 */
[----:B-1----:R-:W-:Y:S01]  /*7010*/  LOP3.LUT R2, R19, 0x38, R16, 0xf8, !PT ;  /* 0x0000003813027812 */ /* 0x002fe200078ef810 */
[----:B------:R-:W-:Y:S01]  /*7020*/  UIMAD.WIDE.U32 UR20, UR15, UR4, UR20 ;  /* 0x000000040f1472a5 */ /* 0x000fe2000f8e0014 */
[----:B------:R-:W-:Y:S01]  /*7030*/  SHF.R.U32.HI R19, RZ, 0x3, R19 ;  /* 0x00000003ff137819 */ /* 0x000fe20000011613 */
[----:B------:R-:W-:Y:S01]  /*7040*/  USHF.R.S32.HI UR4, URZ, 0x1f, UR19 ;  /* 0x0000001f3f047899 */ /* 0x000fe20008011413 */
[----:B------:R-:W-:Y:S01]  /*7050*/  IADD3 R4, R16, 0x80, RZ ;  /* 0x0000008010047810 */ /* 0x000fe20007ffe0ff */
[----:B------:R-:W-:Y:S01]  /*7060*/  UISETP.NE.AND.EX UP0, UPT, URZ, UR7, UPT, UP0 ;  /* 0x000000073f00728c */ /* 0x000fe2000bf05300 */
[----:B------:R-:W-:Y:S01]  /*7070*/  LOP3.LUT R19, R2, R19, RZ, 0x3c, !PT ;  /* 0x0000001302137212 */ /* 0x000fe200078e3cff */
[----:B------:R-:W-:Y:S01]  /*7080*/  UIMAD UR6, UR15, UR5, UR6 ;  /* 0x000000050f0672a4 */ /* 0x000fe2000f8e0206 */
[----:B------:R-:W-:Y:S01]  /*7090*/  IMAD R2, R0, 0x20, R45 ;  /* 0x0000002000027824 */ /* 0x000fe200078e022d */
[----:B------:R-:W-:Y:S01]  /*70a0*/  LOP3.LUT R8, R8, 0xfffffff0, RZ, 0xc0, !PT ;  /* 0xfffffff008087812 */ /* 0x000fe200078ec0ff */
[----:B------:R-:W-:Y:S01]  /*70b0*/  USEL UR13, UR24, URZ, !UP0 ;  /* 0x0000003f180d7287 */ /* 0x000fe2000c000000 */
[----:B------:R-:W-:Y:S01]  /*70c0*/  PLOP3.LUT P0, PT, PT, PT, UP3, 0x80, 0x0 ;  /* 0x000000000000781c */ /* 0x000fe20003f0f038 */
[----:B------:R-:W-:Y:S01]  /*70d0*/  UIADD3 UR21, UR21, UR6, URZ ;  /* 0x0000000615157290 */ /* 0x000fe2000fffe03f */
[----:B------:R-:W-:Y:S01]  /*70e0*/  ISETP.GE.AND P1, PT, R4, c[0x0][0x1d4], PT ;  /* 0x0000750004007a0c */ /* 0x000fe20003f26270 */
[----:B------:R-:W-:Y:S01]  /*70f0*/  IMAD.IADD R8, R83, 0x1, -R8 ;  /* 0x0000000153087824 */ /* 0x000fe200078e0a08 */
[----:B------:R-:W-:Y:S01]  /*7100*/  LEA.HI.X.SX32 R4, R45, UR4, 0x1, P4 ;  /* 0x000000042d047c11 */ /* 0x000fe2000a0f0eff */
[----:B------:R-:W-:Y:S01]  /*7110*/  ULDC.64 UR4, c[0x0][0x1c0] ;  /* 0x0000700000047ab9 */ /* 0x000fe20000000a00 */
[----:B------:R-:W-:Y:S01]  /*7120*/  IADD3 R2, R2, UR18, RZ ;  /* 0x0000001202027c10 */ /* 0x000fe2000fffe0ff */
[----:B------:R-:W-:Y:S01]  /*7130*/  UIMAD.WIDE.U32 UR26, UR13, UR4, UR20 ;  /* 0x000000040d1a72a5 */ /* 0x000fe2000f8e0014 */
[----:B------:R-:W-:Y:S01]  /*7140*/  SHF.R.S32.HI R9, RZ, 0x1f, R8 ;  /* 0x0000001fff097819 */ /* 0x000fe20000011408 */
[----:B------:R-:W-:Y:S01]  /*7150*/  USEL UR7, UR11, URZ, !UP0 ;  /* 0x0000003f0b077287 */ /* 0x000fe2000c000000 */
[----:B------:R-:W-:Y:S01]  /*7160*/  SHF.R.S32.HI R17, RZ, 0x1f, R16 ;  /* 0x0000001fff117819 */ /* 0x000fe20000011410 */
[----:B------:R-:W-:Y:S01]  /*7170*/  @P2 IMAD.HI.U32 R5, R2, c[0x0][0x2c8], RZ ;  /* 0x0000b20002052a27 */ /* 0x000fe200078e00ff */
[----:B------:R-:W-:Y:S01]  /*7180*/  LEA.HI R9, R9, R8, RZ, 0x3 ;  /* 0x0000000809097211 */ /* 0x000fe200078f18ff */
[----:B------:R-:W-:Y:S01]  /*7190*/  UIMAD UR7, UR7, UR4, URZ ;  /* 0x00000004070772a4 */ /* 0x000fe2000f8e023f */
[----:B------:R-:W-:Y:S01]  /*71a0*/  LEA.HI R44, R80, R83, RZ, 0x6 ;  /* 0x00000053502c7211 */ /* 0x000fe200078f30ff */
[----:B------:R-:W-:Y:S01]  /*71b0*/  IMAD.MOV.U32 R6, RZ, RZ, R2 ;  /* 0x000000ffff067224 */ /* 0x000fe200078e0002 */
[----:B------:R-:W-:Y:S01]  /*71c0*/  @P0 SHF.R.U32.HI R6, RZ, c[0x0][0x2cc], R5 ;  /* 0x0000b300ff060a19 */ /* 0x000fe20000011605 */
[----:B------:R-:W-:Y:S01]  /*71d0*/  UIMAD UR5, UR13, UR5, UR7 ;  /* 0x000000050d0572a4 */ /* 0x000fe2000f8e0207 */
[----:B------:R-:W-:Y:S01]  /*71e0*/  LOP3.LUT R7, R9, 0xfffffff8, RZ, 0xc0, !PT ;  /* 0xfffffff809077812 */ /* 0x000fe200078ec0ff */
[----:B------:R-:W-:Y:S01]  /*71f0*/  IMAD R10, R4, c[0x0][0x1e0], RZ ;  /* 0x00007800040a7a24 */ /* 0x000fe200078e02ff */
[----:B------:R-:W-:Y:S01]  /*7200*/  BSSY B0, `(.L_x_335) ;  /* 0x000006a000007945 */ /* 0x000fe20003800000 */
[----:B------:R-:W-:Y:S01]  /*7210*/  IMAD.MOV R11, RZ, RZ, -R6 ;  /* 0x000000ffff0b7224 */ /* 0x000fe200078e0a06 */
[----:B------:R-:W-:Y:S01]  /*7220*/  UIADD3 UR6, UR27, UR5, URZ ;  /* 0x000000051b067290 */ /* 0x000fe2000fffe03f */
[----:B------:R-:W-:-:S02]  /*7230*/  IMAD R5, R13, c[0x0][0x1e4], R10 ;  /* 0x000079000d057a24 */ /* 0x000fc400078e020a */
[----:B------:R-:W-:Y:S01]  /*7240*/  IMAD.WIDE.U32 R14, R13, c[0x0][0x1e0], R16 ;  /* 0x000078000d0e7a25 */ /* 0x000fe200078e0010 */
[----:B------:R-:W-:Y:S02]  /*7250*/  ULDC.64 UR4, c[0x0][0x350] ;  /* 0x0000d40000047ab9 */ /* 0x000fe40000000a00 */
[----:B------:R-:W-:Y:S01]  /*7260*/  UISETP.NE.U32.AND UP0, UPT, URZ, UR4, UPT ;  /* 0x000000043f00728c */ /* 0x000fe2000bf05070 */
[----:B------:R-:W-:Y:S02]  /*7270*/  IMAD.IADD R7, R8, 0x1, -R7 ;  /* 0x0000000108077824 */ /* 0x000fe400078e0a07 */
[----:B------:R-:W-:Y:S01]  /*7280*/  IMAD R2, R11, c[0x0][0x2c4], R2 ;  /* 0x0000b1000b027a24 */ /* 0x000fe200078e0202 */
[----:B------:R-:W-:Y:S01]  /*7290*/  UISETP.NE.AND.EX UP0, UPT, URZ, UR5, UPT, UP0 ;  /* 0x000000053f00728c */ /* 0x000fe2000bf05300 */
[----:B------:R-:W-:Y:S01]  /*72a0*/  IMAD.U32 R11, RZ, RZ, UR27 ;  /* 0x0000001bff0b7e24 */ /* 0x000fe2000f8e00ff */
[C---:B------:R-:W-:Y:S01]  /*72b0*/  LOP3.LUT P6, RZ, R7.reuse, 0x4, RZ, 0xc0, !PT ;  /* 0x0000000407ff7812 */ /* 0x040fe200078cc0ff */
[----:B------:R-:W-:Y:S01]  /*72c0*/  IMAD.U32 R10, RZ, RZ, UR26 ;  /* 0x0000001aff0a7e24 */ /* 0x000fe2000f8e00ff */
[----:B------:R-:W-:Y:S01]  /*72d0*/  LOP3.LUT P0, RZ, R7, 0x2, RZ, 0xc0, !PT ;  /* 0x0000000207ff7812 */ /* 0x000fe2000780c0ff */
[----:B------:R-:W-:Y:S01]  /*72e0*/  IMAD.U32 R11, RZ, RZ, UR6 ;  /* 0x00000006ff0b7e24 */ /* 0x000fe2000f8e00ff */
[----:B------:R-:W-:Y:S01]  /*72f0*/  ULDC.64 UR6, c[0x0][0x1e8] ;  /* 0x00007a0000067ab9 */ /* 0x000fe20000000a00 */
[----:B------:R-:W-:Y:S01]  /*7300*/  IMAD.IADD R15, R15, 0x1, R5 ;  /* 0x000000010f0f7824 */ /* 0x000fe200078e0205 */
[----:B------:R-:W-:Y:S01]  /*7310*/  ULDC.64 UR4, c[0x0][0x210] ;  /* 0x0000840000047ab9 */ /* 0x000fe20000000a00 */
[----:B------:R-:W-:Y:S01]  /*7320*/  IMAD.SHL.U32 R5, R7, 0x40, RZ ;  /* 0x0000004007057824 */ /* 0x000fe200078e00ff */
[----:B------:R-:W-:Y:S01]  /*7330*/  UIMAD UR6, UR14, UR6, URZ ;  /* 0x000000060e0672a4 */ /* 0x000fe2000f8e023f */
[----:B------:R-:W-:Y:S01]  /*7340*/  IMAD R4, R4, c[0x0][0x208], RZ ;  /* 0x0000820004047a24 */ /* 0x000fe200078e02ff */
[----:B------:R-:W-:Y:S01]  /*7350*/  UIMAD UR14, UR14, UR4, URZ ;  /* 0x000000040e0e72a4 */ /* 0x000fe2000f8e023f */
[----:B------:R-:W-:Y:S01]  /*7360*/  IMAD.U32 R210, RZ, RZ, UR15 ;  /* 0x0000000fffd27e24 */ /* 0x000fe2000f8e00ff */
[----:B------:R-:W-:Y:S01]  /*7370*/  UIMAD UR13, UR15, UR7, UR6 ;  /* 0x000000070f0d72a4 */ /* 0x000fe2000f8e0206 */
[C---:B------:R-:W-:Y:S01]  /*7380*/  IMAD R4, R13.reuse, c[0x0][0x20c], R4 ;  /* 0x000083000d047a24 */ /* 0x040fe200078e0204 */
[----:B------:R-:W-:Y:S01]  /*7390*/  UIMAD UR14, UR15, UR5, UR14 ;  /* 0x000000050f0e72a4 */ /* 0x000fe2000f8e020e */
[----:B------:R-:W-:Y:S01]  /*73a0*/  IMAD.WIDE.U32 R12, R13, c[0x0][0x208], R16 ;  /* 0x000082000d0c7a25 */ /* 0x000fe200078e0010 */
[----:B------:R-:W-:Y:S01]  /*73b0*/  ULDC.64 UR6, c[0x0][0x1f0] ;  /* 0x00007c0000067ab9 */ /* 0x000fe20000000a00 */
[----:B------:R-:W-:Y:S01]  /*73c0*/  LOP3.LUT R5, R5, 0x1c0, RZ, 0xc0, !PT ;  /* 0x000001c005057812 */ /* 0x000fe200078ec0ff */
[----:B------:R-:W-:Y:S01]  /*73d0*/  ULDC.64 UR4, c[0x0][0x218] ;  /* 0x0000860000047ab9 */ /* 0x000fe20000000a00 */
[----:B------:R-:W-:-:S02]  /*73e0*/  IMAD.IADD R13, R13, 0x1, R4 ;  /* 0x000000010d0d7824 */ /* 0x000fc400078e0204 */
[----:B------:R-:W-:Y:S02]  /*73f0*/  IMAD.U32 R20, RZ, RZ, UR15 ;  /* 0x0000000fff147e24 */ /* 0x000fe4000f8e00ff */
[----:B------:R-:W-:-:S04]  /*7400*/  IMAD.WIDE.U32 R210, R210, c[0x0][0x1e8], R14 ;  /* 0x00007a00d2d27a25 */ /* 0x000fc800078e000e */
[----:B------:R-:W-:Y:S01]  /*7410*/  IMAD.WIDE.U32 R20, R20, c[0x0][0x210], R12 ;  /* 0x0000840014147a25 */ /* 0x000fe200078e000c */
[----:B------:R-:W-:-:S03]  /*7420*/  IADD3 R211, R211, UR13, RZ ;  /* 0x0000000dd3d37c10 */ /* 0x000fc6000fffe0ff */
[----:B------:R-:W-:Y:S01]  /*7430*/  IMAD.SHL.U32 R4, R47, 0x8, RZ ;  /* 0x000000082f047824 */ /* 0x000fe200078e00ff */
[----:B------:R-:W-:Y:S01]  /*7440*/  IADD3 R21, R21, UR14, RZ ;  /* 0x0000000e15157c10 */ /* 0x000fe2000fffe0ff */
[----:B------:R-:W-:Y:S02]  /*7450*/  IMAD.SHL.U32 R8, R0, 0x8, RZ ;  /* 0x0000000800087824 */ /* 0x000fe400078e00ff */
[----:B------:R-:W-:Y:S01]  /*7460*/  IMAD.SHL.U32 R44, R44, 0x8, RZ ;  /* 0x000000082c2c7824 */ /* 0x000fe200078e00ff */
[----:B------:R-:W-:Y:S01]  /*7470*/  LOP3.LUT R4, R5, 0x8, R4, 0xf8, !PT ;  /* 0x0000000805047812 */ /* 0x000fe200078ef804 */
[----:B------:R-:W-:Y:S01]  /*7480*/  IMAD.SHL.U32 R9, R9, 0x40, RZ ;  /* 0x0000004009097824 */ /* 0x000fe200078e00ff */
[----:B------:R-:W-:Y:S02]  /*7490*/  SHF.R.U32.HI R5, RZ, 0x3, R5 ;  /* 0x00000003ff057819 */ /* 0x000fe40000011605 */
[----:B------:R-:W-:Y:S02]  /*74a0*/  ISETP.GE.AND P5, PT, R8, c[0x0][0x198], PT ;  /* 0x0000660008007a0c */ /* 0x000fe40003fa6270 */
[----:B------:R-:W-:-:S02]  /*74b0*/  LOP3.LUT R4, R4, R5, RZ, 0x3c, !PT ;  /* 0x0000000504047212 */ /* 0x000fc400078e3cff */
[----:B------:R-:W-:Y:S02]  /*74c0*/  IADD3 R5, R16, 0x40, RZ ;  /* 0x0000004010057810 */ /* 0x000fe40007ffe0ff */
[----:B------:R-:W-:Y:S02]  /*74d0*/  LOP3.LUT R44, R19, 0xfffffe00, R44, 0xf8, !PT ;  /* 0xfffffe00132c7812 */ /* 0x000fe400078ef82c */
[----:B------:R-:W-:Y:S01]  /*74e0*/  LOP3.LUT R4, R4, 0xfffffe00, R9, 0xf8, !PT ;  /* 0xfffffe0004047812 */ /* 0x000fe200078ef809 */
[----:B--2---:R1:W2:Y:S01]  /*74f0*/  @P3 R2UR UR20, R3 ;  /* 0x00000000031433c2 */ /* 0x0042a200000e0000 */
[----:B------:R-:W-:Y:S02]  /*7500*/  ISETP.GE.AND P3, PT, R16, c[0x0][0x1d4], PT ;  /* 0x0000750010007a0c */ /* 0x000fe40003f66270 */
[----:B-1----:R-:W-:Y:S01]  /*7510*/  SHF.R.S32.HI R3, RZ, 0x1f, R6 ;  /* 0x0000001fff037819 */ /* 0x002fe20000011406 */
[----:B--2---:R-:W-:-:S03]  /*7520*/  @UP1 USHF.R.S32.HI UR21, URZ, 0x1f, UR20 ;  /* 0x0000001f3f151899 */ /* 0x004fc60008011414 */
[----:B------:R-:W-:Y:S01]  /*7530*/  @!UP1 UMOV UR20, UR24 ;  /* 0x0000001800149c82 */ /* 0x000fe20008000000 */
[----:B------:R-:W-:Y:S01]  /*7540*/  IMAD R3, R3, c[0x0][0x1b0], RZ ;  /* 0x00006c0003037a24 */ /* 0x000fe200078e02ff */
[----:B------:R-:W-:Y:S02]  /*7550*/  USEL UR20, UR20, URZ, !UP0 ;  /* 0x0000003f14147287 */ /* 0x000fe4000c000000 */
[----:B------:R-:W-:Y:S01]  /*7560*/  @!UP1 UMOV UR21, UR11 ;  /* 0x0000000b00159c82 */ /* 0x000fe20008000000 */
[C---:B------:R-:W-:Y:S01]  /*7570*/  IMAD R3, R6.reuse, c[0x0][0x1b4], R3 ;  /* 0x00006d0006037a24 */ /* 0x040fe200078e0203 */
[----:B------:R-:W-:Y:S01]  /*7580*/  USEL UR11, UR21, URZ, !UP0 ;  /* 0x0000003f150b7287 */ /* 0x000fe2000c000000 */
[----:B------:R-:W-:Y:S01]  /*7590*/  IMAD.WIDE.U32 R6, R6, c[0x0][0x1b0], R10 ;  /* 0x00006c0006067a25 */ /* 0x000fe200078e000a */
[----:B------:R-:W-:Y:S01]  /*75a0*/  IADD3 R11, R45, UR18, RZ ;  /* 0x000000122d0b7c10 */ /* 0x000fe2000fffe0ff */
[----:B------:R-:W-:Y:S02]  /*75b0*/  ULDC UR21, c[0x0][0x2c4] ;  /* 0x0000b10000157ab9 */ /* 0x000fe40000000800 */
[----:B------:R-:W-:Y:S01]  /*75c0*/  IMAD.IADD R7, R7, 0x1, R3 ;  /* 0x0000000107077824 */ /* 0x000fe200078e0203 */
[----:B------:R-:W-:Y:S01]  /*75d0*/  SHF.R.S32.HI R3, RZ, 0x1f, R2 ;  /* 0x0000001fff037819 */ /* 0x000fe20000011402 */
[----:B------:R-:W-:Y:S01]  /*75e0*/  UIMAD UR21, UR23, UR21, URZ ;  /* 0x00000015171572a4 */ /* 0x000fe2000f8e023f */
[----:B------:R-:W-:Y:S01]  /*75f0*/  IMAD.U32 R208, RZ, RZ, UR20 ;  /* 0x00000014ffd07e24 */ /* 0x000fe2000f8e00ff */
[----:B------:R-:W-:Y:S01]  /*7600*/  UIMAD UR6, UR11, UR6, URZ ;  /* 0x000000060b0672a4 */ /* 0x000fe2000f8e023f */
[----:B------:R-:W-:Y:S01]  /*7610*/  IMAD.WIDE.U32 R6, R2, c[0x0][0x1a8], R6 ;  /* 0x00006a0002067a25 */ /* 0x000fe200078e0006 */
[----:B------:R-:W-:-:S02]  /*7620*/  UIMAD UR4, UR11, UR4, URZ ;  /* 0x000000040b0472a4 */ /* 0x000fc4000f8e023f */
[----:B------:R-:W-:Y:S01]  /*7630*/  ISETP.GE.AND P4, PT, R11, UR21, PT ;  /* 0x000000150b007c0c */ /* 0x000fe2000bf86270 */
[----:B------:R-:W-:Y:S01]  /*7640*/  IMAD R3, R3, c[0x0][0x1a8], RZ ;  /* 0x00006a0003037a24 */ /* 0x000fe200078e02ff */
[----:B------:R-:W-:Y:S01]  /*7650*/  LEA R13, P2, R6, c[0x0][0x160], 0x1 ;  /* 0x00005800060d7a11 */ /* 0x000fe200078408ff */
[----:B------:R-:W-:Y:S01]  /*7660*/  UIMAD UR6, UR20, UR7, UR6 ;  /* 0x00000007140672a4 */ /* 0x000fe2000f8e0206 */
[----:B------:R-:W-:Y:S01]  /*7670*/  IMAD.WIDE.U32 R210, R208, c[0x0][0x1f0], R210 ;  /* 0x00007c00d0d27a25 */ /* 0x000fe200078e00d2 */
[----:B------:R-:W-:Y:S02]  /*7680*/  UIMAD UR4, UR20, UR5, UR4 ;  /* 0x00000005140472a4 */ /* 0x000fe4000f8e0204 */
[----:B------:R1:W2:Y:S01]  /*7690*/  SHFL.IDX PT, R14, R13, RZ, 0x181f ;  /* 0x00181fff0d0e7589 */ /* 0x0002a200000e0000 */
[----:B------:R-:W-:Y:S01]  /*76a0*/  IMAD R3, R2, c[0x0][0x1ac], R3 ;  /* 0x00006b0002037a24 */ /* 0x000fe200078e0203 */
[----:B------:R-:W-:Y:S01]  /*76b0*/  IADD3 R217, R211, UR6, RZ ;  /* 0x00000006d3d97c10 */ /* 0x000fe2000fffe0ff */
[----:B------:R-:W-:-:S04]  /*76c0*/  IMAD.WIDE.U32 R208, R208, c[0x0][0x218], R20 ;  /* 0x00008600d0d07a25 */ /* 0x000fc800078e0014 */
[----:B------:R-:W-:Y:S01]  /*76d0*/  IMAD.IADD R3, R7, 0x1, R3 ;  /* 0x0000000107037824 */ /* 0x000fe200078e0203 */
[----:B------:R-:W-:Y:S01]  /*76e0*/  IADD3 R7, R8, 0x80, RZ ;  /* 0x0000008008077810 */ /* 0x000fe20007ffe0ff */
[----:B------:R-:W-:Y:S01]  /*76f0*/  IMAD.MOV.U32 R2, RZ, RZ, 0x10 ;  /* 0x00000010ff027424 */ /* 0x000fe200078e00ff */
[----:B------:R-:W-:Y:S02]  /*7700*/  IADD3 R215, R209, UR4, RZ ;  /* 0x00000004d1d77c10 */ /* 0x000fe4000fffe0ff */
[----:B------:R-:W-:Y:S01]  /*7710*/  LEA.HI.X R12, R6, c[0x0][0x164], R3, 0x1, P2 ;  /* 0x00005900060c7a11 */ /* 0x000fe200010f0c03 */
[----:B------:R-:W-:Y:S01]  /*7720*/  IMAD.MOV.U32 R3, RZ, RZ, 0x20 ;  /* 0x00000020ff037424 */ /* 0x000fe200078e00ff */
[----:B------:R-:W-:Y:S02]  /*7730*/  SEL R2, R2, 0xfffffff0, !P0 ;  /* 0xfffffff002027807 */ /* 0x000fe40004000000 */
[----:B------:R-:W-:Y:S01]  /*7740*/  ISETP.GE.AND P2, PT, R5, c[0x0][0x1d4], PT ;  /* 0x0000750005007a0c */ /* 0x000fe20003f46270 */
[----:B------:R1:W3:Y:S01]  /*7750*/  SHFL.IDX PT, R15, R12, RZ, 0x181f ;  /* 0x00181fff0c0f7589 */ /* 0x0002e200000e0000 */
[----:B------:R-:W-:-:S02]  /*7760*/  SEL R3, R3, 0xffffffe0, !P6 ;  /* 0xffffffe003037807 */ /* 0x000fc40007000000 */
[----:B------:R-:W-:Y:S02]  /*7770*/  ISETP.GE.AND P6, PT, R7, c[0x0][0x198], PT ;  /* 0x0000660007007a0c */ /* 0x000fe40003fc6270 */
[----:B------:R-:W-:Y:S02]  /*7780*/  ISETP.GE.AND P0, PT, R5, c[0x0][0x198], PT ;  /* 0x0000660005007a0c */ /* 0x000fe40003f06270 */
[----:B------:R-:W-:Y:S01]  /*7790*/  P2R R6, PR, RZ, 0x40 ;  /* 0x00000040ff067803 */ /* 0x000fe20000000000 */
[----:B------:R-:W-:Y:S05]  /*77a0*/  @P4 BRA `(.L_x_336) ;  /* 0x000000f000004947 */ /* 0x000fea0003800000 */
[----:B--2---:R-:W-:Y:S02]  /*77b0*/  SHF.R.S32.HI R10, RZ, 0x1f, R5 ;  /* 0x0000001fff0a7819 */ /* 0x004fe40000011405 */
[----:B------:R-:W-:Y:S02]  /*77c0*/  SHF.R.S32.HI R6, RZ, 0x1f, R7 ;  /* 0x0000001fff067819 */ /* 0x000fe40000011407 */
[----:B------:R-:W-:Y:S01]  /*77d0*/  LEA.HI R9, R10, R5, RZ, 0x3 ;  /* 0x000000050a097211 */ /* 0x000fe200078f18ff */
[----:B------:R-:W-:Y:S01]  /*77e0*/  IMAD.SHL.U32 R10, R44, 0x2, RZ ;  /* 0x000000022c0a7824 */ /* 0x000fe200078e00ff */
[----:B------:R-:W-:-:S02]  /*77f0*/  LEA.HI R6, R6, R7, RZ, 0x3 ;  /* 0x0000000706067211 */ /* 0x000fc400078f18ff */
[----:B------:R-:W-:Y:S02]  /*7800*/  LEA R18, P4, R8, R14, 0x1 ;  /* 0x0000000e08127211 */ /* 0x000fe400078808ff */
[----:B------:R-:W-:Y:S02]  /*7810*/  LOP3.LUT R9, R9, 0xfffffff8, RZ, 0xc0, !PT ;  /* 0xfffffff809097812 */ /* 0x000fe400078ec0ff */
[----:B------:R-:W-:Y:S02]  /*7820*/  LOP3.LUT R6, R6, 0xfffffff8, RZ, 0xc0, !PT ;  /* 0xfffffff806067812 */ /* 0x000fe400078ec0ff */
[----:B---3--:R-:W-:Y:S01]  /*7830*/  LEA.HI.X R19, R8, R15, R17, 0x1, P4 ;  /* 0x0000000f08137211 */ /* 0x008fe200020f0c11 */
[----:B------:R-:W-:-:S04]  /*7840*/  IMAD.WIDE R20, R9, 0x2, R14 ;  /* 0x0000000209147825 */ /* 0x000fc800078e020e */
[----:B------:R-:W-:Y:S01]  /*7850*/  IMAD.WIDE R14, R6, 0x2, R14 ;  /* 0x00000002060e7825 */ /* 0x000fe200078e020e */
[----:B------:R-:W-:Y:S01]  /*7860*/  @!PT LDS RZ, [RZ] ;  /* 0x00000000fffff984 */ /* 0x000fe20000000800 */
[----:B------:R2:W-:Y:S04]  /*7870*/  LDGSTS.E.BYPASS.LTC128B.128 [R10+0xc100], [R18.64], !P5 ;  /* 0x0c100000120a7fae */ /* 0x0005e8000e901d5c */
[----:B------:R2:W-:Y:S04]  /*7880*/  LDGSTS.E.BYPASS.LTC128B.128 [R10+0x10100], [R20.64], !P0 ;  /* 0x10100000140a7fae */ /* 0x0005e8000c101d5c */
[----:B------:R2:W-:Y:S02]  /*7890*/  LDGSTS.E.BYPASS.LTC128B.128 [R10+0x14100], [R14.64], !P6 ;  /* 0x141000000e0a7fae */ /* 0x0005e4000f101d5c */
.L_x_336:
[----:B--2---:R-:W-:Y:S05]  /*78a0*/  BSYNC B0 ;  /* 0x0000000000007941 */ /* 0x004fea0003800000 */
.L_x_335:
[----:B------:R-:W-:Y:S01]  /*78b0*/  IADD3 R6, R11, 0x20, RZ ;  /* 0x000000200b067810 */ /* 0x000fe20007ffe0ff */
[----:B---3--:R2:W3:Y:S01]  /*78c0*/  SHFL.IDX PT, R15, R12, 0x1, 0x181f ;  /* 0x00381f000c0f7f89 */ /* 0x0084e200000e0000 */
[----:B------:R-:W-:Y:S02]  /*78d0*/  BSSY B0, `(.L_x_337) ;  /* 0x0000014000007945 */ /* 0x000fe40003800000 */
[----:B------:R-:W-:Y:S01]  /*78e0*/  ISETP.GE.AND P4, PT, R6, UR21, PT ;  /* 0x0000001506007c0c */ /* 0x000fe2000bf86270 */
[----:B------:R2:W4:-:S12]  /*78f0*/  SHFL.IDX PT, R14, R13, 0x1, 0x181f ;  /* 0x00381f000d0e7f89 */ /* 0x00051800000e0000 */
[----:B------:R-:W-:Y:S05]  /*7900*/  @P4 BRA `(.L_x_338) ;  /* 0x0000010000004947 */ /* 0x000fea0003800000 */
[----:B------:R-:W-:Y:S02]  /*7910*/  IADD3 R9, R8, 0x80, RZ ;  /* 0x0000008008097810 */ /* 0x000fe40007ffe0ff */
[----:B------:R-:W-:Y:S02]  /*7920*/  SHF.R.S32.HI R10, RZ, 0x1f, R5 ;  /* 0x0000001fff0a7819 */ /* 0x000fe40000011405 */
[----:B------:R-:W-:Y:S02]  /*7930*/  SHF.R.S32.HI R6, RZ, 0x1f, R9 ;  /* 0x0000001fff067819 */ /* 0x000fe40000011409 */
[----:B------:R-:W-:Y:S02]  /*7940*/  LEA.HI R10, R10, R5, RZ, 0x3 ;  /* 0x000000050a0a7211 */ /* 0x000fe400078f18ff */
[----:B------:R-:W-:Y:S01]  /*7950*/  LEA.HI R6, R6, R9, RZ, 0x3 ;  /* 0x0000000906067211 */ /* 0x000fe200078f18ff */
[----:B------:R-:W-:Y:S01]  /*7960*/  IMAD.SHL.U32 R9, R44, 0x2, RZ ;  /* 0x000000022c097824 */ /* 0x000fe200078e00ff */
[----:B----4-:R-:W-:-:S02]  /*7970*/  LEA R18, P4, R8, R14, 0x1 ;  /* 0x0000000e08127211 */ /* 0x010fc400078808ff */
        /* <DEDUP_REMOVED lines=9> */
.L_x_338:
[----:B------:R-:W-:Y:S05]  /*7a10*/  BSYNC B0 ;  /* 0x0000000000007941 */ /* 0x000fea0003800000 */
.L_x_337:
[----:B------:R-:W-:Y:S01]  /*7a20*/  IADD3 R6, R11, 0x40, RZ ;  /* 0x000000400b067810 */ /* 0x000fe20007ffe0ff */
[----:B---3--:R3:W1:Y:S01]  /*7a30*/  SHFL.IDX PT, R15, R12, 0x2, 0x181f ;  /* 0x00581f000c0f7f89 */ /* 0x00866200000e0000 */
[----:B------:R-:W-:Y:S02]  /*7a40*/  BSSY B0, `(.L_x_339) ;  /* 0x0000014000007945 */ /* 0x000fe40003800000 */
[----:B------:R-:W-:Y:S01]  /*7a50*/  ISETP.GE.AND P4, PT, R6, UR21, PT ;  /* 0x0000001506007c0c */ /* 0x000fe2000bf86270 */
[----:B----4-:R3:W4:-:S12]  /*7a60*/  SHFL.IDX PT, R14, R13, 0x2, 0x181f ;  /* 0x00581f000d0e7f89 */ /* 0x01071800000e0000 */
        /* <DEDUP_REMOVED lines=10> */
[----:B-1----:R-:W-:Y:S01]  /*7b10*/  LEA.HI.X R19, R8, R15, R17, 0x1, P4 ;  /* 0x0000000f08137211 */ /* 0x002fe200020f0c11 */
[----:B------:R-:W-:-:S04]  /*7b20*/  IMAD.WIDE R20, R10, 0x2, R14 ;  /* 0x000000020a147825 */ /* 0x000fc800078e020e */
[----:B------:R-:W-:Y:S01]  /*7b30*/  IMAD.WIDE R14, R6, 0x2, R14 ;  /* 0x00000002060e7825 */ /* 0x000fe200078e020e */
[----:B------:R-:W-:Y:S01]  /*7b40*/  @!PT LDS RZ, [RZ] ;  /* 0x00000000fffff984 */ /* 0x000fe20000000800 */
[----:B------:R1:W-:Y:S04]  /*7b50*/  LDGSTS.E.BYPASS.LTC128B.128 [R9+0xe100], [R18.64], !P5 ;  /* 0x0e10000012097fae */ /* 0x0003e8000e901d5c */
[----:B------:R1:W-:Y:S04]  /*7b60*/  LDGSTS.E.BYPASS.LTC128B.128 [R9+0x12100], [R20.64], !P0 ;  /* 0x1210000014097fae */ /* 0x0003e8000c101d5c */
[----:B------:R1:W-:Y:S02]  /*7b70*/  LDGSTS.E.BYPASS.LTC128B.128 [R9+0x16100], [R14.64], !P6 ;  /* 0x161000000e097fae */ /* 0x0003e4000f101d5c */
.L_x_340:
[----:B------:R-:W-:Y:S05]  /*7b80*/  BSYNC B0 ;  /* 0x0000000000007941 */ /* 0x000fea0003800000 */
.L_x_339:
[----:B-1--4-:R1:W4:Y:S01]  /*7b90*/  SHFL.IDX PT, R14, R13, 0x3, 0x181f ;  /* 0x00781f000d0e7f89 */ /* 0x01232200000e0000 */
[----:B------:R-:W-:Y:S01]  /*7ba0*/  IADD3 R11, R11, 0x60, RZ ;  /* 0x000000600b0b7810 */ /* 0x000fe20007ffe0ff */
[----:B------:R-:W-:Y:S01]  /*7bb0*/  UIADD3 UR19, UR9, -0x1, URZ ;  /* 0xffffffff09137890 */ /* 0x000fe2000fffe03f */
[----:B------:R-:W-:Y:S01]  /*7bc0*/  IMAD.MOV.U32 R216, RZ, RZ, R210 ;  /* 0x000000ffffd87224 */ /* 0x000fe200078e00d2 */
[----:B------:R-:W5:Y:S01]  /*7bd0*/  SHFL.IDX PT, R15, R12, 0x3, 0x181f ;  /* 0x00781f000c0f7f89 */ /* 0x000f6200000e0000 */
[----:B------:R-:W-:Y:S01]  /*7be0*/  ISETP.GE.AND P6, PT, R11, UR21, PT ;  /* 0x000000150b007c0c */ /* 0x000fe2000bfc6270 */
[----:B------:R-:W-:Y:S01]  /*7bf0*/  USHF.L.U32 UR17, UR19, 0x6, URZ ;  /* 0x0000000613117899 */ /* 0x000fe2000800063f */
[----:B------:R-:W-:Y:S01]  /*7c00*/  SEL R46, RZ, 0x1, P3 ;  /* 0x00000001ff2e7807 */ /* 0x000fe20001800000 */
[----:B------:R-:W-:-:S02]  /*7c10*/  ULDC.64 UR4, c[0x0][0x1e0] ;  /* 0x0000780000047ab9 */ /* 0x000fc40000000a00 */
[----:B------:R-:W-:Y:S02]  /*7c20*/  UMOV UR11, 0x6 ;  /* 0x00000006000b7882 */ /* 0x000fe40000000000 */
[----:B------:R-:W-:Y:S01]  /*7c30*/  IMAD.U32 R6, RZ, RZ, UR17 ;  /* 0x00000011ff067e24 */ /* 0x000fe2000f8e00ff */
[----:B------:R-:W-:Y:S02]  /*7c40*/  USHF.L.U32 UR13, UR4, 0x6, URZ ;  /* 0x00000006040d7899 */ /* 0x000fe4000800063f */
[----:B------:R-:W-:Y:S02]  /*7c50*/  USHF.L.U64.HI UR14, UR4, UR11, UR5 ;  /* 0x0000000b040e7299 */ /* 0x000fe40008010205 */
[----:B------:R-:W-:Y:S01]  /*7c60*/  IADD3 R11, -R6, UR12, -R45 ;  /* 0x0000000c060b7c10 */ /* 0x000fe2000fffe92d */
[----:B------:R-:W-:Y:S01]  /*7c70*/  @!P6 IMAD.SHL.U32 R9, R44, 0x2, RZ ;  /* 0x000000022c09e824 */ /* 0x000fe200078e00ff */
[----:B------:R-:W-:Y:S01]  /*7c80*/  @!P6 SHF.R.S32.HI R10, RZ, 0x1f, R5 ;  /* 0x0000001fff0ae819 */ /* 0x000fe20000011405 */
[----:B------:R-:W-:-:S02]  /*7c90*/  USHF.R.S32.HI UR20, URZ, 0x1f, UR19 ;  /* 0x0000001f3f147899 */ /* 0x000fc40008011413 */
[----:B------:R-:W-:Y:S01]  /*7ca0*/  UIMAD UR6, UR14, UR19, URZ ;  /* 0x000000130e0672a4 */ /* 0x000fe2000f8e023f */
[----:B-123--:R-:W-:Y:S01]  /*7cb0*/  @!P6 LEA.HI R13, R10, R5, RZ, 0x3 ;  /* 0x000000050a0de211 */ /* 0x00efe200078f18ff */
[----:B------:R-:W-:Y:S01]  /*7cc0*/  IMAD.U32 R5, RZ, RZ, UR13 ;  /* 0x0000000dff057e24 */ /* 0x000fe2000f8e00ff */
[C---:B----4-:R-:W-:Y:S01]  /*7cd0*/  @!P6 LEA R16, P4, R8.reuse, R14, 0x1 ;  /* 0x0000000e0810e211 */ /* 0x050fe200078808ff */
[----:B------:R-:W-:Y:S01]  /*7ce0*/  UIMAD UR6, UR20, UR13, UR6 ;  /* 0x0000000d140672a4 */ /* 0x000fe2000f8e0206 */
[----:B------:R-:W-:Y:S01]  /*7cf0*/  @!P6 LOP3.LUT R13, R13, 0xfffffff8, RZ, 0xc0, !PT ;  /* 0xfffffff80d0de812 */ /* 0x000fe200078ec0ff */
[----:B------:R-:W-:Y:S01]  /*7d00*/  IMAD.WIDE.U32 R18, R5, UR19, R216 ;  /* 0x0000001305127c25 */ /* 0x000fe2000f8e00d8 */
[C---:B-----5:R-:W-:Y:S01]  /*7d10*/  @!P6 LEA.HI.X R17, R8.reuse, R15, R17, 0x1, P4 ;  /* 0x0000000f0811e211 */ /* 0x060fe200020f0c11 */
[----:B------:R-:W-:Y:S01]  /*7d20*/  UMOV UR7, 0x5 ;  /* 0x0000000500077882 */ /* 0x000fe20000000000 */
[----:B------:R-:W-:Y:S01]  /*7d30*/  ISETP.GE.AND P4, PT, R11, 0x21, PT ;  /* 0x000000210b00780c */ /* 0x000fe20003f86270 */
[----:B------:R-:W-:Y:S01]  /*7d40*/  @!P6 IMAD.WIDE R20, R13, 0x2, R14 ;  /* 0x000000020d14e825 */ /* 0x000fe200078e020e */
[----:B------:R-:W-:Y:S01]  /*7d50*/  IADD3 R10, R19, UR6, RZ ;  /* 0x00000006130a7c10 */ /* 0x000fe2000fffe0ff */
[----:B------:R-:W-:Y:S01]  /*7d60*/  @!PT LDS RZ, [RZ] ;  /* 0x00000000fffff984 */ /* 0x000fe20000000800 */
[----:B------:R1:W-:Y:S01]  /*7d70*/  @!P6 LDGSTS.E.BYPASS.LTC128B.128 [R9+0xf100], [R16.64], !P5 ;  /* 0x0f1000001009efae */ /* 0x0003e2000e901d5c */
[----:B------:R-:W-:Y:S01]  /*7d80*/  ISETP.GE.AND P5, PT, R11, 0x1, PT ;  /* 0x000000010b00780c */ /* 0x000fe20003fa6270 */
[----:B------:R-:W-:Y:S01]  /*7d90*/  USHF.L.U32 UR6, UR4, 0x5, URZ ;  /* 0x0000000504067899 */ /* 0x000fe2000800063f */
[----:B------:R-:W-:Y:S01]  /*7da0*/  @!P6 IADD3 R13, R8, 0x80, RZ ;  /* 0x00000080080de810 */ /* 0x000fe20007ffe0ff */
[----:B------:R2:W-:Y:S01]  /*7db0*/  @!P6 LDGSTS.E.BYPASS.LTC128B.128 [R9+0x13100], [R20.64], !P0 ;  /* 0x131000001409efae */ /* 0x0005e2000c101d5c */
[----:B------:R-:W-:-:S02]  /*7dc0*/  USHF.L.U64.HI UR7, UR4, UR7, UR5 ;  /* 0x0000000704077299 */ /* 0x000fc40008010205 */
[----:B------:R-:W-:-:S07]  /*7dd0*/  @!P6 SHF.R.S32.HI R8, RZ, 0x1f, R13 ;  /* 0x0000001fff08e819 */ /* 0x000fce000001140d */
[----:B-1----:R-:W-:-:S04]  /*7de0*/  @P5 LEA R16, P0, R18, c[0x0][0x1c8], 0x1 ;  /* 0x0000720012105a11 */ /* 0x002fc800078008ff */
[C---:B------:R-:W-:Y:S02]  /*7df0*/  @P5 LEA.HI.X R17, R18.reuse, c[0x0][0x1cc], R10, 0x1, P0 ;  /* 0x0000730012115a11 */ /* 0x040fe400000f0c0a */
[----:B------:R-:W-:-:S04]  /*7e00*/  @P4 IADD3 R11, P0, R18, UR6, RZ ;  /* 0x00000006120b4c10 */ /* 0x000fc8000ff1e0ff */
[----:B------:R-:W-:Y:S02]  /*7e10*/  @P4 IADD3.X R10, R10, UR7, RZ, P0, !PT ;  /* 0x000000070a0a4c10 */ /* 0x000fe400087fe4ff */
[----:B------:R-:W-:Y:S02]  /*7e20*/  ISETP.GE.AND P0, PT, R7, c[0x0][0x198], PT ;  /* 0x0000660007007a0c */ /* 0x000fe40003f06270 */
[----:B------:R-:W-:Y:S01]  /*7e30*/  @!P6 LEA.HI R7, R8, R13, RZ, 0x3 ;  /* 0x0000000d0807e211 */ /* 0x000fe200078f18ff */
[----:B------:R-:W-:-:S03]  /*7e40*/  @P4 IMAD.SHL.U32 R8, R44, 0x2, RZ ;  /* 0x000000022c084824 */ /* 0x000fc600078e00ff */
[----:B------:R-:W-:-:S05]  /*7e50*/  @!P6 LOP3.LUT R7, R7, 0xfffffff8, RZ, 0xc0, !PT ;  /* 0xfffffff80707e812 */ /* 0x000fca00078ec0ff */
[----:B------:R-:W-:Y:S01]  /*7e60*/  @!P6 IMAD.WIDE R14, R7, 0x2, R14 ;  /* 0x00000002070ee825 */ /* 0x000fe200078e020e */
[----:B------:R-:W-:-:S04]  /*7e70*/  LEA.HI R7, R80, R83, RZ, 0x5 ;  /* 0x0000005350077211 */ /* 0x000fc800078f28ff */
[----:B------:R2:W-:Y:S01]  /*7e80*/  @!P6 LDGSTS.E.BYPASS.LTC128B.128 [R9+0x17100], [R14.64], !P0 ;  /* 0x171000000e09efae */ /* 0x0005e2000c101d5c */
[C---:B------:R-:W-:Y:S02]  /*7e90*/  @P4 LEA R12, P0, R11.reuse, c[0x0][0x1c8], 0x1 ;  /* 0x000072000b0c4a11 */ /* 0x040fe400078008ff */
[----:B------:R-:W-:Y:S01]  /*7ea0*/  SHF.R.S32.HI R81, RZ, 0x5, R7 ;  /* 0x00000005ff517819 */ /* 0x000fe20000011407 */
[----:B------:R-:W0:Y:S01]  /*7eb0*/  LDGDEPBAR ;  /* 0x00000000000079af */ /* 0x000e220000000000 */
[----:B------:R-:W-:Y:S01]  /*7ec0*/  @P4 LEA.HI.X R13, R11, c[0x0][0x1cc], R10, 0x1, P0 ;  /* 0x000073000b0d4a11 */ /* 0x000fe200000f0c0a */
[----:B------:R-:W-:Y:S02]  /*7ed0*/  @P5 IMAD.SHL.U32 R11, R44, 0x2, RZ ;  /* 0x000000022c0b5824 */ /* 0x000fe400078e00ff */
[----:B------:R-:W-:Y:S01]  /*7ee0*/  BAR.SYNC.DEFER_BLOCKING 0x0 ;  /* 0x0000000000007b1d */ /* 0x000fe20000010000 */
[----:B------:R-:W-:-:S05]  /*7ef0*/  ISETP.LT.AND P0, PT, RZ, c[0x0][0x27c], PT ;  /* 0x00009f00ff007a0c */ /* 0x000fca0003f01270 */
        /* <DEDUP_REMOVED lines=13> */
.L_x_341:
[----:B------:R-:W-:Y:S01]  /*7fd0*/  ULDC.U8 UR4, c[0x0][0x298] ;  /* 0x0000a60000047ab9 */ /* 0x000fe20000000000 */
[----:B--2---:R-:W-:Y:S01]  /*7fe0*/  SHF.R.S32.HI R9, RZ, 0x1f, R84 ;  /* 0x0000001fff097819 */ /* 0x004fe20000011454 */
[----:B------:R-:W-:Y:S01]  /*7ff0*/  IMAD.WIDE.U32 R14, R84, c[0x0][0x280], RZ ;  /* 0x0000a000540e7a25 */ /* 0x000fe200078e00ff */
[----:B------:R-:W-:Y:S01]  /*8000*/  ISETP.NE.AND P0, PT, RZ, UR4, PT ;  /* 0x00000004ff007c0c */ /* 0x000fe2000bf05270 */
[----:B------:R-:W-:Y:S01]  /*8010*/  BSSY B2, `(.L_x_342) ;  /* 0x0000765000027945 */ /* 0x000fe20003800000 */
[-C--:B------:R-:W-:Y:S01]  /*8020*/  LEA.HI R77, R80, R83.reuse, RZ, 0x2 ;  /* 0x00000053504d7211 */ /* 0x080fe200078f10ff */
[C---:B------:R-:W-:Y:S02]  /*8030*/  IMAD R19, R9.reuse, c[0x0][0x280], RZ ;  /* 0x0000a00009137a24 */ /* 0x040fe400078e02ff */
[----:B------:R-:W-:Y:S01]  /*8040*/  IMAD R9, R9, c[0x0][0x290], RZ ;  /* 0x0000a40009097a24 */ /* 0x000fe200078e02ff */
[----:B------:R-:W-:Y:S01]  /*8050*/  LOP3.LUT R8, R77, 0xfffffffc, RZ, 0xc0, !PT ;  /* 0xfffffffc4d087812 */ /* 0x000fe200078ec0ff */
[C---:B------:R-:W-:Y:S01]  /*8060*/  IMAD R19, R84.reuse, c[0x0][0x284], R19 ;  /* 0x0000a10054137a24 */ /* 0x040fe200078e0213 */
[----:B------:R-:W-:Y:S01]  /*8070*/  SHF.R.S32.HI R77, RZ, 0x2, R77 ;  /* 0x00000002ff4d7819 */ /* 0x000fe2000001144d */
[----:B------:R-:W-:Y:S01]  /*8080*/  IMAD R16, R84, c[0x0][0x294], R9 ;  /* 0x0000a50054107a24 */ /* 0x000fe200078e0209 */
[----:B------:R-:W-:Y:S01]  /*8090*/  IADD3 R97, -R8, R83, RZ ;  /* 0x0000005308617210 */ /* 0x000fe20007ffe1ff */
[----:B------:R-:W-:Y:S01]  /*80a0*/  IMAD.WIDE.U32 R84, R84, c[0x0][0x290], RZ ;  /* 0x0000a40054547a25 */ /* 0x000fe200078e00ff */
[----:B------:R-:W-:-:S02]  /*80b0*/  IADD3 R8, R77, UR18, RZ ;  /* 0x000000124d087c10 */ /* 0x000fc4000fffe0ff */
[----:B------:R-:W-:Y:S01]  /*80c0*/  IADD3 R19, R19, R15, RZ ;  /* 0x0000000f13137210 */ /* 0x000fe20007ffe0ff */
[----:B------:R-:W-:Y:S01]  /*80d0*/  IMAD.IADD R17, R16, 0x1, R85 ;  /* 0x0000000110117824 */ /* 0x000fe200078e0255 */
[C---:B------:R-:W-:Y:S01]  /*80e0*/  SHF.L.U32 R60, R97.reuse, 0x3, RZ ;  /* 0x00000003613c7819 */ /* 0x040fe200000006ff */
[----:B------:R-:W-:Y:S01]  /*80f0*/  IMAD R9, R97, 0x40, R8 ;  /* 0x0000004061097824 */ /* 0x000fe200078e0208 */
[----:B------:R-:W-:Y:S05]  /*8100*/  @!P0 BRA `(.L_x_343) ;  /* 0x0000393000008947 */ /* 0x000fea0003800000 */
[----:B------:R-:W-:Y:S01]  /*8110*/  PLOP3.LUT P4, PT, PT, PT, UP3, 0x80, 0x0 ;  /* 0x000000000000781c */ /* 0x000fe20003f8f038 */
[----:B------:R-:W-:Y:S01]  /*8120*/  IMAD.MOV.U32 R18, RZ, RZ, R14 ;  /* 0x000000ffff127224 */ /* 0x000fe200078e000e */
[----:B------:R-:W-:Y:S01]  /*8130*/  PLOP3.LUT P0, PT, PT, PT, UP3, 0x80, 0x0 ;  /* 0x000000000000781c */ /* 0x000fe20003f0f038 */
[----:B------:R-:W-:Y:S01]  /*8140*/  BSSY B0, `(.L_x_344) ;  /* 0x0000063000007945 */ /* 0x000fe20003800000 */
[----:B------:R-:W-:Y:S01]  /*8150*/  MOV R16, R84 ;  /* 0x0000005400107202 */ /* 0x000fe20000000f00 */
        /* <DEDUP_REMOVED lines=8> */
[----:B------:R-:W-:Y:S01]  /*81e0*/  @P4 IMAD.HI.U32 R10, R9, c[0x0][0x2c8], RZ ;  /* 0x0000b200090a4a27 */ /* 0x000fe200078e00ff */
[----:B------:R-:W-:Y:S01]  /*81f0*/  CS2R R110, SRZ ;  /* 0x00000000006e7805 */ /* 0x000fe2000001ff00 */
[----:B------:R-:W-:Y:S01]  /*8200*/  CS2R R116, SRZ ;  /* 0x0000000000747805 */ /* 0x000fe2000001ff00 */
[----:B------:R-:W-:Y:S01]  /*8210*/  CS2R R120, SRZ ;  /* 0x0000000000787805 */ /* 0x000fe2000001ff00 */
[----:B------:R-:W-:Y:S01]  /*8220*/  CS2R R108, SRZ ;  /* 0x00000000006c7805 */ /* 0x000fe2000001ff00 */
[----:B------:R-:W-:-:S04]  /*8230*/  @P0 SHF.R.U32.HI R9, RZ, c[0x0][0x2cc], R10 ;  /* 0x0000b300ff090a19 */ /* 0x000fc8000001160a */
[----:B------:R-:W-:Y:S01]  /*8240*/  SHF.R.S32.HI R12, RZ, 0x1f, R9 ;  /* 0x0000001fff0c7819 */ /* 0x000fe20000011409 */
[----:B------:R-:W-:-:S04]  /*8250*/  IMAD.WIDE.U32 R18, R9, c[0x0][0x280], R18 ;  /* 0x0000a00009127a25 */ /* 0x000fc800078e0012 */
[----:B------:R-:W-:Y:S01]  /*8260*/  IMAD R10, R12, c[0x0][0x280], RZ ;  /* 0x0000a0000c0a7a24 */ /* 0x000fe200078e02ff */
[----:B------:R-:W-:Y:S01]  /*8270*/  LEA R14, P4, R18, c[0x0][0x270], 0x1 ;  /* 0x00009c00120e7a11 */ /* 0x000fe200078808ff */
[----:B------:R-:W-:Y:S02]  /*8280*/  IMAD R12, R12, c[0x0][0x290], RZ ;  /* 0x0000a4000c0c7a24 */ /* 0x000fe400078e02ff */
[C---:B------:R-:W-:Y:S02]  /*8290*/  IMAD.WIDE.U32 R16, R9.reuse, c[0x0][0x290], R16 ;  /* 0x0000a40009107a25 */ /* 0x040fe400078e0010 */
[----:B------:R1:W2:Y:S02]  /*82a0*/  SHFL.IDX PT, R20, R14, RZ, 0x1c1f ;  /* 0x001c1fff0e147589 */ /* 0x0002a400000e0000 */
[C---:B------:R-:W-:Y:S02]  /*82b0*/  IMAD R10, R9.reuse, c[0x0][0x284], R10 ;  /* 0x0000a100090a7a24 */ /* 0x040fe400078e020a */
[----:B------:R-:W-:Y:S01]  /*82c0*/  IMAD R9, R9, c[0x0][0x294], R12 ;  /* 0x0000a50009097a24 */ /* 0x000fe200078e020c */
[----:B------:R-:W-:Y:S01]  /*82d0*/  LEA R12, P0, R16, c[0x0][0x288], 0x1 ;  /* 0x0000a200100c7a11 */ /* 0x000fe200078008ff */
[----:B------:R-:W-:-:S03]  /*82e0*/  IMAD.IADD R10, R19, 0x1, R10 ;  /* 0x00000001130a7824 */ /* 0x000fc600078e020a */
[----:B------:R-:W-:Y:S02]  /*82f0*/  IADD3 R9, R17, R9, RZ ;  /* 0x0000000911097210 */ /* 0x000fe40007ffe0ff */
[----:B------:R-:W-:Y:S02]  /*8300*/  LEA.HI.X R15, R18, c[0x0][0x274], R10, 0x1, P4 ;  /* 0x00009d00120f7a11 */ /* 0x000fe400020f0c0a */
[----:B------:R-:W-:Y:S01]  /*8310*/  LEA.HI.X R13, R16, c[0x0][0x28c], R9, 0x1, P0 ;  /* 0x0000a300100d7a11 */ /* 0x000fe200000f0c09 */
[----:B------:R1:W3:Y:S01]  /*8320*/  SHFL.IDX PT, R18, R12, RZ, 0x1c1f ;  /* 0x001c1fff0c127589 */ /* 0x0002e200000e0000 */
[----:B------:R-:W-:Y:S01]  /*8330*/  ISETP.GE.AND P0, PT, R8, UR21, PT ;  /* 0x0000001508007c0c */ /* 0x000fe2000bf06270 */
[----:B------:R-:W-:Y:S02]  /*8340*/  IMAD.SHL.U32 R16, R97, 0x4, RZ ;  /* 0x0000000461107824 */ /* 0x000fe400078e00ff */
[----:B------:R1:W4:Y:S01]  /*8350*/  SHFL.IDX PT, R21, R15, RZ, 0x1c1f ;  /* 0x001c1fff0f157589 */ /* 0x00032200000e0000 */
[----:B------:R-:W-:-:S03]  /*8360*/  CS2R R96, SRZ ;  /* 0x0000000000607805 */ /* 0x000fc6000001ff00 */
[----:B------:R1:W1:Y:S06]  /*8370*/  SHFL.IDX PT, R19, R13, RZ, 0x1c1f ;  /* 0x001c1fff0d137589 */ /* 0x00026c00000e0000 */
[----:B------:R-:W-:Y:S05]  /*8380*/  @P0 BRA `(.L_x_345) ;  /* 0x000003e000000947 */ /* 0x000fea0003800000 */
[C---:B--2---:R-:W-:Y:S01]  /*8390*/  IADD3 R9, R16.reuse, 0x10, RZ ;  /* 0x0000001010097810 */ /* 0x044fe20007ffe0ff */
[----:B------:R-:W-:Y:S01]  /*83a0*/  CS2R R104, SRZ ;  /* 0x0000000000687805 */ /* 0x000fe2000001ff00 */
[C---:B------:R-:W-:Y:S01]  /*83b0*/  ISETP.GE.AND P4, PT, R16.reuse, c[0x0][0x27c], PT ;  /* 0x00009f0010007a0c */ /* 0x040fe20003f86270 */
[----:B------:R-:W-:Y:S01]  /*83c0*/  CS2R R108, SRZ ;  /* 0x00000000006c7805 */ /* 0x000fe2000001ff00 */
[----:B------:R-:W-:Y:S01]  /*83d0*/  ISETP.GE.AND P0, PT, R9, c[0x0][0x27c], PT ;  /* 0x00009f0009007a0c */ /* 0x000fe20003f06270 */
[----:B------:R-:W-:Y:S01]  /*83e0*/  CS2R R122, SRZ ;  /* 0x00000000007a7805 */ /* 0x000fe2000001ff00 */
[----:B------:R-:W-:Y:S01]  /*83f0*/  CS2R R120, SRZ ;  /* 0x0000000000787805 */ /* 0x000fe2000001ff00 */
[----:B------:R-:W-:-:S02]  /*8400*/  IADD3 R11, R16, 0x30, RZ ;  /* 0x00000030100b7810 */ /* 0x000fc40007ffe0ff */
[----:B------:R-:W-:-:S06]  /*8410*/  IADD3 R17, R16, 0x20, RZ ;  /* 0x0000002010117810 */ /* 0x000fcc0007ffe0ff */
[C---:B----4-:R-:W-:Y:S02]  /*8420*/  @!P4 IMAD.WIDE R28, R16.reuse, 0x2, R20 ;  /* 0x00000002101cc825 */ /* 0x050fe400078e0214 */
[----:B------:R-:W-:Y:S02]  /*8430*/  @!P0 SHF.R.S32.HI R10, RZ, 0x1f, R9 ;  /* 0x0000001fff0a8819 */ /* 0x000fe40000011409 */
[----:B-1-3--:R-:W-:Y:S01]  /*8440*/  @!P4 IMAD.WIDE R24, R16, 0x2, R18 ;  /* 0x000000021018c825 */ /* 0x00afe200078e0212 */
[----:B------:R1:W5:Y:S01]  /*8450*/  @!P4 LD.E.64 R104, [R28.64] ;  /* 0x0000001c1c68c980 */ /* 0x000362000c101b00 */
[----:B------:R-:W-:Y:S02]  /*8460*/  @!P0 LEA.HI R9, R10, R9, RZ, 0x2 ;  /* 0x000000090a098211 */ /* 0x000fe400078f10ff */
[----:B------:R-:W-:Y:S01]  /*8470*/  ISETP.GE.AND P5, PT, R11, c[0x0][0x27c], PT ;  /* 0x00009f000b007a0c */ /* 0x000fe20003fa6270 */
[----:B------:R2:W5:Y:S01]  /*8480*/  @!P4 LD.E.64 R108, [R24.64] ;  /* 0x0000001c186cc980 */ /* 0x000562000c101b00 */
[----:B------:R-:W-:-:S02]  /*8490*/  @!P0 LOP3.LUT R9, R9, 0xfffffffc, RZ, 0xc0, !PT ;  /* 0xfffffffc09098812 */ /* 0x000fc400078ec0ff */
[----:B------:R-:W-:-:S03]  /*84a0*/  IADD3 R10, R16, 0x40, RZ ;  /* 0x00000040100a7810 */ /* 0x000fc60007ffe0ff */
        /* <DEDUP_REMOVED lines=8> */
[----:B--2---:R-:W-:-:S09]  /*8530*/  @!P5 SHF.R.S32.HI R24, RZ, 0x1f, R11 ;  /* 0x0000001fff18d819 */ /* 0x004fd2000001140b */
[----:B-1----:R-:W-:Y:S02]  /*8540*/  @!P6 SHF.R.S32.HI R28, RZ, 0x1f, R17 ;  /* 0x0000001fff1ce819 */ /* 0x002fe40000011411 */
[----:B------:R-:W-:Y:S02]  /*8550*/  @!P5 LEA.HI R11, R24, R11, RZ, 0x2 ;  /* 0x0000000b180bd211 */ /* 0x000fe400078f10ff */
[----:B------:R-:W-:Y:S02]  /*8560*/  @!P6 LEA.HI R17, R28, R17, RZ, 0x2 ;  /* 0x000000111c11e211 */ /* 0x000fe400078f10ff */
[----:B---3--:R-:W-:Y:S02]  /*8570*/  @!P4 SHF.R.S32.HI R23, RZ, 0x1f, R10 ;  /* 0x0000001fff17c819 */ /* 0x008fe4000001140a */
[----:B------:R-:W-:Y:S02]  /*8580*/  @!P0 SHF.R.S32.HI R22, RZ, 0x1f, R9 ;  /* 0x0000001fff168819 */ /* 0x000fe40000011409 */
[----:B------:R-:W-:-:S02]  /*8590*/  @!P4 LEA.HI R10, R23, R10, RZ, 0x2 ;  /* 0x0000000a170ac211 */ /* 0x000fc400078f10ff */
[----:B------:R-:W-:Y:S02]  /*85a0*/  @!P0 LEA.HI R9, R22, R9, RZ, 0x2 ;  /* 0x0000000916098211 */ /* 0x000fe400078f10ff */
[----:B------:R-:W-:Y:S02]  /*85b0*/  @!P5 LOP3.LUT R11, R11, 0xfffffffc, RZ, 0xc0, !PT ;  /* 0xfffffffc0b0bd812 */ /* 0x000fe400078ec0ff */
[----:B------:R-:W-:Y:S02]  /*85c0*/  @!P4 LOP3.LUT R10, R10, 0xfffffffc, RZ, 0xc0, !PT ;  /* 0xfffffffc0a0ac812 */ /* 0x000fe400078ec0ff */
[----:B------:R-:W-:Y:S02]  /*85d0*/  @!P6 LOP3.LUT R17, R17, 0xfffffffc, RZ, 0xc0, !PT ;  /* 0xfffffffc1111e812 */ /* 0x000fe400078ec0ff */
[----:B------:R-:W-:Y:S01]  /*85e0*/  @!P0 LOP3.LUT R9, R9, 0xfffffffc, RZ, 0xc0, !PT ;  /* 0xfffffffc09098812 */ /* 0x000fe200078ec0ff */
[C-C-:B------:R-:W-:Y:S01]  /*85f0*/  @!P5 IMAD.WIDE R28, R11.reuse, 0x2, R20.reuse ;  /* 0x000000020b1cd825 */ /* 0x140fe200078e0214 */
[----:B------:R-:W-:Y:S01]  /*8600*/  CS2R R118, SRZ ;  /* 0x0000000000767805 */ /* 0x000fe2000001ff00 */
[----:B------:R-:W-:Y:S01]  /*8610*/  CS2R R116, SRZ ;  /* 0x0000000000747805 */ /* 0x000fe2000001ff00 */
[----:B------:R-:W-:Y:S01]  /*8620*/  CS2R R112, SRZ ;  /* 0x0000000000707805 */ /* 0x000fe2000001ff00 */
[----:B------:R-:W-:Y:S01]  /*8630*/  @!P4 IMAD.WIDE R22, R10, 0x2, R20 ;  /* 0x000000020a16c825 */ /* 0x000fe200078e0214 */
[----:B------:R-:W-:Y:S01]  /*8640*/  CS2R R110, SRZ ;  /* 0x00000000006e7805 */ /* 0x000fe2000001ff00 */
[----:B------:R-:W-:Y:S01]  /*8650*/  CS2R R98, SRZ ;  /* 0x0000000000627805 */ /* 0x000fe2000001ff00 */
[----:B------:R-:W-:Y:S01]  /*8660*/  CS2R R90, SRZ ;  /* 0x00000000005a7805 */ /* 0x000fe2000001ff00 */
[----:B------:R-:W-:Y:S01]  /*8670*/  @!P5 IMAD.WIDE R24, R11, 0x2, R18 ;  /* 0x000000020b18d825 */ /* 0x000fe200078e0212 */
[----:B------:R-:W-:Y:S01]  /*8680*/  CS2R R96, SRZ ;  /* 0x0000000000607805 */ /* 0x000fe2000001ff00 */
[----:B------:R-:W-:Y:S01]  /*8690*/  CS2R R88, SRZ ;  /* 0x0000000000587805 */ /* 0x000fe2000001ff00 */
[----:B------:R1:W5:Y:S01]  /*86a0*/  @!P5 LD.E.64 R112, [R28.64] ;  /* 0x0000001c1c70d980 */ /* 0x000362000c101b00 */
[----:B----4-:R-:W-:-:S03]  /*86b0*/  @!P6 IMAD.WIDE R30, R17, 0x2, R20 ;  /* 0x00000002111ee825 */ /* 0x010fc600078e0214 */
[----:B------:R1:W5:Y:S01]  /*86c0*/  @!P5 LD.E.64 R110, [R24.64] ;  /* 0x0000001c186ed980 */ /* 0x000362000c101b00 */
[----:B------:R-:W-:-:S03]  /*86d0*/  @!P6 IMAD.WIDE R32, R17, 0x2, R18 ;  /* 0x000000021120e825 */ /* 0x000fc600078e0212 */
[----:B------:R1:W5:Y:S01]  /*86e0*/  @!P6 LD.E.64 R118, [R30.64] ;  /* 0x0000001c1e76e980 */ /* 0x000362000c101b00 */
[----:B------:R-:W-:-:S03]  /*86f0*/  @!P4 IMAD.WIDE R10, R10, 0x2, R18 ;  /* 0x000000020a0ac825 */ /* 0x000fc600078e0212 */
[----:B------:R1:W5:Y:S01]  /*8700*/  @!P6 LD.E.64 R116, [R32.64] ;  /* 0x0000001c2074e980 */ /* 0x000362000c101b00 */
[----:B------:R-:W-:-:S03]  /*8710*/  @!P0 IMAD.WIDE R20, R9, 0x2, R20 ;  /* 0x0000000209148825 */ /* 0x000fc600078e0214 */
[----:B------:R1:W5:Y:S01]  /*8720*/  @!P4 LD.E.64 R98, [R22.64] ;  /* 0x0000001c1662c980 */ /* 0x000362000c101b00 */
[----:B------:R-:W-:-:S03]  /*8730*/  @!P0 IMAD.WIDE R18, R9, 0x2, R18 ;  /* 0x0000000209128825 */ /* 0x000fc600078e0212 */
[----:B------:R1:W5:Y:S04]  /*8740*/  @!P0 LD.E.64 R90, [R20.64] ;  /* 0x0000001c145a8980 */ /* 0x000368000c101b00 */
[----:B------:R1:W5:Y:S04]  /*8750*/  @!P4 LD.E.64 R96, [R10.64] ;  /* 0x0000001c0a60c980 */ /* 0x000368000c101b00 */
[----:B------:R1:W5:Y:S02]  /*8760*/  @!P0 LD.E.64 R88, [R18.64] ;  /* 0x0000001c12588980 */ /* 0x000364000c101b00 */
.L_x_345:
[----:B--2---:R-:W-:Y:S05]  /*8770*/  BSYNC B0 ;  /* 0x0000000000007941 */ /* 0x004fea0003800000 */
.L_x_344:
[----:B------:R-:W-:Y:S01]  /*8780*/  IADD3 R9, R8, 0x40, RZ ;  /* 0x0000004008097810 */ /* 0x000fe20007ffe0ff */
[----:B-----5:R-:W-:Y:S01]  /*8790*/  IMAD.MOV.U32 R8, RZ, RZ, R90 ;  /* 0x000000ffff087224 */ /* 0x020fe200078e005a */
[----:B-1----:R-:W1:Y:S01]  /*87a0*/  SHFL.IDX PT, R23, R15, 0x1, 0x1c1f ;  /* 0x003c1f000f177f89 */ /* 0x002e6200000e0000 */
[----:B------:R-:W-:Y:S01]  /*87b0*/  IMAD.MOV.U32 R10, RZ, RZ, R98 ;  /* 0x000000ffff0a7224 */ /* 0x000fe200078e0062 */
[----:B------:R-:W-:Y:S01]  /*87c0*/  ISETP.GE.AND P0, PT, R9, UR21, PT ;  /* 0x0000001509007c0c */ /* 0x000fe2000bf06270 */
        /* <DEDUP_REMOVED lines=41> */
[----:B------:R-:W2:Y:S01]  /*8a60*/  SHFL.IDX PT, R22, R14, 0x1, 0x1c1f ;  /* 0x003c1f000e167f89 */ /* 0x000ea200000e0000 */
[----:B------:R-:W-:Y:S01]  /*8a70*/  IMAD.MOV.U32 R8, RZ, RZ, R109 ;  /* 0x000000ffff087224 */ /* 0x000fe200078e006d */
[----:B------:R-:W-:Y:S01]  /*8a80*/  BSSY B0, `(.L_x_346) ;  /* 0x0000051000007945 */ /* 0x000fe20003800000 */
[----:B------:R-:W-:Y:S01]  /*8a90*/  PRMT R93, R11, 0x7610, R93 ;  /* 0x000076100b5d7816 */ /* 0x000fe2000000005d */
[----:B----4-:R-:W4:Y:S01]  /*8aa0*/  SHFL.IDX PT, R21, R13, 0x1, 0x1c1f ;  /* 0x003c1f000d157f89 */ /* 0x010f2200000e0000 */
[----:B------:R-:W-:Y:S01]  /*8ab0*/  PRMT R92, R10, 0x7610, R92 ;  /* 0x000076100a5c7816 */ /* 0x000fe2000000005c */
[----:B------:R-:W-:Y:S01]  /*8ac0*/  CS2R R54, SRZ ;  /* 0x0000000000367805 */ /* 0x000fe2000001ff00 */
[----:B------:R-:W-:Y:S01]  /*8ad0*/  PRMT R100, R9, 0x7610, R100 ;  /* 0x0000761009647816 */ /* 0x000fe20000000064 */
[----:B------:R3:W1:Y:S01]  /*8ae0*/  SHFL.IDX PT, R20, R12, 0x1, 0x1c1f ;  /* 0x003c1f000c147f89 */ /* 0x00066200000e0000 */
        /* <DEDUP_REMOVED lines=10> */
[----:B---3--:R-:W-:Y:S01]  /*8b90*/  PRMT R12, R12, 0x5410, R8 ;  /* 0x000054100c0c7816 */ /* 0x008fe20000000008 */
[----:B------:R-:W-:Y:S05]  /*8ba0*/  @P0 BRA `(.L_x_347) ;  /* 0x000003e000000947 */ /* 0x000fea0003800000 */
[C---:B-12-4-:R-:W-:Y:S01]  /*8bb0*/  IADD3 R8, R16.reuse, 0x10, RZ ;  /* 0x0000001010087810 */ /* 0x056fe20007ffe0ff */
        /* <DEDUP_REMOVED lines=11> */
[C---:B------:R-:W-:Y:S01]  /*8c70*/  @!P4 IMAD.WIDE R10, R16.reuse, 0x2, R20 ;  /* 0x00000002100ac825 */ /* 0x040fe200078e0214 */
[----:B------:R-:W-:Y:S01]  /*8c80*/  IADD3 R13, R16, 0x50, RZ ;  /* 0x00000050100d7810 */ /* 0x000fe20007ffe0ff */
[----:B------:R1:W5:Y:S01]  /*8c90*/  @!P4 LD.E.64 R86, [R26.64] ;  /* 0x0000001c1a56c980 */ /* 0x000362000c101b00 */
[----:B------:R-:W-:Y:S02]  /*8ca0*/  @!P0 LEA.HI R9, R9, R8, RZ, 0x2 ;  /* 0x0000000809098211 */ /* 0x000fe400078f10ff */
[----:B------:R-:W-:Y:S01]  /*8cb0*/  ISETP.GE.AND P6, PT, R18, c[0x0][0x27c], PT ;  /* 0x00009f0012007a0c */ /* 0x000fe20003fc6270 */
[----:B------:R2:W5:Y:S01]  /*8cc0*/  @!P4 LD.E.64 R78, [R10.64] ;  /* 0x0000001c0a4ec980 */ /* 0x000562000c101b00 */
[----:B------:R-:W-:-:S05]  /*8cd0*/  @!P0 LOP3.LUT R9, R9, 0xfffffffc, RZ, 0xc0, !PT ;  /* 0xfffffffc09098812 */ /* 0x000fca00078ec0ff */
[----:B------:R-:W-:-:S04]  /*8ce0*/  @!P0 IMAD.WIDE R24, R9, 0x2, R22 ;  /* 0x0000000209188825 */ /* 0x000fc800078e0216 */
[----:B------:R-:W-:Y:S01]  /*8cf0*/  @!P0 IMAD.WIDE R8, R9, 0x2, R20 ;  /* 0x0000000209088825 */ /* 0x000fe200078e0214 */
[----:B------:R3:W5:Y:S01]  /*8d00*/  @!P0 LD.E.64 R74, [R24.64] ;  /* 0x0000001c184a8980 */ /* 0x000762000c101b00 */
[----:B------:R-:W-:Y:S02]  /*8d10*/  ISETP.GE.AND P5, PT, R15, c[0x0][0x27c], PT ;  /* 0x00009f000f007a0c */ /* 0x000fe40003fa6270 */
[----:B------:R-:W-:Y:S01]  /*8d20*/  ISETP.GE.AND P4, PT, R14, c[0x0][0x27c], PT ;  /* 0x00009f000e007a0c */ /* 0x000fe20003f86270 */
[----:B------:R4:W5:Y:S01]  /*8d30*/  @!P0 LD.E.64 R72, [R8.64] ;  /* 0x0000001c08488980 */ /* 0x000962000c101b00 */
[----:B------:R-:W-:Y:S02]  /*8d40*/  ISETP.GE.AND P0, PT, R13, c[0x0][0x27c], PT ;  /* 0x00009f000d007a0c */ /* 0x000fe40003f06270 */
[----:B--2---:R-:W-:-:S07]  /*8d50*/  @!P6 SHF.R.S32.HI R11, RZ, 0x1f, R18 ;  /* 0x0000001fff0be819 */ /* 0x004fce0000011412 */
[----:B------:R-:W-:Y:S02]  /*8d60*/  @!P5 SHF.R.S32.HI R10, RZ, 0x1f, R15 ;  /* 0x0000001fff0ad819 */ /* 0x000fe4000001140f */
[----:B------:R-:W-:Y:S02]  /*8d70*/  @!P6 LEA.HI R11, R11, R18, RZ, 0x2 ;  /* 0x000000120b0be211 */ /* 0x000fe400078f10ff */
[----:B------:R-:W-:Y:S02]  /*8d80*/  @!P5 LEA.HI R10, R10, R15, RZ, 0x2 ;  /* 0x0000000f0a0ad211 */ /* 0x000fe400078f10ff */
[----:B----4-:R-:W-:Y:S02]  /*8d90*/  @!P4 SHF.R.S32.HI R9, RZ, 0x1f, R14 ;  /* 0x0000001fff09c819 */ /* 0x010fe4000001140e */
[----:B------:R-:W-:Y:S02]  /*8da0*/  @!P0 SHF.R.S32.HI R8, RZ, 0x1f, R13 ;  /* 0x0000001fff088819 */ /* 0x000fe4000001140d */
[----:B------:R-:W-:-:S02]  /*8db0*/  @!P4 LEA.HI R9, R9, R14, RZ, 0x2 ;  /* 0x0000000e0909c211 */ /* 0x000fc400078f10ff */
[----:B------:R-:W-:Y:S02]  /*8dc0*/  @!P0 LEA.HI R8, R8, R13, RZ, 0x2 ;  /* 0x0000000d08088211 */ /* 0x000fe400078f10ff */
[----:B------:R-:W-:Y:S02]  /*8dd0*/  @!P6 LOP3.LUT R11, R11, 0xfffffffc, RZ, 0xc0, !PT ;  /* 0xfffffffc0b0be812 */ /* 0x000fe400078ec0ff */
[----:B------:R-:W-:Y:S02]  /*8de0*/  @!P5 LOP3.LUT R10, R10, 0xfffffffc, RZ, 0xc0, !PT ;  /* 0xfffffffc0a0ad812 */ /* 0x000fe400078ec0ff */
[----:B------:R-:W-:Y:S02]  /*8df0*/  @!P4 LOP3.LUT R9, R9, 0xfffffffc, RZ, 0xc0, !PT ;  /* 0xfffffffc0909c812 */ /* 0x000fe400078ec0ff */
[----:B------:R-:W-:Y:S01]  /*8e00*/  @!P0 LOP3.LUT R8, R8, 0xfffffffc, RZ, 0xc0, !PT ;  /* 0xfffffffc08088812 */ /* 0x000fe200078ec0ff */
[--C-:B------:R-:W-:Y:S01]  /*8e10*/  @!P6 IMAD.WIDE R30, R11, 0x2, R22.reuse ;  /* 0x000000020b1ee825 */ /* 0x100fe200078e0216 */
[----:B------:R-:W-:Y:S01]  /*8e20*/  CS2R R66, SRZ ;  /* 0x0000000000427805 */ /* 0x000fe2000001ff00 */
[----:B------:R-:W-:Y:S01]  /*8e30*/  CS2R R64, SRZ ;  /* 0x0000000000407805 */ /* 0x000fe2000001ff00 */
[----:B------:R-:W-:Y:S01]  /*8e40*/  CS2R R58, SRZ ;  /* 0x00000000003a7805 */ /* 0x000fe2000001ff00 */
[--C-:B------:R-:W-:Y:S01]  /*8e50*/  @!P5 IMAD.WIDE R28, R10, 0x2, R22.reuse ;  /* 0x000000020a1cd825 */ /* 0x100fe200078e0216 */
[----:B------:R-:W-:Y:S01]  /*8e60*/  CS2R R56, SRZ ;  /* 0x0000000000387805 */ /* 0x000fe2000001ff00 */
[----:B------:R-:W-:Y:S01]  /*8e70*/  CS2R R54, SRZ ;  /* 0x0000000000367805 */ /* 0x000fe2000001ff00 */
[----:B-1----:R-:W-:Y:S01]  /*8e80*/  CS2R R26, SRZ ;  /* 0x00000000001a7805 */ /* 0x002fe2000001ff00 */
[--C-:B------:R-:W-:Y:S01]  /*8e90*/  @!P4 IMAD.WIDE R14, R9, 0x2, R22.reuse ;  /* 0x00000002090ec825 */ /* 0x100fe200078e0216 */
[----:B------:R-:W-:Y:S01]  /*8ea0*/  CS2R R48, SRZ ;  /* 0x0000000000307805 */ /* 0x000fe2000001ff00 */
[----:B---3--:R-:W-:Y:S01]  /*8eb0*/  CS2R R24, SRZ ;  /* 0x0000000000187805 */ /* 0x008fe2000001ff00 */
        /* <DEDUP_REMOVED lines=13> */
.L_x_347:
[----:B-12-4-:R-:W-:Y:S05]  /*8f90*/  BSYNC B0 ;  /* 0x0000000000007941 */ /* 0x016fea0003800000 */
.L_x_346:
[----:B-----5:R-:W-:Y:S01]  /*8fa0*/  IMAD.MOV.U32 R8, RZ, RZ, R27 ;  /* 0x000000ffff087224 */ /* 0x020fe200078e001b */
[----:B------:R-:W-:Y:S01]  /*8fb0*/  UIADD3 UR4, -UR18, UR21, URZ ;  /* 0x0000001512047290 */ /* 0x000fe2000fffe13f */
[----:B------:R-:W-:Y:S01]  /*8fc0*/  IMAD.MOV.U32 R10, RZ, RZ, R26 ;  /* 0x000000ffff0a7224 */ /* 0x000fe200078e001a */
[----:B------:R-:W-:-:S04]  /*8fd0*/  DEPBAR.LE SB0, 0x1 ;  /* 0x000080400000791a */ /* 0x000fc80000000000 */
[----:B------:R-:W-:Y:S01]  /*8fe0*/  PRMT R14, R8, 0x7610, R14 ;  /* 0x00007610080e7816 */ /* 0x000fe2000000000e */
[----:B------:R-:W-:Y:S01]  /*8ff0*/  IMAD.MOV.U32 R8, RZ, RZ, R58 ;  /* 0x000000ffff087224 */ /* 0x000fe200078e003a */
[----:B------:R-:W-:Y:S01]  /*9000*/  PRMT R15, R10, 0x7610, R15 ;  /* 0x000076100a0f7816 */ /* 0x000fe2000000000f */
[----:B------:R-:W-:Y:S01]  /*9010*/  IMAD.MOV.U32 R10, RZ, RZ, R55 ;  /* 0x000000ffff0a7224 */ /* 0x000fe200078e0037 */
[----:B------:R-:W-:Y:S01]  /*9020*/  UISETP.LT.AND UP0, UPT, UR4, 0x80, UPT ;  /* 0x000000800400788c */ /* 0x000fe2000bf01270 */
        /* <DEDUP_REMOVED lines=19> */
[----:B------:R-:W-:Y:S01]  /*9160*/  SHF.R.S32.HI R10, RZ, 0x1f, R77 ;  /* 0x0000001fff0a7819 */ /* 0x000fe2000001144d */
[----:B------:R-:W-:Y:S01]  /*9170*/  USEL UR4, UR4, 0x80, UP0 ;  /* 0x0000008004047887 */ /* 0x000fe20008000000 */
[----:B------:R-:W-:Y:S01]  /*9180*/  PRMT R13, R8, 0x7610, R13 ;  /* 0x00007610080d7816 */ /* 0x000fe2000000000d */
[----:B------:R-:W-:Y:S01]  /*9190*/  IMAD.MOV.U32 R8, RZ, RZ, R49 ;  /* 0x000000ffff087224 */ /* 0x000fe200078e0031 */
[----:B------:R-:W-:Y:S01]  /*91a0*/  LEA.HI R10, R10, R77, RZ, 0x3 ;  /* 0x0000004d0a0a7211 */ /* 0x000fe200078f18ff */
[----:B------:R-:W-:Y:S01]  /*91b0*/  BSSY B1, `(.L_x_348) ;  /* 0x0000155000017945 */ /* 0x000fe20003800000 */
[----:B------:R-:W-:Y:S01]  /*91c0*/  PRMT R39, R9, 0x7610, R39 ;  /* 0x0000761009277816 */ /* 0x000fe20000000027 */
[----:B------:R-:W-:Y:S01]  /*91d0*/  IMAD.MOV.U32 R9, RZ, RZ, R48 ;  /* 0x000000ffff097224 */ /* 0x000fe200078e0030 */
[----:B------:R-:W-:-:S02]  /*91e0*/  LOP3.LUT R10, R10, 0xfffffff8, RZ, 0xc0, !PT ;  /* 0xfffffff80a0a7812 */ /* 0x000fc400078ec0ff */
[----:B------:R-:W-:Y:S01]  /*91f0*/  PRMT R19, R8, 0x7610, R19 ;  /* 0x0000761008137816 */ /* 0x000fe20000000013 */
[----:B------:R-:W-:Y:S01]  /*9200*/  IMAD.MOV.U32 R8, RZ, RZ, R56 ;  /* 0x000000ffff087224 */ /* 0x000fe200078e0038 */
[----:B------:R-:W-:Y:S01]  /*9210*/  PRMT R20, R9, 0x7610, R20 ;  /* 0x0000761009147816 */ /* 0x000fe20000000014 */
[----:B------:R-:W-:Y:S01]  /*9220*/  IMAD.IADD R9, R77, 0x1, -R10 ;  /* 0x000000014d097824 */ /* 0x000fe200078e0a0a */
[----:B------:R-:W-:Y:S01]  /*9230*/  PRMT R12, R11, 0x7610, R12 ;  /* 0x000076100b0c7816 */ /* 0x000fe2000000000c */
[----:B------:R-:W-:Y:S01]  /*9240*/  IMAD.MOV.U32 R11, RZ, RZ, R57 ;  /* 0x000000ffff0b7224 */ /* 0x000fe200078e0039 */
[----:B------:R-:W-:Y:S01]  /*9250*/  PRMT R28, R8, 0x7610, R28 ;  /* 0x00007610081c7816 */ /* 0x000fe2000000001c */
[C---:B------:R-:W-:Y:S01]  /*9260*/  IMAD.SHL.U32 R8, R9.reuse, 0x40, RZ ;  /* 0x0000004009087824 */ /* 0x040fe200078e00ff */
[----:B------:R-:W-:Y:S01]  /*9270*/  BAR.SYNC.DEFER_BLOCKING 0x0 ;  /* 0x0000000000007b1d */ /* 0x000fe20000010000 */
[----:B------:R-:W-:Y:S01]  /*9280*/  LOP3.LUT P4, RZ, R9, 0x4, RZ, 0xc0, !PT ;  /* 0x0000000409ff7812 */ /* 0x000fe2000788c0ff */
[----:B------:R-:W-:Y:S01]  /*9290*/  IMAD.MOV.U32 R10, RZ, RZ, R64 ;  /* 0x000000ffff0a7224 */ /* 0x000fe200078e0040 */
[----:B------:R-:W-:-:S02]  /*92a0*/  PRMT R23, R11, 0x7610, R23 ;  /* 0x000076100b177816 */ /* 0x000fc40000000017 */
[----:B------:R-:W-:Y:S01]  /*92b0*/  LOP3.LUT R9, R8, 0x1c0, RZ, 0xc0, !PT ;  /* 0x000001c008097812 */ /* 0x000fe200078ec0ff */
[----:B------:R-:W-:Y:S01]  /*92c0*/  IMAD.MOV.U32 R8, RZ, RZ, R72 ;  /* 0x000000ffff087224 */ /* 0x000fe200078e0048 */
[----:B------:R-:W-:Y:S02]  /*92d0*/  ISETP.GE.AND P0, PT, R77, UR4, PT ;  /* 0x000000044d007c0c */ /* 0x000fe4000bf06270 */
[----:B------:R-:W-:Y:S02]  /*92e0*/  LOP3.LUT R11, R9, 0x18, R60, 0xf8, !PT ;  /* 0x00000018090b7812 */ /* 0x000fe400078ef83c */
[----:B------:R-:W-:Y:S01]  /*92f0*/  SHF.R.U32.HI R18, RZ, 0x3, R9 ;  /* 0x00000003ff127819 */ /* 0x000fe20000011609 */
[----:B------:R-:W-:Y:S01]  /*9300*/  IMAD.MOV.U32 R9, RZ, RZ, R65 ;  /* 0x000000ffff097224 */ /* 0x000fe200078e0041 */
[----:B------:R-:W-:Y:S01]  /*9310*/  PRMT R31, R10, 0x7610, R31 ;  /* 0x000076100a1f7816 */ /* 0x000fe2000000001f */
[----:B------:R-:W-:Y:S01]  /*9320*/  IMAD.MOV.U32 R10, RZ, RZ, R73 ;  /* 0x000000ffff0a7224 */ /* 0x000fe200078e0049 */
[----:B------:R-:W-:-:S02]  /*9330*/  LOP3.LUT R18, R11, R18, RZ, 0x3c, !PT ;  /* 0x000000120b127212 */ /* 0x000fc400078e3cff */
[----:B------:R-:W-:Y:S01]  /*9340*/  PRMT R34, R9, 0x7610, R34 ;  /* 0x0000761009227816 */ /* 0x000fe20000000022 */
[----:B------:R-:W-:Y:S01]  /*9350*/  IMAD.MOV.U32 R9, RZ, RZ, R78 ;  /* 0x000000ffff097224 */ /* 0x000fe200078e004e */
[----:B------:R-:W-:Y:S01]  /*9360*/  PRMT R38, R8, 0x7610, R38 ;  /* 0x0000761008267816 */ /* 0x000fe20000000026 */
[----:B------:R-:W-:Y:S01]  /*9370*/  IMAD R18, R81, 0x200, R18 ;  /* 0x0000020051127824 */ /* 0x000fe200078e0212 */
[----:B------:R-:W-:Y:S01]  /*9380*/  PRMT R37, R10, 0x7610, R37 ;  /* 0x000076100a257816 */ /* 0x000fe20000000025 */
[----:B------:R-:W-:Y:S01]  /*9390*/  IMAD.MOV.U32 R8, RZ, RZ, R79 ;  /* 0x000000ffff087224 */ /* 0x000fe200078e004f */
[----:B------:R-:W-:Y:S02]  /*93a0*/  PRMT R42, R9, 0x7610, R42 ;  /* 0x00007610092a7816 */ /* 0x000fe4000000002a */
[C---:B------:R-:W-:Y:S02]  /*93b0*/  IADD3 R17, R18.reuse, 0x20, RZ ;  /* 0x0000002012117810 */ /* 0x040fe40007ffe0ff */
[----:B------:R-:W-:-:S02]  /*93c0*/  @P4 IADD3 R17, R18, -0x20, RZ ;  /* 0xffffffe012114810 */ /* 0x000fc40007ffe0ff */
[----:B------:R-:W-:Y:S02]  /*93d0*/  PRMT R41, R8, 0x7610, R41 ;  /* 0x0000761008297816 */ /* 0x000fe40000000029 */
[----:B------:R-:W-:Y:S02]  /*93e0*/  LEA R18, R18, 0xc100, 0x1 ;  /* 0x0000c10012127811 */ /* 0x000fe400078e08ff */
[----:B------:R-:W-:Y:S01]  /*93f0*/  LEA R17, R17, 0xc100, 0x1 ;  /* 0x0000c10011117811 */ /* 0x000fe200078e08ff */
[----:B------:R-:W-:Y:S05]  /*9400*/  @P0 BRA `(.L_x_349) ;  /* 0x000012f000000947 */ /* 0x000fea0003800000 */
[----:B------:R-:W-:Y:S01]  /*9410*/  ISETP.GE.AND P0, PT, R16, c[0x0][0x27c], PT ;  /* 0x00009f0010007a0c */ /* 0x000fe20003f06270 */
[----:B------:R-:W-:-:S12]  /*9420*/  BSSY B0, `(.L_x_350) ;  /* 0x0000030000007945 */ /* 0x000fd80003800000 */
[----:B------:R-:W-:Y:S05]  /*9430*/  @P0 BRA `(.L_x_351) ;  /* 0x000002e000000947 */ /* 0x000fea0003800000 */
[----:B------:R-:W1:Y:S01]  /*9440*/  LDS.128 R8, [R18] ;  /* 0x0000000012087984 */ /* 0x000e620000000c00 */
[----:B------:R-:W-:Y:S02]  /*9450*/  SHF.R.U32.HI R60, RZ, 0x10, R105 ;  /* 0x00000010ff3c7819 */ /* 0x000fe40000011669 */
[----:B------:R-:W-:Y:S02]  /*9460*/  SHF.R.U32.HI R103, RZ, 0x10, R109 ;  /* 0x00000010ff677819 */ /* 0x000fe4000001166d */
[----:B------:R-:W-:Y:S02]  /*9470*/  SHF.R.U64 R107, R104, 0x10, R105 ;  /* 0x00000010686b7819 */ /* 0x000fe40000001269 */
[----:B------:R-:W-:Y:S02]  /*9480*/  PRMT R101, R101, 0x5410, R60 ;  /* 0x0000541065657816 */ /* 0x000fe4000000003c */
[----:B------:R-:W-:Y:S02]  /*9490*/  PRMT R60, R12, 0x5432, R103 ;  /* 0x000054320c3c7816 */ /* 0x000fe40000000067 */
[----:B------:R-:W-:-:S02]  /*94a0*/  SHF.R.U64 R105, R108, 0x10, R109 ;  /* 0x000000106c697819 */ /* 0x000fc4000000126d */
[----:B------:R-:W-:Y:S02]  /*94b0*/  PRMT R102, R102, 0x5410, R107 ;  /* 0x0000541066667816 */ /* 0x000fe4000000006b */
[----:B------:R-:W-:Y:S02]  /*94c0*/  PRMT R100, R100, 0x5410, R105 ;  /* 0x0000541064647816 */ /* 0x000fe40000000069 */
[----:B------:R-:W-:Y:S02]  /*94d0*/  LOP3.LUT R109, R101, 0xffff0000, RZ, 0xc0, !PT ;  /* 0xffff0000656d7812 */ /* 0x000fe400078ec0ff */
[----:B------:R-:W-:Y:S02]  /*94e0*/  LOP3.LUT R115, R102, 0xffff0000, RZ, 0xc0, !PT ;  /* 0xffff000066737812 */ /* 0x000fe400078ec0ff */
[----:B-1----:R-:W-:Y:S01]  /*94f0*/  SHF.L.U32 R108, R8, 0x10, RZ ;  /* 0x00000010086c7819 */ /* 0x002fe200000006ff */
[----:B------:R-:W-:Y:S01]  /*9500*/  IMAD.U32 R104, R10, 0x10000, RZ ;  /* 0x000100000a687824 */ /* 0x000fe200078e00ff */
[----:B------:R-:W-:Y:S01]  /*9510*/  LOP3.LUT R107, R8, 0xffff0000, RZ, 0xc0, !PT ;  /* 0xffff0000086b7812 */ /* 0x000fe200078ec0ff */
[----:B------:R-:W-:Y:S01]  /*9520*/  IMAD.U32 R8, R60, 0x10000, RZ ;  /* 0x000100003c087824 */ /* 0x000fe200078e00ff */
[----:B------:R-:W-:Y:S01]  /*9530*/  LOP3.LUT R103, R10, 0xffff0000, RZ, 0xc0, !PT ;  /* 0xffff00000a677812 */ /* 0x000fe200078ec0ff */
[C---:B------:R-:W-:Y:S01]  /*9540*/  IMAD.U32 R10, R11.reuse, 0x10000, RZ ;  /* 0x000100000b0a7824 */ /* 0x040fe200078e00ff */
[----:B------:R-:W-:Y:S01]  /*9550*/  LOP3.LUT R105, R11, 0xffff0000, RZ, 0xc0, !PT ;  /* 0xffff00000b697812 */ /* 0x000fe200078ec0ff */
[----:B------:R-:W-:Y:S01]  /*9560*/  IMAD.U32 R11, R101, 0x10000, RZ ;  /* 0x00010000650b7824 */ /* 0x000fe200078e00ff */
[----:B------:R-:W-:Y:S01]  /*9570*/  LOP3.LUT R60, R60, 0xffff0000, RZ, 0xc0, !PT ;  /* 0xffff00003c3c7812 */ /* 0x000fe200078ec0ff */
[----:B------:R-:W-:Y:S01]  /*9580*/  FMUL.FTZ R101, R103, R8 ;  /* 0x0000000867657220 */ /* 0x000fe20000410000 */
[----:B------:R-:W-:Y:S01]  /*9590*/  SHF.L.U32 R106, R9, 0x10, RZ ;  /* 0x00000010096a7819 */ /* 0x000fe200000006ff */
[----:B------:R-:W-:Y:S01]  /*95a0*/  FMUL.FTZ R103, R103, R11 ;  /* 0x0000000b67677220 */ /* 0x000fe20000410000 */
[----:B------:R-:W-:Y:S01]  /*95b0*/  LOP3.LUT R114, R9, 0xffff0000, RZ, 0xc0, !PT ;  /* 0xffff000009727812 */ /* 0x000fe200078ec0ff */
[----:B------:R-:W-:-:S02]  /*95c0*/  FMUL.FTZ R9, R105, R60 ;  /* 0x0000003c69097220 */ /* 0x000fc40000410000 */
[-C--:B------:R-:W-:Y:S02]  /*95d0*/  FMUL.FTZ R105, R105, R109.reuse ;  /* 0x0000006d69697220 */ /* 0x080fe40000410000 */
[----:B------:R-:W-:Y:S01]  /*95e0*/  FFMA.FTZ R9, R10, R109, -R9 ;  /* 0x0000006d0a097223 */ /* 0x000fe20000010809 */
[----:B------:R-:W-:Y:S01]  /*95f0*/  LOP3.LUT R109, R100, 0xffff0000, RZ, 0xc0, !PT ;  /* 0xffff0000646d7812 */ /* 0x000fe200078ec0ff */
[C---:B------:R-:W-:Y:S02]  /*9600*/  FFMA.FTZ R101, R104.reuse, R11, -R101 ;  /* 0x0000000b68657223 */ /* 0x040fe40000010865 */
[----:B------:R-:W-:Y:S01]  /*9610*/  FFMA.FTZ R8, R104, R8, R103 ;  /* 0x0000000868087223 */ /* 0x000fe20000010067 */
[----:B------:R-:W-:Y:S01]  /*9620*/  SHF.L.U32 R103, R102, 0x10, RZ ;  /* 0x0000001066677819 */ /* 0x000fe200000006ff */
[----:B------:R-:W-:Y:S02]  /*9630*/  IMAD.U32 R11, R100, 0x10000, RZ ;  /* 0x00010000640b7824 */ /* 0x000fe400078e00ff */
[----:B------:R-:W-:-:S02]  /*9640*/  FFMA.FTZ R60, R10, R60, R105 ;  /* 0x0000003c0a3c7223 */ /* 0x000fc40000010069 */
[C---:B------:R-:W-:Y:S02]  /*9650*/  FMUL.FTZ R10, R107.reuse, R11 ;  /* 0x0000000b6b0a7220 */ /* 0x040fe40000410000 */
[C---:B------:R-:W-:Y:S02]  /*9660*/  FMUL.FTZ R100, R114.reuse, R109 ;  /* 0x0000006d72647220 */ /* 0x040fe40000410000 */
[----:B------:R-:W-:Y:S02]  /*9670*/  FMUL.FTZ R107, R107, R103 ;  /* 0x000000676b6b7220 */ /* 0x000fe40000410000 */
[----:B------:R-:W-:Y:S02]  /*9680*/  FMUL.FTZ R114, R114, R115 ;  /* 0x0000007372727220 */ /* 0x000fe40000410000 */
[----:B------:R-:W-:Y:S01]  /*9690*/  FFMA.FTZ R103, R108, R103, -R10 ;  /* 0x000000676c677223 */ /* 0x000fe2000001080a */
[----:B------:R-:W-:Y:S01]  /*96a0*/  F2FP.BF16.PACK_AB R10, R8, R101 ;  /* 0x00000065080a723e */ /* 0x000fe200000010ff */
[----:B------:R-:W-:Y:S01]  /*96b0*/  FFMA.FTZ R108, R108, R11, R107 ;  /* 0x0000000b6c6c7223 */ /* 0x000fe2000001006b */
[----:B------:R-:W-:Y:S01]  /*96c0*/  F2FP.BF16.PACK_AB R11, R60, R9 ;  /* 0x000000093c0b723e */ /* 0x000fe200000010ff */
[----:B------:R-:W-:-:S02]  /*96d0*/  FFMA.FTZ R100, R106, R115, -R100 ;  /* 0x000000736a647223 */ /* 0x000fc40000010864 */
[----:B------:R-:W-:Y:S01]  /*96e0*/  FFMA.FTZ R109, R106, R109, R114 ;  /* 0x0000006d6a6d7223 */ /* 0x000fe20000010072 */
[----:B------:R-:W-:-:S04]  /*96f0*/  F2FP.BF16.PACK_AB R8, R108, R103 ;  /* 0x000000676c08723e */ /* 0x000fc800000010ff */
[----:B------:R-:W-:-:S05]  /*9700*/  F2FP.BF16.PACK_AB R9, R109, R100 ;  /* 0x000000646d09723e */ /* 0x000fca00000010ff */
[----:B------:R1:W-:Y:S02]  /*9710*/  STS.128 [R18], R8 ;  /* 0x0000000812007388 */ /* 0x0003e40000000c00 */
.L_x_351:
[----:B------:R-:W-:Y:S05]  /*9720*/  BSYNC B0 ;  /* 0x0000000000007941 */ /* 0x000fea0003800000 */
.L_x_350:
[----:B-1----:R-:W-:Y:S01]  /*9730*/  IADD3 R8, R16, 0x10, RZ ;  /* 0x0000001010087810 */ /* 0x002fe20007ffe0ff */
[----:B------:R-:W-:Y:S03]  /*9740*/  BSSY B0, `(.L_x_352) ;  /* 0x0000031000007945 */ /* 0x000fe60003800000 */
[----:B------:R-:W-:-:S13]  /*9750*/  ISETP.GE.AND P0, PT, R8, c[0x0][0x27c], PT ;  /* 0x00009f0008007a0c */ /* 0x000fda0003f06270 */
[----:B------:R-:W-:Y:S05]  /*9760*/  @P0 BRA `(.L_x_353) ;  /* 0x000002e000000947 */ /* 0x000fea0003800000 */
[----:B------:R-:W1:Y:S01]  /*9770*/  LDS.128 R8, [R17] ;  /* 0x0000000011087984 */ /* 0x000e620000000c00 */
[----:B------:R-:W-:Y:S02]  /*9780*/  SHF.R.U64 R100, R120, 0x10, R121 ;  /* 0x0000001078647819 */ /* 0x000fe40000001279 */
[----:B------:R-:W-:Y:S02]  /*9790*/  SHF.R.U64 R60, R122, 0x10, R123 ;  /* 0x000000107a3c7819 */ /* 0x000fe4000000127b */
[----:B------:R-:W-:Y:S02]  /*97a0*/  SHF.R.U32.HI R121, RZ, 0x10, R121 ;  /* 0x00000010ff797819 */ /* 0x000fe40000011679 */
[----:B------:R-:W-:Y:S02]  /*97b0*/  SHF.R.U32.HI R123, RZ, 0x10, R123 ;  /* 0x00000010ff7b7819 */ /* 0x000fe4000001167b */
[----:B------:R-:W-:Y:S02]  /*97c0*/  PRMT R92, R92, 0x5410, R121 ;  /* 0x000054105c5c7816 */ /* 0x000fe40000000079 */
[----:B------:R-:W-:-:S02]  /*97d0*/  PRMT R94, R94, 0x5410, R123 ;  /* 0x000054105e5e7816 */ /* 0x000fc4000000007b */
[----:B------:R-:W-:Y:S02]  /*97e0*/  PRMT R95, R95, 0x5410, R60 ;  /* 0x000054105f5f7816 */ /* 0x000fe4000000003c */
[----:B------:R-:W-:Y:S01]  /*97f0*/  PRMT R93, R93, 0x5410, R100 ;  /* 0x000054105d5d7816 */ /* 0x000fe20000000064 */
[----:B------:R-:W-:Y:S01]  /*9800*/  IMAD.U32 R101, R94, 0x10000, RZ ;  /* 0x000100005e657824 */ /* 0x000fe200078e00ff */
[----:B------:R-:W-:Y:S02]  /*9810*/  LOP3.LUT R105, R92, 0xffff0000, RZ, 0xc0, !PT ;  /* 0xffff00005c697812 */ /* 0x000fe400078ec0ff */
[----:B------:R-:W-:Y:S01]  /*9820*/  LOP3.LUT R107, R94, 0xffff0000, RZ, 0xc0, !PT ;  /* 0xffff00005e6b7812 */ /* 0x000fe200078ec0ff */
[C---:B-1----:R-:W-:Y:S01]  /*9830*/  IMAD.U32 R100, R10.reuse, 0x10000, RZ ;  /* 0x000100000a647824 */ /* 0x042fe200078e00ff */
[----:B------:R-:W-:Y:S01]  /*9840*/  LOP3.LUT R60, R10, 0xffff0000, RZ, 0xc0, !PT ;  /* 0xffff00000a3c7812 */ /* 0x000fe200078ec0ff */
[C---:B------:R-:W-:Y:S01]  /*9850*/  IMAD.U32 R10, R11.reuse, 0x10000, RZ ;  /* 0x000100000b0a7824 */ /* 0x040fe200078e00ff */
[----:B------:R-:W-:Y:S01]  /*9860*/  LOP3.LUT R102, R11, 0xffff0000, RZ, 0xc0, !PT ;  /* 0xffff00000b667812 */ /* 0x000fe200078ec0ff */
[----:B------:R-:W-:Y:S01]  /*9870*/  IMAD.U32 R11, R92, 0x10000, RZ ;  /* 0x000100005c0b7824 */ /* 0x000fe200078e00ff */
[----:B------:R-:W-:-:S02]  /*9880*/  SHF.L.U32 R104, R8, 0x10, RZ ;  /* 0x0000001008687819 */ /* 0x000fc400000006ff */
[----:B------:R-:W-:Y:S01]  /*9890*/  LOP3.LUT R103, R8, 0xffff0000, RZ, 0xc0, !PT ;  /* 0xffff000008677812 */ /* 0x000fe200078ec0ff */
[C---:B------:R-:W-:Y:S01]  /*98a0*/  FMUL.FTZ R92, R60.reuse, R11 ;  /* 0x0000000b3c5c7220 */ /* 0x040fe20000410000 */
[C---:B------:R-:W-:Y:S01]  /*98b0*/  SHF.L.U32 R8, R9.reuse, 0x10, RZ ;  /* 0x0000001009087819 */ /* 0x040fe200000006ff */
[----:B------:R-:W-:Y:S01]  /*98c0*/  FMUL.FTZ R60, R60, R101 ;  /* 0x000000653c3c7220 */ /* 0x000fe20000410000 */
[----:B------:R-:W-:Y:S01]  /*98d0*/  LOP3.LUT R94, R9, 0xffff0000, RZ, 0xc0, !PT ;  /* 0xffff0000095e7812 */ /* 0x000fe200078ec0ff */
[----:B------:R-:W-:Y:S02]  /*98e0*/  FMUL.FTZ R9, R102, R105 ;  /* 0x0000006966097220 */ /* 0x000fe40000410000 */
[C---:B------:R-:W-:Y:S02]  /*98f0*/  FFMA.FTZ R11, R100.reuse, R11, R60 ;  /* 0x0000000b640b7223 */ /* 0x040fe4000001003c */
[----:B------:R-:W-:Y:S01]  /*9900*/  FFMA.FTZ R92, R100, R101, -R92 ;  /* 0x00000065645c7223 */ /* 0x000fe2000001085c */
[----:B------:R-:W-:Y:S01]  /*9910*/  SHF.L.U32 R100, R95, 0x10, RZ ;  /* 0x000000105f647819 */ /* 0x000fe200000006ff */
[C---:B------:R-:W-:Y:S01]  /*9920*/  IMAD.U32 R60, R93.reuse, 0x10000, RZ ;  /* 0x000100005d3c7824 */ /* 0x040fe200078e00ff */
[----:B------:R-:W-:Y:S01]  /*9930*/  LOP3.LUT R93, R93, 0xffff0000, RZ, 0xc0, !PT ;  /* 0xffff00005d5d7812 */ /* 0x000fe200078ec0ff */
[-C--:B------:R-:W-:Y:S01]  /*9940*/  FMUL.FTZ R102, R102, R107.reuse ;  /* 0x0000006b66667220 */ /* 0x080fe20000410000 */
[----:B------:R-:W-:Y:S01]  /*9950*/  LOP3.LUT R95, R95, 0xffff0000, RZ, 0xc0, !PT ;  /* 0xffff00005f5f7812 */ /* 0x000fe200078ec0ff */
[----:B------:R-:W-:-:S02]  /*9960*/  FFMA.FTZ R9, R10, R107, -R9 ;  /* 0x0000006b0a097223 */ /* 0x000fc40000010809 */
[----:B------:R-:W-:Y:S02]  /*9970*/  FFMA.FTZ R102, R10, R105, R102 ;  /* 0x000000690a667223 */ /* 0x000fe40000010066 */
[C---:B------:R-:W-:Y:S02]  /*9980*/  FMUL.FTZ R101, R103.reuse, R60 ;  /* 0x0000003c67657220 */ /* 0x040fe40000410000 */
[C---:B------:R-:W-:Y:S02]  /*9990*/  FMUL.FTZ R10, R94.reuse, R93 ;  /* 0x0000005d5e0a7220 */ /* 0x040fe40000410000 */
[-C--:B------:R-:W-:Y:S02]  /*99a0*/  FMUL.FTZ R103, R103, R100.reuse ;  /* 0x0000006467677220 */ /* 0x080fe40000410000 */
[----:B------:R-:W-:Y:S02]  /*99b0*/  FMUL.FTZ R94, R94, R95 ;  /* 0x0000005f5e5e7220 */ /* 0x000fe40000410000 */
[----:B------:R-:W-:-:S02]  /*99c0*/  FFMA.FTZ R101, R104, R100, -R101 ;  /* 0x0000006468657223 */ /* 0x000fc40000010865 */
[----:B------:R-:W-:Y:S02]  /*99d0*/  FFMA.FTZ R60, R104, R60, R103 ;  /* 0x0000003c683c7223 */ /* 0x000fe40000010067 */
[C---:B------:R-:W-:Y:S01]  /*99e0*/  FFMA.FTZ R95, R8.reuse, R95, -R10 ;  /* 0x0000005f085f7223 */ /* 0x040fe2000001080a */
[----:B------:R-:W-:Y:S01]  /*99f0*/  F2FP.BF16.PACK_AB R10, R11, R92 ;  /* 0x0000005c0b0a723e */ /* 0x000fe200000010ff */
[----:B------:R-:W-:Y:S01]  /*9a00*/  FFMA.FTZ R94, R8, R93, R94 ;  /* 0x0000005d085e7223 */ /* 0x000fe2000001005e */
[----:B------:R-:W-:Y:S02]  /*9a10*/  F2FP.BF16.PACK_AB R11, R102, R9 ;  /* 0x00000009660b723e */ /* 0x000fe400000010ff */
[----:B------:R-:W-:Y:S02]  /*9a20*/  F2FP.BF16.PACK_AB R8, R60, R101 ;  /* 0x000000653c08723e */ /* 0x000fe400000010ff */
[----:B------:R-:W-:-:S05]  /*9a30*/  F2FP.BF16.PACK_AB R9, R94, R95 ;  /* 0x0000005f5e09723e */ /* 0x000fca00000010ff */
[----:B------:R1:W-:Y:S02]  /*9a40*/  STS.128 [R17], R8 ;  /* 0x0000000811007388 */ /* 0x0003e40000000c00 */
.L_x_353:
[----:B------:R-:W-:Y:S05]  /*9a50*/  BSYNC B0 ;  /* 0x0000000000007941 */ /* 0x000fea0003800000 */
.L_x_352:
[----:B-1----:R-:W-:Y:S01]  /*9a60*/  IADD3 R8, R16, 0x20, RZ ;  /* 0x0000002010087810 */ /* 0x002fe20007ffe0ff */
[----:B------:R-:W-:Y:S03]  /*9a70*/  BSSY B0, `(.L_x_354) ;  /* 0x0000031000007945 */ /* 0x000fe60003800000 */
[----:B------:R-:W-:-:S13]  /*9a80*/  ISETP.GE.AND P0, PT, R8, c[0x0][0x27c], PT ;  /* 0x00009f0008007a0c */ /* 0x000fda0003f06270 */
[----:B------:R-:W-:Y:S05]  /*9a90*/  @P0 BRA `(.L_x_355) ;  /* 0x000002e000000947 */ /* 0x000fea0003800000 */
[----:B------:R-:W1:Y:S01]  /*9aa0*/  LDS.128 R8, [R18+0x4000] ;  /* 0x0040000012087984 */ /* 0x000e620000000c00 */
        /* <DEDUP_REMOVED lines=23> */
[----:B------:R-:W-:Y:S01]  /*9c20*/  FFMA.FTZ R76, R92, R93, -R76 ;  /* 0x0000005d5c4c7223 */ /* 0x000fe2000001084c */
[----:B------:R-:W-:Y:S01]  /*9c30*/  LOP3.LUT R93, R82, 0xffff0000, RZ, 0xc0, !PT ;  /* 0xffff0000525d7812 */ /* 0x000fe200078ec0ff */
[----:B------:R-:W-:Y:S01]  /*9c40*/  FFMA.FTZ R11, R92, R11, R60 ;  /* 0x0000000b5c0b7223 */ /* 0x000fe2000001003c */
[C---:B------:R-:W-:Y:S01]  /*9c50*/  SHF.L.U32 R92, R85.reuse, 0x10, RZ ;  /* 0x00000010555c7819 */ /* 0x040fe200000006ff */
[----:B------:R-:W-:Y:S01]  /*9c60*/  FMUL.FTZ R94, R94, R103 ;  /* 0x000000675e5e7220 */ /* 0x000fe20000410000 */
[----:B------:R-:W-:Y:S01]  /*9c70*/  LOP3.LUT R85, R85, 0xffff0000, RZ, 0xc0, !PT ;  /* 0xffff000055557812 */ /* 0x000fe200078ec0ff */
[----:B------:R-:W-:-:S02]  /*9c80*/  IMAD.U32 R60, R82, 0x10000, RZ ;  /* 0x00010000523c7824 */ /* 0x000fc400078e00ff */
[C---:B------:R-:W-:Y:S02]  /*9c90*/  FFMA.FTZ R9, R10.reuse, R103, -R9 ;  /* 0x000000670a097223 */ /* 0x040fe40000010809 */
[----:B------:R-:W-:Y:S02]  /*9ca0*/  FFMA.FTZ R94, R10, R101, R94 ;  /* 0x000000650a5e7223 */ /* 0x000fe4000001005e */
[C---:B------:R-:W-:Y:S02]  /*9cb0*/  FMUL.FTZ R101, R95.reuse, R60 ;  /* 0x0000003c5f657220 */ /* 0x040fe40000410000 */
[C---:B------:R-:W-:Y:S02]  /*9cc0*/  FMUL.FTZ R10, R84.reuse, R93 ;  /* 0x0000005d540a7220 */ /* 0x040fe40000410000 */
[----:B------:R-:W-:Y:S02]  /*9cd0*/  FMUL.FTZ R95, R95, R92 ;  /* 0x0000005c5f5f7220 */ /* 0x000fe40000410000 */
[----:B------:R-:W-:-:S02]  /*9ce0*/  FMUL.FTZ R84, R84, R85 ;  /* 0x0000005554547220 */ /* 0x000fc40000410000 */
[C---:B------:R-:W-:Y:S02]  /*9cf0*/  FFMA.FTZ R101, R100.reuse, R92, -R101 ;  /* 0x0000005c64657223 */ /* 0x040fe40000010865 */
[----:B------:R-:W-:Y:S02]  /*9d00*/  FFMA.FTZ R60, R100, R60, R95 ;  /* 0x0000003c643c7223 */ /* 0x000fe4000001005f */
[C---:B------:R-:W-:Y:S01]  /*9d10*/  FFMA.FTZ R85, R8.reuse, R85, -R10 ;  /* 0x0000005508557223 */ /* 0x040fe2000001080a */
[----:B------:R-:W-:Y:S01]  /*9d20*/  F2FP.BF16.PACK_AB R10, R11, R76 ;  /* 0x0000004c0b0a723e */ /* 0x000fe200000010ff */
[----:B------:R-:W-:Y:S01]  /*9d30*/  FFMA.FTZ R84, R8, R93, R84 ;  /* 0x0000005d08547223 */ /* 0x000fe20000010054 */
[----:B------:R-:W-:Y:S02]  /*9d40*/  F2FP.BF16.PACK_AB R11, R94, R9 ;  /* 0x000000095e0b723e */ /* 0x000fe400000010ff */
[----:B------:R-:W-:Y:S02]  /*9d50*/  F2FP.BF16.PACK_AB R8, R60, R101 ;  /* 0x000000653c08723e */ /* 0x000fe400000010ff */
[----:B------:R-:W-:-:S05]  /*9d60*/  F2FP.BF16.PACK_AB R9, R84, R85 ;  /* 0x000000555409723e */ /* 0x000fca00000010ff */
[----:B------:R1:W-:Y:S02]  /*9d70*/  STS.128 [R18+0x4000], R8 ;  /* 0x0040000812007388 */ /* 0x0003e40000000c00 */
.L_x_355:
[----:B------:R-:W-:Y:S05]  /*9d80*/  BSYNC B0 ;  /* 0x0000000000007941 */ /* 0x000fea0003800000 */
.L_x_354:
[----:B-1----:R-:W-:Y:S01]  /*9d90*/  IADD3 R8, R16, 0x30, RZ ;  /* 0x0000003010087810 */ /* 0x002fe20007ffe0ff */
[----:B------:R-:W-:Y:S03]  /*9da0*/  BSSY B0, `(.L_x_356) ;  /* 0x0000031000007945 */ /* 0x000fe60003800000 */
[----:B------:R-:W-:-:S13]  /*9db0*/  ISETP.GE.AND P0, PT, R8, c[0x0][0x27c], PT ;  /* 0x00009f0008007a0c */ /* 0x000fda0003f06270 */
[----:B------:R-:W-:Y:S05]  /*9dc0*/  @P0 BRA `(.L_x_357) ;  /* 0x000002e000000947 */ /* 0x000fea0003800000 */
[----:B------:R-:W1:Y:S01]  /*9dd0*/  LDS.128 R8, [R17+0x4000] ;  /* 0x0040000011087984 */ /* 0x000e620000000c00 */
[--C-:B------:R-:W-:Y:S02]  /*9de0*/  SHF.R.U64 R76, R110, 0x10, R111.reuse ;  /* 0x000000106e4c7819 */ /* 0x100fe4000000126f */
[----:B------:R-:W-:Y:S02]  /*9df0*/  SHF.R.U32.HI R111, RZ, 0x10, R111 ;  /* 0x00000010ff6f7819 */ /* 0x000fe4000001166f */
[--C-:B------:R-:W-:Y:S02]  /*9e00*/  SHF.R.U64 R60, R112, 0x10, R113.reuse ;  /* 0x00000010703c7819 */ /* 0x100fe40000001271 */
[----:B------:R-:W-:Y:S02]  /*9e10*/  SHF.R.U32.HI R113, RZ, 0x10, R113 ;  /* 0x00000010ff717819 */ /* 0x000fe40000011671 */
[----:B------:R-:W-:Y:S02]  /*9e20*/  PRMT R68, R68, 0x5410, R111 ;  /* 0x0000541044447816 */ /* 0x000fe4000000006f */
[----:B------:R-:W-:-:S02]  /*9e30*/  PRMT R71, R71, 0x5410, R60 ;  /* 0x0000541047477816 */ /* 0x000fc4000000003c */
[----:B------:R-:W-:Y:S02]  /*9e40*/  PRMT R69, R69, 0x5410, R76 ;  /* 0x0000541045457816 */ /* 0x000fe4000000004c */
[----:B------:R-:W-:Y:S02]  /*9e50*/  PRMT R70, R70, 0x5410, R113 ;  /* 0x0000541046467816 */ /* 0x000fe40000000071 */
[----:B------:R-:W-:Y:S02]  /*9e60*/  LOP3.LUT R93, R68, 0xffff0000, RZ, 0xc0, !PT ;  /* 0xffff0000445d7812 */ /* 0x000fe400078ec0ff */
[C---:B------:R-:W-:Y:S01]  /*9e70*/  LOP3.LUT R95, R70.reuse, 0xffff0000, RZ, 0xc0, !PT ;  /* 0xffff0000465f7812 */ /* 0x040fe200078ec0ff */
[----:B------:R-:W-:Y:S02]  /*9e80*/  IMAD.U32 R85, R70, 0x10000, RZ ;  /* 0x0001000046557824 */ /* 0x000fe400078e00ff */
        /* <DEDUP_REMOVED lines=12> */
[----:B------:R-:W-:Y:S02]  /*9f50*/  FFMA.FTZ R68, R76, R85, -R68 ;  /* 0x000000554c447223 */ /* 0x000fe40000010844 */
[-C--:B------:R-:W-:Y:S02]  /*9f60*/  FMUL.FTZ R82, R82, R95.reuse ;  /* 0x0000005f52527220 */ /* 0x080fe40000410000 */
[----:B------:R-:W-:Y:S01]  /*9f70*/  FFMA.FTZ R9, R10, R95, -R9 ;  /* 0x0000005f0a097223 */ /* 0x000fe20000010809 */
[----:B------:R-:W-:Y:S01]  /*9f80*/  SHF.L.U32 R95, R71, 0x10, RZ ;  /* 0x00000010475f7819 */ /* 0x000fe200000006ff */
[C---:B------:R-:W-:Y:S01]  /*9f90*/  IMAD.U32 R85, R69.reuse, 0x10000, RZ ;  /* 0x0001000045557824 */ /* 0x040fe200078e00ff */
[----:B------:R-:W-:Y:S01]  /*9fa0*/  LOP3.LUT R69, R69, 0xffff0000, RZ, 0xc0, !PT ;  /* 0xffff000045457812 */ /* 0x000fe200078ec0ff */
[----:B------:R-:W-:Y:S01]  /*9fb0*/  FFMA.FTZ R11, R76, R11, R60 ;  /* 0x0000000b4c0b7223 */ /* 0x000fe2000001003c */
[----:B------:R-:W-:Y:S01]  /*9fc0*/  LOP3.LUT R71, R71, 0xffff0000, RZ, 0xc0, !PT ;  /* 0xffff000047477812 */ /* 0x000fe200078ec0ff */
[----:B------:R-:W-:-:S02]  /*9fd0*/  FFMA.FTZ R82, R10, R93, R82 ;  /* 0x0000005d0a527223 */ /* 0x000fc40000010052 */
[----:B------:R-:W-:Y:S02]  /*9fe0*/  FMUL.FTZ R10, R84, R85 ;  /* 0x00000055540a7220 */ /* 0x000fe40000410000 */
[----:B------:R-:W-:Y:S02]  /*9ff0*/  FMUL.FTZ R60, R70, R69 ;  /* 0x00000045463c7220 */ /* 0x000fe40000410000 */
[----:B------:R-:W-:Y:S02]  /*a000*/  FMUL.FTZ R84, R84, R95 ;  /* 0x0000005f54547220 */ /* 0x000fe40000410000 */
[----:B------:R-:W-:Y:S02]  /*a010*/  FMUL.FTZ R70, R70, R71 ;  /* 0x0000004746467220 */ /* 0x000fe40000410000 */
[C---:B------:R-:W-:Y:S01]  /*a020*/  FFMA.FTZ R95, R92.reuse, R95, -R10 ;  /* 0x0000005f5c5f7223 */ /* 0x040fe2000001080a */
[----:B------:R-:W-:Y:S01]  /*a030*/  F2FP.BF16.PACK_AB R10, R11, R68 ;  /* 0x000000440b0a723e */ /* 0x000fe200000010ff */
[----:B------:R-:W-:Y:S01]  /*a040*/  FFMA.FTZ R84, R92, R85, R84 ;  /* 0x000000555c547223 */ /* 0x000fe20000010054 */
[----:B------:R-:W-:Y:S01]  /*a050*/  F2FP.BF16.PACK_AB R11, R82, R9 ;  /* 0x00000009520b723e */ /* 0x000fe200000010ff */
[----:B------:R-:W-:-:S02]  /*a060*/  FFMA.FTZ R60, R8, R71, -R60 ;  /* 0x00000047083c7223 */ /* 0x000fc4000001083c */
[----:B------:R-:W-:Y:S01]  /*a070*/  FFMA.FTZ R69, R8, R69, R70 ;  /* 0x0000004508457223 */ /* 0x000fe20000010046 */
[----:B------:R-:W-:-:S04]  /*a080*/  F2FP.BF16.PACK_AB R8, R84, R95 ;  /* 0x0000005f5408723e */ /* 0x000fc800000010ff */
[----:B------:R-:W-:-:S05]  /*a090*/  F2FP.BF16.PACK_AB R9, R69, R60 ;  /* 0x0000003c4509723e */ /* 0x000fca00000010ff */
[----:B------:R1:W-:Y:S02]  /*a0a0*/  STS.128 [R17+0x4000], R8 ;  /* 0x0040000811007388 */ /* 0x0003e40000000c00 */
.L_x_357:
[----:B------:R-:W-:Y:S05]  /*a0b0*/  BSYNC B0 ;  /* 0x0000000000007941 */ /* 0x000fea0003800000 */
.L_x_356:
        /* <DEDUP_REMOVED lines=13> */
[C---:B------:R-:W-:Y:S01]  /*a190*/  IMAD.U32 R69, R62.reuse, 0x10000, RZ ;  /* 0x000100003e457824 */ /* 0x040fe200078e00ff */
[----:B------:R-:W-:Y:S01]  /*a1a0*/  LOP3.LUT R85, R62, 0xffff0000, RZ, 0xc0, !PT ;  /* 0xffff00003e557812 */ /* 0x000fe200078ec0ff */
[C---:B-1----:R-:W-:Y:S01]  /*a1b0*/  IMAD.U32 R68, R10.reuse, 0x10000, RZ ;  /* 0x000100000a447824 */ /* 0x042fe200078e00ff */
[----:B------:R-:W-:Y:S01]  /*a1c0*/  LOP3.LUT R60, R10, 0xffff0000, RZ, 0xc0, !PT ;  /* 0xffff00000a3c7812 */ /* 0x000fe200078ec0ff */
[C---:B------:R-:W-:Y:S01]  /*a1d0*/  IMAD.U32 R10, R11.reuse, 0x10000, RZ ;  /* 0x000100000b0a7824 */ /* 0x040fe200078e00ff */
[----:B------:R-:W-:Y:S01]  /*a1e0*/  LOP3.LUT R70, R11, 0xffff0000, RZ, 0xc0, !PT ;  /* 0xffff00000b467812 */ /* 0x000fe200078ec0ff */
[C---:B------:R-:W-:Y:S01]  /*a1f0*/  IMAD.U32 R11, R53.reuse, 0x10000, RZ ;  /* 0x00010000350b7824 */ /* 0x040fe200078e00ff */
[----:B------:R-:W-:-:S02]  /*a200*/  LOP3.LUT R53, R53, 0xffff0000, RZ, 0xc0, !PT ;  /* 0xffff000035357812 */ /* 0x000fc400078ec0ff */
[----:B------:R-:W-:Y:S01]  /*a210*/  SHF.L.U32 R76, R8, 0x10, RZ ;  /* 0x00000010084c7819 */ /* 0x000fe200000006ff */
[----:B------:R-:W-:Y:S01]  /*a220*/  FMUL.FTZ R62, R60, R11 ;  /* 0x0000000b3c3e7220 */ /* 0x000fe20000410000 */
[----:B------:R-:W-:Y:S01]  /*a230*/  LOP3.LUT R71, R8, 0xffff0000, RZ, 0xc0, !PT ;  /* 0xffff000008477812 */ /* 0x000fe200078ec0ff */
[-C--:B------:R-:W-:Y:S01]  /*a240*/  FMUL.FTZ R60, R60, R69.reuse ;  /* 0x000000453c3c7220 */ /* 0x080fe20000410000 */
[C---:B------:R-:W-:Y:S01]  /*a250*/  SHF.L.U32 R8, R9.reuse, 0x10, RZ ;  /* 0x0000001009087819 */ /* 0x040fe200000006ff */
[C---:B------:R-:W-:Y:S01]  /*a260*/  FFMA.FTZ R62, R68.reuse, R69, -R62 ;  /* 0x00000045443e7223 */ /* 0x040fe2000001083e */
[----:B------:R-:W-:Y:S01]  /*a270*/  LOP3.LUT R82, R9, 0xffff0000, RZ, 0xc0, !PT ;  /* 0xffff000009527812 */ /* 0x000fe200078ec0ff */
[----:B------:R-:W-:Y:S01]  /*a280*/  FFMA.FTZ R11, R68, R11, R60 ;  /* 0x0000000b440b7223 */ /* 0x000fe2000001003c */
[C---:B------:R-:W-:Y:S01]  /*a290*/  SHF.L.U32 R68, R63.reuse, 0x10, RZ ;  /* 0x000000103f447819 */ /* 0x040fe200000006ff */
[C---:B------:R-:W-:Y:S01]  /*a2a0*/  FMUL.FTZ R9, R70.reuse, R53 ;  /* 0x0000003546097220 */ /* 0x040fe20000410000 */
[----:B------:R-:W-:Y:S01]  /*a2b0*/  LOP3.LUT R63, R63, 0xffff0000, RZ, 0xc0, !PT ;  /* 0xffff00003f3f7812 */ /* 0x000fe200078ec0ff */
[C---:B------:R-:W-:Y:S01]  /*a2c0*/  IMAD.U32 R60, R61.reuse, 0x10000, RZ ;  /* 0x000100003d3c7824 */ /* 0x040fe200078e00ff */
[----:B------:R-:W-:Y:S01]  /*a2d0*/  LOP3.LUT R61, R61, 0xffff0000, RZ, 0xc0, !PT ;  /* 0xffff00003d3d7812 */ /* 0x000fe200078ec0ff */
[----:B------:R-:W-:-:S02]  /*a2e0*/  FMUL.FTZ R70, R70, R85 ;  /* 0x0000005546467220 */ /* 0x000fc40000410000 */
        /* <DEDUP_REMOVED lines=15> */
.L_x_359:
[----:B------:R-:W-:Y:S05]  /*a3e0*/  BSYNC B0 ;  /* 0x0000000000007941 */ /* 0x000fea0003800000 */
.L_x_358:
[----:B-1----:R-:W-:-:S04]  /*a3f0*/  IADD3 R8, R16, 0x50, RZ ;  /* 0x0000005010087810 */ /* 0x002fc80007ffe0ff */
        /* <DEDUP_REMOVED lines=48> */
.L_x_349:
[----:B------:R-:W-:Y:S05]  /*a700*/  BSYNC B1 ;  /* 0x0000000000017941 */ /* 0x000fea0003800000 */
.L_x_348:
[----:B------:R-:W-:-:S04]  /*a710*/  IADD3 R77, R77, 0x40, RZ ;  /* 0x000000404d4d7810 */ /* 0x000fc80007ffe0ff */
[----:B------:R-:W-:-:S13]  /*a720*/  ISETP.GE.AND P0, PT, R77, UR4, PT ;  /* 0x000000044d007c0c */ /* 0x000fda000bf06270 */
[----:B------:R-:W-:Y:S05]  /*a730*/  @P0 BRA `(.L_x_360) ;  /* 0x00004f2000000947 */ /* 0x000fea0003800000 */
[----:B------:R-:W-:Y:S01]  /*a740*/  ISETP.GE.AND P0, PT, R16, c[0x0][0x27c], PT ;  /* 0x00009f0010007a0c */ /* 0x000fe20003f06270 */
[----:B------:R-:W-:-:S12]  /*a750*/  BSSY B0, `(.L_x_361) ;  /* 0x0000030000007945 */ /* 0x000fd80003800000 */
[----:B------:R-:W-:Y:S05]  /*a760*/  @P0 BRA `(.L_x_362) ;  /* 0x000002e000000947 */ /* 0x000fea0003800000 */
[----:B-1----:R-:W1:Y:S01]  /*a770*/  LDS.128 R8, [R18+0x2000] ;  /* 0x0020000012087984 */ /* 0x002e620000000c00 */
        /* <DEDUP_REMOVED lines=45> */
.L_x_362:
[----:B------:R-:W-:Y:S05]  /*aa50*/  BSYNC B0 ;  /* 0x0000000000007941 */ /* 0x000fea0003800000 */
.L_x_361:
        /* <DEDUP_REMOVED lines=50> */
.L_x_364:
[----:B------:R-:W-:Y:S05]  /*ad80*/  BSYNC B0 ;  /* 0x0000000000007941 */ /* 0x000fea0003800000 */
.L_x_363:
        /* <DEDUP_REMOVED lines=12> */
[----:B------:R-:W-:Y:S02]  /*ae50*/  LOP3.LUT R41, R32, 0xffff0000, RZ, 0xc0, !PT ;  /* 0xffff000020297812 */ /* 0x000fe400078ec0ff */
[----:B------:R-:W-:Y:S01]  /*ae60*/  PRMT R31, R31, 0x5410, R38 ;  /* 0x000054101f1f7816 */ /* 0x000fe20000000026 */
[C---:B-1----:R-:W-:Y:S01]  /*ae70*/  IMAD.U32 R36, R10.reuse, 0x10000, RZ ;  /* 0x000100000a247824 */ /* 0x042fe200078e00ff */
[----:B------:R-:W-:Y:S01]  /*ae80*/  LOP3.LUT R35, R10, 0xffff0000, RZ, 0xc0, !PT ;  /* 0xffff00000a237812 */ /* 0x000fe200078ec0ff */
[C---:B------:R-:W-:Y:S01]  /*ae90*/  IMAD.U32 R10, R11.reuse, 0x10000, RZ ;  /* 0x000100000b0a7824 */ /* 0x040fe200078e00ff */
[C---:B------:R-:W-:Y:S02]  /*aea0*/  SHF.L.U32 R40, R8.reuse, 0x10, RZ ;  /* 0x0000001008287819 */ /* 0x040fe400000006ff */
[----:B------:R-:W-:Y:S01]  /*aeb0*/  LOP3.LUT R39, R8, 0xffff0000, RZ, 0xc0, !PT ;  /* 0xffff000008277812 */ /* 0x000fe200078ec0ff */
[----:B------:R-:W-:Y:S01]  /*aec0*/  IMAD.U32 R8, R34, 0x10000, RZ ;  /* 0x0001000022087824 */ /* 0x000fe200078e00ff */
        /* <DEDUP_REMOVED lines=8> */
[C---:B------:R-:W-:Y:S02]  /*af50*/  FFMA.FTZ R35, R36.reuse, R8, R35 ;  /* 0x0000000824237223 */ /* 0x040fe40000010023 */
[----:B------:R-:W-:Y:S01]  /*af60*/  FFMA.FTZ R32, R36, R11, -R32 ;  /* 0x0000000b24207223 */ /* 0x000fe20000010820 */
[----:B------:R-:W-:Y:S01]  /*af70*/  SHF.L.U32 R11, R33, 0x10, RZ ;  /* 0x00000010210b7819 */ /* 0x000fe200000006ff */
[C---:B------:R-:W-:Y:S01]  /*af80*/  IMAD.U32 R8, R31.reuse, 0x10000, RZ ;  /* 0x000100001f087824 */ /* 0x040fe200078e00ff */
[----:B------:R-:W-:Y:S01]  /*af90*/  LOP3.LUT R31, R31, 0xffff0000, RZ, 0xc0, !PT ;  /* 0xffff00001f1f7812 */ /* 0x000fe200078ec0ff */
[-C--:B------:R-:W-:Y:S01]  /*afa0*/  FMUL.FTZ R37, R37, R41.reuse ;  /* 0x0000002925257220 */ /* 0x080fe20000410000 */
[----:B------:R-:W-:Y:S01]  /*afb0*/  LOP3.LUT R33, R33, 0xffff0000, RZ, 0xc0, !PT ;  /* 0xffff000021217812 */ /* 0x000fe200078ec0ff */
[C---:B------:R-:W-:Y:S02]  /*afc0*/  FFMA.FTZ R9, R10.reuse, R41, -R9 ;  /* 0x000000290a097223 */ /* 0x040fe40000010809 */
[----:B------:R-:W-:-:S02]  /*afd0*/  FFMA.FTZ R34, R10, R34, R37 ;  /* 0x000000220a227223 */ /* 0x000fc40000010025 */
[CC--:B------:R-:W-:Y:S02]  /*afe0*/  FMUL.FTZ R10, R39.reuse, R8.reuse ;  /* 0x00000008270a7220 */ /* 0x0c0fe40000410000 */
        /* <DEDUP_REMOVED lines=12> */
.L_x_366:
[----:B------:R-:W-:Y:S05]  /*b0b0*/  BSYNC B0 ;  /* 0x0000000000007941 */ /* 0x000fea0003800000 */
.L_x_365:
        /* <DEDUP_REMOVED lines=50> */
.L_x_368:
[----:B------:R-:W-:Y:S05]  /*b3e0*/  BSYNC B0 ;  /* 0x0000000000007941 */ /* 0x000fea0003800000 */
.L_x_367:
        /* <DEDUP_REMOVED lines=50> */
.L_x_370:
[----:B------:R-:W-:Y:S05]  /*b710*/  BSYNC B0 ;  /* 0x0000000000007941 */ /* 0x000fea0003800000 */
.L_x_369:
[----:B------:R-:W-:-:S04]  /*b720*/  IADD3 R16, R16, 0x50, RZ ;  /* 0x0000005010107810 */ /* 0x000fc80007ffe0ff */
[----:B------:R-:W-:-:S13]  /*b730*/  ISETP.GE.AND P0, PT, R16, c[0x0][0x27c], PT ;  /* 0x00009f0010007a0c */ /* 0x000fda0003f06270 */
[----:B------:R-:W-:Y:S05]  /*b740*/  @P0 BRA `(.L_x_360) ;  /* 0x00003f1000000947 */ /* 0x000fea0003800000 */
[----:B-1----:R-:W1:Y:S01]  /*b750*/  LDS.128 R8, [R17+0xa000] ;  /* 0x00a0000011087984 */ /* 0x002e620000000c00 */
        /* <DEDUP_REMOVED lines=44> */
[----:B------:R1:W-:Y:S01]  /*ba20*/  STS.128 [R17+0xa000], R8 ;  /* 0x00a0000811007388 */ /* 0x0003e20000000c00 */
[----:B------:R-:W-:Y:S05]  /*ba30*/  BRA `(.L_x_360) ;  /* 0x00003c2000007947 */ /* 0x000fea0003800000 */
.L_x_343:
[----:B------:R-:W-:Y:S01]  /*ba40*/  PLOP3.LUT P4, PT, PT, PT, UP3, 0x80, 0x0 ;  /* 0x000000000000781c */ /* 0x000fe20003f8f038 */
[----:B------:R-:W-:Y:S01]  /*ba50*/  IMAD.MOV.U32 R11, RZ, RZ, R17 ;  /* 0x000000ffff0b7224 */ /* 0x000fe200078e0011 */
[----:B------:R-:W-:Y:S01]  /*ba60*/  PLOP3.LUT P0, PT, PT, PT, UP3, 0x80, 0x0 ;  /* 0x000000000000781c */ /* 0x000fe20003f0f038 */
[----:B------:R-:W-:Y:S01]  /*ba70*/  IMAD.MOV.U32 R18, RZ, RZ, R14 ;  /* 0x000000ffff127224 */ /* 0x000fe200078e000e */
        /* <DEDUP_REMOVED lines=14> */
[----:B------:R-:W-:-:S02]  /*bb60*/  @P0 SHF.R.U32.HI R9, RZ, c[0x0][0x2cc], R10 ;  /* 0x0000b300ff090a19 */ /* 0x000fc4000001160a */
[----:B------:R-:W-:Y:S02]  /*bb70*/  MOV R10, R84 ;  /* 0x00000054000a7202 */ /* 0x000fe40000000f00 */
[----:B------:R-:W-:Y:S01]  /*bb80*/  SHF.R.S32.HI R16, RZ, 0x1f, R9 ;  /* 0x0000001fff107819 */ /* 0x000fe20000011409 */
[----:B------:R-:W-:Y:S01]  /*bb90*/  IMAD.WIDE.U32 R18, R9, c[0x0][0x280], R18 ;  /* 0x0000a00009127a25 */ /* 0x000fe200078e0012 */
[----:B------:R-:W-:-:S03]  /*bba0*/  CS2R R84, SRZ ;  /* 0x0000000000547805 */ /* 0x000fc6000001ff00 */
        /* <DEDUP_REMOVED lines=11> */
[----:B------:R-:W-:Y:S02]  /*bc60*/  ISETP.GE.AND P0, PT, R8, UR21, PT ;  /* 0x0000001508007c0c */ /* 0x000fe4000bf06270 */
[----:B------:R-:W-:Y:S01]  /*bc70*/  LEA.HI.X R17, R18, c[0x0][0x274], R17, 0x1, P4 ;  /* 0x00009d0012117a11 */ /* 0x000fe200020f0c11 */
[----:B------:R1:W3:Y:S04]  /*bc80*/  SHFL.IDX PT, R19, R16, RZ, 0x1c1f ;  /* 0x001c1fff10137589 */ /* 0x0002e800000e0000 */
[----:B------:R1:W4:Y:S04]  /*bc90*/  SHFL.IDX PT, R18, R12, RZ, 0x1c1f ;  /* 0x001c1fff0c127589 */ /* 0x00032800000e0000 */
[----:B------:R1:W1:Y:S02]  /*bca0*/  SHFL.IDX PT, R21, R17, RZ, 0x1c1f ;  /* 0x001c1fff11157589 */ /* 0x00026400000e0000 */
[----:B------:R-:W-:Y:S05]  /*bcb0*/  @P0 BRA `(.L_x_372) ;  /* 0x0000023000000947 */ /* 0x000fea0003800000 */
[C---:B--2---:R-:W-:Y:S01]  /*bcc0*/  IADD3 R11, R60.reuse, 0x20, RZ ;  /* 0x000000203c0b7810 */ /* 0x044fe20007ffe0ff */
        /* <DEDUP_REMOVED lines=9> */
[--C-:B-1----:R-:W-:Y:S01]  /*bd60*/  @!P0 IMAD.WIDE R26, R60, 0x2, R20.reuse ;  /* 0x000000023c1a8825 */ /* 0x102fe200078e0214 */
        /* <DEDUP_REMOVED lines=11> */
[----:B---34-:R-:W-:Y:S01]  /*be20*/  @!P5 IMAD.WIDE R10, R10, 0x2, R18 ;  /* 0x000000020a0ad825 */ /* 0x018fe200078e0212 */
[----:B------:R-:W-:Y:S01]  /*be30*/  CS2R R50, SRZ ;  /* 0x0000000000327805 */ /* 0x000fe2000001ff00 */
[----:B------:R-:W-:Y:S01]  /*be40*/  CS2R R48, SRZ ;  /* 0x0000000000307805 */ /* 0x000fe2000001ff00 */
[----:B------:R-:W-:Y:S01]  /*be50*/  CS2R R42, SRZ ;  /* 0x00000000002a7805 */ /* 0x000fe2000001ff00 */
[----:B------:R-:W-:Y:S01]  /*be60*/  CS2R R40, SRZ ;  /* 0x0000000000287805 */ /* 0x000fe2000001ff00 */
[C---:B------:R-:W-:Y:S01]  /*be70*/  @!P4 IMAD.WIDE R20, R9.reuse, 0x2, R20 ;  /* 0x000000020914c825 */ /* 0x040fe200078e0214 */
[----:B------:R2:W5:Y:S04]  /*be80*/  @!P5 LD.E.128 R68, [R24.64] ;  /* 0x0000001c1844d980 */ /* 0x000568000c101d00 */
[----:B------:R2:W5:Y:S04]  /*be90*/  @!P5 LD.E.128 R64, [R10.64] ;  /* 0x0000001c0a40d980 */ /* 0x000568000c101d00 */
[----:B------:R2:W5:Y:S01]  /*bea0*/  @!P4 LD.E.128 R48, [R20.64] ;  /* 0x0000001c1430c980 */ /* 0x000562000c101d00 */
[----:B-1----:R-:W-:-:S04]  /*beb0*/  @!P4 IMAD.WIDE R26, R9, 0x2, R18 ;  /* 0x00000002091ac825 */ /* 0x002fc800078e0212 */
[----:B------:R-:W-:Y:S01]  /*bec0*/  @!P0 IMAD.WIDE R18, R60, 0x2, R18 ;  /* 0x000000023c128825 */ /* 0x000fe200078e0212 */
[----:B------:R2:W5:Y:S04]  /*bed0*/  @!P4 LD.E.128 R40, [R26.64] ;  /* 0x0000001c1a28c980 */ /* 0x000568000c101d00 */
[----:B------:R2:W5:Y:S02]  /*bee0*/  @!P0 LD.E.128 R84, [R18.64] ;  /* 0x0000001c12548980 */ /* 0x000564000c101d00 */
.L_x_372:
[----:B--2---:R-:W-:Y:S05]  /*bef0*/  BSYNC B0 ;  /* 0x0000000000007941 */ /* 0x004fea0003800000 */
.L_x_371:
[----:B------:R-:W-:Y:S01]  /*bf00*/  IADD3 R9, R8, 0x40, RZ ;  /* 0x0000004008097810 */ /* 0x000fe20007ffe0ff */
[----:B-----5:R-:W-:Y:S01]  /*bf10*/  IMAD.MOV.U32 R8, RZ, RZ, R50 ;  /* 0x000000ffff087224 */ /* 0x020fe200078e0032 */
[----:B------:R-:W2:Y:S01]  /*bf20*/  SHFL.IDX PT, R15, R17, 0x1, 0x1c1f ;  /* 0x003c1f00110f7f89 */ /* 0x000ea200000e0000 */
        /* <DEDUP_REMOVED lines=43> */
[----:B-1----:R-:W1:Y:S01]  /*c1e0*/  SHFL.IDX PT, R14, R14, 0x1, 0x1c1f ;  /* 0x003c1f000e0e7f89 */ /* 0x002e6200000e0000 */
[----:B------:R-:W-:Y:S01]  /*c1f0*/  IMAD.MOV.U32 R8, RZ, RZ, R85 ;  /* 0x000000ffff087224 */ /* 0x000fe200078e0055 */
[----:B------:R-:W-:Y:S01]  /*c200*/  BSSY B0, `(.L_x_373) ;  /* 0x0000036000007945 */ /* 0x000fe20003800000 */
[----:B------:R-:W-:Y:S01]  /*c210*/  PRMT R119, R11, 0x7610, R119 ;  /* 0x000076100b777816 */ /* 0x000fe20000000077 */
[----:B------:R4:W3:Y:S01]  /*c220*/  SHFL.IDX PT, R13, R16, 0x1, 0x1c1f ;  /* 0x003c1f00100d7f89 */ /* 0x0008e200000e0000 */
[----:B------:R-:W-:Y:S01]  /*c230*/  PRMT R118, R10, 0x7610, R118 ;  /* 0x000076100a767816 */ /* 0x000fe20000000076 */
[----:B------:R-:W-:Y:S01]  /*c240*/  CS2R R20, SRZ ;  /* 0x0000000000147805 */ /* 0x000fe2000001ff00 */
[----:B------:R-:W-:Y:S01]  /*c250*/  PRMT R117, R9, 0x7610, R117 ;  /* 0x0000761009757816 */ /* 0x000fe20000000075 */
[----:B------:R-:W1:Y:S01]  /*c260*/  SHFL.IDX PT, R12, R12, 0x1, 0x1c1f ;  /* 0x003c1f000c0c7f89 */ /* 0x000e6200000e0000 */
[----:B------:R-:W-:Y:S01]  /*c270*/  PRMT R116, R8, 0x7610, R116 ;  /* 0x0000761008747816 */ /* 0x000fe20000000074 */
[----:B------:R-:W-:Y:S01]  /*c280*/  CS2R R30, SRZ ;  /* 0x00000000001e7805 */ /* 0x000fe2000001ff00 */
[----:B------:R-:W-:Y:S01]  /*c290*/  CS2R R28, SRZ ;  /* 0x00000000001c7805 */ /* 0x000fe2000001ff00 */
[----:B------:R-:W-:Y:S01]  /*c2a0*/  CS2R R38, SRZ ;  /* 0x0000000000267805 */ /* 0x000fe2000001ff00 */
[----:B------:R-:W-:Y:S01]  /*c2b0*/  CS2R R36, SRZ ;  /* 0x0000000000247805 */ /* 0x000fe2000001ff00 */
[----:B---34-:R-:W-:Y:S01]  /*c2c0*/  CS2R R18, SRZ ;  /* 0x0000000000127805 */ /* 0x018fe2000001ff00 */
[----:B------:R-:W-:Y:S01]  /*c2d0*/  CS2R R26, SRZ ;  /* 0x00000000001a7805 */ /* 0x000fe2000001ff00 */
[----:B------:R-:W-:Y:S01]  /*c2e0*/  CS2R R24, SRZ ;  /* 0x0000000000187805 */ /* 0x000fe2000001ff00 */
[----:B------:R-:W-:Y:S01]  /*c2f0*/  CS2R R34, SRZ ;  /* 0x0000000000227805 */ /* 0x000fe2000001ff00 */
[----:B------:R-:W-:Y:S01]  /*c300*/  CS2R R32, SRZ ;  /* 0x0000000000207805 */ /* 0x000fe2000001ff00 */
[----:B------:R-:W-:Y:S01]  /*c310*/  CS2R R16, SRZ ;  /* 0x0000000000107805 */ /* 0x000fe2000001ff00 */
        /* <DEDUP_REMOVED lines=17> */
[C-C-:B------:R-:W-:Y:S01]  /*c430*/  @!P4 IMAD.WIDE R10, R9.reuse, 0x2, R14.reuse ;  /* 0x00000002090ac825 */ /* 0x140fe200078e020e */
[----:B------:R-:W-:Y:S01]  /*c440*/  CS2R R32, SRZ ;  /* 0x0000000000207805 */ /* 0x000fe2000001ff00 */
[----:B------:R-:W-:Y:S01]  /*c450*/  CS2R R30, SRZ ;  /* 0x00000000001e7805 */ /* 0x000fe2000001ff00 */
[----:B------:R-:W-:Y:S01]  /*c460*/  CS2R R28, SRZ ;  /* 0x00000000001c7805 */ /* 0x000fe2000001ff00 */
[C---:B------:R-:W-:Y:S01]  /*c470*/  @!P0 IMAD.WIDE R14, R8.reuse, 0x2, R14 ;  /* 0x00000002080e8825 */ /* 0x040fe200078e020e */
[----:B------:R-:W-:Y:S01]  /*c480*/  CS2R R26, SRZ ;  /* 0x00000000001a7805 */ /* 0x000fe2000001ff00 */
[----:B------:R-:W-:Y:S01]  /*c490*/  CS2R R24, SRZ ;  /* 0x0000000000187805 */ /* 0x000fe2000001ff00 */
[----:B------:R-:W-:Y:S01]  /*c4a0*/  CS2R R22, SRZ ;  /* 0x0000000000167805 */ /* 0x000fe2000001ff00 */
[--C-:B------:R-:W-:Y:S01]  /*c4b0*/  @!P4 IMAD.WIDE R52, R9, 0x2, R12.reuse ;  /* 0x000000020934c825 */ /* 0x100fe200078e020c */
[----:B------:R-:W-:Y:S01]  /*c4c0*/  CS2R R20, SRZ ;  /* 0x0000000000147805 */ /* 0x000fe2000001ff00 */
[----:B------:R-:W-:Y:S01]  /*c4d0*/  CS2R R18, SRZ ;  /* 0x0000000000127805 */ /* 0x000fe2000001ff00 */
[----:B------:R2:W5:Y:S01]  /*c4e0*/  @!P4 LD.E.128 R28, [R10.64] ;  /* 0x0000001c0a1cc980 */ /* 0x000562000c101d00 */
[----:B------:R-:W-:-:S03]  /*c4f0*/  @!P0 IMAD.WIDE R8, R8, 0x2, R12 ;  /* 0x0000000208088825 */ /* 0x000fc600078e020c */
[----:B------:R2:W5:Y:S01]  /*c500*/  @!P4 LD.E.128 R24, [R52.64] ;  /* 0x0000001c3418c980 */ /* 0x000562000c101d00 */
[----:B------:R-:W-:-:S03]  /*c510*/  @!P5 IMAD.WIDE R12, R60, 0x2, R12 ;  /* 0x000000023c0cd825 */ /* 0x000fc600078e020c */
[----:B------:R2:W5:Y:S01]  /*c520*/  @!P0 LD.E.128 R20, [R14.64] ;  /* 0x0000001c0e148980 */ /* 0x000562000c101d00 */
[----:B-1----:R-:W-:-:S03]  /*c530*/  CS2R R16, SRZ ;  /* 0x0000000000107805 */ /* 0x002fc6000001ff00 */
[----:B------:R2:W5:Y:S04]  /*c540*/  @!P5 LD.E.128 R32, [R12.64] ;  /* 0x0000001c0c20d980 */ /* 0x000568000c101d00 */
[----:B------:R2:W5:Y:S02]  /*c550*/  @!P0 LD.E.128 R16, [R8.64] ;  /* 0x0000001c08108980 */ /* 0x000564000c101d00 */
.L_x_374:
[----:B--2---:R-:W-:Y:S05]  /*c560*/  BSYNC B0 ;  /* 0x0000000000007941 */ /* 0x004fea0003800000 */
.L_x_373:
        /* <DEDUP_REMOVED lines=22> */
[----:B------:R-:W-:Y:S01]  /*c6d0*/  USEL UR4, UR4, 0x80, UP0 ;  /* 0x0000008004047887 */ /* 0x000fe20008000000 */
        /* <DEDUP_REMOVED lines=9> */
[----:B------:R-:W-:Y:S01]  /*c770*/  BAR.SYNC.DEFER_BLOCKING 0x0 ;  /* 0x0000000000007b1d */ /* 0x000fe20000010000 */
[----:B------:R-:W-:-:S02]  /*c780*/  ISETP.GE.AND P0, PT, R77, UR4, PT ;  /* 0x000000044d007c0c */ /* 0x000fc4000bf06270 */
        /* <DEDUP_REMOVED lines=16> */
[----:B------:R-:W-:Y:S01]  /*c890*/  BSSY B1, `(.L_x_375) ;  /* 0x000016c000017945 */ /* 0x000fe20003800000 */
[----:B------:R-:W-:-:S02]  /*c8a0*/  PRMT R92, R11, 0x7610, R92 ;  /* 0x000076100b5c7816 */ /* 0x000fc4000000005c */
[----:B------:R-:W-:Y:S02]  /*c8b0*/  PRMT R82, R10, 0x7610, R82 ;  /* 0x000076100a527816 */ /* 0x000fe40000000052 */
[----:B------:R-:W-:Y:S02]  /*c8c0*/  PRMT R79, R9, 0x7610, R79 ;  /* 0x00007610094f7816 */ /* 0x000fe4000000004f */
[----:B------:R-:W-:Y:S01]  /*c8d0*/  PRMT R78, R8, 0x7610, R78 ;  /* 0x00007610084e7816 */ /* 0x000fe2000000004e */
[----:B------:R-:W-:Y:S05]  /*c8e0*/  @P0 BRA `(.L_x_376) ;  /* 0x0000166000000947 */ /* 0x000fea0003800000 */
[----:B------:R-:W-:Y:S01]  /*c8f0*/  ISETP.GE.AND P0, PT, R60, c[0x0][0x27c], PT ;  /* 0x00009f003c007a0c */ /* 0x000fe20003f06270 */
[----:B------:R-:W-:-:S12]  /*c900*/  BSSY B0, `(.L_x_377) ;  /* 0x0000070000007945 */ /* 0x000fd80003800000 */
[----:B------:R-:W-:Y:S05]  /*c910*/  @P0 BRA `(.L_x_378) ;  /* 0x000006e000000947 */ /* 0x000fea0003800000 */
[----:B-1----:R-:W-:Y:S01]  /*c920*/  IMAD.MOV.U32 R12, RZ, RZ, c[0x0][0x27c] ;  /* 0x00009f00ff0c7624 */ /* 0x002fe200078e00ff */
[--C-:B------:R-:W-:Y:S01]  /*c930*/  SHF.R.U64 R84, R84, 0x10, R85.reuse ;  /* 0x0000001054547819 */ /* 0x100fe20000001255 */
[----:B------:R-:W-:Y:S01]  /*c940*/  IMAD.SHL.U32 R15, R77, 0x40, RZ ;  /* 0x000000404d0f7824 */ /* 0x000fe200078e00ff */
[----:B------:R-:W-:Y:S01]  /*c950*/  SHF.R.U32.HI R85, RZ, 0x10, R85 ;  /* 0x00000010ff557819 */ /* 0x000fe20000011655 */
[----:B------:R-:W-:Y:S01]  /*c960*/  IMAD.SHL.U32 R8, R81, 0x200, RZ ;  /* 0x0000020051087824 */ /* 0x000fe200078e00ff */
[----:B------:R-:W-:Y:S02]  /*c970*/  LEA.HI R12, R12, R97, RZ, 0x1d ;  /* 0x000000610c0c7211 */ /* 0x000fe400078fe8ff */
[----:B------:R-:W-:Y:S02]  /*c980*/  LOP3.LUT R15, R15, 0x1c0, RZ, 0xc0, !PT ;  /* 0x000001c00f0f7812 */ /* 0x000fe400078ec0ff */
[----:B------:R-:W-:Y:S01]  /*c990*/  SHF.R.S32.HI R9, RZ, 0x1f, R12 ;  /* 0x0000001fff097819 */ /* 0x000fe2000001140c */
[----:B------:R-:W-:Y:S01]  /*c9a0*/  IMAD.SHL.U32 R10, R12, 0x8, RZ ;  /* 0x000000080c0a7824 */ /* 0x000fe200078e00ff */
[----:B------:R-:W-:-:S02]  /*c9b0*/  LOP3.LUT R13, R15, 0x38, R60, 0xf8, !PT ;  /* 0x000000380f0d7812 */ /* 0x000fc400078ef83c */
[----:B------:R-:W-:Y:S02]  /*c9c0*/  LEA.HI R9, R9, R12, RZ, 0x3 ;  /* 0x0000000c09097211 */ /* 0x000fe400078f18ff */
[----:B------:R-:W-:Y:S02]  /*c9d0*/  SHF.R.U32.HI R11, RZ, 0x3, R15 ;  /* 0x00000003ff0b7819 */ /* 0x000fe4000001160f */
[----:B------:R-:W-:Y:S01]  /*c9e0*/  LOP3.LUT R10, R15, 0x38, R10, 0xf8, !PT ;  /* 0x000000380f0a7812 */ /* 0x000fe200078ef80a */
[----:B------:R-:W-:Y:S01]  /*c9f0*/  IMAD.SHL.U32 R9, R9, 0x400, RZ ;  /* 0x0000040009097824 */ /* 0x000fe200078e00ff */
[----:B------:R-:W-:Y:S02]  /*ca00*/  LOP3.LUT R13, R8, R13, R11, 0xf6, !PT ;  /* 0x0000000d080d7212 */ /* 0x000fe400078ef60b */
[----:B------:R-:W-:Y:S02]  /*ca10*/  LOP3.LUT R11, R10, R11, RZ, 0x3c, !PT ;  /* 0x0000000b0a0b7212 */ /* 0x000fe400078e3cff */
[----:B------:R-:W-:Y:S01]  /*ca20*/  LOP3.LUT R9, R9, 0x7fffe000, RZ, 0xc0, !PT ;  /* 0x7fffe00009097812 */ /* 0x000fe200078ec0ff */
[----:B------:R-:W-:Y:S01]  /*ca30*/  IMAD.SHL.U32 R115, R13, 0x2, RZ ;  /* 0x000000020d737824 */ /* 0x000fe200078e00ff */
[----:B------:R-:W-:-:S02]  /*ca40*/  SHF.R.U64 R86, R86, 0x10, R87 ;  /* 0x0000001056567819 */ /* 0x000fc40000001257 */
[----:B------:R-:W-:Y:S02]  /*ca50*/  IADD3 R114, R11, R9, R8 ;  /* 0x000000090b727210 */ /* 0x000fe40007ffe008 */
[----:B------:R-:W1:Y:S01]  /*ca60*/  LDS.128 R12, [R115+0xc100] ;  /* 0x00c10000730c7984 */ /* 0x000e620000000c00 */
[----:B------:R-:W-:Y:S02]  /*ca70*/  SHF.R.U64 R88, R88, 0x10, R89 ;  /* 0x0000001058587819 */ /* 0x000fe40000001259 */
[----:B------:R-:W-:Y:S01]  /*ca80*/  IMAD.SHL.U32 R114, R114, 0x2, RZ ;  /* 0x0000000272727824 */ /* 0x000fe200078e00ff */
[----:B------:R-:W-:Y:S02]  /*ca90*/  SHF.R.U32.HI R87, RZ, 0x10, R87 ;  /* 0x00000010ff577819 */ /* 0x000fe40000011657 */
[----:B------:R-:W-:Y:S02]  /*caa0*/  SHF.R.U32.HI R89, RZ, 0x10, R89 ;  /* 0x00000010ff597819 */ /* 0x000fe40000011659 */
[----:B------:R-:W2:Y:S01]  /*cab0*/  LDS.128 R8, [R114+0xc100] ;  /* 0x00c1000072087984 */ /* 0x000ea20000000c00 */
[----:B------:R-:W-:-:S02]  /*cac0*/  PRMT R117, R117, 0x5410, R84 ;  /* 0x0000541075757816 */ /* 0x000fc40000000054 */
[----:B------:R-:W-:Y:S02]  /*cad0*/  PRMT R116, R116, 0x5410, R85 ;  /* 0x0000541074747816 */ /* 0x000fe40000000055 */
[----:B------:R-:W-:Y:S02]  /*cae0*/  PRMT R118, R118, 0x5410, R87 ;  /* 0x0000541076767816 */ /* 0x000fe40000000057 */
[----:B------:R-:W-:Y:S02]  /*caf0*/  SHF.R.U64 R90, R90, 0x10, R91 ;  /* 0x000000105a5a7819 */ /* 0x000fe4000000125b */
[----:B------:R-:W-:Y:S02]  /*cb00*/  PRMT R120, R120, 0x5410, R89 ;  /* 0x0000541078787816 */ /* 0x000fe40000000059 */
[----:B------:R-:W-:Y:S02]  /*cb10*/  SHF.R.U32.HI R91, RZ, 0x10, R91 ;  /* 0x00000010ff5b7819 */ /* 0x000fe4000001165b */
[----:B------:R-:W-:-:S02]  /*cb20*/  PRMT R121, R121, 0x5410, R88 ;  /* 0x0000541079797816 */ /* 0x000fc40000000058 */
[----:B------:R-:W-:Y:S02]  /*cb30*/  PRMT R122, R122, 0x5410, R91 ;  /* 0x000054107a7a7816 */ /* 0x000fe4000000005b */
[C---:B------:R-:W-:Y:S01]  /*cb40*/  LOP3.LUT R128, R121.reuse, 0xffff0000, RZ, 0xc0, !PT ;  /* 0xffff000079807812 */ /* 0x040fe200078ec0ff */
[----:B------:R-:W-:Y:S01]  /*cb50*/  IMAD.U32 R91, R121, 0x10000, RZ ;  /* 0x00010000795b7824 */ /* 0x000fe200078e00ff */
[----:B------:R-:W-:Y:S01]  /*cb60*/  PRMT R123, R123, 0x5410, R90 ;  /* 0x000054107b7b7816 */ /* 0x000fe2000000005a */
[----:B------:R-:W-:Y:S01]  /*cb70*/  IMAD.U32 R121, R116, 0x10000, RZ ;  /* 0x0001000074797824 */ /* 0x000fe200078e00ff */
[----:B------:R-:W-:Y:S02]  /*cb80*/  SHF.L.U32 R127, R118, 0x10, RZ ;  /* 0x00000010767f7819 */ /* 0x000fe400000006ff */
[----:B------:R-:W-:Y:S02]  /*cb90*/  PRMT R119, R119, 0x5410, R86 ;  /* 0x0000541077777816 */ /* 0x000fe40000000056 */
[----:B------:R-:W-:-:S02]  /*cba0*/  LOP3.LUT R116, R116, 0xffff0000, RZ, 0xc0, !PT ;  /* 0xffff000074747812 */ /* 0x000fc400078ec0ff */
[----:B------:R-:W-:Y:S02]  /*cbb0*/  LOP3.LUT R118, R118, 0xffff0000, RZ, 0xc0, !PT ;  /* 0xffff000076767812 */ /* 0x000fe400078ec0ff */
[----:B-1----:R-:W-:Y:S01]  /*cbc0*/  SHF.L.U32 R85, R12, 0x10, RZ ;  /* 0x000000100c557819 */ /* 0x002fe200000006ff */
[----:B------:R-:W-:Y:S01]  /*cbd0*/  IMAD.U32 R86, R14, 0x10000, RZ ;  /* 0x000100000e567824 */ /* 0x000fe200078e00ff */
[----:B------:R-:W-:Y:S01]  /*cbe0*/  LOP3.LUT R84, R12, 0xffff0000, RZ, 0xc0, !PT ;  /* 0xffff00000c547812 */ /* 0x000fe200078ec0ff */
[C---:B------:R-:W-:Y:S01]  /*cbf0*/  IMAD.U32 R12, R13.reuse, 0x10000, RZ ;  /* 0x000100000d0c7824 */ /* 0x040fe200078e00ff */
[----:B------:R-:W-:Y:S01]  /*cc00*/  LOP3.LUT R87, R13, 0xffff0000, RZ, 0xc0, !PT ;  /* 0xffff00000d577812 */ /* 0x000fe200078ec0ff */
[C---:B------:R-:W-:Y:S01]  /*cc10*/  IMAD.U32 R13, R15.reuse, 0x10000, RZ ;  /* 0x000100000f0d7824 */ /* 0x040fe200078e00ff */
[----:B------:R-:W-:Y:S01]  /*cc20*/  LOP3.LUT R89, R15, 0xffff0000, RZ, 0xc0, !PT ;  /* 0xffff00000f597812 */ /* 0x000fe200078ec0ff */
[C---:B--2---:R-:W-:Y:S01]  /*cc30*/  IMAD.U32 R88, R8.reuse, 0x10000, RZ ;  /* 0x0001000008587824 */ /* 0x044fe200078e00ff */
[----:B------:R-:W-:Y:S01]  /*cc40*/  LOP3.LUT R15, R8, 0xffff0000, RZ, 0xc0, !PT ;  /* 0xffff0000080f7812 */ /* 0x000fe200078ec0ff */
[C---:B------:R-:W-:Y:S01]  /*cc50*/  IMAD.U32 R8, R9.reuse, 0x10000, RZ ;  /* 0x0001000009087824 */ /* 0x040fe200078e00ff */
[----:B------:R-:W-:Y:S01]  /*cc60*/  LOP3.LUT R126, R9, 0xffff0000, RZ, 0xc0, !PT ;  /* 0xffff0000097e7812 */ /* 0x000fe200078ec0ff */
[C---:B------:R-:W-:Y:S01]  /*cc70*/  IMAD.U32 R125, R10.reuse, 0x10000, RZ ;  /* 0x000100000a7d7824 */ /* 0x040fe200078e00ff */
[----:B------:R-:W-:Y:S01]  /*cc80*/  SHF.L.U32 R9, R117, 0x10, RZ ;  /* 0x0000001075097819 */ /* 0x000fe200000006ff */
[----:B------:R-:W-:Y:S01]  /*cc90*/  IMAD.U32 R90, R11, 0x10000, RZ ;  /* 0x000100000b5a7824 */ /* 0x000fe200078e00ff */
[----:B------:R-:W-:-:S02]  /*cca0*/  LOP3.LUT R124, R10, 0xffff0000, RZ, 0xc0, !PT ;  /* 0xffff00000a7c7812 */ /* 0x000fc400078ec0ff */
[----:B------:R-:W-:Y:S01]  /*ccb0*/  LOP3.LUT R117, R117, 0xffff0000, RZ, 0xc0, !PT ;  /* 0xffff000075757812 */ /* 0x000fe200078ec0ff */
[C---:B------:R-:W-:Y:S01]  /*ccc0*/  FMUL.FTZ R10, R88.reuse, R9 ;  /* 0x00000009580a7220 */ /* 0x040fe20000410000 */
[----:B------:R-:W-:Y:S01]  /*ccd0*/  LOP3.LUT R11, R11, 0xffff0000, RZ, 0xc0, !PT ;  /* 0xffff00000b0b7812 */ /* 0x000fe200078ec0ff */
[-C--:B------:R-:W-:Y:S01]  /*cce0*/  FMUL.FTZ R88, R88, R91.reuse ;  /* 0x0000005b58587220 */ /* 0x080fe20000410000 */
[----:B------:R-:W-:Y:S01]  /*ccf0*/  LOP3.LUT R14, R14, 0xffff0000, RZ, 0xc0, !PT ;  /* 0xffff00000e0e7812 */ /* 0x000fe200078ec0ff */
[C---:B------:R-:W-:Y:S02]  /*cd00*/  FFMA.FTZ R10, R85.reuse, R91, -R10 ;  /* 0x0000005b550a7223 */ /* 0x040fe4000001080a */
[----:B------:R-:W-:Y:S02]  /*cd10*/  FFMA.FTZ R88, R85, R9, R88 ;  /* 0x0000000955587223 */ /* 0x000fe40000010058 */
[C---:B------:R-:W-:Y:S02]  /*cd20*/  FMUL.FTZ R91, R15.reuse, R117 ;  /* 0x000000750f5b7220 */ /* 0x040fe40000410000 */
[C---:B------:R-:W-:Y:S01]  /*cd30*/  IMAD.U32 R9, R120.reuse, 0x10000, RZ ;  /* 0x0001000078097824 */ /* 0x040fe200078e00ff */
[----:B------:R-:W-:Y:S01]  /*cd40*/  LOP3.LUT R120, R120, 0xffff0000, RZ, 0xc0, !PT ;  /* 0xffff000078787812 */ /* 0x000fe200078ec0ff */
[----:B------:R-:W-:-:S02]  /*cd50*/  FMUL.FTZ R15, R15, R128 ;  /* 0x000000800f0f7220 */ /* 0x000fc40000410000 */
[C---:B------:R-:W-:Y:S02]  /*cd60*/  FMUL.FTZ R85, R8.reuse, R121 ;  /* 0x0000007908557220 */ /* 0x040fe40000410000 */
[----:B------:R-:W-:Y:S02]  /*cd70*/  FMUL.FTZ R8, R8, R9 ;  /* 0x0000000908087220 */ /* 0x000fe40000410000 */
[C---:B------:R-:W-:Y:S02]  /*cd80*/  FFMA.FTZ R91, R84.reuse, R128, -R91 ;  /* 0x00000080545b7223 */ /* 0x040fe4000001085b */
[----:B------:R-:W-:Y:S02]  /*cd90*/  FFMA.FTZ R15, R84, R117, R15 ;  /* 0x00000075540f7223 */ /* 0x000fe4000001000f */
[C---:B------:R-:W-:Y:S01]  /*cda0*/  IMAD.U32 R84, R122.reuse, 0x10000, RZ ;  /* 0x000100007a547824 */ /* 0x040fe200078e00ff */
[----:B------:R-:W-:Y:S01]  /*cdb0*/  LOP3.LUT R122, R122, 0xffff0000, RZ, 0xc0, !PT ;  /* 0xffff00007a7a7812 */ /* 0x000fe200078ec0ff */
[----:B------:R-:W-:-:S02]  /*cdc0*/  FFMA.FTZ R85, R12, R9, -R85 ;  /* 0x000000090c557223 */ /* 0x000fc40000010855 */
[----:B------:R-:W-:Y:S02]  /*cdd0*/  FFMA.FTZ R9, R12, R121, R8 ;  /* 0x000000790c097223 */ /* 0x000fe40000010008 */
[C---:B------:R-:W-:Y:S02]  /*cde0*/  FMUL.FTZ R8, R90.reuse, R127 ;  /* 0x0000007f5a087220 */ /* 0x040fe40000410000 */
[-C--:B------:R-:W-:Y:S02]  /*cdf0*/  FMUL.FTZ R90, R90, R84.reuse ;  /* 0x000000545a5a7220 */ /* 0x080fe40000410000 */
[C---:B------:R-:W-:Y:S01]  /*ce00*/  IMAD.U32 R12, R119.reuse, 0x10000, RZ ;  /* 0x00010000770c7824 */ /* 0x040fe200078e00ff */
[----:B------:R-:W-:Y:S01]  /*ce10*/  LOP3.LUT R119, R119, 0xffff0000, RZ, 0xc0, !PT ;  /* 0xffff000077777812 */ /* 0x000fe200078ec0ff */
[C---:B------:R-:W-:Y:S01]  /*ce20*/  IMAD.U32 R117, R123.reuse, 0x10000, RZ ;  /* 0x000100007b757824 */ /* 0x040fe200078e00ff */
[----:B------:R-:W-:Y:S01]  /*ce30*/  LOP3.LUT R123, R123, 0xffff0000, RZ, 0xc0, !PT ;  /* 0xffff00007b7b7812 */ /* 0x000fe200078ec0ff */
[----:B------:R-:W-:-:S02]  /*ce40*/  FFMA.FTZ R84, R13, R84, -R8 ;  /* 0x000000540d547223 */ /* 0x000fc40000010808 */
[----:B------:R-:W-:Y:S02]  /*ce50*/  FFMA.FTZ R127, R13, R127, R90 ;  /* 0x0000007f0d7f7223 */ /* 0x000fe4000001005a */
[C---:B------:R-:W-:Y:S02]  /*ce60*/  FMUL.FTZ R13, R125.reuse, R12 ;  /* 0x0000000c7d0d7220 */ /* 0x040fe40000410000 */
[-C--:B------:R-:W-:Y:S02]  /*ce70*/  FMUL.FTZ R125, R125, R117.reuse ;  /* 0x000000757d7d7220 */ /* 0x080fe40000410000 */
[C---:B------:R-:W-:Y:S02]  /*ce80*/  FMUL.FTZ R8, R126.reuse, R116 ;  /* 0x000000747e087220 */ /* 0x040fe40000410000 */
[----:B------:R-:W-:Y:S02]  /*ce90*/  FMUL.FTZ R126, R126, R120 ;  /* 0x000000787e7e7220 */ /* 0x000fe40000410000 */
[----:B------:R-:W-:-:S02]  /*cea0*/  FFMA.FTZ R117, R86, R117, -R13 ;  /* 0x0000007556757223 */ /* 0x000fc4000001080d */
[----:B------:R-:W-:Y:S02]  /*ceb0*/  FFMA.FTZ R125, R86, R12, R125 ;  /* 0x0000000c567d7223 */ /* 0x000fe4000001007d */
[----:B------:R-:W-:Y:S02]  /*cec0*/  FFMA.FTZ R120, R87, R120, -R8 ;  /* 0x0000007857787223 */ /* 0x000fe40000010808 */
[----:B------:R-:W-:Y:S02]  /*ced0*/  FMUL.FTZ R86, R124, R119 ;  /* 0x000000777c567220 */ /* 0x000fe40000410000 */
[C---:B------:R-:W-:Y:S01]  /*cee0*/  FMUL.FTZ R12, R11.reuse, R118 ;  /* 0x000000760b0c7220 */ /* 0x040fe20000410000 */
[----:B------:R-:W-:Y:S01]  /*cef0*/  F2FP.BF16.PACK_AB R13, R120, R85 ;  /* 0x00000055780d723e */ /* 0x000fe200000010ff */
[----:B------:R-:W-:Y:S02]  /*cf00*/  FMUL.FTZ R90, R124, R123 ;  /* 0x0000007b7c5a7220 */ /* 0x000fe40000410000 */
[----:B------:R-:W-:-:S02]  /*cf10*/  FMUL.FTZ R8, R11, R122 ;  /* 0x0000007a0b087220 */ /* 0x000fc40000410000 */
[C---:B------:R-:W-:Y:S02]  /*cf20*/  FFMA.FTZ R86, R14.reuse, R123, -R86 ;  /* 0x0000007b0e567223 */ /* 0x040fe40000010856 */
[----:B------:R-:W-:Y:S01]  /*cf30*/  FFMA.FTZ R11, R89, R122, -R12 ;  /* 0x0000007a590b7223 */ /* 0x000fe2000001080c */
[----:B------:R-:W-:Y:S01]  /*cf40*/  F2FP.BF16.PACK_AB R12, R91, R10 ;  /* 0x0000000a5b0c723e */ /* 0x000fe200000010ff */
[----:B------:R-:W-:Y:S02]  /*cf50*/  FFMA.FTZ R126, R87, R116, R126 ;  /* 0x00000074577e7223 */ /* 0x000fe4000001007e */
[----:B------:R-:W-:Y:S01]  /*cf60*/  FFMA.FTZ R90, R14, R119, R90 ;  /* 0x000000770e5a7223 */ /* 0x000fe2000001005a */
[----:B------:R-:W-:Y:S01]  /*cf70*/  F2FP.BF16.PACK_AB R14, R86, R117 ;  /* 0x00000075560e723e */ /* 0x000fe200000010ff */
[----:B------:R-:W-:Y:S01]  /*cf80*/  FFMA.FTZ R118, R89, R118, R8 ;  /* 0x0000007659767223 */ /* 0x000fe20000010008 */
[----:B------:R-:W-:Y:S02]  /*cf90*/  F2FP.BF16.PACK_AB R8, R15, R88 ;  /* 0x000000580f08723e */ /* 0x000fe400000010ff */
[----:B------:R-:W-:-:S02]  /*cfa0*/  F2FP.BF16.PACK_AB R15, R11, R84 ;  /* 0x000000540b0f723e */ /* 0x000fc400000010ff */
[----:B------:R-:W-:Y:S02]  /*cfb0*/  F2FP.BF16.PACK_AB R9, R126, R9 ;  /* 0x000000097e09723e */ /* 0x000fe400000010ff */
[----:B------:R-:W-:Y:S01]  /*cfc0*/  F2FP.BF16.PACK_AB R10, R90, R125 ;  /* 0x0000007d5a0a723e */ /* 0x000fe200000010ff */
[----:B------:R1:W-:Y:S01]  /*cfd0*/  STS.128 [R115+0xc100], R12 ;  /* 0x00c1000c73007388 */ /* 0x0003e20000000c00 */
[----:B------:R-:W-:-:S05]  /*cfe0*/  F2FP.BF16.PACK_AB R11, R118, R127 ;  /* 0x0000007f760b723e */ /* 0x000fca00000010ff */
[----:B------:R1:W-:Y:S02]  /*cff0*/  STS.128 [R114+0xc100], R8 ;  /* 0x00c1000872007388 */ /* 0x0003e40000000c00 */
.L_x_378:
[----:B------:R-:W-:Y:S05]  /*d000*/  BSYNC B0 ;  /* 0x0000000000007941 */ /* 0x000fea0003800000 */
.L_x_377:
[----:B-1----:R-:W-:Y:S01]  /*d010*/  IADD3 R12, R60, 0x20, RZ ;  /* 0x000000203c0c7810 */ /* 0x002fe20007ffe0ff */
[----:B------:R-:W-:Y:S03]  /*d020*/  BSSY B0, `(.L_x_379) ;  /* 0x0000079000007945 */ /* 0x000fe60003800000 */
[----:B------:R-:W-:-:S13]  /*d030*/  ISETP.GE.AND P0, PT, R12, c[0x0][0x27c], PT ;  /* 0x00009f000c007a0c */ /* 0x000fda0003f06270 */
[----:B------:R-:W-:Y:S05]  /*d040*/  @P0 BRA `(.L_x_380) ;  /* 0x0000076000000947 */ /* 0x000fea0003800000 */
[----:B------:R-:W-:Y:S01]  /*d050*/  SHF.R.S32.HI R11, RZ, 0x1f, R12 ;  /* 0x0000001fff0b7819 */ /* 0x000fe2000001140c */
[----:B------:R-:W-:Y:S01]  /*d060*/  IMAD.MOV.U32 R8, RZ, RZ, c[0x0][0x27c] ;  /* 0x00009f00ff087624 */ /* 0x000fe200078e00ff */
[----:B------:R-:W-:Y:S01]  /*d070*/  SHF.R.U64 R64, R64, 0x10, R65 ;  /* 0x0000001040407819 */ /* 0x000fe20000001241 */
[----:B------:R-:W-:Y:S01]  /*d080*/  IMAD.SHL.U32 R9, R77, 0x40, RZ ;  /* 0x000000404d097824 */ /* 0x000fe200078e00ff */
[CC--:B------:R-:W-:Y:S02]  /*d090*/  LEA.HI R10, R11.reuse, R12.reuse, RZ, 0x3 ;  /* 0x0000000c0b0a7211 */ /* 0x0c0fe400078f18ff */
[----:B------:R-:W-:Y:S02]  /*d0a0*/  LEA.HI R11, R11, R12, RZ, 0x6 ;  /* 0x0000000c0b0b7211 */ /* 0x000fe400078f30ff */
[----:B------:R-:W-:Y:S02]  /*d0b0*/  SHF.R.S32.HI R13, RZ, 0x3, R10 ;  /* 0x00000003ff0d7819 */ /* 0x000fe4000001140a */
[----:B------:R-:W-:Y:S01]  /*d0c0*/  LOP3.LUT R9, R9, 0x1c0, RZ, 0xc0, !PT ;  /* 0x000001c009097812 */ /* 0x000fe200078ec0ff */
[----:B------:R-:W-:Y:S01]  /*d0d0*/  IMAD.SHL.U32 R11, R11, 0x80, RZ ;  /* 0x000000800b0b7824 */ /* 0x000fe200078e00ff */
[----:B------:R-:W-:-:S02]  /*d0e0*/  LEA.HI R8, R8, R13, RZ, 0x1d ;  /* 0x0000000d08087211 */ /* 0x000fc400078fe8ff */
[----:B------:R-:W-:Y:S02]  /*d0f0*/  LOP3.LUT R15, R9, 0x38, R10, 0xf8, !PT ;  /* 0x00000038090f7812 */ /* 0x000fe400078ef80a */
[----:B------:R-:W-:Y:S02]  /*d100*/  SHF.R.S32.HI R13, RZ, 0x1f, R8 ;  /* 0x0000001fff0d7819 */ /* 0x000fe40000011408 */
[----:B------:R-:W-:Y:S02]  /*d110*/  SHF.R.U32.HI R10, RZ, 0x3, R9 ;  /* 0x00000003ff0a7819 */ /* 0x000fe40000011609 */
[----:B------:R-:W-:Y:S01]  /*d120*/  LEA.HI R13, R13, R8, RZ, 0x3 ;  /* 0x000000080d0d7211 */ /* 0x000fe200078f18ff */
[----:B------:R-:W-:Y:S01]  /*d130*/  IMAD.SHL.U32 R8, R8, 0x8, RZ ;  /* 0x0000000808087824 */ /* 0x000fe200078e00ff */
[----:B------:R-:W-:Y:S02]  /*d140*/  LOP3.LUT R12, R11, 0x7fffe000, RZ, 0xc0, !PT ;  /* 0x7fffe0000b0c7812 */ /* 0x000fe400078ec0ff */
[----:B------:R-:W-:Y:S01]  /*d150*/  LOP3.LUT R15, R15, R10, RZ, 0x3c, !PT ;  /* 0x0000000a0f0f7212 */ /* 0x000fe200078e3cff */
[----:B------:R-:W-:Y:S01]  /*d160*/  IMAD.SHL.U32 R13, R13, 0x400, RZ ;  /* 0x000004000d0d7824 */ /* 0x000fe200078e00ff */
[----:B------:R-:W-:Y:S01]  /*d170*/  LOP3.LUT R9, R9, 0x38, R8, 0xf8, !PT ;  /* 0x0000003809097812 */ /* 0x000fe200078ef808 */
[----:B------:R-:W-:Y:S01]  /*d180*/  IMAD R12, R81, 0x200, R12 ;  /* 0x00000200510c7824 */ /* 0x000fe200078e020c */
[----:B------:R-:W-:-:S02]  /*d190*/  SHF.R.U32.HI R65, RZ, 0x10, R65 ;  /* 0x00000010ff417819 */ /* 0x000fc40000011641 */
[----:B------:R-:W-:Y:S01]  /*d1a0*/  LOP3.LUT R8, R13, 0x7fffe000, RZ, 0xc0, !PT ;  /* 0x7fffe0000d087812 */ /* 0x000fe200078ec0ff */
[----:B------:R-:W-:Y:S01]  /*d1b0*/  IMAD.IADD R12, R12, 0x1, R15 ;  /* 0x000000010c0c7824 */ /* 0x000fe200078e020f */
[----:B------:R-:W-:Y:S02]  /*d1c0*/  LOP3.LUT R9, R9, R10, RZ, 0x3c, !PT ;  /* 0x0000000a09097212 */ /* 0x000fe400078e3cff */
[----:B------:R-:W-:Y:S01]  /*d1d0*/  SHF.R.U64 R66, R66, 0x10, R67 ;  /* 0x0000001042427819 */ /* 0x000fe20000001243 */
[----:B------:R-:W-:Y:S01]  /*d1e0*/  IMAD R8, R81, 0x200, R8 ;  /* 0x0000020051087824 */ /* 0x000fe200078e0208 */
[----:B------:R-:W-:Y:S01]  /*d1f0*/  SHF.R.U64 R68, R68, 0x10, R69 ;  /* 0x0000001044447819 */ /* 0x000fe20000001245 */
[----:B------:R-:W-:Y:S01]  /*d200*/  IMAD.SHL.U32 R85, R12, 0x2, RZ ;  /* 0x000000020c557824 */ /* 0x000fe200078e00ff */
[----:B------:R-:W-:Y:S02]  /*d210*/  SHF.R.U32.HI R67, RZ, 0x10, R67 ;  /* 0x00000010ff437819 */ /* 0x000fe40000011643 */
[----:B------:R-:W-:-:S02]  /*d220*/  IADD3 R84, R8, R9, RZ ;  /* 0x0000000908547210 */ /* 0x000fc40007ffe0ff */
[----:B------:R-:W1:Y:S01]  /*d230*/  LDS.128 R12, [R85+0xc100] ;  /* 0x00c10000550c7984 */ /* 0x000e620000000c00 */
[----:B------:R-:W-:Y:S02]  /*d240*/  SHF.R.U32.HI R69, RZ, 0x10, R69 ;  /* 0x00000010ff457819 */ /* 0x000fe40000011645 */
[----:B------:R-:W-:Y:S01]  /*d250*/  IMAD.SHL.U32 R84, R84, 0x2, RZ ;  /* 0x0000000254547824 */ /* 0x000fe200078e00ff */
[----:B------:R-:W-:Y:S02]  /*d260*/  PRMT R107, R107, 0x5410, R64 ;  /* 0x000054106b6b7816 */ /* 0x000fe40000000040 */
[----:B------:R-:W-:Y:S02]  /*d270*/  PRMT R106, R106, 0x5410, R65 ;  /* 0x000054106a6a7816 */ /* 0x000fe40000000041 */
[----:B------:R-:W2:Y:S01]  /*d280*/  LDS.128 R8, [R84+0xc100] ;  /* 0x00c1000054087984 */ /* 0x000ea20000000c00 */
[----:B------:R-:W-:Y:S02]  /*d290*/  SHF.R.U64 R70, R70, 0x10, R71 ;  /* 0x0000001046467819 */ /* 0x000fe40000001247 */
[----:B------:R-:W-:Y:S01]  /*d2a0*/  PRMT R108, R108, 0x5410, R67 ;  /* 0x000054106c6c7816 */ /* 0x000fe20000000043 */
[----:B------:R-:W-:Y:S01]  /*d2b0*/  IMAD.U32 R89, R106, 0x10000, RZ ;  /* 0x000100006a597824 */ /* 0x000fe200078e00ff */
[----:B------:R-:W-:-:S02]  /*d2c0*/  SHF.R.U32.HI R71, RZ, 0x10, R71 ;  /* 0x00000010ff477819 */ /* 0x000fc40000011647 */
[----:B------:R-:W-:Y:S02]  /*d2d0*/  PRMT R111, R111, 0x5410, R68 ;  /* 0x000054106f6f7816 */ /* 0x000fe40000000044 */
[----:B------:R-:W-:Y:S02]  /*d2e0*/  PRMT R110, R110, 0x5410, R69 ;  /* 0x000054106e6e7816 */ /* 0x000fe40000000045 */
[----:B------:R-:W-:Y:S01]  /*d2f0*/  PRMT R112, R112, 0x5410, R71 ;  /* 0x0000541070707816 */ /* 0x000fe20000000047 */
[C---:B------:R-:W-:Y:S01]  /*d300*/  IMAD.U32 R71, R111.reuse, 0x10000, RZ ;  /* 0x000100006f477824 */ /* 0x040fe200078e00ff */
[----:B------:R-:W-:Y:S02]  /*d310*/  LOP3.LUT R90, R111, 0xffff0000, RZ, 0xc0, !PT ;  /* 0xffff00006f5a7812 */ /* 0x000fe400078ec0ff */
[----:B------:R-:W-:Y:S02]  /*d320*/  PRMT R113, R113, 0x5410, R70 ;  /* 0x0000541071717816 */ /* 0x000fe40000000046 */
[----:B------:R-:W-:-:S02]  /*d330*/  PRMT R109, R109, 0x5410, R66 ;  /* 0x000054106d6d7816 */ /* 0x000fc40000000042 */
[----:B------:R-:W-:Y:S01]  /*d340*/  LOP3.LUT R106, R106, 0xffff0000, RZ, 0xc0, !PT ;  /* 0xffff00006a6a7812 */ /* 0x000fe200078ec0ff */
[C---:B-1----:R-:W-:Y:S01]  /*d350*/  IMAD.U32 R65, R12.reuse, 0x10000, RZ ;  /* 0x000100000c417824 */ /* 0x042fe200078e00ff */
[----:B------:R-:W-:Y:S01]  /*d360*/  LOP3.LUT R64, R12, 0xffff0000, RZ, 0xc0, !PT ;  /* 0xffff00000c407812 */ /* 0x000fe200078ec0ff */
[C---:B------:R-:W-:Y:S01]  /*d370*/  IMAD.U32 R12, R13.reuse, 0x10000, RZ ;  /* 0x000100000d0c7824 */ /* 0x040fe200078e00ff */
        /* <DEDUP_REMOVED lines=8> */
[----:B------:R-:W-:Y:S01]  /*d400*/  SHF.L.U32 R8, R9, 0x10, RZ ;  /* 0x0000001009087819 */ /* 0x000fe200000006ff */
[----:B------:R-:W-:Y:S01]  /*d410*/  IMAD.U32 R70, R11, 0x10000, RZ ;  /* 0x000100000b467824 */ /* 0x000fe200078e00ff */
[----:B------:R-:W-:Y:S01]  /*d420*/  LOP3.LUT R88, R9, 0xffff0000, RZ, 0xc0, !PT ;  /* 0xffff000009587812 */ /* 0x000fe200078ec0ff */
[----:B------:R-:W-:Y:S01]  /*d430*/  IMAD.U32 R9, R107, 0x10000, RZ ;  /* 0x000100006b097824 */ /* 0x000fe200078e00ff */
[----:B------:R-:W-:-:S02]  /*d440*/  LOP3.LUT R86, R10, 0xffff0000, RZ, 0xc0, !PT ;  /* 0xffff00000a567812 */ /* 0x000fc400078ec0ff */
[----:B------:R-:W-:Y:S01]  /*d450*/  LOP3.LUT R107, R107, 0xffff0000, RZ, 0xc0, !PT ;  /* 0xffff00006b6b7812 */ /* 0x000fe200078ec0ff */
[C---:B------:R-:W-:Y:S01]  /*d460*/  FMUL.FTZ R10, R68.reuse, R9 ;  /* 0x00000009440a7220 */ /* 0x040fe20000410000 */
[----:B------:R-:W-:Y:S01]  /*d470*/  LOP3.LUT R11, R11, 0xffff0000, RZ, 0xc0, !PT ;  /* 0xffff00000b0b7812 */ /* 0x000fe200078ec0ff */
[-C--:B------:R-:W-:Y:S02]  /*d480*/  FMUL.FTZ R68, R68, R71.reuse ;  /* 0x0000004744447220 */ /* 0x080fe40000410000 */
[C---:B------:R-:W-:Y:S02]  /*d490*/  FFMA.FTZ R10, R65.reuse, R71, -R10 ;  /* 0x00000047410a7223 */ /* 0x040fe4000001080a */
[----:B------:R-:W-:Y:S01]  /*d4a0*/  FFMA.FTZ R68, R65, R9, R68 ;  /* 0x0000000941447223 */ /* 0x000fe20000010044 */
[C---:B------:R-:W-:Y:S01]  /*d4b0*/  SHF.L.U32 R9, R110.reuse, 0x10, RZ ;  /* 0x000000106e097819 */ /* 0x040fe200000006ff */
[C---:B------:R-:W-:Y:S01]  /*d4c0*/  FMUL.FTZ R71, R15.reuse, R107 ;  /* 0x0000006b0f477220 */ /* 0x040fe20000410000 */
[----:B------:R-:W-:Y:S01]  /*d4d0*/  LOP3.LUT R110, R110, 0xffff0000, RZ, 0xc0, !PT ;  /* 0xffff00006e6e7812 */ /* 0x000fe200078ec0ff */
[----:B------:R-:W-:-:S02]  /*d4e0*/  FMUL.FTZ R15, R15, R90 ;  /* 0x0000005a0f0f7220 */ /* 0x000fc40000410000 */
[----:B------:R-:W-:Y:S02]  /*d4f0*/  FMUL.FTZ R65, R8, R89 ;  /* 0x0000005908417220 */ /* 0x000fe40000410000 */
[----:B------:R-:W-:Y:S02]  /*d500*/  FFMA.FTZ R71, R64, R90, -R71 ;  /* 0x0000005a40477223 */ /* 0x000fe40000010847 */
[----:B------:R-:W-:Y:S02]  /*d510*/  FMUL.FTZ R8, R8, R9 ;  /* 0x0000000908087220 */ /* 0x000fe40000410000 */
[C---:B------:R-:W-:Y:S01]  /*d520*/  IMAD.U32 R90, R108.reuse, 0x10000, RZ ;  /* 0x000100006c5a7824 */ /* 0x040fe200078e00ff */
[----:B------:R-:W-:Y:S01]  /*d530*/  LOP3.LUT R108, R108, 0xffff0000, RZ, 0xc0, !PT ;  /* 0xffff00006c6c7812 */ /* 0x000fe200078ec0ff */
        /* <DEDUP_REMOVED lines=39> */
.L_x_380:
[----:B------:R-:W-:Y:S05]  /*d7b0*/  BSYNC B0 ;  /* 0x0000000000007941 */ /* 0x000fea0003800000 */
.L_x_379:
[----:B-1----:R-:W-:-:S04]  /*d7c0*/  IADD3 R12, R60, 0x40, RZ ;  /* 0x000000403c0c7810 */ /* 0x002fc80007ffe0ff */
        /* <DEDUP_REMOVED lines=120> */
.L_x_376:
[----:B------:R-:W-:Y:S05]  /*df50*/  BSYNC B1 ;  /* 0x0000000000017941 */ /* 0x000fea0003800000 */
.L_x_375:
[----:B------:R-:W-:-:S04]  /*df60*/  IADD3 R40, R77, 0x40, RZ ;  /* 0x000000404d287810 */ /* 0x000fc80007ffe0ff */
[----:B------:R-:W-:-:S13]  /*df70*/  ISETP.GE.AND P0, PT, R40, UR4, PT ;  /* 0x0000000428007c0c */ /* 0x000fda000bf06270 */
[----:B------:R-:W-:Y:S05]  /*df80*/  @P0 BRA `(.L_x_360) ;  /* 0x000016d000000947 */ /* 0x000fea0003800000 */
[----:B------:R-:W-:Y:S01]  /*df90*/  ISETP.GE.AND P0, PT, R60, c[0x0][0x27c], PT ;  /* 0x00009f003c007a0c */ /* 0x000fe20003f06270 */
[----:B------:R-:W-:-:S12]  /*dfa0*/  BSSY B0, `(.L_x_381) ;  /* 0x0000073000007945 */ /* 0x000fd80003800000 */
[----:B------:R-:W-:Y:S05]  /*dfb0*/  @P0 BRA `(.L_x_382) ;  /* 0x0000071000000947 */ /* 0x000fea0003800000 */
[----:B-1----:R-:W-:Y:S01]  /*dfc0*/  IMAD.MOV.U32 R10, RZ, RZ, c[0x0][0x27c] ;  /* 0x00009f00ff0a7624 */ /* 0x002fe200078e00ff */
[----:B------:R-:W-:Y:S01]  /*dfd0*/  SHF.R.S32.HI R11, RZ, 0x1f, R40 ;  /* 0x0000001fff0b7819 */ /* 0x000fe20000011428 */
[----:B------:R-:W-:Y:S01]  /*dfe0*/  IMAD.SHL.U32 R9, R40, 0x40, RZ ;  /* 0x0000004028097824 */ /* 0x000fe200078e00ff */
[----:B------:R-:W-:Y:S02]  /*dff0*/  SHF.R.U64 R43, R36, 0x10, R37 ;  /* 0x00000010242b7819 */ /* 0x000fe40000001225 */
[----:B------:R-:W-:Y:S02]  /*e000*/  LEA.HI R97, R10, R97, RZ, 0x1d ;  /* 0x000000610a617211 */ /* 0x000fe400078fe8ff */
[----:B------:R-:W-:Y:S02]  /*e010*/  LEA.HI R8, R11, R40, RZ, 0x3 ;  /* 0x000000280b087211 */ /* 0x000fe400078f18ff */
[----:B------:R-:W-:Y:S01]  /*e020*/  SHF.R.S32.HI R10, RZ, 0x1f, R97 ;  /* 0x0000001fff0a7819 */ /* 0x000fe20000011461 */
[----:B------:R-:W-:Y:S01]  /*e030*/  IMAD.SHL.U32 R12, R97, 0x8, RZ ;  /* 0x00000008610c7824 */ /* 0x000fe200078e00ff */
[----:B------:R-:W-:Y:S01]  /*e040*/  LOP3.LUT R9, R9, 0x1c0, RZ, 0xc0, !PT ;  /* 0x000001c009097812 */ /* 0x000fe200078ec0ff */
[----:B------:R-:W-:Y:S01]  /*e050*/  IMAD.SHL.U32 R8, R8, 0x40, RZ ;  /* 0x0000004008087824 */ /* 0x000fe200078e00ff */
[----:B------:R-:W-:-:S02]  /*e060*/  LEA.HI R10, R10, R97, RZ, 0x3 ;  /* 0x000000610a0a7211 */ /* 0x000fc400078f18ff */
[----:B------:R-:W-:Y:S02]  /*e070*/  SHF.R.U32.HI R11, RZ, 0x3, R9 ;  /* 0x00000003ff0b7819 */ /* 0x000fe40000011609 */
[C---:B------:R-:W-:Y:S01]  /*e080*/  LOP3.LUT R12, R9.reuse, 0x38, R12, 0xf8, !PT ;  /* 0x00000038090c7812 */ /* 0x040fe200078ef80c */
[----:B------:R-:W-:Y:S01]  /*e090*/  IMAD.SHL.U32 R10, R10, 0x400, RZ ;  /* 0x000004000a0a7824 */ /* 0x000fe200078e00ff */
[----:B------:R-:W-:Y:S02]  /*e0a0*/  LOP3.LUT R13, R9, 0x38, R60, 0xf8, !PT ;  /* 0x00000038090d7812 */ /* 0x000fe400078ef83c */
[----:B------:R-:W-:Y:S02]  /*e0b0*/  LOP3.LUT R8, R8, 0xfffffe00, RZ, 0xc0, !PT ;  /* 0xfffffe0008087812 */ /* 0x000fe400078ec0ff */
[----:B------:R-:W-:Y:S02]  /*e0c0*/  LOP3.LUT R41, R12, R11, RZ, 0x3c, !PT ;  /* 0x0000000b0c297212 */ /* 0x000fe400078e3cff */
[----:B------:R-:W-:-:S02]  /*e0d0*/  LOP3.LUT R10, R10, 0x7fffe000, RZ, 0xc0, !PT ;  /* 0x7fffe0000a0a7812 */ /* 0x000fc400078ec0ff */
[----:B------:R-:W-:Y:S02]  /*e0e0*/  LOP3.LUT R13, R8, R13, R11, 0xf6, !PT ;  /* 0x0000000d080d7212 */ /* 0x000fe400078ef60b */
[----:B------:R-:W-:Y:S02]  /*e0f0*/  IADD3 R41, R41, R10, R8 ;  /* 0x0000000a29297210 */ /* 0x000fe40007ffe008 */
[----:B------:R-:W-:Y:S01]  /*e100*/  SHF.R.U32.HI R36, RZ, 0x10, R37 ;  /* 0x00000010ff247819 */ /* 0x000fe20000011625 */
[----:B------:R-:W-:Y:S01]  /*e110*/  IMAD.SHL.U32 R42, R13, 0x2, RZ ;  /* 0x000000020d2a7824 */ /* 0x000fe200078e00ff */
[--C-:B------:R-:W-:Y:S01]  /*e120*/  SHF.R.U64 R37, R38, 0x10, R39.reuse ;  /* 0x0000001026257819 */ /* 0x100fe20000001227 */
[----:B------:R-:W-:Y:S01]  /*e130*/  IMAD.SHL.U32 R41, R41, 0x2, RZ ;  /* 0x0000000229297824 */ /* 0x000fe200078e00ff */
[----:B------:R-:W-:Y:S02]  /*e140*/  SHF.R.U32.HI R38, RZ, 0x10, R39 ;  /* 0x00000010ff267819 */ /* 0x000fe40000011627 */
[----:B------:R-:W1:Y:S01]  /*e150*/  LDS.128 R12, [R42+0xc100] ;  /* 0x00c100002a0c7984 */ /* 0x000e620000000c00 */
[----:B------:R-:W-:-:S02]  /*e160*/  SHF.R.U64 R32, R32, 0x10, R33 ;  /* 0x0000001020207819 */ /* 0x000fc40000001221 */
[----:B------:R-:W-:Y:S01]  /*e170*/  SHF.R.U32.HI R33, RZ, 0x10, R33 ;  /* 0x00000010ff217819 */ /* 0x000fe20000011621 */
[----:B------:R-:W2:Y:S01]  /*e180*/  LDS.128 R8, [R41+0xc100] ;  /* 0x00c1000029087984 */ /* 0x000ea20000000c00 */
[--C-:B------:R-:W-:Y:S02]  /*e190*/  SHF.R.U64 R39, R34, 0x10, R35.reuse ;  /* 0x0000001022277819 */ /* 0x100fe40000001223 */
[----:B------:R-:W-:Y:S02]  /*e1a0*/  SHF.R.U32.HI R35, RZ, 0x10, R35 ;  /* 0x00000010ff237819 */ /* 0x000fe40000011623 */
[----:B------:R-:W-:Y:S02]  /*e1b0*/  PRMT R79, R79, 0x5410, R32 ;  /* 0x000054104f4f7816 */ /* 0x000fe40000000020 */
[----:B------:R-:W-:Y:S02]  /*e1c0*/  PRMT R78, R78, 0x5410, R33 ;  /* 0x000054104e4e7816 */ /* 0x000fe40000000021 */
[----:B------:R-:W-:-:S02]  /*e1d0*/  PRMT R82, R82, 0x5410, R35 ;  /* 0x0000541052527816 */ /* 0x000fc40000000023 */
[----:B------:R-:W-:Y:S01]  /*e1e0*/  PRMT R94, R94, 0x5410, R43 ;  /* 0x000054105e5e7816 */ /* 0x000fe2000000002b */
[----:B------:R-:W-:Y:S01]  /*e1f0*/  IMAD.U32 R51, R78, 0x10000, RZ ;  /* 0x000100004e337824 */ /* 0x000fe200078e00ff */
[----:B------:R-:W-:Y:S01]  /*e200*/  PRMT R96, R96, 0x5410, R37 ;  /* 0x0000541060607816 */ /* 0x000fe20000000025 */
[----:B------:R-:W-:Y:S01]  /*e210*/  IMAD.U32 R50, R82, 0x10000, RZ ;  /* 0x0001000052327824 */ /* 0x000fe200078e00ff */
[----:B------:R-:W-:Y:S02]  /*e220*/  PRMT R93, R93, 0x5410, R36 ;  /* 0x000054105d5d7816 */ /* 0x000fe40000000024 */
[----:B------:R-:W-:Y:S01]  /*e230*/  PRMT R92, R92, 0x5410, R39 ;  /* 0x000054105c5c7816 */ /* 0x000fe20000000027 */
[C---:B------:R-:W-:Y:S01]  /*e240*/  IMAD.U32 R39, R94.reuse, 0x10000, RZ ;  /* 0x000100005e277824 */ /* 0x040fe200078e00ff */
[----:B------:R-:W-:Y:S01]  /*e250*/  LOP3.LUT R94, R94, 0xffff0000, RZ, 0xc0, !PT ;  /* 0xffff00005e5e7812 */ /* 0x000fe200078ec0ff */
[----:B------:R-:W-:Y:S01]  /*e260*/  IMAD.U32 R65, R96, 0x10000, RZ ;  /* 0x0001000060417824 */ /* 0x000fe200078e00ff */
[----:B------:R-:W-:-:S02]  /*e270*/  PRMT R95, R95, 0x5410, R38 ;  /* 0x000054105f5f7816 */ /* 0x000fc40000000026 */
[----:B------:R-:W-:Y:S02]  /*e280*/  LOP3.LUT R78, R78, 0xffff0000, RZ, 0xc0, !PT ;  /* 0xffff00004e4e7812 */ /* 0x000fe400078ec0ff */
[----:B------:R-:W-:Y:S02]  /*e290*/  LOP3.LUT R82, R82, 0xffff0000, RZ, 0xc0, !PT ;  /* 0xffff000052527812 */ /* 0x000fe400078ec0ff */
[----:B------:R-:W-:Y:S01]  /*e2a0*/  LOP3.LUT R96, R96, 0xffff0000, RZ, 0xc0, !PT ;  /* 0xffff000060607812 */ /* 0x000fe200078ec0ff */
[C---:B-1----:R-:W-:Y:S01]  /*e2b0*/  IMAD.U32 R33, R12.reuse, 0x10000, RZ ;  /* 0x000100000c217824 */ /* 0x042fe200078e00ff */
[----:B------:R-:W-:Y:S01]  /*e2c0*/  LOP3.LUT R32, R12, 0xffff0000, RZ, 0xc0, !PT ;  /* 0xffff00000c207812 */ /* 0x000fe200078ec0ff */
[C---:B------:R-:W-:Y:S01]  /*e2d0*/  IMAD.U32 R12, R13.reuse, 0x10000, RZ ;  /* 0x000100000d0c7824 */ /* 0x040fe200078e00ff */
[----:B------:R-:W-:Y:S01]  /*e2e0*/  LOP3.LUT R35, R13, 0xffff0000, RZ, 0xc0, !PT ;  /* 0xffff00000d237812 */ /* 0x000fe200078ec0ff */
[C---:B------:R-:W-:Y:S01]  /*e2f0*/  IMAD.U32 R13, R15.reuse, 0x10000, RZ ;  /* 0x000100000f0d7824 */ /* 0x040fe200078e00ff */
[----:B------:R-:W-:Y:S01]  /*e300*/  LOP3.LUT R37, R15, 0xffff0000, RZ, 0xc0, !PT ;  /* 0xffff00000f257812 */ /* 0x000fe200078ec0ff */
[----:B--2---:R-:W-:Y:S01]  /*e310*/  IMAD.U32 R48, R10, 0x10000, RZ ;  /* 0x000100000a307824 */ /* 0x004fe200078e00ff */
[C---:B------:R-:W-:Y:S01]  /*e320*/  SHF.L.U32 R36, R8.reuse, 0x10, RZ ;  /* 0x0000001008247819 */ /* 0x040fe200000006ff */
[----:B------:R-:W-:Y:S01]  /*e330*/  IMAD.U32 R38, R11, 0x10000, RZ ;  /* 0x000100000b267824 */ /* 0x000fe200078e00ff */
[----:B------:R-:W-:Y:S01]  /*e340*/  LOP3.LUT R15, R8, 0xffff0000, RZ, 0xc0, !PT ;  /* 0xffff0000080f7812 */ /* 0x000fe200078ec0ff */
[C---:B------:R-:W-:Y:S01]  /*e350*/  IMAD.U32 R8, R9.reuse, 0x10000, RZ ;  /* 0x0001000009087824 */ /* 0x040fe200078e00ff */
[----:B------:R-:W-:Y:S01]  /*e360*/  LOP3.LUT R49, R9, 0xffff0000, RZ, 0xc0, !PT ;  /* 0xffff000009317812 */ /* 0x000fe200078ec0ff */
[C---:B------:R-:W-:Y:S01]  /*e370*/  IMAD.U32 R9, R79.reuse, 0x10000, RZ ;  /* 0x000100004f097824 */ /* 0x040fe200078e00ff */
[----:B------:R-:W-:Y:S01]  /*e380*/  LOP3.LUT R43, R10, 0xffff0000, RZ, 0xc0, !PT ;  /* 0xffff00000a2b7812 */ /* 0x000fe200078ec0ff */
[----:B------:R-:W-:Y:S01]  /*e390*/  IMAD.U32 R34, R14, 0x10000, RZ ;  /* 0x000100000e227824 */ /* 0x000fe200078e00ff */
[----:B------:R-:W-:Y:S01]  /*e3a0*/  LOP3.LUT R79, R79, 0xffff0000, RZ, 0xc0, !PT ;  /* 0xffff00004f4f7812 */ /* 0x000fe200078ec0ff */
[C---:B------:R-:W-:Y:S01]  /*e3b0*/  FMUL.FTZ R10, R36.reuse, R9 ;  /* 0x00000009240a7220 */ /* 0x040fe20000410000 */
[----:B------:R-:W-:Y:S01]  /*e3c0*/  LOP3.LUT R11, R11, 0xffff0000, RZ, 0xc0, !PT ;  /* 0xffff00000b0b7812 */ /* 0x000fe200078ec0ff */
[-C--:B------:R-:W-:Y:S01]  /*e3d0*/  FMUL.FTZ R36, R36, R39.reuse ;  /* 0x0000002724247220 */ /* 0x080fe20000410000 */
[----:B------:R-:W-:Y:S01]  /*e3e0*/  LOP3.LUT R14, R14, 0xffff0000, RZ, 0xc0, !PT ;  /* 0xffff00000e0e7812 */ /* 0x000fe200078ec0ff */
[----:B------:R-:W-:-:S02]  /*e3f0*/  FFMA.FTZ R10, R33, R39, -R10 ;  /* 0x00000027210a7223 */ /* 0x000fc4000001080a */
[----:B------:R-:W-:Y:S01]  /*e400*/  FFMA.FTZ R36, R33, R9, R36 ;  /* 0x0000000921247223 */ /* 0x000fe20000010024 */
[----:B------:R-:W-:Y:S01]  /*e410*/  SHF.L.U32 R9, R93, 0x10, RZ ;  /* 0x000000105d097819 */ /* 0x000fe200000006ff */
[C---:B------:R-:W-:Y:S02]  /*e420*/  FMUL.FTZ R39, R15.reuse, R79 ;  /* 0x0000004f0f277220 */ /* 0x040fe40000410000 */
[-C--:B------:R-:W-:Y:S02]  /*e430*/  FMUL.FTZ R15, R15, R94.reuse ;  /* 0x0000005e0f0f7220 */ /* 0x080fe40000410000 */
[C---:B------:R-:W-:Y:S02]  /*e440*/  FMUL.FTZ R33, R8.reuse, R51 ;  /* 0x0000003308217220 */ /* 0x040fe40000410000 */
[----:B------:R-:W-:Y:S02]  /*e450*/  FMUL.FTZ R8, R8, R9 ;  /* 0x0000000908087220 */ /* 0x000fe40000410000 */
[----:B------:R-:W-:-:S02]  /*e460*/  FFMA.FTZ R39, R32, R94, -R39 ;  /* 0x0000005e20277223 */ /* 0x000fc40000010827 */
[----:B------:R-:W-:Y:S02]  /*e470*/  FFMA.FTZ R15, R32, R79, R15 ;  /* 0x0000004f200f7223 */ /* 0x000fe4000001000f */
[C---:B------:R-:W-:Y:S02]  /*e480*/  FFMA.FTZ R33, R12.reuse, R9, -R33 ;  /* 0x000000090c217223 */ /* 0x040fe40000010821 */
[----:B------:R-:W-:Y:S02]  /*e490*/  IMAD.U32 R32, R95, 0x10000, RZ ;  /* 0x000100005f207824 */ /* 0x000fe400078e00ff */
[----:B------:R-:W-:Y:S01]  /*e4a0*/  FFMA.FTZ R9, R12, R51, R8 ;  /* 0x000000330c097223 */ /* 0x000fe20000010008 */
[----:B------:R-:W-:Y:S01]  /*e4b0*/  LOP3.LUT R8, R93, 0xffff0000, RZ, 0xc0, !PT ;  /* 0xffff00005d087812 */ /* 0x000fe200078ec0ff */
[C---:B------:R-:W-:Y:S02]  /*e4c0*/  FMUL.FTZ R12, R38.reuse, R50 ;  /* 0x00000032260c7220 */ /* 0x040fe40000410000 */
[----:B------:R-:W-:-:S02]  /*e4d0*/  FMUL.FTZ R38, R38, R32 ;  /* 0x0000002026267220 */ /* 0x000fc40000410000 */
[----:B------:R-:W-:Y:S02]  /*e4e0*/  FFMA.FTZ R32, R13, R32, -R12 ;  /* 0x000000200d207223 */ /* 0x000fe4000001080c */
[C---:B------:R-:W-:Y:S01]  /*e4f0*/  IMAD.U32 R51, R92.reuse, 0x10000, RZ ;  /* 0x000100005c337824 */ /* 0x040fe200078e00ff */
[----:B------:R-:W-:Y:S01]  /*e500*/  LOP3.LUT R92, R92, 0xffff0000, RZ, 0xc0, !PT ;  /* 0xffff00005c5c7812 */ /* 0x000fe200078ec0ff */
[----:B------:R-:W-:Y:S02]  /*e510*/  FMUL.FTZ R12, R49, R78 ;  /* 0x0000004e310c7220 */ /* 0x000fe40000410000 */
[----:B------:R-:W-:Y:S02]  /*e520*/  FFMA.FTZ R50, R13, R50, R38 ;  /* 0x000000320d327223 */ /* 0x000fe40000010026 */
[----:B------:R-:W-:Y:S02]  /*e530*/  FMUL.FTZ R49, R49, R8 ;  /* 0x0000000831317220 */ /* 0x000fe40000410000 */
[----:B------:R-:W-:-:S02]  /*e540*/  FMUL.FTZ R13, R48, R51 ;  /* 0x00000033300d7220 */ /* 0x000fc40000410000 */
[----:B------:R-:W-:Y:S01]  /*e550*/  FFMA.FTZ R38, R35, R8, -R12 ;  /* 0x0000000823267223 */ /* 0x000fe2000001080c */
[----:B------:R-:W-:Y:S01]  /*e560*/  LOP3.LUT R8, R95, 0xffff0000, RZ, 0xc0, !PT ;  /* 0xffff00005f087812 */ /* 0x000fe200078ec0ff */
[-C--:B------:R-:W-:Y:S02]  /*e570*/  FMUL.FTZ R48, R48, R65.reuse ;  /* 0x0000004130307220 */ /* 0x080fe40000410000 */
[----:B------:R-:W-:Y:S02]  /*e580*/  FFMA.FTZ R78, R35, R78, R49 ;  /* 0x0000004e234e7223 */ /* 0x000fe40000010031 */
[----:B------:R-:W-:Y:S02]  /*e590*/  FFMA.FTZ R65, R34, R65, -R13 ;  /* 0x0000004122417223 */ /* 0x000fe4000001080d */
[----:B------:R-:W-:Y:S01]  /*e5a0*/  FMUL.FTZ R49, R43, R92 ;  /* 0x0000005c2b317220 */ /* 0x000fe20000410000 */
[----:B------:R-:W-:Y:S01]  /*e5b0*/  F2FP.BF16.PACK_AB R9, R78, R9 ;  /* 0x000000094e09723e */ /* 0x000fe200000010ff */
[----:B------:R-:W-:-:S02]  /*e5c0*/  FMUL.FTZ R13, R11, R82 ;  /* 0x000000520b0d7220 */ /* 0x000fc40000410000 */
[----:B------:R-:W-:Y:S02]  /*e5d0*/  FMUL.FTZ R35, R43, R96 ;  /* 0x000000602b237220 */ /* 0x000fe40000410000 */
[----:B------:R-:W-:Y:S02]  /*e5e0*/  FMUL.FTZ R12, R11, R8 ;  /* 0x000000080b0c7220 */ /* 0x000fe40000410000 */
[----:B------:R-:W-:Y:S02]  /*e5f0*/  FFMA.FTZ R96, R14, R96, -R49 ;  /* 0x000000600e607223 */ /* 0x000fe40000010831 */
[----:B------:R-:W-:Y:S01]  /*e600*/  FFMA.FTZ R11, R37, R8, -R13 ;  /* 0x00000008250b7223 */ /* 0x000fe2000001080d */
[----:B------:R-:W-:Y:S01]  /*e610*/  F2FP.BF16.PACK_AB R8, R15, R36 ;  /* 0x000000240f08723e */ /* 0x000fe200000010ff */
[----:B------:R-:W-:Y:S01]  /*e620*/  FFMA.FTZ R48, R34, R51, R48 ;  /* 0x0000003322307223 */ /* 0x000fe20000010030 */
[----:B------:R-:W-:Y:S01]  /*e630*/  F2FP.BF16.PACK_AB R13, R38, R33 ;  /* 0x00000021260d723e */ /* 0x000fe200000010ff */
[----:B------:R-:W-:Y:S01]  /*e640*/  FFMA.FTZ R35, R14, R92, R35 ;  /* 0x0000005c0e237223 */ /* 0x000fe20000010023 */
[----:B------:R-:W-:Y:S01]  /*e650*/  F2FP.BF16.PACK_AB R14, R96, R65 ;  /* 0x00000041600e723e */ /* 0x000fe200000010ff */
[----:B------:R-:W-:Y:S01]  /*e660*/  FFMA.FTZ R37, R37, R82, R12 ;  /* 0x0000005225257223 */ /* 0x000fe2000001000c */
[----:B------:R-:W-:-:S02]  /*e670*/  F2FP.BF16.PACK_AB R12, R39, R10 ;  /* 0x0000000a270c723e */ /* 0x000fc400000010ff */
[----:B------:R-:W-:Y:S02]  /*e680*/  F2FP.BF16.PACK_AB R15, R11, R32 ;  /* 0x000000200b0f723e */ /* 0x000fe400000010ff */
[----:B------:R-:W-:Y:S02]  /*e690*/  F2FP.BF16.PACK_AB R10, R35, R48 ;  /* 0x00000030230a723e */ /* 0x000fe400000010ff */
[----:B------:R-:W-:Y:S01]  /*e6a0*/  F2FP.BF16.PACK_AB R11, R37, R50 ;  /* 0x00000032250b723e */ /* 0x000fe200000010ff */
[----:B------:R1:W-:Y:S04]  /*e6b0*/  STS.128 [R42+0xc100], R12 ;  /* 0x00c1000c2a007388 */ /* 0x0003e80000000c00 */
[----:B------:R1:W-:Y:S02]  /*e6c0*/  STS.128 [R41+0xc100], R8 ;  /* 0x00c1000829007388 */ /* 0x0003e40000000c00 */
.L_x_382:
[----:B------:R-:W-:Y:S05]  /*e6d0*/  BSYNC B0 ;  /* 0x0000000000007941 */ /* 0x000fea0003800000 */
.L_x_381:
        /* <DEDUP_REMOVED lines=8> */
[CC--:B------:R-:W-:Y:S02]  /*e760*/  LEA.HI R15, R12.reuse, R11.reuse, RZ, 0x3 ;  /* 0x0000000b0c0f7211 */ /* 0x0c0fe400078f18ff */
[----:B------:R-:W-:Y:S02]  /*e770*/  LEA.HI R12, R12, R11, RZ, 0x6 ;  /* 0x0000000b0c0c7211 */ /* 0x000fe400078f30ff */
[----:B------:R-:W-:Y:S02]  /*e780*/  SHF.R.S32.HI R8, RZ, 0x3, R15 ;  /* 0x00000003ff087819 */ /* 0x000fe4000001140f */
[----:B------:R-:W-:Y:S01]  /*e790*/  LEA.HI R9, R9, R40, RZ, 0x3 ;  /* 0x0000002809097211 */ /* 0x000fe200078f18ff */
[----:B------:R-:W-:Y:S01]  /*e7a0*/  IMAD.SHL.U32 R12, R12, 0x80, RZ ;  /* 0x000000800c0c7824 */ /* 0x000fe200078e00ff */
[----:B------:R-:W-:-:S02]  /*e7b0*/  LEA.HI R13, R13, R8, RZ, 0x1d ;  /* 0x000000080d0d7211 */ /* 0x000fc400078fe8ff */
[----:B------:R-:W-:Y:S01]  /*e7c0*/  LOP3.LUT R14, R14, 0x1c0, RZ, 0xc0, !PT ;  /* 0x000001c00e0e7812 */ /* 0x000fe200078ec0ff */
[----:B------:R-:W-:Y:S01]  /*e7d0*/  IMAD.SHL.U32 R9, R9, 0x40, RZ ;  /* 0x0000004009097824 */ /* 0x000fe200078e00ff */
[----:B------:R-:W-:Y:S01]  /*e7e0*/  SHF.R.S32.HI R10, RZ, 0x1f, R13 ;  /* 0x0000001fff0a7819 */ /* 0x000fe2000001140d */
[----:B------:R-:W-:Y:S01]  /*e7f0*/  IMAD.SHL.U32 R11, R13, 0x8, RZ ;  /* 0x000000080d0b7824 */ /* 0x000fe200078e00ff */
[----:B------:R-:W-:Y:S02]  /*e800*/  LOP3.LUT R15, R14, 0x38, R15, 0xf8, !PT ;  /* 0x000000380e0f7812 */ /* 0x000fe400078ef80f */
[----:B------:R-:W-:Y:S02]  /*e810*/  LEA.HI R10, R10, R13, RZ, 0x3 ;  /* 0x0000000d0a0a7211 */ /* 0x000fe400078f18ff */
[----:B------:R-:W-:Y:S02]  /*e820*/  SHF.R.U32.HI R8, RZ, 0x3, R14 ;  /* 0x00000003ff087819 */ /* 0x000fe4000001160e */
[----:B------:R-:W-:Y:S01]  /*e830*/  LOP3.LUT R11, R14, 0x38, R11, 0xf8, !PT ;  /* 0x000000380e0b7812 */ /* 0x000fe200078ef80b */
[----:B------:R-:W-:Y:S01]  /*e840*/  IMAD.SHL.U32 R10, R10, 0x400, RZ ;  /* 0x000004000a0a7824 */ /* 0x000fe200078e00ff */
[----:B------:R-:W-:-:S02]  /*e850*/  LOP3.LUT R12, R12, 0x7fffe000, RZ, 0xc0, !PT ;  /* 0x7fffe0000c0c7812 */ /* 0x000fc400078ec0ff */
[-C--:B------:R-:W-:Y:S02]  /*e860*/  LOP3.LUT R15, R15, R8.reuse, RZ, 0x3c, !PT ;  /* 0x000000080f0f7212 */ /* 0x080fe400078e3cff */
[----:B------:R-:W-:Y:S02]  /*e870*/  LOP3.LUT R9, R9, 0xfffffe00, RZ, 0xc0, !PT ;  /* 0xfffffe0009097812 */ /* 0x000fe400078ec0ff */
[----:B------:R-:W-:Y:S02]  /*e880*/  LOP3.LUT R32, R11, R8, RZ, 0x3c, !PT ;  /* 0x000000080b207212 */ /* 0x000fe400078e3cff */
[----:B------:R-:W-:Y:S02]  /*e890*/  LOP3.LUT R10, R10, 0x7fffe000, RZ, 0xc0, !PT ;  /* 0x7fffe0000a0a7812 */ /* 0x000fe400078ec0ff */
[--C-:B------:R-:W-:Y:S02]  /*e8a0*/  IADD3 R12, R15, R12, R9.reuse ;  /* 0x0000000c0f0c7210 */ /* 0x100fe40007ffe009 */
[----:B------:R-:W-:-:S02]  /*e8b0*/  IADD3 R32, R32, R10, R9 ;  /* 0x0000000a20207210 */ /* 0x000fc40007ffe009 */
[--C-:B------:R-:W-:Y:S01]  /*e8c0*/  SHF.R.U64 R35, R28, 0x10, R29.reuse ;  /* 0x000000101c237819 */ /* 0x100fe2000000121d */
[----:B------:R-:W-:Y:S01]  /*e8d0*/  IMAD.SHL.U32 R33, R12, 0x2, RZ ;  /* 0x000000020c217824 */ /* 0x000fe200078e00ff */
[----:B------:R-:W-:Y:S01]  /*e8e0*/  SHF.R.U32.HI R28, RZ, 0x10, R29 ;  /* 0x00000010ff1c7819 */ /* 0x000fe2000001161d */
[----:B------:R-:W-:Y:S01]  /*e8f0*/  IMAD.SHL.U32 R32, R32, 0x2, RZ ;  /* 0x0000000220207824 */ /* 0x000fe200078e00ff */
[--C-:B------:R-:W-:Y:S02]  /*e900*/  SHF.R.U64 R29, R30, 0x10, R31.reuse ;  /* 0x000000101e1d7819 */ /* 0x100fe4000000121f */
[----:B------:R-:W1:Y:S01]  /*e910*/  LDS.128 R12, [R33+0xc100] ;  /* 0x00c10000210c7984 */ /* 0x000e620000000c00 */
[----:B------:R-:W-:Y:S02]  /*e920*/  SHF.R.U32.HI R30, RZ, 0x10, R31 ;  /* 0x00000010ff1e7819 */ /* 0x000fe4000001161f */
[--C-:B------:R-:W-:Y:S01]  /*e930*/  SHF.R.U64 R31, R24, 0x10, R25.reuse ;  /* 0x00000010181f7819 */ /* 0x100fe20000001219 */
[----:B------:R-:W2:Y:S01]  /*e940*/  LDS.128 R8, [R32+0xc100] ;  /* 0x00c1000020087984 */ /* 0x000ea20000000c00 */
[----:B------:R-:W-:-:S02]  /*e950*/  SHF.R.U32.HI R24, RZ, 0x10, R25 ;  /* 0x00000010ff187819 */ /* 0x000fc40000011619 */
[----:B------:R-:W-:Y:S02]  /*e960*/  SHF.R.U64 R25, R26, 0x10, R27 ;  /* 0x000000101a197819 */ /* 0x000fe4000000121b */
[----:B------:R-:W-:Y:S02]  /*e970*/  PRMT R61, R61, 0x5410, R24 ;  /* 0x000054103d3d7816 */ /* 0x000fe40000000018 */
[----:B------:R-:W-:Y:S02]  /*e980*/  PRMT R72, R72, 0x5410, R25 ;  /* 0x0000541048487816 */ /* 0x000fe40000000019 */
[----:B------:R-:W-:Y:S01]  /*e990*/  SHF.R.U32.HI R26, RZ, 0x10, R27 ;  /* 0x00000010ff1a7819 */ /* 0x000fe2000001161b */
[----:B------:R-:W-:Y:S01]  /*e9a0*/  IMAD.U32 R37, R61, 0x10000, RZ ;  /* 0x000100003d257824 */ /* 0x000fe200078e00ff */
[----:B------:R-:W-:Y:S02]  /*e9b0*/  PRMT R62, R62, 0x5410, R31 ;  /* 0x000054103e3e7816 */ /* 0x000fe4000000001f */
[----:B------:R-:W-:-:S02]  /*e9c0*/  PRMT R74, R74, 0x5410, R35 ;  /* 0x000054104a4a7816 */ /* 0x000fc40000000023 */
[----:B------:R-:W-:Y:S02]  /*e9d0*/  PRMT R76, R76, 0x5410, R29 ;  /* 0x000054104c4c7816 */ /* 0x000fe4000000001d */
[----:B------:R-:W-:Y:S01]  /*e9e0*/  PRMT R73, R73, 0x5410, R28 ;  /* 0x0000541049497816 */ /* 0x000fe2000000001c */
[C---:B------:R-:W-:Y:S01]  /*e9f0*/  IMAD.U32 R31, R74.reuse, 0x10000, RZ ;  /* 0x000100004a1f7824 */ /* 0x040fe200078e00ff */
[----:B------:R-:W-:Y:S02]  /*ea00*/  LOP3.LUT R74, R74, 0xffff0000, RZ, 0xc0, !PT ;  /* 0xffff00004a4a7812 */ /* 0x000fe400078ec0ff */
[----:B------:R-:W-:Y:S02]  /*ea10*/  PRMT R63, R63, 0x5410, R26 ;  /* 0x000054103f3f7816 */ /* 0x000fe4000000001a */
[----:B------:R-:W-:Y:S02]  /*ea20*/  PRMT R75, R75, 0x5410, R30 ;  /* 0x000054104b4b7816 */ /* 0x000fe4000000001e */
[----:B------:R-:W-:Y:S01]  /*ea30*/  LOP3.LUT R61, R61, 0xffff0000, RZ, 0xc0, !PT ;  /* 0xffff00003d3d7812 */ /* 0x000fe200078ec0ff */
[----:B------:R-:W-:Y:S01]  /*ea40*/  IMAD.U32 R38, R63, 0x10000, RZ ;  /* 0x000100003f267824 */ /* 0x000fe200078e00ff */
[----:B------:R-:W-:Y:S01]  /*ea50*/  LOP3.LUT R42, R75, 0xffff0000, RZ, 0xc0, !PT ;  /* 0xffff00004b2a7812 */ /* 0x000fe200078ec0ff */
[C---:B-1----:R-:W-:Y:S01]  /*ea60*/  IMAD.U32 R25, R12.reuse, 0x10000, RZ ;  /* 0x000100000c197824 */ /* 0x042fe200078e00ff */
        /* <DEDUP_REMOVED lines=9> */
[----:B------:R-:W-:Y:S01]  /*eb00*/  IMAD.U32 R9, R62, 0x10000, RZ ;  /* 0x000100003e097824 */ /* 0x000fe200078e00ff */
[C---:B------:R-:W-:Y:S01]  /*eb10*/  LOP3.LUT R34, R10.reuse, 0xffff0000, RZ, 0xc0, !PT ;  /* 0xffff00000a227812 */ /* 0x040fe200078ec0ff */
[----:B------:R-:W-:Y:S01]  /*eb20*/  IMAD.U32 R35, R10, 0x10000, RZ ;  /* 0x000100000a237824 */ /* 0x000fe200078e00ff */
[----:B------:R-:W-:Y:S01]  /*eb30*/  LOP3.LUT R62, R62, 0xffff0000, RZ, 0xc0, !PT ;  /* 0xffff00003e3e7812 */ /* 0x000fe200078ec0ff */
[----:B------:R-:W-:-:S02]  /*eb40*/  FMUL.FTZ R10, R28, R9 ;  /* 0x000000091c0a7220 */ /* 0x000fc40000410000 */
[-C--:B------:R-:W-:Y:S02]  /*eb50*/  FMUL.FTZ R28, R28, R31.reuse ;  /* 0x0000001f1c1c7220 */ /* 0x080fe40000410000 */
[C---:B------:R-:W-:Y:S02]  /*eb60*/  FFMA.FTZ R10, R25.reuse, R31, -R10 ;  /* 0x0000001f190a7223 */ /* 0x040fe4000001080a */
[----:B------:R-:W-:Y:S02]  /*eb70*/  FFMA.FTZ R28, R25, R9, R28 ;  /* 0x00000009191c7223 */ /* 0x000fe4000001001c */
[----:B------:R-:W-:Y:S02]  /*eb80*/  FMUL.FTZ R31, R15, R62 ;  /* 0x0000003e0f1f7220 */ /* 0x000fe40000410000 */
[C---:B------:R-:W-:Y:S01]  /*eb90*/  IMAD.U32 R9, R73.reuse, 0x10000, RZ ;  /* 0x0001000049097824 */ /* 0x040fe200078e00ff */
[----:B------:R-:W-:Y:S01]  /*eba0*/  LOP3.LUT R73, R73, 0xffff0000, RZ, 0xc0, !PT ;  /* 0xffff000049497812 */ /* 0x000fe200078ec0ff */
[----:B------:R-:W-:-:S02]  /*ebb0*/  FMUL.FTZ R15, R15, R74 ;  /* 0x0000004a0f0f7220 */ /* 0x000fc40000410000 */
[C---:B------:R-:W-:Y:S02]  /*ebc0*/  FMUL.FTZ R25, R8.reuse, R37 ;  /* 0x0000002508197220 */ /* 0x040fe40000410000 */
[----:B------:R-:W-:Y:S02]  /*ebd0*/  FMUL.FTZ R8, R8, R9 ;  /* 0x0000000908087220 */ /* 0x000fe40000410000 */
[C---:B------:R-:W-:Y:S01]  /*ebe0*/  IMAD.U32 R30, R11.reuse, 0x10000, RZ ;  /* 0x000100000b1e7824 */ /* 0x040fe200078e00ff */
[----:B------:R-:W-:Y:S01]  /*ebf0*/  LOP3.LUT R11, R11, 0xffff0000, RZ, 0xc0, !PT ;  /* 0xffff00000b0b7812 */ /* 0x000fe200078ec0ff */
[C---:B------:R-:W-:Y:S02]  /*ec00*/  FFMA.FTZ R31, R24.reuse, R74, -R31 ;  /* 0x0000004a181f7223 */ /* 0x040fe4000001081f */
[----:B------:R-:W-:Y:S02]  /*ec10*/  FFMA.FTZ R15, R24, R62, R15 ;  /* 0x0000003e180f7223 */ /* 0x000fe4000001000f */
[----:B------:R-:W-:-:S02]  /*ec20*/  IMAD.U32 R24, R75, 0x10000, RZ ;  /* 0x000100004b187824 */ /* 0x000fc400078e00ff */
[C---:B------:R-:W-:Y:S02]  /*ec30*/  FFMA.FTZ R25, R12.reuse, R9, -R25 ;  /* 0x000000090c197223 */ /* 0x040fe40000010819 */
[----:B------:R-:W-:Y:S02]  /*ec40*/  FFMA.FTZ R9, R12, R37, R8 ;  /* 0x000000250c097223 */ /* 0x000fe40000010008 */
[C---:B------:R-:W-:Y:S02]  /*ec50*/  FMUL.FTZ R8, R30.reuse, R38 ;  /* 0x000000261e087220 */ /* 0x040fe40000410000 */
[-C--:B------:R-:W-:Y:S02]  /*ec60*/  FMUL.FTZ R30, R30, R24.reuse ;  /* 0x000000181e1e7220 */ /* 0x080fe40000410000 */
[----:B------:R-:W-:Y:S02]  /*ec70*/  IMAD.U32 R12, R72, 0x10000, RZ ;  /* 0x00010000480c7824 */ /* 0x000fe400078e00ff */
[----:B------:R-:W-:-:S02]  /*ec80*/  FFMA.FTZ R24, R13, R24, -R8 ;  /* 0x000000180d187223 */ /* 0x000fc40000010808 */
[----:B------:R-:W-:Y:S02]  /*ec90*/  IMAD.U32 R37, R76, 0x10000, RZ ;  /* 0x000100004c257824 */ /* 0x000fe400078e00ff */
[----:B------:R-:W-:Y:S02]  /*eca0*/  FFMA.FTZ R38, R13, R38, R30 ;  /* 0x000000260d267223 */ /* 0x000fe4000001001e */
[C---:B------:R-:W-:Y:S01]  /*ecb0*/  IMAD.U32 R26, R14.reuse, 0x10000, RZ ;  /* 0x000100000e1a7824 */ /* 0x040fe200078e00ff */
[----:B------:R-:W-:Y:S01]  /*ecc0*/  LOP3.LUT R14, R14, 0xffff0000, RZ, 0xc0, !PT ;  /* 0xffff00000e0e7812 */ /* 0x000fe200078ec0ff */
[C---:B------:R-:W-:Y:S02]  /*ecd0*/  FMUL.FTZ R8, R36.reuse, R61 ;  /* 0x0000003d24087220 */ /* 0x040fe40000410000 */
[----:B------:R-:W-:Y:S02]  /*ece0*/  FMUL.FTZ R13, R35, R12 ;  /* 0x0000000c230d7220 */ /* 0x000fe40000410000 */
[----:B------:R-:W-:-:S02]  /*ecf0*/  FMUL.FTZ R36, R36, R73 ;  /* 0x0000004924247220 */ /* 0x000fc40000410000 */
[----:B------:R-:W-:Y:S02]  /*ed00*/  FMUL.FTZ R35, R35, R37 ;  /* 0x0000002523237220 */ /* 0x000fe40000410000 */
[----:B------:R-:W-:Y:S01]  /*ed10*/  FFMA.FTZ R30, R27, R73, -R8 ;  /* 0x000000491b1e7223 */ /* 0x000fe20000010808 */
[----:B------:R-:W-:Y:S01]  /*ed20*/  LOP3.LUT R8, R63, 0xffff0000, RZ, 0xc0, !PT ;  /* 0xffff00003f087812 */ /* 0x000fe200078ec0ff */
[----:B------:R-:W-:Y:S01]  /*ed30*/  FFMA.FTZ R37, R26, R37, -R13 ;  /* 0x000000251a257223 */ /* 0x000fe2000001080d */
[----:B------:R-:W-:Y:S01]  /*ed40*/  LOP3.LUT R13, R72, 0xffff0000, RZ, 0xc0, !PT ;  /* 0xffff0000480d7812 */ /* 0x000fe200078ec0ff */
[----:B------:R-:W-:Y:S01]  /*ed50*/  FFMA.FTZ R36, R27, R61, R36 ;  /* 0x0000003d1b247223 */ /* 0x000fe20000010024 */
[----:B------:R-:W-:Y:S01]  /*ed60*/  LOP3.LUT R27, R76, 0xffff0000, RZ, 0xc0, !PT ;  /* 0xffff00004c1b7812 */ /* 0x000fe200078ec0ff */
[----:B------:R-:W-:Y:S02]  /*ed70*/  FFMA.FTZ R35, R26, R12, R35 ;  /* 0x0000000c1a237223 */ /* 0x000fe40000010023 */
[----:B------:R-:W-:Y:S01]  /*ed80*/  FMUL.FTZ R26, R34, R13 ;  /* 0x0000000d221a7220 */ /* 0x000fe20000410000 */
[----:B------:R-:W-:Y:S01]  /*ed90*/  F2FP.BF16.PACK_AB R9, R36, R9 ;  /* 0x000000092409723e */ /* 0x000fe200000010ff */
[----:B------:R-:W-:-:S02]  /*eda0*/  FMUL.FTZ R39, R11, R8 ;  /* 0x000000080b277220 */ /* 0x000fc40000410000 */
[-C--:B------:R-:W-:Y:S02]  /*edb0*/  FMUL.FTZ R34, R34, R27.reuse ;  /* 0x0000001b22227220 */ /* 0x080fe40000410000 */
[-C--:B------:R-:W-:Y:S02]  /*edc0*/  FMUL.FTZ R12, R11, R42.reuse ;  /* 0x0000002a0b0c7220 */ /* 0x080fe40000410000 */
[C---:B------:R-:W-:Y:S02]  /*edd0*/  FFMA.FTZ R26, R14.reuse, R27, -R26 ;  /* 0x0000001b0e1a7223 */ /* 0x040fe4000001081a */
[C---:B------:R-:W-:Y:S02]  /*ede0*/  FFMA.FTZ R11, R29.reuse, R42, -R39 ;  /* 0x0000002a1d0b7223 */ /* 0x040fe40000010827 */
[----:B------:R-:W-:Y:S01]  /*edf0*/  FFMA.FTZ R34, R14, R13, R34 ;  /* 0x0000000d0e227223 */ /* 0x000fe20000010022 */
[----:B------:R-:W-:Y:S01]  /*ee00*/  F2FP.BF16.PACK_AB R13, R30, R25 ;  /* 0x000000191e0d723e */ /* 0x000fe200000010ff */
[----:B------:R-:W-:Y:S01]  /*ee10*/  FFMA.FTZ R29, R29, R8, R12 ;  /* 0x000000081d1d7223 */ /* 0x000fe2000001000c */
[----:B------:R-:W-:-:S02]  /*ee20*/  F2FP.BF16.PACK_AB R8, R15, R28 ;  /* 0x0000001c0f08723e */ /* 0x000fc400000010ff */
[----:B------:R-:W-:Y:S02]  /*ee30*/  F2FP.BF16.PACK_AB R12, R31, R10 ;  /* 0x0000000a1f0c723e */ /* 0x000fe400000010ff */
[----:B------:R-:W-:Y:S02]  /*ee40*/  F2FP.BF16.PACK_AB R14, R26, R37 ;  /* 0x000000251a0e723e */ /* 0x000fe400000010ff */
[----:B------:R-:W-:Y:S02]  /*ee50*/  F2FP.BF16.PACK_AB R15, R11, R24 ;  /* 0x000000180b0f723e */ /* 0x000fe400000010ff */
[----:B------:R-:W-:Y:S02]  /*ee60*/  F2FP.BF16.PACK_AB R10, R34, R35 ;  /* 0x00000023220a723e */ /* 0x000fe400000010ff */
[----:B------:R-:W-:Y:S01]  /*ee70*/  F2FP.BF16.PACK_AB R11, R29, R38 ;  /* 0x000000261d0b723e */ /* 0x000fe200000010ff */
[----:B------:R1:W-:Y:S04]  /*ee80*/  STS.128 [R33+0xc100], R12 ;  /* 0x00c1000c21007388 */ /* 0x0003e80000000c00 */
[----:B------:R1:W-:Y:S02]  /*ee90*/  STS.128 [R32+0xc100], R8 ;  /* 0x00c1000820007388 */ /* 0x0003e40000000c00 */
.L_x_384:
[----:B------:R-:W-:Y:S05]  /*eea0*/  BSYNC B0 ;  /* 0x0000000000007941 */ /* 0x000fea0003800000 */
.L_x_383:
[----:B-1----:R-:W-:-:S04]  /*eeb0*/  IADD3 R15, R60, 0x40, RZ ;  /* 0x000000403c0f7810 */ /* 0x002fc80007ffe0ff */
        /* <DEDUP_REMOVED lines=16> */
[C---:B------:R-:W-:Y:S02]  /*efc0*/  LOP3.LUT R15, R13.reuse, 0x38, R8, 0xf8, !PT ;  /* 0x000000380d0f7812 */ /* 0x040fe400078ef808 */
[----:B------:R-:W-:Y:S02]  /*efd0*/  LEA.HI R10, R10, R11, RZ, 0x3 ;  /* 0x0000000b0a0a7211 */ /* 0x000fe400078f18ff */
[----:B------:R-:W-:Y:S02]  /*efe0*/  SHF.R.U32.HI R8, RZ, 0x3, R13 ;  /* 0x00000003ff087819 */ /* 0x000fe4000001160d */
[----:B------:R-:W-:Y:S01]  /*eff0*/  LOP3.LUT R13, R13, 0x38, R14, 0xf8, !PT ;  /* 0x000000380d0d7812 */ /* 0x000fe200078ef80e */
[----:B------:R-:W-:Y:S01]  /*f000*/  IMAD.SHL.U32 R10, R10, 0x400, RZ ;  /* 0x000004000a0a7824 */ /* 0x000fe200078e00ff */
[----:B------:R-:W-:-:S02]  /*f010*/  LOP3.LUT R12, R12, 0x7fffe000, RZ, 0xc0, !PT ;  /* 0x7fffe0000c0c7812 */ /* 0x000fc400078ec0ff */
[----:B------:R-:W-:Y:S02]  /*f020*/  LOP3.LUT R9, R9, 0xfffffe00, RZ, 0xc0, !PT ;  /* 0xfffffe0009097812 */ /* 0x000fe400078ec0ff */
[-C--:B------:R-:W-:Y:S02]  /*f030*/  LOP3.LUT R15, R15, R8.reuse, RZ, 0x3c, !PT ;  /* 0x000000080f0f7212 */ /* 0x080fe400078e3cff */
        /* <DEDUP_REMOVED lines=8> */
[----:B------:R-:W-:Y:S02]  /*f0c0*/  SHF.R.U64 R18, R18, 0x10, R19 ;  /* 0x0000001012127819 */ /* 0x000fe40000001213 */
[----:B------:R-:W1:Y:S01]  /*f0d0*/  LDS.128 R12, [R25+0xc100] ;  /* 0x00c10000190c7984 */ /* 0x000e620000000c00 */
[----:B------:R-:W-:Y:S02]  /*f0e0*/  SHF.R.U64 R20, R20, 0x10, R21 ;  /* 0x0000001014147819 */ /* 0x000fe40000001215 */
[----:B------:R-:W-:Y:S01]  /*f0f0*/  SHF.R.U32.HI R19, RZ, 0x10, R19 ;  /* 0x00000010ff137819 */ /* 0x000fe20000011613 */
[----:B------:R-:W2:Y:S01]  /*f100*/  LDS.128 R8, [R24+0xc100] ;  /* 0x00c1000018087984 */ /* 0x000ea20000000c00 */
[----:B------:R-:W-:-:S02]  /*f110*/  SHF.R.U32.HI R21, RZ, 0x10, R21 ;  /* 0x00000010ff157819 */ /* 0x000fc40000011615 */
[----:B------:R-:W-:Y:S02]  /*f120*/  PRMT R53, R53, 0x5410, R16 ;  /* 0x0000541035357816 */ /* 0x000fe40000000010 */
[----:B------:R-:W-:Y:S02]  /*f130*/  PRMT R52, R52, 0x5410, R17 ;  /* 0x0000541034347816 */ /* 0x000fe40000000011 */
[----:B------:R-:W-:Y:S02]  /*f140*/  SHF.R.U64 R22, R22, 0x10, R23 ;  /* 0x0000001016167819 */ /* 0x000fe40000001217 */
[----:B------:R-:W-:Y:S01]  /*f150*/  PRMT R54, R54, 0x5410, R19 ;  /* 0x0000541036367816 */ /* 0x000fe20000000013 */
[----:B------:R-:W-:Y:S01]  /*f160*/  IMAD.U32 R29, R52, 0x10000, RZ ;  /* 0x00010000341d7824 */ /* 0x000fe200078e00ff */
[----:B------:R-:W-:Y:S02]  /*f170*/  SHF.R.U32.HI R23, RZ, 0x10, R23 ;  /* 0x00000010ff177819 */ /* 0x000fe40000011617 */
        /* <DEDUP_REMOVED lines=19> */
[C---:B------:R-:W-:Y:S01]  /*f2b0*/  LOP3.LUT R26, R10.reuse, 0xffff0000, RZ, 0xc0, !PT ;  /* 0xffff00000a1a7812 */ /* 0x040fe200078ec0ff */
[----:B------:R-:W-:Y:S01]  /*f2c0*/  IMAD.U32 R27, R10, 0x10000, RZ ;  /* 0x000100000a1b7824 */ /* 0x000fe200078e00ff */
[----:B------:R-:W-:Y:S01]  /*f2d0*/  LOP3.LUT R53, R53, 0xffff0000, RZ, 0xc0, !PT ;  /* 0xffff000035357812 */ /* 0x000fe200078ec0ff */
[----:B------:R-:W-:-:S02]  /*f2e0*/  FMUL.FTZ R10, R20, R9 ;  /* 0x00000009140a7220 */ /* 0x000fc40000410000 */
[-C--:B------:R-:W-:Y:S02]  /*f2f0*/  FMUL.FTZ R20, R20, R23.reuse ;  /* 0x0000001714147220 */ /* 0x080fe40000410000 */
[C---:B------:R-:W-:Y:S02]  /*f300*/  FFMA.FTZ R10, R17.reuse, R23, -R10 ;  /* 0x00000017110a7223 */ /* 0x040fe4000001080a */
[----:B------:R-:W-:Y:S02]  /*f310*/  FFMA.FTZ R20, R17, R9, R20 ;  /* 0x0000000911147223 */ /* 0x000fe40000010014 */
[C---:B------:R-:W-:Y:S02]  /*f320*/  FMUL.FTZ R23, R15.reuse, R53 ;  /* 0x000000350f177220 */ /* 0x040fe40000410000 */
[C---:B------:R-:W-:Y:S01]  /*f330*/  IMAD.U32 R9, R56.reuse, 0x10000, RZ ;  /* 0x0001000038097824 */ /* 0x040fe200078e00ff */
[----:B------:R-:W-:Y:S01]  /*f340*/  LOP3.LUT R56, R56, 0xffff0000, RZ, 0xc0, !PT ;  /* 0xffff000038387812 */ /* 0x000fe200078ec0ff */
[----:B------:R-:W-:-:S02]  /*f350*/  FMUL.FTZ R15, R15, R30 ;  /* 0x0000001e0f0f7220 */ /* 0x000fc40000410000 */
[----:B------:R-:W-:Y:S02]  /*f360*/  FMUL.FTZ R17, R8, R29 ;  /* 0x0000001d08117220 */ /* 0x000fe40000410000 */
[----:B------:R-:W-:Y:S02]  /*f370*/  FFMA.FTZ R23, R16, R30, -R23 ;  /* 0x0000001e10177223 */ /* 0x000fe40000010817 */
[----:B------:R-:W-:Y:S02]  /*f380*/  FMUL.FTZ R8, R8, R9 ;  /* 0x0000000908087220 */ /* 0x000fe40000410000 */
[C---:B------:R-:W-:Y:S01]  /*f390*/  IMAD.U32 R22, R11.reuse, 0x10000, RZ ;  /* 0x000100000b167824 */ /* 0x040fe200078e00ff */
[----:B------:R-:W-:Y:S01]  /*f3a0*/  LOP3.LUT R11, R11, 0xffff0000, RZ, 0xc0, !PT ;  /* 0xffff00000b0b7812 */ /* 0x000fe200078ec0ff */
[C---:B------:R-:W-:Y:S01]  /*f3b0*/  IMAD.U32 R30, R54.reuse, 0x10000, RZ ;  /* 0x00010000361e7824 */ /* 0x040fe200078e00ff */
[----:B------:R-:W-:Y:S01]  /*f3c0*/  LOP3.LUT R54, R54, 0xffff0000, RZ, 0xc0, !PT ;  /* 0xffff000036367812 */ /* 0x000fe200078ec0ff */
[----:B------:R-:W-:-:S02]  /*f3d0*/  FFMA.FTZ R15, R16, R53, R15 ;  /* 0x00000035100f7223 */ /* 0x000fc4000001000f */
[C---:B------:R-:W-:Y:S01]  /*f3e0*/  IMAD.U32 R16, R58.reuse, 0x10000, RZ ;  /* 0x000100003a107824 */ /* 0x040fe200078e00ff */
[----:B------:R-:W-:Y:S01]  /*f3f0*/  LOP3.LUT R58, R58, 0xffff0000, RZ, 0xc0, !PT ;  /* 0xffff00003a3a7812 */ /* 0x000fe200078ec0ff */
[C---:B------:R-:W-:Y:S02]  /*f400*/  FFMA.FTZ R17, R12.reuse, R9, -R17 ;  /* 0x000000090c117223 */ /* 0x040fe40000010811 */
        /* <DEDUP_REMOVED lines=10> */
[C---:B------:R-:W-:Y:S01]  /*f4b0*/  IMAD.U32 R18, R14.reuse, 0x10000, RZ ;  /* 0x000100000e127824 */ /* 0x040fe200078e00ff */
[----:B------:R-:W-:Y:S01]  /*f4c0*/  LOP3.LUT R14, R14, 0xffff0000, RZ, 0xc0, !PT ;  /* 0xffff00000e0e7812 */ /* 0x000fe200078ec0ff */
[----:B------:R-:W-:Y:S02]  /*f4d0*/  FMUL.FTZ R27, R27, R29 ;  /* 0x0000001d1b1b7220 */ /* 0x000fe40000410000 */
[C---:B------:R-:W-:Y:S02]  /*f4e0*/  FMUL.FTZ R8, R28.reuse, R52 ;  /* 0x000000341c087220 */ /* 0x040fe40000410000 */
[----:B------:R-:W-:-:S02]  /*f4f0*/  FMUL.FTZ R28, R28, R56 ;  /* 0x000000381c1c7220 */ /* 0x000fc40000410000 */
[C---:B------:R-:W-:Y:S02]  /*f500*/  FFMA.FTZ R29, R18.reuse, R29, -R13 ;  /* 0x0000001d121d7223 */ /* 0x040fe4000001080d */
[----:B------:R-:W-:Y:S02]  /*f510*/  FFMA.FTZ R27, R18, R12, R27 ;  /* 0x0000000c121b7223 */ /* 0x000fe4000001001b */
[----:B------:R-:W-:Y:S02]  /*f520*/  FFMA.FTZ R56, R19, R56, -R8 ;  /* 0x0000003813387223 */ /* 0x000fe40000010808 */
[----:B------:R-:W-:Y:S02]  /*f530*/  FMUL.FTZ R18, R26, R55 ;  /* 0x000000371a127220 */ /* 0x000fe40000410000 */
[----:B------:R-:W-:Y:S01]  /*f540*/  FMUL.FTZ R12, R11, R54 ;  /* 0x000000360b0c7220 */ /* 0x000fe20000410000 */
[----:B------:R-:W-:Y:S01]  /*f550*/  F2FP.BF16.PACK_AB R13, R56, R17 ;  /* 0x00000011380d723e */ /* 0x000fe200000010ff */
[----:B------:R-:W-:-:S02]  /*f560*/  FMUL.FTZ R22, R26, R59 ;  /* 0x0000003b1a167220 */ /* 0x000fc40000410000 */
[-C--:B------:R-:W-:Y:S02]  /*f570*/  FMUL.FTZ R8, R11, R58.reuse ;  /* 0x0000003a0b087220 */ /* 0x080fe40000410000 */
[C---:B------:R-:W-:Y:S02]  /*f580*/  FFMA.FTZ R18, R14.reuse, R59, -R18 ;  /* 0x0000003b0e127223 */ /* 0x040fe40000010812 */
[----:B------:R-:W-:Y:S01]  /*f590*/  FFMA.FTZ R11, R21, R58, -R12 ;  /* 0x0000003a150b7223 */ /* 0x000fe2000001080c */
[----:B------:R-:W-:Y:S01]  /*f5a0*/  F2FP.BF16.PACK_AB R12, R23, R10 ;  /* 0x0000000a170c723e */ /* 0x000fe200000010ff */
[----:B------:R-:W-:Y:S02]  /*f5b0*/  FFMA.FTZ R28, R19, R52, R28 ;  /* 0x00000034131c7223 */ /* 0x000fe4000001001c */
[----:B------:R-:W-:Y:S01]  /*f5c0*/  FFMA.FTZ R22, R14, R55, R22 ;  /* 0x000000370e167223 */ /* 0x000fe20000010016 */
[----:B------:R-:W-:Y:S01]  /*f5d0*/  F2FP.BF16.PACK_AB R14, R18, R29 ;  /* 0x0000001d120e723e */ /* 0x000fe200000010ff */
[----:B------:R-:W-:Y:S01]  /*f5e0*/  FFMA.FTZ R21, R21, R54, R8 ;  /* 0x0000003615157223 */ /* 0x000fe20000010008 */
[----:B------:R-:W-:-:S02]  /*f5f0*/  F2FP.BF16.PACK_AB R8, R15, R20 ;  /* 0x000000140f08723e */ /* 0x000fc400000010ff */
[----:B------:R-:W-:Y:S02]  /*f600*/  F2FP.BF16.PACK_AB R15, R11, R16 ;  /* 0x000000100b0f723e */ /* 0x000fe400000010ff */
[----:B------:R-:W-:Y:S02]  /*f610*/  F2FP.BF16.PACK_AB R9, R28, R9 ;  /* 0x000000091c09723e */ /* 0x000fe400000010ff */
[----:B------:R-:W-:Y:S01]  /*f620*/  F2FP.BF16.PACK_AB R10, R22, R27 ;  /* 0x0000001b160a723e */ /* 0x000fe200000010ff */
[----:B------:R1:W-:Y:S01]  /*f630*/  STS.128 [R25+0xc100], R12 ;  /* 0x00c1000c19007388 */ /* 0x0003e20000000c00 */
[----:B------:R-:W-:-:S05]  /*f640*/  F2FP.BF16.PACK_AB R11, R21, R30 ;  /* 0x0000001e150b723e */ /* 0x000fca00000010ff */
[----:B------:R1:W-:Y:S02]  /*f650*/  STS.128 [R24+0xc100], R8 ;  /* 0x00c1000818007388 */ /* 0x0003e40000000c00 */
.L_x_360:
[----:B------:R-:W-:Y:S05]  /*f660*/  BSYNC B2 ;  /* 0x0000000000027941 */ /* 0x000fea0003800000 */
.L_x_342:
[----:B-12---:R-:W-:Y:S01]  /*f670*/  IMAD.SHL.U32 R8, R0, 0x40, RZ ;  /* 0x0000004000087824 */ /* 0x006fe200078e00ff */
[----:B------:R-:W-:-:S04]  /*f680*/  DEPBAR.LE SB0, 0x0 ;  /* 0x000080000000791a */ /* 0x000fc80000000000 */
[----:B------:R-:W-:Y:S01]  /*f690*/  IMAD.SHL.U32 R11, R45, 0x8, RZ ;  /* 0x000000082d0b7824 */ /* 0x000fe200078e00ff */
[----:B------:R-:W-:Y:S01]  /*f6a0*/  LOP3.LUT R8, R8, 0x1c0, RZ, 0xc0, !PT ;  /* 0x000001c008087812 */ /* 0x000fe200078ec0ff */
[----:B------:R-:W-:Y:S01]  /*f6b0*/  ULDC.64 UR4, c[0x0][0x208] ;  /* 0x0000820000047ab9 */ /* 0x000fe20000000a00 */
[----:B------:R-:W-:Y:S01]  /*f6c0*/  IMAD R206, R81, 0x400, R4 ;  /* 0x0000040051ce7824 */ /* 0x000fe200078e0204 */
[----:B------:R-:W-:Y:S01]  /*f6d0*/  UIMAD UR20, UR20, UR4, URZ ;  /* 0x00000004141472a4 */ /* 0x000fe2000f8e023f */
[----:B------:R-:W-:Y:S01]  /*f6e0*/  LOP3.LUT R11, R8, 0x8, R11, 0xf8, !PT ;  /* 0x00000008080b7812 */ /* 0x000fe200078ef80b */
[----:B------:R-:W-:Y:S01]  /*f6f0*/  UIMAD.WIDE.U32 UR26, UR19, UR4, URZ ;  /* 0x00000004131a72a5 */ /* 0x000fe2000f8e003f */
[----:B------:R-:W-:Y:S01]  /*f700*/  SHF.R.U32.HI R8, RZ, 0x3, R8 ;  /* 0x00000003ff087819 */ /* 0x000fe20000011608 */
[----:B------:R-:W-:Y:S01]  /*f710*/  UIMAD UR20, UR19, UR5, UR20 ;  /* 0x00000005131472a4 */ /* 0x000fe2000f8e0214 */
[----:B------:R-:W-:Y:S01]  /*f720*/  IMAD.SHL.U32 R206, R206, 0x2, RZ ;  /* 0x00000002cece7824 */ /* 0x000fe200078e00ff */
[----:B------:R-:W-:Y:S01]  /*f730*/  BAR.SYNC.DEFER_BLOCKING 0x0 ;  /* 0x0000000000007b1d */ /* 0x000fe20000010000 */
[----:B------:R-:W-:Y:S01]  /*f740*/  LOP3.LUT R8, R11, R8, RZ, 0x3c, !PT ;  /* 0x000000080b087212 */ /* 0x000fe200078e3cff */
[----:B------:R-:W-:Y:S01]  /*f750*/  UIADD3 UR20, UR27, UR20, URZ ;  /* 0x000000141b147290 */ /* 0x000fe2000fffe03f */
[----:B------:R-:W-:Y:S01]  /*f760*/  SEL R10, RZ, 0x2, P2 ;  /* 0x00000002ff0a7807 */ /* 0x000fe20001000000 */
[----:B------:R-:W-:Y:S01]  /*f770*/  IMAD R202, R2, 0x2, R206 ;  /* 0x0000000202ca7824 */ /* 0x000fe200078e02ce */
[----:B------:R-:W-:Y:S01]  /*f780*/  SEL R9, RZ, 0x4, P1 ;  /* 0x00000004ff097807 */ /* 0x000fe20000800000 */
[----:B------:R-:W-:Y:S01]  /*f790*/  IMAD R205, R47, 0x200, R8 ;  /* 0x000002002fcd7824 */ /* 0x000fe200078e0208 */
[----:B------:R-:W-:Y:S01]  /*f7a0*/  LOP3.LUT P4, RZ, R0, 0x2, RZ, 0xc0, !PT ;  /* 0x0000000200ff7812 */ /* 0x000fe2000788c0ff */
[----:B------:R-:W-:Y:S01]  /*f7b0*/  IMAD.U32 R8, RZ, RZ, UR26 ;  /* 0x0000001aff087e24 */ /* 0x000fe2000f8e00ff */
[----:B------:R-:W-:Y:S01]  /*f7c0*/  IADD3 R16, -R45, UR12, -R6 ;  /* 0x0000000c2d107c10 */ /* 0x000fe2000fffe906 */
[----:B------:R-:W-:Y:S01]  /*f7d0*/  IMAD.SHL.U32 R205, R205, 0x2, RZ ;  /* 0x00000002cdcd7824 */ /* 0x000fe200078e00ff */
[----:B------:R-:W-:Y:S01]  /*f7e0*/  IADD3 R46, R9, R10, R46 ;  /* 0x0000000a092e7210 */ /* 0x000fe20007ffe02e */
[----:B------:R-:W-:Y:S01]  /*f7f0*/  IMAD.U32 R9, RZ, RZ, UR27 ;  /* 0x0000001bff097e24 */ /* 0x000fe2000f8e00ff */
[----:B------:R-:W-:Y:S01]  /*f800*/  LEA R9, P0, R8, R208, 0x6 ;  /* 0x000000d008097211 */ /* 0x000fe200078030ff */
[----:B------:R-:W-:Y:S01]  /*f810*/  IMAD.U32 R11, RZ, RZ, UR20 ;  /* 0x00000014ff0b7e24 */ /* 0x000fe2000f8e00ff */
[----:B------:R-:W-:Y:S01]  /*f820*/  ISETP.LT.OR P6, PT, R16, 0x1, P3 ;  /* 0x000000011000780c */ /* 0x000fe20001fc1670 */
[----:B------:R-:W-:Y:S01]  /*f830*/  IMAD.SHL.U32 R207, R44, 0x2, RZ ;  /* 0x000000022ccf7824 */ /* 0x000fe200078e00ff */
[----:B------:R-:W-:Y:S01]  /*f840*/  IADD3 R10, R205, 0x6100, RZ ;  /* 0x00006100cd0a7810 */ /* 0x000fe20007ffe0ff */
[----:B------:R-:W-:Y:S01]  /*f850*/  USHF.L.U32 UR20, UR4, 0x6, URZ ;  /* 0x0000000604147899 */ /* 0x000fe2000800063f */
[----:B------:R-:W-:Y:S01]  /*f860*/  LEA.HI.X R8, R8, R215, R11, 0x6, P0 ;  /* 0x000000d708087211 */ /* 0x000fe200000f340b */
[----:B------:R-:W-:Y:S01]  /*f870*/  USHF.L.U64.HI UR11, UR4, UR11, UR5 ;  /* 0x0000000b040b7299 */ /* 0x000fe20008010205 */
[----:B------:R-:W-:Y:S01]  /*f880*/  LEA R18, P0, R9, c[0x0][0x1f8], 0x1 ;  /* 0x00007e0009127a11 */ /* 0x000fe200078008ff */
[----:B------:R-:W-:Y:S01]  /*f890*/  IMAD R201, R3, 0x2, R206 ;  /* 0x0000000203c97824 */ /* 0x000fe200078e02ce */
[----:B------:R-:W-:Y:S01]  /*f8a0*/  LOP3.LUT P5, RZ, R46, 0x2, RZ, 0xc0, !PT ;  /* 0x000000022eff7812 */ /* 0x000fe200078ac0ff */
[----:B------:R-:W-:Y:S01]  /*f8b0*/  LDSM.16.M88.4 R12, [R206+0xc100] ;  /* 0x00c10000ce0c783b */ /* 0x000fe20000000200 */
[----:B------:R-:W-:Y:S01]  /*f8c0*/  IADD3 R204, R205, 0x6120, RZ ;  /* 0x00006120cdcc7810 */ /* 0x000fe20007ffe0ff */
[----:B------:R-:W-:Y:S01]  /*f8d0*/  IMAD R199, R3, 0x2, R202 ;  /* 0x0000000203c77824 */ /* 0x000fe200078e02ca */
[----:B------:R-:W-:Y:S01]  /*f8e0*/  @P4 IADD3 R204, R10, -0x20, RZ ;  /* 0xffffffe00acc4810 */ /* 0x000fe20007ffe0ff */
[----:B------:R-:W1:Y:S01]  /*f8f0*/  LDSM.16.M88.4 R40, [R205+0x6100] ;  /* 0x00610000cd28783b */ /* 0x000e620000000200 */
[----:B------:R-:W-:Y:S01]  /*f900*/  LEA.HI.X R19, R9, c[0x0][0x1fc], R8, 0x1, P0 ;  /* 0x00007f0009137a11 */ /* 0x000fe200000f0c08 */
[----:B------:R-:W-:Y:S01]  /*f910*/  UISETP.GT.AND UP0, UPT, UR19, UR8, UPT ;  /* 0x000000081300728c */ /* 0x000fe2000bf04270 */
[----:B------:R-:W-:Y:S01]  /*f920*/  ISETP.LT.OR P0, PT, R16, 0x1, !P5 ;  /* 0x000000011000780c */ /* 0x000fe20006f01670 */
[----:B------:R-:W2:Y:S01]  /*f930*/  LDSM.16.M88.4 R32, [R205+0x6900] ;  /* 0x00690000cd20783b */ /* 0x000ea20000000200 */
[----:B------:R-:W-:Y:S01]  /*f940*/  LOP3.LUT P4, RZ, R46, 0x4, RZ, 0xc0, !PT ;  /* 0x000000042eff7812 */ /* 0x000fe2000788c0ff */
[----:B------:R-:W-:Y:S01]  /*f950*/  UIADD3 UR17, UR12, 0x1, -UR17 ;  /* 0x000000010c117890 */ /* 0x000fe2000fffe811 */
[----:B------:R-:W-:Y:S01]  /*f960*/  ISETP.LT.OR P5, PT, R16, 0x21, !P5 ;  /* 0x000000211000780c */ /* 0x000fe20006fa1670 */
[----:B------:R-:W-:Y:S01]  /*f970*/  LDSM.16.M88.4 R48, [R202+0xc100] ;  /* 0x00c10000ca30783b */ /* 0x000fe20000000200 */
[----:B------:R-:W-:-:S02]  /*f980*/  IADD3 R195, R204, 0x800, RZ ;  /* 0x00000800ccc37810 */ /* 0x000fc40007ffe0ff */
[C---:B------:R-:W-:Y:S01]  /*f990*/  IADD3 R194, R204.reuse, 0x1000, RZ ;  /* 0x00001000ccc27810 */ /* 0x040fe20007ffe0ff */
[----:B------:R-:W3:Y:S01]  /*f9a0*/  LDSM.16.M88.4 R24, [R205+0x7100] ;  /* 0x00710000cd18783b */ /* 0x000ee20000000200 */
[----:B------:R-:W-:Y:S01]  /*f9b0*/  @UP0 UIADD3 UR5, UR9, -0x2, URZ ;  /* 0xfffffffe09050890 */ /* 0x000fe2000fffe03f */
[C---:B------:R-:W-:Y:S02]  /*f9c0*/  IADD3 R193, R204.reuse, 0x1800, RZ ;  /* 0x00001800ccc17810 */ /* 0x040fe40007ffe0ff */
[----:B------:R-:W4:Y:S01]  /*f9d0*/  LDSM.16.M88.4 R20, [R205+0x7900] ;  /* 0x00790000cd14783b */ /* 0x000f220000000200 */
[----:B------:R-:W-:Y:S01]  /*f9e0*/  @UP0 USHF.R.S32.HI UR4, URZ, 0x1f, UR5 ;  /* 0x0000001f3f040899 */ /* 0x000fe20008011405 */
[C---:B------:R-:W-:Y:S02]  /*f9f0*/  IADD3 R191, R204.reuse, 0x2000, RZ ;  /* 0x00002000ccbf7810 */ /* 0x040fe40007ffe0ff */
[----:B------:R-:W5:Y:S01]  /*fa00*/  LDSM.16.M88.4 R8, [R204] ;  /* 0x00000000cc08783b */ /* 0x000f620000000200 */
[----:B------:R-:W-:-:S02]  /*fa10*/  IADD3 R190, R204, 0x2800, RZ ;  /* 0x00002800ccbe7810 */ /* 0x000fc40007ffe0ff */
[C---:B------:R-:W-:Y:S01]  /*fa20*/  IADD3 R189, R204.reuse, 0x3000, RZ ;  /* 0x00003000ccbd7810 */ /* 0x040fe20007ffe0ff */
[----:B------:R-:W3:Y:S01]  /*fa30*/  LDSM.16.M88.4 R84, [R204+0x800] ;  /* 0x00080000cc54783b */ /* 0x000ee20000000200 */
[C---:B------:R-:W-:Y:S02]  /*fa40*/  IADD3 R188, R204.reuse, 0x3800, RZ ;  /* 0x00003800ccbc7810 */ /* 0x040fe40007ffe0ff */
[C---:B------:R-:W-:Y:S01]  /*fa50*/  IADD3 R187, R204.reuse, 0x4000, RZ ;  /* 0x00004000ccbb7810 */ /* 0x040fe20007ffe0ff */
[----:B------:R-:W3:Y:S01]  /*fa60*/  LDSM.16.M88.4 R56, [R204+0x1000] ;  /* 0x00100000cc38783b */ /* 0x000ee20000000200 */
[C---:B------:R-:W-:Y:S02]  /*fa70*/  IADD3 R186, R204.reuse, 0x4800, RZ ;  /* 0x00004800ccba7810 */ /* 0x040fe40007ffe0ff */
[C---:B------:R-:W-:Y:S01]  /*fa80*/  IADD3 R185, R204.reuse, 0x5000, RZ ;  /* 0x00005000ccb97810 */ /* 0x040fe20007ffe0ff */
[----:B------:R-:W3:Y:S01]  /*fa90*/  LDSM.16.M88.4 R52, [R204+0x1800] ;  /* 0x00180000cc34783b */ /* 0x000ee20000000200 */
[----:B------:R-:W-:-:S03]  /*faa0*/  IADD3 R184, R204, 0x5800, RZ ;  /* 0x00005800ccb87810 */ /* 0x000fc60007ffe0ff */
[----:B------:R-:W-:Y:S01]  /*fab0*/  @!PT LDS RZ, [RZ] ;  /* 0x00000000fffff984 */ /* 0x000fe20000000800 */
[----:B------:R-:W-:Y:S01]  /*fac0*/  @!PT LDS RZ, [RZ] ;  /* 0x00000000fffff984 */ /* 0x000fe20000000800 */
[----:B------:R-:W-:Y:S01]  /*fad0*/  @!PT LDS RZ, [RZ] ;  /* 0x00000000fffff984 */ /* 0x000fe20000000800 */
[----:B------:R3:W-:Y:S01]  /*fae0*/  LDGSTS.E.BYPASS.LTC128B.128 [R207+0x100], [R18.64], !P6 ;  /* 0x0010000012cf7fae */ /* 0x0007e2000f101d5c */
[C---:B------:R-:W-:Y:S02]  /*faf0*/  ISETP.LT.OR P6, PT, R16.reuse, 0x1, !P4 ;  /* 0x000000011000780c */ /* 0x040fe400067c1670 */
[----:B------:R-:W-:Y:S01]  /*fb00*/  ISETP.LT.OR P4, PT, R16, 0x21, !P4 ;  /* 0x000000211000780c */ /* 0x000fe20006781670 */
[----:B------:R3:W-:Y:S01]  /*fb10*/  LDGSTS.E.BYPASS.LTC128B.128 [R207+0x2100], [R18.64+0x80], !P0 ;  /* 0x0210008012cf7fae */ /* 0x0007e2000c101d5c */
[----:B------:R-:W-:Y:S01]  /*fb20*/  IADD3 R60, P0, R18, UR20, RZ ;  /* 0x00000014123c7c10 */ /* 0x000fe2000ff1e0ff */
[----:B-1----:R-:W-:Y:S03]  /*fb30*/  HMMA.16816.F32.BF16 R44, R12, R40, RZ ;  /* 0x000000280c2c723c */ /* 0x002fe600000418ff */
[----:B------:R-:W-:Y:S02]  /*fb40*/  IADD3.X R61, R19, UR11, RZ, P0, !PT ;  /* 0x0000000b133d7c10 */ /* 0x000fe400087fe4ff */
[----:B------:R-:W-:-:S03]  /*fb50*/  ISETP.LT.OR P0, PT, R16, 0x21, P3 ;  /* 0x000000211000780c */ /* 0x000fc60001f01670 */
[----:B------:R1:W-:Y:S01]  /*fb60*/  LDGSTS.E.BYPASS.LTC128B.128 [R207+0x4100], [R18.64+0x100], !P6 ;  /* 0x0410010012cf7fae */ /* 0x0003e2000f101d5c */
[----:B------:R-:W-:Y:S01]  /*fb70*/  LOP3.LUT P6, RZ, R0, 0x4, RZ, 0xc0, !PT ;  /* 0x0000000400ff7812 */ /* 0x000fe200078cc0ff */
[----:B------:R-:W-:Y:S01]  /*fb80*/  IMAD.MOV.U32 R0, RZ, RZ, 0x40 ;  /* 0x00000040ff007424 */ /* 0x000fe200078e00ff */
[----:B------:R-:W-:Y:S04]  /*fb90*/  HMMA.16816.F32.BF16 R40, R12, R42, RZ ;  /* 0x0000002a0c28723c */ /* 0x000fe800000418ff */
[----:B------:R-:W-:-:S03]  /*fba0*/  SEL R0, R0, 0xffffffc0, !P6 ;  /* 0xffffffc000007807 */ /* 0x000fc60007000000 */
[----:B------:R4:W-:Y:S01]  /*fbb0*/  LDGSTS.E.BYPASS.LTC128B.128 [R207+0x1100], [R60.64], !P0 ;  /* 0x011000003ccf7fae */ /* 0x0009e2000c101d5c */
[C---:B--2---:R-:W-:Y:S01]  /*fbc0*/  HMMA.16816.F32.BF16 R36, R12.reuse, R32, RZ ;  /* 0x000000200c24723c */ /* 0x044fe200000418ff */
[----:B------:R-:W-:Y:S02]  /*fbd0*/  IMAD.IADD R200, R205, 0x1, R0 ;  /* 0x00000001cdc87824 */ /* 0x000fe400078e0200 */
[----:B------:R2:W-:Y:S01]  /*fbe0*/  LDGSTS.E.BYPASS.LTC128B.128 [R207+0x3100], [R60.64+0x80], !P5 ;  /* 0x031000803ccf7fae */ /* 0x0005e2000e901d5c */
[----:B------:R-:W-:Y:S01]  /*fbf0*/  IMAD.IADD R192, R0, 0x1, R204 ;  /* 0x0000000100c07824 */ /* 0x000fe200078e02cc */
[----:B------:R-:W-:Y:S02]  /*fc00*/  PLOP3.LUT P5, PT, PT, PT, UP0, 0x80, 0x0 ;  /* 0x000000000000781c */ /* 0x000fe40003faf008 */
[----:B------:R2:W-:Y:S01]  /*fc10*/  LDGSTS.E.BYPASS.LTC128B.128 [R207+0x5100], [R60.64+0x100], !P4 ;  /* 0x051001003ccf7fae */ /* 0x0005e2000e101d5c */
[----:B------:R-:W-:Y:S01]  /*fc20*/  HMMA.16816.F32.BF16 R32, R12, R34, RZ ;  /* 0x000000220c20723c */ /* 0x000fe200000418ff */
[----:B------:R-:W-:-:S02]  /*fc30*/  PLOP3.LUT P4, PT, PT, PT, UP3, 0x80, 0x0 ;  /* 0x000000000000781c */ /* 0x000fc40003f8f038 */
[----:B------:R-:W-:Y:S04]  /*fc40*/  LDSM.16.M88.4 R68, [R201+0xc100] ;  /* 0x00c10000c944783b */ /* 0x000fe80000000200 */
[----:B------:R-:W-:Y:S01]  /*fc50*/  LDSM.16.M88.4 R76, [R200+0x6900] ;  /* 0x00690000c84c783b */ /* 0x000fe20000000200 */
[C---:B---3--:R-:W-:Y:S03]  /*fc60*/  HMMA.16816.F32.BF16 R28, R12.reuse, R24, RZ ;  /* 0x000000180c1c723c */ /* 0x048fe600000418ff */
[----:B-1----:R-:W1:Y:S04]  /*fc70*/  LDSM.16.M88.4 R16, [R200+0x6100] ;  /* 0x00610000c810783b */ /* 0x002e680000000200 */
[----:B------:R-:W3:Y:S01]  /*fc80*/  LDSM.16.M88.4 R64, [R200+0x7100] ;  /* 0x00710000c840783b */ /* 0x000ee20000000200 */
[C---:B------:R-:W-:Y:S03]  /*fc90*/  HMMA.16816.F32.BF16 R24, R12.reuse, R26, RZ ;  /* 0x0000001a0c18723c */ /* 0x040fe600000418ff */
[----:B------:R-:W0:Y:S05]  /*fca0*/  LDGDEPBAR ;  /* 0x00000000000079af */ /* 0x000e2a0000000000 */
[C---:B----4-:R-:W-:Y:S01]  /*fcb0*/  HMMA.16816.F32.BF16 R72, R12.reuse, R20, RZ ;  /* 0x000000140c48723c */ /* 0x050fe200000418ff */
[----:B--2---:R-:W2:Y:S07]  /*fcc0*/  LDSM.16.M88.4 R60, [R200+0x7900] ;  /* 0x00790000c83c783b */ /* 0x004eae0000000200 */
[----:B------:R-:W-:Y:S01]  /*fcd0*/  HMMA.16816.F32.BF16 R12, R12, R22, RZ ;  /* 0x000000160c0c723c */ /* 0x000fe200000418ff */
[----:B------:R-:W-:Y:S07]  /*fce0*/  LDSM.16.M88.4 R20, [R199+0xc100] ;  /* 0x00c10000c714783b */ /* 0x000fee0000000200 */
[C---:B-----5:R-:W-:Y:S08]  /*fcf0*/  HMMA.16816.F32.BF16 R44, R48.reuse, R8, R44 ;  /* 0x00000008302c723c */ /* 0x060ff0000004182c */
[C---:B------:R-:W-:Y:S01]  /*fd00*/  HMMA.16816.F32.BF16 R40, R48.reuse, R10, R40 ;  /* 0x0000000a3028723c */ /* 0x040fe20000041828 */
[----:B------:R-:W4:Y:S07]  /*fd10*/  LDSM.16.M88.4 R8, [R192] ;  /* 0x00000000c008783b */ /* 0x000f2e0000000200 */
[C---:B------:R-:W-:Y:S08]  /*fd20*/  HMMA.16816.F32.BF16 R36, R48.reuse, R84, R36 ;  /* 0x000000543024723c */ /* 0x040ff00000041824 */
[C---:B------:R-:W-:Y:S01]  /*fd30*/  HMMA.16816.F32.BF16 R32, R48.reuse, R86, R32 ;  /* 0x000000563020723c */ /* 0x040fe20000041820 */
[----:B------:R-:W-:Y:S07]  /*fd40*/  LDSM.16.M88.4 R84, [R206+0x10100] ;  /* 0x01010000ce54783b */ /* 0x000fee0000000200 */
[C---:B------:R-:W-:Y:S08]  /*fd50*/  HMMA.16816.F32.BF16 R28, R48.reuse, R56, R28 ;  /* 0x00000038301c723c */ /* 0x040ff0000004181c */
[C---:B------:R-:W-:Y:S01]  /*fd60*/  HMMA.16816.F32.BF16 R24, R48.reuse, R58, R24 ;  /* 0x0000003a3018723c */ /* 0x040fe20000041818 */
[----:B------:R-:W5:Y:S07]  /*fd70*/  LDSM.16.M88.4 R56, [R192+0x800] ;  /* 0x00080000c038783b */ /* 0x000f6e0000000200 */
[C---:B------:R-:W-:Y:S08]  /*fd80*/  HMMA.16816.F32.BF16 R72, R48.reuse, R52, R72 ;  /* 0x000000343048723c */ /* 0x040ff00000041848 */
[----:B------:R-:W-:Y:S01]  /*fd90*/  HMMA.16816.F32.BF16 R12, R48, R54, R12 ;  /* 0x00000036300c723c */ /* 0x000fe2000004180c */
[----:B------:R-:W2:Y:S04]  /*fda0*/  LDSM.16.M88.4 R52, [R192+0x1000] ;  /* 0x00100000c034783b */ /* 0x000ea80000000200 */
[----:B------:R-:W2:Y:S03]  /*fdb0*/  LDSM.16.M88.4 R48, [R192+0x1800] ;  /* 0x00180000c030783b */ /* 0x000ea60000000200 */
[C---:B-1----:R-:W-:Y:S08]  /*fdc0*/  HMMA.16816.F32.BF16 R44, R68.reuse, R16, R44 ;  /* 0x00000010442c723c */ /* 0x042ff0000004182c */
[C---:B------:R-:W-:Y:S01]  /*fdd0*/  HMMA.16816.F32.BF16 R40, R68.reuse, R18, R40 ;  /* 0x000000124428723c */ /* 0x040fe20000041828 */
[----:B------:R-:W1:Y:S07]  /*fde0*/  LDSM.16.M88.4 R16, [R205+0x8100] ;  /* 0x00810000cd10783b */ /* 0x000e6e0000000200 */
[C---:B------:R-:W-:Y:S08]  /*fdf0*/  HMMA.16816.F32.BF16 R36, R68.reuse, R76, R36 ;  /* 0x0000004c4424723c */ /* 0x040ff00000041824 */
[C---:B------:R-:W-:Y:S01]  /*fe00*/  HMMA.16816.F32.BF16 R32, R68.reuse, R78, R32 ;  /* 0x0000004e4420723c */ /* 0x040fe20000041820 */
[----:B------:R-:W-:Y:S07]  /*fe10*/  LDSM.16.M88.4 R76, [R205+0x9900] ;  /* 0x00990000cd4c783b */ /* 0x000fee0000000200 */
[C---:B---3--:R-:W-:Y:S08]  /*fe20*/  HMMA.16816.F32.BF16 R28, R68.reuse, R64, R28 ;  /* 0x00000040441c723c */ /* 0x048ff0000004181c */
[C---:B------:R-:W-:Y:S01]  /*fe30*/  HMMA.16816.F32.BF16 R24, R68.reuse, R66, R24 ;  /* 0x000000424418723c */ /* 0x040fe20000041818 */
[----:B------:R-:W-:Y:S07]  /*fe40*/  LDSM.16.M88.4 R64, [R202+0x10100] ;  /* 0x01010000ca40783b */ /* 0x000fee0000000200 */
[C---:B--2---:R-:W-:Y:S08]  /*fe50*/  HMMA.16816.F32.BF16 R72, R68.reuse, R60, R72 ;  /* 0x0000003c4448723c */ /* 0x044ff00000041848 */
[----:B------:R-:W-:Y:S01]  /*fe60*/  HMMA.16816.F32.BF16 R68, R68, R62, R12 ;  /* 0x0000003e4444723c */ /* 0x000fe2000004180c */
[----:B------:R-:W2:Y:S04]  /*fe70*/  LDSM.16.M88.4 R12, [R205+0x8900] ;  /* 0x00890000cd0c783b */ /* 0x000ea80000000200 */
[----:B------:R-:W-:Y:S03]  /*fe80*/  LDSM.16.M88.4 R60, [R204+0x2000] ;  /* 0x00200000cc3c783b */ /* 0x000fe60000000200 */
[C---:B----4-:R-:W-:Y:S08]  /*fe90*/  HMMA.16816.F32.BF16 R44, R20.reuse, R8, R44 ;  /* 0x00000008142c723c */ /* 0x050ff0000004182c */
[C---:B------:R-:W-:Y:S01]  /*fea0*/  HMMA.16816.F32.BF16 R40, R20.reuse, R10, R40 ;  /* 0x0000000a1428723c */ /* 0x040fe20000041828 */
[----:B------:R-:W3:Y:S07]  /*feb0*/  LDSM.16.M88.4 R8, [R205+0x9100] ;  /* 0x00910000cd08783b */ /* 0x000eee0000000200 */
[C---:B-----5:R-:W-:Y:S08]  /*fec0*/  HMMA.16816.F32.BF16 R36, R20.reuse, R56, R36 ;  /* 0x000000381424723c */ /* 0x060ff00000041824 */
[C---:B------:R-:W-:Y:S01]  /*fed0*/  HMMA.16816.F32.BF16 R32, R20.reuse, R58, R32 ;  /* 0x0000003a1420723c */ /* 0x040fe20000041820 */
[----:B------:R-:W4:Y:S07]  /*fee0*/  LDSM.16.M88.4 R56, [R204+0x2800] ;  /* 0x00280000cc38783b */ /* 0x000f2e0000000200 */
[C---:B------:R-:W-:Y:S08]  /*fef0*/  HMMA.16816.F32.BF16 R28, R20.reuse, R52, R28 ;  /* 0x00000034141c723c */ /* 0x040ff0000004181c */
[C---:B------:R-:W-:Y:S01]  /*ff00*/  HMMA.16816.F32.BF16 R24, R20.reuse, R54, R24 ;  /* 0x000000361418723c */ /* 0x040fe20000041818 */
[----:B------:R-:W5:Y:S07]  /*ff10*/  LDSM.16.M88.4 R52, [R204+0x3000] ;  /* 0x00300000cc34783b */ /* 0x000f6e0000000200 */
[C---:B------:R-:W-:Y:S08]  /*ff20*/  HMMA.16816.F32.BF16 R72, R20.reuse, R48, R72 ;  /* 0x000000301448723c */ /* 0x040ff00000041848 */
[----:B------:R-:W-:Y:S01]  /*ff30*/  HMMA.16816.F32.BF16 R68, R20, R50, R68 ;  /* 0x000000321444723c */ /* 0x000fe20000041844 */
[----:B------:R-:W4:Y:S04]  /*ff40*/  LDSM.16.M88.4 R48, [R204+0x3800] ;  /* 0x00380000cc30783b */ /* 0x000f280000000200 */
[----:B------:R-:W-:Y:S03]  /*ff50*/  LDSM.16.M88.4 R20, [R201+0x10100] ;  /* 0x01010000c914783b */ /* 0x000fe60000000200 */
[C---:B-1----:R-:W-:Y:S08]  /*ff60*/  HMMA.16816.F32.BF16 R44, R84.reuse, R16, R44 ;  /* 0x00000010542c723c */ /* 0x042ff0000004182c */
[C---:B------:R-:W-:Y:S01]  /*ff70*/  HMMA.16816.F32.BF16 R40, R84.reuse, R18, R40 ;  /* 0x000000125428723c */ /* 0x040fe20000041828 */
[----:B------:R-:W1:Y:S07]  /*ff80*/  LDSM.16.M88.4 R16, [R200+0x8100] ;  /* 0x00810000c810783b */ /* 0x000e6e0000000200 */
[C---:B--2---:R-:W-:Y:S08]  /*ff90*/  HMMA.16816.F32.BF16 R36, R84.reuse, R12, R36 ;  /* 0x0000000c5424723c */ /* 0x044ff00000041824 */
[C---:B------:R-:W-:Y:S01]  /*ffa0*/  HMMA.16816.F32.BF16 R32, R84.reuse, R14, R32 ;  /* 0x0000000e5420723c */ /* 0x040fe20000041820 */
[----:B------:R-:W2:Y:S07]  /*ffb0*/  LDSM.16.M88.4 R12, [R200+0x8900] ;  /* 0x00890000c80c783b */ /* 0x000eae0000000200 */
[C---:B---3--:R-:W-:Y:S08]  /*ffc0*/  HMMA.16816.F32.BF16 R28, R84.reuse, R8, R28 ;  /* 0x00000008541c723c */ /* 0x048ff0000004181c */
[C---:B------:R-:W-:Y:S01]  /*ffd0*/  HMMA.16816.F32.BF16 R24, R84.reuse, R10, R24 ;  /* 0x0000000a5418723c */ /* 0x040fe20000041818 */
[----:B------:R-:W3:Y:S07]  /*ffe0*/  LDSM.16.M88.4 R8, [R200+0x9100] ;  /* 0x00910000c808783b */ /* 0x000eee0000000200 */
[----:B------:R-:W-:Y:S08]  /*fff0*/  HMMA.16816.F32.BF16 R72, R84, R76, R72 ;  /* 0x0000004c5448723c */ /* 0x000ff00000041848 */
[C---:B------:R-:W-:Y:S08]  /*10000*/  HMMA.16816.F32.BF16 R44, R64.reuse, R60, R44 ;  /* 0x0000003c402c723c */ /* 0x040ff0000004182c */
[----:B------:R-:W-:Y:S01]  /*10010*/  HMMA.16816.F32.BF16 R40, R64, R62, R40 ;  /* 0x0000003e4028723c */ /* 0x000fe20000041828 */
[----:B------:R-:W-:Y:S07]  /*10020*/  LDSM.16.M88.4 R60, [R200+0x9900] ;  /* 0x00990000c83c783b */ /* 0x000fee0000000200 */
[----:B------:R-:W-:Y:S08]  /*10030*/  HMMA.16816.F32.BF16 R68, R84, R78, R68 ;  /* 0x0000004e5444723c */ /* 0x000ff00000041844 */
[C---:B----4-:R-:W-:Y:S08]  /*10040*/  HMMA.16816.F32.BF16 R36, R64.reuse, R56, R36 ;  /* 0x000000384024723c */ /* 0x050ff00000041824 */
[C---:B------:R-:W-:Y:S08]  /*10050*/  HMMA.16816.F32.BF16 R32, R64.reuse, R58, R32 ;  /* 0x0000003a4020723c */ /* 0x040ff00000041820 */
[C---:B-----5:R-:W-:Y:S08]  /*10060*/  HMMA.16816.F32.BF16 R28, R64.reuse, R52, R28 ;  /* 0x00000034401c723c */ /* 0x060ff0000004181c */
[C---:B------:R-:W-:Y:S01]  /*10070*/  HMMA.16816.F32.BF16 R56, R64.reuse, R54, R24 ;  /* 0x000000364038723c */ /* 0x040fe20000041818 */
[----:B------:R-:W-:Y:S04]  /*10080*/  LDSM.16.M88.4 R52, [R199+0x10100] ;  /* 0x01010000c734783b */ /* 0x000fe80000000200 */
[----:B------:R-:W4:Y:S03]  /*10090*/  LDSM.16.M88.4 R24, [R192+0x2000] ;  /* 0x00200000c018783b */ /* 0x000f260000000200 */
[----:B------:R-:W-:Y:S01]  /*100a0*/  HMMA.16816.F32.BF16 R76, R64, R48, R72 ;  /* 0x00000030404c723c */ /* 0x000fe20000041848 */
[----:B------:R-:W5:Y:S07]  /*100b0*/  LDSM.16.M88.4 R72, [R192+0x2800] ;  /* 0x00280000c048783b */ /* 0x000f6e0000000200 */
[C---:B-1----:R-:W-:Y:S08]  /*100c0*/  HMMA.16816.F32.BF16 R44, R20.reuse, R16, R44 ;  /* 0x00000010142c723c */ /* 0x042ff0000004182c */
[----:B------:R-:W-:Y:S01]  /*100d0*/  HMMA.16816.F32.BF16 R40, R20, R18, R40 ;  /* 0x000000121428723c */ /* 0x000fe20000041828 */
[----:B------:R-:W-:Y:S07]  /*100e0*/  LDSM.16.M88.4 R16, [R205+0xa100] ;  /* 0x00a10000cd10783b */ /* 0x000fee0000000200 */
[----:B------:R-:W-:Y:S01]  /*100f0*/  HMMA.16816.F32.BF16 R68, R64, R50, R68 ;  /* 0x000000324044723c */ /* 0x000fe20000041844 */
[----:B------:R-:W-:Y:S07]  /*10100*/  LDSM.16.M88.4 R64, [R192+0x3800] ;  /* 0x00380000c040783b */ /* 0x000fee0000000200 */
[C---:B--2---:R-:W-:Y:S08]  /*10110*/  HMMA.16816.F32.BF16 R36, R20.reuse, R12, R36 ;  /* 0x0000000c1424723c */ /* 0x044ff00000041824 */
[C---:B---3--:R-:W-:Y:S01]  /*10120*/  HMMA.16816.F32.BF16 R48, R20.reuse, R8, R28 ;  /* 0x000000081430723c */ /* 0x048fe2000004181c */
[----:B------:R-:W1:Y:S07]  /*10130*/  LDSM.16.M88.4 R28, [R206+0x14100] ;  /* 0x01410000ce1c783b */ /* 0x000e6e0000000200 */
[----:B------:R-:W-:Y:S01]  /*10140*/  HMMA.16816.F32.BF16 R32, R20, R14, R32 ;  /* 0x0000000e1420723c */ /* 0x000fe20000041820 */
[----:B------:R-:W2:Y:S07]  /*10150*/  LDSM.16.M88.4 R12, [R192+0x3000] ;  /* 0x00300000c00c783b */ /* 0x000eae0000000200 */
[C---:B----4-:R-:W-:Y:S08]  /*10160*/  HMMA.16816.F32.BF16 R44, R52.reuse, R24, R44 ;  /* 0x00000018342c723c */ /* 0x050ff0000004182c */
[----:B------:R-:W-:Y:S01]  /*10170*/  HMMA.16816.F32.BF16 R40, R52, R26, R40 ;  /* 0x0000001a3428723c */ /* 0x000fe20000041828 */
[----:B------:R-:W-:Y:S07]  /*10180*/  LDSM.16.M88.4 R24, [R205+0xb100] ;  /* 0x00b10000cd18783b */ /* 0x000fee0000000200 */
[C---:B------:R-:W-:Y:S01]  /*10190*/  HMMA.16816.F32.BF16 R56, R20.reuse, R10, R56 ;  /* 0x0000000a1438723c */ /* 0x040fe20000041838 */
[----:B------:R-:W-:Y:S07]  /*101a0*/  LDSM.16.M88.4 R8, [R205+0xa900] ;  /* 0x00a90000cd08783b */ /* 0x000fee0000000200 */
[C---:B------:R-:W-:Y:S08]  /*101b0*/  HMMA.16816.F32.BF16 R76, R20.reuse, R60, R76 ;  /* 0x0000003c144c723c */ /* 0x040ff0000004184c */
[----:B------:R-:W-:Y:S01]  /*101c0*/  HMMA.16816.F32.BF16 R68, R20, R62, R68 ;  /* 0x0000003e1444723c */ /* 0x000fe20000041844 */
[----:B------:R-:W-:Y:S04]  /*101d0*/  LDSM.16.M88.4 R60, [R202+0x14100] ;  /* 0x01410000ca3c783b */ /* 0x000fe80000000200 */
[----:B------:R-:W-:Y:S03]  /*101e0*/  LDSM.16.M88.4 R20, [R205+0xb900] ;  /* 0x00b90000cd14783b */ /* 0x000fe60000000200 */
[----:B-----5:R-:W-:Y:S01]  /*101f0*/  HMMA.16816.F32.BF16 R84, R52, R72, R36 ;  /* 0x000000483454723c */ /* 0x020fe20000041824 */
[----:B------:R-:W3:Y:S07]  /*10200*/  LDSM.16.M88.4 R36, [R204+0x4000] ;  /* 0x00400000cc24783b */ /* 0x000eee0000000200 */
[C---:B-1----:R-:W-:Y:S08]  /*10210*/  HMMA.16816.F32.BF16 R44, R28.reuse, R16, R44 ;  /* 0x000000101c2c723c */ /* 0x042ff0000004182c */
[----:B------:R-:W-:Y:S01]  /*10220*/  HMMA.16816.F32.BF16 R40, R28, R18, R40 ;  /* 0x000000121c28723c */ /* 0x000fe20000041828 */
[----:B------:R-:W-:Y:S07]  /*10230*/  LDSM.16.M88.4 R16, [R201+0x14100] ;  /* 0x01410000c910783b */ /* 0x000fee0000000200 */
[C---:B------:R-:W-:Y:S08]  /*10240*/  HMMA.16816.F32.BF16 R32, R52.reuse, R74, R32 ;  /* 0x0000004a3420723c */ /* 0x040ff00000041820 */
[C---:B--2---:R-:W-:Y:S08]  /*10250*/  HMMA.16816.F32.BF16 R48, R52.reuse, R12, R48 ;  /* 0x0000000c3430723c */ /* 0x044ff00000041830 */
[C---:B------:R-:W-:Y:S01]  /*10260*/  HMMA.16816.F32.BF16 R56, R52.reuse, R14, R56 ;  /* 0x0000000e3438723c */ /* 0x040fe20000041838 */
[----:B------:R-:W1:Y:S07]  /*10270*/  LDSM.16.M88.4 R12, [R200+0xa100] ;  /* 0x00a10000c80c783b */ /* 0x000e6e0000000200 */
[C---:B------:R-:W-:Y:S08]  /*10280*/  HMMA.16816.F32.BF16 R76, R52.reuse, R64, R76 ;  /* 0x00000040344c723c */ /* 0x040ff0000004184c */
[----:B------:R-:W-:Y:S01]  /*10290*/  HMMA.16816.F32.BF16 R68, R52, R66, R68 ;  /* 0x000000423444723c */ /* 0x000fe20000041844 */
[----:B------:R-:W2:Y:S04]  /*102a0*/  LDSM.16.M88.4 R64, [R204+0x4800] ;  /* 0x00480000cc40783b */ /* 0x000ea80000000200 */
[----:B------:R-:W4:Y:S03]  /*102b0*/  LDSM.16.M88.4 R52, [R204+0x5000] ;  /* 0x00500000cc34783b */ /* 0x000f260000000200 */
[C---:B---3--:R-:W-:Y:S08]  /*102c0*/  HMMA.16816.F32.BF16 R44, R60.reuse, R36, R44 ;  /* 0x000000243c2c723c */ /* 0x048ff0000004182c */
[----:B------:R-:W-:Y:S01]  /*102d0*/  HMMA.16816.F32.BF16 R40, R60, R38, R40 ;  /* 0x000000263c28723c */ /* 0x000fe20000041828 */
[----:B------:R-:W-:Y:S07]  /*102e0*/  LDSM.16.M88.4 R36, [R200+0xb100] ;  /* 0x00b10000c824783b */ /* 0x000fee0000000200 */
[C---:B------:R-:W-:Y:S08]  /*102f0*/  HMMA.16816.F32.BF16 R32, R28.reuse, R10, R32 ;  /* 0x0000000a1c20723c */ /* 0x040ff00000041820 */
[C---:B------:R-:W-:Y:S08]  /*10300*/  HMMA.16816.F32.BF16 R48, R28.reuse, R24, R48 ;  /* 0x000000181c30723c */ /* 0x040ff00000041830 */
[C---:B------:R-:W-:Y:S01]  /*10310*/  HMMA.16816.F32.BF16 R56, R28.reuse, R26, R56 ;  /* 0x0000001a1c38723c */ /* 0x040fe20000041838 */
[----:B------:R-:W-:Y:S07]  /*10320*/  LDSM.16.M88.4 R24, [R192+0x4000] ;  /* 0x00400000c018783b */ /* 0x000fee0000000200 */
[C---:B------:R-:W-:Y:S08]  /*10330*/  HMMA.16816.F32.BF16 R76, R28.reuse, R20, R76 ;  /* 0x000000141c4c723c */ /* 0x040ff0000004184c */
[C---:B------:R-:W-:Y:S01]  /*10340*/  HMMA.16816.F32.BF16 R68, R28.reuse, R22, R68 ;  /* 0x000000161c44723c */ /* 0x040fe20000041844 */
[----:B------:R-:W3:Y:S07]  /*10350*/  LDSM.16.M88.4 R20, [R199+0x14100] ;  /* 0x01410000c714783b */ /* 0x000eee0000000200 */
[----:B------:R-:W-:Y:S01]  /*10360*/  HMMA.16816.F32.BF16 R84, R28, R8, R84 ;  /* 0x000000081c54723c */ /* 0x000fe20000041854 */
[----:B------:R-:W5:Y:S04]  /*10370*/  LDSM.16.M88.4 R28, [R200+0xa900] ;  /* 0x00a90000c81c783b */ /* 0x000f680000000200 */
[----:B------:R-:W3:Y:S03]  /*10380*/  LDSM.16.M88.4 R8, [R204+0x5800] ;  /* 0x00580000cc08783b */ /* 0x000ee60000000200 */
[C---:B-1----:R-:W-:Y:S08]  /*10390*/  HMMA.16816.F32.BF16 R44, R16.reuse, R12, R44 ;  /* 0x0000000c102c723c */ /* 0x042ff0000004182c */
[----:B------:R-:W-:Y:S01]  /*103a0*/  HMMA.16816.F32.BF16 R40, R16, R14, R40 ;  /* 0x0000000e1028723c */ /* 0x000fe20000041828 */
[----:B------:R-:W-:Y:S07]  /*103b0*/  LDSM.16.M88.4 R12, [R192+0x5000] ;  /* 0x00500000c00c783b */ /* 0x000fee0000000200 */
[C---:B--2---:R-:W-:Y:S08]  /*103c0*/  HMMA.16816.F32.BF16 R32, R60.reuse, R66, R32 ;  /* 0x000000423c20723c */ /* 0x044ff00000041820 */
[C---:B----4-:R-:W-:Y:S08]  /*103d0*/  HMMA.16816.F32.BF16 R48, R60.reuse, R52, R48 ;  /* 0x000000343c30723c */ /* 0x050ff00000041830 */
[----:B------:R-:W-:Y:S01]  /*103e0*/  HMMA.16816.F32.BF16 R56, R60, R54, R56 ;  /* 0x000000363c38723c */ /* 0x000fe20000041838 */
[----:B------:R-:W1:Y:S07]  /*103f0*/  LDSM.16.M88.4 R52, [R192+0x4800] ;  /* 0x00480000c034783b */ /* 0x000e6e0000000200 */
[C---:B---3--:R-:W-:Y:S08]  /*10400*/  HMMA.16816.F32.BF16 R44, R20.reuse, R24, R44 ;  /* 0x00000018142c723c */ /* 0x048ff0000004182c */
[----:B------:R-:W-:Y:S01]  /*10410*/  HMMA.16816.F32.BF16 R40, R20, R26, R40 ;  /* 0x0000001a1428723c */ /* 0x000fe20000041828 */
[----:B------:R-:W2:Y:S07]  /*10420*/  LDSM.16.M88.4 R24, [R200+0xb900] ;  /* 0x00b90000c818783b */ /* 0x000eae0000000200 */
[C---:B-----5:R-:W-:Y:S08]  /*10430*/  HMMA.16816.F32.BF16 R32, R16.reuse, R30, R32 ;  /* 0x0000001e1020723c */ /* 0x060ff00000041820 */
[----:B------:R-:W-:Y:S01]  /*10440*/  HMMA.16816.F32.BF16 R48, R16, R36, R48 ;  /* 0x000000241030723c */ /* 0x000fe20000041830 */
[----:B------:R-:W-:-:S06]  /*10450*/  FMUL.FTZ R0, R44, c[0x0][0x320] ;  /* 0x0000c8002c007a20 */ /* 0x000fcc0000410000 */
[----:B------:R-:W-:Y:S01]  /*10460*/  @P5 IMAD.WIDE.U32 R36, R5, UR5, R216 ;  /* 0x0000000505245c25 */ /* 0x000fe2000f8e00d8 */
[----:B------:R-:W-:Y:S01]  /*10470*/  HMMA.16816.F32.BF16 R76, R60, R8, R76 ;  /* 0x000000083c4c723c */ /* 0x000fe2000004184c */
[----:B------:R-:W-:Y:S01]  /*10480*/  @UP0 UIMAD UR5, UR14, UR5, URZ ;  /* 0x000000050e0502a4 */ /* 0x000fe2000f8e023f */
[----:B------:R-:W3:Y:S01]  /*10490*/  MUFU.TANH R0, R0 ;  /* 0x0000000000007308 */ /* 0x000ee20000002400 */
[----:B------:R-:W-:Y:S02]  /*104a0*/  FMUL.FTZ R30, R41, c[0x0][0x320] ;  /* 0x0000c800291e7a20 */ /* 0x000fe40000410000 */
[----:B------:R-:W-:-:S03]  /*104b0*/  @UP0 UIMAD UR4, UR4, UR13, UR5 ;  /* 0x0000000d040402a4 */ /* 0x000fc6000f8e0205 */
[C---:B------:R-:W-:Y:S02]  /*104c0*/  HMMA.16816.F32.BF16 R84, R60.reuse, R64, R84 ;  /* 0x000000403c54723c */ /* 0x040fe40000041854 */
[----:B------:R-:W4:Y:S06]  /*104d0*/  MUFU.TANH R30, R30 ;  /* 0x0000001e001e7308 */ /* 0x000f2c0000002400 */
[----:B------:R-:W-:Y:S01]  /*104e0*/  HMMA.16816.F32.BF16 R68, R60, R10, R68 ;  /* 0x0000000a3c44723c */ /* 0x000fe20000041844 */
[----:B------:R-:W5:Y:S01]  /*104f0*/  LDSM.16.M88.4 R8, [R192+0x5800] ;  /* 0x00580000c008783b */ /* 0x000f620000000200 */
[----:B------:R-:W-:-:S06]  /*10500*/  DEPBAR.LE SB0, 0x0 ;  /* 0x000080000000791a */ /* 0x000fcc0000000000 */
[----:B------:R-:W-:Y:S07]  /*10510*/  HMMA.16816.F32.BF16 R56, R16, R38, R56 ;  /* 0x000000261038723c */ /* 0x000fee0000041838 */
[----:B------:R-:W-:Y:S01]  /*10520*/  FMUL.FTZ R39, R40, c[0x0][0x320] ;  /* 0x0000c80028277a20 */ /* 0x000fe20000410000 */
[C---:B-1----:R-:W-:Y:S01]  /*10530*/  HMMA.16816.F32.BF16 R32, R20.reuse, R54, R32 ;  /* 0x000000361420723c */ /* 0x042fe20000041820 */
[----:B------:R-:W-:Y:S02]  /*10540*/  LOP3.LUT R40, R7, 0xffffffe0, RZ, 0xc0, !PT ;  /* 0xffffffe007287812 */ /* 0x000fe400078ec0ff */
[----:B------:R-:W-:Y:S01]  /*10550*/  LEA.HI R38, R80, R83, RZ, 0x2 ;  /* 0x0000005350267211 */ /* 0x000fe200078f10ff */
[----:B------:R1:W1:Y:S02]  /*10560*/  MUFU.TANH R5, R39 ;  /* 0x0000002700057308 */ /* 0x0002640000002400 */
[C---:B------:R-:W-:Y:S01]  /*10570*/  IMAD.IADD R31, R83.reuse, 0x1, -R40 ;  /* 0x00000001531f7824 */ /* 0x040fe200078e0a28 */
[----:B------:R-:W-:Y:S01]  /*10580*/  LOP3.LUT R38, R38, 0xfffffffc, RZ, 0xc0, !PT ;  /* 0xfffffffc26267812 */ /* 0x000fe200078ec0ff */
[----:B------:R-:W-:Y:S04]  /*10590*/  HMMA.16816.F32.BF16 R48, R20, R12, R48 ;  /* 0x0000000c1430723c */ /* 0x000fe80000041830 */
[----:B------:R-:W-:-:S03]  /*105a0*/  IMAD.IADD R83, R83, 0x1, -R38 ;  /* 0x0000000153537824 */ /* 0x000fc600078e0a26 */
[----:B------:R-:W-:Y:S01]  /*105b0*/  SHF.R.S32.HI R12, RZ, 0x1f, R81 ;  /* 0x0000001fff0c7819 */ /* 0x000fe20000011451 */
[C---:B--2---:R-:W-:Y:S01]  /*105c0*/  HMMA.16816.F32.BF16 R76, R16.reuse, R24, R76 ;  /* 0x00000018104c723c */ /* 0x044fe2000004184c */
[C---:B------:R-:W-:Y:S02]  /*105d0*/  LEA.HI R38, R83.reuse, R83, RZ, 0x1 ;  /* 0x0000005353267211 */ /* 0x040fe400078f08ff */
[----:B------:R-:W-:Y:S02]  /*105e0*/  LEA.HI R12, R12, R81, RZ, 0x3 ;  /* 0x000000510c0c7211 */ /* 0x000fe400078f18ff */
[----:B------:R-:W-:Y:S02]  /*105f0*/  LOP3.LUT R38, R38, 0x1ffffffe, RZ, 0xc0, !PT ;  /* 0x1ffffffe26267812 */ /* 0x000fe400078ec0ff */
[----:B------:R-:W-:Y:S01]  /*10600*/  SHF.R.S32.HI R24, RZ, 0x1f, R31 ;  /* 0x0000001fff187819 */ /* 0x000fe2000001141f */
[----:B------:R-:W-:Y:S01]  /*10610*/  HMMA.16816.F32.BF16 R84, R16, R28, R84 ;  /* 0x0000001c1054723c */ /* 0x000fe20000041854 */
[----:B------:R-:W-:Y:S01]  /*10620*/  LOP3.LUT R12, R12, 0xffffff8, RZ, 0xc0, !PT ;  /* 0x0ffffff80c0c7812 */ /* 0x000fe200078ec0ff */
[----:B------:R-:W-:Y:S01]  /*10630*/  FMUL.FTZ R13, R32, c[0x0][0x320] ;  /* 0x0000c800200d7a20 */ /* 0x000fe20000410000 */
[----:B------:R-:W-:Y:S01]  /*10640*/  LEA.HI R24, R24, R31, RZ, 0x2 ;  /* 0x0000001f18187211 */ /* 0x000fe200078f10ff */
[----:B------:R-:W-:Y:S01]  /*10650*/  IMAD.IADD R83, R83, 0x1, -R38 ;  /* 0x0000000153537824 */ /* 0x000fe200078e0a26 */
[----:B------:R-:W-:Y:S01]  /*10660*/  @P5 LEA R32, P0, R36, c[0x0][0x1c8], 0x1 ;  /* 0x0000720024205a11 */ /* 0x000fe200078008ff */
[----:B------:R-:W-:-:S02]  /*10670*/  IMAD.IADD R212, R81, 0x1, -R12 ;  /* 0x0000000151d47824 */ /* 0x000fc400078e0a0c */
[----:B------:R-:W-:Y:S01]  /*10680*/  HMMA.16816.F32.BF16 R68, R16, R26, R68 ;  /* 0x0000001a1044723c */ /* 0x000fe20000041844 */
[----:B------:R-:W-:Y:S01]  /*10690*/  FMUL.FTZ R29, R45, c[0x0][0x320] ;  /* 0x0000c8002d1d7a20 */ /* 0x000fe20000410000 */
[----:B------:R-:W2:Y:S01]  /*106a0*/  MUFU.TANH R13, R13 ;  /* 0x0000000d000d7308 */ /* 0x000ea20000002400 */
[----:B------:R-:W-:Y:S02]  /*106b0*/  FMUL.FTZ R28, R46, c[0x0][0x320] ;  /* 0x0000c8002e1c7a20 */ /* 0x000fe40000410000 */
[----:B------:R-:W-:Y:S02]  /*106c0*/  FMUL.FTZ R48, R48, c[0x0][0x320] ;  /* 0x0000c80030307a20 */ /* 0x000fe40000410000 */
[----:B------:R-:W-:Y:S01]  /*106d0*/  IMAD.U32 R17, RZ, RZ, UR6 ;  /* 0x00000006ff117e24 */ /* 0x000fe2000f8e00ff */
[----:B------:R-:W-:Y:S01]  /*106e0*/  HMMA.16816.F32.BF16 R56, R20, R14, R56 ;  /* 0x0000000e1438723c */ /* 0x000fe20000041838 */
[----:B------:R-:W-:Y:S01]  /*106f0*/  FMUL.FTZ R49, R49, c[0x0][0x320] ;  /* 0x0000c80031317a20 */ /* 0x000fe20000410000 */
[----:B------:R-:W1:Y:S02]  /*10700*/  MUFU.TANH R29, R29 ;  /* 0x0000001d001d7308 */ /* 0x000e640000002400 */
[----:B------:R-:W-:-:S03]  /*10710*/  @P5 LEA R16, P6, R17, R32, 0x1 ;  /* 0x0000002011105211 */ /* 0x000fc600078c08ff */
[C---:B------:R-:W-:Y:S01]  /*10720*/  LEA.HI.SX32 R15, R24.reuse, UR18, 0x1e ;  /* 0x00000012180f7c11 */ /* 0x040fe2000f8ff2ff */
[----:B------:R-:W-:Y:S01]  /*10730*/  FMUL.FTZ R14, R33, c[0x0][0x320] ;  /* 0x0000c800210e7a20 */ /* 0x000fe20000410000 */
[C---:B------:R-:W-:Y:S01]  /*10740*/  HMMA.16816.F32.BF16 R84, R20.reuse, R52, R84 ;  /* 0x000000341454723c */ /* 0x040fe20000041854 */
[----:B------:R-:W-:Y:S01]  /*10750*/  LOP3.LUT R24, R24, 0x7ffffffc, RZ, 0xc0, !PT ;  /* 0x7ffffffc18187812 */ /* 0x000fe200078ec0ff */
[----:B------:R-:W1:Y:S01]  /*10760*/  MUFU.TANH R28, R28 ;  /* 0x0000001c001c7308 */ /* 0x000e620000002400 */
[----:B------:R-:W-:Y:S01]  /*10770*/  IMAD R212, R212, 0x10, R15 ;  /* 0x00000010d4d47824 */ /* 0x000fe200078e020f */
[----:B------:R-:W-:Y:S01]  /*10780*/  @P5 IADD3 R15, R37, UR4, RZ ;  /* 0x00000004250f5c10 */ /* 0x000fe2000fffe0ff */
[----:B------:R-:W-:Y:S01]  /*10790*/  ULDC UR4, c[0x0][0x324] ;  /* 0x0000c90000047ab9 */ /* 0x000fe20000000800 */
[----:B------:R-:W-:Y:S01]  /*107a0*/  IMAD.IADD R213, R31, 0x1, -R24 ;  /* 0x000000011fd57824 */ /* 0x000fe200078e0a18 */
[----:B------:R-:W-:Y:S01]  /*107b0*/  ULOP3.LUT UR4, URZ, UR4, URZ, 0x33, !UPT ;  /* 0x000000043f047292 */ /* 0x000fe2000f8e333f */
[----:B------:R-:W-:Y:S01]  /*107c0*/  @P5 LEA.HI.X R33, R36, c[0x0][0x1cc], R15, 0x1, P0 ;  /* 0x0000730024215a11 */ /* 0x000fe200000f0c0f */
[----:B------:R-:W-:Y:S01]  /*107d0*/  IMAD R212, R83, 0x8, R212 ;  /* 0x0000000853d47824 */ /* 0x000fe200078e02d4 */
[----:B------:R-:W-:Y:S01]  /*107e0*/  PLOP3.LUT P0, PT, PT, PT, UP3, 0x80, 0x0 ;  /* 0x000000000000781c */ /* 0x000fe20003f0f038 */
[----:B-----5:R-:W-:Y:S01]  /*107f0*/  HMMA.16816.F32.BF16 R76, R20, R8, R76 ;  /* 0x00000008144c723c */ /* 0x020fe2000004184c */
[----:B------:R-:W-:Y:S01]  /*10800*/  IMAD.U32 R15, RZ, RZ, UR7 ;  /* 0x00000007ff0f7e24 */ /* 0x000fe2000f8e00ff */
[----:B------:R-:W-:Y:S01]  /*10810*/  BAR.SYNC.DEFER_BLOCKING 0x0 ;  /* 0x0000000000007b1d */ /* 0x000fe20000010000 */
[----:B------:R-:W-:-:S04]  /*10820*/  @P4 IMAD.HI.U32 R18, R212, c[0x0][0x2c8], RZ ;  /* 0x0000b200d4124a27 */ /* 0x000fc800078e00ff */
[----:B------:R-:W-:Y:S01]  /*10830*/  IMAD.U32 R9, RZ, RZ, UR6 ;  /* 0x00000006ff097e24 */ /* 0x000fe2000f8e00ff */
[----:B------:R-:W-:Y:S01]  /*10840*/  HMMA.16816.F32.BF16 R68, R20, R10, R68 ;  /* 0x0000000a1444723c */ /* 0x000fe20000041844 */
[----:B------:R-:W-:Y:S01]  /*10850*/  IMAD.MOV.U32 R8, RZ, RZ, R212 ;  /* 0x000000ffff087224 */ /* 0x000fe200078e00d4 */
[----:B------:R-:W1:Y:S01]  /*10860*/  MUFU.TANH R14, R14 ;  /* 0x0000000e000e7308 */ /* 0x000e620000002400 */
[----:B------:R-:W-:Y:S01]  /*10870*/  IMAD.SHL.U32 R213, R213, 0x2, RZ ;  /* 0x00000002d5d57824 */ /* 0x000fe200078e00ff */
[----:B------:R-:W-:Y:S01]  /*10880*/  @P0 SHF.R.U32.HI R8, RZ, c[0x0][0x2cc], R18 ;  /* 0x0000b300ff080a19 */ /* 0x000fe20000011612 */
[----:B------:R-:W-:Y:S01]  /*10890*/  FMUL.FTZ R84, R84, c[0x0][0x320] ;  /* 0x0000c80054547a20 */ /* 0x000fe20000410000 */
[----:B------:R-:W-:Y:S01]  /*108a0*/  @P5 LEA.HI.X R17, R9, R33, R15, 0x1, P6 ;  /* 0x0000002109115211 */ /* 0x000fe200030f0c0f */
[----:B------:R-:W-:Y:S01]  /*108b0*/  IMAD.U32 R10, RZ, RZ, UR17 ;  /* 0x00000011ff0a7e24 */ /* 0x000fe2000f8e00ff */
[----:B------:R-:W-:Y:S01]  /*108c0*/  PLOP3.LUT P0, PT, PT, PT, UP2, 0x40, 0x0 ;  /* 0x000000000000781c */ /* 0x000fe20003f0e828 */
[----:B------:R-:W5:Y:S01]  /*108d0*/  SHFL.IDX PT, R9, R8, RZ, 0x1c1f ;  /* 0x001c1fff08097589 */ /* 0x000f6200000e0000 */
[----:B------:R-:W-:Y:S01]  /*108e0*/  FMUL.FTZ R85, R85, c[0x0][0x320] ;  /* 0x0000c80055557a20 */ /* 0x000fe20000410000 */
[----:B------:R1:W1:Y:S01]  /*108f0*/  MUFU.TANH R7, R84 ;  /* 0x0000005400077308 */ /* 0x0002620000002400 */
[----:B------:R-:W-:Y:S01]  /*10900*/  FMUL.FTZ R56, R56, c[0x0][0x320] ;  /* 0x0000c80038387a20 */ /* 0x000fe20000410000 */
[----:B------:R-:W-:Y:S01]  /*10910*/  IADD3 R21, R10, -UR23, -R213 ;  /* 0x800000170a157c10 */ /* 0x000fe2000fffe8d5 */
[----:B------:R-:W-:-:S02]  /*10920*/  FMUL.FTZ R57, R57, c[0x0][0x320] ;  /* 0x0000c80039397a20 */ /* 0x000fc40000410000 */
[----:B------:R-:W-:Y:S01]  /*10930*/  FMUL.FTZ R76, R76, c[0x0][0x320] ;  /* 0x0000c8004c4c7a20 */ /* 0x000fe20000410000 */
[----:B------:R-:W-:Y:S01]  /*10940*/  IADD3 R22, R21, c[0x0][0x328], RZ ;  /* 0x0000ca0015167a10 */ /* 0x000fe20007ffe0ff */
[----:B------:R-:W-:Y:S01]  /*10950*/  FMUL.FTZ R77, R77, c[0x0][0x320] ;  /* 0x0000c8004d4d7a20 */ /* 0x000fe20000410000 */
[----:B------:R1:W1:Y:S01]  /*10960*/  MUFU.TANH R12, R85 ;  /* 0x00000055000c7308 */ /* 0x0002620000002400 */
[----:B------:R-:W-:Y:S01]  /*10970*/  @!PT LDS RZ, [RZ] ;  /* 0x00000000fffff984 */ /* 0x000fe20000000800 */
[----:B------:R-:W-:Y:S01]  /*10980*/  @!PT LDS RZ, [RZ] ;  /* 0x00000000fffff984 */ /* 0x000fe20000000800 */
[----:B------:R1:W-:Y:S01]  /*10990*/  @P5 LDGSTS.E.BYPASS.LTC128B.128 [R207+0x6100], [R32.64], !P3 ;  /* 0x0610000020cf5fae */ /* 0x0003e2000d901d5c */
[----:B------:R-:W-:-:S03]  /*109a0*/  IADD3 R21, R21, UR4, RZ ;  /* 0x0000000415157c10 */ /* 0x000fc6000fffe0ff */
[----:B------:R-:W-:Y:S01]  /*109b0*/  FMUL.FTZ R68, R68, c[0x0][0x320] ;  /* 0x0000c80044447a20 */ /* 0x000fe20000410000 */
[----:B------:R1:W-:Y:S01]  /*109c0*/  @P5 LDGSTS.E.BYPASS.LTC128B.128 [R207+0x8100], [R32.64+0x80], !P2 ;  /* 0x0810008020cf5fae */ /* 0x0003e2000d101d5c */
[----:B------:R-:W-:Y:S01]  /*109d0*/  FMUL.FTZ R69, R69, c[0x0][0x320] ;  /* 0x0000c80045457a20 */ /* 0x000fe20000410000 */
[----:B------:R1:W1:Y:S02]  /*109e0*/  MUFU.TANH R155, R48 ;  /* 0x00000030009b7308 */ /* 0x0002640000002400 */
[----:B------:R1:W-:Y:S04]  /*109f0*/  @P5 LDGSTS.E.BYPASS.LTC128B.128 [R207+0xa100], [R32.64+0x100], !P1 ;  /* 0x0a10010020cf5fae */ /* 0x0003e8000c901d5c */
[----:B------:R1:W-:Y:S01]  /*10a00*/  @P5 LDGSTS.E.BYPASS.LTC128B.128 [R207+0x7100], [R16.64], !P3 ;  /* 0x0710000010cf5fae */ /* 0x0003e2000d901d5c */
[--C-:B-----5:R-:W-:Y:S01]  /*10a10*/  IMAD.IADD R11, R22, 0x1, R9.reuse ;  /* 0x00000001160b7824 */ /* 0x120fe200078e0209 */
[----:B------:R1:W1:Y:S01]  /*10a20*/  MUFU.TANH R163, R49 ;  /* 0x0000003100a37308 */ /* 0x0002620000002400 */
[----:B------:R-:W-:Y:S01]  /*10a30*/  IMAD.IADD R23, R21, 0x1, R9 ;  /* 0x0000000115177824 */ /* 0x000fe200078e0209 */
[----:B------:R1:W-:Y:S04]  /*10a40*/  @P5 LDGSTS.E.BYPASS.LTC128B.128 [R207+0x9100], [R16.64+0x80], !P2 ;  /* 0x0910008010cf5fae */ /* 0x0003e8000d101d5c */
[----:B------:R1:W-:Y:S02]  /*10a50*/  @P5 LDGSTS.E.BYPASS.LTC128B.128 [R207+0xb100], [R16.64+0x100], !P1 ;  /* 0x0b10010010cf5fae */ /* 0x0003e4000c901d5c */
[----:B------:R1:W1:Y:S02]  /*10a60*/  MUFU.TANH R161, R56 ;  /* 0x0000003800a17308 */ /* 0x0002640000002400 */
[----:B------:R-:W0:Y:S06]  /*10a70*/  LDGDEPBAR ;  /* 0x00000000000079af */ /* 0x000e2c0000000000 */
[----:B------:R1:W1:Y:S08]  /*10a80*/  MUFU.TANH R157, R57 ;  /* 0x00000039009d7308 */ /* 0x0002700000002400 */
[----:B------:R2:W2:Y:S08]  /*10a90*/  MUFU.TANH R167, R76 ;  /* 0x0000004c00a77308 */ /* 0x0004b00000002400 */
[----:B------:R2:W2:Y:S01]  /*10aa0*/  MUFU.TANH R165, R77 ;  /* 0x0000004d00a57308 */ /* 0x0004a20000002400 */
[----:B-1----:R-:W-:-:S04]  /*10ab0*/  IADD3 R16, -R213, UR12, -R6 ;  /* 0x0000000cd5107c10 */ /* 0x002fc8000fffe906 */
[----:B------:R-:W-:-:S03]  /*10ac0*/  IMNMX R24, R11, R16, PT ;  /* 0x000000100b187217 */ /* 0x000fc60003800200 */
[----:B------:R1:W1:Y:S08]  /*10ad0*/  MUFU.TANH R143, R68 ;  /* 0x00000044008f7308 */ /* 0x0002700000002400 */
[----:B------:R1:W1:Y:S01]  /*10ae0*/  MUFU.TANH R141, R69 ;  /* 0x00000045008d7308 */ /* 0x0002620000002400 */
[----:B------:R-:W-:Y:S05]  /*10af0*/  @P0 BRA `(.L_x_385) ;  /* 0x0000016000000947 */ /* 0x000fea0003800000 */
[----:B--234-:R-:W-:Y:S01]  /*10b00*/  IMAD.U32 R10, RZ, RZ, UR23 ;  /* 0x00000017ff0a7e24 */ /* 0x01cfe2000f8e00ff */
        /* <DEDUP_REMOVED lines=11> */
.L_x_387:
[----:B------:R-:W-:-:S04]  /*10bc0*/  MOV R9, c[0x0][0x32c] ;  /* 0x0000cb0000097a02 */ /* 0x000fc80000000f00 */
[----:B------:R-:W-:-:S13]  /*10bd0*/  ISETP.NE.AND P0, PT, R9, 0x1, PT ;  /* 0x000000010900780c */ /* 0x000fda0003f05270 */
[----:B------:R-:W-:-:S05]  /*10be0*/  @P0 IMAD.HI.U32 R9, R11, c[0x0][0x330], RZ ;  /* 0x0000cc000b090a27 */ /* 0x000fca00078e00ff */
[----:B------:R-:W-:Y:S02]  /*10bf0*/  @P0 SHF.R.U32.HI R11, RZ, c[0x0][0x334], R9 ;  /* 0x0000cd00ff0b0a19 */ /* 0x000fe40000011609 */
.L_x_388:
[----:B------:R-:W-:Y:S05]  /*10c00*/  BSYNC B0 ;  /* 0x0000000000007941 */ /* 0x000fea0003800000 */
.L_x_386:
[----:B------:R-:W-:-:S04]  /*10c10*/  IMAD R10, R11, c[0x0][0x32c], -R6 ;  /* 0x0000cb000b0a7a24 */ /* 0x000fc800078e0a06 */
[----:B------:R-:W-:-:S05]  /*10c20*/  IMAD.IADD R10, R10, 0x1, -R213 ;  /* 0x000000010a0a7824 */ /* 0x000fca00078e0ad5 */
[----:B------:R-:W-:Y:S02]  /*10c30*/  IADD3 R9, R10, c[0x0][0x32c], RZ ;  /* 0x0000cb000a097a10 */ /* 0x000fe40007ffe0ff */
[----:B------:R-:W-:Y:S02]  /*10c40*/  IMNMX R23, R23, R10, !PT ;  /* 0x0000000a17177217 */ /* 0x000fe40007800200 */
[----:B------:R-:W-:Y:S02]  /*10c50*/  IMNMX R24, R24, R9, PT ;  /* 0x0000000918187217 */ /* 0x000fe40003800200 */
.L_x_385:
        /* <DEDUP_REMOVED lines=19> */
[----:B------:R-:W-:Y:S01]  /*10d90*/  ISETP.GT.AND P6, PT, R23, 0x8, P0 ;  /* 0x000000081700780c */ /* 0x000fe200007c4270 */
        /* <DEDUP_REMOVED lines=12> */
[----:B------:R-:W3:Y:S01]  /*10e60*/  MUFU.TANH R19, R19 ;  /* 0x0000001300137308 */ /* 0x000ee20000002400 */
[----:B------:R-:W-:Y:S01]  /*10e70*/  FSEL R17, R5, -INF , !P6 ;  /* 0xff80000005117808 */ /* 0x000fe20007000000 */
[----:B--2---:R-:W-:Y:S01]  /*10e80*/  IMAD.IADD R21, R21, 0x1, R8 ;  /* 0x0000000115157824 */ /* 0x004fe200078e0208 */
[----:B------:R-:W-:-:S02]  /*10e90*/  FSEL R15, R30, -INF , !P5 ;  /* 0xff8000001e0f7808 */ /* 0x000fc40006800000 */
[C---:B------:R-:W-:Y:S02]  /*10ea0*/  ISETP.GT.AND P6, PT, R23.reuse, 0x11, P0 ;  /* 0x000000111700780c */ /* 0x040fe400007c4270 */
[C---:B------:R-:W-:Y:S01]  /*10eb0*/  ISETP.GT.AND P5, PT, R23.reuse, 0x18, P0 ;  /* 0x000000181700780c */ /* 0x040fe200007a4270 */
[----:B------:R2:W4:Y:S01]  /*10ec0*/  MUFU.TANH R170, R58 ;  /* 0x0000003a00aa7308 */ /* 0x0005220000002400 */
[----:B------:R-:W-:Y:S02]  /*10ed0*/  FSEL R5, R14, -INF , !P4 ;  /* 0xff8000000e057808 */ /* 0x000fe40006000000 */
[----:B------:R-:W-:Y:S02]  /*10ee0*/  ISETP.GT.AND P4, PT, R23, 0x28, P0 ;  /* 0x000000281700780c */ /* 0x000fe40000784270 */
[C---:B------:R-:W-:Y:S02]  /*10ef0*/  ISETP.LT.OR P6, PT, R24.reuse, 0x12, P6 ;  /* 0x000000121800780c */ /* 0x040fe400037c1670 */
[C---:B------:R-:W-:Y:S01]  /*10f00*/  ISETP.LT.OR P5, PT, R24.reuse, 0x19, P5 ;  /* 0x000000191800780c */ /* 0x040fe20002fa1670 */
[----:B------:R2:W1:Y:S01]  /*10f10*/  MUFU.TANH R166, R59 ;  /* 0x0000003b00a67308 */ /* 0x0004620000002400 */
[----:B------:R-:W-:-:S02]  /*10f20*/  ISETP.LT.OR P4, PT, R24, 0x29, P4 ;  /* 0x000000291800780c */ /* 0x000fc40002781670 */
[----:B------:R-:W-:Y:S02]  /*10f30*/  FSEL R9, R12, -INF , !P6 ;  /* 0xff8000000c097808 */ /* 0x000fe40007000000 */
[----:B------:R-:W-:Y:S01]  /*10f40*/  FSEL R7, R13, -INF , !P5 ;  /* 0xff8000000d077808 */ /* 0x000fe20006800000 */
[----:B------:R-:W-:Y:S01]  /*10f50*/  IMAD.IADD R13, R22, 0x1, R8 ;  /* 0x00000001160d7824 */ /* 0x000fe200078e0208 */
[C---:B------:R-:W-:Y:S01]  /*10f60*/  ISETP.GT.AND P6, PT, R23.reuse, 0x20, P0 ;  /* 0x000000201700780c */ /* 0x040fe200007c4270 */
[----:B------:R-:W1:Y:S01]  /*10f70*/  MUFU.TANH R10, R10 ;  /* 0x0000000a000a7308 */ /* 0x000e620000002400 */
[----:B------:R-:W-:Y:S02]  /*10f80*/  ISETP.GT.AND P5, PT, R23, 0x21, P0 ;  /* 0x000000211700780c */ /* 0x000fe400007a4270 */
[----:B------:R-:W-:Y:S02]  /*10f90*/  FSEL R161, R161, -INF , !P4 ;  /* 0xff800000a1a17808 */ /* 0x000fe40006000000 */
[----:B------:R-:W-:-:S02]  /*10fa0*/  ISETP.GT.AND P4, PT, R23, 0x31, P0 ;  /* 0x000000311700780c */ /* 0x000fc40000784270 */
[C---:B------:R-:W-:Y:S01]  /*10fb0*/  ISETP.LT.OR P6, PT, R24.reuse, 0x21, P6 ;  /* 0x000000211800780c */ /* 0x040fe200037c1670 */
[----:B------:R-:W1:Y:S01]  /*10fc0*/  MUFU.TANH R18, R18 ;  /* 0x0000001200127308 */ /* 0x000e620000002400 */
[C---:B------:R-:W-:Y:S02]  /*10fd0*/  ISETP.LT.OR P5, PT, R24.reuse, 0x22, P5 ;  /* 0x000000221800780c */ /* 0x040fe40002fa1670 */
[----:B------:R-:W-:Y:S02]  /*10fe0*/  ISETP.LT.OR P4, PT, R24, 0x32, P4 ;  /* 0x000000321800780c */ /* 0x000fe40002781670 */
[----:B------:R-:W-:Y:S02]  /*10ff0*/  FSEL R155, R155, -INF , !P6 ;  /* 0xff8000009b9b7808 */ /* 0x000fe40007000000 */
[----:B------:R-:W-:Y:S01]  /*11000*/  FSEL R163, R163, -INF , !P5 ;  /* 0xff800000a3a37808 */ /* 0x000fe20006800000 */
[----:B------:R2:W1:Y:S01]  /*11010*/  MUFU.TANH R164, R78 ;  /* 0x0000004e00a47308 */ /* 0x0004620000002400 */
[----:B------:R-:W-:-:S02]  /*11020*/  ISETP.GT.AND P6, PT, R23, 0x29, P0 ;  /* 0x000000291700780c */ /* 0x000fc400007c4270 */
[----:B------:R-:W-:Y:S02]  /*11030*/  ISETP.GT.AND P5, PT, R23, 0x30, P0 ;  /* 0x000000301700780c */ /* 0x000fe400007a4270 */
[----:B------:R-:W-:Y:S02]  /*11040*/  FSEL R165, R165, -INF , !P4 ;  /* 0xff800000a5a57808 */ /* 0x000fe40006000000 */
[----:B------:R-:W-:Y:S01]  /*11050*/  PLOP3.LUT P4, PT, PT, PT, UP2, 0x40, 0x0 ;  /* 0x000000000000781c */ /* 0x000fe20003f8e828 */
[----:B------:R2:W1:Y:S01]  /*11060*/  MUFU.TANH R142, R79 ;  /* 0x0000004f008e7308 */ /* 0x0004620000002400 */
[C---:B------:R-:W-:Y:S02]  /*11070*/  ISETP.LT.OR P6, PT, R24.reuse, 0x2a, P6 ;  /* 0x0000002a1800780c */ /* 0x040fe400037c1670 */
[----:B------:R-:W-:Y:S02]  /*11080*/  ISETP.LT.OR P5, PT, R24, 0x31, P5 ;  /* 0x000000311800780c */ /* 0x000fe40002fa1670 */
[----:B------:R-:W-:-:S02]  /*11090*/  FSEL R157, R157, -INF , !P6 ;  /* 0xff8000009d9d7808 */ /* 0x000fc40007000000 */
[----:B------:R-:W-:Y:S01]  /*110a0*/  FSEL R167, R167, -INF , !P5 ;  /* 0xff800000a7a77808 */ /* 0x000fe20006800000 */
[----:B------:R-:W1:Y:S01]  /*110b0*/  MUFU.TANH R26, R26 ;  /* 0x0000001a001a7308 */ /* 0x000e620000002400 */
[C---:B------:R-:W-:Y:S02]  /*110c0*/  ISETP.GT.AND P6, PT, R23.reuse, 0x38, P0 ;  /* 0x000000381700780c */ /* 0x040fe400007c4270 */
[----:B------:R-:W-:Y:S02]  /*110d0*/  ISETP.GT.AND P5, PT, R23, 0x39, P0 ;  /* 0x000000391700780c */ /* 0x000fe400007a4270 */
[C---:B------:R-:W-:Y:S02]  /*110e0*/  ISETP.LT.OR P6, PT, R24.reuse, 0x39, P6 ;  /* 0x000000391800780c */ /* 0x040fe400037c1670 */
[----:B------:R-:W-:Y:S01]  /*110f0*/  ISETP.LT.OR P5, PT, R24, 0x3a, P5 ;  /* 0x0000003a1800780c */ /* 0x000fe20002fa1670 */
[----:B------:R-:W1:Y:S01]  /*11100*/  MUFU.TANH R25, R25 ;  /* 0x0000001900197308 */ /* 0x000e620000002400 */
[----:B------:R-:W-:-:S02]  /*11110*/  IMNMX R0, R13, R16, PT ;  /* 0x000000100d007217 */ /* 0x000fc40003800200 */
[----:B-1----:R-:W-:Y:S02]  /*11120*/  FSEL R143, R143, -INF , !P6 ;  /* 0xff8000008f8f7808 */ /* 0x002fe40007000000 */
[----:B------:R-:W-:-:S03]  /*11130*/  FSEL R141, R141, -INF , !P5 ;  /* 0xff8000008d8d7808 */ /* 0x000fc60006800000 */
[----:B------:R2:W1:Y:S08]  /*11140*/  MUFU.TANH R140, R70 ;  /* 0x00000046008c7308 */ /* 0x0004700000002400 */
[----:B------:R2:W1:Y:S08]  /*11150*/  MUFU.TANH R160, R71 ;  /* 0x0000004700a07308 */ /* 0x0004700000002400 */
[----:B------:R2:W1:Y:S08]  /*11160*/  MUFU.TANH R172, R50 ;  /* 0x0000003200ac7308 */ /* 0x0004700000002400 */
[----:B------:R2:W1:Y:S08]  /*11170*/  MUFU.TANH R12, R47 ;  /* 0x0000002f000c7308 */ /* 0x0004700000002400 */
[----:B------:R-:W1:Y:S08]  /*11180*/  MUFU.TANH R42, R42 ;  /* 0x0000002a002a7308 */ /* 0x000e700000002400 */
        /* <DEDUP_REMOVED lines=14> */
.L_x_391:
[----:B------:R-:W-:-:S04]  /*11270*/  MOV R8, c[0x0][0x32c] ;  /* 0x0000cb0000087a02 */ /* 0x000fc80000000f00 */
[----:B------:R-:W-:-:S13]  /*11280*/  ISETP.NE.AND P4, PT, R8, 0x1, PT ;  /* 0x000000010800780c */ /* 0x000fda0003f85270 */
[----:B------:R-:W-:-:S05]  /*11290*/  @P4 IMAD.HI.U32 R8, R13, c[0x0][0x330], RZ ;  /* 0x0000cc000d084a27 */ /* 0x000fca00078e00ff */
[----:B------:R-:W-:Y:S02]  /*112a0*/  @P4 SHF.R.U32.HI R13, RZ, c[0x0][0x334], R8 ;  /* 0x0000cd00ff0d4a19 */ /* 0x000fe40000011608 */
.L_x_392:
[----:B------:R-:W-:Y:S05]  /*112b0*/  BSYNC B0 ;  /* 0x0000000000007941 */ /* 0x000fea0003800000 */
.L_x_390:
[----:B------:R-:W-:-:S04]  /*112c0*/  IMAD R6, R13, c[0x0][0x32c], -R6 ;  /* 0x0000cb000d067a24 */ /* 0x000fc800078e0a06 */
[----:B------:R-:W-:-:S05]  /*112d0*/  IMAD.IADD R6, R6, 0x1, -R213 ;  /* 0x0000000106067824 */ /* 0x000fca00078e0ad5 */
[----:B------:R-:W-:Y:S02]  /*112e0*/  IADD3 R13, R6, c[0x0][0x32c], RZ ;  /* 0x0000cb00060d7a10 */ /* 0x000fe40007ffe0ff */
[----:B------:R-:W-:Y:S02]  /*112f0*/  IMNMX R21, R21, R6, !PT ;  /* 0x0000000615157217 */ /* 0x000fe40007800200 */
[----:B------:R-:W-:Y:S02]  /*11300*/  IMNMX R0, R0, R13, PT ;  /* 0x0000000d00007217 */ /* 0x000fe40003800200 */
.L_x_389:
[----:B---34-:R-:W-:Y:S01]  /*11310*/  FMNMX.FTZ R8, R20, R29, !PT ;  /* 0x0000001d14087209 */ /* 0x018fe20007810000 */
[----:B------:R-:W-:Y:S01]  /*11320*/  IMAD.SHL.U32 R203, R4, 0x2, RZ ;  /* 0x0000000204cb7824 */ /* 0x000fe200078e00ff */
[----:B------:R-:W-:Y:S01]  /*11330*/  ISETP.GT.AND P5, PT, R21, 0x9, P0 ;  /* 0x000000091500780c */ /* 0x000fe200007a4270 */
[----:B------:R-:W-:Y:S01]  /*11340*/  @UP3 USHF.L.U32 UR16, UR16, 0x7, URZ ;  /* 0x0000000710103899 */ /* 0x000fe2000800063f */
[----:B------:R-:W-:Y:S01]  /*11350*/  FMNMX.FTZ R8, R17, R8, !PT ;  /* 0x0000000811087209 */ /* 0x000fe20007810000 */
[--C-:B------:R-:W-:Y:S01]  /*11360*/  IMAD R197, R3, 0x2, R203.reuse ;  /* 0x0000000203c57824 */ /* 0x100fe200078e02cb */
[----:B------:R-:W-:Y:S01]  /*11370*/  ISETP.LT.OR P5, PT, R0, 0xa, P5 ;  /* 0x0000000a0000780c */ /* 0x000fe20002fa1670 */
[----:B------:R-:W-:Y:S01]  /*11380*/  IMAD R198, R2, 0x2, R203 ;  /* 0x0000000202c67824 */ /* 0x000fe200078e02cb */
[----:B------:R-:W-:Y:S01]  /*11390*/  FMNMX.FTZ R8, R15, R8, !PT ;  /* 0x000000080f087209 */ /* 0x000fe20007810000 */
[----:B------:R-:W-:Y:S01]  /*113a0*/  LDSM.16.MT88.4 R124, [R203+0x100] ;  /* 0x00010000cb7c783b */ /* 0x000fe20000004200 */
[----:B------:R-:W-:Y:S01]  /*113b0*/  FSEL R6, R19, -INF , !P5 ;  /* 0xff80000013067808 */ /* 0x000fe20006800000 */
[----:B------:R-:W-:Y:S01]  /*113c0*/  IMAD R196, R3, 0x2, R198 ;  /* 0x0000000203c47824 */ /* 0x000fe200078e02c6 */
[----:B------:R-:W-:Y:S01]  /*113d0*/  FMNMX.FTZ R8, R11, R8, !PT ;  /* 0x000000080b087209 */ /* 0x000fe20007810000 */
[----:B--2---:R-:W-:Y:S01]  /*113e0*/  LDSM.16.MT88.4 R56, [R197+0x2100] ;  /* 0x00210000c538783b */ /* 0x004fe20000004200 */
[C---:B------:R-:W-:Y:S01]  /*113f0*/  ISETP.GT.AND P6, PT, R21.reuse, 0x1, P0 ;  /* 0x000000011500780c */ /* 0x040fe200007c4270 */
[----:B------:R-:W-:Y:S01]  /*11400*/  ULDC.64 UR4, c[0x0][0x2c8] ;  /* 0x0000b20000047ab9 */ /* 0x000fe20000000a00 */
[----:B------:R-:W-:Y:S01]  /*11410*/  ISETP.GT.AND P5, PT, R21, RZ, P0 ;  /* 0x000000ff1500720c */ /* 0x000fe200007a4270 */
[----:B------:R-:W-:Y:S01]  /*11420*/  LDSM.16.MT88.4 R64, [R196+0x2100] ;  /* 0x00210000c440783b */ /* 0x000fe20000004200 */
[----:B------:R-:W-:Y:S01]  /*11430*/  FMNMX.FTZ R8, R9, R8, !PT ;  /* 0x0000000809087209 */ /* 0x000fe20007810000 */
[----:B------:R-:W-:Y:S01]  /*11440*/  UIMAD.WIDE.U32 UR16, UR16, UR4, URZ ;  /* 0x00000004101072a5 */ /* 0x000fe2000f8e003f */
[----:B------:R-:W-:Y:S01]  /*11450*/  ISETP.GT.AND P4, PT, R21, 0x8, P0 ;  /* 0x000000081500780c */ /* 0x000fe20000784270 */
[----:B------:R-:W-:Y:S01]  /*11460*/  LDSM.16.MT88.4 R116, [R198+0x100] ;  /* 0x00010000c674783b */ /* 0x000fe20000004200 */
[C---:B------:R-:W-:Y:S01]  /*11470*/  ISETP.LT.OR P6, PT, R0.reuse, 0x2, P6 ;  /* 0x000000020000780c */ /* 0x040fe200037c1670 */
[----:B------:R-:W-:Y:S01]  /*11480*/  UIADD3 UR9, UR9, -0x2, URZ ;  /* 0xfffffffe09097890 */ /* 0x000fe2000fffe03f */
[C---:B------:R-:W-:Y:S01]  /*11490*/  ISETP.LT.OR P5, PT, R0.reuse, 0x1, P5 ;  /* 0x000000010000780c */ /* 0x040fe20002fa1670 */
[----:B------:R-:W-:Y:S01]  /*114a0*/  LDSM.16.MT88.4 R108, [R197+0x100] ;  /* 0x00010000c56c783b */ /* 0x000fe20000004200 */
[----:B------:R-:W-:Y:S01]  /*114b0*/  FMNMX.FTZ R8, R7, R8, !PT ;  /* 0x0000000807087209 */ /* 0x000fe20007810000 */
[----:B------:R-:W-:Y:S01]  /*114c0*/  @UP3 UMOV UR13, UR17 ;  /* 0x00000011000d3c82 */ /* 0x000fe20008000000 */
[----:B------:R-:W-:Y:S01]  /*114d0*/  ISETP.LT.OR P4, PT, R0, 0x9, P4 ;  /* 0x000000090000780c */ /* 0x000fe20002781670 */
[----:B------:R-:W-:Y:S01]  /*114e0*/  LDSM.16.MT88.4 R100, [R196+0x100] ;  /* 0x00010000c464783b */ /* 0x000fe20000004200 */
[----:B-1----:R-:W-:Y:S01]  /*114f0*/  FSEL R22, R12, -INF , !P6 ;  /* 0xff8000000c167808 */ /* 0x002fe20007000000 */
[----:B------:R-:W-:Y:S01]  /*11500*/  @UP3 USHF.R.U32.HI UR18, URZ, UR5, UR13 ;  /* 0x000000053f123299 */ /* 0x000fe2000801160d */
[----:B------:R-:W-:Y:S01]  /*11510*/  FSEL R28, R28, -INF , !P5 ;  /* 0xff8000001c1c7808 */ /* 0x000fe20006800000 */
[----:B------:R-:W-:Y:S01]  /*11520*/  LDSM.16.MT88.4 R48, [R198+0x2100] ;  /* 0x00210000c630783b */ /* 0x000fe20000004200 */
[----:B------:R-:W-:Y:S01]  /*11530*/  ISETP.GT.AND P6, PT, R21, 0x10, P0 ;  /* 0x000000101500780c */ /* 0x000fe200007c4270 */
[----:B------:R-:W-:Y:S01]  /*11540*/  UIADD3 UR18, UR10, UR18, URZ ;  /* 0x000000120a127290 */ /* 0x000fe2000fffe03f */
[----:B------:R-:W-:Y:S01]  /*11550*/  FMNMX.FTZ R24, R5, R8, !PT ;  /* 0x0000000805187209 */ /* 0x000fe20007810000 */
[----:B------:R-:W-:Y:S01]  /*11560*/  LDSM.16.MT88.4 R72, [R203+0x4100] ;  /* 0x00410000cb48783b */ /* 0x000fe20000004200 */
[----:B------:R-:W-:Y:S01]  /*11570*/  FSEL R16, R42, -INF , !P4 ;  /* 0xff8000002a107808 */ /* 0x000fe20006000000 */
[----:B------:R-:W-:Y:S01]  /*11580*/  ULDC UR10, c[0x0][0x328] ;  /* 0x0000ca00000a7ab9 */ /* 0x000fe20000000800 */
[----:B------:R-:W-:Y:S01]  /*11590*/  FMNMX.FTZ R13, R28, R22, !PT ;  /* 0x000000161c0d7209 */ /* 0x000fe20007810000 */
[----:B------:R-:W-:Y:S01]  /*115a0*/  LDSM.16.MT88.4 R40, [R203+0x2100] ;  /* 0x00210000cb28783b */ /* 0x000fe20000004200 */
[----:B------:R-:W-:Y:S01]  /*115b0*/  ISETP.GT.AND P5, PT, R21, 0x19, P0 ;  /* 0x000000191500780c */ /* 0x000fe200007a4270 */
[----:B------:R-:W-:Y:S01]  /*115c0*/  UIADD3 UR10, UR18, UR10, URZ ;  /* 0x0000000a120a7290 */ /* 0x000fe2000fffe03f */
[----:B------:R-:W-:Y:S01]  /*115d0*/  ISETP.LT.OR P6, PT, R0, 0x11, P6 ;  /* 0x000000110000780c */ /* 0x000fe200037c1670 */
[----:B------:R-:W-:Y:S01]  /*115e0*/  LDSM.16.MT88.4 R80, [R198+0x4100] ;  /* 0x00410000c650783b */ /* 0x000fe20000004200 */
[----:B------:R-:W-:Y:S01]  /*115f0*/  FMNMX.FTZ R24, R155, R24, !PT ;  /* 0x000000189b187209 */ /* 0x000fe20007810000 */
[----:B------:R-:W-:Y:S01]  /*11600*/  IMAD.U32 R181, RZ, RZ, UR9 ;  /* 0x00000009ffb57e24 */ /* 0x000fe2000f8e00ff */
[----:B------:R-:W-:Y:S01]  /*11610*/  ISETP.GT.AND P4, PT, R21, 0x11, P0 ;  /* 0x000000111500780c */ /* 0x000fe20000784270 */
[----:B------:R-:W-:Y:S01]  /*11620*/  LDSM.16.MT88.4 R88, [R197+0x4100] ;  /* 0x00410000c558783b */ /* 0x000fe20000004200 */
[----:B------:R-:W-:-:S02]  /*11630*/  FMNMX.FTZ R13, R16, R13, !PT ;  /* 0x0000000d100d7209 */ /* 0x000fc40007810000 */
[----:B------:R-:W-:Y:S01]  /*11640*/  ISETP.LT.OR P5, PT, R0, 0x1a, P5 ;  /* 0x0000001a0000780c */ /* 0x000fe20002fa1670 */
[----:B------:R-:W-:Y:S01]  /*11650*/  LDSM.16.MT88.4 R136, [R198+0x900] ;  /* 0x00090000c688783b */ /* 0x000fe20000004200 */
[----:B------:R-:W-:Y:S02]  /*11660*/  FSEL R14, R26, -INF , !P6 ;  /* 0xff8000001a0e7808 */ /* 0x000fe40007000000 */
[----:B------:R-:W-:Y:S01]  /*11670*/  FMNMX.FTZ R24, R163, R24, !PT ;  /* 0x00000018a3187209 */ /* 0x000fe20007810000 */
[----:B------:R-:W-:Y:S01]  /*11680*/  LDSM.16.MT88.4 R32, [R197+0x900] ;  /* 0x00090000c520783b */ /* 0x000fe20000004200 */
[----:B------:R-:W-:Y:S02]  /*11690*/  ISETP.LT.OR P4, PT, R0, 0x12, P4 ;  /* 0x000000120000780c */ /* 0x000fe40002781670 */
[----:B------:R-:W-:Y:S02]  /*116a0*/  ISETP.GT.AND P6, PT, R21, 0x18, P0 ;  /* 0x000000181500780c */ /* 0x000fe400007c4270 */
[----:B------:R-:W-:-:S02]  /*116b0*/  FMNMX.FTZ R13, R6, R13, !PT ;  /* 0x0000000d060d7209 */ /* 0x000fc40007810000 */
[----:B------:R-:W-:Y:S02]  /*116c0*/  FSEL R8, R18, -INF , !P5 ;  /* 0xff80000012087808 */ /* 0x000fe40006800000 */
[----:B------:R-:W-:Y:S02]  /*116d0*/  FMNMX.FTZ R18, R161, R24, !PT ;  /* 0x00000018a1127209 */ /* 0x000fe40007810000 */
[----:B------:R-:W-:Y:S02]  /*116e0*/  FSEL R12, R25, -INF , !P4 ;  /* 0xff800000190c7808 */ /* 0x000fe40006000000 */
[----:B------:R-:W-:Y:S01]  /*116f0*/  ISETP.LT.OR P6, PT, R0, 0x19, P6 ;  /* 0x000000190000780c */ /* 0x000fe200037c1670 */
[----:B------:R-:W-:Y:S01]  /*11700*/  LDSM.16.MT88.4 R24, [R198+0x2900] ;  /* 0x00290000c618783b */ /* 0x000fe20000004200 */
[----:B------:R-:W-:Y:S02]  /*11710*/  FMNMX.FTZ R13, R14, R13, !PT ;  /* 0x0000000d0e0d7209 */ /* 0x000fe40007810000 */
[----:B------:R-:W-:-:S02]  /*11720*/  FMNMX.FTZ R18, R157, R18, !PT ;  /* 0x000000129d127209 */ /* 0x000fc40007810000 */
[----:B------:R-:W-:Y:S02]  /*11730*/  ISETP.GT.AND P4, PT, R21, 0x20, P0 ;  /* 0x000000201500780c */ /* 0x000fe40000784270 */
[----:B------:R-:W-:Y:S02]  /*11740*/  FSEL R10, R10, -INF , !P6 ;  /* 0xff8000000a0a7808 */ /* 0x000fe40007000000 */
[----:B------:R-:W-:Y:S02]  /*11750*/  FMNMX.FTZ R13, R12, R13, !PT ;  /* 0x0000000d0c0d7209 */ /* 0x000fe40007810000 */
[----:B------:R-:W-:Y:S02]  /*11760*/  FMNMX.FTZ R18, R167, R18, !PT ;  /* 0x00000012a7127209 */ /* 0x000fe40007810000 */
[----:B------:R-:W-:Y:S02]  /*11770*/  ISETP.GT.AND P6, PT, R21, 0x21, P0 ;  /* 0x000000211500780c */ /* 0x000fe400007c4270 */
        /* <DEDUP_REMOVED lines=13> */
[C---:B------:R-:W-:Y:S02]  /*11850*/  ISETP.GT.AND P6, PT, R21.reuse, 0x30, P0 ;  /* 0x000000301500780c */ /* 0x040fe400007c4270 */
[----:B------:R-:W-:Y:S01]  /*11860*/  ISETP.LT.OR P4, PT, R0, 0x2a, P4 ;  /* 0x0000002a0000780c */ /* 0x000fe20002781670 */
[----:B------:R-:W1:Y:S01]  /*11870*/  SHFL.BFLY PT, R18, R13, 0x2, 0x1f ;  /* 0x0c401f000d127f89 */ /* 0x000e6200000e0000 */
[----:B------:R-:W-:Y:S02]  /*11880*/  FSEL R170, R170, -INF , !P5 ;  /* 0xff800000aaaa7808 */ /* 0x000fe40006800000 */
[----:B------:R-:W-:Y:S02]  /*11890*/  FMNMX.FTZ R19, R162, R19, !PT ;  /* 0x00000013a2137209 */ /* 0x000fe40007810000 */
[----:B------:R-:W-:Y:S02]  /*118a0*/  ISETP.GT.AND P5, PT, R21, 0x31, P0 ;  /* 0x000000311500780c */ /* 0x000fe400007a4270 */
[----:B------:R-:W-:-:S02]  /*118b0*/  ISETP.LT.OR P6, PT, R0, 0x31, P6 ;  /* 0x000000310000780c */ /* 0x000fc400037c1670 */
[----:B------:R-:W-:Y:S02]  /*118c0*/  FSEL R166, R166, -INF , !P4 ;  /* 0xff800000a6a67808 */ /* 0x000fe40006000000 */
[----:B------:R-:W-:Y:S02]  /*118d0*/  FMNMX.FTZ R19, R170, R19, !PT ;  /* 0x00000013aa137209 */ /* 0x000fe40007810000 */
[----:B------:R-:W-:Y:S02]  /*118e0*/  ISETP.GT.AND P4, PT, R21, 0x38, P0 ;  /* 0x000000381500780c */ /* 0x000fe40000784270 */
[----:B------:R-:W-:Y:S02]  /*118f0*/  ISETP.LT.OR P5, PT, R0, 0x32, P5 ;  /* 0x000000320000780c */ /* 0x000fe40002fa1670 */
[----:B------:R-:W-:Y:S02]  /*11900*/  FSEL R164, R164, -INF , !P6 ;  /* 0xff800000a4a47808 */ /* 0x000fe40007000000 */
[----:B------:R-:W-:-:S02]  /*11910*/  FMNMX.FTZ R19, R166, R19, !PT ;  /* 0x00000013a6137209 */ /* 0x000fc40007810000 */
[----:B------:R-:W-:Y:S02]  /*11920*/  ISETP.GT.AND P0, PT, R21, 0x39, P0 ;  /* 0x000000391500780c */ /* 0x000fe40000704270 */
[----:B------:R-:W-:Y:S02]  /*11930*/  ISETP.LT.OR P4, PT, R0, 0x39, P4 ;  /* 0x000000390000780c */ /* 0x000fe40002781670 */
[----:B------:R-:W-:Y:S02]  /*11940*/  FSEL R142, R142, -INF , !P5 ;  /* 0xff8000008e8e7808 */ /* 0x000fe40006800000 */
[----:B------:R-:W-:Y:S02]  /*11950*/  FMNMX.FTZ R19, R164, R19, !PT ;  /* 0x00000013a4137209 */ /* 0x000fe40007810000 */
[----:B------:R-:W-:Y:S02]  /*11960*/  ISETP.LT.OR P0, PT, R0, 0x3a, P0 ;  /* 0x0000003a0000780c */ /* 0x000fe40000701670 */
[----:B------:R-:W-:-:S02]  /*11970*/  FSEL R140, R140, -INF , !P4 ;  /* 0xff8000008c8c7808 */ /* 0x000fc40006000000 */
[----:B------:R-:W-:Y:S02]  /*11980*/  FMNMX.FTZ R19, R142, R19, !PT ;  /* 0x000000138e137209 */ /* 0x000fe40007810000 */
[----:B------:R-:W-:Y:S02]  /*11990*/  FSEL R160, R160, -INF , !P0 ;  /* 0xff800000a0a07808 */ /* 0x000fe40004000000 */
[----:B------:R-:W-:Y:S02]  /*119a0*/  FMNMX.FTZ R19, R140, R19, !PT ;  /* 0x000000138c137209 */ /* 0x000fe40007810000 */
[----:B-1----:R-:W-:Y:S02]  /*119b0*/  FMNMX.FTZ R21, R13, R18, !PT ;  /* 0x000000120d157209 */ /* 0x002fe40007810000 */
[----:B------:R-:W-:-:S03]  /*119c0*/  FMNMX.FTZ R19, R160, R19, !PT ;  /* 0x00000013a0137209 */ /* 0x000fc60007810000 */
[----:B------:R-:W1:Y:S04]  /*119d0*/  SHFL.BFLY PT, R0, R21, 0x1, 0x1f ;  /* 0x0c201f0015007f89 */ /* 0x000e6800000e0000 */
[----:B------:R-:W2:Y:S01]  /*119e0*/  SHFL.BFLY PT, R18, R19, 0x2, 0x1f ;  /* 0x0c401f0013127f89 */ /* 0x000ea200000e0000 */
[----:B-1----:R-:W-:Y:S02]  /*119f0*/  FMNMX.FTZ R0, R21, R0, !PT ;  /* 0x0000000015007209 */ /* 0x002fe40007810000 */
[----:B--2---:R-:W-:-:S03]  /*11a00*/  FMNMX.FTZ R13, R19, R18, !PT ;  /* 0x00000012130d7209 */ /* 0x004fc60007810000 */
[C---:B------:R-:W-:Y:S01]  /*11a10*/  FMUL.FTZ R168, R0.reuse, c[0x0][0x2d0] ;  /* 0x0000b40000a87a20 */ /* 0x040fe20000410000 */
[----:B------:R-:W-:Y:S01]  /*11a20*/  FSETP.NEU.FTZ.AND P0, PT, R0, -INF , PT ;  /* 0xff8000000000780b */ /* 0x000fe20003f1d000 */
[----:B------:R-:W1:Y:S03]  /*11a30*/  SHFL.BFLY PT, R132, R13, 0x1, 0x1f ;  /* 0x0c201f000d847f89 */ /* 0x000e6600000e0000 */
[----:B------:R-:W-:-:S05]  /*11a40*/  FSEL R168, R168, RZ, P0 ;  /* 0x000000ffa8a87208 */ /* 0x000fca0000000000 */
[--C-:B------:R-:W-:Y:S02]  /*11a50*/  FFMA.FTZ R152, R20, c[0x0][0x2d0], -R168.reuse ;  /* 0x0000b40014987a23 */ /* 0x100fe400000108a8 */
[--C-:B------:R-:W-:Y:S02]  /*11a60*/  FFMA.FTZ R151, R29, c[0x0][0x2d0], -R168.reuse ;  /* 0x0000b4001d977a23 */ /* 0x100fe400000108a8 */
[--C-:B------:R-:W-:Y:S02]  /*11a70*/  FFMA.FTZ R149, R17, c[0x0][0x2d0], -R168.reuse ;  /* 0x0000b40011957a23 */ /* 0x100fe400000108a8 */
[--C-:B------:R-:W-:Y:S01]  /*11a80*/  FFMA.FTZ R146, R15, c[0x0][0x2d0], -R168.reuse ;  /* 0x0000b4000f927a23 */ /* 0x100fe200000108a8 */
[----:B------:R-:W-:Y:S01]  /*11a90*/  MUFU.EX2 R152, R152 ;  /* 0x0000009800987308 */ /* 0x000fe20000000800 */
[--C-:B------:R-:W-:Y:S02]  /*11aa0*/  FFMA.FTZ R144, R7, c[0x0][0x2d0], -R168.reuse ;  /* 0x0000b40007907a23 */ /* 0x100fe400000108a8 */
[----:B------:R-:W-:-:S02]  /*11ab0*/  FFMA.FTZ R133, R5, c[0x0][0x2d0], -R168 ;  /* 0x0000b40005857a23 */ /* 0x000fc400000108a8 */
[--C-:B------:R-:W-:Y:S02]  /*11ac0*/  FFMA.FTZ R150, R11, c[0x0][0x2d0], -R168.reuse ;  /* 0x0000b4000b967a23 */ /* 0x100fe400000108a8 */
[--C-:B------:R-:W-:Y:S01]  /*11ad0*/  FFMA.FTZ R145, R9, c[0x0][0x2d0], -R168.reuse ;  /* 0x0000b40009917a23 */ /* 0x100fe200000108a8 */
[----:B------:R-:W2:Y:S01]  /*11ae0*/  MUFU.EX2 R151, R151 ;  /* 0x0000009700977308 */ /* 0x000ea20000000800 */
[--C-:B------:R-:W-:Y:S01]  /*11af0*/  FFMA.FTZ R158, R163, c[0x0][0x2d0], -R168.reuse ;  /* 0x0000b400a39e7a23 */ /* 0x100fe200000108a8 */
[----:B-1----:R-:W-:Y:S01]  /*11b00*/  FMNMX.FTZ R132, R13, R132, !PT ;  /* 0x000000840d847209 */ /* 0x002fe20007810000 */
[--C-:B------:R-:W-:Y:S02]  /*11b10*/  FFMA.FTZ R156, R161, c[0x0][0x2d0], -R168.reuse ;  /* 0x0000b400a19c7a23 */ /* 0x100fe400000108a8 */
[--C-:B------:R-:W-:Y:S01]  /*11b20*/  FFMA.FTZ R155, R155, c[0x0][0x2d0], -R168.reuse ;  /* 0x0000b4009b9b7a23 */ /* 0x100fe200000108a8 */
[C---:B------:R-:W-:Y:S01]  /*11b30*/  FSETP.NEU.FTZ.AND P0, PT, R132.reuse, -INF , PT ;  /* 0xff8000008400780b */ /* 0x040fe20003f1d000 */
[----:B------:R-:W-:Y:S01]  /*11b40*/  FMUL.FTZ R159, R132, c[0x0][0x2d0] ;  /* 0x0000b400849f7a20 */ /* 0x000fe20000410000 */
[----:B------:R-:W-:Y:S01]  /*11b50*/  MUFU.EX2 R149, R149 ;  /* 0x0000009500957308 */ /* 0x000fe20000000800 */
[----:B------:R-:W-:-:S02]  /*11b60*/  FFMA.FTZ R157, R157, c[0x0][0x2d0], -R168 ;  /* 0x0000b4009d9d7a23 */ /* 0x000fc400000108a8 */
[--C-:B------:R-:W-:Y:S01]  /*11b70*/  FFMA.FTZ R167, R167, c[0x0][0x2d0], -R168.reuse ;  /* 0x0000b400a7a77a23 */ /* 0x100fe200000108a8 */
[----:B------:R-:W-:Y:S01]  /*11b80*/  FSEL R159, R159, RZ, P0 ;  /* 0x000000ff9f9f7208 */ /* 0x000fe20000000000 */
[----:B------:R-:W-:Y:S01]  /*11b90*/  FFMA.FTZ R218, R141, c[0x0][0x2d0], -R168 ;  /* 0x0000b4008dda7a23 */ /* 0x000fe200000108a8 */
[----:B------:R-:W-:Y:S02]  /*11ba0*/  PLOP3.LUT P0, PT, PT, PT, UP2, 0x40, 0x0 ;  /* 0x000000000000781c */ /* 0x000fe40003f0e828 */
[----:B------:R-:W1:Y:S01]  /*11bb0*/  MUFU.EX2 R146, R146 ;  /* 0x0000009200927308 */ /* 0x000e620000000800 */
[--C-:B------:R-:W-:Y:S01]  /*11bc0*/  FFMA.FTZ R153, R28, c[0x0][0x2d0], -R159.reuse ;  /* 0x0000b4001c997a23 */ /* 0x100fe2000001089f */
[----:B--2---:R-:W-:Y:S01]  /*11bd0*/  F2FP.BF16.PACK_AB R96, R151, R152 ;  /* 0x000000989760723e */ /* 0x004fe200000010ff */
[--C-:B------:R-:W-:Y:S01]  /*11be0*/  FFMA.FTZ R154, R22, c[0x0][0x2d0], -R159.reuse ;  /* 0x0000b400169a7a23 */ /* 0x100fe2000001089f */
[----:B------:R-:W-:Y:S01]  /*11bf0*/  LDSM.16.MT88.4 R28, [R196+0x900] ;  /* 0x00090000c41c783b */ /* 0x000fe20000004200 */
[----:B------:R-:W-:-:S02]  /*11c00*/  FFMA.FTZ R148, R16, c[0x0][0x2d0], -R159 ;  /* 0x0000b40010947a23 */ /* 0x000fc4000001089f */
[--C-:B------:R-:W-:Y:S01]  /*11c10*/  FFMA.FTZ R147, R6, c[0x0][0x2d0], -R159.reuse ;  /* 0x0000b40006937a23 */ /* 0x100fe2000001089f */
[----:B------:R-:W-:Y:S01]  /*11c20*/  MUFU.EX2 R153, R153 ;  /* 0x0000009900997308 */ /* 0x000fe20000000800 */
[----:B------:R-:W2:Y:S01]  /*11c30*/  LDSM.16.MT88.4 R4, [R196+0x4100] ;  /* 0x00410000c404783b */ /* 0x000ea20000004200 */
[--C-:B------:R-:W-:Y:S02]  /*11c40*/  FFMA.FTZ R3, R10, c[0x0][0x2d0], -R159.reuse ;  /* 0x0000b4000a037a23 */ /* 0x100fe4000001089f */
[--C-:B------:R-:W-:Y:S01]  /*11c50*/  FFMA.FTZ R2, R8, c[0x0][0x2d0], -R159.reuse ;  /* 0x0000b40008027a23 */ /* 0x100fe2000001089f */
[----:B------:R-:W-:Y:S01]  /*11c60*/  LDSM.16.MT88.4 R16, [R197+0x2900] ;  /* 0x00290000c510783b */ /* 0x000fe20000004200 */
[--C-:B------:R-:W-:Y:S02]  /*11c70*/  FFMA.FTZ R135, R14, c[0x0][0x2d0], -R159.reuse ;  /* 0x0000b4000e877a23 */ /* 0x100fe4000001089f */
[----:B------:R-:W3:Y:S01]  /*11c80*/  MUFU.EX2 R154, R154 ;  /* 0x0000009a009a7308 */ /* 0x000ee20000000800 */
[----:B------:R-:W4:Y:S01]  /*11c90*/  LDSM.16.MT88.4 R8, [R203+0x2900] ;  /* 0x00290000cb08783b */ /* 0x000f220000004200 */
[--C-:B------:R-:W-:Y:S01]  /*11ca0*/  FFMA.FTZ R134, R12, c[0x0][0x2d0], -R159.reuse ;  /* 0x0000b4000c867a23 */ /* 0x100fe2000001089f */
[----:B-1----:R-:W-:Y:S01]  /*11cb0*/  F2FP.BF16.PACK_AB R98, R146, R149 ;  /* 0x000000959262723e */ /* 0x002fe200000010ff */
[--C-:B------:R-:W-:Y:S01]  /*11cc0*/  FFMA.FTZ R161, R172, c[0x0][0x2d0], -R159.reuse ;  /* 0x0000b400aca17a23 */ /* 0x100fe2000001089f */
[----:B------:R-:W1:Y:S01]  /*11cd0*/  LDSM.16.MT88.4 R12, [R196+0x2900] ;  /* 0x00290000c40c783b */ /* 0x000e620000004200 */
[----:B------:R-:W-:-:S02]  /*11ce0*/  FFMA.FTZ R162, R162, c[0x0][0x2d0], -R159 ;  /* 0x0000b400a2a27a23 */ /* 0x000fc4000001089f */
[----:B------:R-:W-:Y:S01]  /*11cf0*/  MUFU.EX2 R148, R148 ;  /* 0x0000009400947308 */ /* 0x000fe20000000800 */
[----:B------:R-:W5:Y:S01]  /*11d00*/  LDSM.16.MT88.4 R20, [R203+0x900] ;  /* 0x00090000cb14783b */ /* 0x000f620000004200 */
[--C-:B------:R-:W-:Y:S02]  /*11d10*/  FFMA.FTZ R163, R170, c[0x0][0x2d0], -R159.reuse ;  /* 0x0000b400aaa37a23 */ /* 0x100fe4000001089f */
[----:B------:R-:W-:Y:S02]  /*11d20*/  FFMA.FTZ R166, R166, c[0x0][0x2d0], -R159 ;  /* 0x0000b400a6a67a23 */ /* 0x000fe4000001089f */
[--C-:B------:R-:W-:Y:S02]  /*11d30*/  FFMA.FTZ R170, R165, c[0x0][0x2d0], -R168.reuse ;  /* 0x0000b400a5aa7a23 */ /* 0x100fe400000108a8 */
[----:B------:R-:W2:Y:S01]  /*11d40*/  MUFU.EX2 R147, R147 ;  /* 0x0000009300937308 */ /* 0x000ea20000000800 */
[----:B---3--:R-:W-:Y:S01]  /*11d50*/  F2FP.BF16.PACK_AB R97, R154, R153 ;  /* 0x000000999a61723e */ /* 0x008fe200000010ff */
[----:B------:R-:W-:-:S02]  /*11d60*/  FFMA.FTZ R165, R143, c[0x0][0x2d0], -R168 ;  /* 0x0000b4008fa57a23 */ /* 0x000fc400000108a8 */
[--C-:B------:R-:W-:Y:S02]  /*11d70*/  FFMA.FTZ R164, R164, c[0x0][0x2d0], -R159.reuse ;  /* 0x0000b400a4a47a23 */ /* 0x100fe4000001089f */
[--C-:B------:R-:W-:Y:S02]  /*11d80*/  FFMA.FTZ R169, R142, c[0x0][0x2d0], -R159.reuse ;  /* 0x0000b4008ea97a23 */ /* 0x100fe4000001089f */
[----:B------:R-:W-:Y:S01]  /*11d90*/  MUFU.EX2 R150, R150 ;  /* 0x0000009600967308 */ /* 0x000fe20000000800 */
[--C-:B------:R-:W-:Y:S02]  /*11da0*/  FFMA.FTZ R168, R140, c[0x0][0x2d0], -R159.reuse ;  /* 0x0000b4008ca87a23 */ /* 0x100fe4000001089f */
[----:B------:R-:W-:Y:S01]  /*11db0*/  FFMA.FTZ R219, R160, c[0x0][0x2d0], -R159 ;  /* 0x0000b400a0db7a23 */ /* 0x000fe2000001089f */
[----:B------:R-:W-:Y:S01]  /*11dc0*/  LDSM.16.MT88.4 R140, [R198+0x1900] ;  /* 0x00190000c68c783b */ /* 0x000fe20000004200 */
[----:B------:R-:W-:Y:S02]  /*11dd0*/  FADD.FTZ R152, R152, R151 ;  /* 0x0000009798987221 */ /* 0x000fe40000010000 */
[----:B------:R-:W-:Y:S01]  /*11de0*/  FADD.FTZ R153, R153, R154 ;  /* 0x0000009a99997221 */ /* 0x000fe20000010000 */
[----:B--2---:R-:W-:Y:S01]  /*11df0*/  F2FP.BF16.PACK_AB R99, R147, R148 ;  /* 0x000000949363723e */ /* 0x004fe200000010ff */
[----:B------:R-:W2:Y:S01]  /*11e00*/  MUFU.EX2 R145, R145 ;  /* 0x0000009100917308 */ /* 0x000ea20000000800 */
        /* <DEDUP_REMOVED lines=9> */
[----:B------:R-:W3:Y:S06]  /*11ea0*/  MUFU.EX2 R134, R134 ;  /* 0x0000008600867308 */ /* 0x000eec0000000800 */
        /* <DEDUP_REMOVED lines=39> */
[----:B---3--:R-:W-:Y:S01]  /*12120*/  F2FP.BF16.PACK_AB R5, R134, R135 ;  /* 0x000000878605723e */ /* 0x008fe200000010ff */
[----:B------:R-:W-:-:S04]  /*12130*/  FADD.FTZ R150, R150, R149 ;  /* 0x0000009596967221 */ /* 0x000fc80000010000 */
[----:B------:R-:W-:Y:S01]  /*12140*/  FADD.FTZ R145, R145, R150 ;  /* 0x0000009691917221 */ /* 0x000fe20000010000 */
[----:B------:R-:W-:Y:S02]  /*12150*/  F2FP.BF16.PACK_AB R6, R133, R144 ;  /* 0x000000908506723e */ /* 0x000fe400000010ff */
[----:B-1----:R-:W-:Y:S01]  /*12160*/  F2FP.BF16.PACK_AB R7, R2, R3 ;  /* 0x000000030207723e */ /* 0x002fe200000010ff */
[----:B------:R-:W-:-:S04]  /*12170*/  FADD.FTZ R144, R144, R145 ;  /* 0x0000009190907221 */ /* 0x000fc80000010000 */
[----:B------:R-:W-:Y:S02]  /*12180*/  FADD.FTZ R144, R133, R144 ;  /* 0x0000009085907221 */ /* 0x000fe40000010000 */
[C---:B----4-:R-:W-:Y:S08]  /*12190*/  HMMA.16816.F32.BF16 R36, R4.reuse, R8, R36 ;  /* 0x000000080424723c */ /* 0x050ff00000041824 */
        /* <DEDUP_REMOVED lines=8> */
[C---:B-----5:R-:W-:Y:S08]  /*12220*/  HMMA.16816.F32.BF16 R128, R4.reuse, R20, R128 ;  /* 0x000000140480723c */ /* 0x060ff00000041880 */
        /* <DEDUP_REMOVED lines=12> */
[C---:B------:R-:W-:Y:S01]  /*122f0*/  HMMA.16816.F32.BF16 R116, R4.reuse, R138, R116 ;  /* 0x0000008a0474723c */ /* 0x040fe20000041874 */
[----:B------:R-:W-:Y:S07]  /*12300*/  LDSM.16.MT88.4 R136, [R197+0x1900] ;  /* 0x00190000c588783b */ /* 0x000fee0000004200 */
[C---:B------:R-:W-:Y:S08]  /*12310*/  HMMA.16816.F32.BF16 R112, R4.reuse, R32, R112 ;  /* 0x000000200470723c */ /* 0x040ff00000041870 */
[C---:B------:R-:W-:Y:S01]  /*12320*/  HMMA.16816.F32.BF16 R108, R4.reuse, R34, R108 ;  /* 0x00000022046c723c */ /* 0x040fe2000004186c */
[----:B------:R-:W5:Y:S07]  /*12330*/  LDSM.16.MT88.4 R32, [R197+0x1100] ;  /* 0x00110000c520783b */ /* 0x000f6e0000004200 */
[C---:B------:R-:W-:Y:S08]  /*12340*/  HMMA.16816.F32.BF16 R104, R4.reuse, R28, R104 ;  /* 0x0000001c0468723c */ /* 0x040ff00000041868 */
[C---:B------:R-:W-:Y:S01]  /*12350*/  HMMA.16816.F32.BF16 R100, R4.reuse, R30, R100 ;  /* 0x0000001e0464723c */ /* 0x040fe20000041864 */
[----:B------:R-:W-:Y:S07]  /*12360*/  LDSM.16.MT88.4 R28, [R196+0x1100] ;  /* 0x00110000c41c783b */ /* 0x000fee0000004200 */
[C---:B------:R-:W-:Y:S08]  /*12370*/  HMMA.16816.F32.BF16 R44, R4.reuse, R24, R44 ;  /* 0x00000018042c723c */ /* 0x040ff0000004182c */
[C---:B------:R-:W-:Y:S01]  /*12380*/  HMMA.16816.F32.BF16 R48, R4.reuse, R26, R48 ;  /* 0x0000001a0430723c */ /* 0x040fe20000041830 */
[----:B------:R-:W-:Y:S07]  /*12390*/  LDSM.16.MT88.4 R24, [R198+0x3100] ;  /* 0x00310000c618783b */ /* 0x000fee0000004200 */
[C---:B----4-:R-:W-:Y:S08]  /*123a0*/  HMMA.16816.F32.BF16 R68, R4.reuse, R20, R68 ;  /* 0x000000140444723c */ /* 0x050ff00000041844 */
[----:B------:R-:W-:Y:S01]  /*123b0*/  HMMA.16816.F32.BF16 R72, R4, R22, R72 ;  /* 0x000000160448723c */ /* 0x000fe20000041848 */
[----:B------:R-:W-:Y:S06]  /*123c0*/  LDSM.16.MT88.4 R20, [R203+0x5100] ;  /* 0x00510000cb14783b */ /* 0x000fec0000004200 */
[----:B------:R-:W-:Y:S01]  /*123d0*/  F2FP.BF16.PACK_AB R4, R158, R155 ;  /* 0x0000009b9e04723e */ /* 0x000fe200000010ff */
[----:B------:R-:W-:Y:S01]  /*123e0*/  FADD.FTZ R155, R155, R144 ;  /* 0x000000909b9b7221 */ /* 0x000fe20000010000 */
[----:B------:R-:W-:-:S02]  /*123f0*/  F2FP.BF16.PACK_AB R6, R157, R156 ;  /* 0x0000009c9d06723e */ /* 0x000fc400000010ff */
[----:B------:R-:W-:Y:S01]  /*12400*/  F2FP.BF16.PACK_AB R5, R162, R161 ;  /* 0x000000a1a205723e */ /* 0x000fe200000010ff */
[----:B------:R-:W-:Y:S01]  /*12410*/  FADD.FTZ R155, R158, R155 ;  /* 0x0000009b9e9b7221 */ /* 0x000fe20000010000 */
[----:B------:R-:W-:-:S03]  /*12420*/  F2FP.BF16.PACK_AB R7, R166, R163 ;  /* 0x000000a3a607723e */ /* 0x000fc600000010ff */
[----:B------:R-:W-:-:S04]  /*12430*/  FADD.FTZ R156, R156, R155 ;  /* 0x0000009b9c9c7221 */ /* 0x000fc80000010000 */
[----:B-1----:R-:W-:Y:S01]  /*12440*/  HMMA.16816.F32.BF16 R128, R4, R8, R128 ;  /* 0x000000080480723c */ /* 0x002fe20000041880 */
[----:B------:R-:W-:-:S07]  /*12450*/  FADD.FTZ R156, R157, R156 ;  /* 0x0000009c9d9c7221 */ /* 0x000fce0000010000 */
        /* <DEDUP_REMOVED lines=8> */
[C---:B-----5:R-:W-:Y:S08]  /*124e0*/  HMMA.16816.F32.BF16 R112, R4.reuse, R32, R112 ;  /* 0x000000200470723c */ /* 0x060ff00000041870 */
        /* <DEDUP_REMOVED lines=20> */
[C---:B-1----:R-:W-:Y:S08]  /*12630*/  HMMA.16816.F32.BF16 R84, R4.reuse, R8, R84 ;  /* 0x000000080454723c */ /* 0x042ff00000041854 */
[C---:B------:R-:W-:Y:S01]  /*12640*/  HMMA.16816.F32.BF16 R88, R4.reuse, R10, R88 ;  /* 0x0000000a0458723c */ /* 0x040fe20000041858 */
[----:B------:R-:W1:Y:S07]  /*12650*/  LDSM.16.MT88.4 R8, [R203+0x3900] ;  /* 0x00390000cb08783b */ /* 0x000e6e0000004200 */
[C---:B--2---:R-:W-:Y:S08]  /*12660*/  HMMA.16816.F32.BF16 R92, R4.reuse, R16, R92 ;  /* 0x00000010045c723c */ /* 0x044ff0000004185c */
[----:B------:R-:W-:Y:S01]  /*12670*/  HMMA.16816.F32.BF16 R96, R4, R18, R96 ;  /* 0x000000120460723c */ /* 0x000fe20000041860 */
[----:B------:R-:W2:Y:S06]  /*12680*/  LDSM.16.MT88.4 R16, [R203+0x5900] ;  /* 0x00590000cb10783b */ /* 0x000eac0000004200 */
[----:B------:R-:W-:Y:S01]  /*12690*/  F2FP.BF16.PACK_AB R4, R170, R167 ;  /* 0x000000a7aa04723e */ /* 0x000fe200000010ff */
[----:B------:R-:W-:Y:S01]  /*126a0*/  FADD.FTZ R167, R167, R156 ;  /* 0x0000009ca7a77221 */ /* 0x000fe20000010000 */
[----:B------:R-:W-:-:S02]  /*126b0*/  F2FP.BF16.PACK_AB R6, R218, R165 ;  /* 0x000000a5da06723e */ /* 0x000fc400000010ff */
[----:B------:R-:W-:Y:S01]  /*126c0*/  F2FP.BF16.PACK_AB R5, R169, R164 ;  /* 0x000000a4a905723e */ /* 0x000fe200000010ff */
[----:B------:R-:W-:Y:S01]  /*126d0*/  FADD.FTZ R170, R170, R167 ;  /* 0x000000a7aaaa7221 */ /* 0x000fe20000010000 */
[----:B------:R-:W-:-:S03]  /*126e0*/  F2FP.BF16.PACK_AB R7, R219, R168 ;  /* 0x000000a8db07723e */ /* 0x000fc600000010ff */
[----:B------:R-:W-:-:S04]  /*126f0*/  FADD.FTZ R165, R165, R170 ;  /* 0x000000aaa5a57221 */ /* 0x000fc80000010000 */
[----:B---3--:R-:W-:Y:S01]  /*12700*/  HMMA.16816.F32.BF16 R128, R4, R12, R128 ;  /* 0x0000000c0480723c */ /* 0x008fe20000041880 */
[----:B------:R-:W-:-:S07]  /*12710*/  FADD.FTZ R218, R218, R165 ;  /* 0x000000a5dada7221 */ /* 0x000fce0000010000 */
        /* <DEDUP_REMOVED lines=9> */
[C---:B---3--:R-:W-:Y:S07]  /*127b0*/  HMMA.16816.F32.BF16 R76, R4.reuse, R12, R76 ;  /* 0x0000000c044c723c */ /* 0x048fee000004184c */
[----:B------:R-:W-:Y:S01]  /*127c0*/  FADD.FTZ R12, R148, R153 ;  /* 0x00000099940c7221 */ /* 0x000fe20000010000 */
[----:B------:R-:W-:Y:S03]  /*127d0*/  HMMA.16816.F32.BF16 R116, R4, R142, R116 ;  /* 0x0000008e0474723c */ /* 0x000fe60000041874 */
[----:B------:R-:W-:-:S04]  /*127e0*/  FADD.FTZ R12, R147, R12 ;  /* 0x0000000c930c7221 */ /* 0x000fc80000010000 */
        /* <DEDUP_REMOVED lines=17> */
[----:B------:R-:W-:-:S05]  /*12900*/  FADD.FTZ R219, R219, R168 ;  /* 0x000000a8dbdb7221 */ /* 0x000fca0000010000 */
[C---:B------:R-:W-:Y:S08]  /*12910*/  HMMA.16816.F32.BF16 R52, R4.reuse, R24, R52 ;  /* 0x000000180434723c */ /* 0x040ff00000041834 */
[C---:B------:R-:W-:Y:S08]  /*12920*/  HMMA.16816.F32.BF16 R56, R4.reuse, R26, R56 ;  /* 0x0000001a0438723c */ /* 0x040ff00000041838 */
[C---:B------:R-:W-:Y:S08]  /*12930*/  HMMA.16816.F32.BF16 R60, R4.reuse, R20, R60 ;  /* 0x00000014043c723c */ /* 0x040ff0000004183c */
[C---:B------:R-:W-:Y:S08]  /*12940*/  HMMA.16816.F32.BF16 R64, R4.reuse, R22, R64 ;  /* 0x000000160440723c */ /* 0x040ff00000041840 */
        /* <DEDUP_REMOVED lines=17> */
.L_x_394:
[----:B------:R-:W-:Y:S02]  /*12a60*/  UISETP.NE.AND UP0, UPT, UR9, 0x1, UPT ;  /* 0x000000010900788c */ /* 0x000fe4000bf05270 */
[----:B------:R-:W-:Y:S02]  /*12a70*/  ULDC.64 UR4, c[0x0][0x330] ;  /* 0x0000cc0000047ab9 */ /* 0x000fe40000000a00 */
[----:B------:R-:W-:-:S07]  /*12a80*/  UIMAD.WIDE.U32 UR16, UR13, UR4, URZ ;  /* 0x000000040d1072a5 */ /* 0x000fce000f8e003f */
[----:B------:R-:W-:Y:S02]  /*12a90*/  @UP0 USHF.R.U32.HI UR13, URZ, UR5, UR17 ;  /* 0x000000053f0d0299 */ /* 0x000fe40008011611 */
.L_x_395:
[----:B------:R-:W-:Y:S02]  /*12aa0*/  ULDC UR4, c[0x0][0x32c] ;  /* 0x0000cb0000047ab9 */ /* 0x000fe40000000800 */
[----:B------:R-:W-:-:S04]  /*12ab0*/  UIMAD UR4, UR13, UR9, UR4 ;  /* 0x000000090d0472a4 */ /* 0x000fc8000f8e0204 */
[----:B------:R-:W-:-:S04]  /*12ac0*/  UISETP.LT.AND UP0, UPT, UR10, UR4, UPT ;  /* 0x000000040a00728c */ /* 0x000fc8000bf01270 */
[----:B------:R-:W-:-:S04]  /*12ad0*/  USEL UR10, UR10, UR4, UP0 ;  /* 0x000000040a0a7287 */ /* 0x000fc80008000000 */
.L_x_393:
[----:B------:R-:W-:-:S04]  /*12ae0*/  USHF.R.S32.HI UR4, URZ, 0x1f, UR10 ;  /* 0x0000001f3f047899 */ /* 0x000fc8000801140a */
[----:B------:R-:W-:-:S04]  /*12af0*/  ULEA.HI UR4, UR4, UR10, URZ, 0x6 ;  /* 0x0000000a04047291 */ /* 0x000fc8000f8f303f */
[----:B------:R-:W-:-:S04]  /*12b00*/  USHF.R.S32.HI UR5, URZ, 0x6, UR4 ;  /* 0x000000063f057899 */ /* 0x000fc80008011404 */
[----:B------:R-:W-:-:S04]  /*12b10*/  UISETP.LT.AND UP0, UPT, UR8, UR5, UPT ;  /* 0x000000050800728c */ /* 0x000fc8000bf01270 */
[----:B------:R-:W-:-:S06]  /*12b20*/  USEL UR5, UR8, UR5, !UP0 ;  /* 0x0000000508057287 */ /* 0x000fcc000c000000 */
[----:B------:R-:W-:-:S13]  /*12b30*/  ISETP.GE.AND P0, PT, R181, UR5, PT ;  /* 0x00000005b5007c0c */ /* 0x000fda000bf06270 */
[----:B------:R-:W-:Y:S05]  /*12b40*/  @!P0 BRA `(.L_x_396) ;  /* 0x0000393000008947 */ /* 0x000fea0003800000 */
[----:B------:R-:W-:Y:S01]  /*12b50*/  PLOP3.LUT P4, PT, PT, PT, UP3, 0x80, 0x0 ;  /* 0x000000000000781c */ /* 0x000fe20003f8f038 */
[----:B------:R-:W-:Y:S01]  /*12b60*/  IMAD.MOV.U32 R2, RZ, RZ, R132 ;  /* 0x000000ffff027224 */ /* 0x000fe200078e0084 */
[----:B------:R-:W-:Y:S01]  /*12b70*/  PLOP3.LUT P0, PT, PT, PT, UP3, 0x80, 0x0 ;  /* 0x000000000000781c */ /* 0x000fe20003f0f038 */
[----:B------:R-:W-:Y:S01]  /*12b80*/  IMAD.MOV.U32 R3, RZ, RZ, R0 ;  /* 0x000000ffff037224 */ /* 0x000fe200078e0000 */
[C---:B------:R-:W-:Y:S01]  /*12b90*/  IADD3 RZ, P6, R208.reuse, 0x40, RZ ;  /* 0x00000040d0ff7810 */ /* 0x040fe20007fde0ff */
[----:B------:R-:W-:Y:S01]  /*12ba0*/  IMAD.MOV.U32 R228, RZ, RZ, R181 ;  /* 0x000000ffffe47224 */ /* 0x000fe200078e00b5 */
[C---:B------:R-:W-:Y:S01]  /*12bb0*/  IADD3 RZ, P5, R208.reuse, 0x80, RZ ;  /* 0x00000080d0ff7810 */ /* 0x040fe20007fbe0ff */
[----:B------:R-:W-:Y:S01]  /*12bc0*/  IMAD.MOV.U32 R222, RZ, RZ, c[0x0][0x208] ;  /* 0x00008200ffde7624 */ /* 0x000fe200078e00ff */
[----:B------:R-:W-:Y:S01]  /*12bd0*/  IADD3 R220, R208, 0x40, RZ ;  /* 0x00000040d0dc7810 */ /* 0x000fe20007ffe0ff */
[--C-:B------:R-:W-:Y:S01]  /*12be0*/  IMAD.X R226, RZ, RZ, R215.reuse, P6 ;  /* 0x000000ffffe27224 */ /* 0x100fe200030e06d7 */
[----:B------:R-:W-:Y:S01]  /*12bf0*/  IADD3 RZ, P6, R210, 0x80, RZ ;  /* 0x00000080d2ff7810 */ /* 0x000fe20007fde0ff */
[----:B------:R-:W-:Y:S01]  /*12c00*/  IMAD.X R225, RZ, RZ, R215, P5 ;  /* 0x000000ffffe17224 */ /* 0x000fe200028e06d7 */
[----:B------:R-:W-:Y:S01]  /*12c10*/  IADD3 R183, R208, 0x80, RZ ;  /* 0x00000080d0b77810 */ /* 0x000fe20007ffe0ff */
[----:B------:R-:W-:Y:S01]  /*12c20*/  @P4 IMAD.HI.U32 R221, R212, c[0x0][0x2c8], RZ ;  /* 0x0000b200d4dd4a27 */ /* 0x000fe200078e00ff */
[C---:B------:R-:W-:Y:S01]  /*12c30*/  IADD3 RZ, P4, R210.reuse, 0x40, RZ ;  /* 0x00000040d2ff7810 */ /* 0x040fe20007f9e0ff */
[----:B------:R-:W-:Y:S01]  /*12c40*/  ULDC UR4, c[0x0][0x324] ;  /* 0x0000c90000047ab9 */ /* 0x000fe20000000800 */
[C---:B------:R-:W-:Y:S01]  /*12c50*/  IADD3 R182, R210.reuse, 0x40, RZ ;  /* 0x00000040d2b67810 */ /* 0x040fe20007ffe0ff */
[----:B------:R-:W-:Y:S01]  /*12c60*/  IMAD.X R223, RZ, RZ, R217, P6 ;  /* 0x000000ffffdf7224 */ /* 0x000fe200030e06d9 */
[----:B------:R-:W-:Y:S01]  /*12c70*/  @P0 SHF.R.U32.HI R221, RZ, c[0x0][0x2cc], R221 ;  /* 0x0000b300ffdd0a19 */ /* 0x000fe200000116dd */
[----:B------:R-:W-:Y:S01]  /*12c80*/  IMAD.X R224, RZ, RZ, R217, P4 ;  /* 0x000000ffffe07224 */ /* 0x000fe200020e06d9 */
[----:B------:R-:W-:Y:S01]  /*12c90*/  IADD3 R180, R210, 0x80, RZ ;  /* 0x00000080d2b47810 */ /* 0x000fe20007ffe0ff */
[----:B------:R-:W-:Y:S01]  /*12ca0*/  IMAD.MOV.U32 R227, RZ, RZ, c[0x0][0x20c] ;  /* 0x00008300ffe37624 */ /* 0x000fe200078e00ff */
[----:B------:R-:W-:-:S02]  /*12cb0*/  ULOP3.LUT UR4, URZ, UR4, URZ, 0x33, !UPT ;  /* 0x000000043f047292 */ /* 0x000fc4000f8e333f */
.L_x_405:
[----:B------:R-:W-:Y:S04]  /*12cc0*/  DEPBAR.LE SB0, 0x0 ;  /* 0x000080000000791a */ /* 0x000fe80000000000 */
[----:B------:R-:W-:Y:S01]  /*12cd0*/  BAR.SYNC.DEFER_BLOCKING 0x0 ;  /* 0x0000000000007b1d */ /* 0x000fe20000010000 */
[C---:B------:R-:W-:Y:S11]  /*12ce0*/  ISETP.LT.AND P6, PT, R228.reuse, UR8, PT ;  /* 0x00000008e4007c0c */ /* 0x040ff6000bfc1270 */
[----:B------:R-:W-:Y:S02]  /*12cf0*/  @!UPT UIADD3 URZ, URZ, URZ, URZ ;  /* 0x0000003f3f3ff290 */ /* 0x000fe4000fffe03f */
[----:B------:R-:W-:Y:S01]  /*12d00*/  @!P6 SHF.R.S32.HI R15, RZ, 0x1f, R228 ;  /* 0x0000001fff0fe819 */ /* 0x000fe200000114e4 */
[----:B------:R-:W-:Y:S04]  /*12d10*/  @!P6 IMAD.WIDE.U32 R8, R228, c[0x0][0x208], RZ ;  /* 0x00008200e408ea25 */ /* 0x000fe800078e00ff */
[----:B------:R-:W-:Y:S02]  /*12d20*/  @!P6 IMAD R15, R15, c[0x0][0x208], RZ ;  /* 0x000082000f0fea24 */ /* 0x000fe400078e02ff */
[----:B------:R-:W-:Y:S02]  /*12d30*/  @!P6 IMAD.SHL.U32 R13, R8, 0x40, RZ ;  /* 0x00000040080de824 */ /* 0x000fe400078e00ff */
[----:B------:R-:W-:Y:S01]  /*12d40*/  @!P6 IMAD R15, R228, c[0x0][0x20c], R15 ;  /* 0x00008300e40fea24 */ /* 0x000fe200078e020f */
[----:B------:R-:W-:Y:S02]  /*12d50*/  LDSM.16.M88.4 R132, [R206+0xc100] ;  /* 0x00c10000ce84783b */ /* 0x000fe40000000200 */
[----:B------:R-:W-:Y:S01]  /*12d60*/  @!P6 IADD3 R19, P0, R13, R183, RZ ;  /* 0x000000b70d13e210 */ /* 0x000fe20007f1e0ff */
[----:B------:R-:W-:Y:S01]  /*12d70*/  @!P6 IMAD.IADD R15, R9, 0x1, R15 ;  /* 0x00000001090fe824 */ /* 0x000fe200078e020f */
[C---:B------:R-:W-:Y:S02]  /*12d80*/  @!P6 IADD3 R9, P5, R13.reuse, R208, RZ ;  /* 0x000000d00d09e210 */ /* 0x040fe40007fbe0ff */
[----:B------:R-:W-:Y:S01]  /*12d90*/  @!P6 IADD3 R11, P4, R13, R220, RZ ;  /* 0x000000dc0d0be210 */ /* 0x000fe20007f9e0ff */
[----:B------:R-:W1:Y:S01]  /*12da0*/  LDSM.16.M88.4 R136, [R205+0x6100] ;  /* 0x00610000cd88783b */ /* 0x000e620000000200 */
[----:B------:R-:W-:Y:S04]  /*12db0*/  @!P6 SHF.L.U64.HI R15, R8, 0x6, R15 ;  /* 0x00000006080fe819 */ /* 0x000fe8000001020f */
[C---:B------:R-:W-:Y:S01]  /*12dc0*/  @!P6 IADD3.X R10, R15.reuse, R225, RZ, P0, !PT ;  /* 0x000000e10f0ae210 */ /* 0x040fe200007fe4ff */
[----:B------:R-:W-:Y:S01]  /*12dd0*/  @!P6 IMAD.X R0, R15, 0x1, R215, P5 ;  /* 0x000000010f00e824 */ /* 0x000fe200028e06d7 */
[----:B------:R-:W2:Y:S01]  /*12de0*/  LDSM.16.M88.4 R140, [R205+0x6900] ;  /* 0x00690000cd8c783b */ /* 0x000ea20000000200 */
[----:B------:R-:W-:Y:S01]  /*12df0*/  @!P6 LEA R16, P5, R9, c[0x0][0x1f8], 0x1 ;  /* 0x00007e000910ea11 */ /* 0x000fe200078a08ff */
[----:B------:R-:W-:Y:S01]  /*12e00*/  @!P6 IMAD.X R8, R15, 0x1, R226, P4 ;  /* 0x000000010f08e824 */ /* 0x000fe200020e06e2 */
[----:B------:R-:W-:Y:S02]  /*12e10*/  @!P6 LEA R24, P0, R19, c[0x0][0x1f8], 0x1 ;  /* 0x00007e001318ea11 */ /* 0x000fe400078008ff */
[----:B------:R-:W-:Y:S02]  /*12e20*/  @!P6 LEA R20, P4, R11, c[0x0][0x1f8], 0x1 ;  /* 0x00007e000b14ea11 */ /* 0x000fe400078808ff */
[----:B------:R-:W3:Y:S01]  /*12e30*/  LDSM.16.M88.4 R144, [R205+0x7100] ;  /* 0x00710000cd90783b */ /* 0x000ee20000000200 */
[----:B------:R-:W-:Y:S02]  /*12e40*/  @!P6 LEA.HI.X R17, R9, c[0x0][0x1fc], R0, 0x1, P5 ;  /* 0x00007f000911ea11 */ /* 0x000fe400028f0c00 */
[----:B------:R-:W-:Y:S02]  /*12e50*/  @!P6 LEA.HI.X R25, R19, c[0x0][0x1fc], R10, 0x1, P0 ;  /* 0x00007f001319ea11 */ /* 0x000fe400000f0c0a */
[C---:B------:R-:W-:Y:S02]  /*12e60*/  @!P6 LEA R13, P0, R222.reuse, R13, 0x5 ;  /* 0x0000000dde0de211 */ /* 0x040fe400078028ff */
[----:B------:R-:W4:Y:S01]  /*12e70*/  LDSM.16.M88.4 R148, [R205+0x7900] ;  /* 0x00790000cd94783b */ /* 0x000f220000000200 */
[----:B------:R-:W-:Y:S02]  /*12e80*/  @!P6 LEA.HI.X R21, R11, c[0x0][0x1fc], R8, 0x1, P4 ;  /* 0x00007f000b15ea11 */ /* 0x000fe400020f0c08 */
[C---:B------:R-:W-:Y:S02]  /*12e90*/  @!P6 IADD3 R9, P5, R13.reuse, R208, RZ ;  /* 0x000000d00d09e210 */ /* 0x040fe40007fbe0ff */
[----:B------:R-:W-:Y:S02]  /*12ea0*/  @!P6 LEA.HI.X R15, R222, R15, R227, 0x5, P0 ;  /* 0x0000000fde0fe211 */ /* 0x000fe400000f2ce3 */
[----:B------:R-:W-:Y:S01]  /*12eb0*/  LDSM.16.M88.4 R152, [R202+0xc100] ;  /* 0x00c10000ca98783b */ /* 0x000fe20000000200 */
[C---:B------:R-:W-:Y:S02]  /*12ec0*/  @!P6 IADD3 R11, P4, R13.reuse, R220, RZ ;  /* 0x000000dc0d0be210 */ /* 0x040fe40007f9e0ff */
[----:B------:R-:W-:Y:S01]  /*12ed0*/  @!P6 IADD3 R13, P0, R13, R183, RZ ;  /* 0x000000b70d0de210 */ /* 0x000fe20007f1e0ff */
[----:B------:R-:W-:Y:S01]  /*12ee0*/  @!P6 IMAD.X R0, R15, 0x1, R215, P5 ;  /* 0x000000010f00e824 */ /* 0x000fe200028e06d7 */
[----:B------:R-:W-:Y:S01]  /*12ef0*/  @!P6 LEA R32, P5, R9, c[0x0][0x1f8], 0x1 ;  /* 0x00007e000920ea11 */ /* 0x000fe200078a08ff */
[----:B------:R-:W-:Y:S01]  /*12f00*/  @!P6 IMAD.X R8, R15, 0x1, R226, P4 ;  /* 0x000000010f08e824 */ /* 0x000fe200020e06e2 */
[----:B------:R-:W5:Y:S01]  /*12f10*/  LDSM.16.M88.4 R156, [R204] ;  /* 0x00000000cc9c783b */ /* 0x000f620000000200 */
[----:B------:R-:W-:Y:S01]  /*12f20*/  @!P6 LEA R232, P4, R11, c[0x0][0x1f8], 0x1 ;  /* 0x00007e000be8ea11 */ /* 0x000fe200078808ff */
[----:B------:R-:W-:Y:S01]  /*12f30*/  @!P6 IMAD.X R10, R15, 0x1, R225, P0 ;  /* 0x000000010f0ae824 */ /* 0x000fe200000e06e1 */
[----:B------:R-:W-:Y:S01]  /*12f40*/  @!P6 LEA R230, P0, R13, c[0x0][0x1f8], 0x1 ;  /* 0x00007e000de6ea11 */ /* 0x000fe200078008ff */
[C---:B-1----:R-:W-:Y:S03]  /*12f50*/  HMMA.16816.F32.BF16 R4, R132.reuse, R136, RZ ;  /* 0x000000888404723c */ /* 0x042fe600000418ff */
[----:B------:R-:W1:Y:S01]  /*12f60*/  LDSM.16.M88.4 R160, [R195] ;  /* 0x00000000c3a0783b */ /* 0x000e620000000200 */
[----:B------:R-:W-:Y:S02]  /*12f70*/  @!P6 LEA.HI.X R33, R9, c[0x0][0x1fc], R0, 0x1, P5 ;  /* 0x00007f000921ea11 */ /* 0x000fe400028f0c00 */
[----:B------:R-:W-:Y:S02]  /*12f80*/  @!P6 LEA.HI.X R233, R11, c[0x0][0x1fc], R8, 0x1, P4 ;  /* 0x00007f000be9ea11 */ /* 0x000fe400020f0c08 */
[----:B------:R-:W-:Y:S02]  /*12f90*/  @!P6 LEA.HI.X R231, R13, c[0x0][0x1fc], R10, 0x1, P0 ;  /* 0x00007f000de7ea11 */ /* 0x000fe400000f0c0a */
[C---:B------:R-:W-:Y:S01]  /*12fa0*/  HMMA.16816.F32.BF16 R8, R132.reuse, R138, RZ ;  /* 0x0000008a8408723c */ /* 0x040fe200000418ff */
[----:B------:R-:W1:Y:S07]  /*12fb0*/  LDSM.16.M88.4 R164, [R194] ;  /* 0x00000000c2a4783b */ /* 0x000e6e0000000200 */
[C---:B--2---:R-:W-:Y:S01]  /*12fc0*/  HMMA.16816.F32.BF16 R12, R132.reuse, R140, RZ ;  /* 0x0000008c840c723c */ /* 0x044fe200000418ff */
[----:B------:R-:W2:Y:S07]  /*12fd0*/  LDSM.16.M88.4 R168, [R193] ;  /* 0x00000000c1a8783b */ /* 0x000eae0000000200 */
[----:B------:R-:W-:Y:S01]  /*12fe0*/  @!PT LDS RZ, [RZ] ;  /* 0x00000000fffff984 */ /* 0x000fe20000000800 */
[----:B------:R-:W-:Y:S01]  /*12ff0*/  @!PT LDS RZ, [RZ] ;  /* 0x00000000fffff984 */ /* 0x000fe20000000800 */
[----:B------:R-:W-:Y:S01]  /*13000*/  @!PT LDS RZ, [RZ] ;  /* 0x00000000fffff984 */ /* 0x000fe20000000800 */
[----:B------:R1:W-:Y:S07]  /*13010*/  @!P6 LDGSTS.E.BYPASS.LTC128B.128 [R207+0x100], [R16.64], !P3 ;  /* 0x0010000010cfefae */ /* 0x0003ee000d901d5c */
[----:B------:R3:W-:Y:S07]  /*13020*/  @!P6 LDGSTS.E.BYPASS.LTC128B.128 [R207+0x2100], [R20.64], !P2 ;  /* 0x0210000014cfefae */ /* 0x0007ee000d101d5c */
[----:B------:R2:W-:Y:S07]  /*13030*/  @!P6 LDGSTS.E.BYPASS.LTC128B.128 [R207+0x4100], [R24.64], !P1 ;  /* 0x0410000018cfefae */ /* 0x0005ee000c901d5c */
[----:B------:R4:W-:Y:S01]  /*13040*/  @!P6 LDGSTS.E.BYPASS.LTC128B.128 [R207+0x1100], [R32.64], !P3 ;  /* 0x0110000020cfefae */ /* 0x0009e2000d901d5c */
[C---:B-1----:R-:W-:Y:S06]  /*13050*/  HMMA.16816.F32.BF16 R16, R132.reuse, R142, RZ ;  /* 0x0000008e8410723c */ /* 0x042fec00000418ff */
[----:B------:R1:W-:Y:S02]  /*13060*/  @!P6 LDGSTS.E.BYPASS.LTC128B.128 [R207+0x3100], [R232.64], !P2 ;  /* 0x03100000e8cfefae */ /* 0x0003e4000d101d5c */
[C---:B---3--:R-:W-:Y:S05]  /*13070*/  HMMA.16816.F32.BF16 R20, R132.reuse, R144, RZ ;  /* 0x000000908414723c */ /* 0x048fea00000418ff */
[----:B------:R3:W-:Y:S01]  /*13080*/  @!P6 LDGSTS.E.BYPASS.LTC128B.128 [R207+0x5100], [R230.64], !P1 ;  /* 0x05100000e6cfefae */ /* 0x0007e2000c901d5c */
[----:B------:R-:W-:Y:S02]  /*13090*/  ISETP.GT.AND P6, PT, R228, UR8, PT ;  /* 0x00000008e4007c0c */ /* 0x000fe4000bfc4270 */
[C---:B--2---:R-:W-:Y:S04]  /*130a0*/  HMMA.16816.F32.BF16 R24, R132.reuse, R146, RZ ;  /* 0x000000928418723c */ /* 0x044fe800000418ff */
[----:B------:R-:W-:Y:S04]  /*130b0*/  LDSM.16.M88.4 R172, [R201+0xc100] ;  /* 0x00c10000c9ac783b */ /* 0x000fe80000000200 */
[C---:B----4-:R-:W-:Y:S03]  /*130c0*/  HMMA.16816.F32.BF16 R28, R132.reuse, R148, RZ ;  /* 0x00000094841c723c */ /* 0x050fe600000418ff */
[----:B------:R-:W0:Y:S05]  /*130d0*/  LDGDEPBAR ;  /* 0x00000000000079af */ /* 0x000e2a0000000000 */
[----:B------:R-:W-:Y:S02]  /*130e0*/  HMMA.16816.F32.BF16 R32, R132, R150, RZ ;  /* 0x000000968420723c */ /* 0x000fe400000418ff */
[----:B------:R-:W2:Y:S06]  /*130f0*/  LDSM.16.M88.4 R176, [R200+0x6100] ;  /* 0x00610000c8b0783b */ /* 0x000eac0000000200 */
[C---:B-----5:R-:W-:Y:S01]  /*13100*/  HMMA.16816.F32.BF16 R4, R152.reuse, R156, R4 ;  /* 0x0000009c9804723c */ /* 0x060fe20000041804 */
[----:B------:R-:W4:Y:S07]  /*13110*/  LDSM.16.M88.4 R132, [R200+0x6900] ;  /* 0x00690000c884783b */ /* 0x000f2e0000000200 */
[C---:B------:R-:W-:Y:S01]  /*13120*/  HMMA.16816.F32.BF16 R8, R152.reuse, R158, R8 ;  /* 0x0000009e9808723c */ /* 0x040fe20000041808 */
[----:B------:R-:W5:Y:S07]  /*13130*/  LDSM.16.M88.4 R136, [R200+0x7100] ;  /* 0x00710000c888783b */ /* 0x000f6e0000000200 */
[C---:B------:R-:W-:Y:S01]  /*13140*/  HMMA.16816.F32.BF16 R12, R152.reuse, R160, R12 ;  /* 0x000000a0980c723c */ /* 0x040fe2000004180c */
[----:B------:R-:W1:Y:S07]  /*13150*/  LDSM.16.M88.4 R140, [R200+0x7900] ;  /* 0x00790000c88c783b */ /* 0x000e6e0000000200 */
[C---:B------:R-:W-:Y:S01]  /*13160*/  HMMA.16816.F32.BF16 R16, R152.reuse, R162, R16 ;  /* 0x000000a29810723c */ /* 0x040fe20000041810 */
[----:B------:R-:W-:Y:S07]  /*13170*/  LDSM.16.M88.4 R144, [R199+0xc100] ;  /* 0x00c10000c790783b */ /* 0x000fee0000000200 */
[C---:B------:R-:W-:Y:S01]  /*13180*/  HMMA.16816.F32.BF16 R20, R152.reuse, R164, R20 ;  /* 0x000000a49814723c */ /* 0x040fe20000041814 */
[----:B------:R-:W1:Y:S07]  /*13190*/  LDSM.16.M88.4 R148, [R192] ;  /* 0x00000000c094783b */ /* 0x000e6e0000000200 */
[C---:B------:R-:W-:Y:S01]  /*131a0*/  HMMA.16816.F32.BF16 R24, R152.reuse, R166, R24 ;  /* 0x000000a69818723c */ /* 0x040fe20000041818 */
[----:B------:R-:W-:Y:S07]  /*131b0*/  LDSM.16.M88.4 R156, [R192+0x1000] ;  /* 0x00100000c09c783b */ /* 0x000fee0000000200 */
[C---:B------:R-:W-:Y:S01]  /*131c0*/  HMMA.16816.F32.BF16 R28, R152.reuse, R168, R28 ;  /* 0x000000a8981c723c */ /* 0x040fe2000004181c */
[----:B------:R-:W-:Y:S07]  /*131d0*/  LDSM.16.M88.4 R160, [R192+0x1800] ;  /* 0x00180000c0a0783b */ /* 0x000fee0000000200 */
[----:B------:R-:W-:Y:S01]  /*131e0*/  HMMA.16816.F32.BF16 R32, R152, R170, R32 ;  /* 0x000000aa9820723c */ /* 0x000fe20000041820 */
[----:B------:R-:W1:Y:S07]  /*131f0*/  LDSM.16.M88.4 R152, [R192+0x800] ;  /* 0x00080000c098783b */ /* 0x000e6e0000000200 */
[C---:B--2---:R-:W-:Y:S01]  /*13200*/  HMMA.16816.F32.BF16 R4, R172.reuse, R176, R4 ;  /* 0x000000b0ac04723c */ /* 0x044fe20000041804 */
[----:B------:R-:W-:Y:S07]  /*13210*/  LDSM.16.M88.4 R164, [R206+0x10100] ;  /* 0x01010000cea4783b */ /* 0x000fee0000000200 */
[C---:B------:R-:W-:Y:S01]  /*13220*/  HMMA.16816.F32.BF16 R8, R172.reuse, R178, R8 ;  /* 0x000000b2ac08723c */ /* 0x040fe20000041808 */
[----:B------:R-:W2:Y:S07]  /*13230*/  LDSM.16.M88.4 R168, [R205+0x8100] ;  /* 0x00810000cda8783b */ /* 0x000eae0000000200 */
[C---:B----4-:R-:W-:Y:S01]  /*13240*/  HMMA.16816.F32.BF16 R12, R172.reuse, R132, R12 ;  /* 0x00000084ac0c723c */ /* 0x050fe2000004180c */
[----:B------:R-:W-:Y:S07]  /*13250*/  LDSM.16.M88.4 R176, [R191] ;  /* 0x00000000bfb0783b */ /* 0x000fee0000000200 */
[C---:B------:R-:W-:Y:S01]  /*13260*/  HMMA.16816.F32.BF16 R16, R172.reuse, R134, R16 ;  /* 0x00000086ac10723c */ /* 0x040fe20000041810 */
[----:B------:R-:W4:Y:S07]  /*13270*/  LDSM.16.M88.4 R132, [R205+0x8900] ;  /* 0x00890000cd84783b */ /* 0x000f2e0000000200 */
[C---:B-----5:R-:W-:Y:S08]  /*13280*/  HMMA.16816.F32.BF16 R20, R172.reuse, R136, R20 ;  /* 0x00000088ac14723c */ /* 0x060ff00000041814 */
[C---:B------:R-:W-:Y:S01]  /*13290*/  HMMA.16816.F32.BF16 R24, R172.reuse, R138, R24 ;  /* 0x0000008aac18723c */ /* 0x040fe20000041818 */
[----:B------:R-:W5:Y:S07]  /*132a0*/  LDSM.16.M88.4 R136, [R205+0x9100] ;  /* 0x00910000cd88783b */ /* 0x000f6e0000000200 */
[C---:B-1----:R-:W-:Y:S08]  /*132b0*/  HMMA.16816.F32.BF16 R28, R172.reuse, R140, R28 ;  /* 0x0000008cac1c723c */ /* 0x042ff0000004181c */
[----:B------:R-:W-:Y:S01]  /*132c0*/  HMMA.16816.F32.BF16 R32, R172, R142, R32 ;  /* 0x0000008eac20723c */ /* 0x000fe20000041820 */
[----:B------:R-:W1:Y:S07]  /*132d0*/  LDSM.16.M88.4 R140, [R205+0x9900] ;  /* 0x00990000cd8c783b */ /* 0x000e6e0000000200 */
[C---:B------:R-:W-:Y:S01]  /*132e0*/  HMMA.16816.F32.BF16 R4, R144.reuse, R148, R4 ;  /* 0x000000949004723c */ /* 0x040fe20000041804 */
[----:B------:R-:W1:Y:S07]  /*132f0*/  LDSM.16.M88.4 R172, [R202+0x10100] ;  /* 0x01010000caac783b */ /* 0x000e6e0000000200 */
        /* <DEDUP_REMOVED lines=10> */
[----:B------:R-:W1:Y:S07]  /*133a0*/  LDSM.16.M88.4 R144, [R190] ;  /* 0x00000000be90783b */ /* 0x000e6e0000000200 */
[C---:B--2---:R-:W-:Y:S01]  /*133b0*/  HMMA.16816.F32.BF16 R4, R164.reuse, R168, R4 ;  /* 0x000000a8a404723c */ /* 0x044fe20000041804 */
[----:B------:R-:W2:Y:S07]  /*133c0*/  LDSM.16.M88.4 R160, [R200+0x8100] ;  /* 0x00810000c8a0783b */ /* 0x000eae0000000200 */
[C---:B------:R-:W-:Y:S01]  /*133d0*/  HMMA.16816.F32.BF16 R8, R164.reuse, R170, R8 ;  /* 0x000000aaa408723c */ /* 0x040fe20000041808 */
[----:B------:R-:W-:Y:S07]  /*133e0*/  LDSM.16.M88.4 R168, [R192+0x2000] ;  /* 0x00200000c0a8783b */ /* 0x000fee0000000200 */
[C---:B----4-:R-:W-:Y:S08]  /*133f0*/  HMMA.16816.F32.BF16 R12, R164.reuse, R132, R12 ;  /* 0x00000084a40c723c */ /* 0x050ff0000004180c */
        /* <DEDUP_REMOVED lines=11> */
[----:B------:R-:W-:Y:S07]  /*134b0*/  LDSM.16.M88.4 R176, [R205+0xa100] ;  /* 0x00a10000cdb0783b */ /* 0x000fee0000000200 */
[C---:B------:R-:W-:Y:S08]  /*134c0*/  HMMA.16816.F32.BF16 R12, R172.reuse, R144, R12 ;  /* 0x00000090ac0c723c */ /* 0x040ff0000004180c */
        /* <DEDUP_REMOVED lines=8> */
[C---:B--2---:R-:W-:Y:S01]  /*13550*/  HMMA.16816.F32.BF16 R4, R156.reuse, R160, R4 ;  /* 0x000000a09c04723c */ /* 0x044fe20000041804 */
[----:B------:R-:W2:Y:S07]  /*13560*/  LDSM.16.M88.4 R172, [R206+0x14100] ;  /* 0x01410000ceac783b */ /* 0x000eae0000000200 */
[C---:B------:R-:W-:Y:S01]  /*13570*/  HMMA.16816.F32.BF16 R8, R156.reuse, R162, R8 ;  /* 0x000000a29c08723c */ /* 0x040fe20000041808 */
[----:B------:R-:W-:Y:S07]  /*13580*/  LDSM.16.M88.4 R160, [R187] ;  /* 0x00000000bba0783b */ /* 0x000fee0000000200 */
        /* <DEDUP_REMOVED lines=37> */
[C---:B------:R-:W-:Y:S08]  /*137e0*/  HMMA.16816.F32.BF16 R8, R156.reuse, R162, R8 ;  /* 0x000000a29c08723c */ /* 0x040ff00000041808 */
[C---:B------:R-:W-:Y:S08]  /*137f0*/  HMMA.16816.F32.BF16 R12, R156.reuse, R144, R12 ;  /* 0x000000909c0c723c */ /* 0x040ff0000004180c */
[C---:B------:R-:W-:Y:S08]  /*13800*/  HMMA.16816.F32.BF16 R16, R156.reuse, R146, R16 ;  /* 0x000000929c10723c */ /* 0x040ff00000041810 */
[C---:B------:R-:W-:Y:S08]  /*13810*/  HMMA.16816.F32.BF16 R20, R156.reuse, R148, R20 ;  /* 0x000000949c14723c */ /* 0x040ff00000041814 */
[C---:B------:R-:W-:Y:S08]  /*13820*/  HMMA.16816.F32.BF16 R24, R156.reuse, R150, R24 ;  /* 0x000000969c18723c */ /* 0x040ff00000041818 */
[C---:B------:R-:W-:Y:S08]  /*13830*/  HMMA.16816.F32.BF16 R28, R156.reuse, R152, R28 ;  /* 0x000000989c1c723c */ /* 0x040ff0000004181c */
[----:B------:R-:W-:Y:S08]  /*13840*/  HMMA.16816.F32.BF16 R32, R156, R154, R32 ;  /* 0x0000009a9c20723c */ /* 0x000ff00000041820 */
[C---:B--2---:R-:W-:Y:S08]  /*13850*/  HMMA.16816.F32.BF16 R4, R164.reuse, R168, R4 ;  /* 0x000000a8a404723c */ /* 0x044ff00000041804 */
[C---:B------:R-:W-:Y:S08]  /*13860*/  HMMA.16816.F32.BF16 R8, R164.reuse, R170, R8 ;  /* 0x000000aaa408723c */ /* 0x040ff00000041808 */
[C---:B----4-:R-:W-:Y:S08]  /*13870*/  HMMA.16816.F32.BF16 R12, R164.reuse, R132, R12 ;  /* 0x00000084a40c723c */ /* 0x050ff0000004180c */
[C---:B------:R-:W-:Y:S01]  /*13880*/  HMMA.16816.F32.BF16 R16, R164.reuse, R134, R16 ;  /* 0x00000086a410723c */ /* 0x040fe20000041810 */
[----:B------:R-:W2:Y:S07]  /*13890*/  LDSM.16.M88.4 R132, [R192+0x4800] ;  /* 0x00480000c084783b */ /* 0x000eae0000000200 */
[C---:B-----5:R-:W-:Y:S08]  /*138a0*/  HMMA.16816.F32.BF16 R20, R164.reuse, R136, R20 ;  /* 0x00000088a414723c */ /* 0x060ff00000041814 */
[C---:B------:R-:W-:Y:S01]  /*138b0*/  HMMA.16816.F32.BF16 R24, R164.reuse, R138, R24 ;  /* 0x0000008aa418723c */ /* 0x040fe20000041818 */
[----:B------:R-:W4:Y:S07]  /*138c0*/  LDSM.16.M88.4 R136, [R192+0x5000] ;  /* 0x00500000c088783b */ /* 0x000f2e0000000200 */
[C---:B-1----:R-:W-:Y:S08]  /*138d0*/  HMMA.16816.F32.BF16 R28, R164.reuse, R140, R28 ;  /* 0x0000008ca41c723c */ /* 0x042ff0000004181c */
[----:B------:R-:W-:Y:S08]  /*138e0*/  HMMA.16816.F32.BF16 R32, R164, R142, R32 ;  /* 0x0000008ea420723c */ /* 0x000ff00000041820 */
[C---:B------:R-:W-:Y:S08]  /*138f0*/  HMMA.16816.F32.BF16 R4, R172.reuse, R176, R4 ;  /* 0x000000b0ac04723c */ /* 0x040ff00000041804 */
[C---:B------:R-:W-:Y:S08]  /*13900*/  HMMA.16816.F32.BF16 R8, R172.reuse, R178, R8 ;  /* 0x000000b2ac08723c */ /* 0x040ff00000041808 */
[C---:B--2---:R-:W-:Y:S08]  /*13910*/  HMMA.16816.F32.BF16 R12, R172.reuse, R132, R12 ;  /* 0x00000084ac0c723c */ /* 0x044ff0000004180c */
[C---:B------:R-:W-:Y:S04]  /*13920*/  HMMA.16816.F32.BF16 R16, R172.reuse, R134, R16 ;  /* 0x00000086ac10723c */ /* 0x040fe80000041810 */
[----:B------:R-:W-:Y:S02]  /*13930*/  FMUL.FTZ R178, R4, c[0x0][0x320] ;  /* 0x0000c80004b27a20 */ /* 0x000fe40000410000 */
[----:B------:R-:W-:Y:S02]  /*13940*/  FMUL.FTZ R181, R5, c[0x0][0x320] ;  /* 0x0000c80005b57a20 */ /* 0x000fe40000410000 */
[----:B------:R-:W-:Y:S01]  /*13950*/  FMUL.FTZ R9, R9, c[0x0][0x320] ;  /* 0x0000c80009097a20 */ /* 0x000fe20000410000 */
[C---:B----4-:R-:W-:Y:S01]  /*13960*/  HMMA.16816.F32.BF16 R20, R172.reuse, R136, R20 ;  /* 0x00000088ac14723c */ /* 0x050fe20000041814 */
[----:B------:R-:W1:Y:S02]  /*13970*/  MUFU.TANH R178, R178 ;  /* 0x000000b200b27308 */ /* 0x000e640000002400 */
[----:B------:R-:W-:Y:S02]  /*13980*/  FMUL.FTZ R10, R10, c[0x0][0x320] ;  /* 0x0000c8000a0a7a20 */ /* 0x000fe40000410000 */
[----:B------:R-:W-:Y:S02]  /*13990*/  FMUL.FTZ R11, R11, c[0x0][0x320] ;  /* 0x0000c8000b0b7a20 */ /* 0x000fe40000410000 */
[----:B------:R-:W-:Y:S01]  /*139a0*/  FMUL.FTZ R229, R8, c[0x0][0x320] ;  /* 0x0000c80008e57a20 */ /* 0x000fe20000410000 */
[C---:B------:R-:W-:Y:S03]  /*139b0*/  HMMA.16816.F32.BF16 R24, R172.reuse, R138, R24 ;  /* 0x0000008aac18723c */ /* 0x040fe60000041818 */
[----:B---3--:R-:W2:Y:S01]  /*139c0*/  MUFU.TANH R230, R9 ;  /* 0x0000000900e67308 */ /* 0x008ea20000002400 */
[----:B------:R-:W-:Y:S02]  /*139d0*/  FMUL.FTZ R232, R12, c[0x0][0x320] ;  /* 0x0000c8000ce87a20 */ /* 0x000fe40000410000 */
[----:B------:R-:W-:Y:S02]  /*139e0*/  FMUL.FTZ R12, R15, c[0x0][0x320] ;  /* 0x0000c8000f0c7a20 */ /* 0x000fe40000410000 */
[----:B------:R-:W-:Y:S04]  /*139f0*/  FMUL.FTZ R17, R17, c[0x0][0x320] ;  /* 0x0000c80011117a20 */ /* 0x000fe80000410000 */
[----:B------:R-:W-:Y:S01]  /*13a00*/  FMUL.FTZ R15, R18, c[0x0][0x320] ;  /* 0x0000c800120f7a20 */ /* 0x000fe20000410000 */
[----:B------:R-:W3:Y:S01]  /*13a10*/  MUFU.TANH R177, R10 ;  /* 0x0000000a00b17308 */ /* 0x000ee20000002400 */
[----:B------:R-:W-:Y:S02]  /*13a20*/  FMUL.FTZ R231, R13, c[0x0][0x320] ;  /* 0x0000c8000de77a20 */ /* 0x000fe40000410000 */
[----:B------:R-:W-:Y:S02]  /*13a30*/  FMUL.FTZ R18, R22, c[0x0][0x320] ;  /* 0x0000c80016127a20 */ /* 0x000fe40000410000 */
[----:B------:R-:W-:Y:S02]  /*13a40*/  FMUL.FTZ R13, R14, c[0x0][0x320] ;  /* 0x0000c8000e0d7a20 */ /* 0x000fe40000410000 */
[----:B------:R-:W-:Y:S02]  /*13a50*/  FMUL.FTZ R14, R19, c[0x0][0x320] ;  /* 0x0000c800130e7a20 */ /* 0x000fe40000410000 */
[----:B------:R-:W-:Y:S01]  /*13a60*/  FMUL.FTZ R19, R21, c[0x0][0x320] ;  /* 0x0000c80015137a20 */ /* 0x000fe20000410000 */
[----:B------:R4:W1:Y:S01]  /*13a70*/  MUFU.TANH R179, R11 ;  /* 0x0000000b00b37308 */ /* 0x0008620000002400 */
[----:B------:R-:W-:Y:S01]  /*13a80*/  FMUL.FTZ R22, R24, c[0x0][0x320] ;  /* 0x0000c80018167a20 */ /* 0x000fe20000410000 */
[----:B------:R-:W-:Y:S01]  /*13a90*/  @P6 IADD3 R24, R228, -0x1, RZ ;  /* 0xffffffffe4186810 */ /* 0x000fe20007ffe0ff */
[----:B------:R-:W-:Y:S02]  /*13aa0*/  FMUL.FTZ R21, R25, c[0x0][0x320] ;  /* 0x0000c80019157a20 */ /* 0x000fe40000410000 */
[----:B------:R-:W-:Y:S02]  /*13ab0*/  FMUL.FTZ R234, R20, c[0x0][0x320] ;  /* 0x0000c80014ea7a20 */ /* 0x000fe40000410000 */
[----:B------:R-:W-:Y:S02]  /*13ac0*/  FMUL.FTZ R0, R6, c[0x0][0x320] ;  /* 0x0000c80006007a20 */ /* 0x000fe40000410000 */
[----:B------:R-:W-:Y:S01]  /*13ad0*/  FMUL.FTZ R176, R7, c[0x0][0x320] ;  /* 0x0000c80007b07a20 */ /* 0x000fe20000410000 */
[----:B------:R5:W1:Y:S01]  /*13ae0*/  MUFU.TANH R233, R17 ;  /* 0x0000001100e97308 */ /* 0x000a620000002400 */
[----:B------:R-:W-:Y:S09]  /*13af0*/  FMUL.FTZ R235, R16, c[0x0][0x320] ;  /* 0x0000c80010eb7a20 */ /* 0x000ff20000410000 */
[----:B------:R1:W1:Y:S01]  /*13b00*/  MUFU.TANH R20, R234 ;  /* 0x000000ea00147308 */ /* 0x0002620000002400 */
[----:B----4-:R-:W4:Y:S01]  /*13b10*/  LDSM.16.M88.4 R8, [R192+0x5800] ;  /* 0x00580000c008783b */ /* 0x010f220000000200 */
[----:B------:R-:W-:Y:S08]  /*13b20*/  DEPBAR.LE SB0, 0x0 ;  /* 0x000080000000791a */ /* 0x000ff00000000000 */
[----:B------:R-:W2:Y:S01]  /*13b30*/  MUFU.TANH R181, R181 ;  /* 0x000000b500b57308 */ /* 0x000ea20000002400 */
[----:B------:R-:W-:Y:S01]  /*13b40*/  BAR.SYNC.DEFER_BLOCKING 0x0 ;  /* 0x0000000000007b1d */ /* 0x000fe20000010000 */
[----:B-----5:R-:W-:Y:S01]  /*13b50*/  FMUL.FTZ R17, R23, c[0x0][0x320] ;  /* 0x0000c80017117a20 */ /* 0x020fe20000410000 */
[----:B------:R-:W-:Y:S07]  /*13b60*/  @P6 SHF.R.S32.HI R23, RZ, 0x1f, R24 ;  /* 0x0000001fff176819 */ /* 0x000fee0000011418 */
[----:B------:R-:W2:Y:S01]  /*13b70*/  MUFU.TANH R0, R0 ;  /* 0x0000000000007308 */ /* 0x000ea20000002400 */
[----:B------:R-:W-:Y:S01]  /*13b80*/  @P6 IMAD R23, R23, c[0x0][0x1e0], RZ ;  /* 0x0000780017176a24 */ /* 0x000fe200078e02ff */
[----:B-1----:R-:W-:Y:S03]  /*13b90*/  MOV R234, R212 ;  /* 0x000000d400ea7202 */ /* 0x002fe60000000f00 */
[----:B------:R-:W-:Y:S05]  /*13ba0*/  @P6 IMAD R23, R24, c[0x0][0x1e4], R23 ;  /* 0x0000790018176a24 */ /* 0x000fea00078e0217 */
[----:B------:R-:W1:Y:S10]  /*13bb0*/  MUFU.TANH R176, R176 ;  /* 0x000000b000b07308 */ /* 0x000e740000002400 */
[----:B------:R-:W1:Y:S01]  /*13bc0*/  MUFU.TANH R229, R229 ;  /* 0x000000e500e57308 */ /* 0x000e620000002400 */
[C---:B----4-:R-:W-:Y:S09]  /*13bd0*/  HMMA.16816.F32.BF16 R28, R172.reuse, R8, R28 ;  /* 0x00000008ac1c723c */ /* 0x050ff2000004181c */
[----:B------:R-:W4:Y:S03]  /*13be0*/  MUFU.TANH R232, R232 ;  /* 0x000000e800e87308 */ /* 0x000f260000002400 */
[----:B------:R-:W-:Y:S01]  /*13bf0*/  FMUL.FTZ R9, R26, c[0x0][0x320] ;  /* 0x0000c8001a097a20 */ /* 0x000fe20000410000 */
[----:B------:R-:W-:Y:S03]  /*13c00*/  HMMA.16816.F32.BF16 R32, R172, R10, R32 ;  /* 0x0000000aac20723c */ /* 0x000fe60000041820 */
[----:B------:R-:W-:Y:S02]  /*13c10*/  FMUL.FTZ R8, R27, c[0x0][0x320] ;  /* 0x0000c8001b087a20 */ /* 0x000fe40000410000 */
[----:B------:R-:W-:Y:S01]  /*13c20*/  @P6 IMAD.WIDE.U32 R26, R24, c[0x0][0x1e0], RZ ;  /* 0x00007800181a6a25 */ /* 0x000fe200078e00ff */
[----:B------:R-:W1:Y:S06]  /*13c30*/  MUFU.TANH R231, R231 ;  /* 0x000000e700e77308 */ /* 0x000e6c0000002400 */
[C---:B------:R-:W-:Y:S01]  /*13c40*/  @P6 SHF.L.U32 R25, R26.reuse, 0x6, RZ ;  /* 0x000000061a196819 */ /* 0x040fe200000006ff */
[----:B------:R-:W-:Y:S03]  /*13c50*/  @P6 IMAD.IADD R23, R27, 0x1, R23 ;  /* 0x000000011b176824 */ /* 0x000fe600078e0217 */
[----:B------:R-:W-:Y:S01]  /*13c60*/  @P6 IADD3 R24, P4, R25, R210, RZ ;  /* 0x000000d219186210 */ /* 0x000fe20007f9e0ff */
[----:B------:R-:W-:Y:S01]  /*13c70*/  FMUL.FTZ R27, R29, c[0x0][0x320] ;  /* 0x0000c8001d1b7a20 */ /* 0x000fe20000410000 */
[----:B------:R-:W1:Y:S01]  /*13c80*/  MUFU.TANH R13, R13 ;  /* 0x0000000d000d7308 */ /* 0x000e620000002400 */
[----:B------:R-:W-:Y:S01]  /*13c90*/  @P6 SHF.L.U64.HI R23, R26, 0x6, R23 ;  /* 0x000000061a176819 */ /* 0x000fe20000010217 */
[----:B------:R-:W-:Y:S01]  /*13ca0*/  FMUL.FTZ R31, R31, c[0x0][0x320] ;  /* 0x0000c8001f1f7a20 */ /* 0x000fe20000410000 */
[----:B------:R-:W-:Y:S01]  /*13cb0*/  @P6 LEA R236, P0, R24, c[0x0][0x1c8], 0x1 ;  /* 0x0000720018ec6a11 */ /* 0x000fe200078008ff */
[----:B------:R-:W-:Y:S02]  /*13cc0*/  FMUL.FTZ R28, R28, c[0x0][0x320] ;  /* 0x0000c8001c1c7a20 */ /* 0x000fe40000410000 */
[----:B------:R-:W-:Y:S01]  /*13cd0*/  @P6 IMAD.X R29, R23, 0x1, R217, P4 ;  /* 0x00000001171d6824 */ /* 0x000fe200020e06d9 */
[----:B------:R-:W-:Y:S01]  /*13ce0*/  @P6 IADD3 R26, P4, R25, R182, RZ ;  /* 0x000000b6191a6210 */ /* 0x000fe20007f9e0ff */
[----:B------:R-:W-:Y:S02]  /*13cf0*/  FMUL.FTZ R32, R32, c[0x0][0x320] ;  /* 0x0000c80020207a20 */ /* 0x000fe40000410000 */
[----:B------:R-:W1:Y:S01]  /*13d00*/  MUFU.TANH R12, R12 ;  /* 0x0000000c000c7308 */ /* 0x000e620000002400 */
[----:B------:R-:W-:Y:S01]  /*13d10*/  @P6 LEA.HI.X R237, R24, c[0x0][0x1cc], R29, 0x1, P0 ;  /* 0x0000730018ed6a11 */ /* 0x000fe200000f0c1d */
[--C-:B------:R-:W-:Y:S01]  /*13d20*/  @P6 IMAD.X R29, R23, 0x1, R224.reuse, P4 ;  /* 0x00000001171d6824 */ /* 0x100fe200020e06e0 */
[----:B------:R-:W-:Y:S01]  /*13d30*/  @P6 LEA R238, P5, R26, c[0x0][0x1c8], 0x1 ;  /* 0x000072001aee6a11 */ /* 0x000fe200078a08ff */
[----:B------:R-:W-:Y:S01]  /*13d40*/  FMUL.FTZ R24, R30, c[0x0][0x320] ;  /* 0x0000c8001e187a20 */ /* 0x000fe20000410000 */
[----:B------:R-:W-:Y:S01]  /*13d50*/  @P6 IADD3 R10, P0, R25, R180, RZ ;  /* 0x000000b4190a6210 */ /* 0x000fe20007f1e0ff */
[----:B------:R-:W-:Y:S01]  /*13d60*/  @!PT LDS RZ, [RZ] ;  /* 0x00000000fffff984 */ /* 0x000fe20000000800 */
[----:B------:R-:W-:Y:S01]  /*13d70*/  @!PT LDS RZ, [RZ] ;  /* 0x00000000fffff984 */ /* 0x000fe20000000800 */
[----:B------:R-:W-:Y:S01]  /*13d80*/  @!PT LDS RZ, [RZ] ;  /* 0x00000000fffff984 */ /* 0x000fe20000000800 */
[----:B------:R1:W-:Y:S01]  /*13d90*/  @P6 LDGSTS.E.BYPASS.LTC128B.128 [R207+0x6100], [R236.64], !P3 ;  /* 0x06100000eccf6fae */ /* 0x0003e2000d901d5c */
[----:B------:R-:W-:Y:S02]  /*13da0*/  @P6 LEA.HI.X R239, R26, c[0x0][0x1cc], R29, 0x1, P5 ;  /* 0x000073001aef6a11 */ /* 0x000fe400028f0c1d */
[C---:B------:R-:W-:Y:S01]  /*13db0*/  @P6 LEA R240, P4, R10.reuse, c[0x0][0x1c8], 0x1 ;  /* 0x000072000af06a11 */ /* 0x040fe200078808ff */
[----:B------:R-:W1:Y:S01]  /*13dc0*/  MUFU.TANH R16, R235 ;  /* 0x000000eb00107308 */ /* 0x000e620000002400 */
[----:B------:R-:W-:Y:S02]  /*13dd0*/  @P6 IADD3.X R11, R23, R223, RZ, P0, !PT ;  /* 0x000000df170b6210 */ /* 0x000fe400007fe4ff */
[----:B------:R1:W-:Y:S01]  /*13de0*/  @P6 LDGSTS.E.BYPASS.LTC128B.128 [R207+0x8100], [R238.64], !P2 ;  /* 0x08100000eecf6fae */ /* 0x0003e2000d101d5c */
[----:B------:R-:W-:Y:S02]  /*13df0*/  @P6 IADD3 R25, P0, R25, UR6, RZ ;  /* 0x0000000619196c10 */ /* 0x000fe4000ff1e0ff */
[----:B------:R-:W-:Y:S02]  /*13e00*/  @P6 LEA.HI.X R241, R10, c[0x0][0x1cc], R11, 0x1, P4 ;  /* 0x000073000af16a11 */ /* 0x000fe400020f0c0b */
[C---:B------:R-:W-:Y:S02]  /*13e10*/  @P6 IADD3 R10, P5, R25.reuse, R210, RZ ;  /* 0x000000d2190a6210 */ /* 0x040fe40007fbe0ff */
[----:B------:R-:W1:Y:S01]  /*13e20*/  MUFU.TANH R15, R15 ;  /* 0x0000000f000f7308 */ /* 0x000e620000002400 */
[----:B------:R1:W-:Y:S01]  /*13e30*/  @P6 LDGSTS.E.BYPASS.LTC128B.128 [R207+0xa100], [R240.64], !P1 ;  /* 0x0a100000f0cf6fae */ /* 0x0003e2000c901d5c */
[----:B------:R-:W-:Y:S02]  /*13e40*/  @P6 IADD3 R30, P4, R25, R182, RZ ;  /* 0x000000b6191e6210 */ /* 0x000fe40007f9e0ff */
[----:B------:R-:W-:Y:S02]  /*13e50*/  @P6 IADD3.X R11, R23, UR7, RZ, P0, !PT ;  /* 0x00000007170b6c10 */ /* 0x000fe400087fe4ff */
[----:B------:R-:W-:Y:S03]  /*13e60*/  @P6 IADD3 R26, P0, R25, R180, RZ ;  /* 0x000000b4191a6210 */ /* 0x000fe60007f1e0ff */
[C---:B------:R-:W-:Y:S01]  /*13e70*/  @P6 IMAD.X R25, R11.reuse, 0x1, R217, P5 ;  /* 0x000000010b196824 */ /* 0x040fe200028e06d9 */
[----:B------:R5:W1:Y:S01]  /*13e80*/  MUFU.TANH R23, R31 ;  /* 0x0000001f00177308 */ /* 0x000a620000002400 */
[----:B------:R-:W-:Y:S01]  /*13e90*/  @P6 LEA R244, P5, R10, c[0x0][0x1c8], 0x1 ;  /* 0x000072000af46a11 */ /* 0x000fe200078a08ff */
[C---:B------:R-:W-:Y:S01]  /*13ea0*/  @P6 IMAD.X R29, R11.reuse, 0x1, R224, P4 ;  /* 0x000000010b1d6824 */ /* 0x040fe200020e06e0 */
[----:B------:R-:W-:Y:S01]  /*13eb0*/  @P6 LEA R242, P4, R30, c[0x0][0x1c8], 0x1 ;  /* 0x000072001ef26a11 */ /* 0x000fe200078808ff */
[----:B------:R-:W-:Y:S01]  /*13ec0*/  @P6 IMAD.X R11, R11, 0x1, R223, P0 ;  /* 0x000000010b0b6824 */ /* 0x000fe200000e06df */
[----:B------:R-:W-:Y:S02]  /*13ed0*/  @P6 LEA R246, P0, R26, c[0x0][0x1c8], 0x1 ;  /* 0x000072001af66a11 */ /* 0x000fe400078008ff */
[----:B------:R-:W-:Y:S01]  /*13ee0*/  @P6 LEA.HI.X R245, R10, c[0x0][0x1cc], R25, 0x1, P5 ;  /* 0x000073000af56a11 */ /* 0x000fe200028f0c19 */
[----:B------:R-:W-:Y:S01]  /*13ef0*/  FMUL.FTZ R25, R35, c[0x0][0x320] ;  /* 0x0000c80023197a20 */ /* 0x000fe20000410000 */
[----:B------:R-:W-:Y:S01]  /*13f00*/  @P6 LEA.HI.X R247, R26, c[0x0][0x1cc], R11, 0x1, P0 ;  /* 0x000073001af76a11 */ /* 0x000fe200000f0c0b */
[----:B------:R-:W1:Y:S01]  /*13f10*/  MUFU.TANH R14, R14 ;  /* 0x0000000e000e7308 */ /* 0x000e620000002400 */
[----:B------:R-:W-:Y:S01]  /*13f20*/  @P6 LEA.HI.X R243, R30, c[0x0][0x1cc], R29, 0x1, P4 ;  /* 0x000073001ef36a11 */ /* 0x000fe200020f0c1d */
[----:B------:R1:W-:Y:S01]  /*13f30*/  @P6 LDGSTS.E.BYPASS.LTC128B.128 [R207+0x7100], [R244.64], !P3 ;  /* 0x07100000f4cf6fae */ /* 0x0003e2000d901d5c */
[----:B------:R-:W-:Y:S01]  /*13f40*/  PLOP3.LUT P0, PT, PT, PT, UP3, 0x80, 0x0 ;  /* 0x000000000000781c */ /* 0x000fe20003f0f038 */
[----:B------:R-:W-:Y:S02]  /*13f50*/  FMUL.FTZ R11, R33, c[0x0][0x320] ;  /* 0x0000c800210b7a20 */ /* 0x000fe40000410000 */
[----:B------:R-:W-:Y:S02]  /*13f60*/  FMUL.FTZ R26, R34, c[0x0][0x320] ;  /* 0x0000c800221a7a20 */ /* 0x000fe40000410000 */
[----:B------:R-:W-:Y:S01]  /*13f70*/  IMAD.SHL.U32 R30, R228, 0x40, RZ ;  /* 0x00000040e41e7824 */ /* 0x000fe200078e00ff */
[----:B------:R1:W-:Y:S01]  /*13f80*/  @P6 LDGSTS.E.BYPASS.LTC128B.128 [R207+0x9100], [R242.64], !P2 ;  /* 0x09100000f2cf6fae */ /* 0x0003e2000d101d5c */
[----:B------:R2:W1:Y:S01]  /*13f90*/  MUFU.TANH R29, R32 ;  /* 0x00000020001d7308 */ /* 0x0004620000002400 */
[----:B-----5:R-:W-:Y:S05]  /*13fa0*/  IMAD.U32 R31, RZ, RZ, UR23 ;  /* 0x00000017ff1f7e24 */ /* 0x020fea000f8e00ff */
[----:B------:R1:W-:Y:S01]  /*13fb0*/  @P6 LDGSTS.E.BYPASS.LTC128B.128 [R207+0xb100], [R246.64], !P1 ;  /* 0x0b100000f6cf6fae */ /* 0x0003e2000c901d5c */
[----:B------:R-:W-:Y:S01]  /*13fc0*/  @P0 IMAD.MOV.U32 R234, RZ, RZ, R221 ;  /* 0x000000ffffea0224 */ /* 0x000fe200078e00dd */
[----:B------:R-:W-:Y:S02]  /*13fd0*/  PLOP3.LUT P0, PT, PT, PT, UP2, 0x40, 0x0 ;  /* 0x000000000000781c */ /* 0x000fe40003f0e828 */
[----:B------:R-:W1:Y:S03]  /*13fe0*/  MUFU.TANH R19, R19 ;  /* 0x0000001300137308 */ /* 0x000e660000002400 */
[----:B------:R-:W0:Y:S07]  /*13ff0*/  LDGDEPBAR ;  /* 0x00000000000079af */ /* 0x000e2e0000000000 */
[----:B------:R-:W1:Y:S01]  /*14000*/  MUFU.TANH R18, R18 ;  /* 0x0000001200127308 */ /* 0x000e620000002400 */
[----:B------:R-:W5:Y:S01]  /*14010*/  SHFL.IDX PT, R10, R234, RZ, 0x1c1f ;  /* 0x001c1fffea0a7589 */ /* 0x000f6200000e0000 */
[----:B--2---:R-:W-:Y:S04]  /*14020*/  IADD3 R32, -R213, 0x1, -R30 ;  /* 0x00000001d5207810 */ /* 0x004fe80007ffe91e */
[----:B------:R-:W-:Y:S04]  /*14030*/  IADD3 R31, -R31, UR12, R32 ;  /* 0x0000000c1f1f7c10 */ /* 0x000fe8000fffe120 */
[----:B------:R-:W2:Y:S01]  /*14040*/  MUFU.TANH R17, R17 ;  /* 0x0000001100117308 */ /* 0x000ea20000002400 */
[C---:B------:R-:W-:Y:S02]  /*14050*/  IADD3 R32, R31.reuse, c[0x0][0x328], RZ ;  /* 0x0000ca001f207a10 */ /* 0x040fe40007ffe0ff */
[----:B------:R-:W-:Y:S07]  /*14060*/  IADD3 R31, R31, UR4, RZ ;  /* 0x000000041f1f7c10 */ /* 0x000fee000fffe0ff */
[----:B------:R-:W1:Y:S01]  /*14070*/  MUFU.TANH R22, R22 ;  /* 0x0000001600167308 */ /* 0x000e620000002400 */
[----:B-----5:R-:W-:Y:S01]  /*14080*/  IADD3 R34, R32, R10, RZ ;  /* 0x0000000a20227210 */ /* 0x020fe20007ffe0ff */
[----:B------:R-:W-:Y:S08]  /*14090*/  IMAD.IADD R33, R31, 0x1, R10 ;  /* 0x000000011f217824 */ /* 0x000ff000078e020a */
        /* <DEDUP_REMOVED lines=24> */
.L_x_399:
[----:B------:R-:W-:Y:S04]  /*14220*/  MOV R4, c[0x0][0x32c] ;  /* 0x0000cb0000047a02 */ /* 0x000fe80000000f00 */
[----:B------:R-:W-:Y:S11]  /*14230*/  ISETP.NE.AND P0, PT, R4, 0x1, PT ;  /* 0x000000010400780c */ /* 0x000ff60003f05270 */
[----:B------:R-:W-:Y:S02]  /*14240*/  @!UPT UIADD3 URZ, URZ, URZ, URZ ;  /* 0x0000003f3f3ff290 */ /* 0x000fe4000fffe03f */
[----:B------:R-:W-:Y:S05]  /*14250*/  @P0 IMAD.HI.U32 R4, R5, c[0x0][0x330], RZ ;  /* 0x0000cc0005040a27 */ /* 0x000fea00078e00ff */
[----:B------:R-:W-:Y:S02]  /*14260*/  @P0 SHF.R.U32.HI R5, RZ, c[0x0][0x334], R4 ;  /* 0x0000cd00ff050a19 */ /* 0x000fe40000011604 */
.L_x_400:
[----:B------:R-:W-:Y:S05]  /*14270*/  BSYNC B0 ;  /* 0x0000000000007941 */ /* 0x000fea0003800000 */
.L_x_398:
[----:B------:R-:W-:Y:S04]  /*14280*/  IMAD R4, R5, c[0x0][0x32c], -R30 ;  /* 0x0000cb0005047a24 */ /* 0x000fe800078e0a1e */
[----:B------:R-:W-:Y:S05]  /*14290*/  IMAD.IADD R4, R4, 0x1, -R213 ;  /* 0x0000000104047824 */ /* 0x000fea00078e0ad5 */
[----:B------:R-:W-:Y:S02]  /*142a0*/  IADD3 R5, R4, c[0x0][0x32c], RZ ;  /* 0x0000cb0004057a10 */ /* 0x000fe40007ffe0ff */
[----:B------:R-:W-:Y:S02]  /*142b0*/  IMNMX R33, R33, R4, !PT ;  /* 0x0000000421217217 */ /* 0x000fe40007800200 */
[----:B------:R-:W-:Y:S02]  /*142c0*/  IMNMX R34, R34, R5, PT ;  /* 0x0000000522227217 */ /* 0x000fe40003800200 */
.L_x_397:
[----:B--234-:R-:W-:Y:S01]  /*142d0*/  ISETP.GT.AND P0, PT, R228, -0x1, PT ;  /* 0xffffffffe400780c */ /* 0x01cfe20003f04270 */
[----:B------:R-:W2:Y:S03]  /*142e0*/  SHFL.IDX PT, R7, R234, 0x1, 0x1c1f ;  /* 0x003c1f00ea077f89 */ /* 0x000ea600000e0000 */
[C---:B------:R-:W-:Y:S02]  /*142f0*/  ISETP.GT.AND P4, PT, R33.reuse, 0x1, P0 ;  /* 0x000000012100780c */ /* 0x040fe40000784270 */
[----:B------:R-:W-:Y:S02]  /*14300*/  ISETP.GT.AND P5, PT, R33, RZ, P0 ;  /* 0x000000ff2100720c */ /* 0x000fe400007a4270 */
[C---:B------:R-:W-:Y:S02]  /*14310*/  ISETP.LT.OR P4, PT, R34.reuse, 0x2, P4 ;  /* 0x000000022200780c */ /* 0x040fe40002781670 */
[C---:B------:R-:W-:Y:S02]  /*14320*/  ISETP.LT.OR P5, PT, R34.reuse, 0x1, P5 ;  /* 0x000000012200780c */ /* 0x040fe40002fa1670 */
[----:B------:R-:W-:Y:S02]  /*14330*/  FSEL R10, R181, -INF , !P4 ;  /* 0xff800000b50a7808 */ /* 0x000fe40006000000 */
[C---:B------:R-:W-:Y:S02]  /*14340*/  ISETP.GT.AND P4, PT, R33.reuse, 0x10, P0 ;  /* 0x000000102100780c */ /* 0x040fe40000784270 */
[C---:B------:R-:W-:Y:S02]  /*14350*/  ISETP.GT.AND P6, PT, R33.reuse, 0x8, P0 ;  /* 0x000000082100780c */ /* 0x040fe400007c4270 */
[----:B------:R-:W-:Y:S02]  /*14360*/  ISETP.LT.OR P4, PT, R34, 0x11, P4 ;  /* 0x000000112200780c */ /* 0x000fe40002781670 */
[----:B------:R-:W-:Y:S02]  /*14370*/  FSEL R178, R178, -INF , !P5 ;  /* 0xff800000b2b27808 */ /* 0x000fe40006800000 */
[C---:B------:R-:W-:Y:S02]  /*14380*/  ISETP.GT.AND P5, PT, R33.reuse, 0x9, P0 ;  /* 0x000000092100780c */ /* 0x040fe400007a4270 */
[----:B------:R-:W-:Y:S01]  /*14390*/  FSEL R164, R232, -INF , !P4 ;  /* 0xff800000e8a47808 */ /* 0x000fe20006000000 */
[--C-:B--2---:R-:W-:Y:S01]  /*143a0*/  IMAD.IADD R4, R32, 0x1, R7.reuse ;  /* 0x0000000120047824 */ /* 0x104fe200078e0207 */
[----:B------:R-:W-:Y:S01]  /*143b0*/  ISETP.GT.AND P4, PT, R33, 0x19, P0 ;  /* 0x000000192100780c */ /* 0x000fe20000784270 */
[----:B------:R-:W-:Y:S01]  /*143c0*/  IMAD.IADD R5, R31, 0x1, R7 ;  /* 0x000000011f057824 */ /* 0x000fe200078e0207 */
        /* <DEDUP_REMOVED lines=52> */
.L_x_403:
[----:B------:R-:W-:Y:S04]  /*14710*/  MOV R7, c[0x0][0x32c] ;  /* 0x0000cb0000077a02 */ /* 0x000fe80000000f00 */
[----:B------:R-:W-:Y:S11]  /*14720*/  ISETP.NE.AND P4, PT, R7, 0x1, PT ;  /* 0x000000010700780c */ /* 0x000ff60003f85270 */
[----:B------:R-:W-:Y:S02]  /*14730*/  @!UPT UIADD3 URZ, URZ, URZ, URZ ;  /* 0x0000003f3f3ff290 */ /* 0x000fe4000fffe03f */
[----:B------:R-:W-:Y:S05]  /*14740*/  @P4 IMAD.HI.U32 R7, R11, c[0x0][0x330], RZ ;  /* 0x0000cc000b074a27 */ /* 0x000fea00078e00ff */
[----:B------:R-:W-:Y:S02]  /*14750*/  @P4 SHF.R.U32.HI R11, RZ, c[0x0][0x334], R7 ;  /* 0x0000cd00ff0b4a19 */ /* 0x000fe40000011607 */
.L_x_404:
[----:B------:R-:W-:Y:S05]  /*14760*/  BSYNC B0 ;  /* 0x0000000000007941 */ /* 0x000fea0003800000 */
.L_x_402:
[----:B------:R-:W-:Y:S04]  /*14770*/  IMAD R30, R11, c[0x0][0x32c], -R30 ;  /* 0x0000cb000b1e7a24 */ /* 0x000fe800078e0a1e */
[----:B------:R-:W-:Y:S05]  /*14780*/  IMAD.IADD R30, R30, 0x1, -R213 ;  /* 0x000000011e1e7824 */ /* 0x000fea00078e0ad5 */
[----:B------:R-:W-:Y:S02]  /*14790*/  IADD3 R7, R30, c[0x0][0x32c], RZ ;  /* 0x0000cb001e077a10 */ /* 0x000fe40007ffe0ff */
[----:B------:R-:W-:Y:S02]  /*147a0*/  IMNMX R5, R5, R30, !PT ;  /* 0x0000001e05057217 */ /* 0x000fe40007800200 */
[----:B------:R-:W-:Y:S02]  /*147b0*/  IMNMX R4, R4, R7, PT ;  /* 0x0000000704047217 */ /* 0x000fe40003800200 */
.L_x_401:
[----:B------:R-:W-:Y:S01]  /*147c0*/  FMNMX.FTZ R7, R178, R3, !PT ;  /* 0x00000003b2077209 */ /* 0x000fe20007810000 */
[----:B------:R-:W-:Y:S01]  /*147d0*/  LDSM.16.MT88.4 R28, [R197+0x100] ;  /* 0x00010000c51c783b */ /* 0x000fe20000004200 */
[C---:B------:R-:W-:Y:S02]  /*147e0*/  ISETP.GT.AND P6, PT, R5.reuse, RZ, P0 ;  /* 0x000000ff0500720c */ /* 0x040fe400007c4270 */
[----:B------:R-:W-:Y:S02]  /*147f0*/  FMNMX.FTZ R7, R10, R7, !PT ;  /* 0x000000070a077209 */ /* 0x000fe40007810000 */
[C---:B------:R-:W-:Y:S02]  /*14800*/  ISETP.GT.AND P5, PT, R5.reuse, 0x1, P0 ;  /* 0x000000010500780c */ /* 0x040fe400007a4270 */
[----:B------:R-:W-:Y:S02]  /*14810*/  FMNMX.FTZ R7, R6, R7, !PT ;  /* 0x0000000706077209 */ /* 0x000fe40007810000 */
        /* <DEDUP_REMOVED lines=67> */
[----:B------:R-:W-:Y:S01]  /*14c50*/  FMNMX.FTZ R12, R149, R12, !PT ;  /* 0x0000000c950c7209 */ /* 0x000fe20007810000 */
[----:B------:R-:W-:Y:S01]  /*14c60*/  LDSM.16.MT88.4 R20, [R198+0x100] ;  /* 0x00010000c614783b */ /* 0x000fe20000004200 */
[----:B------:R-:W-:Y:S02]  /*14c70*/  ISETP.LT.OR P4, PT, R4, 0x39, P4 ;  /* 0x000000390400780c */ /* 0x000fe40002781670 */
[----:B------:R-:W-:Y:S02]  /*14c80*/  ISETP.GT.AND P0, PT, R5, 0x39, P0 ;  /* 0x000000390500780c */ /* 0x000fe40000704270 */
[----:B------:R-:W-:Y:S02]  /*14c90*/  FSEL R145, R26, -INF , !P4 ;  /* 0xff8000001a917808 */ /* 0x000fe40006000000 */
[----:B------:R-:W-:Y:S04]  /*14ca0*/  ISETP.LT.OR P0, PT, R4, 0x3a, P0 ;  /* 0x0000003a0400780c */ /* 0x000fe80000701670 */
[----:B------:R-:W-:Y:S02]  /*14cb0*/  FSEL R133, R25, -INF , !P0 ;  /* 0xff80000019857808 */ /* 0x000fe40004000000 */
[----:B-1----:R-:W-:Y:S02]  /*14cc0*/  FMNMX.FTZ R8, R7, R0, !PT ;  /* 0x0000000007087209 */ /* 0x002fe40007810000 */
[----:B------:R-:W-:Y:S02]  /*14cd0*/  FMNMX.FTZ R0, R147, R12, !PT ;  /* 0x0000000c93007209 */ /* 0x000fe40007810000 */
[----:B------:R-:W-:Y:S02]  /*14ce0*/  LDSM.16.MT88.4 R12, [R203+0x100] ;  /* 0x00010000cb0c783b */ /* 0x000fe40000004200 */
[----:B------:R-:W-:Y:S04]  /*14cf0*/  FMNMX.FTZ R0, R145, R0, !PT ;  /* 0x0000000091007209 */ /* 0x000fe80007810000 */
[----:B------:R-:W-:Y:S02]  /*14d00*/  FMNMX.FTZ R7, R133, R0, !PT ;  /* 0x0000000085077209 */ /* 0x000fe40007810000 */
[----:B------:R-:W1:Y:S08]  /*14d10*/  SHFL.BFLY PT, R9, R8, 0x1, 0x1f ;  /* 0x0c201f0008097f89 */ /* 0x000e7000000e0000 */
[----:B------:R-:W2:Y:S01]  /*14d20*/  SHFL.BFLY PT, R4, R7, 0x2, 0x1f ;  /* 0x0c401f0007047f89 */ /* 0x000ea200000e0000 */
[----:B-1----:R-:W-:Y:S04]  /*14d30*/  FMNMX.FTZ R0, R8, R9, !PT ;  /* 0x0000000908007209 */ /* 0x002fe80007810000 */
[C---:B------:R-:W-:Y:S01]  /*14d40*/  FSETP.NEU.FTZ.AND P0, PT, R0.reuse, -INF , PT ;  /* 0xff8000000000780b */ /* 0x040fe20003f1d000 */
[C---:B------:R-:W-:Y:S01]  /*14d50*/  FMUL.FTZ R151, R0.reuse, c[0x0][0x2d0] ;  /* 0x0000b40000977a20 */ /* 0x040fe20000410000 */
[----:B--2---:R-:W-:Y:S04]  /*14d60*/  FMNMX.FTZ R5, R7, R4, !PT ;  /* 0x0000000407057209 */ /* 0x004fe80007810000 */
[----:B------:R-:W-:Y:S02]  /*14d70*/  FSEL R151, R151, RZ, P0 ;  /* 0x000000ff97977208 */ /* 0x000fe40000000000 */
[----:B------:R-:W-:Y:S01]  /*14d80*/  FSEL R4, R0, RZ, P0 ;  /* 0x000000ff00047208 */ /* 0x000fe20000000000 */
[----:B------:R-:W1:Y:S02]  /*14d90*/  SHFL.BFLY PT, R132, R5, 0x1, 0x1f ;  /* 0x0c201f0005847f89 */ /* 0x000e6400000e0000 */
[----:B------:R-:W-:Y:S02]  /*14da0*/  FFMA.FTZ R168, R178, c[0x0][0x2d0], -R151 ;  /* 0x0000b400b2a87a23 */ /* 0x000fe40000010897 */
[----:B------:R-:W-:Y:S02]  /*14db0*/  FADD.FTZ R3, -R4, R3 ;  /* 0x0000000304037221 */ /* 0x000fe40000010100 */
[--C-:B------:R-:W-:Y:S02]  /*14dc0*/  FFMA.FTZ R135, R10, c[0x0][0x2d0], -R151.reuse ;  /* 0x0000b4000a877a23 */ /* 0x100fe40000010897 */
[--C-:B------:R-:W-:Y:S01]  /*14dd0*/  FFMA.FTZ R134, R6, c[0x0][0x2d0], -R151.reuse ;  /* 0x0000b40006867a23 */ /* 0x100fe20000010897 */
[----:B------:R-:W-:Y:S01]  /*14de0*/  MUFU.EX2 R168, R168 ;  /* 0x000000a800a87308 */ /* 0x000fe20000000800 */
[--C-:B------:R-:W-:Y:S02]  /*14df0*/  FFMA.FTZ R169, R230, c[0x0][0x2d0], -R151.reuse ;  /* 0x0000b400e6a97a23 */ /* 0x100fe40000010897 */
[----:B------:R-:W-:Y:S02]  /*14e00*/  FMUL.FTZ R6, R3, c[0x0][0x2d0] ;  /* 0x0000b40003067a20 */ /* 0x000fe40000410000 */
[--C-:B------:R-:W-:Y:S02]  /*14e10*/  FFMA.FTZ R174, R164, c[0x0][0x2d0], -R151.reuse ;  /* 0x0000b400a4ae7a23 */ /* 0x100fe40000010897 */
[----:B------:R-:W-:Y:S01]  /*14e20*/  LDSM.16.MT88.4 R164, [R203+0x5900] ;  /* 0x00590000cba4783b */ /* 0x000fe20000004200 */
[--C-:B------:R-:W-:Y:S02]  /*14e30*/  FFMA.FTZ R175, R162, c[0x0][0x2d0], -R151.reuse ;  /* 0x0000b400a2af7a23 */ /* 0x100fe40000010897 */
[----:B------:R-:W2:Y:S01]  /*14e40*/  MUFU.EX2 R135, R135 ;  /* 0x0000008700877308 */ /* 0x000ea20000000800 */
[--C-:B------:R-:W-:Y:S02]  /*14e50*/  FFMA.FTZ R176, R142, c[0x0][0x2d0], -R151.reuse ;  /* 0x0000b4008eb07a23 */ /* 0x100fe40000010897 */
[--C-:B------:R-:W-:Y:S01]  /*14e60*/  FFMA.FTZ R229, R160, c[0x0][0x2d0], -R151.reuse ;  /* 0x0000b400a0e57a23 */ /* 0x100fe20000010897 */
[----:B-1----:R-:W-:Y:S01]  /*14e70*/  FMNMX.FTZ R132, R5, R132, !PT ;  /* 0x0000008405847209 */ /* 0x002fe20007810000 */
[--C-:B------:R-:W-:Y:S02]  /*14e80*/  FFMA.FTZ R232, R158, c[0x0][0x2d0], -R151.reuse ;  /* 0x0000b4009ee87a23 */ /* 0x100fe40000010897 */
[--C-:B------:R-:W-:Y:S01]  /*14e90*/  FFMA.FTZ R231, R156, c[0x0][0x2d0], -R151.reuse ;  /* 0x0000b4009ce77a23 */ /* 0x100fe20000010897 */
[C---:B------:R-:W-:Y:S01]  /*14ea0*/  FSETP.NEU.FTZ.AND P0, PT, R132.reuse, -INF , PT ;  /* 0xff8000008400780b */ /* 0x040fe20003f1d000 */
[----:B------:R-:W-:Y:S01]  /*14eb0*/  FMUL.FTZ R144, R132, c[0x0][0x2d0] ;  /* 0x0000b40084907a20 */ /* 0x000fe20000410000 */
[----:B------:R-:W-:Y:S01]  /*14ec0*/  MUFU.EX2 R134, R134 ;  /* 0x0000008600867308 */ /* 0x000fe20000000800 */
[--C-:B------:R-:W-:Y:S01]  /*14ed0*/  FFMA.FTZ R234, R154, c[0x0][0x2d0], -R151.reuse ;  /* 0x0000b4009aea7a23 */ /* 0x100fe20000010897 */
[----:B------:R-:W-:Y:S01]  /*14ee0*/  FSEL R5, R132, RZ, P0 ;  /* 0x000000ff84057208 */ /* 0x000fe20000000000 */
[--C-:B------:R-:W-:Y:S01]  /*14ef0*/  FFMA.FTZ R237, R152, c[0x0][0x2d0], -R151.reuse ;  /* 0x0000b40098ed7a23 */ /* 0x100fe20000010897 */
[----:B------:R-:W-:Y:S01]  /*14f00*/  FSEL R144, R144, RZ, P0 ;  /* 0x000000ff90907208 */ /* 0x000fe20000000000 */
[--C-:B------:R-:W-:Y:S01]  /*14f10*/  FFMA.FTZ R240, R150, c[0x0][0x2d0], -R151.reuse ;  /* 0x0000b40096f07a23 */ /* 0x100fe20000010897 */
[----:B------:R-:W-:Y:S01]  /*14f20*/  ISETP.GT.AND P0, PT, R228, UR5, PT ;  /* 0x00000005e4007c0c */ /* 0x000fe2000bf04270 */
[----:B------:R-:W-:Y:S02]  /*14f30*/  FADD.FTZ R5, -R5, R2 ;  /* 0x0000000205057221 */ /* 0x000fe40000010100 */
[--C-:B------:R-:W-:Y:S01]  /*14f40*/  FFMA.FTZ R173, R19, c[0x0][0x2d0], -R144.reuse ;  /* 0x0000b40013ad7a23 */ /* 0x100fe20000010890 */
[----:B------:R-:W1:Y:S01]  /*14f50*/  MUFU.EX2 R169, R169 ;  /* 0x000000a900a97308 */ /* 0x000e620000000800 */
[--C-:B------:R-:W-:Y:S02]  /*14f60*/  FFMA.FTZ R172, R11, c[0x0][0x2d0], -R144.reuse ;  /* 0x0000b4000bac7a23 */ /* 0x100fe40000010890 */
[--C-:B------:R-:W-:Y:S01]  /*14f70*/  FFMA.FTZ R171, R177, c[0x0][0x2d0], -R144.reuse ;  /* 0x0000b400b1ab7a23 */ /* 0x100fe20000010890 */
[----:B--2---:R-:W-:Y:S01]  /*14f80*/  F2FP.BF16.PACK_AB R136, R135, R168 ;  /* 0x000000a88788723e */ /* 0x004fe200000010ff */
[--C-:B------:R-:W-:Y:S02]  /*14f90*/  FFMA.FTZ R170, R179, c[0x0][0x2d0], -R144.reuse ;  /* 0x0000b400b3aa7a23 */ /* 0x100fe40000010890 */
[----:B------:R-:W-:Y:S02]  /*14fa0*/  FMUL.FTZ R2, R5, c[0x0][0x2d0] ;  /* 0x0000b40005027a20 */ /* 0x000fe40000410000 */
[--C-:B------:R-:W-:Y:S01]  /*14fb0*/  FFMA.FTZ R177, R140, c[0x0][0x2d0], -R151.reuse ;  /* 0x0000b4008cb17a23 */ /* 0x100fe20000010897 */
[----:B------:R-:W2:Y:S01]  /*14fc0*/  MUFU.EX2 R3, R6 ;  /* 0x0000000600037308 */ /* 0x000ea20000000800 */
[--C-:B------:R-:W-:Y:S02]  /*14fd0*/  FFMA.FTZ R178, R163, c[0x0][0x2d0], -R144.reuse ;  /* 0x0000b400a3b27a23 */ /* 0x100fe40000010890 */
[--C-:B------:R-:W-:Y:S02]  /*14fe0*/  FFMA.FTZ R179, R161, c[0x0][0x2d0], -R144.reuse ;  /* 0x0000b400a1b37a23 */ /* 0x100fe40000010890 */
[----:B------:R-:W-:Y:S01]  /*14ff0*/  LDSM.16.MT88.4 R160, [R196+0x3900] ;  /* 0x00390000c4a0783b */ /* 0x000fe20000004200 */
[--C-:B------:R-:W-:Y:S02]  /*15000*/  FFMA.FTZ R181, R143, c[0x0][0x2d0], -R144.reuse ;  /* 0x0000b4008fb57a23 */ /* 0x100fe40000010890 */
[--C-:B------:R-:W-:Y:S02]  /*15010*/  FFMA.FTZ R230, R141, c[0x0][0x2d0], -R144.reuse ;  /* 0x0000b4008de67a23 */ /* 0x100fe40000010890 */
[----:B------:R-:W-:Y:S01]  /*15020*/  MUFU.EX2 R173, R173 ;  /* 0x000000ad00ad7308 */ /* 0x000fe20000000800 */
[--C-:B------:R-:W-:Y:S02]  /*15030*/  FFMA.FTZ R233, R159, c[0x0][0x2d0], -R144.reuse ;  /* 0x0000b4009fe97a23 */ /* 0x100fe40000010890 */
[----:B------:R-:W-:Y:S01]  /*15040*/  LDSM.16.MT88.4 R140, [R197+0x2900] ;  /* 0x00290000c58c783b */ /* 0x000fe20000004200 */
[----:B-1----:R-:W-:Y:S01]  /*15050*/  F2FP.BF16.PACK_AB R138, R169, R134 ;  /* 0x00000086a98a723e */ /* 0x002fe200000010ff */
[--C-:B------:R-:W-:Y:S02]  /*15060*/  FFMA.FTZ R236, R157, c[0x0][0x2d0], -R144.reuse ;  /* 0x0000b4009dec7a23 */ /* 0x100fe40000010890 */
[--C-:B------:R-:W-:Y:S02]  /*15070*/  FFMA.FTZ R235, R155, c[0x0][0x2d0], -R144.reuse ;  /* 0x0000b4009beb7a23 */ /* 0x100fe40000010890 */
[--C-:B------:R-:W-:Y:S01]  /*15080*/  FFMA.FTZ R238, R153, c[0x0][0x2d0], -R144.reuse ;  /* 0x0000b40099ee7a23 */ /* 0x100fe20000010890 */
[----:B------:R-:W1:Y:S01]  /*15090*/  MUFU.EX2 R172, R172 ;  /* 0x000000ac00ac7308 */ /* 0x000e620000000800 */
[----:B------:R-:W-:Y:S01]  /*150a0*/  LDSM.16.MT88.4 R152, [R198+0x3900] ;  /* 0x00390000c698783b */ /* 0x000fe20000004200 */
[--C-:B------:R-:W-:Y:S02]  /*150b0*/  FFMA.FTZ R239, R148, c[0x0][0x2d0], -R151.reuse ;  /* 0x0000b40094ef7a23 */ /* 0x100fe40000010897 */
[C---:B--2---:R-:W-:Y:S02]  /*150c0*/  FMUL.FTZ R4, R3.reuse, R128 ;  /* 0x0000008003047220 */ /* 0x044fe40000410000 */
[C---:B------:R-:W-:Y:S02]  /*150d0*/  FMUL.FTZ R5, R3.reuse, R129 ;  /* 0x0000008103057220 */ /* 0x040fe40000410000 */
[C---:B------:R-:W-:Y:S01]  /*150e0*/  FMUL.FTZ R8, R3.reuse, R124 ;  /* 0x0000007c03087220 */ /* 0x040fe20000410000 */
[----:B------:R-:W-:Y:S01]  /*150f0*/  LDSM.16.MT88.4 R156, [R197+0x3900] ;  /* 0x00390000c59c783b */ /* 0x000fe20000004200 */
        /* <DEDUP_REMOVED lines=11> */
[--C-:B------:R-:W-:Y:S02]  /*151b0*/  FFMA.FTZ R244, R147, c[0x0][0x2d0], -R144.reuse ;  /* 0x0000b40093f47a23 */ /* 0x100fe40000010890 */
[--C-:B------:R-:W-:Y:S01]  /*151c0*/  FFMA.FTZ R243, R145, c[0x0][0x2d0], -R144.reuse ;  /* 0x0000b40091f37a23 */ /* 0x100fe20000010890 */
[----:B------:R-:W1:Y:S01]  /*151d0*/  MUFU.EX2 R2, R2 ;  /* 0x0000000200027308 */ /* 0x000e620000000800 */
[----:B------:R-:W-:Y:S02]  /*151e0*/  FFMA.FTZ R151, R146, c[0x0][0x2d0], -R151 ;  /* 0x0000b40092977a23 */ /* 0x000fe40000010897 */
[----:B------:R-:W-:Y:S02]  /*151f0*/  FFMA.FTZ R144, R133, c[0x0][0x2d0], -R144 ;  /* 0x0000b40085907a23 */ /* 0x000fe40000010890 */
[C---:B------:R-:W-:Y:S02]  /*15200*/  FMUL.FTZ R36, R3.reuse, R36 ;  /* 0x0000002403247220 */ /* 0x040fe40000410000 */
[C---:B------:R-:W-:Y:S02]  /*15210*/  FMUL.FTZ R37, R3.reuse, R37 ;  /* 0x0000002503257220 */ /* 0x040fe40000410000 */
        /* <DEDUP_REMOVED lines=125> */
[----:B------:R-:W-:Y:S02]  /*159f0*/  FMUL.FTZ R85, R3, R85 ;  /* 0x0000005503557220 */ /* 0x000fe40000410000 */
[C---:B------:R-:W-:Y:S01]  /*15a00*/  FMUL.FTZ R86, R2.reuse, R86 ;  /* 0x0000005602567220 */ /* 0x040fe20000410000 */
[----:B------:R-:W-:Y:S01]  /*15a10*/  F2FP.BF16.PACK_AB R100, R175, R174 ;  /* 0x000000aeaf64723e */ /* 0x000fe200000010ff */
[C---:B------:R-:W-:Y:S01]  /*15a20*/  HMMA.16816.F32.BF16 R80, R136.reuse, R102, R80 ;  /* 0x000000668850723c */ /* 0x040fe20000041850 */
[----:B------:R-:W-:Y:S03]  /*15a30*/  MUFU.EX2 R239, R239 ;  /* 0x000000ef00ef7308 */ /* 0x000fe60000000800 */
[----:B------:R-:W-:Y:S01]  /*15a40*/  FMUL.FTZ R87, R2, R87 ;  /* 0x0000005702577220 */ /* 0x000fe20000410000 */
[----:B----4-:R-:W-:Y:S01]  /*15a50*/  F2FP.BF16.PACK_AB R101, R179, R178 ;  /* 0x000000b2b365723e */ /* 0x010fe200000010ff */
[----:B------:R-:W-:Y:S01]  /*15a60*/  FMUL.FTZ R88, R3, R88 ;  /* 0x0000005803587220 */ /* 0x000fe20000410000 */
[----:B------:R-:W-:Y:S01]  /*15a70*/  F2FP.BF16.PACK_AB R102, R177, R176 ;  /* 0x000000b0b166723e */ /* 0x000fe200000010ff */
[C---:B------:R-:W-:Y:S01]  /*15a80*/  FMUL.FTZ R89, R3.reuse, R89 ;  /* 0x0000005903597220 */ /* 0x040fe20000410000 */
[----:B-----5:R-:W-:Y:S02]  /*15a90*/  F2FP.BF16.PACK_AB R103, R230, R181 ;  /* 0x000000b5e667723e */ /* 0x020fe400000010ff */
[C---:B--2---:R-:W-:Y:S01]  /*15aa0*/  HMMA.16816.F32.BF16 R84, R136.reuse, R108, R84 ;  /* 0x0000006c8854723c */ /* 0x044fe20000041854 */
[----:B------:R-:W-:Y:S02]  /*15ab0*/  MUFU.EX2 R241, R241 ;  /* 0x000000f100f17308 */ /* 0x000fe40000000800 */
[C---:B------:R-:W-:Y:S02]  /*15ac0*/  FMUL.FTZ R90, R2.reuse, R90 ;  /* 0x0000005a025a7220 */ /* 0x040fe40000410000 */
[C---:B------:R-:W-:Y:S02]  /*15ad0*/  FMUL.FTZ R91, R2.reuse, R91 ;  /* 0x0000005b025b7220 */ /* 0x040fe40000410000 */
[C---:B------:R-:W-:Y:S02]  /*15ae0*/  FMUL.FTZ R92, R3.reuse, R92 ;  /* 0x0000005c035c7220 */ /* 0x040fe40000410000 */
[C---:B------:R-:W-:Y:S02]  /*15af0*/  FMUL.FTZ R93, R3.reuse, R93 ;  /* 0x0000005d035d7220 */ /* 0x040fe40000410000 */
[----:B------:R-:W1:Y:S01]  /*15b00*/  MUFU.EX2 R244, R244 ;  /* 0x000000f400f47308 */ /* 0x000e620000000800 */
[C---:B------:R-:W-:Y:S01]  /*15b10*/  HMMA.16816.F32.BF16 R88, R136.reuse, R110, R88 ;  /* 0x0000006e8858723c */ /* 0x040fe20000041858 */
[----:B------:R-:W2:Y:S02]  /*15b20*/  LDSM.16.MT88.4 R108, [R197+0x900] ;  /* 0x00090000c56c783b */ /* 0x000ea40000004200 */
[C---:B------:R-:W-:Y:S02]  /*15b30*/  FMUL.FTZ R94, R2.reuse, R94 ;  /* 0x0000005e025e7220 */ /* 0x040fe40000410000 */
[C---:B------:R-:W-:Y:S02]  /*15b40*/  FMUL.FTZ R95, R2.reuse, R95 ;  /* 0x0000005f025f7220 */ /* 0x040fe40000410000 */
[C---:B------:R-:W-:Y:S02]  /*15b50*/  FMUL.FTZ R96, R3.reuse, R96 ;  /* 0x0000006003607220 */ /* 0x040fe40000410000 */
[C---:B------:R-:W-:Y:S01]  /*15b60*/  FMUL.FTZ R97, R3.reuse, R97 ;  /* 0x0000006103617220 */ /* 0x040fe20000410000 */
[----:B------:R-:W4:Y:S02]  /*15b70*/  MUFU.EX2 R243, R243 ;  /* 0x000000f300f37308 */ /* 0x000f240000000800 */
        /* <DEDUP_REMOVED lines=131> */
[----:B------:R-:W-:Y:S01]  /*163b0*/  FADD.FTZ R230, R230, R181 ;  /* 0x000000b5e6e67221 */ /* 0x000fe20000010000 */
[----:B------:R-:W-:Y:S03]  /*163c0*/  IADD3 R181, R228, -0x1, RZ ;  /* 0xffffffffe4b57810 */ /* 0x000fe60007ffe0ff */
[----:B------:R-:W-:Y:S01]  /*163d0*/  FADD.FTZ R233, R233, R230 ;  /* 0x000000e6e9e97221 */ /* 0x000fe20000010000 */
[----:B------:R-:W-:Y:S04]  /*163e0*/  HMMA.16816.F32.BF16 R96, R136, R14, R96 ;  /* 0x0000000e8860723c */ /* 0x000fe80000041860 */
[----:B------:R-:W-:Y:S01]  /*163f0*/  FADD.FTZ R236, R236, R233 ;  /* 0x000000e9ecec7221 */ /* 0x000fe20000010000 */
[----:B------:R-:W-:Y:S03]  /*16400*/  MOV R228, R181 ;  /* 0x000000b500e47202 */ /* 0x000fe60000000f00 */
[----:B------:R-:W-:Y:S04]  /*16410*/  FADD.FTZ R235, R235, R236 ;  /* 0x000000ecebeb7221 */ /* 0x000fe80000010000 */
[----:B------:R-:W-:Y:S04]  /*16420*/  FADD.FTZ R238, R238, R235 ;  /* 0x000000ebeeee7221 */ /* 0x000fe80000010000 */
[----:B------:R-:W-:Y:S04]  /*16430*/  FADD.FTZ R241, R241, R238 ;  /* 0x000000eef1f17221 */ /* 0x000fe80000010000 */
[----:B------:R-:W-:Y:S04]  /*16440*/  FADD.FTZ R244, R244, R241 ;  /* 0x000000f1f4f47221 */ /* 0x000fe80000010000 */
[----:B------:R-:W-:Y:S04]  /*16450*/  FADD.FTZ R219, R243, R244 ;  /* 0x000000f4f3db7221 */ /* 0x000fe80000010000 */
[----:B------:R-:W-:Y:S01]  /*16460*/  FADD.FTZ R219, R246, R219 ;  /* 0x000000dbf6db7221 */ /* 0x000fe20000010000 */
[----:B------:R-:W-:-:S05]  /*16470*/  @P0 BRA `(.L_x_405) ;  /* 0xffffc84000000947 */ /* 0x000fca000383ffff */
.L_x_396:
        /* <DEDUP_REMOVED lines=23> */
.L_x_407:
[----:B------:R-:W-:Y:S02]  /*165f0*/  ULDC UR4, c[0x0][0x32c] ;  /* 0x0000cb0000047ab9 */ /* 0x000fe40000000800 */
[----:B------:R-:W-:-:S03]  /*16600*/  UISETP.NE.AND UP0, UPT, UR4, 0x1, UPT ;  /* 0x000000010400788c */ /* 0x000fc6000bf05270 */
[----:B------:R-:W-:Y:S02]  /*16610*/  ULDC.64 UR4, c[0x0][0x330] ;  /* 0x0000cc0000047ab9 */ /* 0x000fe40000000a00 */
[----:B------:R-:W-:-:S07]  /*16620*/  UIMAD.WIDE.U32 UR16, UR10, UR4, URZ ;  /* 0x000000040a1072a5 */ /* 0x000fce000f8e003f */
[----:B------:R-:W-:Y:S02]  /*16630*/  @UP0 UMOV UR13, UR17 ;  /* 0x00000011000d0c82 */ /* 0x000fe40008000000 */
[----:B------:R-:W-:Y:S02]  /*16640*/  @UP0 USHF.R.U32.HI UR10, URZ, UR5, UR13 ;  /* 0x000000053f0a0299 */ /* 0x000fe4000801160d */
.L_x_408:
[----:B------:R-:W-:Y:S02]  /*16650*/  ULDC UR4, c[0x0][0x32c] ;  /* 0x0000cb0000047ab9 */ /* 0x000fe40000000800 */
[----:B------:R-:W-:-:S04]  /*16660*/  UIMAD UR4, UR10, UR4, URZ ;  /* 0x000000040a0472a4 */ /* 0x000fc8000f8e023f */
[----:B------:R-:W-:-:S04]  /*16670*/  UISETP.LT.AND UP0, UPT, UR9, UR4, UPT ;  /* 0x000000040900728c */ /* 0x000fc8000bf01270 */
[----:B------:R-:W-:-:S04]  /*16680*/  USEL UR9, UR9, UR4, !UP0 ;  /* 0x0000000409097287 */ /* 0x000fc8000c000000 */
.L_x_406:
[----:B------:R-:W-:-:S04]  /*16690*/  UIADD3 UR9, UR9, 0x3f, URZ ;  /* 0x0000003f09097890 */ /* 0x000fc8000fffe03f */
[----:B------:R-:W-:-:S04]  /*166a0*/  USHF.R.S32.HI UR4, URZ, 0x1f, UR9 ;  /* 0x0000001f3f047899 */ /* 0x000fc80008011409 */
[----:B------:R-:W-:-:S04]  /*166b0*/  ULEA.HI UR4, UR4, UR9, URZ, 0x6 ;  /* 0x0000000904047291 */ /* 0x000fc8000f8f303f */
[----:B------:R-:W-:-:S04]  /*166c0*/  USHF.R.S32.HI UR4, URZ, 0x6, UR4 ;  /* 0x000000063f047899 */ /* 0x000fc80008011404 */
[----:B------:R-:W-:-:S04]  /*166d0*/  UISETP.LT.AND UP0, UPT, UR8, UR4, UPT ;  /* 0x000000040800728c */ /* 0x000fc8000bf01270 */
[----:B------:R-:W-:-:S06]  /*166e0*/  USEL UR4, UR8, UR4, !UP0 ;  /* 0x0000000408047287 */ /* 0x000fcc000c000000 */
[----:B------:R-:W-:-:S13]  /*166f0*/  ISETP.GE.AND P0, PT, R181, UR4, PT ;  /* 0x00000004b5007c0c */ /* 0x000fda000bf06270 */
[----:B------:R-:W-:Y:S05]  /*16700*/  @!P0 BRA `(.L_x_409) ;  /* 0x00002dd000008947 */ /* 0x000fea0003800000 */
[----:B------:R-:W-:Y:S01]  /*16710*/  IADD3 RZ, P6, R208, 0x40, RZ ;  /* 0x00000040d0ff7810 */ /* 0x000fe20007fde0ff */
[----:B------:R-:W-:Y:S01]  /*16720*/  IMAD.MOV.U32 R135, RZ, RZ, R132 ;  /* 0x000000ffff877224 */ /* 0x000fe200078e0084 */
[C---:B------:R-:W-:Y:S01]  /*16730*/  IADD3 RZ, P4, R210.reuse, 0x40, RZ ;  /* 0x00000040d2ff7810 */ /* 0x040fe20007f9e0ff */
[----:B------:R-:W-:Y:S01]  /*16740*/  IMAD.MOV.U32 R3, RZ, RZ, R0 ;  /* 0x000000ffff037224 */ /* 0x000fe200078e0000 */
[----:B------:R-:W-:Y:S01]  /*16750*/  IADD3 RZ, P0, R210, 0x80, RZ ;  /* 0x00000080d2ff7810 */ /* 0x000fe20007f1e0ff */
[----:B------:R-:W-:Y:S01]  /*16760*/  IMAD.MOV.U32 R230, RZ, RZ, R181 ;  /* 0x000000ffffe67224 */ /* 0x000fe200078e00b5 */
[C---:B------:R-:W-:Y:S01]  /*16770*/  IADD3 RZ, P5, R208.reuse, 0x80, RZ ;  /* 0x00000080d0ff7810 */ /* 0x040fe20007fbe0ff */
[----:B------:R-:W-:Y:S01]  /*16780*/  IMAD.X R229, RZ, RZ, R215, P6 ;  /* 0x000000ffffe57224 */ /* 0x000fe200030e06d7 */
[C---:B------:R-:W-:Y:S01]  /*16790*/  IADD3 R223, R208.reuse, 0x40, RZ ;  /* 0x00000040d0df7810 */ /* 0x040fe20007ffe0ff */
[--C-:B------:R-:W-:Y:S01]  /*167a0*/  IMAD.X R227, RZ, RZ, R217.reuse, P4 ;  /* 0x000000ffffe37224 */ /* 0x100fe200020e06d9 */
[----:B------:R-:W-:Y:S01]  /*167b0*/  IADD3.X R228, RZ, R215, RZ, P5, !PT ;  /* 0x000000d7ffe47210 */ /* 0x000fe20002ffe4ff */
[----:B------:R-:W-:Y:S01]  /*167c0*/  IMAD.X R226, RZ, RZ, R217, P0 ;  /* 0x000000ffffe27224 */ /* 0x000fe200000e06d9 */
[----:B------:R-:W-:Y:S01]  /*167d0*/  IADD3 R222, R208, 0x80, RZ ;  /* 0x00000080d0de7810 */ /* 0x000fe20007ffe0ff */
[----:B------:R-:W-:Y:S01]  /*167e0*/  IMAD.MOV.U32 R224, RZ, RZ, c[0x0][0x20c] ;  /* 0x00008300ffe07624 */ /* 0x000fe200078e00ff */
[----:B------:R-:W-:-:S02]  /*167f0*/  IADD3 R221, R210, 0x40, RZ ;  /* 0x00000040d2dd7810 */ /* 0x000fc40007ffe0ff */
[----:B------:R-:W-:Y:S02]  /*16800*/  IADD3 R220, R210, 0x80, RZ ;  /* 0x00000080d2dc7810 */ /* 0x000fe40007ffe0ff */
[----:B------:R-:W-:Y:S02]  /*16810*/  MOV R225, c[0x0][0x208] ;  /* 0x0000820000e17a02 */ /* 0x000fe40000000f00 */
.L_x_410:
[C---:B------:R-:W-:Y:S01]  /*16820*/  ISETP.LT.AND P6, PT, R230.reuse, UR8, PT ;  /* 0x00000008e6007c0c */ /* 0x040fe2000bfc1270 */
[----:B------:R-:W-:Y:S04]  /*16830*/  DEPBAR.LE SB0, 0x0 ;  /* 0x000080000000791a */ /* 0x000fe80000000000 */
[----:B------:R-:W-:Y:S08]  /*16840*/  BAR.SYNC.DEFER_BLOCKING 0x0 ;  /* 0x0000000000007b1d */ /* 0x000ff00000010000 */
[----:B------:R-:W-:Y:S01]  /*16850*/  @!P6 SHF.R.S32.HI R15, RZ, 0x1f, R230 ;  /* 0x0000001fff0fe819 */ /* 0x000fe200000114e6 */
[----:B------:R-:W-:Y:S04]  /*16860*/  @!P6 IMAD.WIDE.U32 R4, R230, c[0x0][0x208], RZ ;  /* 0x00008200e604ea25 */ /* 0x000fe800078e00ff */
[----:B------:R-:W-:Y:S01]  /*16870*/  @!P6 IMAD R15, R15, c[0x0][0x208], RZ ;  /* 0x000082000f0fea24 */ /* 0x000fe200078e02ff */
[----:B------:R-:W-:Y:S03]  /*16880*/  @!P6 SHF.L.U32 R13, R4, 0x6, RZ ;  /* 0x00000006040de819 */ /* 0x000fe600000006ff */
[----:B------:R-:W-:Y:S01]  /*16890*/  @!P6 IMAD R15, R230, c[0x0][0x20c], R15 ;  /* 0x00008300e60fea24 */ /* 0x000fe200078e020f */
[C---:B------:R-:W-:Y:S02]  /*168a0*/  @!P6 IADD3 R17, P0, R13.reuse, R222, RZ ;  /* 0x000000de0d11e210 */ /* 0x040fe40007f1e0ff */
[----:B------:R-:W-:Y:S02]  /*168b0*/  @!P6 IADD3 R7, P4, R13, R223, RZ ;  /* 0x000000df0d07e210 */ /* 0x000fe40007f9e0ff */
[----:B------:R-:W-:Y:S01]  /*168c0*/  @!P6 IADD3 R15, R5, R15, RZ ;  /* 0x0000000f050fe210 */ /* 0x000fe20007ffe0ff */
[----:B------:R-:W-:Y:S01]  /*168d0*/  LDSM.16.M88.4 R32, [R206+0xc100] ;  /* 0x00c10000ce20783b */ /* 0x000fe20000000200 */
[----:B------:R-:W-:Y:S02]  /*168e0*/  @!P6 IADD3 R5, P5, R13, R208, RZ ;  /* 0x000000d00d05e210 */ /* 0x000fe40007fbe0ff */
[----:B------:R-:W-:Y:S04]  /*168f0*/  @!P6 SHF.L.U64.HI R15, R4, 0x6, R15 ;  /* 0x00000006040fe819 */ /* 0x000fe8000001020f */
[----:B------:R-:W-:Y:S01]  /*16900*/  @!P6 IADD3.X R4, R15, R228, RZ, P0, !PT ;  /* 0x000000e40f04e210 */ /* 0x000fe200007fe4ff */
[----:B------:R-:W1:Y:S01]  /*16910*/  LDSM.16.M88.4 R8, [R205+0x6100] ;  /* 0x00610000cd08783b */ /* 0x000e620000000200 */
[----:B------:R-:W-:Y:S02]  /*16920*/  @!P6 LEA R28, P0, R17, c[0x0][0x1f8], 0x1 ;  /* 0x00007e00111cea11 */ /* 0x000fe400078008ff */
[----:B------:R-:W-:Y:S02]  /*16930*/  @!P6 IADD3.X R0, R15, R215, RZ, P5, !PT ;  /* 0x000000d70f00e210 */ /* 0x000fe40002ffe4ff */
[----:B------:R-:W-:Y:S02]  /*16940*/  @!P6 LEA.HI.X R29, R17, c[0x0][0x1fc], R4, 0x1, P0 ;  /* 0x00007f00111dea11 */ /* 0x000fe400000f0c04 */
[----:B------:R-:W-:Y:S01]  /*16950*/  @!P6 LEA R22, P5, R5, c[0x0][0x1f8], 0x1 ;  /* 0x00007e000516ea11 */ /* 0x000fe200078a08ff */
[----:B------:R-:W2:Y:S01]  /*16960*/  LDSM.16.M88.4 R16, [R205+0x6900] ;  /* 0x00690000cd10783b */ /* 0x000ea20000000200 */
[----:B------:R-:W-:Y:S02]  /*16970*/  @!P6 IADD3.X R2, R15, R229, RZ, P4, !PT ;  /* 0x000000e50f02e210 */ /* 0x000fe400027fe4ff */
[----:B------:R-:W-:Y:S02]  /*16980*/  @!P6 LEA R20, P4, R7, c[0x0][0x1f8], 0x1 ;  /* 0x00007e000714ea11 */ /* 0x000fe400078808ff */
[----:B------:R-:W-:Y:S02]  /*16990*/  @!P6 LEA R13, P0, R225, R13, 0x5 ;  /* 0x0000000de10de211 */ /* 0x000fe400078028ff */
[----:B------:R-:W-:Y:S01]  /*169a0*/  @!P6 LEA.HI.X R23, R5, c[0x0][0x1fc], R0, 0x1, P5 ;  /* 0x00007f000517ea11 */ /* 0x000fe200028f0c00 */
[----:B------:R-:W3:Y:S01]  /*169b0*/  LDSM.16.M88.4 R24, [R205+0x7100] ;  /* 0x00710000cd18783b */ /* 0x000ee20000000200 */
[----:B------:R-:W-:Y:S02]  /*169c0*/  @!P6 LEA.HI.X R21, R7, c[0x0][0x1fc], R2, 0x1, P4 ;  /* 0x00007f000715ea11 */ /* 0x000fe400020f0c02 */
[----:B------:R-:W-:Y:S02]  /*169d0*/  @!P6 IADD3 R5, P5, R13, R208, RZ ;  /* 0x000000d00d05e210 */ /* 0x000fe40007fbe0ff */
[----:B------:R-:W-:Y:S02]  /*169e0*/  @!P6 LEA.HI.X R15, R225, R15, R224, 0x5, P0 ;  /* 0x0000000fe10fe211 */ /* 0x000fe400000f2ce0 */
[C---:B------:R-:W-:Y:S01]  /*169f0*/  @!P6 IADD3 R7, P4, R13.reuse, R223, RZ ;  /* 0x000000df0d07e210 */ /* 0x040fe20007f9e0ff */
[----:B------:R-:W4:Y:S01]  /*16a00*/  LDSM.16.M88.4 R136, [R205+0x7900] ;  /* 0x00790000cd88783b */ /* 0x000f220000000200 */
[----:B------:R-:W-:Y:S02]  /*16a10*/  @!P6 IADD3 R13, P0, R13, R222, RZ ;  /* 0x000000de0d0de210 */ /* 0x000fe40007f1e0ff */
[----:B------:R-:W-:Y:S02]  /*16a20*/  @!P6 IADD3.X R0, R15, R215, RZ, P5, !PT ;  /* 0x000000d70f00e210 */ /* 0x000fe40002ffe4ff */
[----:B------:R-:W-:Y:S02]  /*16a30*/  @!P6 LEA R170, P5, R5, c[0x0][0x1f8], 0x1 ;  /* 0x00007e0005aaea11 */ /* 0x000fe400078a08ff */
[----:B------:R-:W-:Y:S01]  /*16a40*/  @!P6 IADD3.X R2, R15, R229, RZ, P4, !PT ;  /* 0x000000e50f02e210 */ /* 0x000fe200027fe4ff */
[----:B------:R-:W-:Y:S01]  /*16a50*/  LDSM.16.M88.4 R140, [R202+0xc100] ;  /* 0x00c10000ca8c783b */ /* 0x000fe20000000200 */
[----:B------:R-:W-:Y:S02]  /*16a60*/  @!P6 LEA R168, P4, R7, c[0x0][0x1f8], 0x1 ;  /* 0x00007e0007a8ea11 */ /* 0x000fe400078808ff */
[----:B------:R-:W-:Y:S02]  /*16a70*/  @!P6 IADD3.X R4, R15, R228, RZ, P0, !PT ;  /* 0x000000e40f04e210 */ /* 0x000fe400007fe4ff */
[----:B------:R-:W-:Y:S02]  /*16a80*/  @!P6 LEA R132, P0, R13, c[0x0][0x1f8], 0x1 ;  /* 0x00007e000d84ea11 */ /* 0x000fe400078008ff */
[----:B------:R-:W-:Y:S01]  /*16a90*/  @!P6 LEA.HI.X R171, R5, c[0x0][0x1fc], R0, 0x1, P5 ;  /* 0x00007f0005abea11 */ /* 0x000fe200028f0c00 */
[----:B------:R-:W5:Y:S01]  /*16aa0*/  LDSM.16.M88.4 R144, [R204] ;  /* 0x00000000cc90783b */ /* 0x000f620000000200 */
[----:B------:R-:W-:Y:S02]  /*16ab0*/  @!P6 LEA.HI.X R169, R7, c[0x0][0x1fc], R2, 0x1, P4 ;  /* 0x00007f0007a9ea11 */ /* 0x000fe400020f0c02 */
[----:B------:R-:W-:Y:S02]  /*16ac0*/  @!P6 LEA.HI.X R133, R13, c[0x0][0x1fc], R4, 0x1, P0 ;  /* 0x00007f000d85ea11 */ /* 0x000fe400000f0c04 */
[C---:B-1----:R-:W-:Y:S03]  /*16ad0*/  HMMA.16816.F32.BF16 R4, R32.reuse, R8, RZ ;  /* 0x000000082004723c */ /* 0x042fe600000418ff */
[----:B------:R-:W1:Y:S05]  /*16ae0*/  LDSM.16.M88.4 R148, [R195] ;  /* 0x00000000c394783b */ /* 0x000e6a0000000200 */
[C---:B------:R-:W-:Y:S03]  /*16af0*/  HMMA.16816.F32.BF16 R8, R32.reuse, R10, RZ ;  /* 0x0000000a2008723c */ /* 0x040fe600000418ff */
[----:B------:R-:W1:Y:S05]  /*16b00*/  LDSM.16.M88.4 R152, [R194] ;  /* 0x00000000c298783b */ /* 0x000e6a0000000200 */
[C---:B--2---:R-:W-:Y:S03]  /*16b10*/  HMMA.16816.F32.BF16 R12, R32.reuse, R16, RZ ;  /* 0x00000010200c723c */ /* 0x044fe600000418ff */
        /* <DEDUP_REMOVED lines=12> */
[C---:B------:R-:W-:Y:S01]  /*16be0*/  ISETP.GT.AND P6, PT, R230.reuse, UR8, PT ;  /* 0x00000008e6007c0c */ /* 0x040fe2000bfc4270 */
        /* <DEDUP_REMOVED lines=115> */
[----:B------:R-:W1:Y:S06]  /*17320*/  LDSM.16.M88.4 R168, [R199+0x14100] ;  /* 0x01410000c7a8783b */ /* 0x000e6c0000000200 */
[----:B------:R-:W-:Y:S01]  /*17330*/  IADD3 R181, R230, -0x1, RZ ;  /* 0xffffffffe6b57810 */ /* 0x000fe20007ffe0ff */
        /* <DEDUP_REMOVED lines=49> */
[----:B-1----:R-:W-:Y:S02]  /*17650*/  FMNMX.FTZ R5, R174, R3, !PT ;  /* 0x00000003ae057209 */ /* 0x002fe40007810000 */
[----:B------:R-:W-:Y:S09]  /*17660*/  @P6 SHF.R.S32.HI R6, RZ, 0x1f, R181 ;  /* 0x0000001fff066819 */ /* 0x000ff200000114b5 */
[----:B------:R-:W-:Y:S02]  /*17670*/  FMUL.FTZ R22, R22, c[0x0][0x320] ;  /* 0x0000c80016167a20 */ /* 0x000fe40000410000 */
[----:B------:R-:W-:Y:S02]  /*17680*/  FMUL.FTZ R23, R23, c[0x0][0x320] ;  /* 0x0000c80017177a20 */ /* 0x000fe40000410000 */
[----:B------:R-:W-:Y:S02]  /*17690*/  FMUL.FTZ R20, R20, c[0x0][0x320] ;  /* 0x0000c80014147a20 */ /* 0x000fe40000410000 */
[----:B------:R-:W-:Y:S02]  /*176a0*/  FMUL.FTZ R21, R21, c[0x0][0x320] ;  /* 0x0000c80015157a20 */ /* 0x000fe40000410000 */
[----:B------:R-:W-:Y:S02]  /*176b0*/  FMUL.FTZ R24, R24, c[0x0][0x320] ;  /* 0x0000c80018187a20 */ /* 0x000fe40000410000 */
[----:B------:R-:W-:Y:S01]  /*176c0*/  FMUL.FTZ R25, R25, c[0x0][0x320] ;  /* 0x0000c80019197a20 */ /* 0x000fe20000410000 */
[----:B------:R-:W1:Y:S01]  /*176d0*/  MUFU.TANH R172, R172 ;  /* 0x000000ac00ac7308 */ /* 0x000e620000002400 */
[----:B------:R-:W-:Y:S02]  /*176e0*/  FMUL.FTZ R26, R26, c[0x0][0x320] ;  /* 0x0000c8001a1a7a20 */ /* 0x000fe40000410000 */
[----:B------:R-:W-:Y:S01]  /*176f0*/  FMUL.FTZ R27, R27, c[0x0][0x320] ;  /* 0x0000c8001b1b7a20 */ /* 0x000fe20000410000 */
[C---:B--2---:R-:W-:Y:S06]  /*17700*/  HMMA.16816.F32.BF16 R28, R168.reuse, R8, R28 ;  /* 0x00000008a81c723c */ /* 0x044fec000004181c */
[----:B------:R-:W2:Y:S01]  /*17710*/  MUFU.TANH R232, R232 ;  /* 0x000000e800e87308 */ /* 0x000ea20000002400 */
[----:B----4-:R-:W-:Y:S01]  /*17720*/  FMNMX.FTZ R9, R234, R135, !PT ;  /* 0x00000087ea097209 */ /* 0x010fe20007810000 */
        /* <DEDUP_REMOVED lines=64> */
[----:B--2---:R-:W-:Y:S01]  /*17b30*/  FMNMX.FTZ R11, R4, R9, !PT ;  /* 0x00000009040b7209 */ /* 0x004fe20007810000 */
[----:B------:R-:W-:Y:S06]  /*17b40*/  @P6 IMAD.WIDE.U32 R8, R181, c[0x0][0x1e0], RZ ;  /* 0x00007800b5086a25 */ /* 0x000fec00078e00ff */
[----:B------:R-:W2:Y:S01]  /*17b50*/  SHFL.BFLY PT, R2, R11, 0x1, 0x1f ;  /* 0x0c201f000b027f89 */ /* 0x000ea200000e0000 */
[----:B-1----:R-:W-:Y:S02]  /*17b60*/  FMNMX.FTZ R5, R7, R0, !PT ;  /* 0x0000000007057209 */ /* 0x002fe40007810000 */
[----:B------:R-:W-:Y:S05]  /*17b70*/  @P6 SHF.L.U32 R7, R8, 0x6, RZ ;  /* 0x0000000608076819 */ /* 0x000fea00000006ff */
[----:B------:R-:W1:Y:S01]  /*17b80*/  SHFL.BFLY PT, R132, R5, 0x1, 0x1f ;  /* 0x0c201f0005847f89 */ /* 0x000e6200000e0000 */
[----:B--2---:R-:W-:Y:S05]  /*17b90*/  FMNMX.FTZ R0, R11, R2, !PT ;  /* 0x000000020b007209 */ /* 0x004fea0007810000 */
[C---:B------:R-:W-:Y:S02]  /*17ba0*/  FADD.FTZ R2, -R0.reuse, R3 ;  /* 0x0000000300027221 */ /* 0x040fe40000010100 */
[----:B------:R-:W-:Y:S02]  /*17bb0*/  FMUL.FTZ R151, R0, c[0x0][0x2d0] ;  /* 0x0000b40000977a20 */ /* 0x000fe40000410000 */
[----:B------:R-:W-:Y:S02]  /*17bc0*/  FMUL.FTZ R3, R2, c[0x0][0x2d0] ;  /* 0x0000b40002037a20 */ /* 0x000fe40000410000 */
[--C-:B------:R-:W-:Y:S01]  /*17bd0*/  FFMA.FTZ R174, R174, c[0x0][0x2d0], -R151.reuse ;  /* 0x0000b400aeae7a23 */ /* 0x100fe20000010897 */
[----:B-1----:R-:W-:Y:S01]  /*17be0*/  FMNMX.FTZ R132, R5, R132, !PT ;  /* 0x0000008405847209 */ /* 0x002fe20007810000 */
[----:B------:R-:W-:Y:S01]  /*17bf0*/  @P6 IMAD R5, R6, c[0x0][0x1e0], RZ ;  /* 0x0000780006056a24 */ /* 0x000fe200078e02ff */
[----:B------:R-:W-:Y:S01]  /*17c00*/  @P6 IADD3 R6, P4, R7, R210, RZ ;  /* 0x000000d207066210 */ /* 0x000fe20007f9e0ff */
[----:B------:R-:W-:Y:S01]  /*17c10*/  FFMA.FTZ R173, R172, c[0x0][0x2d0], -R151 ;  /* 0x0000b400acad7a23 */ /* 0x000fe20000010897 */
[----:B------:R-:W1:Y:S01]  /*17c20*/  MUFU.EX2 R3, R3 ;  /* 0x0000000300037308 */ /* 0x000e620000000800 */
[----:B------:R-:W-:Y:S01]  /*17c30*/  FADD.FTZ R2, -R132, R135 ;  /* 0x0000008784027221 */ /* 0x000fe20000010100 */
[----:B------:R-:W-:Y:S01]  /*17c40*/  @P6 LEA R18, P5, R6, c[0x0][0x1c8], 0x1 ;  /* 0x0000720006126a11 */ /* 0x000fe200078a08ff */
[----:B------:R-:W-:Y:S02]  /*17c50*/  @P6 IMAD R5, R181, c[0x0][0x1e4], R5 ;  /* 0x00007900b5056a24 */ /* 0x000fe400078e0205 */
[----:B------:R-:W-:Y:S02]  /*17c60*/  FMUL.FTZ R4, R2, c[0x0][0x2d0] ;  /* 0x0000b40002047a20 */ /* 0x000fe40000410000 */
[----:B------:R-:W-:Y:S01]  /*17c70*/  FMUL.FTZ R145, R132, c[0x0][0x2d0] ;  /* 0x0000b40084917a20 */ /* 0x000fe20000410000 */
[----:B------:R-:W-:Y:S01]  /*17c80*/  @P6 IADD3 R5, R9, R5, RZ ;  /* 0x0000000509056210 */ /* 0x000fe20007ffe0ff */
[--C-:B------:R-:W-:Y:S01]  /*17c90*/  FFMA.FTZ R172, R238, c[0x0][0x2d0], -R151.reuse ;  /* 0x0000b400eeac7a23 */ /* 0x100fe20000010897 */
[----:B------:R2:W3:Y:S01]  /*17ca0*/  MUFU.EX2 R2, R4 ;  /* 0x0000000400027308 */ /* 0x0004e20000000800 */
[----:B------:R-:W-:Y:S01]  /*17cb0*/  FFMA.FTZ R171, R242, c[0x0][0x2d0], -R151 ;  /* 0x0000b400f2ab7a23 */ /* 0x000fe20000010897 */
[----:B------:R-:W-:Y:S01]  /*17cc0*/  @P6 SHF.L.U64.HI R5, R8, 0x6, R5 ;  /* 0x0000000608056819 */ /* 0x000fe20000010205 */
[--C-:B------:R-:W-:Y:S01]  /*17cd0*/  FFMA.FTZ R170, R234, c[0x0][0x2d0], -R145.reuse ;  /* 0x0000b400eaaa7a23 */ /* 0x100fe20000010891 */
[----:B------:R-:W-:Y:S01]  /*17ce0*/  @P6 IADD3 R8, P0, R7, R221, RZ ;  /* 0x000000dd07086210 */ /* 0x000fe20007f1e0ff */
[--C-:B------:R-:W-:Y:S01]  /*17cf0*/  FFMA.FTZ R169, R232, c[0x0][0x2d0], -R145.reuse ;  /* 0x0000b400e8a97a23 */ /* 0x100fe20000010891 */
[C---:B------:R-:W-:Y:S01]  /*17d00*/  @P6 IADD3.X R9, R5.reuse, R217, RZ, P4, !PT ;  /* 0x000000d905096210 */ /* 0x040fe200027fe4ff */
[--C-:B------:R-:W-:Y:S01]  /*17d10*/  FFMA.FTZ R168, R240, c[0x0][0x2d0], -R145.reuse ;  /* 0x0000b400f0a87a23 */ /* 0x100fe20000010891 */
[----:B------:R-:W-:Y:S01]  /*17d20*/  @P6 LEA R20, P4, R8, c[0x0][0x1c8], 0x1 ;  /* 0x0000720008146a11 */ /* 0x000fe200078808ff */
[----:B------:R-:W-:Y:S01]  /*17d30*/  FFMA.FTZ R135, R236, c[0x0][0x2d0], -R145 ;  /* 0x0000b400ec877a23 */ /* 0x000fe20000010891 */
[----:B------:R-:W-:Y:S01]  /*17d40*/  @P6 LEA.HI.X R19, R6, c[0x0][0x1cc], R9, 0x1, P5 ;  /* 0x0000730006136a11 */ /* 0x000fe200028f0c09 */
[----:B------:R-:W-:Y:S01]  /*17d50*/  MUFU.EX2 R174, R174 ;  /* 0x000000ae00ae7308 */ /* 0x000fe20000000800 */
[----:B------:R-:W-:Y:S01]  /*17d60*/  @P6 IADD3.X R11, R5, R227, RZ, P0, !PT ;  /* 0x000000e3050b6210 */ /* 0x000fe200007fe4ff */
[----:B------:R-:W-:Y:S02]  /*17d70*/  FFMA.FTZ R179, R142, c[0x0][0x2d0], -R145 ;  /* 0x0000b4008eb37a23 */ /* 0x000fe40000010891 */
[----:B------:R4:W-:Y:S01]  /*17d80*/  @P6 LDGSTS.E.BYPASS.LTC128B.128 [R207+0x6100], [R18.64], !P3 ;  /* 0x0610000012cf6fae */ /* 0x0009e2000d901d5c */
[----:B------:R-:W-:Y:S01]  /*17d90*/  @P6 LEA.HI.X R21, R8, c[0x0][0x1cc], R11, 0x1, P4 ;  /* 0x0000730008156a11 */ /* 0x000fe200020f0c0b */
[C---:B-1----:R-:W-:Y:S02]  /*17da0*/  FMUL.FTZ R32, R3.reuse, R100 ;  /* 0x0000006403207220 */ /* 0x042fe40000410000 */
[----:B------:R-:W-:Y:S02]  /*17db0*/  FMUL.FTZ R33, R3, R101 ;  /* 0x0000006503217220 */ /* 0x000fe40000410000 */
[----:B------:R-:W1:Y:S01]  /*17dc0*/  MUFU.EX2 R173, R173 ;  /* 0x000000ad00ad7308 */ /* 0x000e620000000800 */
[----:B------:R-:W-:Y:S01]  /*17dd0*/  FFMA.FTZ R183, R136, c[0x0][0x2d0], -R145 ;  /* 0x0000b40088b77a23 */ /* 0x000fe20000010891 */
[----:B------:R5:W-:Y:S01]  /*17de0*/  @P6 LDGSTS.E.BYPASS.LTC128B.128 [R207+0x8100], [R20.64], !P2 ;  /* 0x0810000014cf6fae */ /* 0x000be2000d101d5c */
[----:B--2---:R-:W-:Y:S01]  /*17df0*/  @P6 IADD3 R4, P0, R7, R220, RZ ;  /* 0x000000dc07046210 */ /* 0x004fe20007f1e0ff */
[C---:B---3--:R-:W-:Y:S02]  /*17e00*/  FMUL.FTZ R34, R2.reuse, R102 ;  /* 0x0000006602227220 */ /* 0x048fe40000410000 */
[----:B------:R-:W-:Y:S01]  /*17e10*/  FMUL.FTZ R35, R2, R103 ;  /* 0x0000006702237220 */ /* 0x000fe20000410000 */
[----:B------:R-:W-:Y:S01]  /*17e20*/  @P6 LEA R16, P4, R4, c[0x0][0x1c8], 0x1 ;  /* 0x0000720004106a11 */ /* 0x000fe200078808ff */
[--C-:B------:R-:W-:Y:S01]  /*17e30*/  FFMA.FTZ R231, R166, c[0x0][0x2d0], -R151.reuse ;  /* 0x0000b400a6e77a23 */ /* 0x100fe20000010897 */
[----:B------:R-:W-:Y:S01]  /*17e40*/  @P6 IADD3.X R9, R5, R226, RZ, P0, !PT ;  /* 0x000000e205096210 */ /* 0x000fe200007fe4ff */
[----:B------:R-:W-:Y:S01]  /*17e50*/  MUFU.EX2 R172, R172 ;  /* 0x000000ac00ac7308 */ /* 0x000fe20000000800 */
[----:B------:R-:W-:Y:S01]  /*17e60*/  @P6 IADD3 R7, P0, R7, UR6, RZ ;  /* 0x0000000607076c10 */ /* 0x000fe2000ff1e0ff */
[----:B------:R-:W-:Y:S01]  /*17e70*/  FFMA.FTZ R232, R162, c[0x0][0x2d0], -R151 ;  /* 0x0000b400a2e87a23 */ /* 0x000fe20000010897 */
[----:B------:R-:W-:Y:S01]  /*17e80*/  @P6 LEA.HI.X R17, R4, c[0x0][0x1cc], R9, 0x1, P4 ;  /* 0x0000730004116a11 */ /* 0x000fe200020f0c09 */
[--C-:B------:R-:W-:Y:S01]  /*17e90*/  FFMA.FTZ R233, R164, c[0x0][0x2d0], -R151.reuse ;  /* 0x0000b400a4e97a23 */ /* 0x100fe20000010897 */
[----:B------:R-:W-:Y:S01]  /*17ea0*/  @P6 IADD3 R4, P5, R7, R210, RZ ;  /* 0x000000d207046210 */ /* 0x000fe20007fbe0ff */
[----:B------:R-:W-:Y:S01]  /*17eb0*/  FFMA.FTZ R234, R160, c[0x0][0x2d0], -R151 ;  /* 0x0000b400a0ea7a23 */ /* 0x000fe20000010897 */
[----:B------:R-:W-:Y:S01]  /*17ec0*/  @P6 IADD3.X R5, R5, UR7, RZ, P0, !PT ;  /* 0x0000000705056c10 */ /* 0x000fe200087fe4ff */
[----:B------:R2:W-:Y:S01]  /*17ed0*/  @P6 LDGSTS.E.BYPASS.LTC128B.128 [R207+0xa100], [R16.64], !P1 ;  /* 0x0a10000010cf6fae */ /* 0x0005e2000c901d5c */
[----:B------:R-:W-:Y:S01]  /*17ee0*/  @P6 IADD3 R6, P4, R7, R221, RZ ;  /* 0x000000dd07066210 */ /* 0x000fe20007f9e0ff */
[----:B------:R-:W3:Y:S01]  /*17ef0*/  MUFU.EX2 R171, R171 ;  /* 0x000000ab00ab7308 */ /* 0x000ee20000000800 */
[C---:B------:R-:W-:Y:S01]  /*17f00*/  @P6 IADD3.X R9, R5.reuse, R217, RZ, P5, !PT ;  /* 0x000000d905096210 */ /* 0x040fe20002ffe4ff */
[----:B----4-:R-:W-:Y:S01]  /*17f10*/  FMUL.FTZ R18, R2, R118 ;  /* 0x0000007602127220 */ /* 0x010fe20000410000 */
[----:B------:R-:W-:Y:S01]  /*17f20*/  @P6 LEA R24, P5, R4, c[0x0][0x1c8], 0x1 ;  /* 0x0000720004186a11 */ /* 0x000fe200078a08ff */
[----:B------:R-:W-:Y:S01]  /*17f30*/  FMUL.FTZ R19, R2, R119 ;  /* 0x0000007702137220 */ /* 0x000fe20000410000 */
[----:B------:R-:W-:Y:S01]  /*17f40*/  @P6 IADD3.X R11, R5, R227, RZ, P4, !PT ;  /* 0x000000e3050b6210 */ /* 0x000fe200027fe4ff */
[----:B------:R-:W-:Y:S01]  /*17f50*/  FFMA.FTZ R235, R156, c[0x0][0x2d0], -R145 ;  /* 0x0000b4009ceb7a23 */ /* 0x000fe20000010891 */
[----:B------:R-:W-:Y:S01]  /*17f60*/  @P6 LEA.HI.X R25, R4, c[0x0][0x1cc], R9, 0x1, P5 ;  /* 0x0000730004196a11 */ /* 0x000fe200028f0c09 */
[----:B------:R-:W-:Y:S01]  /*17f70*/  FMUL.FTZ R4, R3, R128 ;  /* 0x0000008003047220 */ /* 0x000fe20000410000 */
[C---:B------:R-:W-:Y:S01]  /*17f80*/  @P6 LEA R10, P4, R6.reuse, c[0x0][0x1c8], 0x1 ;  /* 0x00007200060a6a11 */ /* 0x040fe200078808ff */
[----:B------:R-:W-:Y:S01]  /*17f90*/  MUFU.EX2 R170, R170 ;  /* 0x000000aa00aa7308 */ /* 0x000fe20000000800 */
[----:B------:R-:W-:Y:S01]  /*17fa0*/  @P6 IADD3 R7, P0, R7, R220, RZ ;  /* 0x000000dc07076210 */ /* 0x000fe20007f1e0ff */
[----:B------:R4:W-:Y:S01]  /*17fb0*/  @P6 LDGSTS.E.BYPASS.LTC128B.128 [R207+0x7100], [R24.64], !P3 ;  /* 0x0710000018cf6fae */ /* 0x0009e2000d901d5c */
[----:B------:R-:W-:Y:S01]  /*17fc0*/  @P6 LEA.HI.X R11, R6, c[0x0][0x1cc], R11, 0x1, P4 ;  /* 0x00007300060b6a11 */ /* 0x000fe200020f0c0b */
[C---:B------:R-:W-:Y:S01]  /*17fd0*/  FMUL.FTZ R6, R2.reuse, R130 ;  /* 0x0000008202067220 */ /* 0x040fe20000410000 */
[----:B------:R-:W-:Y:S01]  /*17fe0*/  @P6 IADD3.X R8, R5, R226, RZ, P0, !PT ;  /* 0x000000e205086210 */ /* 0x000fe200007fe4ff */
[----:B------:R-:W-:Y:S01]  /*17ff0*/  FMUL.FTZ R5, R3, R129 ;  /* 0x0000008103057220 */ /* 0x000fe20000410000 */
[----:B------:R-:W-:Y:S01]  /*18000*/  @P6 LEA R26, P0, R7, c[0x0][0x1c8], 0x1 ;  /* 0x00007200071a6a11 */ /* 0x000fe200078008ff */
[----:B------:R-:W-:Y:S01]  /*18010*/  FMUL.FTZ R9, R3, R125 ;  /* 0x0000007d03097220 */ /* 0x000fe20000410000 */
[----:B-1----:R-:W-:Y:S01]  /*18020*/  F2FP.BF16.PACK_AB R128, R173, R174 ;  /* 0x000000aead80723e */ /* 0x002fe200000010ff */
[----:B------:R1:W-:Y:S01]  /*18030*/  @P6 LDGSTS.E.BYPASS.LTC128B.128 [R207+0x9100], [R10.64], !P2 ;  /* 0x091000000acf6fae */ /* 0x0003e2000d101d5c */
[----:B------:R-:W-:Y:S01]  /*18040*/  @P6 LEA.HI.X R27, R7, c[0x0][0x1cc], R8, 0x1, P0 ;  /* 0x00007300071b6a11 */ /* 0x000fe200000f0c08 */
[----:B------:R-:W1:Y:S01]  /*18050*/  MUFU.EX2 R169, R169 ;  /* 0x000000a900a97308 */ /* 0x000e620000000800 */
[----:B------:R-:W-:Y:S01]  /*18060*/  FMUL.FTZ R7, R2, R131 ;  /* 0x0000008302077220 */ /* 0x000fe20000410000 */
[----:B---3--:R-:W-:Y:S01]  /*18070*/  F2FP.BF16.PACK_AB R130, R171, R172 ;  /* 0x000000acab82723e */ /* 0x008fe200000010ff */
[C---:B------:R-:W-:Y:S01]  /*18080*/  FMUL.FTZ R8, R3.reuse, R124 ;  /* 0x0000007c03087220 */ /* 0x040fe20000410000 */
[----:B------:R-:W-:Y:S01]  /*18090*/  ISETP.GT.AND P0, PT, R230, UR4, PT ;  /* 0x00000004e6007c0c */ /* 0x000fe2000bf04270 */
[C---:B--2---:R-:W-:Y:S01]  /*180a0*/  FMUL.FTZ R16, R3.reuse, R116 ;  /* 0x0000007403107220 */ /* 0x044fe20000410000 */
[----:B------:R2:W-:Y:S01]  /*180b0*/  @P6 LDGSTS.E.BYPASS.LTC128B.128 [R207+0xb100], [R26.64], !P1 ;  /* 0x0b1000001acf6fae */ /* 0x0005e2000c901d5c */
[C---:B------:R-:W-:Y:S02]  /*180c0*/  FMUL.FTZ R17, R3.reuse, R117 ;  /* 0x0000007503117220 */ /* 0x040fe40000410000 */
[--C-:B------:R-:W-:Y:S01]  /*180d0*/  FFMA.FTZ R236, R154, c[0x0][0x2d0], -R145.reuse ;  /* 0x0000b4009aec7a23 */ /* 0x100fe20000010891 */
[----:B------:R-:W-:Y:S01]  /*180e0*/  MUFU.EX2 R168, R168 ;  /* 0x000000a800a87308 */ /* 0x000fe20000000800 */
[--C-:B------:R-:W-:Y:S02]  /*180f0*/  FFMA.FTZ R237, R158, c[0x0][0x2d0], -R145.reuse ;  /* 0x0000b4009eed7a23 */ /* 0x100fe40000010891 */
[----:B------:R-:W-:Y:S01]  /*18100*/  FFMA.FTZ R238, R152, c[0x0][0x2d0], -R145 ;  /* 0x0000b40098ee7a23 */ /* 0x000fe20000010891 */
[----:B------:R-:W3:Y:S01]  /*18110*/  LDSM.16.MT88.4 R12, [R203+0x100] ;  /* 0x00010000cb0c783b */ /* 0x000ee20000004200 */
[--C-:B------:R-:W-:Y:S02]  /*18120*/  FFMA.FTZ R239, R150, c[0x0][0x2d0], -R151.reuse ;  /* 0x0000b40096ef7a23 */ /* 0x100fe40000010897 */
[C---:B----4-:R-:W-:Y:S02]  /*18130*/  FMUL.FTZ R24, R3.reuse, R108 ;  /* 0x0000006c03187220 */ /* 0x050fe40000410000 */
[----:B------:R-:W-:Y:S01]  /*18140*/  FMUL.FTZ R25, R3, R109 ;  /* 0x0000006d03197220 */ /* 0x000fe20000410000 */
[----:B------:R-:W4:Y:S01]  /*18150*/  MUFU.EX2 R135, R135 ;  /* 0x0000008700877308 */ /* 0x000f220000000800 */
[--C-:B------:R-:W-:Y:S01]  /*18160*/  FFMA.FTZ R240, R149, c[0x0][0x2d0], -R151.reuse ;  /* 0x0000b40095f07a23 */ /* 0x100fe20000010897 */
[----:B-----5:R-:W5:Y:S01]  /*18170*/  LDSM.16.MT88.4 R20, [R198+0x100] ;  /* 0x00010000c614783b */ /* 0x020f620000004200 */
[----:B------:R-:W-:Y:S01]  /*18180*/  FFMA.FTZ R241, R148, c[0x0][0x2d0], -R151 ;  /* 0x0000b40094f17a23 */ /* 0x000fe20000010897 */
[----:B-1----:R-:W-:Y:S01]  /*18190*/  F2FP.BF16.PACK_AB R129, R169, R170 ;  /* 0x000000aaa981723e */ /* 0x002fe200000010ff */
[C---:B------:R-:W-:Y:S02]  /*181a0*/  FMUL.FTZ R10, R2.reuse, R126 ;  /* 0x0000007e020a7220 */ /* 0x040fe40000410000 */
[----:B------:R-:W-:Y:S02]  /*181b0*/  FMUL.FTZ R11, R2, R127 ;  /* 0x0000007f020b7220 */ /* 0x000fe40000410000 */
[--C-:B------:R-:W-:Y:S01]  /*181c0*/  FFMA.FTZ R243, R146, c[0x0][0x2d0], -R145.reuse ;  /* 0x0000b40092f37a23 */ /* 0x100fe20000010891 */
[----:B------:R-:W1:Y:S01]  /*181d0*/  LDSM.16.MT88.4 R28, [R197+0x100] ;  /* 0x00010000c51c783b */ /* 0x000e620000004200 */
[----:B------:R-:W-:Y:S01]  /*181e0*/  FFMA.FTZ R244, R144, c[0x0][0x2d0], -R145 ;  /* 0x0000b40090f47a23 */ /* 0x000fe20000010891 */
[----:B------:R-:W-:Y:S01]  /*181f0*/  MUFU.EX2 R179, R179 ;  /* 0x000000b300b37308 */ /* 0x000fe20000000800 */
[C---:B--2---:R-:W-:Y:S02]  /*18200*/  FMUL.FTZ R26, R2.reuse, R110 ;  /* 0x0000006e021a7220 */ /* 0x044fe40000410000 */
[C---:B------:R-:W-:Y:S02]  /*18210*/  FMUL.FTZ R27, R2.reuse, R111 ;  /* 0x0000006f021b7220 */ /* 0x040fe40000410000 */
[C---:B------:R-:W-:Y:S01]  /*18220*/  FMUL.FTZ R36, R3.reuse, R36 ;  /* 0x0000002403247220 */ /* 0x040fe20000410000 */
[----:B------:R-:W-:Y:S01]  /*18230*/  LDSM.16.MT88.4 R100, [R197+0x2100] ;  /* 0x00210000c564783b */ /* 0x000fe20000004200 */
[----:B------:R-:W-:Y:S02]  /*18240*/  FMUL.FTZ R37, R3, R37 ;  /* 0x0000002503257220 */ /* 0x000fe40000410000 */
[C---:B------:R-:W-:Y:S01]  /*18250*/  FMUL.FTZ R38, R2.reuse, R38 ;  /* 0x0000002602267220 */ /* 0x040fe20000410000 */
[----:B------:R-:W-:Y:S01]  /*18260*/  MUFU.EX2 R183, R183 ;  /* 0x000000b700b77308 */ /* 0x000fe20000000800 */
[C---:B------:R-:W-:Y:S01]  /*18270*/  FMUL.FTZ R39, R2.reuse, R39 ;  /* 0x0000002702277220 */ /* 0x040fe20000410000 */
[----:B----4-:R-:W-:Y:S01]  /*18280*/  F2FP.BF16.PACK_AB R131, R135, R168 ;  /* 0x000000a88783723e */ /* 0x010fe200000010ff */
[C---:B------:R-:W-:Y:S01]  /*18290*/  FMUL.FTZ R40, R3.reuse, R40 ;  /* 0x0000002803287220 */ /* 0x040fe20000410000 */
[----:B------:R-:W-:Y:S01]  /*182a0*/  LDSM.16.MT88.4 R108, [R196+0x2100] ;  /* 0x00210000c46c783b */ /* 0x000fe20000004200 */
[C---:B------:R-:W-:Y:S02]  /*182b0*/  FMUL.FTZ R41, R3.reuse, R41 ;  /* 0x0000002903297220 */ /* 0x040fe40000410000 */
[C---:B------:R-:W-:Y:S02]  /*182c0*/  FMUL.FTZ R42, R2.reuse, R42 ;  /* 0x0000002a022a7220 */ /* 0x040fe40000410000 */
[C---:B------:R-:W-:Y:S01]  /*182d0*/  FMUL.FTZ R43, R2.reuse, R43 ;  /* 0x0000002b022b7220 */ /* 0x040fe20000410000 */
[----:B------:R-:W-:Y:S01]  /*182e0*/  MUFU.EX2 R231, R231 ;  /* 0x000000e700e77308 */ /* 0x000fe20000000800 */
[C---:B------:R-:W-:Y:S01]  /*182f0*/  FMUL.FTZ R44, R3.reuse, R44 ;  /* 0x0000002c032c7220 */ /* 0x040fe20000410000 */
[C---:B---3--:R-:W-:Y:S01]  /*18300*/  HMMA.16816.F32.BF16 R4, R128.reuse, R12, R4 ;  /* 0x0000000c8004723c */ /* 0x048fe20000041804 */
[----:B------:R-:W-:Y:S04]  /*18310*/  LDSM.16.MT88.4 R116, [R198+0x900] ;  /* 0x00090000c674783b */ /* 0x000fe80000004200 */
[C---:B------:R-:W-:Y:S02]  /*18320*/  FMUL.FTZ R45, R3.reuse, R45 ;  /* 0x0000002d032d7220 */ /* 0x040fe40000410000 */
[C---:B------:R-:W-:Y:S01]  /*18330*/  FMUL.FTZ R12, R3.reuse, R120 ;  /* 0x00000078030c7220 */ /* 0x040fe20000410000 */
[C---:B------:R-:W-:Y:S01]  /*18340*/  HMMA.16816.F32.BF16 R8, R128.reuse, R14, R8 ;  /* 0x0000000e8008723c */ /* 0x040fe20000041808 */
[----:B------:R-:W-:Y:S01]  /*18350*/  LDSM.16.MT88.4 R124, [R203+0x2900] ;  /* 0x00290000cb7c783b */ /* 0x000fe20000004200 */
[----:B------:R-:W-:Y:S02]  /*18360*/  MUFU.EX2 R232, R232 ;  /* 0x000000e800e87308 */ /* 0x000fe40000000800 */
[C---:B------:R-:W-:Y:S02]  /*18370*/  FMUL.FTZ R13, R3.reuse, R121 ;  /* 0x00000079030d7220 */ /* 0x040fe40000410000 */
[C---:B------:R-:W-:Y:S02]  /*18380*/  FMUL.FTZ R46, R2.reuse, R46 ;  /* 0x0000002e022e7220 */ /* 0x040fe40000410000 */
[C---:B------:R-:W-:Y:S01]  /*18390*/  FMUL.FTZ R14, R2.reuse, R122 ;  /* 0x0000007a020e7220 */ /* 0x040fe20000410000 */
[----:B------:R-:W-:Y:S03]  /*183a0*/  LDSM.16.MT88.4 R152, [R198+0x3900] ;  /* 0x00390000c698783b */ /* 0x000fe60000004200 */
[C---:B------:R-:W-:Y:S01]  /*183b0*/  FMUL.FTZ R15, R2.reuse, R123 ;  /* 0x0000007b020f7220 */ /* 0x040fe20000410000 */
[----:B------:R-:W-:Y:S01]  /*183c0*/  MUFU.EX2 R233, R233 ;  /* 0x000000e900e97308 */ /* 0x000fe20000000800 */
[C---:B------:R-:W-:Y:S02]  /*183d0*/  FMUL.FTZ R47, R2.reuse, R47 ;  /* 0x0000002f022f7220 */ /* 0x040fe40000410000 */
[C---:B------:R-:W-:Y:S01]  /*183e0*/  FMUL.FTZ R48, R3.reuse, R48 ;  /* 0x0000003003307220 */ /* 0x040fe20000410000 */
[----:B------:R-:W2:Y:S01]  /*183f0*/  LDSM.16.MT88.4 R120, [R196+0x100] ;  /* 0x00010000c478783b */ /* 0x000ea20000004200 */
[C---:B------:R-:W-:Y:S01]  /*18400*/  FMUL.FTZ R49, R3.reuse, R49 ;  /* 0x0000003103317220 */ /* 0x040fe20000410000 */
[C---:B-----5:R-:W-:Y:S03]  /*18410*/  HMMA.16816.F32.BF16 R12, R128.reuse, R20, R12 ;  /* 0x00000014800c723c */ /* 0x060fe6000004180c */
[C---:B------:R-:W-:Y:S01]  /*18420*/  FMUL.FTZ R50, R2.reuse, R50 ;  /* 0x0000003202327220 */ /* 0x040fe20000410000 */
[----:B------:R-:W-:Y:S01]  /*18430*/  MUFU.EX2 R234, R234 ;  /* 0x000000ea00ea7308 */ /* 0x000fe20000000800 */
[C---:B------:R-:W-:Y:S01]  /*18440*/  FMUL.FTZ R51, R2.reuse, R51 ;  /* 0x0000003302337220 */ /* 0x040fe20000410000 */
[----:B------:R-:W-:Y:S01]  /*18450*/  LDSM.16.MT88.4 R156, [R197+0x3900] ;  /* 0x00390000c59c783b */ /* 0x000fe20000004200 */
[C---:B------:R-:W-:Y:S01]  /*18460*/  FMUL.FTZ R20, R3.reuse, R112 ;  /* 0x0000007003147220 */ /* 0x040fe20000410000 */
[C---:B------:R-:W-:Y:S04]  /*18470*/  HMMA.16816.F32.BF16 R16, R128.reuse, R22, R16 ;  /* 0x000000168010723c */ /* 0x040fe80000041810 */
[C---:B------:R-:W-:Y:S02]  /*18480*/  FMUL.FTZ R21, R3.reuse, R113 ;  /* 0x0000007103157220 */ /* 0x040fe40000410000 */
[----:B------:R-:W-:Y:S01]  /*18490*/  LDSM.16.MT88.4 R160, [R196+0x3900] ;  /* 0x00390000c4a0783b */ /* 0x000fe20000004200 */
[C---:B------:R-:W-:Y:S01]  /*184a0*/  FMUL.FTZ R22, R2.reuse, R114 ;  /* 0x0000007202167220 */ /* 0x040fe20000410000 */
[----:B------:R-:W-:Y:S01]  /*184b0*/  MUFU.EX2 R235, R235 ;  /* 0x000000eb00eb7308 */ /* 0x000fe20000000800 */
[C---:B------:R-:W-:Y:S03]  /*184c0*/  FMUL.FTZ R23, R2.reuse, R115 ;  /* 0x0000007302177220 */ /* 0x040fe60000410000 */
[C---:B------:R-:W-:Y:S02]  /*184d0*/  FMUL.FTZ R52, R3.reuse, R52 ;  /* 0x0000003403347220 */ /* 0x040fe40000410000 */
[----:B------:R-:W3:Y:S01]  /*184e0*/  LDSM.16.MT88.4 R112, [R203+0x2100] ;  /* 0x00210000cb70783b */ /* 0x000ee20000004200 */
[C---:B------:R-:W-:Y:S01]  /*184f0*/  FMUL.FTZ R53, R3.reuse, R53 ;  /* 0x0000003503357220 */ /* 0x040fe20000410000 */
[C---:B-1----:R-:W-:Y:S02]  /*18500*/  HMMA.16816.F32.BF16 R20, R128.reuse, R28, R20 ;  /* 0x0000001c8014723c */ /* 0x042fe40000041814 */
[----:B------:R-:W-:Y:S01]  /*18510*/  MUFU.EX2 R236, R236 ;  /* 0x000000ec00ec7308 */ /* 0x000fe20000000800 */
[C---:B------:R-:W-:Y:S02]  /*18520*/  FMUL.FTZ R54, R2.reuse, R54 ;  /* 0x0000003602367220 */ /* 0x040fe40000410000 */
[C---:B------:R-:W-:Y:S01]  /*18530*/  FMUL.FTZ R55, R2.reuse, R55 ;  /* 0x0000003702377220 */ /* 0x040fe20000410000 */
[----:B------:R-:W-:Y:S01]  /*18540*/  LDSM.16.MT88.4 R164, [R203+0x5900] ;  /* 0x00590000cba4783b */ /* 0x000fe20000004200 */
[C---:B------:R-:W-:Y:S01]  /*18550*/  FMUL.FTZ R28, R3.reuse, R104 ;  /* 0x00000068031c7220 */ /* 0x040fe20000410000 */
[C---:B------:R-:W-:Y:S04]  /*18560*/  HMMA.16816.F32.BF16 R24, R128.reuse, R30, R24 ;  /* 0x0000001e8018723c */ /* 0x040fe80000041818 */
[C---:B------:R-:W-:Y:S01]  /*18570*/  FMUL.FTZ R29, R3.reuse, R105 ;  /* 0x00000069031d7220 */ /* 0x040fe20000410000 */
[----:B------:R-:W-:Y:S01]  /*18580*/  MUFU.EX2 R237, R237 ;  /* 0x000000ed00ed7308 */ /* 0x000fe20000000800 */
[----:B------:R-:W0:Y:S01]  /*18590*/  LDGDEPBAR ;  /* 0x00000000000079af */ /* 0x000e220000000000 */
[C---:B------:R-:W-:Y:S02]  /*185a0*/  FMUL.FTZ R30, R2.reuse, R106 ;  /* 0x0000006a021e7220 */ /* 0x040fe40000410000 */
[C---:B------:R-:W-:Y:S03]  /*185b0*/  FMUL.FTZ R31, R2.reuse, R107 ;  /* 0x0000006b021f7220 */ /* 0x040fe60000410000 */
[C---:B------:R-:W-:Y:S02]  /*185c0*/  FMUL.FTZ R56, R3.reuse, R56 ;  /* 0x0000003803387220 */ /* 0x040fe40000410000 */
[----:B------:R-:W1:Y:S01]  /*185d0*/  LDSM.16.MT88.4 R104, [R198+0x2100] ;  /* 0x00210000c668783b */ /* 0x000e620000004200 */
[C---:B------:R-:W-:Y:S01]  /*185e0*/  FMUL.FTZ R57, R3.reuse, R57 ;  /* 0x0000003903397220 */ /* 0x040fe20000410000 */
[C---:B--2---:R-:W-:Y:S01]  /*185f0*/  HMMA.16816.F32.BF16 R28, R128.reuse, R120, R28 ;  /* 0x00000078801c723c */ /* 0x044fe2000004181c */
[----:B------:R-:W-:Y:S02]  /*18600*/  MUFU.EX2 R238, R238 ;  /* 0x000000ee00ee7308 */ /* 0x000fe40000000800 */
[C---:B------:R-:W-:Y:S02]  /*18610*/  FMUL.FTZ R58, R2.reuse, R58 ;  /* 0x0000003a023a7220 */ /* 0x040fe40000410000 */
[C---:B------:R-:W-:Y:S02]  /*18620*/  FMUL.FTZ R59, R2.reuse, R59 ;  /* 0x0000003b023b7220 */ /* 0x040fe40000410000 */
[C---:B------:R-:W-:Y:S01]  /*18630*/  FMUL.FTZ R60, R3.reuse, R60 ;  /* 0x0000003c033c7220 */ /* 0x040fe20000410000 */
[C---:B------:R-:W-:Y:S01]  /*18640*/  HMMA.16816.F32.BF16 R32, R128.reuse, R122, R32 ;  /* 0x0000007a8020723c */ /* 0x040fe20000041820 */
[----:B------:R-:W-:Y:S02]  /*18650*/  LDSM.16.MT88.4 R120, [R196+0x900] ;  /* 0x00090000c478783b */ /* 0x000fe40000004200 */
[----:B------:R-:W-:Y:S01]  /*18660*/  MUFU.EX2 R239, R239 ;  /* 0x000000ef00ef7308 */ /* 0x000fe20000000800 */
[C---:B------:R-:W-:Y:S02]  /*18670*/  FMUL.FTZ R61, R3.reuse, R61 ;  /* 0x0000003d033d7220 */ /* 0x040fe40000410000 */
[C---:B------:R-:W-:Y:S02]  /*18680*/  FMUL.FTZ R62, R2.reuse, R62 ;  /* 0x0000003e023e7220 */ /* 0x040fe40000410000 */
[C---:B---3--:R-:W-:Y:S04]  /*18690*/  HMMA.16816.F32.BF16 R36, R128.reuse, R112, R36 ;  /* 0x000000708024723c */ /* 0x048fe80000041824 */
[C---:B------:R-:W-:Y:S01]  /*186a0*/  FMUL.FTZ R63, R2.reuse, R63 ;  /* 0x0000003f023f7220 */ /* 0x040fe20000410000 */
[----:B------:R-:W-:Y:S01]  /*186b0*/  MUFU.EX2 R240, R240 ;  /* 0x000000f000f07308 */ /* 0x000fe20000000800 */
[C---:B------:R-:W-:Y:S02]  /*186c0*/  FMUL.FTZ R64, R3.reuse, R64 ;  /* 0x0000004003407220 */ /* 0x040fe40000410000 */
[C---:B------:R-:W-:Y:S01]  /*186d0*/  HMMA.16816.F32.BF16 R40, R128.reuse, R114, R40 ;  /* 0x000000728028723c */ /* 0x040fe20000041828 */
[----:B------:R-:W-:Y:S03]  /*186e0*/  LDSM.16.MT88.4 R112, [R203+0x900] ;  /* 0x00090000cb70783b */ /* 0x000fe60000004200 */
[C---:B------:R-:W-:Y:S02]  /*186f0*/  FMUL.FTZ R65, R3.reuse, R65 ;  /* 0x0000004103417220 */ /* 0x040fe40000410000 */
[C---:B------:R-:W-:Y:S01]  /*18700*/  FMUL.FTZ R66, R2.reuse, R66 ;  /* 0x0000004202427220 */ /* 0x040fe20000410000 */
[----:B------:R-:W-:Y:S01]  /*18710*/  MUFU.EX2 R241, R241 ;  /* 0x000000f100f17308 */ /* 0x000fe20000000800 */
[C---:B------:R-:W-:Y:S04]  /*18720*/  FMUL.FTZ R67, R2.reuse, R67 ;  /* 0x0000004302437220 */ /* 0x040fe80000410000 */
[C---:B------:R-:W-:Y:S01]  /*18730*/  FMUL.FTZ R68, R3.reuse, R68 ;  /* 0x0000004403447220 */ /* 0x040fe20000410000 */
[C---:B-1----:R-:W-:Y:S03]  /*18740*/  HMMA.16816.F32.BF16 R44, R128.reuse, R104, R44 ;  /* 0x00000068802c723c */ /* 0x042fe6000004182c */
[C---:B------:R-:W-:Y:S01]  /*18750*/  FMUL.FTZ R69, R3.reuse, R69 ;  /* 0x0000004503457220 */ /* 0x040fe20000410000 */
[----:B------:R-:W-:Y:S01]  /*18760*/  MUFU.EX2 R243, R243 ;  /* 0x000000f300f37308 */ /* 0x000fe20000000800 */
[C---:B------:R-:W-:Y:S02]  /*18770*/  FMUL.FTZ R70, R2.reuse, R70 ;  /* 0x0000004602467220 */ /* 0x040fe40000410000 */
[C---:B------:R-:W-:Y:S01]  /*18780*/  FMUL.FTZ R71, R2.reuse, R71 ;  /* 0x0000004702477220 */ /* 0x040fe20000410000 */
[C---:B------:R-:W-:Y:S01]  /*18790*/  HMMA.16816.F32.BF16 R48, R128.reuse, R106, R48 ;  /* 0x0000006a8030723c */ /* 0x040fe20000041830 */
[----:B------:R-:W1:Y:S03]  /*187a0*/  LDSM.16.MT88.4 R104, [R203+0x4100] ;  /* 0x00410000cb68783b */ /* 0x000e660000004200 */
[C---:B------:R-:W-:Y:S02]  /*187b0*/  FMUL.FTZ R72, R3.reuse, R72 ;  /* 0x0000004803487220 */ /* 0x040fe40000410000 */
[C---:B------:R-:W-:Y:S01]  /*187c0*/  FMUL.FTZ R73, R3.reuse, R73 ;  /* 0x0000004903497220 */ /* 0x040fe20000410000 */
[----:B------:R-:W-:Y:S01]  /*187d0*/  MUFU.EX2 R244, R244 ;  /* 0x000000f400f47308 */ /* 0x000fe20000000800 */
[C---:B------:R-:W-:Y:S04]  /*187e0*/  HMMA.16816.F32.BF16 R52, R128.reuse, R100, R52 ;  /* 0x000000648034723c */ /* 0x040fe80000041834 */
[C---:B------:R-:W-:Y:S02]  /*187f0*/  FMUL.FTZ R74, R2.reuse, R74 ;  /* 0x0000004a024a7220 */ /* 0x040fe40000410000 */
        /* <DEDUP_REMOVED lines=20> */
[----:B------:R-:W-:Y:S02]  /*18940*/  FMUL.FTZ R87, R2, R87 ;  /* 0x0000005702577220 */ /* 0x000fe40000410000 */
[C---:B--2---:R-:W-:Y:S04]  /*18950*/  HMMA.16816.F32.BF16 R76, R128.reuse, R100, R76 ;  /* 0x00000064804c723c */ /* 0x044fe8000004184c */
[----:B------:R-:W-:Y:S02]  /*18960*/  FFMA.FTZ R175, R182, c[0x0][0x2d0], -R151 ;  /* 0x0000b400b6af7a23 */ /* 0x000fe40000010897 */
[----:B------:R-:W-:Y:S02]  /*18970*/  FFMA.FTZ R182, R138, c[0x0][0x2d0], -R145 ;  /* 0x0000b4008ab67a23 */ /* 0x000fe40000010891 */
[C---:B------:R-:W-:Y:S01]  /*18980*/  HMMA.16816.F32.BF16 R80, R128.reuse, R102, R80 ;  /* 0x000000668050723c */ /* 0x040fe20000041850 */
[----:B------:R-:W-:Y:S01]  /*18990*/  LDSM.16.MT88.4 R136, [R198+0x2900] ;  /* 0x00290000c688783b */ /* 0x000fe20000004200 */
[----:B------:R-:W-:Y:S02]  /*189a0*/  MUFU.EX2 R175, R175 ;  /* 0x000000af00af7308 */ /* 0x000fe40000000800 */
[--C-:B------:R-:W-:Y:S02]  /*189b0*/  FFMA.FTZ R176, R176, c[0x0][0x2d0], -R151.reuse ;  /* 0x0000b400b0b07a23 */ /* 0x100fe40000010897 */
[----:B------:R-:W-:Y:S02]  /*189c0*/  FFMA.FTZ R177, R180, c[0x0][0x2d0], -R151 ;  /* 0x0000b400b4b17a23 */ /* 0x000fe40000010897 */
[C---:B---3--:R-:W-:Y:S04]  /*189d0*/  HMMA.16816.F32.BF16 R84, R128.reuse, R108, R84 ;  /* 0x0000006c8054723c */ /* 0x048fe80000041854 */
[----:B------:R-:W-:Y:S01]  /*189e0*/  FFMA.FTZ R180, R140, c[0x0][0x2d0], -R145 ;  /* 0x0000b4008cb47a23 */ /* 0x000fe20000010891 */
[----:B------:R-:W2:Y:S01]  /*189f0*/  MUFU.EX2 R176, R176 ;  /* 0x000000b000b07308 */ /* 0x000ea20000000800 */
[--C-:B------:R-:W-:Y:S01]  /*18a00*/  FFMA.FTZ R178, R178, c[0x0][0x2d0], -R151.reuse ;  /* 0x0000b400b2b27a23 */ /* 0x100fe20000010897 */
[----:B------:R-:W-:Y:S01]  /*18a10*/  LDSM.16.MT88.4 R140, [R197+0x2900] ;  /* 0x00290000c58c783b */ /* 0x000fe20000004200 */
[C---:B------:R-:W-:Y:S04]  /*18a20*/  FMUL.FTZ R88, R3.reuse, R88 ;  /* 0x0000005803587220 */ /* 0x040fe80000410000 */
[----:B------:R-:W-:Y:S02]  /*18a30*/  FMUL.FTZ R89, R3, R89 ;  /* 0x0000005903597220 */ /* 0x000fe40000410000 */
[C---:B------:R-:W-:Y:S01]  /*18a40*/  FMUL.FTZ R90, R2.reuse, R90 ;  /* 0x0000005a025a7220 */ /* 0x040fe20000410000 */
[----:B------:R-:W-:Y:S01]  /*18a50*/  MUFU.EX2 R177, R177 ;  /* 0x000000b100b17308 */ /* 0x000fe20000000800 */
[C---:B------:R-:W-:Y:S02]  /*18a60*/  FMUL.FTZ R91, R2.reuse, R91 ;  /* 0x0000005b025b7220 */ /* 0x040fe40000410000 */
[----:B------:R-:W-:Y:S02]  /*18a70*/  FFMA.FTZ R151, R147, c[0x0][0x2d0], -R151 ;  /* 0x0000b40093977a23 */ /* 0x000fe40000010897 */
[C---:B------:R-:W-:Y:S02]  /*18a80*/  FMUL.FTZ R92, R3.reuse, R92 ;  /* 0x0000005c035c7220 */ /* 0x040fe40000410000 */
[C---:B------:R-:W-:Y:S01]  /*18a90*/  FMUL.FTZ R93, R3.reuse, R93 ;  /* 0x0000005d035d7220 */ /* 0x040fe20000410000 */
[C---:B------:R-:W-:Y:S01]  /*18aa0*/  HMMA.16816.F32.BF16 R88, R128.reuse, R110, R88 ;  /* 0x0000006e8058723c */ /* 0x040fe20000041858 */
[----:B------:R-:W3:Y:S01]  /*18ab0*/  LDSM.16.MT88.4 R108, [R197+0x900] ;  /* 0x00090000c56c783b */ /* 0x000ee20000004200 */
[----:B------:R-:W4:Y:S01]  /*18ac0*/  MUFU.EX2 R178, R178 ;  /* 0x000000b200b27308 */ /* 0x000f220000000800 */
[C---:B------:R-:W-:Y:S02]  /*18ad0*/  FMUL.FTZ R94, R2.reuse, R94 ;  /* 0x0000005e025e7220 */ /* 0x040fe40000410000 */
[----:B------:R-:W-:Y:S01]  /*18ae0*/  FMUL.FTZ R95, R2, R95 ;  /* 0x0000005f025f7220 */ /* 0x000fe20000410000 */
[----:B--2---:R-:W-:Y:S01]  /*18af0*/  F2FP.BF16.PACK_AB R100, R176, R175 ;  /* 0x000000afb064723e */ /* 0x004fe200000010ff */
[C---:B------:R-:W-:Y:S02]  /*18b00*/  FMUL.FTZ R96, R3.reuse, R96 ;  /* 0x0000006003607220 */ /* 0x040fe40000410000 */
[----:B------:R-:W-:Y:S03]  /*18b10*/  FMUL.FTZ R97, R3, R97 ;  /* 0x0000006103617220 */ /* 0x000fe60000410000 */
[C---:B-1----:R-:W-:Y:S01]  /*18b20*/  HMMA.16816.F32.BF16 R92, R128.reuse, R104, R92 ;  /* 0x00000068805c723c */ /* 0x042fe2000004185c */
[----:B------:R-:W1:Y:S02]  /*18b30*/  MUFU.EX2 R180, R180 ;  /* 0x000000b400b47308 */ /* 0x000e640000000800 */
[C---:B------:R-:W-:Y:S02]  /*18b40*/  FMUL.FTZ R98, R2.reuse, R98 ;  /* 0x0000006202627220 */ /* 0x040fe40000410000 */
[----:B------:R-:W-:Y:S02]  /*18b50*/  FMUL.FTZ R99, R2, R99 ;  /* 0x0000006302637220 */ /* 0x000fe40000410000 */
[--C-:B------:R-:W-:Y:S02]  /*18b60*/  FFMA.FTZ R134, R134, c[0x0][0x2d0], -R145.reuse ;  /* 0x0000b40086867a23 */ /* 0x100fe40000010891 */
[----:B------:R-:W-:Y:S02]  /*18b70*/  FFMA.FTZ R145, R133, c[0x0][0x2d0], -R145 ;  /* 0x0000b40085917a23 */ /* 0x000fe40000010891 */
[----:B------:R-:W2:Y:S01]  /*18b80*/  MUFU.EX2 R182, R182 ;  /* 0x000000b600b67308 */ /* 0x000ea20000000800 */
[----:B------:R-:W-:Y:S01]  /*18b90*/  HMMA.16816.F32.BF16 R96, R128, R106, R96 ;  /* 0x0000006a8060723c */ /* 0x000fe20000041860 */
[----:B------:R-:W5:Y:S02]  /*18ba0*/  LDSM.16.MT88.4 R104, [R196+0x2900] ;  /* 0x00290000c468783b */ /* 0x000f640000004200 */
[----:B----4-:R-:W-:Y:S01]  /*18bb0*/  F2FP.BF16.PACK_AB R102, R178, R177 ;  /* 0x000000b1b266723e */ /* 0x010fe200000010ff */
[----:B------:R-:W-:Y:S02]  /*18bc0*/  FFMA.FTZ R174, R3, R218, R174 ;  /* 0x000000da03ae7223 */ /* 0x000fe400000100ae */
[----:B------:R-:W-:Y:S02]  /*18bd0*/  FFMA.FTZ R170, R2, R219, R170 ;  /* 0x000000db02aa7223 */ /* 0x000fe400000100aa */
[----:B------:R-:W-:Y:S01]  /*18be0*/  FADD.FTZ R173, R173, R174 ;  /* 0x000000aeadad7221 */ /* 0x000fe20000010000 */
[----:B------:R-:W-:Y:S01]  /*18bf0*/  LDSM.16.MT88.4 R128, [R198+0x3100] ;  /* 0x00310000c680783b */ /* 0x000fe20000004200 */
[----:B------:R4:W3:Y:S02]  /*18c00*/  MUFU.EX2 R242, R151 ;  /* 0x0000009700f27308 */ /* 0x0008e40000000800 */
[----:B------:R-:W-:Y:S01]  /*18c10*/  FADD.FTZ R169, R169, R170 ;  /* 0x000000aaa9a97221 */ /* 0x000fe20000010000 */
[----:B-1----:R-:W-:Y:S01]  /*18c20*/  F2FP.BF16.PACK_AB R101, R180, R179 ;  /* 0x000000b3b465723e */ /* 0x002fe200000010ff */
[----:B------:R-:W-:Y:S02]  /*18c30*/  FADD.FTZ R172, R172, R173 ;  /* 0x000000adacac7221 */ /* 0x000fe40000010000 */
[----:B------:R-:W-:Y:S02]  /*18c40*/  FADD.FTZ R2, R168, R169 ;  /* 0x000000a9a8027221 */ /* 0x000fe40000010000 */
[----:B------:R-:W-:Y:S02]  /*18c50*/  FADD.FTZ R172, R171, R172 ;  /* 0x000000acabac7221 */ /* 0x000fe40000010000 */
[----:B------:R1:W-:Y:S01]  /*18c60*/  MUFU.EX2 R133, R145 ;  /* 0x0000009100857308 */ /* 0x0003e20000000800 */
[----:B------:R-:W-:Y:S01]  /*18c70*/  FADD.FTZ R2, R135, R2 ;  /* 0x0000000287027221 */ /* 0x000fe20000010000 */
[----:B------:R-:W-:Y:S01]  /*18c80*/  MOV R135, R132 ;  /* 0x0000008400877202 */ /* 0x000fe20000000f00 */
[----:B------:R-:W-:Y:S01]  /*18c90*/  FADD.FTZ R175, R175, R172 ;  /* 0x000000acafaf7221 */ /* 0x000fe20000010000 */
[----:B--2---:R-:W-:Y:S01]  /*18ca0*/  F2FP.BF16.PACK_AB R103, R183, R182 ;  /* 0x000000b6b767723e */ /* 0x004fe200000010ff */
[----:B------:R-:W-:Y:S02]  /*18cb0*/  FADD.FTZ R3, R179, R2 ;  /* 0x00000002b3037221 */ /* 0x000fe40000010000 */
[----:B------:R-:W-:Y:S02]  /*18cc0*/  FADD.FTZ R176, R176, R175 ;  /* 0x000000afb0b07221 */ /* 0x000fe40000010000 */
[----:B------:R-:W-:Y:S01]  /*18cd0*/  FADD.FTZ R3, R180, R3 ;  /* 0x00000003b4037221 */ /* 0x000fe20000010000 */
[----:B------:R-:W2:Y:S01]  /*18ce0*/  MUFU.EX2 R134, R134 ;  /* 0x0000008600867308 */ /* 0x000ea20000000800 */
[C---:B------:R-:W-:Y:S01]  /*18cf0*/  HMMA.16816.F32.BF16 R4, R100.reuse, R112, R4 ;  /* 0x000000706404723c */ /* 0x040fe20000041804 */
[----:B----4-:R-:W-:Y:S04]  /*18d00*/  LDSM.16.MT88.4 R148, [R203+0x3900] ;  /* 0x00390000cb94783b */ /* 0x010fe80000004200 */
[----:B------:R-:W-:Y:S02]  /*18d10*/  FADD.FTZ R177, R177, R176 ;  /* 0x000000b0b1b17221 */ /* 0x000fe40000010000 */
[----:B------:R-:W-:Y:S01]  /*18d20*/  FADD.FTZ R2, R182, R3 ;  /* 0x00000003b6027221 */ /* 0x000fe20000010000 */
[C---:B------:R-:W-:Y:S01]  /*18d30*/  HMMA.16816.F32.BF16 R8, R100.reuse, R114, R8 ;  /* 0x000000726408723c */ /* 0x040fe20000041808 */
[----:B------:R-:W-:Y:S03]  /*18d40*/  LDSM.16.MT88.4 R112, [R198+0x4900] ;  /* 0x00490000c670783b */ /* 0x000fe60000004200 */
[----:B------:R-:W-:Y:S01]  /*18d50*/  MOV R3, R0 ;  /* 0x0000000000037202 */ /* 0x000fe20000000f00 */
[----:B------:R-:W-:Y:S02]  /*18d60*/  FADD.FTZ R178, R178, R177 ;  /* 0x000000b1b2b27221 */ /* 0x000fe40000010000 */
[----:B------:R-:W-:Y:S01]  /*18d70*/  FADD.FTZ R2, R183, R2 ;  /* 0x00000002b7027221 */ /* 0x000fe20000010000 */
        /* <DEDUP_REMOVED lines=19> */
[C---:B-----5:R-:W-:Y:S08]  /*18eb0*/  HMMA.16816.F32.BF16 R60, R100.reuse, R104, R60 ;  /* 0x00000068643c723c */ /* 0x060ff0000004183c */
[C---:B------:R-:W-:Y:S01]  /*18ec0*/  HMMA.16816.F32.BF16 R64, R100.reuse, R106, R64 ;  /* 0x0000006a6440723c */ /* 0x040fe20000041840 */
[----:B------:R-:W3:Y:S07]  /*18ed0*/  LDSM.16.MT88.4 R104, [R196+0x4900] ;  /* 0x00490000c468783b */ /* 0x000eee0000004200 */
[C---:B-1----:R-:W-:Y:S08]  /*18ee0*/  HMMA.16816.F32.BF16 R68, R100.reuse, R108, R68 ;  /* 0x0000006c6444723c */ /* 0x042ff00000041844 */
[C---:B------:R-:W-:Y:S01]  /*18ef0*/  HMMA.16816.F32.BF16 R72, R100.reuse, R110, R72 ;  /* 0x0000006e6448723c */ /* 0x040fe20000041848 */
[----:B------:R-:W1:Y:S07]  /*18f00*/  LDSM.16.MT88.4 R108, [R203+0x1100] ;  /* 0x00110000cb6c783b */ /* 0x000e6e0000004200 */
[C---:B------:R-:W-:Y:S08]  /*18f10*/  HMMA.16816.F32.BF16 R76, R100.reuse, R112, R76 ;  /* 0x00000070644c723c */ /* 0x040ff0000004184c */
[C---:B------:R-:W-:Y:S01]  /*18f20*/  HMMA.16816.F32.BF16 R80, R100.reuse, R114, R80 ;  /* 0x000000726450723c */ /* 0x040fe20000041850 */
[----:B------:R-:W4:Y:S07]  /*18f30*/  LDSM.16.MT88.4 R112, [R197+0x1100] ;  /* 0x00110000c570783b */ /* 0x000f2e0000004200 */
[C---:B------:R-:W-:Y:S08]  /*18f40*/  HMMA.16816.F32.BF16 R84, R100.reuse, R116, R84 ;  /* 0x000000746454723c */ /* 0x040ff00000041854 */
[C---:B------:R-:W-:Y:S01]  /*18f50*/  HMMA.16816.F32.BF16 R88, R100.reuse, R118, R88 ;  /* 0x000000766458723c */ /* 0x040fe20000041858 */
[----:B------:R-:W5:Y:S07]  /*18f60*/  LDSM.16.MT88.4 R116, [R203+0x3100] ;  /* 0x00310000cb74783b */ /* 0x000f6e0000004200 */
        /* <DEDUP_REMOVED lines=8> */
[----:B------:R-:W-:Y:S01]  /*18ff0*/  F2FP.BF16.PACK_AB R103, R238, R237 ;  /* 0x000000edee67723e */ /* 0x000fe200000010ff */
[----:B------:R-:W-:Y:S01]  /*19000*/  FADD.FTZ R232, R232, R231 ;  /* 0x000000e7e8e87221 */ /* 0x000fe20000010000 */
[----:B------:R-:W-:Y:S01]  /*19010*/  IADD3 R2, R230, -0x1, RZ ;  /* 0xffffffffe6027810 */ /* 0x000fe20007ffe0ff */
[----:B------:R-:W-:Y:S02]  /*19020*/  FADD.FTZ R236, R236, R235 ;  /* 0x000000ebecec7221 */ /* 0x000fe40000010000 */
[----:B------:R-:W-:Y:S01]  /*19030*/  FADD.FTZ R233, R233, R232 ;  /* 0x000000e8e9e97221 */ /* 0x000fe20000010000 */
[----:B------:R-:W-:Y:S01]  /*19040*/  MOV R230, R2 ;  /* 0x0000000200e67202 */ /* 0x000fe20000000f00 */
        /* <DEDUP_REMOVED lines=8> */
[C---:B----4-:R-:W-:Y:S08]  /*190d0*/  HMMA.16816.F32.BF16 R20, R100.reuse, R112, R20 ;  /* 0x000000706414723c */ /* 0x050ff00000041814 */
[C---:B------:R-:W-:Y:S01]  /*190e0*/  HMMA.16816.F32.BF16 R24, R100.reuse, R114, R24 ;  /* 0x000000726418723c */ /* 0x040fe20000041818 */
[----:B------:R-:W4:Y:S07]  /*190f0*/  LDSM.16.MT88.4 R112, [R198+0x5100] ;  /* 0x00510000c670783b */ /* 0x000f2e0000004200 */
[C---:B------:R-:W-:Y:S08]  /*19100*/  HMMA.16816.F32.BF16 R28, R100.reuse, R124, R28 ;  /* 0x0000007c641c723c */ /* 0x040ff0000004181c */
[C---:B------:R-:W-:Y:S01]  /*19110*/  HMMA.16816.F32.BF16 R32, R100.reuse, R126, R32 ;  /* 0x0000007e6420723c */ /* 0x040fe20000041820 */
[----:B------:R-:W-:Y:S07]  /*19120*/  LDSM.16.MT88.4 R124, [R203+0x1900] ;  /* 0x00190000cb7c783b */ /* 0x000fee0000004200 */
[C---:B-----5:R-:W-:Y:S08]  /*19130*/  HMMA.16816.F32.BF16 R36, R100.reuse, R116, R36 ;  /* 0x000000746424723c */ /* 0x060ff00000041824 */
[C---:B------:R-:W-:Y:S01]  /*19140*/  HMMA.16816.F32.BF16 R40, R100.reuse, R118, R40 ;  /* 0x000000766428723c */ /* 0x040fe20000041828 */
[----:B------:R-:W5:Y:S07]  /*19150*/  LDSM.16.MT88.4 R116, [R197+0x5100] ;  /* 0x00510000c574783b */ /* 0x000f6e0000004200 */
        /* <DEDUP_REMOVED lines=9> */
[----:B--2---:R-:W-:Y:S01]  /*191f0*/  F2FP.BF16.PACK_AB R139, R133, R134 ;  /* 0x00000086858b723e */ /* 0x004fe200000010ff */
        /* <DEDUP_REMOVED lines=12> */
[C---:B----4-:R-:W-:Y:S08]  /*192c0*/  HMMA.16816.F32.BF16 R76, R100.reuse, R112, R76 ;  /* 0x00000070644c723c */ /* 0x050ff0000004184c */
[C---:B------:R-:W-:Y:S08]  /*192d0*/  HMMA.16816.F32.BF16 R80, R100.reuse, R114, R80 ;  /* 0x000000726450723c */ /* 0x040ff00000041850 */
[C---:B-----5:R-:W-:Y:S08]  /*192e0*/  HMMA.16816.F32.BF16 R84, R100.reuse, R116, R84 ;  /* 0x000000746454723c */ /* 0x060ff00000041854 */
        /* <DEDUP_REMOVED lines=31> */
.L_x_409:
[----:B------:R-:W-:-:S13]  /*194e0*/  ISETP.GE.AND P0, PT, R181, UR8, PT ;  /* 0x00000008b5007c0c */ /* 0x000fda000bf06270 */
[----:B------:R-:W-:Y:S05]  /*194f0*/  @!P0 BRA `(.L_x_411) ;  /* 0x0000390000008947 */ /* 0x000fea0003800000 */
[C---:B------:R-:W-:Y:S01]  /*19500*/  IADD3 RZ, P6, R208.reuse, 0x40, RZ ;  /* 0x00000040d0ff7810 */ /* 0x040fe20007fde0ff */
[----:B------:R-:W-:Y:S01]  /*19510*/  ULDC.64 UR4, c[0x0][0x208] ;  /* 0x0000820000047ab9 */ /* 0x000fe20000000a00 */
[----:B------:R-:W-:Y:S01]  /*19520*/  IADD3 RZ, P5, R208, 0x80, RZ ;  /* 0x00000080d0ff7810 */ /* 0x000fe20007fbe0ff */
[----:B------:R-:W-:Y:S01]  /*19530*/  USHF.L.U64.HI UR5, UR4, 0x5, UR5 ;  /* 0x0000000504057899 */ /* 0x000fe20008010205 */
[C---:B------:R-:W-:Y:S01]  /*19540*/  IADD3 RZ, P4, R210.reuse, 0x40, RZ ;  /* 0x00000040d2ff7810 */ /* 0x040fe20007f9e0ff */
[----:B------:R-:W-:Y:S01]  /*19550*/  USHF.L.U32 UR10, UR4, 0x5, URZ ;  /* 0x00000005040a7899 */ /* 0x000fe2000800063f */
[C---:B------:R-:W-:Y:S01]  /*19560*/  IADD3 RZ, P0, R210.reuse, 0x80, RZ ;  /* 0x00000080d2ff7810 */ /* 0x040fe20007f1e0ff */
[----:B------:R-:W-:Y:S01]  /*19570*/  IMAD.MOV.U32 R2, RZ, RZ, R132 ;  /* 0x000000ffff027224 */ /* 0x000fe200078e0084 */
[C---:B------:R-:W-:Y:S01]  /*19580*/  IADD3 R182, R210.reuse, 0x40, RZ ;  /* 0x00000040d2b67810 */ /* 0x040fe20007ffe0ff */
[----:B------:R-:W-:Y:S01]  /*19590*/  IMAD.MOV.U32 R3, RZ, RZ, R0 ;  /* 0x000000ffff037224 */ /* 0x000fe200078e0000 */
[----:B------:R-:W-:Y:S01]  /*195a0*/  IADD3 R180, R210, 0x80, RZ ;  /* 0x00000080d2b47810 */ /* 0x000fe20007ffe0ff */
[--C-:B------:R-:W-:Y:S01]  /*195b0*/  IMAD.X R225, RZ, RZ, R215.reuse, P6 ;  /* 0x000000ffffe17224 */ /* 0x100fe200030e06d7 */
[C---:B------:R-:W-:Y:S01]  /*195c0*/  IADD3 R222, R208.reuse, 0x80, RZ ;  /* 0x00000080d0de7810 */ /* 0x040fe20007ffe0ff */
[----:B------:R-:W-:Y:S01]  /*195d0*/  IMAD.X R223, RZ, RZ, R215, P5 ;  /* 0x000000ffffdf7224 */ /* 0x000fe200028e06d7 */
[----:B------:R-:W-:Y:S01]  /*195e0*/  IADD3 R224, R208, 0x40, RZ ;  /* 0x00000040d0e07810 */ /* 0x000fe20007ffe0ff */
[--C-:B------:R-:W-:Y:S01]  /*195f0*/  IMAD.X R220, RZ, RZ, R217.reuse, P4 ;  /* 0x000000ffffdc7224 */ /* 0x100fe200020e06d9 */
[----:B------:R-:W-:Y:S01]  /*19600*/  ULDC UR9, c[0x0][0x208] ;  /* 0x0000820000097ab9 */ /* 0x000fe20000000800 */
[----:B------:R-:W-:Y:S01]  /*19610*/  IMAD.X R183, RZ, RZ, R217, P0 ;  /* 0x000000ffffb77224 */ /* 0x000fe200000e06d9 */
[----:B------:R-:W-:Y:S01]  /*19620*/  ULDC UR4, c[0x0][0x324] ;  /* 0x0000c90000047ab9 */ /* 0x000fe20000000800 */
[----:B------:R-:W-:Y:S01]  /*19630*/  IMAD.MOV.U32 R214, RZ, RZ, R208 ;  /* 0x000000ffffd67224 */ /* 0x000fe200078e00d0 */
[----:B------:R-:W-:-:S02]  /*19640*/  USHF.L.U32 UR9, UR9, 0x6, URZ ;  /* 0x0000000609097899 */ /* 0x000fc4000800063f */
[----:B------:R-:W-:Y:S02]  /*19650*/  ULOP3.LUT UR4, URZ, UR4, URZ, 0x33, !UPT ;  /* 0x000000043f047292 */ /* 0x000fe4000f8e333f */
.L_x_420:
[----:B------:R-:W-:Y:S04]  /*19660*/  DEPBAR.LE SB0, 0x0 ;  /* 0x000080000000791a */ /* 0x000fe80000000000 */
[----:B------:R-:W-:Y:S01]  /*19670*/  BAR.SYNC.DEFER_BLOCKING 0x0 ;  /* 0x0000000000007b1d */ /* 0x000fe20000010000 */
[----:B------:R-:W-:Y:S01]  /*19680*/  SHF.R.S32.HI R0, RZ, 0x1f, R181 ;  /* 0x0000001fff007819 */ /* 0x000fe200000114b5 */
[C---:B------:R-:W-:Y:S01]  /*19690*/  IMAD R15, R181.reuse, UR11, RZ ;  /* 0x0000000bb50f7c24 */ /* 0x040fe2000f8e02ff */
[C---:B------:R-:W-:Y:S01]  /*196a0*/  ISETP.GT.AND P6, PT, R181.reuse, UR8, PT ;  /* 0x00000008b5007c0c */ /* 0x040fe2000bfc4270 */
[C---:B------:R-:W-:Y:S04]  /*196b0*/  IMAD.WIDE.U32 R18, R181.reuse, UR9, R214 ;  /* 0x00000009b5127c25 */ /* 0x040fe8000f8e00d6 */
[C---:B------:R-:W-:Y:S01]  /*196c0*/  IMAD.WIDE.U32 R16, R181.reuse, UR9, R224 ;  /* 0x00000009b5107c25 */ /* 0x040fe2000f8e00e0 */
[----:B------:R-:W-:Y:S03]  /*196d0*/  LEA R22, P5, R18, c[0x0][0x1f8], 0x1 ;  /* 0x00007e0012167a11 */ /* 0x000fe600078a08ff */
[----:B------:R-:W-:Y:S01]  /*196e0*/  IMAD R15, R0, UR9, R15 ;  /* 0x00000009000f7c24 */ /* 0x000fe2000f8e020f */
[----:B------:R-:W-:Y:S01]  /*196f0*/  LEA R20, P4, R16, c[0x0][0x1f8], 0x1 ;  /* 0x00007e0010147a11 */ /* 0x000fe200078808ff */
[----:B------:R-:W-:Y:S03]  /*19700*/  IMAD.WIDE.U32 R12, R181, UR9, R222 ;  /* 0x00000009b50c7c25 */ /* 0x000fe6000f8e00de */
[----:B------:R-:W-:Y:S01]  /*19710*/  IADD3 R0, R19, R15, RZ ;  /* 0x0000000f13007210 */ /* 0x000fe20007ffe0ff */
[C---:B------:R-:W-:Y:S01]  /*19720*/  IMAD.IADD R4, R15.reuse, 0x1, R17 ;  /* 0x000000010f047824 */ /* 0x040fe200078e0211 */
[----:B------:R-:W-:Y:S01]  /*19730*/  LEA R28, P0, R12, c[0x0][0x1f8], 0x1 ;  /* 0x00007e000c1c7a11 */ /* 0x000fe200078008ff */
[----:B------:R-:W-:Y:S01]  /*19740*/  IMAD.U32 R6, RZ, RZ, UR10 ;  /* 0x0000000aff067e24 */ /* 0x000fe2000f8e00ff */
[----:B------:R-:W-:Y:S01]  /*19750*/  LEA.HI.X R23, R18, c[0x0][0x1fc], R0, 0x1, P5 ;  /* 0x00007f0012177a11 */ /* 0x000fe200028f0c00 */
[----:B------:R-:W-:Y:S01]  /*19760*/  IMAD.U32 R7, RZ, RZ, UR5 ;  /* 0x00000005ff077e24 */ /* 0x000fe2000f8e00ff */
[----:B------:R-:W-:Y:S01]  /*19770*/  LEA.HI.X R21, R16, c[0x0][0x1fc], R4, 0x1, P4 ;  /* 0x00007f0010157a11 */ /* 0x000fe200020f0c04 */
[----:B------:R-:W-:Y:S01]  /*19780*/  LDSM.16.M88.4 R32, [R206+0xc100] ;  /* 0x00c10000ce20783b */ /* 0x000fe20000000200 */
[----:B------:R-:W-:Y:S02]  /*19790*/  IMAD.IADD R5, R15, 0x1, R13 ;  /* 0x000000010f057824 */ /* 0x000fe400078e020d */
[----:B------:R-:W-:Y:S03]  /*197a0*/  IMAD.WIDE.U32 R6, R181, UR9, R6 ;  /* 0x00000009b5067c25 */ /* 0x000fe6000f8e0006 */
[----:B------:R-:W-:Y:S01]  /*197b0*/  LEA.HI.X R29, R12, c[0x0][0x1fc], R5, 0x1, P0 ;  /* 0x00007f000c1d7a11 */ /* 0x000fe200000f0c05 */
[----:B------:R-:W1:Y:S01]  /*197c0*/  LDSM.16.M88.4 R8, [R205+0x6100] ;  /* 0x00610000cd08783b */ /* 0x000e620000000200 */
[-C--:B------:R-:W-:Y:S02]  /*197d0*/  IADD3 R5, P5, R208, R6.reuse, RZ ;  /* 0x00000006d0057210 */ /* 0x080fe40007fbe0ff */
[----:B------:R-:W-:Y:S02]  /*197e0*/  IADD3 R15, R15, R7, RZ ;  /* 0x000000070f0f7210 */ /* 0x000fe40007ffe0ff */
[-C--:B------:R-:W-:Y:S02]  /*197f0*/  IADD3 R7, P4, R224, R6.reuse, RZ ;  /* 0x00000006e0077210 */ /* 0x080fe40007f9e0ff */
[----:B------:R-:W2:Y:S01]  /*19800*/  LDSM.16.M88.4 R16, [R205+0x6900] ;  /* 0x00690000cd10783b */ /* 0x000ea20000000200 */
[----:B------:R-:W-:Y:S01]  /*19810*/  IADD3 R13, P0, R222, R6, RZ ;  /* 0x00000006de0d7210 */ /* 0x000fe20007f1e0ff */
[----:B------:R-:W-:Y:S01]  /*19820*/  IMAD.X R0, R15, 0x1, R215, P5 ;  /* 0x000000010f007824 */ /* 0x000fe200028e06d7 */
[----:B------:R-:W-:Y:S01]  /*19830*/  LEA R168, P5, R5, c[0x0][0x1f8], 0x1 ;  /* 0x00007e0005a87a11 */ /* 0x000fe200078a08ff */
[----:B------:R-:W-:Y:S01]  /*19840*/  IMAD.X R4, R15, 0x1, R225, P4 ;  /* 0x000000010f047824 */ /* 0x000fe200020e06e1 */
[----:B------:R-:W-:Y:S02]  /*19850*/  LEA R166, P4, R7, c[0x0][0x1f8], 0x1 ;  /* 0x00007e0007a67a11 */ /* 0x000fe400078808ff */
[----:B------:R-:W3:Y:S01]  /*19860*/  LDSM.16.M88.4 R24, [R205+0x7100] ;  /* 0x00710000cd18783b */ /* 0x000ee20000000200 */
[----:B------:R-:W-:Y:S02]  /*19870*/  IADD3.X R6, R15, R223, RZ, P0, !PT ;  /* 0x000000df0f067210 */ /* 0x000fe400007fe4ff */
[----:B------:R-:W-:Y:S02]  /*19880*/  LEA R164, P0, R13, c[0x0][0x1f8], 0x1 ;  /* 0x00007e000da47a11 */ /* 0x000fe400078008ff */
[----:B------:R-:W-:Y:S02]  /*19890*/  LEA.HI.X R169, R5, c[0x0][0x1fc], R0, 0x1, P5 ;  /* 0x00007f0005a97a11 */ /* 0x000fe400028f0c00 */
[----:B------:R-:W4:Y:S01]  /*198a0*/  LDSM.16.M88.4 R132, [R205+0x7900] ;  /* 0x00790000cd84783b */ /* 0x000f220000000200 */
[----:B------:R-:W-:Y:S02]  /*198b0*/  LEA.HI.X R167, R7, c[0x0][0x1fc], R4, 0x1, P4 ;  /* 0x00007f0007a77a11 */ /* 0x000fe400020f0c04 */
[----:B------:R-:W-:Y:S02]  /*198c0*/  LEA.HI.X R165, R13, c[0x0][0x1fc], R6, 0x1, P0 ;  /* 0x00007f000da57a11 */ /* 0x000fe400000f0c06 */
[----:B------:R-:W-:Y:S02]  /*198d0*/  PLOP3.LUT P4, PT, PT, PT, UP3, 0x80, 0x0 ;  /* 0x000000000000781c */ /* 0x000fe40003f8f038 */
[----:B------:R-:W-:Y:S01]  /*198e0*/  LDSM.16.M88.4 R136, [R202+0xc100] ;  /* 0x00c10000ca88783b */ /* 0x000fe20000000200 */
[----:B------:R-:W-:Y:S06]  /*198f0*/  PLOP3.LUT P0, PT, PT, PT, UP3, 0x80, 0x0 ;  /* 0x000000000000781c */ /* 0x000fec0003f0f038 */
[----:B------:R-:W5:Y:S01]  /*19900*/  LDSM.16.M88.4 R140, [R204] ;  /* 0x00000000cc8c783b */ /* 0x000f620000000200 */
[C---:B-1----:R-:W-:Y:S06]  /*19910*/  HMMA.16816.F32.BF16 R4, R32.reuse, R8, RZ ;  /* 0x000000082004723c */ /* 0x042fec00000418ff */
[----:B------:R-:W1:Y:S02]  /*19920*/  LDSM.16.M88.4 R144, [R195] ;  /* 0x00000000c390783b */ /* 0x000e640000000200 */
[C---:B------:R-:W-:Y:S05]  /*19930*/  HMMA.16816.F32.BF16 R8, R32.reuse, R10, RZ ;  /* 0x0000000a2008723c */ /* 0x040fea00000418ff */
[----:B------:R-:W1:Y:S03]  /*19940*/  LDSM.16.M88.4 R148, [R194] ;  /* 0x00000000c294783b */ /* 0x000e660000000200 */
[C---:B--2---:R-:W-:Y:S04]  /*19950*/  HMMA.16816.F32.BF16 R12, R32.reuse, R16, RZ ;  /* 0x00000010200c723c */ /* 0x044fe800000418ff */
[----:B------:R-:W2:Y:S04]  /*19960*/  LDSM.16.M88.4 R152, [R193] ;  /* 0x00000000c198783b */ /* 0x000ea80000000200 */
[C---:B------:R-:W-:Y:S03]  /*19970*/  HMMA.16816.F32.BF16 R16, R32.reuse, R18, RZ ;  /* 0x000000122010723c */ /* 0x040fe600000418ff */
        /* <DEDUP_REMOVED lines=164> */
[----:B------:R-:W-:Y:S03]  /*1a3c0*/  FMUL.FTZ R13, R13, c[0x0][0x320] ;  /* 0x0000c8000d0d7a20 */ /* 0x000fe60000410000 */
[----:B------:R-:W1:Y:S10]  /*1a3d0*/  MUFU.TANH R132, R10 ;  /* 0x0000000a00847308 */ /* 0x000e740000002400 */
[----:B------:R-:W1:Y:S01]  /*1a3e0*/  MUFU.TANH R133, R11 ;  /* 0x0000000b00857308 */ /* 0x000e620000002400 */
[C---:B--2---:R-:W-:Y:S09]  /*1a3f0*/  HMMA.16816.F32.BF16 R20, R164.reuse, R4, R20 ;  /* 0x00000004a414723c */ /* 0x044ff20000041814 */
[----:B------:R2:W1:Y:S03]  /*1a400*/  MUFU.TANH R12, R8 ;  /* 0x00000008000c7308 */ /* 0x0004660000002400 */
[----:B------:R-:W-:Y:S01]  /*1a410*/  FMUL.FTZ R4, R17, c[0x0][0x320] ;  /* 0x0000c80011047a20 */ /* 0x000fe20000410000 */
[C---:B------:R-:W-:Y:S06]  /*1a420*/  HMMA.16816.F32.BF16 R24, R164.reuse, R6, R24 ;  /* 0x00000006a418723c */ /* 0x040fec0000041818 */
[----:B------:R5:W1:Y:S01]  /*1a430*/  MUFU.TANH R161, R15 ;  /* 0x0000000f00a17308 */ /* 0x000a620000002400 */
[----:B------:R-:W-:Y:S05]  /*1a440*/  @P6 IADD3 R6, R181, -0x1, RZ ;  /* 0xffffffffb5066810 */ /* 0x000fea0007ffe0ff */
[----:B------:R-:W-:Y:S01]  /*1a450*/  @P6 SHF.R.S32.HI R5, RZ, 0x1f, R6 ;  /* 0x0000001fff056819 */ /* 0x000fe20000011406 */
[----:B------:R-:W-:Y:S03]  /*1a460*/  FMUL.FTZ R21, R21, c[0x0][0x320] ;  /* 0x0000c80015157a20 */ /* 0x000fe60000410000 */
[----:B------:R1:W1:Y:S01]  /*1a470*/  MUFU.TANH R143, R18 ;  /* 0x00000012008f7308 */ /* 0x0002620000002400 */
[----:B------:R-:W-:Y:S02]  /*1a480*/  FMUL.FTZ R22, R22, c[0x0][0x320] ;  /* 0x0000c80016167a20 */ /* 0x000fe40000410000 */
[----:B------:R-:W-:Y:S01]  /*1a490*/  FMUL.FTZ R23, R23, c[0x0][0x320] ;  /* 0x0000c80017177a20 */ /* 0x000fe20000410000 */
[----:B--2---:R-:W2:Y:S01]  /*1a4a0*/  LDSM.16.M88.4 R8, [R192+0x5800] ;  /* 0x00580000c008783b */ /* 0x004ea20000000200 */
[----:B------:R-:W-:Y:S04]  /*1a4b0*/  DEPBAR.LE SB0, 0x0 ;  /* 0x000080000000791a */ /* 0x000fe80000000000 */
[----:B------:R-:W-:Y:S01]  /*1a4c0*/  FMUL.FTZ R25, R25, c[0x0][0x320] ;  /* 0x0000c80019197a20 */ /* 0x000fe20000410000 */
[----:B------:R1:W1:Y:S01]  /*1a4d0*/  MUFU.TANH R158, R21 ;  /* 0x00000015009e7308 */ /* 0x0002620000002400 */
[----:B------:R-:W-:Y:S01]  /*1a4e0*/  BAR.SYNC.DEFER_BLOCKING 0x0 ;  /* 0x0000000000007b1d */ /* 0x000fe20000010000 */
[----:B------:R-:W-:Y:S02]  /*1a4f0*/  FMUL.FTZ R160, R20, c[0x0][0x320] ;  /* 0x0000c80014a07a20 */ /* 0x000fe40000410000 */
[----:B------:R-:W-:Y:S01]  /*1a500*/  FMUL.FTZ R26, R26, c[0x0][0x320] ;  /* 0x0000c8001a1a7a20 */ /* 0x000fe20000410000 */
[----:B-----5:R-:W-:Y:S01]  /*1a510*/  MOV R15, R212 ;  /* 0x000000d4000f7202 */ /* 0x020fe20000000f00 */
[----:B------:R-:W-:Y:S02]  /*1a520*/  FMUL.FTZ R27, R27, c[0x0][0x320] ;  /* 0x0000c8001b1b7a20 */ /* 0x000fe40000410000 */
[----:B------:R-:W-:Y:S02]  /*1a530*/  FMUL.FTZ R156, R24, c[0x0][0x320] ;  /* 0x0000c800189c7a20 */ /* 0x000fe40000410000 */
[----:B------:R5:W1:Y:S01]  /*1a540*/  MUFU.TANH R141, R19 ;  /* 0x00000013008d7308 */ /* 0x000a620000002400 */
[----:B------:R-:W-:Y:S04]  /*1a550*/  @P6 IMAD R5, R5, c[0x0][0x1e0], RZ ;  /* 0x0000780005056a24 */ /* 0x000fe800078e02ff */
[C---:B------:R-:W-:Y:S02]  /*1a560*/  @P6 IMAD R5, R6.reuse, c[0x0][0x1e4], R5 ;  /* 0x0000790006056a24 */ /* 0x040fe400078e0205 */
[----:B------:R-:W-:Y:S03]  /*1a570*/  @P6 IMAD.WIDE.U32 R6, R6, c[0x0][0x1e0], RZ ;  /* 0x0000780006066a25 */ /* 0x000fe600078e00ff */
[----:B------:R1:W1:Y:S01]  /*1a580*/  MUFU.TANH R159, R22 ;  /* 0x00000016009f7308 */ /* 0x0002620000002400 */
[----:B------:R-:W-:Y:S02]  /*1a590*/  @P6 IMAD.IADD R5, R7, 0x1, R5 ;  /* 0x0000000107056824 */ /* 0x000fe400078e0205 */
[C---:B------:R-:W-:Y:S03]  /*1a5a0*/  @P6 IMAD.SHL.U32 R7, R6.reuse, 0x40, RZ ;  /* 0x0000004006076824 */ /* 0x040fe600078e00ff */
[----:B------:R-:W-:Y:S02]  /*1a5b0*/  @P6 SHF.L.U64.HI R5, R6, 0x6, R5 ;  /* 0x0000000606056819 */ /* 0x000fe40000010205 */
[----:B------:R-:W-:Y:S02]  /*1a5c0*/  @P6 IADD3 R6, P5, R7, R210, RZ ;  /* 0x000000d207066210 */ /* 0x000fe40007fbe0ff */
[----:B------:R1:W1:Y:S01]  /*1a5d0*/  MUFU.TANH R157, R23 ;  /* 0x00000017009d7308 */ /* 0x0002620000002400 */
[C---:B--2---:R-:W-:Y:S09]  /*1a5e0*/  HMMA.16816.F32.BF16 R28, R164.reuse, R8, R28 ;  /* 0x00000008a41c723c */ /* 0x044ff2000004181c */
[----:B------:R2:W1:Y:S03]  /*1a5f0*/  MUFU.TANH R154, R25 ;  /* 0x00000019009a7308 */ /* 0x0004660000002400 */
[----:B------:R-:W-:Y:S01]  /*1a600*/  @P6 IMAD.X R9, R5, 0x1, R217, P5 ;  /* 0x0000000105096824 */ /* 0x000fe200028e06d9 */
[----:B------:R-:W-:Y:S03]  /*1a610*/  HMMA.16816.F32.BF16 R32, R164, R10, R32 ;  /* 0x0000000aa420723c */ /* 0x000fe60000041820 */
[----:B------:R-:W-:Y:S01]  /*1a620*/  @P4 IMAD.HI.U32 R8, R212, c[0x0][0x2c8], RZ ;  /* 0x0000b200d4084a27 */ /* 0x000fe200078e00ff */
[C---:B------:R-:W-:Y:S02]  /*1a630*/  @P6 LEA R16, P4, R6.reuse, c[0x0][0x1c8], 0x1 ;  /* 0x0000720006106a11 */ /* 0x040fe400078808ff */
[----:B------:R2:W2:Y:S02]  /*1a640*/  MUFU.TANH R155, R26 ;  /* 0x0000001a009b7308 */ /* 0x0004a40000002400 */
[----:B------:R-:W-:Y:S04]  /*1a650*/  @P6 LEA.HI.X R17, R6, c[0x0][0x1cc], R9, 0x1, P4 ;  /* 0x0000730006116a11 */ /* 0x000fe800020f0c09 */
[C---:B------:R-:W-:Y:S01]  /*1a660*/  @P6 IADD3 R6, P5, R7.reuse, R182, RZ ;  /* 0x000000b607066210 */ /* 0x040fe20007fbe0ff */
[----:B------:R-:W-:Y:S01]  /*1a670*/  @!PT LDS RZ, [RZ] ;  /* 0x00000000fffff984 */ /* 0x000fe20000000800 */
[----:B------:R-:W-:Y:S01]  /*1a680*/  @!PT LDS RZ, [RZ] ;  /* 0x00000000fffff984 */ /* 0x000fe20000000800 */
[----:B------:R-:W-:Y:S01]  /*1a690*/  @!PT LDS RZ, [RZ] ;  /* 0x00000000fffff984 */ /* 0x000fe20000000800 */
[----:B------:R2:W-:Y:S01]  /*1a6a0*/  @P6 LDGSTS.E.BYPASS.LTC128B.128 [R207+0x6100], [R16.64], !P3 ;  /* 0x0610000010cf6fae */ /* 0x0005e2000d901d5c */
[----:B------:R-:W-:Y:S01]  /*1a6b0*/  @P0 SHF.R.U32.HI R15, RZ, c[0x0][0x2cc], R8 ;  /* 0x0000b300ff0f0a19 */ /* 0x000fe20000011608 */
[----:B------:R-:W-:Y:S01]  /*1a6c0*/  FMUL.FTZ R28, R28, c[0x0][0x320] ;  /* 0x0000c8001c1c7a20 */ /* 0x000fe20000410000 */
[C---:B------:R-:W-:Y:S01]  /*1a6d0*/  @P6 IADD3 R8, P4, R7.reuse, R180, RZ ;  /* 0x000000b407086210 */ /* 0x040fe20007f9e0ff */
[----:B------:R-:W2:Y:S01]  /*1a6e0*/  MUFU.TANH R153, R27 ;  /* 0x0000001b00997308 */ /* 0x000ea20000002400 */
[----:B------:R-:W-:Y:S01]  /*1a6f0*/  @P6 IADD3 R11, P0, R7, UR6, RZ ;  /* 0x00000006070b6c10 */ /* 0x000fe2000ff1e0ff */
[----:B------:R-:W-:Y:S01]  /*1a700*/  FMUL.FTZ R29, R29, c[0x0][0x320] ;  /* 0x0000c8001d1d7a20 */ /* 0x000fe20000410000 */
[C---:B------:R-:W-:Y:S01]  /*1a710*/  @P6 IADD3.X R7, R5.reuse, R220, RZ, P5, !PT ;  /* 0x000000dc05076210 */ /* 0x040fe20002ffe4ff */
[----:B------:R-:W-:Y:S01]  /*1a720*/  @P6 IMAD.X R9, R5, 0x1, R183, P4 ;  /* 0x0000000105096824 */ /* 0x000fe200020e06b7 */
[----:B------:R-:W-:Y:S01]  /*1a730*/  @P6 LEA R20, P5, R6, c[0x0][0x1c8], 0x1 ;  /* 0x0000720006146a11 */ /* 0x000fe200078a08ff */
[----:B------:R-:W-:Y:S01]  /*1a740*/  FMUL.FTZ R30, R30, c[0x0][0x320] ;  /* 0x0000c8001e1e7a20 */ /* 0x000fe20000410000 */
[----:B-1----:R-:W-:Y:S01]  /*1a750*/  @P6 LEA R18, P4, R8, c[0x0][0x1c8], 0x1 ;  /* 0x0000720008126a11 */ /* 0x002fe200078808ff */
[----:B------:R-:W-:Y:S01]  /*1a760*/  FMUL.FTZ R31, R31, c[0x0][0x320] ;  /* 0x0000c8001f1f7a20 */ /* 0x000fe20000410000 */
[----:B------:R-:W-:Y:S01]  /*1a770*/  @P6 LEA.HI.X R21, R6, c[0x0][0x1cc], R7, 0x1, P5 ;  /* 0x0000730006156a11 */ /* 0x000fe200028f0c07 */
[----:B------:R1:W1:Y:S01]  /*1a780*/  MUFU.TANH R163, R14 ;  /* 0x0000000e00a37308 */ /* 0x0002620000002400 */
[----:B-----5:R-:W-:Y:S01]  /*1a790*/  @P6 LEA.HI.X R19, R8, c[0x0][0x1cc], R9, 0x1, P4 ;  /* 0x0000730008136a11 */ /* 0x020fe200020f0c09 */
[----:B------:R-:W-:Y:S01]  /*1a7a0*/  FMUL.FTZ R32, R32, c[0x0][0x320] ;  /* 0x0000c80020207a20 */ /* 0x000fe20000410000 */
[C---:B------:R-:W-:Y:S01]  /*1a7b0*/  @P6 IADD3 R6, P5, R11.reuse, R210, RZ ;  /* 0x000000d20b066210 */ /* 0x040fe20007fbe0ff */
[----:B------:R3:W-:Y:S01]  /*1a7c0*/  @P6 LDGSTS.E.BYPASS.LTC128B.128 [R207+0x8100], [R20.64], !P2 ;  /* 0x0810000014cf6fae */ /* 0x0007e2000d101d5c */
[----:B------:R-:W-:Y:S01]  /*1a7d0*/  @P6 IADD3 R7, P4, R11, R182, RZ ;  /* 0x000000b60b076210 */ /* 0x000fe20007f9e0ff */
[----:B------:R-:W-:Y:S01]  /*1a7e0*/  FMUL.FTZ R33, R33, c[0x0][0x320] ;  /* 0x0000c80021217a20 */ /* 0x000fe20000410000 */
[----:B------:R-:W-:Y:S01]  /*1a7f0*/  @P6 IADD3.X R5, R5, UR7, RZ, P0, !PT ;  /* 0x0000000705056c10 */ /* 0x000fe200087fe4ff */
[----:B------:R-:W-:Y:S01]  /*1a800*/  FMUL.FTZ R34, R34, c[0x0][0x320] ;  /* 0x0000c80022227a20 */ /* 0x000fe20000410000 */
[----:B------:R-:W-:Y:S01]  /*1a810*/  @P6 IADD3 R11, P0, R11, R180, RZ ;  /* 0x000000b40b0b6210 */ /* 0x000fe20007f1e0ff */
[----:B------:R5:W3:Y:S01]  /*1a820*/  MUFU.TANH R162, R13 ;  /* 0x0000000d00a27308 */ /* 0x000ae20000002400 */
[----:B------:R3:W-:Y:S01]  /*1a830*/  @P6 LDGSTS.E.BYPASS.LTC128B.128 [R207+0xa100], [R18.64], !P1 ;  /* 0x0a10000012cf6fae */ /* 0x0007e2000c901d5c */
[C---:B------:R-:W-:Y:S01]  /*1a840*/  @P6 IADD3.X R9, R5.reuse, R217, RZ, P5, !PT ;  /* 0x000000d905096210 */ /* 0x040fe20002ffe4ff */
[----:B------:R-:W-:Y:S01]  /*1a850*/  @P6 IMAD.X R8, R5, 0x1, R220, P4 ;  /* 0x0000000105086824 */ /* 0x000fe200020e06dc */
[C---:B------:R-:W-:Y:S02]  /*1a860*/  @P6 LEA R22, P5, R6.reuse, c[0x0][0x1c8], 0x1 ;  /* 0x0000720006166a11 */ /* 0x040fe400078a08ff */
[C---:B------:R-:W-:Y:S02]  /*1a870*/  @P6 LEA R24, P4, R7.reuse, c[0x0][0x1c8], 0x1 ;  /* 0x0000720007186a11 */ /* 0x040fe400078808ff */
[----:B------:R-:W-:Y:S02]  /*1a880*/  @P6 LEA.HI.X R23, R6, c[0x0][0x1cc], R9, 0x1, P5 ;  /* 0x0000730006176a11 */ /* 0x000fe400028f0c09 */
[----:B------:R-:W3:Y:S01]  /*1a890*/  MUFU.TANH R0, R0 ;  /* 0x0000000000007308 */ /* 0x000ee20000002400 */
[----:B--2---:R-:W-:Y:S01]  /*1a8a0*/  @P6 LEA.HI.X R25, R7, c[0x0][0x1cc], R8, 0x1, P4 ;  /* 0x0000730007196a11 */ /* 0x004fe200020f0c08 */
[----:B------:R-:W5:Y:S01]  /*1a8b0*/  SHFL.IDX PT, R6, R15, RZ, 0x1c1f ;  /* 0x001c1fff0f067589 */ /* 0x000f6200000e0000 */
[----:B------:R-:W-:Y:S01]  /*1a8c0*/  @P6 IADD3.X R10, R5, R183, RZ, P0, !PT ;  /* 0x000000b7050a6210 */ /* 0x000fe200007fe4ff */
[----:B------:R-:W-:Y:S01]  /*1a8d0*/  FMUL.FTZ R5, R35, c[0x0][0x320] ;  /* 0x0000c80023057a20 */ /* 0x000fe20000410000 */
[----:B------:R-:W-:Y:S01]  /*1a8e0*/  @P6 LEA R26, P0, R11, c[0x0][0x1c8], 0x1 ;  /* 0x000072000b1a6a11 */ /* 0x000fe200078008ff */
[----:B-1----:R-:W-:Y:S01]  /*1a8f0*/  IMAD.SHL.U32 R14, R181, 0x40, RZ ;  /* 0x00000040b50e7824 */ /* 0x002fe200078e00ff */
[----:B------:R-:W-:Y:S02]  /*1a900*/  MOV R7, UR23 ;  /* 0x0000001700077c02 */ /* 0x000fe40008000f00 */
[----:B------:R1:W-:Y:S01]  /*1a910*/  @P6 LDGSTS.E.BYPASS.LTC128B.128 [R207+0x7100], [R22.64], !P3 ;  /* 0x0710000016cf6fae */ /* 0x0003e2000d901d5c */
[----:B------:R-:W2:Y:S01]  /*1a920*/  MUFU.TANH R136, R136 ;  /* 0x0000008800887308 */ /* 0x000ea20000002400 */
[----:B------:R-:W-:Y:S02]  /*1a930*/  @P6 LEA.HI.X R27, R11, c[0x0][0x1cc], R10, 0x1, P0 ;  /* 0x000073000b1b6a11 */ /* 0x000fe400000f0c0a */
[----:B------:R-:W-:Y:S02]  /*1a940*/  PLOP3.LUT P0, PT, PT, PT, UP2, 0x40, 0x0 ;  /* 0x000000000000781c */ /* 0x000fe40003f0e828 */
[----:B------:R-:W-:Y:S01]  /*1a950*/  IADD3 R8, -R213, 0x1, -R14 ;  /* 0x00000001d5087810 */ /* 0x000fe20007ffe90e */
[----:B------:R1:W-:Y:S03]  /*1a960*/  @P6 LDGSTS.E.BYPASS.LTC128B.128 [R207+0x9100], [R24.64], !P2 ;  /* 0x0910000018cf6fae */ /* 0x0003e6000d101d5c */
[----:B------:R-:W-:Y:S01]  /*1a970*/  IADD3 R7, -R7, UR12, R8 ;  /* 0x0000000c07077c10 */ /* 0x000fe2000fffe108 */
[----:B------:R-:W1:Y:S03]  /*1a980*/  MUFU.TANH R139, R139 ;  /* 0x0000008b008b7308 */ /* 0x000e660000002400 */
[----:B------:R1:W-:Y:S01]  /*1a990*/  @P6 LDGSTS.E.BYPASS.LTC128B.128 [R207+0xb100], [R26.64], !P1 ;  /* 0x0b1000001acf6fae */ /* 0x0003e2000c901d5c */
[C---:B------:R-:W-:Y:S02]  /*1a9a0*/  IADD3 R9, R7.reuse, c[0x0][0x328], RZ ;  /* 0x0000ca0007097a10 */ /* 0x040fe40007ffe0ff */
[----:B------:R-:W-:Y:S03]  /*1a9b0*/  IADD3 R7, R7, UR4, RZ ;  /* 0x0000000407077c10 */ /* 0x000fe6000fffe0ff */
[----:B-----5:R-:W-:Y:S01]  /*1a9c0*/  IMAD.IADD R13, R9, 0x1, R6 ;  /* 0x00000001090d7824 */ /* 0x020fe200078e0206 */
[----:B------:R-:W1:Y:S01]  /*1a9d0*/  MUFU.TANH R142, R142 ;  /* 0x0000008e008e7308 */ /* 0x000e620000002400 */
[----:B------:R-:W0:Y:S01]  /*1a9e0*/  LDGDEPBAR ;  /* 0x00000000000079af */ /* 0x000e220000000000 */
[----:B------:R-:W-:Y:S08]  /*1a9f0*/  IADD3 R11, R7, R6, RZ ;  /* 0x00000006070b7210 */ /* 0x000ff00007ffe0ff */
[----:B------:R-:W1:Y:S10]  /*1aa00*/  MUFU.TANH R4, R4 ;  /* 0x0000000400047308 */ /* 0x000e740000002400 */
[----:B------:R-:W1:Y:S10]  /*1aa10*/  MUFU.TANH R160, R160 ;  /* 0x000000a000a07308 */ /* 0x000e740000002400 */
[----:B------:R-:W1:Y:S10]  /*1aa20*/  MUFU.TANH R156, R156 ;  /* 0x0000009c009c7308 */ /* 0x000e740000002400 */
        /* <DEDUP_REMOVED lines=23> */
.L_x_414:
[----:B------:R-:W-:Y:S04]  /*1aba0*/  MOV R6, c[0x0][0x32c] ;  /* 0x0000cb0000067a02 */ /* 0x000fe80000000f00 */
[----:B------:R-:W-:Y:S11]  /*1abb0*/  ISETP.NE.AND P0, PT, R6, 0x1, PT ;  /* 0x000000010600780c */ /* 0x000ff60003f05270 */
[----:B------:R-:W-:Y:S02]  /*1abc0*/  @!UPT UIADD3 URZ, URZ, URZ, URZ ;  /* 0x0000003f3f3ff290 */ /* 0x000fe4000fffe03f */
[----:B------:R-:W-:Y:S05]  /*1abd0*/  @P0 IMAD.HI.U32 R6, R17, c[0x0][0x330], RZ ;  /* 0x0000cc0011060a27 */ /* 0x000fea00078e00ff */
[----:B------:R-:W-:Y:S02]  /*1abe0*/  @P0 SHF.R.U32.HI R17, RZ, c[0x0][0x334], R6 ;  /* 0x0000cd00ff110a19 */ /* 0x000fe40000011606 */
.L_x_415:
[----:B------:R-:W-:Y:S05]  /*1abf0*/  BSYNC B0 ;  /* 0x0000000000007941 */ /* 0x000fea0003800000 */
.L_x_413:
[----:B------:R-:W-:Y:S04]  /*1ac00*/  IMAD R8, R17, c[0x0][0x32c], -R14 ;  /* 0x0000cb0011087a24 */ /* 0x000fe800078e0a0e */
[----:B------:R-:W-:Y:S05]  /*1ac10*/  IMAD.IADD R8, R8, 0x1, -R213 ;  /* 0x0000000108087824 */ /* 0x000fea00078e0ad5 */
[----:B------:R-:W-:Y:S02]  /*1ac20*/  IADD3 R6, R8, c[0x0][0x32c], RZ ;  /* 0x0000cb0008067a10 */ /* 0x000fe40007ffe0ff */
[----:B------:R-:W-:Y:S02]  /*1ac30*/  IMNMX R11, R11, R8, !PT ;  /* 0x000000080b0b7217 */ /* 0x000fe40007800200 */
[----:B------:R-:W-:Y:S02]  /*1ac40*/  IMNMX R13, R13, R6, PT ;  /* 0x000000060d0d7217 */ /* 0x000fe40003800200 */
.L_x_412:
[----:B--234-:R-:W-:Y:S04]  /*1ac50*/  ISETP.GT.AND P0, PT, R181, -0x1, PT ;  /* 0xffffffffb500780c */ /* 0x01cfe80003f04270 */
[C---:B------:R-:W-:Y:S02]  /*1ac60*/  ISETP.GT.AND P4, PT, R11.reuse, 0x1, P0 ;  /* 0x000000010b00780c */ /* 0x040fe40000784270 */
[----:B------:R-:W-:Y:S02]  /*1ac70*/  ISETP.GT.AND P5, PT, R11, RZ, P0 ;  /* 0x000000ff0b00720c */ /* 0x000fe400007a4270 */
        /* <DEDUP_REMOVED lines=17> */
[C---:B------:R-:W-:Y:S02]  /*1ad90*/  ISETP.GT.AND P5, PT, R11.reuse, 0x18, P0 ;  /* 0x000000180b00780c */ /* 0x040fe400007a4270 */
        /* <DEDUP_REMOVED lines=47> */
.L_x_418:
[----:B------:R-:W-:Y:S04]  /*1b090*/  MOV R9, c[0x0][0x32c] ;  /* 0x0000cb0000097a02 */ /* 0x000fe80000000f00 */
[----:B------:R-:W-:Y:S11]  /*1b0a0*/  ISETP.NE.AND P4, PT, R9, 0x1, PT ;  /* 0x000000010900780c */ /* 0x000ff60003f85270 */
[----:B------:R-:W-:Y:S02]  /*1b0b0*/  @!UPT UIADD3 URZ, URZ, URZ, URZ ;  /* 0x0000003f3f3ff290 */ /* 0x000fe4000fffe03f */
[----:B------:R-:W-:Y:S05]  /*1b0c0*/  @P4 IMAD.HI.U32 R9, R11, c[0x0][0x330], RZ ;  /* 0x0000cc000b094a27 */ /* 0x000fea00078e00ff */
[----:B------:R-:W-:Y:S02]  /*1b0d0*/  @P4 SHF.R.U32.HI R11, RZ, c[0x0][0x334], R9 ;  /* 0x0000cd00ff0b4a19 */ /* 0x000fe40000011609 */
.L_x_419:
[----:B------:R-:W-:Y:S05]  /*1b0e0*/  BSYNC B0 ;  /* 0x0000000000007941 */ /* 0x000fea0003800000 */
.L_x_417:
[----:B------:R-:W-:Y:S04]  /*1b0f0*/  IMAD R14, R11, c[0x0][0x32c], -R14 ;  /* 0x0000cb000b0e7a24 */ /* 0x000fe800078e0a0e */
[----:B------:R-:W-:Y:S05]  /*1b100*/  IMAD.IADD R14, R14, 0x1, -R213 ;  /* 0x000000010e0e7824 */ /* 0x000fea00078e0ad5 */
[----:B------:R-:W-:Y:S02]  /*1b110*/  IADD3 R9, R14, c[0x0][0x32c], RZ ;  /* 0x0000cb000e097a10 */ /* 0x000fe40007ffe0ff */
[----:B------:R-:W-:Y:S02]  /*1b120*/  IMNMX R7, R7, R14, !PT ;  /* 0x0000000e07077217 */ /* 0x000fe40007800200 */
[----:B------:R-:W-:Y:S02]  /*1b130*/  IMNMX R4, R4, R9, PT ;  /* 0x0000000904047217 */ /* 0x000fe40003800200 */
.L_x_416:
[----:B------:R-:W-:Y:S01]  /*1b140*/  FMNMX.FTZ R17, R10, R3, !PT ;  /* 0x000000030a117209 */ /* 0x000fe20007810000 */
[----:B------:R-:W-:Y:S01]  /*1b150*/  LDSM.16.MT88.4 R20, [R198+0x100] ;  /* 0x00010000c614783b */ /* 0x000fe20000004200 */
[C---:B------:R-:W-:Y:S02]  /*1b160*/  ISETP.GT.AND P6, PT, R7.reuse, RZ, P0 ;  /* 0x000000ff0700720c */ /* 0x040fe400007c4270 */
[----:B------:R-:W-:Y:S02]  /*1b170*/  FMNMX.FTZ R17, R138, R17, !PT ;  /* 0x000000118a117209 */ /* 0x000fe40007810000 */
[----:B------:R-:W-:Y:S02]  /*1b180*/  ISETP.LT.OR P6, PT, R4, 0x1, P6 ;  /* 0x000000010400780c */ /* 0x000fe400037c1670 */
[----:B------:R-:W-:Y:S01]  /*1b190*/  FMNMX.FTZ R17, R8, R17, !PT ;  /* 0x0000001108117209 */ /* 0x000fe20007810000 */
[----:B------:R-:W-:Y:S01]  /*1b1a0*/  LDSM.16.MT88.4 R28, [R197+0x100] ;  /* 0x00010000c51c783b */ /* 0x000fe20000004200 */
[C---:B------:R-:W-:Y:S02]  /*1b1b0*/  ISETP.GT.AND P5, PT, R7.reuse, 0x1, P0 ;  /* 0x000000010700780c */ /* 0x040fe400007a4270 */
        /* <DEDUP_REMOVED lines=111> */
[----:B------:R-:W-:Y:S01]  /*1b8b0*/  ISETP.GT.AND P0, PT, R181, UR8, PT ;  /* 0x00000008b5007c0c */ /* 0x000fe2000bf04270 */
        /* <DEDUP_REMOVED lines=325> */
[----:B------:R-:W-:Y:S01]  /*1cd10*/  IADD3 R2, R181, -0x1, RZ ;  /* 0xffffffffb5027810 */ /* 0x000fe20007ffe0ff */
[C---:B--2---:R-:W-:Y:S03]  /*1cd20*/  HMMA.16816.F32.BF16 R92, R136.reuse, R12, R92 ;  /* 0x0000000c885c723c */ /* 0x044fe6000004185c */
[----:B------:R-:W-:Y:S01]  /*1cd30*/  FADD.FTZ R226, R226, R221 ;  /* 0x000000dde2e27221 */ /* 0x000fe20000010000 */
[----:B------:R-:W-:Y:S02]  /*1cd40*/  MOV R181, R2 ;  /* 0x0000000200b57202 */ /* 0x000fe40000000f00 */
[----:B------:R-:W-:Y:S01]  /*1cd50*/  MOV R2, R132 ;  /* 0x0000008400027202 */ /* 0x000fe20000000f00 */
        /* <DEDUP_REMOVED lines=10> */
.L_x_411:
[----:B------:R-:W1:Y:S01]  /*1ce00*/  SHFL.BFLY PT, R3, R218, 0x2, 0x1f ;  /* 0x0c401f00da037f89 */ /* 0x000e6200000e0000 */
[----:B------:R-:W-:-:S02]  /*1ce10*/  MOV R4, RZ ;  /* 0x000000ff00047202 */ /* 0x000fc40000000f00 */
[----:B------:R-:W-:Y:S01]  /*1ce20*/  MOV R8, 0xff800000 ;  /* 0xff80000000087802 */ /* 0x000fe20000000f00 */
[----:B------:R-:W2:Y:S01]  /*1ce30*/  SHFL.BFLY PT, R2, R219, 0x2, 0x1f ;  /* 0x0c401f00db027f89 */ /* 0x000ea200000e0000 */
[----:B------:R-:W-:Y:S01]  /*1ce40*/  PLOP3.LUT P2, PT, PT, PT, PT, 0x8, 0x0 ;  /* 0x000000000000781c */ /* 0x000fe20003f4e170 */
        /* <DEDUP_REMOVED lines=11> */
[----:B------:R-:W-:-:S03]  /*1cf00*/  @P0 MOV R9, 0x3f317218 ;  /* 0x3f31721800090802 */ /* 0x000fc60000000f00 */
        /* <DEDUP_REMOVED lines=106> */
.L_x_334:
[----:B------:R-:W-:Y:S01]  /*1d5b0*/  USHF.R.S32.HI UR8, URZ, 0x1f, UR15 ;  /* 0x0000001f3f087899 */ /* 0x000fe2000801140f */
[----:B------:R-:W-:Y:S05]  /*1d5c0*/  @P2 BRA `(.L_x_421) ;  /* 0x000017e000002947 */ /* 0x000fea0003800000 */
[----:B------:R-:W1:Y:S01]  /*1d5d0*/  S2R R0, SR_TID.X ;  /* 0x0000000000007919 */ /* 0x000e620000002100 */
[----:B------:R-:W-:Y:S01]  /*1d5e0*/  F2FP.BF16.PACK_AB R128, R129, R128 ;  /* 0x000000808180723e */ /* 0x000fe200000010ff */
[----:B------:R-:W-:Y:S01]  /*1d5f0*/  ULDC.64 UR4, c[0x0][0x500] ;  /* 0x0001400000047ab9 */ /* 0x000fe20000000a00 */
[----:B------:R-:W-:Y:S01]  /*1d600*/  F2FP.BF16.PACK_AB R130, R131, R130 ;  /* 0x000000828382723e */ /* 0x000fe200000010ff */
[----:B------:R-:W-:Y:S01]  /*1d610*/  UISETP.NE.U32.AND UP1, UPT, URZ, UR4, UPT ;  /* 0x000000043f00728c */ /* 0x000fe2000bf25070 */
[----:B------:R-:W-:Y:S01]  /*1d620*/  F2FP.BF16.PACK_AB R124, R125, R124 ;  /* 0x0000007c7d7c723e */ /* 0x000fe200000010ff */
[----:B------:R-:W-:Y:S01]  /*1d630*/  UMOV UR6, 0x4 ;  /* 0x0000000400067882 */ /* 0x000fe20000000000 */
[----:B------:R-:W-:Y:S01]  /*1d640*/  F2FP.BF16.PACK_AB R126, R127, R126 ;  /* 0x0000007e7f7e723e */ /* 0x000fe200000010ff */
[----:B------:R-:W-:Y:S01]  /*1d650*/  UISETP.NE.AND.EX UP1, UPT, URZ, UR5, UPT, UP1 ;  /* 0x000000053f00728c */ /* 0x000fe2000bf25310 */
[----:B------:R-:W-:-:S02]  /*1d660*/  F2FP.BF16.PACK_AB R120, R121, R120 ;  /* 0x000000787978723e */ /* 0x000fc400000010ff */
[----:B------:R-:W-:Y:S01]  /*1d670*/  F2FP.BF16.PACK_AB R122, R123, R122 ;  /* 0x0000007a7b7a723e */ /* 0x000fe200000010ff */
[----:B------:R-:W-:Y:S01]  /*1d680*/  ULDC.64 UR4, c[0x0][0x500] ;  /* 0x0001400000047ab9 */ /* 0x000fe20000000a00 */
[----:B------:R-:W-:Y:S01]  /*1d690*/  F2FP.BF16.PACK_AB R116, R117, R116 ;  /* 0x000000747574723e */ /* 0x000fe200000010ff */
[----:B------:R-:W-:Y:S01]  /*1d6a0*/  UIMAD.WIDE UR4, UR24, UR6, UR4 ;  /* 0x00000006180472a5 */ /* 0x000fe2000f8e0204 */
[----:B------:R-:W-:Y:S02]  /*1d6b0*/  F2FP.BF16.PACK_AB R118, R119, R118 ;  /* 0x000000767776723e */ /* 0x000fe400000010ff */
[----:B------:R-:W-:Y:S02]  /*1d6c0*/  F2FP.BF16.PACK_AB R112, R113, R112 ;  /* 0x000000707170723e */ /* 0x000fe400000010ff */
[----:B------:R-:W-:Y:S02]  /*1d6d0*/  F2FP.BF16.PACK_AB R114, R115, R114 ;  /* 0x000000727372723e */ /* 0x000fe400000010ff */
[----:B------:R-:W-:-:S02]  /*1d6e0*/  F2FP.BF16.PACK_AB R108, R109, R108 ;  /* 0x0000006c6d6c723e */ /* 0x000fc400000010ff */
[----:B------:R-:W-:Y:S02]  /*1d6f0*/  F2FP.BF16.PACK_AB R110, R111, R110 ;  /* 0x0000006e6f6e723e */ /* 0x000fe400000010ff */
[----:B-1----:R-:W-:Y:S02]  /*1d700*/  SHF.R.S32.HI R5, RZ, 0x1f, R0 ;  /* 0x0000001fff057819 */ /* 0x002fe40000011400 */
[----:B------:R-:W-:Y:S02]  /*1d710*/  F2FP.BF16.PACK_AB R104, R105, R104 ;  /* 0x000000686968723e */ /* 0x000fe400000010ff */
[----:B------:R-:W-:Y:S02]  /*1d720*/  LEA.HI R2, R5, R0, RZ, 0x2 ;  /* 0x0000000005027211 */ /* 0x000fe400078f10ff */
[----:B------:R-:W-:Y:S02]  /*1d730*/  F2FP.BF16.PACK_AB R106, R107, R106 ;  /* 0x0000006a6b6a723e */ /* 0x000fe400000010ff */
[----:B------:R-:W-:-:S02]  /*1d740*/  SHF.R.S32.HI R10, RZ, 0x2, R2 ;  /* 0x00000002ff0a7819 */ /* 0x000fc40000011402 */
[----:B------:R-:W-:Y:S02]  /*1d750*/  SHF.R.S32.HI R9, RZ, 0x1f, R2 ;  /* 0x0000001fff097819 */ /* 0x000fe40000011402 */
[----:B------:R-:W-:Y:S02]  /*1d760*/  LOP3.LUT R11, R2, 0xfffffffc, RZ, 0xc0, !PT ;  /* 0xfffffffc020b7812 */ /* 0x000fe400078ec0ff */
[----:B------:R-:W-:Y:S02]  /*1d770*/  LEA.HI R9, R9, R10, RZ, 0x3 ;  /* 0x0000000a09097211 */ /* 0x000fe400078f18ff */
[----:B------:R-:W-:Y:S01]  /*1d780*/  F2FP.BF16.PACK_AB R100, R101, R100 ;  /* 0x000000646564723e */ /* 0x000fe200000010ff */
[----:B------:R-:W-:Y:S01]  /*1d790*/  IMAD.IADD R11, R0, 0x1, -R11 ;  /* 0x00000001000b7824 */ /* 0x000fe200078e0a0b */
[----:B------:R-:W-:Y:S02]  /*1d7a0*/  LOP3.LUT R9, R9, 0xfffffff8, RZ, 0xc0, !PT ;  /* 0xfffffff809097812 */ /* 0x000fe400078ec0ff */
[----:B------:R-:W-:-:S02]  /*1d7b0*/  F2FP.BF16.PACK_AB R102, R103, R102 ;  /* 0x000000666766723e */ /* 0x000fc400000010ff */
[----:B------:R-:W-:Y:S01]  /*1d7c0*/  F2FP.BF16.PACK_AB R36, R37, R36 ;  /* 0x000000242524723e */ /* 0x000fe200000010ff */
[----:B------:R-:W-:Y:S01]  /*1d7d0*/  IMAD.IADD R10, R10, 0x1, -R9 ;  /* 0x000000010a0a7824 */ /* 0x000fe200078e0a09 */
[----:B------:R-:W-:Y:S02]  /*1d7e0*/  LEA.HI R9, R5, R0, RZ, 0x5 ;  /* 0x0000000005097211 */ /* 0x000fe400078f28ff */
[----:B------:R-:W-:Y:S01]  /*1d7f0*/  F2FP.BF16.PACK_AB R38, R39, R38 ;  /* 0x000000262726723e */ /* 0x000fe200000010ff */
[C---:B------:R-:W-:Y:S01]  /*1d800*/  IMAD.SHL.U32 R12, R10.reuse, 0x40, RZ ;  /* 0x000000400a0c7824 */ /* 0x040fe200078e00ff */
[----:B------:R-:W-:Y:S02]  /*1d810*/  SHF.R.S32.HI R2, RZ, 0x5, R9 ;  /* 0x00000005ff027819 */ /* 0x000fe40000011409 */
[----:B------:R-:W-:Y:S02]  /*1d820*/  LOP3.LUT R14, R10, 0x1, RZ, 0xc0, !PT ;  /* 0x000000010a0e7812 */ /* 0x000fe400078ec0ff */
[----:B------:R-:W-:Y:S01]  /*1d830*/  LOP3.LUT R12, R12, 0x1c0, RZ, 0xc0, !PT ;  /* 0x000001c00c0c7812 */ /* 0x000fe200078ec0ff */
[----:B------:R-:W-:Y:S01]  /*1d840*/  IMAD R13, R2, 0x200, R11 ;  /* 0x00000200020d7824 */ /* 0x000fe200078e020b */
[----:B------:R-:W-:-:S02]  /*1d850*/  ISETP.NE.U32.AND P0, PT, R14, 0x1, PT ;  /* 0x000000010e00780c */ /* 0x000fc40003f05070 */
[----:B------:R-:W-:Y:S02]  /*1d860*/  LEA.HI R12, R12, R12, RZ, 0x1d ;  /* 0x0000000c0c0c7211 */ /* 0x000fe400078fe8ff */
        /* <DEDUP_REMOVED lines=8> */
[----:B------:R-:W-:-:S02]  /*1d8f0*/  F2FP.BF16.PACK_AB R44, R45, R44 ;  /* 0x0000002c2d2c723e */ /* 0x000fc400000010ff */
[C---:B------:R-:W-:Y:S01]  /*1d900*/  IMAD.IADD R17, R13.reuse, 0x1, R10 ;  /* 0x000000010d117824 */ /* 0x040fe200078e020a */
[C---:B------:R-:W-:Y:S02]  /*1d910*/  IADD3 R12, R13.reuse, 0x80, RZ ;  /* 0x000000800d0c7810 */ /* 0x040fe40007ffe0ff */
[----:B------:R-:W-:Y:S02]  /*1d920*/  IADD3 R15, R13, 0x70, RZ ;  /* 0x000000700d0f7810 */ /* 0x000fe40007ffe0ff */
[----:B------:R-:W-:Y:S01]  /*1d930*/  @P0 IADD3 R15, R12, 0x10, RZ ;  /* 0x000000100c0f0810 */ /* 0x000fe20007ffe0ff */
[----:B------:R-:W-:Y:S01]  /*1d940*/  IMAD.MOV.U32 R12, RZ, RZ, 0x40 ;  /* 0x00000040ff0c7424 */ /* 0x000fe200078e00ff */
[----:B------:R-:W-:Y:S02]  /*1d950*/  F2FP.BF16.PACK_AB R46, R47, R46 ;  /* 0x0000002e2f2e723e */ /* 0x000fe400000010ff */
[----:B------:R-:W-:Y:S01]  /*1d960*/  F2FP.BF16.PACK_AB R48, R49, R48 ;  /* 0x000000303130723e */ /* 0x000fe200000010ff */
[----:B------:R-:W-:Y:S01]  /*1d970*/  IMAD.IADD R19, R10, 0x1, R15 ;  /* 0x000000010a137824 */ /* 0x000fe200078e020f */
[----:B------:R-:W-:-:S02]  /*1d980*/  SEL R12, R12, 0xffffffc0, !P2 ;  /* 0xffffffc00c0c7807 */ /* 0x000fc40005000000 */
[----:B------:R-:W-:Y:S02]  /*1d990*/  F2FP.BF16.PACK_AB R50, R51, R50 ;  /* 0x000000323332723e */ /* 0x000fe400000010ff */
[----:B------:R-:W-:Y:S01]  /*1d9a0*/  F2FP.BF16.PACK_AB R52, R53, R52 ;  /* 0x000000343534723e */ /* 0x000fe200000010ff */
[--C-:B------:R-:W-:Y:S01]  /*1d9b0*/  IMAD.IADD R21, R13, 0x1, R12.reuse ;  /* 0x000000010d157824 */ /* 0x100fe200078e020c */
[----:B------:R-:W-:Y:S01]  /*1d9c0*/  F2FP.BF16.PACK_AB R54, R55, R54 ;  /* 0x000000363736723e */ /* 0x000fe200000010ff */
[C---:B------:R-:W-:Y:S01]  /*1d9d0*/  IMAD.IADD R23, R12.reuse, 0x1, R15 ;  /* 0x000000010c177824 */ /* 0x040fe200078e020f */
[----:B------:R-:W-:Y:S01]  /*1d9e0*/  F2FP.BF16.PACK_AB R56, R57, R56 ;  /* 0x000000383938723e */ /* 0x000fe200000010ff */
[----:B------:R-:W-:Y:S01]  /*1d9f0*/  IMAD.IADD R25, R12, 0x1, R17 ;  /* 0x000000010c197824 */ /* 0x000fe200078e0211 */
[----:B------:R-:W-:Y:S01]  /*1da00*/  STS [R13+0x80], R128 ;  /* 0x000080800d007388 */ /* 0x000fe20000000800 */
[----:B------:R-:W-:Y:S01]  /*1da10*/  IMAD.IADD R27, R19, 0x1, R12 ;  /* 0x00000001131b7824 */ /* 0x000fe200078e020c */
[----:B------:R-:W-:Y:S01]  /*1da20*/  F2FP.BF16.PACK_AB R58, R59, R58 ;  /* 0x0000003a3b3a723e */ /* 0x000fe200000010ff */
[----:B------:R-:W-:Y:S01]  /*1da30*/  IMAD.U32 R12, RZ, RZ, UR4 ;  /* 0x00000004ff0c7e24 */ /* 0x000fe2000f8e00ff */
        /* <DEDUP_REMOVED lines=31> */
[----:B------:R-:W-:-:S03]  /*1dc30*/  PLOP3.LUT P1, PT, PT, PT, UP1, 0x80, 0x0 ;  /* 0x000000000000781c */ /* 0x000fc60003f2f018 */
        /* <DEDUP_REMOVED lines=27> */
[----:B------:R2:W-:Y:S01]  /*1ddf0*/  STS [R19+0x8400], R7 ;  /* 0x0084000713007388 */ /* 0x0005e20000000800 */
[----:B-1----:R-:W-:Y:S01]  /*1de00*/  IMAD.U32 R13, RZ, RZ, UR5 ;  /* 0x00000005ff0d7e24 */ /* 0x002fe2000f8e00ff */
[----:B------:R-:W-:-:S02]  /*1de10*/  ULDC.64 UR4, c[0x0][0x508] ;  /* 0x0001420000047ab9 */ /* 0x000fc40000000a00 */
[----:B------:R1:W-:Y:S04]  /*1de20*/  STS [R21+0x8080], R6 ;  /* 0x0080800615007388 */ /* 0x0003e80000000800 */
[----:B------:R1:W-:Y:S04]  /*1de30*/  STS [R21+0x8480], R86 ;  /* 0x0084805615007388 */ /* 0x0003e80000000800 */
[----:B------:R1:W-:Y:S04]  /*1de40*/  STS [R23+0x8000], R88 ;  /* 0x0080005817007388 */ /* 0x0003e80000000800 */
[----:B------:R1:W-:Y:S04]  /*1de50*/  STS [R23+0x8400], R90 ;  /* 0x0084005a17007388 */ /* 0x0003e80000000800 */
[----:B------:R1:W-:Y:S04]  /*1de60*/  STS [R25+0x8080], R92 ;  /* 0x0080805c19007388 */ /* 0x0003e80000000800 */
[----:B------:R1:W-:Y:S04]  /*1de70*/  STS [R25+0x8480], R94 ;  /* 0x0084805e19007388 */ /* 0x0003e80000000800 */
[----:B------:R1:W-:Y:S04]  /*1de80*/  STS [R27+0x8000], R96 ;  /* 0x008000601b007388 */ /* 0x0003e80000000800 */
[----:B------:R1:W-:Y:S04]  /*1de90*/  STS [R27+0x8400], R3 ;  /* 0x008400031b007388 */ /* 0x0003e80000000800 */
[----:B------:R-:W-:Y:S01]  /*1dea0*/  BAR.SYNC.DEFER_BLOCKING 0x1, 0x100 ;  /* 0x0044000000007b1d */ /* 0x000fe20000010000 */
[----:B------:R-:W-:-:S04]  /*1deb0*/  UISETP.NE.U32.AND UP0, UPT, URZ, UR4, UPT ;  /* 0x000000043f00728c */ /* 0x000fc8000bf05070 */
[----:B------:R-:W-:Y:S01]  /*1dec0*/  UISETP.NE.AND.EX UP0, UPT, URZ, UR5, UPT, UP0 ;  /* 0x000000053f00728c */ /* 0x000fe2000bf05300 */
[----:B------:R-:W3:Y:S02]  /*1ded0*/  @P1 LDG.E R10, [R12.64] ;  /* 0x0000001c0c0a1981 */ /* 0x000ee4000c1e1900 */
[----:B------:R-:W-:-:S03]  /*1dee0*/  ULDC.64 UR4, c[0x0][0x508] ;  /* 0x0001420000047ab9 */ /* 0x000fc60000000a00 */
[----:B------:R-:W-:-:S05]  /*1def0*/  PLOP3.LUT P0, PT, PT, PT, UP0, 0x80, 0x0 ;  /* 0x000000000000781c */ /* 0x000fca0003f0f008 */
[----:B------:R-:W-:Y:S01]  /*1df00*/  @UP0 UIMAD.WIDE UR4, UR24, UR6, UR4 ;  /* 0x00000006180402a5 */ /* 0x000fe2000f8e0204 */
[----:B--2---:R-:W-:-:S05]  /*1df10*/  IMAD.MOV.U32 R7, RZ, RZ, c[0x0][0x388] ;  /* 0x0000e200ff077624 */ /* 0x004fca00078e00ff */
[----:B------:R-:W-:Y:S02]  /*1df20*/  IMAD.U32 R14, RZ, RZ, UR4 ;  /* 0x00000004ff0e7e24 */ /* 0x000fe4000f8e00ff */
[----:B------:R-:W-:-:S05]  /*1df30*/  IMAD.U32 R15, RZ, RZ, UR5 ;  /* 0x00000005ff0f7e24 */ /* 0x000fca000f8e00ff */
[----:B------:R1:W5:Y:S01]  /*1df40*/  @P0 LDG.E R7, [R14.64] ;  /* 0x0000001c0e070981 */ /* 0x000362000c1e1900 */
[----:B------:R-:W-:Y:S02]  /*1df50*/  UMOV UR12, URZ ;  /* 0x0000003f000c7c82 */ /* 0x000fe40008000000 */
[----:B------:R-:W-:Y:S01]  /*1df60*/  UMOV UR13, URZ ;  /* 0x0000003f000d7c82 */ /* 0x000fe20008000000 */
[----:B---3--:R-:W2:Y:S02]  /*1df70*/  @P1 R2UR UR5, R10 ;  /* 0x000000000a0513c2 */ /* 0x008ea400000e0000 */
[----:B--2---:R-:W-:Y:S02]  /*1df80*/  @UP1 USHF.R.S32.HI UR4, URZ, 0x1f, UR5 ;  /* 0x0000001f3f041899 */ /* 0x004fe40008011405 */
[----:B------:R-:W-:-:S05]  /*1df90*/  @UP1 UMOV UR12, UR5 ;  /* 0x00000005000c1c82 */ /* 0x000fca0008000000 */
[----:B------:R-:W-:Y:S01]  /*1dfa0*/  @UP1 UMOV UR13, UR4 ;  /* 0x00000004000d1c82 */ /* 0x000fe20008000000 */
[----:B------:R-:W-:Y:S05]  /*1dfb0*/  @P0 BRA `(.L_x_422) ;  /* 0x0000004000000947 */ /* 0x000fea0003800000 */
[----:B-1----:R-:W-:Y:S05]  /*1dfc0*/  @!P1 BRA `(.L_x_422) ;  /* 0x0000003000009947 */ /* 0x002fea0003800000 */
[----:B-----5:R-:W2:Y:S04]  /*1dfd0*/  LDG.E R7, [R12.64] ;  /* 0x0000001c0c077981 */ /* 0x020ea8000c1e1900 */
[----:B------:R-:W2:Y:S02]  /*1dfe0*/  LDG.E R6, [R12.64+0x4] ;  /* 0x0000041c0c067981 */ /* 0x000ea4000c1e1900 */
[----:B--2---:R-:W-:Y:S02]  /*1dff0*/  IADD3 R7, -R7, R6, RZ ;  /* 0x0000000607077210 */ /* 0x004fe40007ffe1ff */
.L_x_422:
[----:B-1----:R-:W-:Y:S01]  /*1e000*/  SHF.R.S32.HI R3, RZ, 0x1f, R2 ;  /* 0x0000001fff037819 */ /* 0x002fe20000011402 */
[----:B------:R-:W1:Y:S01]  /*1e010*/  S2R R57, SR_CTAID.X ;  /* 0x0000000000397919 */ /* 0x000e620000002500 */
[----:B------:R-:W-:Y:S01]  /*1e020*/  LOP3.LUT R13, R9, 0xffffffe0, RZ, 0xc0, !PT ;  /* 0xffffffe0090d7812 */ /* 0x000fe200078ec0ff */
[----:B------:R-:W-:Y:S01]  /*1e030*/  IMAD.MOV.U32 R6, RZ, RZ, c[0x0][0x4e8] ;  /* 0x00013a00ff067624 */ /* 0x000fe200078e00ff */
[----:B------:R-:W-:Y:S01]  /*1e040*/  LEA.HI R3, R3, R2, RZ, 0x3 ;  /* 0x0000000203037211 */ /* 0x000fe200078f18ff */
[----:B------:R-:W-:Y:S01]  /*1e050*/  ULDC.64 UR4, c[0x0][0x3a0] ;  /* 0x0000e80000047ab9 */ /* 0x000fe20000000a00 */
[----:B------:R-:W-:Y:S01]  /*1e060*/  BSSY B0, `(.L_x_423) ;  /* 0x000008c000007945 */ /* 0x000fe20003800000 */
[----:B------:R-:W-:Y:S01]  /*1e070*/  UMOV UR11, UR13 ;  /* 0x0000000d000b7c82 */ /* 0x000fe20008000000 */
[----:B------:R-:W-:Y:S01]  /*1e080*/  LOP3.LUT R9, R3, 0xffffff8, RZ, 0xc0, !PT ;  /* 0x0ffffff803097812 */ /* 0x000fe200078ec0ff */
[----:B------:R-:W-:Y:S01]  /*1e090*/  IMAD.IADD R3, R0, 0x1, -R13 ;  /* 0x0000000100037824 */ /* 0x000fe200078e0a0d */
[----:B------:R-:W-:Y:S01]  /*1e0a0*/  ISETP.NE.AND P1, PT, R6, 0x1, PT ;  /* 0x000000010600780c */ /* 0x000fe20003f25270 */
[----:B------:R-:W-:Y:S01]  /*1e0b0*/  UIMAD UR13, UR13, UR4, URZ ;  /* 0x000000040d0d72a4 */ /* 0x000fe2000f8e023f */
[----:B------:R-:W-:Y:S01]  /*1e0c0*/  LEA.HI R6, R11, R11, RZ, 0x1 ;  /* 0x0000000b0b067211 */ /* 0x000fe200078f08ff */
[----:B------:R-:W-:Y:S01]  /*1e0d0*/  IMAD.IADD R2, R2, 0x1, -R9 ;  /* 0x0000000102027824 */ /* 0x000fe200078e0a09 */
[----:B------:R-:W-:Y:S01]  /*1e0e0*/  SHF.R.S32.HI R10, RZ, 0x1f, R3 ;  /* 0x0000001fff0a7819 */ /* 0x000fe20000011403 */
[----:B------:R-:W-:Y:S01]  /*1e0f0*/  UMOV UR10, UR12 ;  /* 0x0000000c000a7c82 */ /* 0x000fe20008000000 */
[----:B------:R-:W-:Y:S01]  /*1e100*/  LOP3.LUT R6, R6, 0x1ffffffe, RZ, 0xc0, !PT ;  /* 0x1ffffffe06067812 */ /* 0x000fe200078ec0ff */
[----:B------:R-:W-:Y:S01]  /*1e110*/  ULDC.64 UR6, c[0x0][0x490] ;  /* 0x0001240000067ab9 */ /* 0x000fe20000000a00 */
[----:B------:R-:W-:Y:S01]  /*1e120*/  LEA.HI R9, R10, R3, RZ, 0x2 ;  /* 0x000000030a097211 */ /* 0x000fe200078f10ff */
[----:B------:R-:W-:Y:S01]  /*1e130*/  UIMAD.WIDE.U32 UR16, UR12, UR4, URZ ;  /* 0x000000040c1072a5 */ /* 0x000fe2000f8e003f */
[----:B------:R-:W-:Y:S01]  /*1e140*/  LOP3.LUT P2, RZ, R3, 0x3, RZ, 0xc0, !PT ;  /* 0x0000000303ff7812 */ /* 0x000fe2000784c0ff */
[----:B------:R-:W-:Y:S01]  /*1e150*/  IMAD.IADD R11, R11, 0x1, -R6 ;  /* 0x000000010b0b7824 */ /* 0x000fe200078e0a06 */
[----:B------:R-:W-:Y:S01]  /*1e160*/  SHF.R.S32.HI R9, RZ, 0x2, R9 ;  /* 0x00000002ff097819 */ /* 0x000fe20000011409 */
[----:B------:R-:W-:-:S02]  /*1e170*/  UIMAD UR13, UR12, UR5, UR13 ;  /* 0x000000050c0d72a4 */ /* 0x000fc4000f8e020d */
[----:B------:R-:W-:Y:S02]  /*1e180*/  USHF.R.S32.HI UR12, URZ, 0x1f, UR24 ;  /* 0x0000001f3f0c7899 */ /* 0x000fe40008011418 */
[----:B------:R-:W-:Y:S01]  /*1e190*/  IMAD R2, R2, 0x10, R9 ;  /* 0x0000001002027824 */ /* 0x000fe200078e0209 */
[----:B------:R-:W-:Y:S02]  /*1e1a0*/  UIMAD UR9, UR8, UR6, URZ ;  /* 0x00000006080972a4 */ /* 0x000fe4000f8e023f */
[----:B------:R-:W-:Y:S01]  /*1e1b0*/  USEL UR12, UR12, URZ, !UP1 ;  /* 0x0000003f0c0c7287 */ /* 0x000fe2000c800000 */
[----:B------:R-:W-:Y:S01]  /*1e1c0*/  IMAD R6, R11, 0x8, R2 ;  /* 0x000000080b067824 */ /* 0x000fe200078e0202 */
[----:B------:R-:W-:Y:S02]  /*1e1d0*/  UIMAD.WIDE.U32 UR10, UR15, UR6, UR10 ;  /* 0x000000060f0a72a5 */ /* 0x000fe4000f8e000a */
[----:B------:R-:W-:Y:S02]  /*1e1e0*/  UIMAD UR9, UR15, UR7, UR9 ;  /* 0x000000070f0972a4 */ /* 0x000fe4000f8e0209 */
[----:B-1----:R-:W-:Y:S01]  /*1e1f0*/  LEA R9, R57, R6, 0x7 ;  /* 0x0000000639097211 */ /* 0x002fe200078e38ff */
[----:B------:R-:W-:Y:S01]  /*1e200*/  ULDC.64 UR6, c[0x0][0x498] ;  /* 0x0001260000067ab9 */ /* 0x000fe20000000a00 */
[CC--:B------:R-:W-:Y:S01]  /*1e210*/  LEA.HI R6, R5.reuse, R0.reuse, RZ, 0x3 ;  /* 0x0000000005067211 */ /* 0x0c0fe200078f18ff */
[----:B------:R-:W-:Y:S01]  /*1e220*/  USEL UR24, UR24, URZ, !UP1 ;  /* 0x0000003f18187287 */ /* 0x000fe2000c800000 */
[----:B------:R-:W-:Y:S01]  /*1e230*/  LEA.HI R5, R5, R0, RZ, 0x6 ;  /* 0x0000000005057211 */ /* 0x000fe200078f30ff */
[----:B------:R-:W-:Y:S01]  /*1e240*/  @P1 IMAD.HI.U32 R3, R9, c[0x0][0x4ec], RZ ;  /* 0x00013b0009031a27 */ /* 0x000fe200078e00ff */
[----:B------:R-:W-:-:S02]  /*1e250*/  UIMAD UR14, UR12, UR6, URZ ;  /* 0x000000060c0e72a4 */ /* 0x000fc4000f8e023f */
[----:B------:R-:W-:Y:S01]  /*1e260*/  UIADD3 UR11, UR11, UR9, URZ ;  /* 0x000000090b0b7290 */ /* 0x000fe2000fffe03f */
[----:B------:R-:W-:Y:S01]  /*1e270*/  IMAD.MOV.U32 R14, RZ, RZ, R9 ;  /* 0x000000ffff0e7224 */ /* 0x000fe200078e0009 */
[----:B------:R-:W-:Y:S01]  /*1e280*/  @P1 SHF.R.U32.HI R14, RZ, c[0x0][0x4f0], R3 ;  /* 0x00013c00ff0e1a19 */ /* 0x000fe20000011603 */
[----:B------:R-:W-:Y:S01]  /*1e290*/  UIMAD UR7, UR24, UR7, UR14 ;  /* 0x00000007180772a4 */ /* 0x000fe2000f8e020e */
[----:B------:R-:W-:Y:S01]  /*1e2a0*/  LOP3.LUT R3, R6, 0xfffffff8, RZ, 0xc0, !PT ;  /* 0xfffffff806037812 */ /* 0x000fe200078ec0ff */
[----:B------:R-:W-:Y:S01]  /*1e2b0*/  UIMAD.WIDE.U32 UR10, UR24, UR6, UR10 ;  /* 0x00000006180a72a5 */ /* 0x000fe2000f8e000a */
[----:B------:R-:W-:Y:S01]  /*1e2c0*/  SHF.R.S32.HI R6, RZ, 0x3, R6 ;  /* 0x00000003ff067819 */ /* 0x000fe20000011406 */
[--C-:B------:R-:W-:Y:S01]  /*1e2d0*/  IMAD.MOV R10, RZ, RZ, -R14.reuse ;  /* 0x000000ffff0a7224 */ /* 0x100fe200078e0a0e */
[----:B------:R-:W-:Y:S01]  /*1e2e0*/  ULDC.64 UR4, c[0x0][0x3e8] ;  /* 0x0000fa0000047ab9 */ /* 0x000fe20000000a00 */
[----:B------:R-:W-:Y:S01]  /*1e2f0*/  IMAD.IADD R3, R0, 0x1, -R3 ;  /* 0x0000000100037824 */ /* 0x000fe200078e0a03 */
[----:B------:R-:W-:Y:S01]  /*1e300*/  UIMAD UR8, UR8, UR4, URZ ;  /* 0x00000004080872a4 */ /* 0x000fe2000f8e023f */
[----:B------:R-:W-:Y:S01]  /*1e310*/  IMAD R10, R10, c[0x0][0x4e8], R9 ;  /* 0x00013a000a0a7a24 */ /* 0x000fe200078e0209 */
[----:B------:R-:W-:Y:S01]  /*1e320*/  SHF.R.S32.HI R9, RZ, 0x1f, R14 ;  /* 0x0000001fff097819 */ /* 0x000fe2000001140e */
[----:B------:R-:W-:Y:S01]  /*1e330*/  IMAD.U32 R0, RZ, RZ, UR7 ;  /* 0x00000007ff007e24 */ /* 0x000fe2000f8e00ff */
[----:B------:R-:W-:Y:S01]  /*1e340*/  IADD3 R14, P0, R14, UR10, RZ ;  /* 0x0000000a0e0e7c10 */ /* 0x000fe2000ff1e0ff */
[----:B------:R-:W-:Y:S01]  /*1e350*/  IMAD.SHL.U32 R19, R6, 0x40, RZ ;  /* 0x0000004006137824 */ /* 0x000fe200078e00ff */
[----:B------:R-:W-:Y:S01]  /*1e360*/  SHF.R.S32.HI R17, RZ, 0x1f, R10 ;  /* 0x0000001fff117819 */ /* 0x000fe2000001140a */
[----:B------:R-:W-:Y:S01]  /*1e370*/  UIADD3 UR17, UR17, UR13, URZ ;  /* 0x0000000d11117290 */ /* 0x000fe2000fffe03f */
[----:B------:R-:W-:Y:S01]  /*1e380*/  IADD3.X R15, R9, UR11, R0, P0, !PT ;  /* 0x0000000b090f7c10 */ /* 0x000fe200087fe400 */
[----:B------:R-:W-:Y:S01]  /*1e390*/  UIMAD UR5, UR15, UR5, UR8 ;  /* 0x000000050f0572a4 */ /* 0x000fe2000f8e0208 */
[----:B------:R-:W-:Y:S01]  /*1e3a0*/  LEA R0, R3, R6, 0x5 ;  /* 0x0000000603007211 */ /* 0x000fe200078e28ff */
[----:B------:R-:W-:Y:S01]  /*1e3b0*/  IMAD R17, R17, c[0x0][0x488], RZ ;  /* 0x0001220011117a24 */ /* 0x000fe200078e02ff */
[----:B------:R-:W-:Y:S01]  /*1e3c0*/  LOP3.LUT R19, R19, 0x1c0, RZ, 0xc0, !PT ;  /* 0x000001c013137812 */ /* 0x000fe200078ec0ff */
[----:B------:R-:W-:Y:S01]  /*1e3d0*/  IMAD.WIDE.U32 R14, R10, c[0x0][0x488], R14 ;  /* 0x000122000a0e7a25 */ /* 0x000fe200078e000e */
[----:B------:R-:W-:-:S02]  /*1e3e0*/  UIMAD.WIDE.U32 UR16, UR15, UR4, UR16 ;  /* 0x000000040f1072a5 */ /* 0x000fc4000f8e0010 */
[----:B------:R-:W-:Y:S01]  /*1e3f0*/  ULDC.64 UR6, c[0x0][0x3f0] ;  /* 0x0000fc0000067ab9 */ /* 0x000fe20000000a00 */
[----:B------:R-:W-:Y:S01]  /*1e400*/  IMAD R13, R57, 0x80, R0 ;  /* 0x00000080390d7824 */ /* 0x000fe200078e0200 */
[----:B------:R-:W-:Y:S01]  /*1e410*/  LEA R16, P0, R14, c[0x0][0x450], 0x2 ;  /* 0x000114000e107a11 */ /* 0x000fe200078010ff */
[----:B------:R-:W-:Y:S01]  /*1e420*/  IMAD R17, R10, c[0x0][0x48c], R17 ;  /* 0x000123000a117a24 */ /* 0x000fe200078e0211 */
[----:B------:R-:W-:Y:S01]  /*1e430*/  UIMAD UR12, UR12, UR6, URZ ;  /* 0x000000060c0c72a4 */ /* 0x000fe2000f8e023f */
[----:B------:R-:W-:Y:S01]  /*1e440*/  IMAD.SHL.U32 R0, R3, 0x8, RZ ;  /* 0x0000000803007824 */ /* 0x000fe200078e00ff */
[----:B------:R-:W-:Y:S01]  /*1e450*/  SHF.R.U32.HI R3, RZ, 0x3, R19 ;  /* 0x00000003ff037819 */ /* 0x000fe20000011613 */
[----:B------:R-:W-:Y:S01]  /*1e460*/  @P1 IMAD.HI.U32 R11, R13, c[0x0][0x4ec], RZ ;  /* 0x00013b000d0b1a27 */ /* 0x000fe200078e00ff */
[----:B------:R-:W-:Y:S01]  /*1e470*/  UIADD3 UR17, UR17, UR5, URZ ;  /* 0x0000000511117290 */ /* 0x000fe2000fffe03f */
[----:B------:R-:W-:Y:S01]  /*1e480*/  SHFL.IDX PT, R50, R16, RZ, 0x1c1f ;  /* 0x001c1fff10327589 */ /* 0x000fe200000e0000 */
[----:B------:R-:W-:Y:S01]  /*1e490*/  LOP3.LUT R10, R19, 0x38, R0, 0xf8, !PT ;  /* 0x00000038130a7812 */ /* 0x000fe200078ef800 */
[----:B------:R-:W-:Y:S01]  /*1e4a0*/  IMAD.IADD R12, R15, 0x1, R17 ;  /* 0x000000010f0c7824 */ /* 0x000fe200078e0211 */
[----:B------:R-:W-:Y:S01]  /*1e4b0*/  UIMAD UR7, UR24, UR7, UR12 ;  /* 0x00000007180772a4 */ /* 0x000fe2000f8e020c */
[----:B------:R-:W-:Y:S01]  /*1e4c0*/  IMAD.MOV.U32 R9, RZ, RZ, R13 ;  /* 0x000000ffff097224 */ /* 0x000fe200078e000d */
[----:B------:R-:W-:Y:S01]  /*1e4d0*/  @P1 SHF.R.U32.HI R9, RZ, c[0x0][0x4f0], R11 ;  /* 0x00013c00ff091a19 */ /* 0x000fe2000001160b */
[----:B------:R-:W-:Y:S01]  /*1e4e0*/  UIMAD.WIDE.U32 UR16, UR24, UR6, UR16 ;  /* 0x00000006181072a5 */ /* 0x000fe2000f8e0010 */
[----:B------:R-:W-:Y:S01]  /*1e4f0*/  LEA.HI.X R12, R14, c[0x0][0x454], R12, 0x2, P0 ;  /* 0x000115000e0c7a11 */ /* 0x000fe200000f140c */
[----:B------:R-:W-:Y:S01]  /*1e500*/  SHFL.IDX PT, R48, R16, 0x1, 0x1c1f ;  /* 0x003c1f0010307f89 */ /* 0x000fe200000e0000 */
[----:B------:R-:W-:Y:S01]  /*1e510*/  LOP3.LUT R3, R10, R3, RZ, 0x3c, !PT ;  /* 0x000000030a037212 */ /* 0x000fe200078e3cff */
[--C-:B------:R-:W-:Y:S01]  /*1e520*/  IMAD.MOV R10, RZ, RZ, -R9.reuse ;  /* 0x000000ffff0a7224 */ /* 0x100fe200078e0a09 */
[----:B------:R-:W-:Y:S01]  /*1e530*/  UIADD3 UR7, UR17, UR7, URZ ;  /* 0x0000000711077290 */ /* 0x000fe2000fffe03f */
[----:B------:R-:W1:Y:S01]  /*1e540*/  SHFL.IDX PT, R51, R12, RZ, 0x1c1f ;  /* 0x001c1fff0c337589 */ /* 0x000e6200000e0000 */
[----:B------:R-:W-:Y:S01]  /*1e550*/  SHF.R.S32.HI R11, RZ, 0x1f, R9 ;  /* 0x0000001fff0b7819 */ /* 0x000fe20000011409 */
[----:B------:R-:W-:Y:S01]  /*1e560*/  IMAD R10, R10, c[0x0][0x4e8], R13 ;  /* 0x00013a000a0a7a24 */ /* 0x000fe200078e020d */
[----:B------:R-:W-:Y:S01]  /*1e570*/  MOV R14, UR16 ;  /* 0x00000010000e7c02 */ /* 0x000fe20008000f00 */
[----:B------:R2:W3:Y:S01]  /*1e580*/  SHFL.IDX PT, R49, R12, 0x1, 0x1c1f ;  /* 0x003c1f000c317f89 */ /* 0x0004e200000e0000 */
[----:B------:R-:W-:-:S02]  /*1e590*/  IMAD R13, R57, 0x80, R2 ;  /* 0x00000080390d7824 */ /* 0x000fc400078e0202 */
[----:B-----5:R-:W-:Y:S02]  /*1e5a0*/  IMAD R2, R7, c[0x0][0x4e8], RZ ;  /* 0x00013a0007027a24 */ /* 0x020fe400078e02ff */
[----:B------:R-:W-:Y:S01]  /*1e5b0*/  IMAD.U32 R15, RZ, RZ, UR17 ;  /* 0x00000011ff0f7e24 */ /* 0x000fe2000f8e00ff */
[C---:B------:R-:W-:Y:S01]  /*1e5c0*/  IADD3 R7, R13.reuse, 0x8, RZ ;  /* 0x000000080d077810 */ /* 0x040fe20007ffe0ff */
[----:B------:R-:W-:Y:S01]  /*1e5d0*/  IMAD.U32 R15, RZ, RZ, UR7 ;  /* 0x00000007ff0f7e24 */ /* 0x000fe2000f8e00ff */
[-C--:B------:R-:W-:Y:S01]  /*1e5e0*/  ISETP.GE.OR P0, PT, R13, R2.reuse, P2 ;  /* 0x000000020d00720c */ /* 0x080fe20001706670 */
[----:B------:R-:W-:Y:S01]  /*1e5f0*/  IMAD R18, R11, c[0x0][0x3e0], RZ ;  /* 0x0000f8000b127a24 */ /* 0x000fe200078e02ff */
[----:B------:R-:W-:Y:S01]  /*1e600*/  ISETP.GE.OR P2, PT, R7, R2, P2 ;  /* 0x000000020700720c */ /* 0x000fe20001746670 */
[----:B------:R-:W-:-:S04]  /*1e610*/  IMAD.WIDE.U32 R14, R9, c[0x0][0x3e0], R14 ;  /* 0x0000f800090e7a25 */ /* 0x000fc800078e000e */
[----:B------:R-:W-:Y:S01]  /*1e620*/  IMAD R18, R9, c[0x0][0x3e4], R18 ;  /* 0x0000f90009127a24 */ /* 0x000fe200078e0212 */
[----:B------:R-:W-:Y:S01]  /*1e630*/  SHF.R.S32.HI R9, RZ, 0x1f, R10 ;  /* 0x0000001fff097819 */ /* 0x000fe2000001140a */
[----:B------:R-:W-:-:S03]  /*1e640*/  IMAD R57, R57, 0x80, R6 ;  /* 0x0000008039397824 */ /* 0x000fc600078e0206 */
[----:B------:R-:W-:Y:S01]  /*1e650*/  IADD3 R15, R15, R18, RZ ;  /* 0x000000120f0f7210 */ /* 0x000fe20007ffe0ff */
[----:B------:R-:W-:Y:S01]  /*1e660*/  IMAD R9, R9, c[0x0][0x3d8], RZ ;  /* 0x0000f60009097a24 */ /* 0x000fe200078e02ff */
[----:B-1----:R1:W-:Y:S01]  /*1e670*/  @!P0 ST.E [R50.64], R4 ;  /* 0x0000000432008985 */ /* 0x0023e2000c10191c */
[----:B--2---:R-:W-:-:S03]  /*1e680*/  IMAD.SHL.U32 R12, R5, 0x8, RZ ;  /* 0x00000008050c7824 */ /* 0x004fc600078e00ff */
[----:B---3--:R1:W-:Y:S02]  /*1e690*/  @!P2 ST.E [R48.64], R8 ;  /* 0x000000083000a985 */ /* 0x0083e4000c10191c */
[----:B------:R-:W-:Y:S01]  /*1e6a0*/  LOP3.LUT R12, R3, 0x7ffffe00, R12, 0xf8, !PT ;  /* 0x7ffffe00030c7812 */ /* 0x000fe200078ef80c */
[C---:B------:R-:W-:Y:S02]  /*1e6b0*/  IMAD R3, R10.reuse, c[0x0][0x3dc], R9 ;  /* 0x0000f7000a037a24 */ /* 0x040fe400078e0209 */
[----:B------:R-:W-:-:S04]  /*1e6c0*/  IMAD.WIDE.U32 R10, R10, c[0x0][0x3d8], R14 ;  /* 0x0000f6000a0a7a25 */ /* 0x000fc800078e000e */
[----:B------:R-:W-:Y:S01]  /*1e6d0*/  IMAD.SHL.U32 R58, R12, 0x2, RZ ;  /* 0x000000020c3a7824 */ /* 0x000fe200078e00ff */
[----:B------:R-:W-:Y:S01]  /*1e6e0*/  LEA R56, P0, R10, c[0x0][0x380], 0x1 ;  /* 0x0000e0000a387a11 */ /* 0x000fe200078008ff */
[----:B------:R-:W-:-:S03]  /*1e6f0*/  IMAD.IADD R3, R11, 0x1, R3 ;  /* 0x000000010b037824 */ /* 0x000fc600078e0203 */
[----:B------:R1:W2:Y:S02]  /*1e700*/  LDS.128 R44, [R58+0x1080] ;  /* 0x001080003a2c7984 */ /* 0x0002a40000000c00 */
[----:B------:R-:W-:Y:S02]  /*1e710*/  LEA.HI.X R55, R10, c[0x0][0x384], R3, 0x1, P0 ;  /* 0x0000e1000a377a11 */ /* 0x000fe400000f0c03 */
        /* <DEDUP_REMOVED lines=32> */
.L_x_424:
[----:B--2---:R-:W-:Y:S05]  /*1e920*/  BSYNC B0 ;  /* 0x0000000000007941 */ /* 0x004fea0003800000 */
.L_x_423:
        /* <DEDUP_REMOVED lines=23> */
.L_x_426:
[----:B------:R-:W-:Y:S05]  /*1eaa0*/  BSYNC B0 ;  /* 0x0000000000007941 */ /* 0x000fea0003800000 */
.L_x_425:
        /* <DEDUP_REMOVED lines=23> */
.L_x_428:
[----:B------:R-:W-:Y:S05]  /*1ec20*/  BSYNC B0 ;  /* 0x0000000000007941 */ /* 0x000fea0003800000 */
.L_x_427:
        /* <DEDUP_REMOVED lines=24> */
.L_x_421:
[----:B------:R-:W-:Y:S02]  /*1edb0*/  ULDC.64 UR4, c[0x0][0x500] ;  /* 0x0001400000047ab9 */ /* 0x000fe40000000a00 */
[----:B------:R-:W-:Y:S02]  /*1edc0*/  UISETP.NE.U32.AND UP1, UPT, URZ, UR4, UPT ;  /* 0x000000043f00728c */ /* 0x000fe4000bf25070 */
[----:B------:R-:W-:Y:S02]  /*1edd0*/  UMOV UR6, 0x4 ;  /* 0x0000000400067882 */ /* 0x000fe40000000000 */
[----:B------:R-:W-:-:S03]  /*1ede0*/  UISETP.NE.AND.EX UP1, UPT, URZ, UR5, UPT, UP1 ;  /* 0x000000053f00728c */ /* 0x000fc6000bf25310 */
[----:B------:R-:W-:Y:S02]  /*1edf0*/  ULDC.64 UR4, c[0x0][0x500] ;  /* 0x0001400000047ab9 */ /* 0x000fe40000000a00 */
[----:B------:R-:W-:Y:S01]  /*1ee00*/  UIMAD.WIDE UR4, UR24, UR6, UR4 ;  /* 0x00000006180472a5 */ /* 0x000fe2000f8e0204 */
[----:B------:R-:W-:-:S05]  /*1ee10*/  PLOP3.LUT P1, PT, PT, PT, UP1, 0x80, 0x0 ;  /* 0x000000000000781c */ /* 0x000fca0003f2f018 */
[----:B------:R-:W-:Y:S01]  /*1ee20*/  IMAD.U32 R6, RZ, RZ, UR4 ;  /* 0x00000004ff067e24 */ /* 0x000fe2000f8e00ff */
[----:B------:R-:W-:Y:S01]  /*1ee30*/  MOV R7, UR5 ;  /* 0x0000000500077c02 */ /* 0x000fe20008000f00 */
[----:B------:R-:W-:-:S06]  /*1ee40*/  ULDC.64 UR4, c[0x0][0x508] ;  /* 0x0001420000047ab9 */ /* 0x000fcc0000000a00 */
[----:B------:R-:W2:Y:S01]  /*1ee50*/  @P1 LDG.E R0, [R6.64] ;  /* 0x0000001c06001981 */ /* 0x000ea2000c1e1900 */
[----:B------:R-:W-:Y:S01]  /*1ee60*/  UISETP.NE.U32.AND UP0, UPT, URZ, UR4, UPT ;  /* 0x000000043f00728c */ /* 0x000fe2000bf05070 */
[----:B------:R-:W-:-:S03]  /*1ee70*/  IMAD.MOV.U32 R3, RZ, RZ, c[0x0][0x388] ;  /* 0x0000e200ff037624 */ /* 0x000fc600078e00ff */
[----:B------:R-:W-:-:S03]  /*1ee80*/  UISETP.NE.AND.EX UP0, UPT, URZ, UR5, UPT, UP0 ;  /* 0x000000053f00728c */ /* 0x000fc6000bf05300 */
[----:B------:R-:W-:-:S03]  /*1ee90*/  ULDC.64 UR4, c[0x0][0x508] ;  /* 0x0001420000047ab9 */ /* 0x000fc60000000a00 */
[----:B------:R-:W-:-:S05]  /*1eea0*/  PLOP3.LUT P0, PT, PT, PT, UP0, 0x80, 0x0 ;  /* 0x000000000000781c */ /* 0x000fca0003f0f008 */
[----:B------:R-:W-:-:S06]  /*1eeb0*/  @UP0 UIMAD.WIDE UR4, UR24, UR6, UR4 ;  /* 0x00000006180402a5 */ /* 0x000fcc000f8e0204 */
[----:B------:R-:W-:Y:S01]  /*1eec0*/  MOV R4, UR4 ;  /* 0x0000000400047c02 */ /* 0x000fe20008000f00 */
[----:B------:R-:W-:-:S05]  /*1eed0*/  IMAD.U32 R5, RZ, RZ, UR5 ;  /* 0x00000005ff057e24 */ /* 0x000fca000f8e00ff */
[----:B------:R1:W5:Y:S01]  /*1eee0*/  @P0 LDG.E R3, [R4.64] ;  /* 0x0000001c04030981 */ /* 0x000362000c1e1900 */
[----:B------:R-:W-:Y:S02]  /*1eef0*/  UMOV UR10, URZ ;  /* 0x0000003f000a7c82 */ /* 0x000fe40008000000 */
[----:B------:R-:W-:Y:S01]  /*1ef00*/  UMOV UR11, URZ ;  /* 0x0000003f000b7c82 */ /* 0x000fe20008000000 */
[----:B--2---:R-:W2:Y:S02]  /*1ef10*/  @P1 R2UR UR5, R0 ;  /* 0x00000000000513c2 */ /* 0x004ea400000e0000 */
        /* <DEDUP_REMOVED lines=8> */
.L_x_429:
[----:B-1----:R-:W1:Y:S01]  /*1efa0*/  S2R R7, SR_TID.X ;  /* 0x0000000000077919 */ /* 0x002e620000002100 */
[----:B------:R-:W-:Y:S01]  /*1efb0*/  USHF.R.S32.HI UR6, URZ, 0x1f, UR24 ;  /* 0x0000001f3f067899 */ /* 0x000fe20008011418 */
[----:B------:R-:W-:Y:S01]  /*1efc0*/  BSSY B0, `(.L_x_430) ;  /* 0x0000029000007945 */ /* 0x000fe20003800000 */
[----:B------:R-:W-:-:S02]  /*1efd0*/  USEL UR24, UR24, URZ, !UP1 ;  /* 0x0000003f18187287 */ /* 0x000fc4000c800000 */
[----:B------:R-:W-:Y:S01]  /*1efe0*/  USEL UR6, UR6, URZ, !UP1 ;  /* 0x0000003f06067287 */ /* 0x000fe2000c800000 */
[----:B-1----:R-:W-:-:S13]  /*1eff0*/  ISETP.GT.AND P0, PT, R7, 0x7f, PT ;  /* 0x0000007f0700780c */ /* 0x002fda0003f04270 */
[----:B------:R-:W-:Y:S05]  /*1f000*/  @P0 BRA `(.L_x_431) ;  /* 0x0000024000000947 */ /* 0x000fea0003800000 */
[----:B------:R-:W1:Y:S01]  /*1f010*/  S2R R2, SR_CTAID.X ;  /* 0x0000000000027919 */ /* 0x000e620000002500 */
[----:B-----5:R-:W-:Y:S01]  /*1f020*/  IMAD R0, R3, c[0x0][0x4e8], RZ ;  /* 0x00013a0003007a24 */ /* 0x020fe200078e02ff */
[----:B-1----:R-:W-:-:S04]  /*1f030*/  LEA R5, R2, R7, 0x7 ;  /* 0x0000000702057211 */ /* 0x002fc800078e38ff */
[----:B------:R-:W-:-:S13]  /*1f040*/  ISETP.GE.AND P0, PT, R5, R0, PT ;  /* 0x000000000500720c */ /* 0x000fda0003f06270 */
[----:B------:R-:W-:Y:S05]  /*1f050*/  @P0 BRA `(.L_x_431) ;  /* 0x000001f000000947 */ /* 0x000fea0003800000 */
[----:B------:R-:W-:Y:S01]  /*1f060*/  IMAD.MOV.U32 R0, RZ, RZ, c[0x0][0x4e8] ;  /* 0x00013a00ff007624 */ /* 0x000fe200078e00ff */
[----:B------:R-:W-:Y:S01]  /*1f070*/  ULDC.64 UR4, c[0x0][0x490] ;  /* 0x0001240000047ab9 */ /* 0x000fe20000000a00 */
[----:B------:R-:W-:Y:S01]  /*1f080*/  IMAD.MOV.U32 R8, RZ, RZ, R5 ;  /* 0x000000ffff087224 */ /* 0x000fe200078e0005 */
[----:B------:R-:W-:Y:S02]  /*1f090*/  UIMAD UR7, UR8, UR4, URZ ;  /* 0x00000004080772a4 */ /* 0x000fe4000f8e023f */
[----:B------:R-:W-:Y:S01]  /*1f0a0*/  ISETP.NE.AND P0, PT, R0, 0x1, PT ;  /* 0x000000010000780c */ /* 0x000fe20003f05270 */
[----:B------:R-:W-:Y:S02]  /*1f0b0*/  UMOV UR12, UR10 ;  /* 0x0000000a000c7c82 */ /* 0x000fe40008000000 */
[----:B------:R-:W-:Y:S02]  /*1f0c0*/  UMOV UR13, UR11 ;  /* 0x0000000b000d7c82 */ /* 0x000fe40008000000 */
[----:B------:R-:W-:-:S02]  /*1f0d0*/  UIMAD.WIDE.U32 UR12, UR15, UR4, UR12 ;  /* 0x000000040f0c72a5 */ /* 0x000fc4000f8e000c */
[----:B------:R-:W-:-:S03]  /*1f0e0*/  UIMAD UR7, UR15, UR5, UR7 ;  /* 0x000000050f0772a4 */ /* 0x000fc6000f8e0207 */
[----:B------:R-:W-:Y:S02]  /*1f0f0*/  ULDC.64 UR4, c[0x0][0x498] ;  /* 0x0001260000047ab9 */ /* 0x000fe40000000a00 */
[----:B------:R-:W-:Y:S01]  /*1f100*/  UIADD3 UR13, UR7, UR13, URZ ;  /* 0x0000000d070d7290 */ /* 0x000fe2000fffe03f */
[----:B------:R-:W-:Y:S01]  /*1f110*/  @P0 IMAD.HI.U32 R0, R5, c[0x0][0x4ec], RZ ;  /* 0x00013b0005000a27 */ /* 0x000fe200078e00ff */
[----:B------:R-:W-:Y:S02]  /*1f120*/  UIMAD UR7, UR6, UR4, URZ ;  /* 0x00000004060772a4 */ /* 0x000fe4000f8e023f */
[----:B------:R-:W-:Y:S02]  /*1f130*/  UIMAD.WIDE.U32 UR12, UR24, UR4, UR12 ;  /* 0x00000004180c72a5 */ /* 0x000fe4000f8e000c */
[----:B------:R-:W-:Y:S01]  /*1f140*/  @P0 SHF.R.U32.HI R8, RZ, c[0x0][0x4f0], R0 ;  /* 0x00013c00ff080a19 */ /* 0x000fe20000011600 */
[----:B------:R-:W-:-:S03]  /*1f150*/  UIMAD UR5, UR24, UR5, UR7 ;  /* 0x00000005180572a4 */ /* 0x000fc6000f8e0207 */
[----:B------:R-:W-:-:S03]  /*1f160*/  IADD3 R4, -R8, RZ, RZ ;  /* 0x000000ff08047210 */ /* 0x000fc60007ffe1ff */
[----:B------:R-:W-:Y:S02]  /*1f170*/  IMAD.U32 R0, RZ, RZ, UR5 ;  /* 0x00000005ff007e24 */ /* 0x000fe4000f8e00ff */
[----:B------:R-:W-:Y:S01]  /*1f180*/  IMAD R4, R4, c[0x0][0x4e8], R5 ;  /* 0x00013a0004047a24 */ /* 0x000fe200078e0205 */
[----:B------:R-:W-:Y:S02]  /*1f190*/  SHF.R.S32.HI R5, RZ, 0x1f, R8 ;  /* 0x0000001fff057819 */ /* 0x000fe40000011408 */
[----:B------:R-:W-:Y:S02]  /*1f1a0*/  IADD3 R8, P0, R8, UR12, RZ ;  /* 0x0000000c08087c10 */ /* 0x000fe4000ff1e0ff */
[----:B------:R-:W-:Y:S02]  /*1f1b0*/  SHF.R.S32.HI R2, RZ, 0x1f, R4 ;  /* 0x0000001fff027819 */ /* 0x000fe40000011404 */
[----:B------:R-:W-:-:S03]  /*1f1c0*/  IADD3.X R9, R5, UR13, R0, P0, !PT ;  /* 0x0000000d05097c10 */ /* 0x000fc600087fe400 */
[----:B------:R-:W-:Y:S02]  /*1f1d0*/  IMAD R5, R2, c[0x0][0x488], RZ ;  /* 0x0001220002057a24 */ /* 0x000fe400078e02ff */
[----:B------:R-:W-:-:S04]  /*1f1e0*/  IMAD.WIDE.U32 R8, R4, c[0x0][0x488], R8 ;  /* 0x0001220004087a25 */ /* 0x000fc800078e0008 */
[----:B------:R-:W-:Y:S01]  /*1f1f0*/  IMAD R0, R4, c[0x0][0x48c], R5 ;  /* 0x0001230004007a24 */ /* 0x000fe200078e0205 */
[----:B------:R-:W-:-:S04]  /*1f200*/  LEA R4, P0, R8, c[0x0][0x450], 0x2 ;  /* 0x0001140008047a11 */ /* 0x000fc800078010ff */
[----:B------:R-:W-:Y:S01]  /*1f210*/  IADD3 R5, R9, R0, RZ ;  /* 0x0000000009057210 */ /* 0x000fe20007ffe0ff */
[----:B------:R-:W-:-:S03]  /*1f220*/  IMAD.MOV.U32 R9, RZ, RZ, -0x800000 ;  /* 0xff800000ff097424 */ /* 0x000fc600078e00ff */
[----:B------:R-:W-:-:S05]  /*1f230*/  LEA.HI.X R5, R8, c[0x0][0x454], R5, 0x2, P0 ;  /* 0x0001150008057a11 */ /* 0x000fca00000f1405 */
[----:B------:R1:W-:Y:S02]  /*1f240*/  STG.E [R4.64], R9 ;  /* 0x0000000904007986 */ /* 0x0003e4000c10191c */
.L_x_431:
[----:B------:R-:W-:Y:S05]  /*1f250*/  BSYNC B0 ;  /* 0x0000000000007941 */ /* 0x000fea0003800000 */
.L_x_430:
[----:B-1----:R-:W1:Y:S01]  /*1f260*/  S2R R5, SR_CTAID.X ;  /* 0x0000000000057919 */ /* 0x002e620000002500 */
[----:B------:R-:W-:Y:S01]  /*1f270*/  SHF.R.S32.HI R4, RZ, 0x1f, R7 ;  /* 0x0000001fff047819 */ /* 0x000fe20000011407 */
[----:B------:R-:W-:Y:S01]  /*1f280*/  IMAD.MOV.U32 R0, RZ, RZ, c[0x0][0x4e8] ;  /* 0x00013a00ff007624 */ /* 0x000fe200078e00ff */
[----:B------:R-:W-:Y:S01]  /*1f290*/  ULDC.64 UR4, c[0x0][0x3a0] ;  /* 0x0000e80000047ab9 */ /* 0x000fe20000000a00 */
[----:B-----5:R-:W-:Y:S01]  /*1f2a0*/  IMAD R3, R3, c[0x0][0x4e8], RZ ;  /* 0x00013a0003037a24 */ /* 0x020fe200078e02ff */
[----:B------:R-:W-:Y:S01]  /*1f2b0*/  LEA.HI R4, R4, R7, RZ, 0x3 ;  /* 0x0000000704047211 */ /* 0x000fe200078f18ff */
[----:B------:R-:W-:Y:S01]  /*1f2c0*/  UIMAD UR7, UR11, UR4, URZ ;  /* 0x000000040b0772a4 */ /* 0x000fe2000f8e023f */
[----:B------:R-:W-:Y:S01]  /*1f2d0*/  ISETP.NE.AND P0, PT, R0, 0x1, PT ;  /* 0x000000010000780c */ /* 0x000fe20003f05270 */
[----:B------:R-:W-:Y:S01]  /*1f2e0*/  UIMAD.WIDE.U32 UR12, UR10, UR4, URZ ;  /* 0x000000040a0c72a5 */ /* 0x000fe2000f8e003f */
[----:B------:R-:W-:Y:S01]  /*1f2f0*/  LOP3.LUT R2, R4, 0xfffffff8, RZ, 0xc0, !PT ;  /* 0xfffffff804027812 */ /* 0x000fe200078ec0ff */
[----:B------:R-:W-:Y:S01]  /*1f300*/  UIMAD UR7, UR10, UR5, UR7 ;  /* 0x000000050a0772a4 */ /* 0x000fe2000f8e0207 */
[----:B------:R-:W-:Y:S01]  /*1f310*/  SHF.R.S32.HI R4, RZ, 0x3, R4 ;  /* 0x00000003ff047819 */ /* 0x000fe20000011404 */
[----:B------:R-:W-:Y:S01]  /*1f320*/  BSSY B0, `(.L_x_432) ;  /* 0x000003a000007945 */ /* 0x000fe20003800000 */
[----:B------:R-:W-:Y:S01]  /*1f330*/  ULDC.64 UR4, c[0x0][0x3e8] ;  /* 0x0000fa0000047ab9 */ /* 0x000fe20000000a00 */
[----:B------:R-:W-:Y:S01]  /*1f340*/  IMAD.IADD R7, R7, 0x1, -R2 ;  /* 0x0000000107077824 */ /* 0x000fe200078e0a02 */
[----:B------:R-:W-:-:S02]  /*1f350*/  UIADD3 UR13, UR13, UR7, URZ ;  /* 0x000000070d0d7290 */ /* 0x000fc4000fffe03f */
[----:B------:R-:W-:Y:S02]  /*1f360*/  UIMAD UR7, UR8, UR4, URZ ;  /* 0x00000004080772a4 */ /* 0x000fe4000f8e023f */
[C---:B------:R-:W-:Y:S01]  /*1f370*/  LEA R0, R7.reuse, R4, 0x5 ;  /* 0x0000000407007211 */ /* 0x040fe200078e28ff */
[----:B------:R-:W-:Y:S01]  /*1f380*/  UIMAD.WIDE.U32 UR12, UR15, UR4, UR12 ;  /* 0x000000040f0c72a5 */ /* 0x000fe2000f8e000c */
[----:B------:R-:W-:Y:S01]  /*1f390*/  SHF.L.U32 R7, R7, 0x3, RZ ;  /* 0x0000000307077819 */ /* 0x000fe200000006ff */
[----:B------:R-:W-:Y:S02]  /*1f3a0*/  UIMAD UR7, UR15, UR5, UR7 ;  /* 0x000000050f0772a4 */ /* 0x000fe4000f8e0207 */
[C---:B-1----:R-:W-:Y:S01]  /*1f3b0*/  IMAD R0, R5.reuse, 0x80, R0 ;  /* 0x0000008005007824 */ /* 0x042fe200078e0200 */
[----:B------:R-:W-:Y:S01]  /*1f3c0*/  ULDC.64 UR4, c[0x0][0x3f0] ;  /* 0x0000fc0000047ab9 */ /* 0x000fe20000000a00 */
[----:B------:R-:W-:Y:S01]  /*1f3d0*/  IMAD R4, R5, 0x80, R4 ;  /* 0x0000008005047824 */ /* 0x000fe200078e0204 */
[----:B------:R-:W-:Y:S01]  /*1f3e0*/  UIMAD UR6, UR6, UR4, URZ ;  /* 0x00000004060672a4 */ /* 0x000fe2000f8e023f */
[----:B------:R-:W-:Y:S01]  /*1f3f0*/  @P0 IMAD.HI.U32 R2, R0, c[0x0][0x4ec], RZ ;  /* 0x00013b0000020a27 */ /* 0x000fe200078e00ff */
[----:B------:R-:W-:Y:S01]  /*1f400*/  UIADD3 UR13, UR7, UR13, URZ ;  /* 0x0000000d070d7290 */ /* 0x000fe2000fffe03f */
[----:B------:R-:W-:Y:S01]  /*1f410*/  MOV R8, R0 ;  /* 0x0000000000087202 */ /* 0x000fe20000000f00 */
[----:B------:R-:W-:Y:S01]  /*1f420*/  UIMAD UR5, UR24, UR5, UR6 ;  /* 0x00000005180572a4 */ /* 0x000fe2000f8e0206 */
[----:B------:R-:W-:Y:S01]  /*1f430*/  IADD3 R5, R7, 0x80, RZ ;  /* 0x0000008007057810 */ /* 0x000fe20007ffe0ff */
[----:B------:R-:W-:Y:S01]  /*1f440*/  UIMAD.WIDE.U32 UR12, UR24, UR4, UR12 ;  /* 0x00000004180c72a5 */ /* 0x000fe2000f8e000c */
[----:B------:R-:W-:-:S03]  /*1f450*/  @P0 SHF.R.U32.HI R8, RZ, c[0x0][0x4f0], R2 ;  /* 0x00013c00ff080a19 */ /* 0x000fc60000011602 */
[----:B------:R-:W-:Y:S01]  /*1f460*/  UIADD3 UR5, UR13, UR5, URZ ;  /* 0x000000050d057290 */ /* 0x000fe2000fffe03f */
[--C-:B------:R-:W-:Y:S01]  /*1f470*/  SHF.R.S32.HI R9, RZ, 0x1f, R8.reuse ;  /* 0x0000001fff097819 */ /* 0x100fe20000011408 */
[----:B------:R-:W-:Y:S01]  /*1f480*/  IMAD.MOV R11, RZ, RZ, -R8 ;  /* 0x000000ffff0b7224 */ /* 0x000fe200078e0a08 */
[----:B------:R-:W-:-:S03]  /*1f490*/  MOV R10, UR12 ;  /* 0x0000000c000a7c02 */ /* 0x000fc60008000f00 */
[----:B------:R-:W-:Y:S02]  /*1f4a0*/  IMAD R6, R11, c[0x0][0x4e8], R0 ;  /* 0x00013a000b067a24 */ /* 0x000fe400078e0200 */
[----:B------:R-:W-:Y:S01]  /*1f4b0*/  IMAD.U32 R11, RZ, RZ, UR13 ;  /* 0x0000000dff0b7e24 */ /* 0x000fe2000f8e00ff */
[----:B------:R-:W-:Y:S01]  /*1f4c0*/  MOV R11, UR5 ;  /* 0x00000005000b7c02 */ /* 0x000fe20008000f00 */
[----:B------:R-:W-:Y:S01]  /*1f4d0*/  IMAD R9, R9, c[0x0][0x3e0], RZ ;  /* 0x0000f80009097a24 */ /* 0x000fe200078e02ff */
[----:B------:R-:W-:-:S03]  /*1f4e0*/  SHF.R.S32.HI R2, RZ, 0x1f, R6 ;  /* 0x0000001fff027819 */ /* 0x000fc60000011406 */
[C---:B------:R-:W-:Y:S02]  /*1f4f0*/  IMAD R0, R8.reuse, c[0x0][0x3e4], R9 ;  /* 0x0000f90008007a24 */ /* 0x040fe400078e0209 */
[----:B------:R-:W-:-:S04]  /*1f500*/  IMAD.WIDE.U32 R10, R8, c[0x0][0x3e0], R10 ;  /* 0x0000f800080a7a25 */ /* 0x000fc800078e000a */
[----:B------:R-:W-:Y:S02]  /*1f510*/  IMAD R9, R2, c[0x0][0x3d8], RZ ;  /* 0x0000f60002097a24 */ /* 0x000fe400078e02ff */
[----:B------:R-:W-:Y:S02]  /*1f520*/  IMAD.IADD R11, R11, 0x1, R0 ;  /* 0x000000010b0b7824 */ /* 0x000fe400078e0200 */
[C---:B------:R-:W-:Y:S02]  /*1f530*/  IMAD R9, R6.reuse, c[0x0][0x3dc], R9 ;  /* 0x0000f70006097a24 */ /* 0x040fe400078e0209 */
[----:B------:R-:W-:Y:S01]  /*1f540*/  IMAD.WIDE.U32 R10, R6, c[0x0][0x3d8], R10 ;  /* 0x0000f600060a7a25 */ /* 0x000fe200078e000a */
[----:B------:R-:W-:-:S04]  /*1f550*/  IADD3 R6, R7, 0x40, RZ ;  /* 0x0000004007067810 */ /* 0x000fc80007ffe0ff */
[----:B------:R-:W-:Y:S02]  /*1f560*/  IADD3 R11, R11, R9, RZ ;  /* 0x000000090b0b7210 */ /* 0x000fe40007ffe0ff */
[----:B------:R-:W-:-:S04]  /*1f570*/  LEA R9, P0, R10, c[0x0][0x380], 0x1 ;  /* 0x0000e0000a097a11 */ /* 0x000fc800078008ff */
[----:B------:R-:W-:Y:S02]  /*1f580*/  LEA.HI.X R8, R10, c[0x0][0x384], R11, 0x1, P0 ;  /* 0x0000e1000a087a11 */ /* 0x000fe400000f0c0b */
[----:B------:R-:W-:Y:S01]  /*1f590*/  ISETP.GE.AND P0, PT, R4, R3, PT ;  /* 0x000000030400720c */ /* 0x000fe20003f06270 */
[----:B------:R1:W2:Y:S04]  /*1f5a0*/  SHFL.IDX PT, R10, R9, RZ, 0x181f ;  /* 0x00181fff090a7589 */ /* 0x0002a800000e0000 */
        /* <DEDUP_REMOVED lines=17> */
.L_x_433:
[----:B------:R-:W-:Y:S05]  /*1f6c0*/  BSYNC B0 ;  /* 0x0000000000007941 */ /* 0x000fea0003800000 */
.L_x_432:
        /* <DEDUP_REMOVED lines=21> */
.L_x_435:
[----:B------:R-:W-:Y:S05]  /*1f820*/  BSYNC B0 ;  /* 0x0000000000007941 */ /* 0x000fea0003800000 */
.L_x_434:
        /* <DEDUP_REMOVED lines=21> */
.L_x_437:
[----:B------:R-:W-:Y:S05]  /*1f980*/  BSYNC B0 ;  /* 0x0000000000007941 */ /* 0x000fea0003800000 */
.L_x_436:
        /* <DEDUP_REMOVED lines=22> */
.L_x_438:
        /* <DEDUP_REMOVED lines=9> */
.L_x_2619:


//--------------------- .text._ZN7cutlass13device_kernelIN5flash19enable_sm80_to_sm89INS1_16FlashAttnFwdSm80INS1_25CollectiveMainloopFwdSm80ILi8ELi1ELb1EN4cute5tupleIJNS5_1CILi128EEENS7_ILi96EEENS7_ILi192EEEEEELi192ENS_10bfloat16_tEfNS_4arch4Sm80ELb1ELb0ELb1ELb0ELb0ELb0ELb1ELb0EEENS1_21CollectiveEpilogueFwdINS6_IJS8_SA_S9_EEENS6_IJNS7_ILi1EEESI_SI_EEESC_SE_Li256ELb0ELb1ELb0ELb0EEENS1_30DynamicPersistentTileSchedulerILi256ELi256ELb0ELb1ELb0EEEEEEEEEvNT_6ParamsE --------------------------
	.section	.text._ZN7cutlass13device_kernelIN5flash19enable_sm80_to_sm89INS1_16FlashAttnFwdSm80INS1_25CollectiveMainloopFwdSm80ILi8ELi1ELb1EN4cute5tupleIJNS5_1CILi128EEENS7_ILi96EEENS7_ILi192EEEEEELi192ENS_10bfloat16_tEfNS_4arch4Sm80ELb1ELb0ELb1ELb0ELb0ELb0ELb1ELb0EEENS1_21CollectiveEpilogueFwdINS6_IJS8_SA_S9_EEENS6_IJNS7_ILi1EEESI_SI_EEESC_SE_Li256ELb0ELb1ELb0ELb0EEENS1_30DynamicPersistentTileSchedulerILi256ELi256ELb0ELb1ELb0EEEEEEEEEvNT_6ParamsE,"ax",@progbits
	.sectioninfo	@"SHI_REGISTERS=255"
	.align	128
.text._ZN7cutlass13device_kernelIN5flash19enable_sm80_to_sm89INS1_16FlashAttnFwdSm80INS1_25CollectiveMainloopFwdSm80ILi8ELi1ELb1EN4cute5tupleIJNS5_1CILi128EEENS7_ILi96EEENS7_ILi192EEEEEELi192ENS_10bfloat16_tEfNS_4arch4Sm80ELb1ELb0ELb1ELb0ELb0ELb0ELb1ELb0EEENS1_21CollectiveEpilogueFwdINS6_IJS8_SA_S9_EEENS6_IJNS7_ILi1EEESI_SI_EEESC_SE_Li256ELb0ELb1ELb0ELb0EEENS1_30DynamicPersistentTileSchedulerILi256ELi256ELb0ELb1ELb0EEEEEEEEEvNT_6ParamsE:
        .type           _ZN7cutlass13device_kernelIN5flash19enable_sm80_to_sm89INS1_16FlashAttnFwdSm80INS1_25CollectiveMainloopFwdSm80ILi8ELi1ELb1EN4cute5tupleIJNS5_1CILi128EEENS7_ILi96EEENS7_ILi192EEEEEELi192ENS_10bfloat16_tEfNS_4arch4Sm80ELb1ELb0ELb1ELb0ELb0ELb0ELb1ELb0EEENS1_21CollectiveEpilogueFwdINS6_IJS8_SA_S9_EEENS6_IJNS7_ILi1EEESI_SI_EEESC_SE_Li256ELb0ELb1ELb0ELb0EEENS1_30DynamicPersistentTileSchedulerILi256ELi256ELb0ELb1ELb0EEEEEEEEEvNT_6ParamsE,@function
        .size           _ZN7cutlass13device_kernelIN5flash19enable_sm80_to_sm89INS1_16FlashAttnFwdSm80INS1_25CollectiveMainloopFwdSm80ILi8ELi1ELb1EN4cute5tupleIJNS5_1CILi128EEENS7_ILi96EEENS7_ILi192EEEEEELi192ENS_10bfloat16_tEfNS_4arch4Sm80ELb1ELb0ELb1ELb0ELb0ELb0ELb1ELb0EEENS1_21CollectiveEpilogueFwdINS6_IJS8_SA_S9_EEENS6_IJNS7_ILi1EEESI_SI_EEESC_SE_Li256ELb0ELb1ELb0ELb0EEENS1_30DynamicPersistentTileSchedulerILi256ELi256ELb0ELb1ELb0EEEEEEEEEvNT_6ParamsE,(.L_x_2620 - _ZN7cutlass13device_kernelIN5flash19enable_sm80_to_sm89INS1_16FlashAttnFwdSm80INS1_25CollectiveMainloopFwdSm80ILi8ELi1ELb1EN4cute5tupleIJNS5_1CILi128EEENS7_ILi96EEENS7_ILi192EEEEEELi192ENS_10bfloat16_tEfNS_4arch4Sm80ELb1ELb0ELb1ELb0ELb0ELb0ELb1ELb0EEENS1_21CollectiveEpilogueFwdINS6_IJS8_SA_S9_EEENS6_IJNS7_ILi1EEESI_SI_EEESC_SE_Li256ELb0ELb1ELb0ELb0EEENS1_30DynamicPersistentTileSchedulerILi256ELi256ELb0ELb1ELb0EEEEEEEEEvNT_6ParamsE)
        .other          _ZN7cutlass13device_kernelIN5flash19enable_sm80_to_sm89INS1_16FlashAttnFwdSm80INS1_25CollectiveMainloopFwdSm80ILi8ELi1ELb1EN4cute5tupleIJNS5_1CILi128EEENS7_ILi96EEENS7_ILi192EEEEEELi192ENS_10bfloat16_tEfNS_4arch4Sm80ELb1ELb0ELb1ELb0ELb0ELb0ELb1ELb0EEENS1_21CollectiveEpilogueFwdINS6_IJS8_SA_S9_EEENS6_IJNS7_ILi1EEESI_SI_EEESC_SE_Li256ELb0ELb1ELb0ELb0EEENS1_30DynamicPersistentTileSchedulerILi256ELi256ELb0ELb1ELb0EEEEEEEEEvNT_6ParamsE,@"STO_CUDA_ENTRY STV_DEFAULT"
_ZN7cutlass13device_kernelIN5flash19enable_sm80_to_sm89INS1_16FlashAttnFwdSm80INS1_25CollectiveMainloopFwdSm80ILi8ELi1ELb1EN4cute5tupleIJNS5_1CILi128EEENS7_ILi96EEENS7_ILi192EEEEEELi192ENS_10bfloat16_tEfNS_4arch4Sm80ELb1ELb0ELb1ELb0ELb0ELb0ELb1ELb0EEENS1_21CollectiveEpilogueFwdINS6_IJS8_SA_S9_EEENS6_IJNS7_ILi1EEESI_SI_EEESC_SE_Li256ELb0ELb1ELb0ELb0EEENS1_30DynamicPersistentTileSchedulerILi256ELi256ELb0ELb1ELb0EEEEEEEEEvNT_6ParamsE:
[----:B------:R-:W-:-:S03]  /*0000*/  MOV R1, c[0x0][0x28] ;  /* 0x00000a0000017a02 */ /* 0x000fc60000000f00 */
[----:B------:R-:W1:Y:S01]  /*0010*/  S2R R20, SR_TID.X ;  /* 0x0000000000147919 */ /* 0x000e620000002100 */
[----:B------:R-:W-:-:S03]  /*0020*/  IADD3 R1, R1, -0xd0, RZ ;  /* 0xffffff3001017810 */ /* 0x000fc60007ffe0ff */
[----:B------:R-:W2:Y:S01]  /*0030*/  S2R R14, SR_CTAID.X ;  /* 0x00000000000e7919 */ /* 0x000ea20000002500 */
[----:B-1----:R-:W-:-:S05]  /*0040*/  SHF.R.U32.HI R2, RZ, 0x5, R20 ;  /* 0x00000005ff027819 */ /* 0x002fca0000011614 */
[----:B------:R-:W1:Y:S02]  /*0050*/  SHFL.IDX PT, R0, R2, RZ, 0x1f ;  /* 0x00001fff02007589 */ /* 0x000e6400000e0000 */
[----:B-1----:R-:W-:Y:S02]  /*0060*/  ISETP.GE.AND P0, PT, R0, 0x1, PT ;  /* 0x000000010000780c */ /* 0x002fe40003f06270 */
[----:B------:R1:W-:Y:S11]  /*0070*/  STL [R1+0x90], R0 ;  /* 0x0000900001007387 */ /* 0x0003f60000100800 */
[----:B------:R-:W-:Y:S06]  /*0080*/  @P0 BAR.ARV 0x4, 0x100 ;  /* 0x0104000000000b1d */ /* 0x000fec0000002000 */
[----:B--2---:R-:W-:-:S13]  /*0090*/  ISETP.GE.AND P0, PT, R14, c[0x0][0x538], PT ;  /* 0x00014e000e007a0c */ /* 0x004fda0003f06270 */
[----:B------:R-:W-:Y:S05]  /*00a0*/  @P0 EXIT ;  /* 0x000000000000094d */ /* 0x000fea0003800000 */
[----:B-1----:R-:W-:Y:S01]  /*00b0*/  SHF.R.S32.HI R11, RZ, 0x1f, R20 ;  /* 0x0000001fff0b7819 */ /* 0x002fe20000011414 */
[----:B------:R-:W-:-:S03]  /*00c0*/  ULDC.64 UR6, c[0x0][0x118] ;  /* 0x0000460000067ab9 */ /* 0x000fc60000000a00 */
[CC--:B------:R-:W-:Y:S02]  /*00d0*/  LEA.HI R12, R11.reuse, R20.reuse, RZ, 0x3 ;  /* 0x000000140b0c7211 */ /* 0x0c0fe400078f18ff */
[CC--:B------:R-:W-:Y:S02]  /*00e0*/  LEA.HI R2, R11.reuse, R20.reuse, RZ, 0x4 ;  /* 0x000000140b027211 */ /* 0x0c0fe400078f20ff */
[----:B------:R-:W-:Y:S02]  /*00f0*/  LEA.HI R13, R11, R20, RZ, 0x2 ;  /* 0x000000140b0d7211 */ /* 0x000fe400078f10ff */
[----:B------:R-:W-:Y:S02]  /*0100*/  SHF.R.S32.HI R17, RZ, 0x3, R12 ;  /* 0x00000003ff117819 */ /* 0x000fe4000001140c */
[----:B------:R-:W-:Y:S02]  /*0110*/  SHF.R.S32.HI R5, RZ, 0x4, R2 ;  /* 0x00000004ff057819 */ /* 0x000fe40000011402 */
[----:B------:R-:W-:Y:S01]  /*0120*/  LOP3.LUT R0, R2, 0xfffffff0, RZ, 0xc0, !PT ;  /* 0xfffffff002007812 */ /* 0x000fe200078ec0ff */
[----:B------:R-:W-:Y:S01]  /*0130*/  IMAD.SHL.U32 R6, R17, 0x40, RZ ;  /* 0x0000004011067824 */ /* 0x000fe200078e00ff */
[----:B------:R-:W-:-:S02]  /*0140*/  LOP3.LUT R3, R12, 0xfffffff8, RZ, 0xc0, !PT ;  /* 0xfffffff80c037812 */ /* 0x000fc400078ec0ff */
[--C-:B------:R-:W-:Y:S01]  /*0150*/  SHF.R.S32.HI R8, RZ, 0x2, R13.reuse ;  /* 0x00000002ff087819 */ /* 0x100fe2000001140d */
[C---:B------:R-:W-:Y:S01]  /*0160*/  IMAD.IADD R0, R20.reuse, 0x1, -R0 ;  /* 0x0000000114007824 */ /* 0x040fe200078e0a00 */
[----:B------:R-:W-:Y:S01]  /*0170*/  SHF.R.S32.HI R4, RZ, 0x1f, R13 ;  /* 0x0000001fff047819 */ /* 0x000fe2000001140d */
[----:B------:R-:W-:Y:S01]  /*0180*/  IMAD.IADD R7, R20, 0x1, -R3 ;  /* 0x0000000114077824 */ /* 0x000fe200078e0a03 */
[----:B------:R-:W-:Y:S02]  /*0190*/  LEA.HI R2, R2, R5, RZ, 0x1 ;  /* 0x0000000502027211 */ /* 0x000fe400078f08ff */
[----:B------:R-:W-:Y:S01]  /*01a0*/  LEA.HI R3, R4, R8, RZ, 0x3 ;  /* 0x0000000804037211 */ /* 0x000fe200078f18ff */
[C---:B------:R-:W-:Y:S01]  /*01b0*/  IMAD.SHL.U32 R18, R7.reuse, 0x8, RZ ;  /* 0x0000000807127824 */ /* 0x040fe200078e00ff */
[----:B------:R-:W-:Y:S01]  /*01c0*/  LOP3.LUT R4, R2, 0xfffffffe, RZ, 0xc0, !PT ;  /* 0xfffffffe02047812 */ /* 0x000fe200078ec0ff */
[----:B------:R-:W-:Y:S01]  /*01d0*/  IMAD.SHL.U32 R9, R7, 0x40, RZ ;  /* 0x0000004007097824 */ /* 0x000fe200078e00ff */
[----:B------:R-:W-:-:S02]  /*01e0*/  LOP3.LUT R2, R6, 0x1c0, RZ, 0xc0, !PT ;  /* 0x000001c006027812 */ /* 0x000fc400078ec0ff */
[----:B------:R-:W-:Y:S01]  /*01f0*/  SHF.R.S32.HI R6, RZ, 0x1f, R0 ;  /* 0x0000001fff067819 */ /* 0x000fe20000011400 */
[----:B------:R-:W-:Y:S01]  /*0200*/  IMAD.IADD R225, R5, 0x1, -R4 ;  /* 0x0000000105e17824 */ /* 0x000fe200078e0a04 */
[----:B------:R-:W-:Y:S02]  /*0210*/  LOP3.LUT R3, R3, 0xfffffff8, RZ, 0xc0, !PT ;  /* 0xfffffff803037812 */ /* 0x000fe400078ec0ff */
[----:B------:R-:W-:Y:S02]  /*0220*/  LEA.HI R224, R6, R0, RZ, 0x3 ;  /* 0x0000000006e07211 */ /* 0x000fe400078f18ff */
[----:B------:R-:W-:Y:S01]  /*0230*/  LOP3.LUT R4, R2, 0x38, R18, 0xf8, !PT ;  /* 0x0000003802047812 */ /* 0x000fe200078ef812 */
[----:B------:R-:W-:Y:S01]  /*0240*/  IMAD.IADD R6, R8, 0x1, -R3 ;  /* 0x0000000108067824 */ /* 0x000fe200078e0a03 */
[----:B------:R-:W-:Y:S02]  /*0250*/  SHF.R.U32.HI R3, RZ, 0x3, R2 ;  /* 0x00000003ff037819 */ /* 0x000fe40000011602 */
[C---:B------:R-:W-:Y:S01]  /*0260*/  LOP3.LUT R2, R224.reuse, 0xfffffff8, RZ, 0xc0, !PT ;  /* 0xfffffff8e0027812 */ /* 0x040fe200078ec0ff */
[----:B------:R-:W-:Y:S01]  /*0270*/  IMAD.SHL.U32 R224, R224, 0x40, RZ ;  /* 0x00000040e0e07824 */ /* 0x000fe200078e00ff */
[----:B------:R-:W-:-:S02]  /*0280*/  LEA.HI R10, R11, R20, RZ, 0x5 ;  /* 0x000000140b0a7211 */ /* 0x000fc400078f28ff */
[----:B------:R-:W-:Y:S01]  /*0290*/  LOP3.LUT R8, R4, R3, RZ, 0x3c, !PT ;  /* 0x0000000304087212 */ /* 0x000fe200078e3cff */
[----:B------:R-:W-:Y:S01]  /*02a0*/  IMAD.IADD R5, R0, 0x1, -R2 ;  /* 0x0000000100057824 */ /* 0x000fe200078e0a02 */
[----:B------:R-:W-:Y:S02]  /*02b0*/  LOP3.LUT R2, R10, 0xffffffe0, RZ, 0xc0, !PT ;  /* 0xffffffe00a027812 */ /* 0x000fe400078ec0ff */
[----:B------:R-:W-:Y:S02]  /*02c0*/  LOP3.LUT R0, R9, 0x1c0, RZ, 0xc0, !PT ;  /* 0x000001c009007812 */ /* 0x000fe400078ec0ff */
[----:B------:R-:W-:Y:S01]  /*02d0*/  SHF.R.S32.HI R250, RZ, 0x5, R10 ;  /* 0x00000005fffa7819 */ /* 0x000fe2000001140a */
[----:B------:R-:W-:Y:S01]  /*02e0*/  IMAD.IADD R16, R20, 0x1, -R2 ;  /* 0x0000000114107824 */ /* 0x000fe200078e0a02 */
[----:B------:R-:W-:Y:S02]  /*02f0*/  SHF.R.S32.HI R3, RZ, 0x1f, R10 ;  /* 0x0000001fff037819 */ /* 0x000fe4000001140a */
[----:B------:R-:W-:Y:S01]  /*0300*/  LOP3.LUT R4, R0, 0x8, R12, 0xf8, !PT ;  /* 0x0000000800047812 */ /* 0x000fe200078ef80c */
[----:B------:R-:W-:Y:S01]  /*0310*/  IMAD.MOV.U32 R12, RZ, RZ, 0x10 ;  /* 0x00000010ff0c7424 */ /* 0x000fe200078e00ff */
[----:B------:R-:W-:-:S02]  /*0320*/  SHF.R.U32.HI R2, RZ, 0x3, R0 ;  /* 0x00000003ff027819 */ /* 0x000fc40000011600 */
[----:B------:R-:W-:Y:S01]  /*0330*/  LEA.HI R9, R11, R20, RZ, 0x6 ;  /* 0x000000140b097211 */ /* 0x000fe200078f30ff */
[----:B------:R-:W-:Y:S01]  /*0340*/  IMAD.MOV.U32 R11, RZ, RZ, 0x20 ;  /* 0x00000020ff0b7424 */ /* 0x000fe200078e00ff */
[----:B------:R-:W-:Y:S02]  /*0350*/  LEA.HI R0, R3, R250, RZ, 0x3 ;  /* 0x000000fa03007211 */ /* 0x000fe400078f18ff */
[----:B------:R-:W-:Y:S02]  /*0360*/  SHF.R.S32.HI R3, RZ, 0x1f, R16 ;  /* 0x0000001fff037819 */ /* 0x000fe40000011410 */
[----:B------:R-:W-:Y:S01]  /*0370*/  LOP3.LUT R10, R4, R2, RZ, 0x3c, !PT ;  /* 0x00000002040a7212 */ /* 0x000fe200078e3cff */
[----:B------:R-:W-:Y:S01]  /*0380*/  IMAD.SHL.U32 R2, R9, 0x8, RZ ;  /* 0x0000000809027824 */ /* 0x000fe200078e00ff */
[----:B------:R-:W-:Y:S02]  /*0390*/  LOP3.LUT R0, R0, 0xffffff8, RZ, 0xc0, !PT ;  /* 0x0ffffff800007812 */ /* 0x000fe400078ec0ff */
[----:B------:R-:W-:-:S02]  /*03a0*/  LEA.HI R9, R3, R16, RZ, 0x2 ;  /* 0x0000001003097211 */ /* 0x000fc400078f10ff */
[----:B------:R-:W-:Y:S02]  /*03b0*/  LOP3.LUT R3, R6, 0x1, RZ, 0xc0, !PT ;  /* 0x0000000106037812 */ /* 0x000fe400078ec0ff */
[----:B------:R-:W-:Y:S01]  /*03c0*/  LOP3.LUT R8, R8, 0x7ffffe00, R2, 0xf8, !PT ;  /* 0x7ffffe0008087812 */ /* 0x000fe200078ef802 */
[----:B------:R-:W-:Y:S01]  /*03d0*/  IMAD.IADD R2, R250, 0x1, -R0 ;  /* 0x00000001fa027824 */ /* 0x000fe200078e0a00 */
[----:B------:R-:W-:Y:S02]  /*03e0*/  SHF.R.S32.HI R0, RZ, 0x2, R9 ;  /* 0x00000002ff007819 */ /* 0x000fe40000011409 */
[----:B------:R-:W-:Y:S01]  /*03f0*/  ISETP.NE.U32.AND P0, PT, R3, 0x1, PT ;  /* 0x000000010300780c */ /* 0x000fe20003f05070 */
[----:B------:R-:W-:Y:S01]  /*0400*/  IMAD.SHL.U32 R3, R5, 0x40, RZ ;  /* 0x0000004005037824 */ /* 0x000fe200078e00ff */
[----:B------:R-:W-:Y:S01]  /*0410*/  LOP3.LUT R4, R13, 0xfffffffc, RZ, 0xc0, !PT ;  /* 0xfffffffc0d047812 */ /* 0x000fe200078ec0ff */
[----:B------:R-:W-:Y:S01]  /*0420*/  IMAD R15, R2, 0x10, R0 ;  /* 0x00000010020f7824 */ /* 0x000fe200078e0200 */
[----:B------:R-:W-:Y:S01]  /*0430*/  LOP3.LUT P4, RZ, R5, 0x2, RZ, 0xc0, !PT ;  /* 0x0000000205ff7812 */ /* 0x000fe2000788c0ff */
[----:B------:R-:W-:Y:S01]  /*0440*/  IMAD.SHL.U32 R2, R225, 0x8, RZ ;  /* 0x00000008e1027824 */ /* 0x000fe200078e00ff */
[----:B------:R-:W-:Y:S01]  /*0450*/  LOP3.LUT R0, R3, 0x1c0, RZ, 0xc0, !PT ;  /* 0x000001c003007812 */ /* 0x000fe200078ec0ff */
[----:B------:R-:W-:Y:S01]  /*0460*/  IMAD.IADD R3, R20, 0x1, -R4 ;  /* 0x0000000114037824 */ /* 0x000fe200078e0a04 */
[----:B------:R-:W-:Y:S01]  /*0470*/  LOP3.LUT P3, RZ, R5, 0x4, RZ, 0xc0, !PT ;  /* 0x0000000405ff7812 */ /* 0x000fe2000786c0ff */
[----:B------:R-:W-:Y:S01]  /*0480*/  IMAD.SHL.U32 R4, R6, 0x40, RZ ;  /* 0x0000004006047824 */ /* 0x000fe200078e00ff */
[----:B------:R-:W-:Y:S01]  /*0490*/  LOP3.LUT R5, R0, 0x8, R2, 0xf8, !PT ;  /* 0x0000000800057812 */ /* 0x000fe200078ef802 */
[----:B------:R-:W-:Y:S01]  /*04a0*/  STL [R1+0x94], R15 ;  /* 0x0000940f01007387 */ /* 0x000fe20000100800 */
[----:B------:R-:W-:Y:S01]  /*04b0*/  SHF.R.U32.HI R2, RZ, 0x3, R0 ;  /* 0x00000003ff027819 */ /* 0x000fe20000011600 */
[----:B------:R-:W-:Y:S01]  /*04c0*/  IMAD R225, R225, 0x200, R10 ;  /* 0x00000200e1e17824 */ /* 0x000fe200078e020a */
[----:B------:R-:W-:Y:S01]  /*04d0*/  LEA.HI R0, R3, R3, RZ, 0x1 ;  /* 0x0000000303007211 */ /* 0x000fe200078f08ff */
[----:B------:R-:W-:Y:S01]  /*04e0*/  STL [R1+0x64], R14 ;  /* 0x0000640e01007387 */ /* 0x000fe20000100800 */
[----:B------:R-:W-:Y:S01]  /*04f0*/  LOP3.LUT R5, R5, R2, RZ, 0x3c, !PT ;  /* 0x0000000205057212 */ /* 0x000fe200078e3cff */
[----:B------:R-:W-:Y:S01]  /*0500*/  IMAD.MOV.U32 R10, RZ, RZ, 0x40 ;  /* 0x00000040ff0a7424 */ /* 0x000fe200078e00ff */
[----:B------:R-:W-:-:S02]  /*0510*/  LOP3.LUT R0, R0, 0x1ffffffe, RZ, 0xc0, !PT ;  /* 0x1ffffffe00007812 */ /* 0x000fc400078ec0ff */
[----:B------:R-:W-:Y:S02]  /*0520*/  LOP3.LUT R2, R4, 0x1c0, RZ, 0xc0, !PT ;  /* 0x000001c004027812 */ /* 0x000fe400078ec0ff */
[----:B------:R-:W-:Y:S01]  /*0530*/  R2P PR, R6, 0x6 ;  /* 0x0000000606007804 */ /* 0x000fe20000000000 */
[----:B------:R-:W-:Y:S01]  /*0540*/  IMAD.IADD R6, R3, 0x1, -R0 ;  /* 0x0000000103067824 */ /* 0x000fe200078e0a00 */
[----:B------:R-:W-:Y:S01]  /*0550*/  LEA.HI R0, R2, R2, RZ, 0x1d ;  /* 0x0000000202007211 */ /* 0x000fe200078fe8ff */
[----:B------:R-:W-:Y:S01]  /*0560*/  IMAD R3, R250, 0x200, R3 ;  /* 0x00000200fa037824 */ /* 0x000fe200078e0203 */
[----:B------:R-:W-:Y:S02]  /*0570*/  SEL R2, R12, 0xfffffff0, !P4 ;  /* 0xfffffff00c027807 */ /* 0x000fe40006000000 */
[----:B------:R-:W-:Y:S01]  /*0580*/  SEL R249, R11, 0xffffffe0, !P3 ;  /* 0xffffffe00bf97807 */ /* 0x000fe20005800000 */
[----:B------:R-:W-:Y:S01]  /*0590*/  IMAD.U32 R4, R3, 0x2, R0 ;  /* 0x0000000203047824 */ /* 0x000fe200078e0000 */
[----:B------:R-:W-:Y:S01]  /*05a0*/  IADD3 R3, R18, 0x40, RZ ;  /* 0x0000004012037810 */ /* 0x000fe20007ffe0ff */
[----:B------:R-:W-:Y:S01]  /*05b0*/  IMAD R0, R7, 0x20, R17 ;  /* 0x0000002007007824 */ /* 0x000fe200078e0211 */
[----:B------:R-:W-:Y:S01]  /*05c0*/  SHF.R.S32.HI R19, RZ, 0x1f, R18 ;  /* 0x0000001fff137819 */ /* 0x000fe20000011412 */
[----:B------:R-:W-:Y:S01]  /*05d0*/  IMAD.IADD R249, R2, 0x1, R249 ;  /* 0x0000000102f97824 */ /* 0x000fe200078e02f9 */
[----:B------:R-:W-:-:S02]  /*05e0*/  IADD3 R2, R18, 0x80, RZ ;  /* 0x0000008012027810 */ /* 0x000fc40007ffe0ff */
[----:B------:R1:W-:Y:S01]  /*05f0*/  STL [R1+0x8c], R0 ;  /* 0x00008c0001007387 */ /* 0x0003e20000100800 */
[----:B------:R-:W-:Y:S02]  /*0600*/  LOP3.LUT R224, R5, 0x7ffffe00, R224, 0xf8, !PT ;  /* 0x7ffffe0005e07812 */ /* 0x000fe400078ef8e0 */
[C---:B------:R-:W-:Y:S01]  /*0610*/  LOP3.LUT P5, RZ, R7.reuse, 0x4, RZ, 0xc0, !PT ;  /* 0x0000000407ff7812 */ /* 0x040fe200078ac0ff */
[----:B------:R2:W-:Y:S01]  /*0620*/  STL [R1+0x44], R3 ;  /* 0x0000440301007387 */ /* 0x0005e20000100800 */
[----:B------:R-:W-:Y:S02]  /*0630*/  LOP3.LUT P6, RZ, R7, 0x2, RZ, 0xc0, !PT ;  /* 0x0000000207ff7812 */ /* 0x000fe400078cc0ff */
[----:B------:R-:W-:Y:S01]  /*0640*/  SEL R5, R11, 0xffffffe0, !P1 ;  /* 0xffffffe00b057807 */ /* 0x000fe20004800000 */
[----:B------:R3:W-:Y:S01]  /*0650*/  STL [R1+0x48], R2 ;  /* 0x0000480201007387 */ /* 0x0007e20000100800 */
[----:B------:R-:W-:Y:S02]  /*0660*/  LEA R4, R4, 0x80, 0x1 ;  /* 0x0000008004047811 */ /* 0x000fe400078e08ff */
[----:B------:R-:W-:Y:S01]  /*0670*/  LEA R224, R224, 0x100, 0x1 ;  /* 0x00000100e0e07811 */ /* 0x000fe200078e08ff */
[----:B------:R-:W-:Y:S01]  /*0680*/  STL.64 [R1+0x38], R18 ;  /* 0x0000381201007387 */ /* 0x000fe20000100a00 */
[----:B------:R-:W-:-:S02]  /*0690*/  LEA R225, R225, 0xc100, 0x1 ;  /* 0x0000c100e1e17811 */ /* 0x000fc400078e08ff */
[----:B------:R-:W-:Y:S01]  /*06a0*/  SEL R226, R10, 0xffffffc0, !P5 ;  /* 0xffffffc00ae27807 */ /* 0x000fe20006800000 */
[--C-:B------:R-:W-:Y:S01]  /*06b0*/  IMAD R250, R250, 0x800, R224.reuse ;  /* 0x00000800fafa7824 */ /* 0x100fe200078e02e0 */
[----:B------:R-:W-:Y:S01]  /*06c0*/  IADD3 R231, R225, 0x20, RZ ;  /* 0x00000020e1e77810 */ /* 0x000fe20007ffe0ff */
[----:B------:R-:W-:Y:S01]  /*06d0*/  IMAD R249, R249, 0x2, R224 ;  /* 0x00000002f9f97824 */ /* 0x000fe200078e02e0 */
[C---:B------:R-:W-:Y:S01]  /*06e0*/  @P6 IADD3 R231, R225.reuse, -0x20, RZ ;  /* 0xffffffe0e1e76810 */ /* 0x040fe20007ffe0ff */
[----:B------:R-:W-:-:S03]  /*06f0*/  IMAD.IADD R229, R225, 0x1, R226 ;  /* 0x00000001e1e57824 */ /* 0x000fc600078e02e2 */
[----:B------:R-:W-:Y:S01]  /*0700*/  IADD3 R248, R231, 0x800, RZ ;  /* 0x00000800e7f87810 */ /* 0x000fe20007ffe0ff */
[----:B------:R-:W-:Y:S01]  /*0710*/  IMAD.IADD R226, R226, 0x1, R231 ;  /* 0x00000001e2e27824 */ /* 0x000fe200078e02e7 */
[----:B-1----:R-:W-:Y:S02]  /*0720*/  LOP3.LUT R0, R9, 0x7ffffffc, RZ, 0xc0, !PT ;  /* 0x7ffffffc09007812 */ /* 0x002fe400078ec0ff */
[C---:B------:R-:W-:Y:S02]  /*0730*/  IADD3 R247, R231.reuse, 0x1000, RZ ;  /* 0x00001000e7f77810 */ /* 0x040fe40007ffe0ff */
[----:B--2---:R-:W-:Y:S01]  /*0740*/  SHF.R.S32.HI R3, RZ, 0x1f, R3 ;  /* 0x0000001fff037819 */ /* 0x004fe20000011403 */
[----:B------:R-:W-:Y:S01]  /*0750*/  IMAD.IADD R0, R16, 0x1, -R0 ;  /* 0x0000000110007824 */ /* 0x000fe200078e0a00 */
[C---:B------:R-:W-:Y:S02]  /*0760*/  IADD3 R246, R231.reuse, 0x1800, RZ ;  /* 0x00001800e7f67810 */ /* 0x040fe40007ffe0ff */
[----:B---3--:R-:W-:Y:S01]  /*0770*/  SHF.R.S32.HI R2, RZ, 0x1f, R2 ;  /* 0x0000001fff027819 */ /* 0x008fe20000011402 */
[----:B------:R1:W-:Y:S01]  /*0780*/  STL [R1+0x60], R3 ;  /* 0x0000600301007387 */ /* 0x0003e20000100800 */
[----:B------:R-:W-:Y:S01]  /*0790*/  IMAD.SHL.U32 R7, R0, 0x2, RZ ;  /* 0x0000000200077824 */ /* 0x000fe200078e00ff */
[C---:B------:R-:W-:Y:S01]  /*07a0*/  IADD3 R245, R231.reuse, 0x2000, RZ ;  /* 0x00002000e7f57810 */ /* 0x040fe20007ffe0ff */
[----:B------:R-:W-:Y:S01]  /*07b0*/  IMAD R0, R6, 0x8, R15 ;  /* 0x0000000806007824 */ /* 0x000fe200078e020f */
[----:B------:R2:W-:Y:S01]  /*07c0*/  STL [R1+0x5c], R2 ;  /* 0x00005c0201007387 */ /* 0x0005e20000100800 */
[----:B------:R-:W-:-:S02]  /*07d0*/  IADD3 R244, R231, 0x2800, RZ ;  /* 0x00002800e7f47810 */ /* 0x000fc40007ffe0ff */
        /* <DEDUP_REMOVED lines=8> */
[C---:B------:R-:W-:Y:S02]  /*0860*/  IADD3 R235, R231.reuse, 0x7000, RZ ;  /* 0x00007000e7eb7810 */ /* 0x040fe40007ffe0ff */
[----:B-1----:R-:W-:Y:S02]  /*0870*/  SEL R3, R10, 0xffffffc0, !P2 ;  /* 0xffffffc00a037807 */ /* 0x002fe40005000000 */
[C---:B------:R-:W-:Y:S01]  /*0880*/  IADD3 R234, R231.reuse, 0x7800, RZ ;  /* 0x00007800e7ea7810 */ /* 0x040fe20007ffe0ff */
[----:B--2---:R-:W-:Y:S01]  /*0890*/  IMAD.SHL.U32 R2, R8, 0x2, RZ ;  /* 0x0000000208027824 */ /* 0x004fe200078e00ff */
[C---:B------:R-:W-:Y:S01]  /*08a0*/  IADD3 R233, R231.reuse, 0x8000, RZ ;  /* 0x00008000e7e97810 */ /* 0x040fe20007ffe0ff */
[C---:B------:R-:W-:Y:S01]  /*08b0*/  IMAD.IADD R8, R4.reuse, 0x1, R5 ;  /* 0x0000000104087824 */ /* 0x040fe200078e0205 */
[----:B------:R-:W-:Y:S01]  /*08c0*/  IADD3 R232, R231, 0x8800, RZ ;  /* 0x00008800e7e87810 */ /* 0x000fe20007ffe0ff */
[----:B------:R-:W-:Y:S01]  /*08d0*/  IMAD.IADD R6, R4, 0x1, R3 ;  /* 0x0000000104067824 */ /* 0x000fe200078e0203 */
[----:B------:R1:W-:Y:S04]  /*08e0*/  STL [R1+0x4], R2 ;  /* 0x0000040201007387 */ /* 0x0003e80000100800 */
[----:B------:R2:W-:Y:S04]  /*08f0*/  STL [R1+0x54], R7 ;  /* 0x0000540701007387 */ /* 0x0005e80000100800 */
[----:B------:R3:W-:Y:S04]  /*0900*/  STL [R1+0x88], R0 ;  /* 0x0000880001007387 */ /* 0x0007e80000100800 */
[----:B------:R4:W-:Y:S04]  /*0910*/  STL [R1+0x68], R4 ;  /* 0x0000680401007387 */ /* 0x0009e80000100800 */
[----:B------:R-:W-:Y:S04]  /*0920*/  STL [R1+0x84], R6 ;  /* 0x0000840601007387 */ /* 0x000fe80000100800 */
[----:B------:R-:W-:Y:S01]  /*0930*/  STL [R1+0x74], R8 ;  /* 0x0000740801007387 */ /* 0x000fe20000100800 */
[----:B-1----:R-:W-:-:S02]  /*0940*/  SEL R2, R11, 0xffffffe0, !P4 ;  /* 0xffffffe00b027807 */ /* 0x002fc40006000000 */
[----:B--2---:R-:W-:-:S03]  /*0950*/  IADD3 R7, R4, -0x10, RZ ;  /* 0xfffffff004077810 */ /* 0x004fc60007ffe0ff */
[----:B------:R-:W-:Y:S01]  /*0960*/  IMAD.IADD R228, R224, 0x1, R2 ;  /* 0x00000001e0e47824 */ /* 0x000fe200078e0202 */
[----:B------:R-:W-:Y:S01]  /*0970*/  @P0 IADD3 R7, R4, 0x10, RZ ;  /* 0x0000001004070810 */ /* 0x000fe20007ffe0ff */
[----:B------:R-:W-:Y:S01]  /*0980*/  IMAD.IADD R251, R2, 0x1, R250 ;  /* 0x0000000102fb7824 */ /* 0x000fe200078e02fa */
[----:B---3--:R-:W-:Y:S01]  /*0990*/  SEL R0, R10, 0xffffffc0, !P3 ;  /* 0xffffffc00a007807 */ /* 0x008fe20005800000 */
[----:B----4-:R-:W-:-:S03]  /*09a0*/  IMAD.IADD R4, R8, 0x1, R3 ;  /* 0x0000000108047824 */ /* 0x010fc600078e0203 */
[C---:B------:R-:W-:Y:S01]  /*09b0*/  IADD3 R230, R0.reuse, R224, R2 ;  /* 0x000000e000e67210 */ /* 0x040fe20007ffe002 */
[----:B------:R-:W-:Y:S02]  /*09c0*/  IMAD.IADD R2, R0, 0x1, R250 ;  /* 0x0000000100027824 */ /* 0x000fe400078e02fa */
[----:B------:R-:W-:Y:S01]  /*09d0*/  IMAD.IADD R227, R224, 0x1, R0 ;  /* 0x00000001e0e37824 */ /* 0x000fe200078e0200 */
[----:B------:R1:W-:Y:S01]  /*09e0*/  STL [R1+0x80], R4 ;  /* 0x0000800401007387 */ /* 0x0003e20000100800 */
[----:B------:R-:W-:-:S03]  /*09f0*/  IMAD.IADD R252, R0, 0x1, R251 ;  /* 0x0000000100fc7824 */ /* 0x000fc600078e02fb */
[----:B------:R2:W-:Y:S01]  /*0a00*/  STL [R1+0x6c], R7 ;  /* 0x00006c0701007387 */ /* 0x0005e20000100800 */
[--C-:B-1----:R-:W-:Y:S02]  /*0a10*/  IMAD.IADD R4, R5, 0x1, R7.reuse ;  /* 0x0000000105047824 */ /* 0x102fe400078e0207 */
[----:B------:R-:W-:Y:S02]  /*0a20*/  IMAD.IADD R5, R3, 0x1, R7 ;  /* 0x0000000103057824 */ /* 0x000fe400078e0207 */
[----:B------:R-:W-:-:S03]  /*0a30*/  IMAD.IADD R3, R4, 0x1, R3 ;  /* 0x0000000104037824 */ /* 0x000fc600078e0203 */
[----:B------:R2:W-:Y:S04]  /*0a40*/  STL [R1+0x7c], R5 ;  /* 0x00007c0501007387 */ /* 0x0005e80000100800 */
[----:B------:R2:W-:Y:S04]  /*0a50*/  STL [R1+0x70], R4 ;  /* 0x0000700401007387 */ /* 0x0005e80000100800 */
[----:B------:R2:W-:Y:S04]  /*0a60*/  STL [R1+0x78], R3 ;  /* 0x0000780301007387 */ /* 0x0005e80000100800 */
[----:B------:R2:W-:Y:S02]  /*0a70*/  STL [R1], R2 ;  /* 0x0000000201007387 */ /* 0x0005e40000100800 */
.L_x_480:
[----:B--2---:R-:W2:Y:S01]  /*0a80*/  LDL R4, [R1+0x64] ;  /* 0x0000640001047983 */ /* 0x004ea20000100800 */
[----:B------:R-:W-:Y:S01]  /*0a90*/  IMAD.MOV.U32 R0, RZ, RZ, c[0x0][0x560] ;  /* 0x00015800ff007624 */ /* 0x000fe200078e00ff */
[----:B------:R-:W-:Y:S01]  /*0aa0*/  YIELD ;  /* 0x0000000000007946 */ /* 0x000fe20003800000 */
[----:B------:R-:W-:Y:S03]  /*0ab0*/  BSSY B0, `(.L_x_439) ;  /* 0x0000016000007945 */ /* 0x000fe60003800000 */
[----:B------:R-:W-:-:S13]  /*0ac0*/  ISETP.NE.AND P0, PT, R0, 0x1, PT ;  /* 0x000000010000780c */ /* 0x000fda0003f05270 */
[----:B--2---:R-:W-:Y:S01]  /*0ad0*/  @P0 IMAD.HI.U32 R0, R4, c[0x0][0x564], RZ ;  /* 0x0001590004000a27 */ /* 0x004fe200078e00ff */
[----:B------:R-:W-:-:S04]  /*0ae0*/  MOV R3, R4 ;  /* 0x0000000400037202 */ /* 0x000fc80000000f00 */
[----:B------:R-:W-:-:S04]  /*0af0*/  @P0 SHF.R.U32.HI R3, RZ, c[0x0][0x568], R0 ;  /* 0x00015a00ff030a19 */ /* 0x000fc80000011600 */
[----:B------:R-:W-:Y:S01]  /*0b00*/  ISETP.GE.AND P0, PT, R3, c[0x0][0x578], PT ;  /* 0x00015e0003007a0c */ /* 0x000fe20003f06270 */
[----:B------:R-:W-:-:S04]  /*0b10*/  IMAD.MOV R2, RZ, RZ, -R3 ;  /* 0x000000ffff027224 */ /* 0x000fc800078e0a03 */
[----:B------:R-:W-:-:S08]  /*0b20*/  IMAD R2, R2, c[0x0][0x560], R4 ;  /* 0x0001580002027a24 */ /* 0x000fd000078e0204 */
[----:B------:R-:W-:Y:S05]  /*0b30*/  @!P0 BRA `(.L_x_440) ;  /* 0x0000007000008947 */ /* 0x000fea0003800000 */
[----:B------:R-:W-:-:S04]  /*0b40*/  MOV R0, c[0x0][0x56c] ;  /* 0x00015b0000007a02 */ /* 0x000fc80000000f00 */
[----:B------:R-:W-:Y:S02]  /*0b50*/  ISETP.NE.AND P0, PT, R0, 0x1, PT ;  /* 0x000000010000780c */ /* 0x000fe40003f05270 */
[----:B------:R-:W-:-:S11]  /*0b60*/  MOV R0, R2 ;  /* 0x0000000200007202 */ /* 0x000fd60000000f00 */
[----:B------:R-:W-:-:S05]  /*0b70*/  @P0 IMAD.HI.U32 R4, R2, c[0x0][0x570], RZ ;  /* 0x00015c0002040a27 */ /* 0x000fca00078e00ff */
[----:B------:R-:W-:-:S05]  /*0b80*/  @P0 SHF.R.U32.HI R0, RZ, c[0x0][0x574], R4 ;  /* 0x00015d00ff000a19 */ /* 0x000fca0000011604 */
[----:B------:R-:W-:Y:S01]  /*0b90*/  IMAD R4, R0, c[0x0][0x56c], RZ ;  /* 0x00015b0000047a24 */ /* 0x000fe200078e02ff */
[----:B------:R-:W-:Y:S05]  /*0ba0*/  BRA `(.L_x_441) ;  /* 0x0000006000007947 */ /* 0x000fea0003800000 */
.L_x_440:
[----:B------:R-:W-:-:S04]  /*0bb0*/  MOV R0, c[0x0][0x554] ;  /* 0x0001550000007a02 */ /* 0x000fc80000000f00 */
[----:B------:R-:W-:Y:S02]  /*0bc0*/  ISETP.NE.AND P0, PT, R0, 0x1, PT ;  /* 0x000000010000780c */ /* 0x000fe40003f05270 */
[----:B------:R-:W-:-:S11]  /*0bd0*/  MOV R0, R2 ;  /* 0x0000000200007202 */ /* 0x000fd60000000f00 */
[----:B------:R-:W-:-:S05]  /*0be0*/  @P0 IMAD.HI.U32 R4, R2, c[0x0][0x558], RZ ;  /* 0x0001560002040a27 */ /* 0x000fca00078e00ff */
[----:B------:R-:W-:-:S05]  /*0bf0*/  @P0 SHF.R.U32.HI R0, RZ, c[0x0][0x55c], R4 ;  /* 0x00015700ff000a19 */ /* 0x000fca0000011604 */
[----:B------:R-:W-:Y:S02]  /*0c00*/  IMAD R4, R0, c[0x0][0x554], RZ ;  /* 0x0001550000047a24 */ /* 0x000fe400078e02ff */
.L_x_441:
[----:B------:R-:W-:Y:S05]  /*0c10*/  BSYNC B0 ;  /* 0x0000000000007941 */ /* 0x000fea0003800000 */
.L_x_439:
[----:B------:R-:W-:Y:S01]  /*0c20*/  LOP3.LUT R0, RZ, R0, RZ, 0x33, !PT ;  /* 0x00000000ff007212 */ /* 0x000fe200078e33ff */
[----:B------:R-:W-:Y:S01]  /*0c30*/  IMAD.MOV.U32 R51, RZ, RZ, c[0x0][0x2c4] ;  /* 0x0000b100ff337624 */ /* 0x000fe200078e00ff */
[----:B------:R-:W-:Y:S01]  /*0c40*/  MOV R5, c[0x0][0x548] ;  /* 0x0001520000057a02 */ /* 0x000fe20000000f00 */
[----:B------:R-:W-:Y:S01]  /*0c50*/  IMAD.IADD R2, R2, 0x1, -R4 ;  /* 0x0000000102027824 */ /* 0x000fe200078e0a04 */
[----:B------:R-:W-:Y:S01]  /*0c60*/  IADD3 R0, R0, c[0x0][0x53c], RZ ;  /* 0x00014f0000007a10 */ /* 0x000fe20007ffe0ff */
[----:B------:R-:W-:Y:S01]  /*0c70*/  IMAD.MOV.U32 R6, RZ, RZ, c[0x0][0x168] ;  /* 0x00005a00ff067624 */ /* 0x000fe200078e00ff */
[----:B------:R-:W-:Y:S01]  /*0c80*/  ISETP.NE.AND P1, PT, R51, 0x1, PT ;  /* 0x000000013300780c */ /* 0x000fe20003f25270 */
[----:B------:R-:W-:Y:S01]  /*0c90*/  IMAD R2, R3, c[0x0][0x554], R2 ;  /* 0x0001550003027a24 */ /* 0x000fe200078e0202 */
[----:B------:R-:W-:Y:S01]  /*0ca0*/  ISETP.NE.AND P0, PT, R5, 0x1, PT ;  /* 0x000000010500780c */ /* 0x000fe20003f05270 */
[----:B------:R-:W-:Y:S01]  /*0cb0*/  IMAD.SHL.U32 R133, R0, 0x80, RZ ;  /* 0x0000008000857824 */ /* 0x000fe200078e00ff */
[----:B------:R-:W-:Y:S01]  /*0cc0*/  ULDC UR4, c[0x0][0x1d0] ;  /* 0x0000740000047ab9 */ /* 0x000fe20000000800 */
[----:B------:R-:W-:Y:S01]  /*0cd0*/  CS2R R98, SRZ ;  /* 0x0000000000627805 */ /* 0x000fe2000001ff00 */
[----:B------:R-:W-:Y:S01]  /*0ce0*/  UIADD3 UR4, UR4, 0x5f, URZ ;  /* 0x0000005f04047890 */ /* 0x000fe2000fffe03f */
[----:B------:R-:W-:Y:S01]  /*0cf0*/  MOV R59, R2 ;  /* 0x00000002003b7202 */ /* 0x000fe20000000f00 */
[----:B------:R1:W-:Y:S01]  /*0d00*/  STL [R1+0x58], R133 ;  /* 0x0000588501007387 */ /* 0x0003e20000100800 */
[----:B------:R-:W-:Y:S01]  /*0d10*/  IADD3 R0, R133, 0x7f, RZ ;  /* 0x0000007f85007810 */ /* 0x000fe20007ffe0ff */
[----:B------:R-:W-:Y:S01]  /*0d20*/  UIMAD.WIDE UR4, UR4, 0x2aaaaaab, URZ ;  /* 0x2aaaaaab040478a5 */ /* 0x000fe2000f8e023f */
[----:B------:R-:W-:Y:S01]  /*0d30*/  CS2R R96, SRZ ;  /* 0x0000000000607805 */ /* 0x000fe2000001ff00 */
[----:B------:R-:W-:Y:S01]  /*0d40*/  CS2R R94, SRZ ;  /* 0x00000000005e7805 */ /* 0x000fe2000001ff00 */
[----:B------:R-:W-:Y:S01]  /*0d50*/  IMAD.MOV.U32 R92, RZ, RZ, RZ ;  /* 0x000000ffff5c7224 */ /* 0x000fe200078e00ff */
[----:B------:R-:W-:Y:S01]  /*0d60*/  USHF.R.U32.HI UR4, URZ, 0x1f, UR5 ;  /* 0x0000001f3f047899 */ /* 0x000fe20008011605 */
[----:B------:R-:W-:Y:S01]  /*0d70*/  @P1 IMAD.HI.U32 R4, R0, c[0x0][0x2c8], RZ ;  /* 0x0000b20000041a27 */ /* 0x000fe200078e00ff */
[----:B------:R-:W-:Y:S01]  /*0d80*/  MOV R90, RZ ;  /* 0x000000ff005a7202 */ /* 0x000fe20000000f00 */
[----:B------:R-:W-:Y:S01]  /*0d90*/  CS2R R8, SRZ ;  /* 0x0000000000087805 */ /* 0x000fe2000001ff00 */
[----:B------:R-:W-:Y:S01]  /*0da0*/  ULEA.HI.SX32 UR4, UR5, UR4, 0x1c ;  /* 0x0000000405047291 */ /* 0x000fe2000f8fe23f */
[----:B------:R-:W-:Y:S01]  /*0db0*/  @P0 IMAD.HI.U32 R3, R2, c[0x0][0x54c], RZ ;  /* 0x0001530002030a27 */ /* 0x000fe200078e00ff */
[----:B------:R-:W-:Y:S01]  /*0dc0*/  @P1 SHF.R.U32.HI R0, RZ, c[0x0][0x2cc], R4 ;  /* 0x0000b300ff001a19 */ /* 0x000fe20000011604 */
[----:B------:R-:W-:Y:S01]  /*0dd0*/  CS2R R10, SRZ ;  /* 0x00000000000a7805 */ /* 0x000fe2000001ff00 */
[----:B------:R-:W-:Y:S01]  /*0de0*/  IADD3 R4, -R6, 0x60, RZ ;  /* 0x0000006006047810 */ /* 0x000fe20007ffe1ff */
[----:B------:R-:W-:Y:S01]  /*0df0*/  IMAD.MOV.U32 R88, RZ, RZ, RZ ;  /* 0x000000ffff587224 */ /* 0x000fe200078e00ff */
[----:B------:R-:W-:Y:S01]  /*0e00*/  @P0 SHF.R.U32.HI R59, RZ, c[0x0][0x550], R3 ;  /* 0x00015400ff3b0a19 */ /* 0x000fe20000011603 */
[----:B------:R-:W-:Y:S01]  /*0e10*/  CS2R R6, SRZ ;  /* 0x0000000000067805 */ /* 0x000fe2000001ff00 */
[----:B------:R-:W-:Y:S01]  /*0e20*/  IADD3 R0, R0, c[0x0][0x1d0], R4 ;  /* 0x0000740000007a10 */ /* 0x000fe20007ffe004 */
[----:B------:R-:W-:Y:S01]  /*0e30*/  IMAD.MOV.U32 R86, RZ, RZ, RZ ;  /* 0x000000ffff567224 */ /* 0x000fe200078e00ff */
[----:B------:R-:W-:Y:S01]  /*0e40*/  MOV R84, RZ ;  /* 0x000000ff00547202 */ /* 0x000fe20000000f00 */
[----:B------:R1:W-:Y:S01]  /*0e50*/  STL [R1+0x50], R59 ;  /* 0x0000503b01007387 */ /* 0x0003e20000100800 */
[----:B------:R-:W-:Y:S01]  /*0e60*/  IMAD.MOV.U32 R82, RZ, RZ, RZ ;  /* 0x000000ffff527224 */ /* 0x000fe200078e00ff */
[----:B------:R-:W-:Y:S01]  /*0e70*/  MOV R78, RZ ;  /* 0x000000ff004e7202 */ /* 0x000fe20000000f00 */
[----:B------:R-:W-:Y:S01]  /*0e80*/  IMAD.HI R3, R0, 0x2aaaaaab, RZ ;  /* 0x2aaaaaab00037827 */ /* 0x000fe200078e02ff */
[----:B------:R-:W-:Y:S01]  /*0e90*/  CS2R R12, SRZ ;  /* 0x00000000000c7805 */ /* 0x000fe2000001ff00 */
[----:B------:R-:W-:Y:S01]  /*0ea0*/  CS2R R14, SRZ ;  /* 0x00000000000e7805 */ /* 0x000fe2000001ff00 */
[----:B------:R-:W-:Y:S01]  /*0eb0*/  MOV R72, RZ ;  /* 0x000000ff00487202 */ /* 0x000fe20000000f00 */
[----:B------:R-:W-:Y:S01]  /*0ec0*/  IMAD.MOV R0, RZ, RZ, -R59 ;  /* 0x000000ffff007224 */ /* 0x000fe200078e0a3b */
[----:B------:R-:W-:Y:S01]  /*0ed0*/  SHF.R.U32.HI R4, RZ, 0x1f, R3 ;  /* 0x0000001fff047819 */ /* 0x000fe20000011603 */
[----:B------:R-:W-:Y:S01]  /*0ee0*/  IMAD.MOV.U32 R80, RZ, RZ, RZ ;  /* 0x000000ffff507224 */ /* 0x000fe200078e00ff */
[----:B------:R-:W-:Y:S01]  /*0ef0*/  CS2R R16, SRZ ;  /* 0x0000000000107805 */ /* 0x000fe2000001ff00 */
[----:B------:R-:W-:Y:S01]  /*0f00*/  IMAD R61, R0, c[0x0][0x548], R2 ;  /* 0x00015200003d7a24 */ /* 0x000fe200078e0202 */
[----:B------:R-:W-:Y:S01]  /*0f10*/  LEA.HI.SX32 R3, R3, R4, 0x1c ;  /* 0x0000000403037211 */ /* 0x000fe200078fe2ff */
[----:B------:R-:W-:Y:S01]  /*0f20*/  IMAD.MOV.U32 R76, RZ, RZ, RZ ;  /* 0x000000ffff4c7224 */ /* 0x000fe200078e00ff */
[----:B------:R-:W-:Y:S01]  /*0f30*/  PRMT R0, RZ, 0x7610, R0 ;  /* 0x00007610ff007816 */ /* 0x000fe20000000000 */
[----:B------:R-:W-:Y:S01]  /*0f40*/  CS2R R4, SRZ ;  /* 0x0000000000047805 */ /* 0x000fe2000001ff00 */
[----:B------:R1:W-:Y:S01]  /*0f50*/  STL [R1+0x4c], R61 ;  /* 0x00004c3d01007387 */ /* 0x0003e20000100800 */
[----:B------:R-:W-:Y:S01]  /*0f60*/  IMNMX R135, R3, UR4, PT ;  /* 0x0000000403877c17 */ /* 0x000fe2000b800200 */
[----:B------:R-:W-:Y:S01]  /*0f70*/  IMAD.MOV.U32 R74, RZ, RZ, RZ ;  /* 0x000000ffff4a7224 */ /* 0x000fe200078e00ff */
[----:B------:R-:W-:Y:S01]  /*0f80*/  MOV R66, RZ ;  /* 0x000000ff00427202 */ /* 0x000fe20000000f00 */
[----:B------:R-:W-:Y:S01]  /*0f90*/  IMAD.MOV.U32 R70, RZ, RZ, RZ ;  /* 0x000000ffff467224 */ /* 0x000fe200078e00ff */
[----:B------:R-:W-:Y:S01]  /*0fa0*/  ISETP.GE.AND P0, PT, R135, 0x1, PT ;  /* 0x000000018700780c */ /* 0x000fe20003f06270 */
[----:B------:R-:W-:Y:S01]  /*0fb0*/  IMAD.MOV.U32 R68, RZ, RZ, RZ ;  /* 0x000000ffff447224 */ /* 0x000fe200078e00ff */
[----:B------:R-:W-:Y:S01]  /*0fc0*/  CS2R R18, SRZ ;  /* 0x0000000000127805 */ /* 0x000fe2000001ff00 */
[----:B------:R-:W-:Y:S01]  /*0fd0*/  IMAD.MOV.U32 R64, RZ, RZ, RZ ;  /* 0x000000ffff407224 */ /* 0x000fe200078e00ff */
[----:B------:R-:W-:Y:S01]  /*0fe0*/  MOV R62, RZ ;  /* 0x000000ff003e7202 */ /* 0x000fe20000000f00 */
        /* <DEDUP_REMOVED lines=45> */
[----:B------:R-:W-:Y:S05]  /*12c0*/  @!P0 BRA `(.L_x_442) ;  /* 0x0000e3b000008947 */ /* 0x000fea0003800000 */
[----:B-1----:R-:W-:Y:S01]  /*12d0*/  ISETP.NE.U32.AND P0, PT, RZ, c[0x0][0x340], PT ;  /* 0x0000d000ff007a0c */ /* 0x002fe20003f05070 */
[----:B------:R-:W2:Y:S03]  /*12e0*/  LDL.64 R100, [R1+0x38] ;  /* 0x0000380001647983 */ /* 0x000ea60000100a00 */
[----:B------:R-:W-:Y:S01]  /*12f0*/  ISETP.NE.AND.EX P0, PT, RZ, c[0x0][0x344], PT, P0 ;  /* 0x0000d100ff007a0c */ /* 0x000fe20003f05300 */
[----:B------:R-:W3:Y:S04]  /*1300*/  LDL R57, [R1+0x44] ;  /* 0x0000440001397983 */ /* 0x000ee80000100800 */
[----:B------:R-:W4:Y:S08]  /*1310*/  LDL R53, [R1+0x48] ;  /* 0x0000480001357983 */ /* 0x000f300000100800 */
[----:B------:R-:W-:-:S05]  /*1320*/  @P0 MOV R2, 0x4 ;  /* 0x0000000400020802 */ /* 0x000fca0000000f00 */
[----:B------:R-:W-:-:S05]  /*1330*/  @P0 IMAD.WIDE R2, R59, R2, c[0x0][0x340] ;  /* 0x0000d0003b020625 */ /* 0x000fca00078e0202 */
[----:B------:R1:W5:Y:S04]  /*1340*/  @P0 LDG.E R0, [R2.64] ;  /* 0x0000000602000981 */ /* 0x000368000c1e1900 */
[----:B------:R-:W1:Y:S02]  /*1350*/  S2R R63, SR_TID.X ;  /* 0x00000000003f7919 */ /* 0x000e640000002100 */
[----:B-1----:R-:W-:-:S04]  /*1360*/  SHF.R.S32.HI R55, RZ, 0x1f, R63 ;  /* 0x0000001fff377819 */ /* 0x002fc8000001143f */
[----:B------:R-:W-:-:S04]  /*1370*/  LEA.HI R55, R55, R63, RZ, 0x3 ;  /* 0x0000003f37377211 */ /* 0x000fc800078f18ff */
[----:B------:R-:W-:-:S04]  /*1380*/  SHF.R.S32.HI R55, RZ, 0x3, R55 ;  /* 0x00000003ff377819 */ /* 0x000fc80000011437 */
[----:B------:R-:W-:-:S05]  /*1390*/  SHF.R.S32.HI R7, RZ, 0x1f, R55 ;  /* 0x0000001fff077819 */ /* 0x000fca0000011437 */
[C---:B------:R-:W-:Y:S02]  /*13a0*/  IMAD R6, R7.reuse, c[0x0][0x1e0], RZ ;  /* 0x0000780007067a24 */ /* 0x040fe400078e02ff */
[----:B------:R-:W-:Y:S02]  /*13b0*/  IMAD R7, R7, c[0x0][0x208], RZ ;  /* 0x0000820007077a24 */ /* 0x000fe400078e02ff */
[C---:B------:R-:W-:Y:S01]  /*13c0*/  IMAD R6, R55.reuse, c[0x0][0x1e4], R6 ;  /* 0x0000790037067a24 */ /* 0x040fe200078e0206 */
[----:B------:R-:W-:Y:S01]  /*13d0*/  SHF.R.S32.HI R10, RZ, 0x1f, R61 ;  /* 0x0000001fff0a7819 */ /* 0x000fe2000001143d */
[----:B------:R-:W-:-:S04]  /*13e0*/  IMAD R7, R55, c[0x0][0x20c], R7 ;  /* 0x0000830037077a24 */ /* 0x000fc800078e0207 */
[----:B------:R-:W-:-:S04]  /*13f0*/  IMAD R9, R10, c[0x0][0x210], RZ ;  /* 0x000084000a097a24 */ /* 0x000fc800078e02ff */
[----:B------:R-:W-:Y:S01]  /*1400*/  IMAD R9, R61, c[0x0][0x214], R9 ;  /* 0x000085003d097a24 */ /* 0x000fe200078e0209 */
[----:B------:R-:W-:Y:S01]  /*1410*/  WARPSYNC 0xffffffff ;  /* 0xffffffff00007948 */ /* 0x000fe20003800000 */
[----:B--2---:R-:W-:Y:S01]  /*1420*/  IMAD.WIDE.U32 R4, R55, c[0x0][0x1e0], R100 ;  /* 0x0000780037047a25 */ /* 0x004fe200078e0064 */
[----:B---3--:R-:W-:-:S03]  /*1430*/  ISETP.GE.AND P3, PT, R57, c[0x0][0x1d4], PT ;  /* 0x0000750039007a0c */ /* 0x008fc60003f66270 */
[----:B------:R-:W-:Y:S01]  /*1440*/  IMAD.WIDE.U32 R2, R55, c[0x0][0x208], R100 ;  /* 0x0000820037027a25 */ /* 0x000fe200078e0064 */
[----:B------:R-:W-:-:S03]  /*1450*/  ISETP.GE.AND P4, PT, R100, c[0x0][0x1d4], PT ;  /* 0x0000750064007a0c */ /* 0x000fc60003f86270 */
[----:B------:R-:W-:Y:S01]  /*1460*/  IMAD.IADD R5, R5, 0x1, R6 ;  /* 0x0000000105057824 */ /* 0x000fe200078e0206 */
[----:B------:R-:W-:Y:S02]  /*1470*/  SEL R6, RZ, 0xffffffff, P3 ;  /* 0xffffffffff067807 */ /* 0x000fe40001800000 */
[----:B------:R-:W-:Y:S01]  /*1480*/  IADD3 R3, R3, R7, RZ ;  /* 0x0000000703037210 */ /* 0x000fe20007ffe0ff */
[----:B------:R-:W-:Y:S01]  /*1490*/  IMAD R7, R10, c[0x0][0x1e8], RZ ;  /* 0x00007a000a077a24 */ /* 0x000fe200078e02ff */
[----:B------:R-:W-:Y:S01]  /*14a0*/  SEL R8, RZ, 0x1, P4 ;  /* 0x00000001ff087807 */ /* 0x000fe20002000000 */
[----:B------:R-:W-:Y:S02]  /*14b0*/  IMAD.SHL.U32 R6, R6, 0x2, RZ ;  /* 0x0000000206067824 */ /* 0x000fe400078e00ff */
[C---:B------:R-:W-:Y:S02]  /*14c0*/  IMAD R7, R61.reuse, c[0x0][0x1ec], R7 ;  /* 0x00007b003d077a24 */ /* 0x040fe400078e0207 */
[----:B------:R-:W-:Y:S01]  /*14d0*/  IMAD.WIDE.U32 R4, R61, c[0x0][0x1e8], R4 ;  /* 0x00007a003d047a25 */ /* 0x000fe200078e0004 */
[----:B------:R-:W-:-:S02]  /*14e0*/  LOP3.LUT R11, R6, 0x2, R8, 0xe2, !PT ;  /* 0x00000002060b7812 */ /* 0x000fc400078ee208 */
[----:B------:R-:W-:Y:S01]  /*14f0*/  SHF.R.S32.HI R8, RZ, 0x1f, R59 ;  /* 0x0000001fff087819 */ /* 0x000fe2000001143b */
[----:B------:R-:W-:Y:S01]  /*1500*/  IMAD.WIDE.U32 R2, R61, c[0x0][0x210], R2 ;  /* 0x000084003d027a25 */ /* 0x000fe200078e0002 */
[----:B------:R-:W-:-:S03]  /*1510*/  IADD3 R7, R5, R7, RZ ;  /* 0x0000000705077210 */ /* 0x000fc60007ffe0ff */
[----:B------:R-:W-:Y:S01]  /*1520*/  IMAD.IADD R5, R3, 0x1, R9 ;  /* 0x0000000103057824 */ /* 0x000fe200078e0209 */
[----:B-----5:R-:W-:Y:S01]  /*1530*/  @P0 SHF.R.S32.HI R3, RZ, 0x1f, R0 ;  /* 0x0000001fff030819 */ /* 0x020fe20000011400 */
[----:B------:R-:W-:Y:S01]  /*1540*/  @!P0 IMAD.MOV.U32 R3, RZ, RZ, R8 ;  /* 0x000000ffff038224 */ /* 0x000fe200078e0008 */
[----:B------:R-:W-:Y:S01]  /*1550*/  MOV R6, R4 ;  /* 0x0000000400067202 */ /* 0x000fe20000000f00 */
[----:B------:R-:W-:Y:S01]  /*1560*/  IMAD.MOV.U32 R4, RZ, RZ, R2 ;  /* 0x000000ffff047224 */ /* 0x000fe200078e0002 */
[----:B------:R-:W-:Y:S01]  /*1570*/  @P0 MOV R2, R0 ;  /* 0x0000000000020202 */ /* 0x000fe20000000f00 */
[C---:B------:R-:W-:Y:S01]  /*1580*/  IMAD R0, R3.reuse, c[0x0][0x1f0], RZ ;  /* 0x00007c0003007a24 */ /* 0x040fe200078e02ff */
[----:B------:R-:W-:Y:S01]  /*1590*/  @!P0 MOV R2, R59 ;  /* 0x0000003b00028202 */ /* 0x000fe20000000f00 */
[----:B------:R-:W-:-:S04]  /*15a0*/  IMAD R3, R3, c[0x0][0x218], RZ ;  /* 0x0000860003037a24 */ /* 0x000fc800078e02ff */
[----:B------:R-:W-:-:S04]  /*15b0*/  IMAD.WIDE.U32 R26, R2, c[0x0][0x1f0], R6 ;  /* 0x00007c00021a7a25 */ /* 0x000fc800078e0006 */
[----:B------:R-:W-:-:S04]  /*15c0*/  IMAD.WIDE.U32 R22, R2, c[0x0][0x218], R4 ;  /* 0x0000860002167a25 */ /* 0x000fc800078e0004 */
[C---:B------:R-:W-:Y:S02]  /*15d0*/  IMAD R0, R2.reuse, c[0x0][0x1f4], R0 ;  /* 0x00007d0002007a24 */ /* 0x040fe400078e0200 */
[----:B------:R-:W-:Y:S01]  /*15e0*/  IMAD R2, R2, c[0x0][0x21c], R3 ;  /* 0x0000870002027a24 */ /* 0x000fe200078e0203 */
[----:B------:R1:W-:Y:S02]  /*15f0*/  STL.64 [R1+0x28], R26 ;  /* 0x0000281a01007387 */ /* 0x0003e40000100a00 */
[----:B------:R-:W-:Y:S02]  /*1600*/  IADD3 R25, R27, R0, RZ ;  /* 0x000000001b197210 */ /* 0x000fe40007ffe0ff */
[----:B------:R-:W-:Y:S01]  /*1610*/  IADD3 R24, R23, R2, RZ ;  /* 0x0000000217187210 */ /* 0x000fe20007ffe0ff */
[----:B------:R1:W-:Y:S04]  /*1620*/  STL.64 [R1+0x30], R22 ;  /* 0x0000301601007387 */ /* 0x0003e80000100a00 */
[----:B------:R1:W-:Y:S04]  /*1630*/  STL [R1+0x40], R24 ;  /* 0x0000401801007387 */ /* 0x0003e80000100800 */
[----:B------:R1:W-:Y:S01]  /*1640*/  STL [R1+0x20], R25 ;  /* 0x0000201901007387 */ /* 0x0003e20000100800 */
[----:B----4-:R-:W-:-:S04]  /*1650*/  ISETP.GE.AND P2, PT, R53, c[0x0][0x1d4], PT ;  /* 0x0000750035007a0c */ /* 0x010fc80003f46270 */
[----:B------:R-:W-:-:S04]  /*1660*/  SEL R9, RZ, 0x4, P2 ;  /* 0x00000004ff097807 */ /* 0x000fc80001000000 */
[----:B------:R-:W-:Y:S02]  /*1670*/  LOP3.LUT R20, R11, R9, RZ, 0xfc, !PT ;  /* 0x000000090b147212 */ /* 0x000fe400078efcff */
[----:B------:R-:W2:Y:S01]  /*1680*/  LDL R12, [R1+0x8c] ;  /* 0x00008c00010c7983 */ /* 0x000ea20000100800 */
[----:B------:R-:W-:Y:S01]  /*1690*/  IMAD R5, R10, c[0x0][0x1b8], RZ ;  /* 0x00006e000a057a24 */ /* 0x000fe200078e02ff */
[----:B------:R-:W-:Y:S01]  /*16a0*/  P2R R19, PR, RZ, 0x8 ;  /* 0x00000008ff137803 */ /* 0x000fe20000000000 */
[C---:B------:R-:W-:Y:S01]  /*16b0*/  IMAD.WIDE.U32 R2, R61.reuse, c[0x0][0x1b8], RZ ;  /* 0x00006e003d027a25 */ /* 0x040fe200078e00ff */
[----:B------:R-:W3:Y:S01]  /*16c0*/  LDL R29, [R1+0x60] ;  /* 0x00006000011d7983 */ /* 0x000ee20000100800 */
[----:B------:R-:W-:Y:S02]  /*16d0*/  P2R R18, PR, RZ, 0x4 ;  /* 0x00000004ff127803 */ /* 0x000fe40000000000 */
[----:B------:R-:W-:Y:S01]  /*16e0*/  IMAD R5, R61, c[0x0][0x1bc], R5 ;  /* 0x00006f003d057a24 */ /* 0x000fe200078e0205 */
[----:B------:R-:W4:Y:S01]  /*16f0*/  LDL R134, [R1+0x4] ;  /* 0x0000040001867983 */ /* 0x000f220000100800 */
[----:B------:R-:W-:Y:S02]  /*1700*/  IMAD R8, R8, c[0x0][0x1c0], RZ ;  /* 0x0000700008087a24 */ /* 0x000fe400078e02ff */
[----:B------:R-:W-:Y:S01]  /*1710*/  IMAD.IADD R3, R3, 0x1, R5 ;  /* 0x0000000103037824 */ /* 0x000fe200078e0205 */
[----:B------:R-:W5:Y:S01]  /*1720*/  LDL R28, [R1+0x5c] ;  /* 0x00005c00011c7983 */ /* 0x000f620000100800 */
[----:B------:R-:W-:-:S02]  /*1730*/  IMAD R8, R59, c[0x0][0x1c4], R8 ;  /* 0x000071003b087a24 */ /* 0x000fc400078e0208 */
[----:B------:R-:W-:Y:S01]  /*1740*/  IMAD.WIDE.U32 R2, R59, c[0x0][0x1c0], R2 ;  /* 0x000070003b027a25 */ /* 0x000fe200078e0002 */
[----:B------:R-:W-:Y:S03]  /*1750*/  BAR.SYNC.DEFER_BLOCKING 0x0 ;  /* 0x0000000000007b1d */ /* 0x000fe60000010000 */
[----:B------:R-:W-:Y:S02]  /*1760*/  IMAD.IADD R3, R3, 0x1, R8 ;  /* 0x0000000103037824 */ /* 0x000fe400078e0208 */
[----:B------:R-:W-:Y:S02]  /*1770*/  IMAD R21, R51, c[0x0][0x168], RZ ;  /* 0x00005a0033157a24 */ /* 0x000fe400078e02ff */
[----:B------:R-:W-:Y:S01]  /*1780*/  IMAD.IADD R7, R55, 0x1, R133 ;  /* 0x0000000137077824 */ /* 0x000fe200078e0285 */
[----:B------:R-:W-:Y:S02]  /*1790*/  ISETP.GE.AND P3, PT, R100, c[0x0][0x198], PT ;  /* 0x0000660064007a0c */ /* 0x000fe40003f66270 */
[----:B------:R-:W-:-:S02]  /*17a0*/  ISETP.GE.AND P2, PT, R57, c[0x0][0x198], PT ;  /* 0x0000660039007a0c */ /* 0x000fc40003f46270 */
[----:B------:R-:W-:-:S04]  /*17b0*/  IADD3 R8, R7, 0x20, RZ ;  /* 0x0000002007087810 */ /* 0x000fc80007ffe0ff */
[----:B------:R-:W-:Y:S01]  /*17c0*/  ISETP.GE.AND P5, PT, R8, R21, PT ;  /* 0x000000150800720c */ /* 0x000fe20003fa6270 */
[----:B--2---:R-:W-:-:S04]  /*17d0*/  IMAD.IADD R4, R12, 0x1, R133 ;  /* 0x000000010c047824 */ /* 0x004fc800078e0285 */
[----:B------:R-:W-:-:S04]  /*17e0*/  @P1 IMAD.HI.U32 R6, R4, c[0x0][0x2c8], RZ ;  /* 0x0000b20004061a27 */ /* 0x000fc800078e00ff */
[----:B------:R-:W-:Y:S01]  /*17f0*/  IMAD.MOV.U32 R0, RZ, RZ, R4 ;  /* 0x000000ffff007224 */ /* 0x000fe200078e0004 */
[----:B------:R-:W-:-:S04]  /*1800*/  @P1 SHF.R.U32.HI R0, RZ, c[0x0][0x2cc], R6 ;  /* 0x0000b300ff001a19 */ /* 0x000fc80000011606 */
[----:B------:R-:W-:Y:S02]  /*1810*/  IADD3 R5, -R0, RZ, RZ ;  /* 0x000000ff00057210 */ /* 0x000fe40007ffe1ff */
[----:B------:R-:W-:-:S03]  /*1820*/  SHF.R.S32.HI R6, RZ, 0x1f, R0 ;  /* 0x0000001fff067819 */ /* 0x000fc60000011400 */
[----:B------:R-:W-:Y:S02]  /*1830*/  IMAD R4, R5, c[0x0][0x2c4], R4 ;  /* 0x0000b10005047a24 */ /* 0x000fe400078e0204 */
[----:B------:R-:W-:-:S04]  /*1840*/  IMAD R5, R6, c[0x0][0x1b0], RZ ;  /* 0x00006c0006057a24 */ /* 0x000fc800078e02ff */
[C---:B------:R-:W-:Y:S01]  /*1850*/  IMAD R6, R0.reuse, c[0x0][0x1b4], R5 ;  /* 0x00006d0000067a24 */ /* 0x040fe200078e0205 */
[----:B------:R-:W-:Y:S01]  /*1860*/  SHF.R.S32.HI R5, RZ, 0x1f, R4 ;  /* 0x0000001fff057819 */ /* 0x000fe20000011404 */
[----:B------:R-:W-:-:S04]  /*1870*/  IMAD.WIDE.U32 R2, R0, c[0x0][0x1b0], R2 ;  /* 0x00006c0000027a25 */ /* 0x000fc800078e0002 */
[----:B------:R-:W-:Y:S02]  /*1880*/  IMAD R0, R5, c[0x0][0x1a8], RZ ;  /* 0x00006a0005007a24 */ /* 0x000fe400078e02ff */
[----:B------:R-:W-:Y:S02]  /*1890*/  IMAD.IADD R3, R3, 0x1, R6 ;  /* 0x0000000103037824 */ /* 0x000fe400078e0206 */
[C---:B------:R-:W-:Y:S02]  /*18a0*/  IMAD R0, R4.reuse, c[0x0][0x1ac], R0 ;  /* 0x00006b0004007a24 */ /* 0x040fe400078e0200 */
[----:B------:R-:W-:-:S05]  /*18b0*/  IMAD.WIDE.U32 R4, R4, c[0x0][0x1a8], R2 ;  /* 0x00006a0004047a25 */ /* 0x000fca00078e0002 */
[----:B------:R-:W-:Y:S02]  /*18c0*/  IADD3 R0, R5, R0, RZ ;  /* 0x0000000005007210 */ /* 0x000fe40007ffe0ff */
[----:B------:R-:W-:-:S04]  /*18d0*/  LEA R2, P0, R4, c[0x0][0x160], 0x1 ;  /* 0x0000580004027a11 */ /* 0x000fc800078008ff */
[----:B------:R-:W-:Y:S01]  /*18e0*/  LEA.HI.X R0, R4, c[0x0][0x164], R0, 0x1, P0 ;  /* 0x0000590004007a11 */ /* 0x000fe200000f0c00 */
[----:B------:R-:W2:Y:S04]  /*18f0*/  SHFL.IDX PT, R5, R2, RZ, 0x181f ;  /* 0x00181fff02057589 */ /* 0x000ea800000e0000 */
[----:B------:R-:W1:Y:S01]  /*1900*/  SHFL.IDX PT, R6, R0, RZ, 0x181f ;  /* 0x00181fff00067589 */ /* 0x000e6200000e0000 */
[----:B------:R-:W-:-:S03]  /*1910*/  ISETP.GE.AND P0, PT, R7, R21, PT ;  /* 0x000000150700720c */ /* 0x000fc60003f06270 */
[----:B------:R-:W3:Y:S04]  /*1920*/  SHFL.IDX PT, R3, R2, 0x1, 0x181f ;  /* 0x00381f0002037f89 */ /* 0x000ee800000e0000 */
[----:B------:R-:W5:Y:S06]  /*1930*/  SHFL.IDX PT, R4, R0, 0x1, 0x181f ;  /* 0x00381f0000047f89 */ /* 0x000f6c00000e0000 */
[----:B--2---:R-:W-:-:S04]  /*1940*/  @!P0 LEA R12, P6, R100, R5, 0x1 ;  /* 0x00000005640c8211 */ /* 0x004fc800078c08ff */
[----:B-1----:R-:W-:Y:S02]  /*1950*/  @!P0 LEA.HI.X R13, R100, R6, R101, 0x1, P6 ;  /* 0x00000006640d8211 */ /* 0x002fe400030f0c65 */
[----:B------:R-:W-:-:S03]  /*1960*/  @!P0 LEA R10, P6, R57, R5, 0x1 ;  /* 0x00000005390a8211 */ /* 0x000fc600078c08ff */
[----:B----4-:R1:W-:Y:S01]  /*1970*/  @!P0 LDGSTS.E.BYPASS.LTC128B.128 [R134+0x100], [R12.64], !P3 ;  /* 0x001000000c868fae */ /* 0x0103e2000d901d46 */
[----:B---3--:R-:W-:-:S05]  /*1980*/  @!P0 LEA.HI.X R11, R57, R6, R29, 0x1, P6 ;  /* 0x00000006390b8211 */ /* 0x008fca00030f0c1d */
[----:B------:R2:W-:Y:S01]  /*1990*/  @!P0 LDGSTS.E.BYPASS.LTC128B.128 [R134+0x4100], [R10.64], !P2 ;  /* 0x041000000a868fae */ /* 0x0005e2000d101d46 */
[C---:B------:R-:W-:Y:S02]  /*19a0*/  ISETP.GE.AND P2, PT, R53.reuse, c[0x0][0x198], PT ;  /* 0x0000660035007a0c */ /* 0x040fe40003f46270 */
[----:B------:R-:W-:-:S04]  /*19b0*/  @!P0 LEA R8, P6, R53, R5, 0x1 ;  /* 0x0000000535088211 */ /* 0x000fc800078c08ff */
[----:B-----5:R-:W-:Y:S02]  /*19c0*/  @!P0 LEA.HI.X R9, R53, R6, R28, 0x1, P6 ;  /* 0x0000000635098211 */ /* 0x020fe400030f0c1c */
[----:B------:R-:W-:-:S04]  /*19d0*/  @!P5 LEA R16, P6, R100, R3, 0x1 ;  /* 0x000000036410d211 */ /* 0x000fc800078c08ff */
[-C--:B------:R-:W-:Y:S01]  /*19e0*/  @!P5 LEA.HI.X R17, R100, R4.reuse, R101, 0x1, P6 ;  /* 0x000000046411d211 */ /* 0x080fe200030f0c65 */
[----:B------:R3:W-:Y:S01]  /*19f0*/  @!P0 LDGSTS.E.BYPASS.LTC128B.128 [R134+0x8100], [R8.64], !P2 ;  /* 0x0810000008868fae */ /* 0x0007e2000d101d46 */
[----:B------:R-:W-:Y:S02]  /*1a00*/  @!P5 LEA R14, P6, R57, R3, 0x1 ;  /* 0x00000003390ed211 */ /* 0x000fe400078c08ff */
[----:B------:R-:W-:Y:S01]  /*1a10*/  IADD3 R5, R7, 0x40, RZ ;  /* 0x0000004007057810 */ /* 0x000fe20007ffe0ff */
[----:B------:R4:W-:Y:S01]  /*1a20*/  @!P5 LDGSTS.E.BYPASS.LTC128B.128 [R134+0x1100], [R16.64], !P3 ;  /* 0x011000001086dfae */ /* 0x0009e2000d901d46 */
[----:B------:R-:W-:Y:S02]  /*1a30*/  @!P5 LEA.HI.X R15, R57, R4, R29, 0x1, P6 ;  /* 0x00000004390fd211 */ /* 0x000fe400030f0c1d */
[----:B------:R-:W-:Y:S02]  /*1a40*/  ISETP.GE.AND P6, PT, R5, R21, PT ;  /* 0x000000150500720c */ /* 0x000fe40003fc6270 */
[----:B---3--:R-:W-:-:S02]  /*1a50*/  @!P5 LEA R8, P0, R53, R3, 0x1 ;  /* 0x000000033508d211 */ /* 0x008fc400078008ff */
[----:B------:R-:W1:Y:S02]  /*1a60*/  SHFL.IDX PT, R3, R2, 0x2, 0x181f ;  /* 0x00581f0002037f89 */ /* 0x000e6400000e0000 */
[----:B------:R-:W-:Y:S02]  /*1a70*/  @!P5 LEA.HI.X R9, R53, R4, R28, 0x1, P0 ;  /* 0x000000043509d211 */ /* 0x000fe400000f0c1c */
[----:B------:R-:W3:Y:S05]  /*1a80*/  SHFL.IDX PT, R4, R0, 0x2, 0x181f ;  /* 0x00581f0000047f89 */ /* 0x000eea00000e0000 */
[----:B-1----:R-:W-:-:S04]  /*1a90*/  @!P6 LEA R12, P0, R100, R3, 0x1 ;  /* 0x00000003640ce211 */ /* 0x002fc800078008ff */
[----:B---3--:R-:W-:Y:S02]  /*1aa0*/  @!P6 LEA.HI.X R13, R100, R4, R101, 0x1, P0 ;  /* 0x00000004640de211 */ /* 0x008fe400000f0c65 */
[----:B--2---:R-:W-:-:S04]  /*1ab0*/  @!P6 LEA R10, P0, R57, R3, 0x1 ;  /* 0x00000003390ae211 */ /* 0x004fc800078008ff */
[C---:B------:R-:W-:Y:S02]  /*1ac0*/  @!P6 LEA.HI.X R11, R57.reuse, R4, R29, 0x1, P0 ;  /* 0x00000004390be211 */ /* 0x040fe400000f0c1d */
[----:B------:R-:W-:-:S13]  /*1ad0*/  ISETP.GE.AND P0, PT, R57, c[0x0][0x198], PT ;  /* 0x0000660039007a0c */ /* 0x000fda0003f06270 */
[----:B------:R1:W-:Y:S04]  /*1ae0*/  @!P5 LDGSTS.E.BYPASS.LTC128B.128 [R134+0x5100], [R14.64], !P0 ;  /* 0x051000000e86dfae */ /* 0x0003e8000c101d46 */
[----:B------:R2:W-:Y:S04]  /*1af0*/  @!P5 LDGSTS.E.BYPASS.LTC128B.128 [R134+0x9100], [R8.64], !P2 ;  /* 0x091000000886dfae */ /* 0x0005e8000d101d46 */
[----:B------:R3:W-:Y:S04]  /*1b00*/  @!P6 LDGSTS.E.BYPASS.LTC128B.128 [R134+0x2100], [R12.64], !P3 ;  /* 0x021000000c86efae */ /* 0x0007e8000d901d46 */
[----:B---3--:R-:W3:Y:S04]  /*1b10*/  LDL R13, [R1] ;  /* 0x00000000010d7983 */ /* 0x008ee80000100800 */
[----:B------:R-:W5:Y:S01]  /*1b20*/  SHFL.IDX PT, R2, R2, 0x3, 0x181f ;  /* 0x00781f0002027f89 */ /* 0x000f6200000e0000 */
[----:B------:R-:W-:-:S03]  /*1b30*/  IADD3 R7, R7, 0x60, RZ ;  /* 0x0000006007077810 */ /* 0x000fc60007ffe0ff */
[----:B------:R-:W1:Y:S01]  /*1b40*/  SHFL.IDX PT, R0, R0, 0x3, 0x181f ;  /* 0x00781f0000007f89 */ /* 0x000e6200000e0000 */
[----:B------:R-:W-:Y:S02]  /*1b50*/  ISETP.GE.AND P5, PT, R7, R21, PT ;  /* 0x000000150700720c */ /* 0x000fe40003fa6270 */
[----:B--2---:R-:W-:-:S04]  /*1b60*/  @!P6 LEA R8, P0, R53, R3, 0x1 ;  /* 0x000000033508e211 */ /* 0x004fc800078008ff */
[----:B------:R-:W-:-:S07]  /*1b70*/  @!P6 LEA.HI.X R9, R53, R4, R28, 0x1, P0 ;  /* 0x000000043509e211 */ /* 0x000fce00000f0c1c */
[----:B-----5:R-:W-:-:S04]  /*1b80*/  @!P5 LEA R6, P0, R100, R2, 0x1 ;  /* 0x000000026406d211 */ /* 0x020fc800078008ff */
[----:B-1----:R-:W-:Y:S02]  /*1b90*/  @!P5 LEA.HI.X R7, R100, R0, R101, 0x1, P0 ;  /* 0x000000006407d211 */ /* 0x002fe400000f0c65 */
[----:B------:R-:W-:-:S04]  /*1ba0*/  @!P5 LEA R4, P0, R57, R2, 0x1 ;  /* 0x000000023904d211 */ /* 0x000fc800078008ff */
[C---:B------:R-:W-:Y:S02]  /*1bb0*/  @!P5 LEA.HI.X R5, R57.reuse, R0, R29, 0x1, P0 ;  /* 0x000000003905d211 */ /* 0x040fe400000f0c1d */
[----:B------:R-:W-:Y:S01]  /*1bc0*/  ISETP.GE.AND P0, PT, R57, c[0x0][0x198], PT ;  /* 0x0000660039007a0c */ /* 0x000fe20003f06270 */
[----:B------:R-:W-:-:S12]  /*1bd0*/  IMAD.MOV.U32 R128, RZ, RZ, -0x60 ;  /* 0xffffffa0ff807424 */ /* 0x000fd800078e00ff */
[----:B------:R1:W-:Y:S04]  /*1be0*/  @!P6 LDGSTS.E.BYPASS.LTC128B.128 [R134+0x6100], [R10.64], !P0 ;  /* 0x061000000a86efae */ /* 0x0003e8000c101d46 */
[----:B------:R2:W-:Y:S01]  /*1bf0*/  @!P6 LDGSTS.E.BYPASS.LTC128B.128 [R134+0xa100], [R8.64], !P2 ;  /* 0x0a1000000886efae */ /* 0x0005e2000d101d46 */
[----:B------:R-:W-:Y:S01]  /*1c00*/  ISETP.GE.AND P6, PT, R100, c[0x0][0x198], PT ;  /* 0x0000660064007a0c */ /* 0x000fe20003fc6270 */
[----:B------:R-:W-:-:S12]  /*1c10*/  IMAD R128, R135, R128, 0x60 ;  /* 0x0000006087807424 */ /* 0x000fd800078e0280 */
[----:B------:R5:W-:Y:S04]  /*1c20*/  @!P5 LDGSTS.E.BYPASS.LTC128B.128 [R134+0x3100], [R6.64], !P6 ;  /* 0x031000000686dfae */ /* 0x000be8000f101d46 */
[----:B------:R1:W-:Y:S01]  /*1c30*/  @!P5 LDGSTS.E.BYPASS.LTC128B.128 [R134+0x7100], [R4.64], !P0 ;  /* 0x071000000486dfae */ /* 0x0003e2000c101d46 */
[----:B--2---:R-:W-:-:S04]  /*1c40*/  IADD3 R9, R135, -0x1, RZ ;  /* 0xffffffff87097810 */ /* 0x004fc80007ffe0ff */
[----:B------:R-:W-:Y:S02]  /*1c50*/  SHF.R.S32.HI R12, RZ, 0x1f, R9 ;  /* 0x0000001fff0c7819 */ /* 0x000fe40000011409 */
[----:B------:R-:W-:-:S03]  /*1c60*/  IADD3 R8, R128, c[0x0][0x1d0], -R55 ;  /* 0x0000740080087a10 */ /* 0x000fc60007ffe837 */
[----:B------:R-:W-:Y:S01]  /*1c70*/  IMAD R3, R12, c[0x0][0x1e0], RZ ;  /* 0x000078000c037a24 */ /* 0x000fe200078e02ff */
[----:B------:R-:W-:Y:S01]  /*1c80*/  ISETP.GE.AND P6, PT, R53, c[0x0][0x198], PT ;  /* 0x0000660035007a0c */ /* 0x000fe20003fc6270 */
[----:B-----5:R-:W-:Y:S01]  /*1c90*/  IMAD.WIDE.U32 R6, R9, c[0x0][0x1e0], RZ ;  /* 0x0000780009067a25 */ /* 0x020fe200078e00ff */
[----:B-1----:R-:W-:-:S03]  /*1ca0*/  @!P5 LEA R4, P0, R53, R2, 0x1 ;  /* 0x000000023504d211 */ /* 0x002fc600078008ff */
[----:B------:R-:W-:Y:S01]  /*1cb0*/  IMAD R2, R9, c[0x0][0x1e4], R3 ;  /* 0x0000790009027a24 */ /* 0x000fe200078e0203 */
[----:B------:R-:W-:Y:S02]  /*1cc0*/  @!P5 LEA.HI.X R5, R53, R0, R28, 0x1, P0 ;  /* 0x000000003505d211 */ /* 0x000fe400000f0c1c */
[----:B------:R-:W-:Y:S01]  /*1cd0*/  ISETP.GE.AND P0, PT, R8, 0x1, PT ;  /* 0x000000010800780c */ /* 0x000fe20003f06270 */
[----:B------:R-:W-:Y:S01]  /*1ce0*/  IMAD.MOV.U32 R130, RZ, RZ, R26 ;  /* 0x000000ffff827224 */ /* 0x000fe200078e001a */
[----:B------:R-:W-:Y:S01]  /*1cf0*/  IADD3 R0, R7, R2, RZ ;  /* 0x0000000207007210 */ /* 0x000fe20007ffe0ff */
[----:B------:R-:W-:Y:S01]  /*1d00*/  IMAD.MOV.U32 R131, RZ, RZ, R25 ;  /* 0x000000ffff837224 */ /* 0x000fe200078e0019 */
[----:B------:R-:W-:Y:S01]  /*1d10*/  ISETP.NE.AND P3, PT, R19, RZ, PT ;  /* 0x000000ff1300720c */ /* 0x000fe20003f65270 */
[----:B------:R1:W-:Y:S02]  /*1d20*/  @!P5 LDGSTS.E.BYPASS.LTC128B.128 [R134+0xb100], [R4.64], !P6 ;  /* 0x0b1000000486dfae */ /* 0x0003e4000f101d46 */
[----:B------:R-:W-:Y:S01]  /*1d30*/  IMAD.WIDE.U32 R2, R6, 0x60, R130 ;  /* 0x0000006006027825 */ /* 0x000fe200078e0082 */
[----:B------:R-:W-:Y:S01]  /*1d40*/  ISETP.NE.AND P2, PT, R18, RZ, PT ;  /* 0x000000ff1200720c */ /* 0x000fe20003f45270 */
[----:B------:R-:W0:Y:S02]  /*1d50*/  LDGDEPBAR ;  /* 0x00000000000079af */ /* 0x000e240000000000 */
[----:B------:R-:W-:Y:S01]  /*1d60*/  IMAD R0, R0, 0x60, RZ ;  /* 0x0000006000007824 */ /* 0x000fe200078e02ff */
[----:B------:R-:W-:-:S04]  /*1d70*/  ISETP.GE.AND P6, PT, R8, 0x21, PT ;  /* 0x000000210800780c */ /* 0x000fc80003fc6270 */
[----:B------:R-:W-:Y:S01]  /*1d80*/  IADD3 R0, R3, R0, RZ ;  /* 0x0000000003007210 */ /* 0x000fe20007ffe0ff */
[----:B------:R-:W-:Y:S02]  /*1d90*/  IMAD.MOV.U32 R129, RZ, RZ, c[0x0][0x1e0] ;  /* 0x00007800ff817624 */ /* 0x000fe400078e00ff */
[----:B------:R-:W-:Y:S01]  /*1da0*/  IMAD.MOV.U32 R132, RZ, RZ, c[0x0][0x1e4] ;  /* 0x00007900ff847624 */ /* 0x000fe200078e00ff */
[----:B-1----:R-:W-:-:S04]  /*1db0*/  @P0 LEA R4, P5, R2, c[0x0][0x1c8], 0x1 ;  /* 0x0000720002040a11 */ /* 0x002fc800078a08ff */
[----:B------:R-:W-:Y:S02]  /*1dc0*/  @P0 LEA.HI.X R5, R2, c[0x0][0x1cc], R0, 0x1, P5 ;  /* 0x0000730002050a11 */ /* 0x000fe400028f0c00 */
[----:B------:R-:W-:-:S03]  /*1dd0*/  ISETP.GE.AND P5, PT, R8, 0x41, PT ;  /* 0x000000410800780c */ /* 0x000fc60003fa6270 */
[----:B------:R1:W-:Y:S04]  /*1de0*/  @P0 LDGSTS.E.BYPASS.LTC128B.128 [R134+0xc100], [R4.64], !P4 ;  /* 0x0c10000004860fae */ /* 0x0003e8000e101d46 */
[----:B------:R1:W-:Y:S04]  /*1df0*/  @P0 LDGSTS.E.BYPASS.LTC128B.128 [R134+0xf100], [R4.64+0x80], !P3 ;  /* 0x0f10008004860fae */ /* 0x0003e8000d901d46 */
[----:B------:R1:W-:Y:S01]  /*1e00*/  @P0 LDGSTS.E.BYPASS.LTC128B.128 [R134+0x12100], [R4.64+0x100], !P2 ;  /* 0x1210010004860fae */ /* 0x0003e2000d101d46 */
[C---:B------:R-:W-:Y:S01]  /*1e10*/  @P6 LEA R3, P0, R129.reuse, R2, 0x5 ;  /* 0x0000000281036211 */ /* 0x040fe200078028ff */
[----:B------:R-:W-:-:S04]  /*1e20*/  IMAD.WIDE.U32 R6, R129, 0x40, RZ ;  /* 0x0000004081067825 */ /* 0x000fc800078e00ff */
[----:B------:R-:W-:Y:S02]  /*1e30*/  IMAD R12, R12, c[0x0][0x208], RZ ;  /* 0x000082000c0c7a24 */ /* 0x000fe400078e02ff */
[----:B------:R-:W-:-:S04]  /*1e40*/  IMAD.WIDE.U32 R10, R9, c[0x0][0x208], RZ ;  /* 0x00008200090a7a25 */ /* 0x000fc800078e00ff */
[----:B------:R-:W-:Y:S01]  /*1e50*/  IMAD R12, R9, c[0x0][0x20c], R12 ;  /* 0x00008300090c7a24 */ /* 0x000fe200078e020c */
[----:B-1----:R-:W-:Y:S02]  /*1e60*/  @P6 LEA.HI.X R5, R129, R0, R132, 0x5, P0 ;  /* 0x0000000081056211 */ /* 0x002fe400000f2c84 */
[----:B------:R-:W-:-:S04]  /*1e70*/  @P6 LEA R4, P0, R3, c[0x0][0x1c8], 0x1 ;  /* 0x0000720003046a11 */ /* 0x000fc800078008ff */
[----:B------:R-:W-:Y:S02]  /*1e80*/  @P6 LEA.HI.X R5, R3, c[0x0][0x1cc], R5, 0x1, P0 ;  /* 0x0000730003056a11 */ /* 0x000fe400000f0c05 */
[----:B------:R-:W-:Y:S02]  /*1e90*/  @P5 IADD3 R3, P0, R2, R6, RZ ;  /* 0x0000000602035210 */ /* 0x000fe40007f1e0ff */
[----:B------:R-:W-:Y:S01]  /*1ea0*/  SHF.L.U32 R2, R132, 0x6, RZ ;  /* 0x0000000684027819 */ /* 0x000fe200000006ff */
[----:B------:R1:W-:Y:S03]  /*1eb0*/  @P6 LDGSTS.E.BYPASS.LTC128B.128 [R134+0xd100], [R4.64], !P4 ;  /* 0x0d10000004866fae */ /* 0x0003e6000e101d46 */
[----:B------:R-:W-:Y:S01]  /*1ec0*/  @P5 IADD3.X R9, R0, R7, R2, P0, !PT ;  /* 0x0000000700095210 */ /* 0x000fe200007fe402 */
[----:B------:R1:W-:Y:S01]  /*1ed0*/  @P6 LDGSTS.E.BYPASS.LTC128B.128 [R134+0x10100], [R4.64+0x80], !P3 ;  /* 0x1010008004866fae */ /* 0x0003e2000d901d46 */
[----:B------:R-:W-:-:S03]  /*1ee0*/  @P5 LEA R2, P0, R3, c[0x0][0x1c8], 0x1 ;  /* 0x0000720003025a11 */ /* 0x000fc600078008ff */
[----:B------:R1:W-:Y:S01]  /*1ef0*/  @P6 LDGSTS.E.BYPASS.LTC128B.128 [R134+0x13100], [R4.64+0x100], !P2 ;  /* 0x1310010004866fae */ /* 0x0003e2000d101d46 */
[----:B------:R-:W-:-:S05]  /*1f00*/  @P5 LEA.HI.X R3, R3, c[0x0][0x1cc], R9, 0x1, P0 ;  /* 0x0000730003035a11 */ /* 0x000fca00000f0c09 */
[----:B------:R2:W-:Y:S04]  /*1f10*/  @P5 LDGSTS.E.BYPASS.LTC128B.128 [R134+0xe100], [R2.64], !P4 ;  /* 0x0e10000002865fae */ /* 0x0005e8000e101d46 */
[----:B------:R2:W-:Y:S04]  /*1f20*/  @P5 LDGSTS.E.BYPASS.LTC128B.128 [R134+0x11100], [R2.64+0x80], !P3 ;  /* 0x1110008002865fae */ /* 0x0005e8000d901d46 */
[----:B------:R2:W-:Y:S04]  /*1f30*/  @P5 LDGSTS.E.BYPASS.LTC128B.128 [R134+0x14100], [R2.64+0x100], !P2 ;  /* 0x1410010002865fae */ /* 0x0005e8000d101d46 */
[----:B------:R-:W0:Y:S01]  /*1f40*/  LDGDEPBAR ;  /* 0x00000000000079af */ /* 0x000e220000000000 */
[----:B------:R-:W-:-:S04]  /*1f50*/  DEPBAR.LE SB0, 0x1 ;  /* 0x000080400000791a */ /* 0x000fc80000000000 */
[----:B------:R-:W-:Y:S01]  /*1f60*/  BAR.SYNC.DEFER_BLOCKING 0x0 ;  /* 0x0000000000007b1d */ /* 0x000fe20000010000 */
[----:B------:R-:W-:Y:S01]  /*1f70*/  IADD3 R0, R11, R12, RZ ;  /* 0x0000000c0b007210 */ /* 0x000fe20007ffe0ff */
[----:B------:R-:W-:Y:S02]  /*1f80*/  IMAD.MOV.U32 R6, RZ, RZ, R22 ;  /* 0x000000ffff067224 */ /* 0x000fe400078e0016 */
[----:B------:R-:W-:Y:S02]  /*1f90*/  IMAD.MOV.U32 R7, RZ, RZ, R24 ;  /* 0x000000ffff077224 */ /* 0x000fe400078e0018 */
[----:B------:R-:W-:Y:S02]  /*1fa0*/  IMAD R0, R0, 0x60, RZ ;  /* 0x0000006000007824 */ /* 0x000fe400078e02ff */
[----:B------:R-:W-:Y:S01]  /*1fb0*/  IMAD.WIDE.U32 R6, R10, 0x60, R6 ;  /* 0x000000600a067825 */ /* 0x000fe200078e0006 */
[----:B------:R-:W-:Y:S04]  /*1fc0*/  LDSM.16.M88.4 R156, [R250] ;  /* 0x00000000fa9c783b */ /* 0x000fe80000000200 */
[----:B------:R-:W-:Y:S04]  /*1fd0*/  LDSM.16.M88.4 R160, [R251] ;  /* 0x00000000fba0783b */ /* 0x000fe80000000200 */
[----:B------:R-:W-:Y:S04]  /*1fe0*/  LDSM.16.M88.4 R172, [R252] ;  /* 0x00000000fcac783b */ /* 0x000fe80000000200 */
[----:B------:R-:W-:Y:S04]  /*1ff0*/  LDSM.16.M88.4 R176, [R250+0x4000] ;  /* 0x00400000fab0783b */ /* 0x000fe80000000200 */
[----:B------:R-:W-:Y:S04]  /*2000*/  LDSM.16.M88.4 R180, [R251+0x4000] ;  /* 0x00400000fbb4783b */ /* 0x000fe80000000200 */
[----:B------:R-:W-:Y:S04]  /*2010*/  LDSM.16.M88.4 R188, [R252+0x4000] ;  /* 0x00400000fcbc783b */ /* 0x000fe80000000200 */
[----:B------:R-:W-:Y:S04]  /*2020*/  LDSM.16.M88.4 R192, [R250+0x8000] ;  /* 0x00800000fac0783b */ /* 0x000fe80000000200 */
[----:B---3--:R-:W-:Y:S04]  /*2030*/  LDSM.16.M88.4 R168, [R13] ;  /* 0x000000000da8783b */ /* 0x008fe80000000200 */
[----:B------:R-:W-:Y:S04]  /*2040*/  LDSM.16.M88.4 R184, [R13+0x4000] ;  /* 0x004000000db8783b */ /* 0x000fe80000000200 */
[----:B------:R-:W-:Y:S04]  /*2050*/  LDSM.16.M88.4 R196, [R251+0x8000] ;  /* 0x00800000fbc4783b */ /* 0x000fe80000000200 */
[----:B------:R-:W-:Y:S04]  /*2060*/  LDSM.16.M88.4 R200, [R13+0x8000] ;  /* 0x008000000dc8783b */ /* 0x000fe80000000200 */
[----:B------:R-:W-:Y:S04]  /*2070*/  LDSM.16.M88.4 R204, [R252+0x8000] ;  /* 0x00800000fccc783b */ /* 0x000fe80000000200 */
[----:B------:R-:W-:Y:S01]  /*2080*/  BAR.SYNC.DEFER_BLOCKING 0x0 ;  /* 0x0000000000007b1d */ /* 0x000fe20000010000 */
[----:B-1----:R-:W-:-:S02]  /*2090*/  IMAD.MOV.U32 R5, RZ, RZ, c[0x0][0x208] ;  /* 0x00008200ff057624 */ /* 0x002fc400078e00ff */
[----:B--2---:R-:W-:Y:S01]  /*20a0*/  IMAD.MOV.U32 R3, RZ, RZ, 0x6 ;  /* 0x00000006ff037424 */ /* 0x004fe200078e00ff */
[C---:B------:R-:W-:Y:S01]  /*20b0*/  LEA R2, P0, R6.reuse, c[0x0][0x1f8], 0x1 ;  /* 0x00007e0006027a11 */ /* 0x040fe200078008ff */
[----:B------:R-:W-:Y:S01]  /*20c0*/  IMAD.SHL.U32 R4, R5, 0x40, RZ ;  /* 0x0000004005047824 */ /* 0x000fe200078e00ff */
[----:B------:R-:W-:Y:S02]  /*20d0*/  IADD3 R0, R7, R0, RZ ;  /* 0x0000000007007210 */ /* 0x000fe40007ffe0ff */
[----:B------:R-:W-:Y:S02]  /*20e0*/  SHF.L.U64.HI R5, R5, R3, c[0x0][0x20c] ;  /* 0x0000830005057619 */ /* 0x000fe40000010203 */
[----:B------:R-:W-:Y:S02]  /*20f0*/  LEA.HI.X R3, R6, c[0x0][0x1fc], R0, 0x1, P0 ;  /* 0x00007f0006037a11 */ /* 0x000fe400000f0c00 */
[----:B------:R-:W-:Y:S02]  /*2100*/  IADD3 R10, P5, P0, R4, 0x80, R2 ;  /* 0x00000080040a7810 */ /* 0x000fe400078be002 */
[----:B------:R-:W-:-:S02]  /*2110*/  LOP3.LUT R0, R20, 0x1, RZ, 0xc0, !PT ;  /* 0x0000000114007812 */ /* 0x000fc400078ec0ff */
[----:B------:R-:W-:Y:S02]  /*2120*/  IADD3.X R11, R5, RZ, R3, P5, P0 ;  /* 0x000000ff050b7210 */ /* 0x000fe40002fe0403 */
[----:B------:R-:W-:Y:S01]  /*2130*/  IADD3 R6, P5, P0, R4, 0x100, R2 ;  /* 0x0000010004067810 */ /* 0x000fe200078be002 */
[----:B------:R-:W-:-:S04]  /*2140*/  DEPBAR.LE SB0, 0x0 ;  /* 0x000080000000791a */ /* 0x000fc80000000000 */
[----:B------:R-:W-:Y:S01]  /*2150*/  BAR.SYNC.DEFER_BLOCKING 0x0 ;  /* 0x0000000000007b1d */ /* 0x000fe20000010000 */
[----:B------:R-:W-:Y:S02]  /*2160*/  IADD3.X R7, R5, RZ, R3, P5, P0 ;  /* 0x000000ff05077210 */ /* 0x000fe40002fe0403 */
[----:B------:R-:W-:-:S04]  /*2170*/  ISETP.NE.U32.AND P0, PT, R0, 0x1, PT ;  /* 0x000000010000780c */ /* 0x000fc80003f05070 */
[----:B------:R-:W-:Y:S02]  /*2180*/  ISETP.LT.OR P0, PT, R8, 0x1, P0 ;  /* 0x000000010800780c */ /* 0x000fe40000701670 */
[C---:B------:R-:W-:Y:S02]  /*2190*/  LOP3.LUT P6, RZ, R20.reuse, 0x2, RZ, 0xc0, !PT ;  /* 0x0000000214ff7812 */ /* 0x040fe400078cc0ff */
[----:B------:R-:W-:Y:S01]  /*21a0*/  LOP3.LUT P5, RZ, R20, 0x4, RZ, 0xc0, !PT ;  /* 0x0000000414ff7812 */ /* 0x000fe200078ac0ff */
[----:B----4-:R-:W1:Y:S04]  /*21b0*/  LDSM.16.M88.4 R16, [R225] ;  /* 0x00000000e110783b */ /* 0x010e680000000200 */
[----:B------:R-:W2:Y:S04]  /*21c0*/  LDSM.16.M88.4 R12, [R225+0x800] ;  /* 0x00080000e10c783b */ /* 0x000ea80000000200 */
[----:B------:R-:W-:Y:S04]  /*21d0*/  LDSM.16.M88.4 R40, [R225+0x1000] ;  /* 0x00100000e128783b */ /* 0x000fe80000000200 */
[----:B------:R-:W3:Y:S04]  /*21e0*/  LDSM.16.M88.4 R56, [R225+0x1800] ;  /* 0x00180000e138783b */ /* 0x000ee80000000200 */
[----:B------:R-:W-:Y:S04]  /*21f0*/  LDSM.16.M88.4 R60, [R225+0x2000] ;  /* 0x00200000e13c783b */ /* 0x000fe80000000200 */
[----:B------:R-:W-:Y:S04]  /*2200*/  LDSM.16.M88.4 R72, [R225+0x2800] ;  /* 0x00280000e148783b */ /* 0x000fe80000000200 */
[----:B------:R-:W4:Y:S04]  /*2210*/  LDSM.16.M88.4 R48, [R231] ;  /* 0x00000000e730783b */ /* 0x000f280000000200 */
[----:B------:R-:W-:Y:S04]  /*2220*/  LDSM.16.M88.4 R44, [R248] ;  /* 0x00000000f82c783b */ /* 0x000fe80000000200 */
[----:B------:R-:W-:Y:S04]  /*2230*/  LDSM.16.M88.4 R52, [R247] ;  /* 0x00000000f734783b */ /* 0x000fe80000000200 */
[----:B------:R-:W5:Y:S04]  /*2240*/  LDSM.16.M88.4 R64, [R246] ;  /* 0x00000000f640783b */ /* 0x000f680000000200 */
[----:B------:R-:W-:Y:S04]  /*2250*/  LDSM.16.M88.4 R80, [R245] ;  /* 0x00000000f550783b */ /* 0x000fe80000000200 */
[----:B------:R-:W-:Y:S04]  /*2260*/  LDSM.16.M88.4 R108, [R244] ;  /* 0x00000000f46c783b */ /* 0x000fe80000000200 */
[----:B------:R-:W-:Y:S01]  /*2270*/  @!PT LDS RZ, [RZ] ;  /* 0x00000000fffff984 */ /* 0x000fe20000000800 */
[----:B------:R-:W-:Y:S01]  /*2280*/  @!PT LDS RZ, [RZ] ;  /* 0x00000000fffff984 */ /* 0x000fe20000000800 */
[----:B------:R-:W-:Y:S01]  /*2290*/  @!PT LDS RZ, [RZ] ;  /* 0x00000000fffff984 */ /* 0x000fe20000000800 */
[----:B------:R1:W-:Y:S01]  /*22a0*/  LDGSTS.E.BYPASS.LTC128B.128 [R134+0x100], [R2.64], !P0 ;  /* 0x0010000002867fae */ /* 0x0003e2000c101d46 */
[----:B------:R-:W-:-:S13]  /*22b0*/  ISETP.LT.OR P0, PT, R8, 0x1, !P6 ;  /* 0x000000010800780c */ /* 0x000fda0007701670 */
[----:B------:R1:W-:Y:S01]  /*22c0*/  LDGSTS.E.BYPASS.LTC128B.128 [R134+0x3100], [R2.64+0x80], !P0 ;  /* 0x0310008002867fae */ /* 0x0003e2000c101d46 */
[----:B------:R-:W-:-:S13]  /*22d0*/  ISETP.LT.OR P0, PT, R8, 0x1, !P5 ;  /* 0x000000010800780c */ /* 0x000fda0006f01670 */
[----:B------:R1:W-:Y:S02]  /*22e0*/  LDGSTS.E.BYPASS.LTC128B.128 [R134+0x6100], [R2.64+0x100], !P0 ;  /* 0x0610010002867fae */ /* 0x0003e4000c101d46 */
[----:B-1----:R-:W-:-:S05]  /*22f0*/  IADD3 R2, P0, R4, R2, RZ ;  /* 0x0000000204027210 */ /* 0x002fca0007f1e0ff */
[----:B------:R-:W-:Y:S01]  /*2300*/  IMAD.X R3, R5, 0x1, R3, P0 ;  /* 0x0000000105037824 */ /* 0x000fe200000e0603 */
[----:B------:R-:W-:-:S04]  /*2310*/  IADD3 R4, P0, R2, R4, RZ ;  /* 0x0000000402047210 */ /* 0x000fc80007f1e0ff */
[----:B------:R-:W-:Y:S02]  /*2320*/  IADD3.X R5, R3, R5, RZ, P0, !PT ;  /* 0x0000000503057210 */ /* 0x000fe400007fe4ff */
[----:B------:R-:W-:-:S04]  /*2330*/  ISETP.NE.U32.AND P0, PT, R0, 0x1, PT ;  /* 0x000000010000780c */ /* 0x000fc80003f05070 */
[----:B------:R-:W-:-:S13]  /*2340*/  ISETP.LT.OR P0, PT, R8, 0x21, P0 ;  /* 0x000000210800780c */ /* 0x000fda0000701670 */
[----:B------:R1:W-:Y:S01]  /*2350*/  LDGSTS.E.BYPASS.LTC128B.128 [R134+0x1100], [R2.64], !P0 ;  /* 0x0110000002867fae */ /* 0x0003e2000c101d46 */
[C---:B------:R-:W-:Y:S01]  /*2360*/  ISETP.LT.OR P0, PT, R8.reuse, 0x21, !P6 ;  /* 0x000000210800780c */ /* 0x040fe20007701670 */
[C---:B------:R-:W-:Y:S11]  /*2370*/  HMMA.16816.F32.BF16 R36, R156.reuse, R16, RZ ;  /* 0x000000109c24723c */ /* 0x040ff600000418ff */
[----:B------:R-:W-:Y:S01]  /*2380*/  @!UPT UIADD3 URZ, URZ, URZ, URZ ;  /* 0x0000003f3f3ff290 */ /* 0x000fe2000fffe03f */
[----:B------:R1:W-:Y:S01]  /*2390*/  LDGSTS.E.BYPASS.LTC128B.128 [R134+0x4100], [R10.64], !P0 ;  /* 0x041000000a867fae */ /* 0x0003e2000c101d46 */
[----:B------:R-:W-:Y:S01]  /*23a0*/  ISETP.LT.OR P0, PT, R8, 0x21, !P5 ;  /* 0x000000210800780c */ /* 0x000fe20006f01670 */
[C---:B------:R-:W-:Y:S08]  /*23b0*/  HMMA.16816.F32.BF16 R32, R156.reuse, R18, RZ ;  /* 0x000000129c20723c */ /* 0x040ff000000418ff */
[C---:B--2---:R-:W-:Y:S04]  /*23c0*/  HMMA.16816.F32.BF16 R28, R156.reuse, R12, RZ ;  /* 0x0000000c9c1c723c */ /* 0x044fe800000418ff */
[----:B------:R2:W-:Y:S04]  /*23d0*/  LDGSTS.E.BYPASS.LTC128B.128 [R134+0x7100], [R6.64], !P0 ;  /* 0x0710000006867fae */ /* 0x0005e8000c101d46 */
[----:B------:R-:W-:Y:S01]  /*23e0*/  HMMA.16816.F32.BF16 R24, R156, R14, RZ ;  /* 0x0000000e9c18723c */ /* 0x000fe200000418ff */
[----:B------:R-:W-:-:S07]  /*23f0*/  ISETP.NE.U32.AND P0, PT, R0, 0x1, PT ;  /* 0x000000010000780c */ /* 0x000fce0003f05070 */
[----:B---3--:R-:W-:Y:S01]  /*2400*/  HMMA.16816.F32.BF16 R12, R156, R56, RZ ;  /* 0x000000389c0c723c */ /* 0x008fe200000418ff */
[C---:B------:R-:W-:Y:S02]  /*2410*/  ISETP.LT.OR P0, PT, R8.reuse, 0x41, P0 ;  /* 0x000000410800780c */ /* 0x040fe40000701670 */
[C---:B------:R-:W-:Y:S02]  /*2420*/  ISETP.LT.OR P6, PT, R8.reuse, 0x41, !P6 ;  /* 0x000000410800780c */ /* 0x040fe400077c1670 */
[----:B------:R-:W-:-:S03]  /*2430*/  ISETP.LT.OR P5, PT, R8, 0x41, !P5 ;  /* 0x000000410800780c */ /* 0x000fc60006fa1670 */
[C---:B------:R-:W-:Y:S06]  /*2440*/  HMMA.16816.F32.BF16 R20, R156.reuse, R40, RZ ;  /* 0x000000289c14723c */ /* 0x040fec00000418ff */
[----:B------:R2:W-:Y:S02]  /*2450*/  LDGSTS.E.BYPASS.LTC128B.128 [R134+0x2100], [R4.64], !P0 ;  /* 0x0210000004867fae */ /* 0x0005e4000c101d46 */
[----:B------:R-:W-:Y:S02]  /*2460*/  HMMA.16816.F32.BF16 R16, R156, R42, RZ ;  /* 0x0000002a9c10723c */ /* 0x000fe400000418ff */
[----:B------:R2:W-:Y:S04]  /*2470*/  LDGSTS.E.BYPASS.LTC128B.128 [R134+0x5100], [R4.64+0x80], !P6 ;  /* 0x0510008004867fae */ /* 0x0005e8000f101d46 */
[----:B------:R2:W-:Y:S02]  /*2480*/  LDGSTS.E.BYPASS.LTC128B.128 [R134+0x8100], [R4.64+0x100], !P5 ;  /* 0x0810010004867fae */ /* 0x0005e4000e901d46 */
[C---:B----4-:R-:W-:Y:S02]  /*2490*/  HMMA.16816.F32.BF16 R104, R160.reuse, R48, R36 ;  /* 0x00000030a068723c */ /* 0x050fe40000041824 */
[----:B-1----:R-:W-:Y:S04]  /*24a0*/  LDSM.16.M88.4 R8, [R229+0x800] ;  /* 0x00080000e508783b */ /* 0x002fe80000000200 */
[----:B------:R-:W-:Y:S02]  /*24b0*/  LDSM.16.M88.4 R40, [R229+0x1800] ;  /* 0x00180000e528783b */ /* 0x000fe40000000200 */
[C---:B------:R-:W-:Y:S02]  /*24c0*/  HMMA.16816.F32.BF16 R96, R160.reuse, R50, R32 ;  /* 0x00000032a060723c */ /* 0x040fe40000041820 */
[----:B------:R-:W-:Y:S04]  /*24d0*/  LDSM.16.M88.4 R88, [R226] ;  /* 0x00000000e258783b */ /* 0x000fe80000000200 */
[----:B------:R-:W-:Y:S02]  /*24e0*/  LDSM.16.M88.4 R92, [R229+0x2800] ;  /* 0x00280000e55c783b */ /* 0x000fe40000000200 */
[----:B-----5:R-:W-:Y:S02]  /*24f0*/  HMMA.16816.F32.BF16 R36, R160, R64, R12 ;  /* 0x00000040a024723c */ /* 0x020fe4000004180c */
[----:B------:R-:W1:Y:S04]  /*2500*/  LDSM.16.M88.4 R12, [R229] ;  /* 0x00000000e50c783b */ /* 0x000e680000000200 */
[----:B------:R-:W-:Y:S02]  /*2510*/  LDSM.16.M88.4 R100, [R229+0x2000] ;  /* 0x00200000e564783b */ /* 0x000fe40000000200 */
[----:B------:R-:W-:Y:S02]  /*2520*/  HMMA.16816.F32.BF16 R32, R156, R58, RZ ;  /* 0x0000003a9c20723c */ /* 0x000fe400000418ff */
[----:B--2---:R-:W2:Y:S04]  /*2530*/  LDSM.16.M88.4 R4, [R229+0x1000] ;  /* 0x00100000e504783b */ /* 0x004ea80000000200 */
[----:B------:R-:W-:Y:S02]  /*2540*/  LDSM.16.M88.4 R112, [R242] ;  /* 0x00000000f270783b */ /* 0x000fe40000000200 */
[C---:B------:R-:W-:Y:S02]  /*2550*/  HMMA.16816.F32.BF16 R68, R160.reuse, R44, R28 ;  /* 0x0000002ca044723c */ /* 0x040fe4000004181c */
[----:B------:R-:W-:Y:S04]  /*2560*/  LDSM.16.M88.4 R120, [R226+0x3000] ;  /* 0x00300000e278783b */ /* 0x000fe80000000200 */
[----:B------:R-:W-:Y:S02]  /*2570*/  LDSM.16.M88.4 R116, [R225+0x6000] ;  /* 0x00600000e174783b */ /* 0x000fe40000000200 */
[C---:B------:R-:W-:Y:S02]  /*2580*/  HMMA.16816.F32.BF16 R84, R160.reuse, R46, R24 ;  /* 0x0000002ea054723c */ /* 0x040fe40000041818 */
[----:B------:R-:W-:Y:S04]  /*2590*/  LDSM.16.M88.4 R124, [R229+0x6000] ;  /* 0x00600000e57c783b */ /* 0x000fe80000000200 */
[----:B------:R-:W0:Y:S02]  /*25a0*/  LDGDEPBAR ;  /* 0x00000000000079af */ /* 0x000e240000000000 */
[C---:B------:R-:W-:Y:S08]  /*25b0*/  HMMA.16816.F32.BF16 R48, R160.reuse, R52, R20 ;  /* 0x00000034a030723c */ /* 0x040ff00000041814 */
[----:B------:R-:W-:Y:S08]  /*25c0*/  HMMA.16816.F32.BF16 R44, R160, R54, R16 ;  /* 0x00000036a02c723c */ /* 0x000ff00000041810 */
[C---:B------:R-:W-:Y:S08]  /*25d0*/  HMMA.16816.F32.BF16 R20, R156.reuse, R72, RZ ;  /* 0x000000489c14723c */ /* 0x040ff000000418ff */
[----:B------:R-:W-:Y:S08]  /*25e0*/  HMMA.16816.F32.BF16 R16, R156, R74, RZ ;  /* 0x0000004a9c10723c */ /* 0x000ff000000418ff */
[----:B------:R-:W-:Y:S08]  /*25f0*/  HMMA.16816.F32.BF16 R32, R160, R66, R32 ;  /* 0x00000042a020723c */ /* 0x000ff00000041820 */
[C---:B------:R-:W-:Y:S08]  /*2600*/  HMMA.16816.F32.BF16 R28, R156.reuse, R60, RZ ;  /* 0x0000003c9c1c723c */ /* 0x040ff000000418ff */
[----:B------:R-:W-:Y:S08]  /*2610*/  HMMA.16816.F32.BF16 R24, R156, R62, RZ ;  /* 0x0000003e9c18723c */ /* 0x000ff000000418ff */
[C---:B-1----:R-:W-:Y:S01]  /*2620*/  HMMA.16816.F32.BF16 R52, R168.reuse, R12, R104 ;  /* 0x0000000ca834723c */ /* 0x042fe20000041868 */
[----:B------:R-:W-:Y:S07]  /*2630*/  LDSM.16.M88.4 R104, [R229+0x3800] ;  /* 0x00380000e568783b */ /* 0x000fee0000000200 */
[C---:B------:R-:W-:Y:S08]  /*2640*/  HMMA.16816.F32.BF16 R68, R168.reuse, R8, R68 ;  /* 0x00000008a844723c */ /* 0x040ff00000041844 */
[----:B------:R-:W-:Y:S08]  /*2650*/  HMMA.16816.F32.BF16 R56, R168, R10, R84 ;  /* 0x0000000aa838723c */ /* 0x000ff00000041854 */
[C---:B------:R-:W-:Y:S01]  /*2660*/  HMMA.16816.F32.BF16 R76, R160.reuse, R108, R20 ;  /* 0x0000006ca04c723c */ /* 0x040fe20000041814 */
[----:B------:R-:W-:Y:S07]  /*2670*/  LDSM.16.M88.4 R20, [R226+0x1800] ;  /* 0x00180000e214783b */ /* 0x000fee0000000200 */
[----:B------:R-:W-:Y:S01]  /*2680*/  HMMA.16816.F32.BF16 R72, R160, R110, R16 ;  /* 0x0000006ea048723c */ /* 0x000fe20000041810 */
[----:B------:R-:W-:Y:S07]  /*2690*/  LDSM.16.M88.4 R108, [R226+0x3800] ;  /* 0x00380000e26c783b */ /* 0x000fee0000000200 */
[----:B------:R-:W-:Y:S01]  /*26a0*/  HMMA.16816.F32.BF16 R8, R168, R42, R32 ;  /* 0x0000002aa808723c */ /* 0x000fe20000041820 */
[----:B------:R-:W1:Y:S07]  /*26b0*/  LDSM.16.M88.4 R32, [R225+0x3000] ;  /* 0x00300000e120783b */ /* 0x000e6e0000000200 */
[C---:B------:R-:W-:Y:S01]  /*26c0*/  HMMA.16816.F32.BF16 R64, R160.reuse, R80, R28 ;  /* 0x00000050a040723c */ /* 0x040fe2000004181c */
[----:B------:R-:W3:Y:S07]  /*26d0*/  LDSM.16.M88.4 R28, [R226+0x800] ;  /* 0x00080000e21c783b */ /* 0x000eee0000000200 */
[----:B------:R-:W-:Y:S01]  /*26e0*/  HMMA.16816.F32.BF16 R80, R160, R82, R24 ;  /* 0x00000052a050723c */ /* 0x000fe20000041818 */
[----:B------:R-:W4:Y:S07]  /*26f0*/  LDSM.16.M88.4 R24, [R226+0x1000] ;  /* 0x00100000e218783b */ /* 0x000f2e0000000200 */
[C---:B--2---:R-:W-:Y:S08]  /*2700*/  HMMA.16816.F32.BF16 R48, R168.reuse, R4, R48 ;  /* 0x00000004a830723c */ /* 0x044ff00000041830 */
[----:B------:R-:W-:Y:S01]  /*2710*/  HMMA.16816.F32.BF16 R16, R168, R6, R44 ;  /* 0x00000006a810723c */ /* 0x000fe2000004182c */
[----:B------:R-:W-:Y:S07]  /*2720*/  LDSM.16.M88.4 R44, [R225+0x5000] ;  /* 0x00500000e12c783b */ /* 0x000fee0000000200 */
[----:B------:R-:W-:Y:S01]  /*2730*/  HMMA.16816.F32.BF16 R4, R172, R88, R52 ;  /* 0x00000058ac04723c */ /* 0x000fe20000041834 */
[----:B------:R-:W-:Y:S07]  /*2740*/  LDSM.16.M88.4 R52, [R225+0x5800] ;  /* 0x00580000e134783b */ /* 0x000fee0000000200 */
[C---:B------:R-:W-:Y:S08]  /*2750*/  HMMA.16816.F32.BF16 R60, R168.reuse, R14, R96 ;  /* 0x0000000ea83c723c */ /* 0x040ff00000041860 */
[C---:B------:R-:W-:Y:S08]  /*2760*/  HMMA.16816.F32.BF16 R12, R168.reuse, R40, R36 ;  /* 0x00000028a80c723c */ /* 0x040ff00000041824 */
[C---:B------:R-:W-:Y:S08]  /*2770*/  HMMA.16816.F32.BF16 R96, R168.reuse, R92, R76 ;  /* 0x0000005ca860723c */ /* 0x040ff0000004184c */
[C---:B------:R-:W-:Y:S01]  /*2780*/  HMMA.16816.F32.BF16 R72, R168.reuse, R94, R72 ;  /* 0x0000005ea848723c */ /* 0x040fe20000041848 */
[----:B------:R-:W2:Y:S07]  /*2790*/  LDSM.16.M88.4 R92, [R243] ;  /* 0x00000000f35c783b */ /* 0x000eae0000000200 */
[----:B------:R-:W-:Y:S01]  /*27a0*/  HMMA.16816.F32.BF16 R40, R168, R100, R64 ;  /* 0x00000064a828723c */ /* 0x000fe20000041840 */
[----:B------:R-:W-:Y:S07]  /*27b0*/  LDSM.16.M88.4 R64, [R226+0x2000] ;  /* 0x00200000e240783b */ /* 0x000fee0000000200 */
[----:B-1----:R-:W-:Y:S08]  /*27c0*/  HMMA.16816.F32.BF16 R4, R176, R32, R4 ;  /* 0x00000020b004723c */ /* 0x002ff00000041804 */
[----:B------:R-:W-:Y:S08]  /*27d0*/  HMMA.16816.F32.BF16 R100, R168, R102, R80 ;  /* 0x00000066a864723c */ /* 0x000ff00000041850 */
[C---:B------:R-:W-:Y:S01]  /*27e0*/  HMMA.16816.F32.BF16 R36, R172.reuse, R90, R60 ;  /* 0x0000005aac24723c */ /* 0x040fe2000004183c */
[----:B------:R-:W-:Y:S07]  /*27f0*/  LDSM.16.M88.4 R60, [R229+0x3000] ;  /* 0x00300000e53c783b */ /* 0x000fee0000000200 */
[C---:B---3--:R-:W-:Y:S08]  /*2800*/  HMMA.16816.F32.BF16 R80, R172.reuse, R30, R56 ;  /* 0x0000001eac50723c */ /* 0x048ff00000041838 */
[C---:B----4-:R-:W-:Y:S08]  /*2810*/  HMMA.16816.F32.BF16 R56, R172.reuse, R24, R48 ;  /* 0x00000018ac38723c */ /* 0x050ff00000041830 */
[C---:B------:R-:W-:Y:S01]  /*2820*/  HMMA.16816.F32.BF16 R24, R172.reuse, R26, R16 ;  /* 0x0000001aac18723c */ /* 0x040fe20000041810 */
[----:B------:R-:W1:Y:S07]  /*2830*/  LDSM.16.M88.4 R16, [R225+0x3800] ;  /* 0x00380000e110783b */ /* 0x000e6e0000000200 */
[C---:B------:R-:W-:Y:S01]  /*2840*/  HMMA.16816.F32.BF16 R88, R172.reuse, R20, R12 ;  /* 0x00000014ac58723c */ /* 0x040fe2000004180c */
[----:B------:R-:W-:Y:S07]  /*2850*/  LDSM.16.M88.4 R12, [R225+0x4000] ;  /* 0x00400000e10c783b */ /* 0x000fee0000000200 */
[C---:B------:R-:W-:Y:S01]  /*2860*/  HMMA.16816.F32.BF16 R84, R172.reuse, R22, R8 ;  /* 0x00000016ac54723c */ /* 0x040fe20000041808 */
[----:B------:R-:W3:Y:S07]  /*2870*/  LDSM.16.M88.4 R20, [R226+0x2800] ;  /* 0x00280000e214783b */ /* 0x000eee0000000200 */
[----:B------:R-:W-:Y:S08]  /*2880*/  HMMA.16816.F32.BF16 R68, R172, R28, R68 ;  /* 0x0000001cac44723c */ /* 0x000ff00000041844 */
[----:B--2---:R-:W-:Y:S08]  /*2890*/  HMMA.16816.F32.BF16 R4, R180, R92, R4 ;  /* 0x0000005cb404723c */ /* 0x004ff00000041804 */
[C---:B------:R-:W-:Y:S01]  /*28a0*/  HMMA.16816.F32.BF16 R8, R176.reuse, R34, R36 ;  /* 0x00000022b008723c */ /* 0x040fe20000041824 */
[----:B------:R-:W2:Y:S07]  /*28b0*/  LDSM.16.M88.4 R32, [R225+0x4800] ;  /* 0x00480000e120783b */ /* 0x000eae0000000200 */
[----:B-1----:R-:W-:Y:S08]  /*28c0*/  HMMA.16816.F32.BF16 R28, R176, R16, R68 ;  /* 0x00000010b01c723c */ /* 0x002ff00000041844 */
[----:B------:R-:W-:Y:S08]  /*28d0*/  HMMA.16816.F32.BF16 R4, R184, R60, R4 ;  /* 0x0000003cb804723c */ /* 0x000ff00000041804 */
[----:B---3--:R-:W-:Y:S08]  /*28e0*/  HMMA.16816.F32.BF16 R36, R172, R22, R72 ;  /* 0x00000016ac24723c */ /* 0x008ff00000041848 */
[----:B------:R-:W-:Y:S08]  /*28f0*/  HMMA.16816.F32.BF16 R8, R180, R94, R8 ;  /* 0x0000005eb408723c */ /* 0x000ff00000041808 */
[C---:B------:R-:W-:Y:S08]  /*2900*/  HMMA.16816.F32.BF16 R76, R172.reuse, R64, R40 ;  /* 0x00000040ac4c723c */ /* 0x040ff00000041828 */
[----:B------:R-:W-:Y:S01]  /*2910*/  HMMA.16816.F32.BF16 R40, R172, R20, R96 ;  /* 0x00000014ac28723c */ /* 0x000fe20000041860 */
[----:B------:R-:W-:Y:S07]  /*2920*/  LDSM.16.M88.4 R96, [R229+0x5800] ;  /* 0x00580000e560783b */ /* 0x000fee0000000200 */
[----:B------:R-:W-:Y:S08]  /*2930*/  HMMA.16816.F32.BF16 R80, R176, R18, R80 ;  /* 0x00000012b050723c */ /* 0x000ff00000041850 */
[----:B------:R-:W-:Y:S01]  /*2940*/  HMMA.16816.F32.BF16 R48, R172, R66, R100 ;  /* 0x00000042ac30723c */ /* 0x000fe20000041864 */
[----:B------:R-:W-:Y:S04]  /*2950*/  LDSM.16.M88.4 R64, [R240] ;  /* 0x00000000f040783b */ /* 0x000fe80000000200 */
[----:B------:R-:W-:Y:S03]  /*2960*/  LDSM.16.M88.4 R100, [R239] ;  /* 0x00000000ef64783b */ /* 0x000fe60000000200 */
[C---:B------:R-:W-:Y:S01]  /*2970*/  HMMA.16816.F32.BF16 R72, R176.reuse, R12, R56 ;  /* 0x0000000cb048723c */ /* 0x040fe20000041838 */
[----:B------:R-:W1:Y:S07]  /*2980*/  LDSM.16.M88.4 R56, [R241] ;  /* 0x00000000f138783b */ /* 0x000e6e0000000200 */
[----:B------:R-:W-:Y:S08]  /*2990*/  HMMA.16816.F32.BF16 R68, R176, R14, R24 ;  /* 0x0000000eb044723c */ /* 0x000ff00000041818 */
[----:B------:R-:W-:Y:S01]  /*29a0*/  HMMA.16816.F32.BF16 R12, R180, R112, R28 ;  /* 0x00000070b40c723c */ /* 0x000fe2000004181c */
[----:B------:R-:W-:Y:S07]  /*29b0*/  LDSM.16.M88.4 R28, [R229+0x5000] ;  /* 0x00500000e51c783b */ /* 0x000fee0000000200 */
[C---:B--2---:R-:W-:Y:S08]  /*29c0*/  HMMA.16816.F32.BF16 R20, R176.reuse, R34, R84 ;  /* 0x00000022b014723c */ /* 0x044ff00000041854 */
[----:B------:R-:W-:Y:S01]  /*29d0*/  HMMA.16816.F32.BF16 R84, R176, R54, R36 ;  /* 0x00000036b054723c */ /* 0x000fe20000041824 */
[----:B------:R-:W2:Y:S07]  /*29e0*/  LDSM.16.M88.4 R36, [R238] ;  /* 0x00000000ee24783b */ /* 0x000eae0000000200 */
[----:B------:R-:W-:Y:S08]  /*29f0*/  HMMA.16816.F32.BF16 R4, R188, R120, R4 ;  /* 0x00000078bc04723c */ /* 0x000ff00000041804 */
[----:B------:R-:W-:Y:S08]  /*2a00*/  HMMA.16816.F32.BF16 R8, R184, R62, R8 ;  /* 0x0000003eb808723c */ /* 0x000ff00000041808 */
[C---:B------:R-:W-:Y:S01]  /*2a10*/  HMMA.16816.F32.BF16 R24, R176.reuse, R32, R88 ;  /* 0x00000020b018723c */ /* 0x040fe20000041858 */
[----:B------:R-:W-:Y:S07]  /*2a20*/  LDSM.16.M88.4 R32, [R229+0x4800] ;  /* 0x00480000e520783b */ /* 0x000fee0000000200 */
[----:B------:R-:W-:Y:S08]  /*2a30*/  HMMA.16816.F32.BF16 R88, R176, R52, R40 ;  /* 0x00000034b058723c */ /* 0x000ff00000041828 */
[----:B------:R-:W-:Y:S01]  /*2a40*/  HMMA.16816.F32.BF16 R40, R180, R114, R80 ;  /* 0x00000072b428723c */ /* 0x000fe20000041850 */
[----:B------:R-:W3:Y:S07]  /*2a50*/  LDSM.16.M88.4 R112, [R237] ;  /* 0x00000000ed70783b */ /* 0x000eee0000000200 */
[C---:B------:R-:W-:Y:S01]  /*2a60*/  HMMA.16816.F32.BF16 R16, R176.reuse, R44, R76 ;  /* 0x0000002cb010723c */ /* 0x040fe2000004184c */
[----:B------:R-:W4:Y:S07]  /*2a70*/  LDSM.16.M88.4 R76, [R229+0x4000] ;  /* 0x00400000e54c783b */ /* 0x000f2e0000000200 */
[----:B------:R-:W-:Y:S08]  /*2a80*/  HMMA.16816.F32.BF16 R92, R176, R46, R48 ;  /* 0x0000002eb05c723c */ /* 0x000ff00000041830 */
[----:B------:R-:W-:Y:S08]  /*2a90*/  HMMA.16816.F32.BF16 R12, R184, R104, R12 ;  /* 0x00000068b80c723c */ /* 0x000ff0000004180c */
[----:B------:R-:W-:Y:S08]  /*2aa0*/  HMMA.16816.F32.BF16 R4, R192, R116, R4 ;  /* 0x00000074c004723c */ /* 0x000ff00000041804 */
[----:B------:R-:W-:Y:S01]  /*2ab0*/  HMMA.16816.F32.BF16 R8, R188, R122, R8 ;  /* 0x0000007abc08723c */ /* 0x000fe20000041808 */
[----:B------:R-:W5:Y:S07]  /*2ac0*/  LDSM.16.M88.4 R120, [R225+0x6800] ;  /* 0x00680000e178783b */ /* 0x000f6e0000000200 */
[C---:B-1----:R-:W-:Y:S01]  /*2ad0*/  HMMA.16816.F32.BF16 R48, R180.reuse, R56, R72 ;  /* 0x00000038b430723c */ /* 0x042fe20000041848 */
[----:B------:R-:W-:Y:S07]  /*2ae0*/  LDSM.16.M88.4 R72, [R226+0x4800] ;  /* 0x00480000e248783b */ /* 0x000fee0000000200 */
[C---:B------:R-:W-:Y:S08]  /*2af0*/  HMMA.16816.F32.BF16 R52, R180.reuse, R66, R20 ;  /* 0x00000042b434723c */ /* 0x040ff00000041814 */
[C---:B------:R-:W-:Y:S08]  /*2b00*/  HMMA.16816.F32.BF16 R44, R180.reuse, R100, R16 ;  /* 0x00000064b42c723c */ /* 0x040ff00000041810 */
[----:B--2---:R-:W-:Y:S08]  /*2b10*/  HMMA.16816.F32.BF16 R20, R180, R36, R88 ;  /* 0x00000024b414723c */ /* 0x004ff00000041858 */
[----:B------:R-:W-:Y:S01]  /*2b20*/  HMMA.16816.F32.BF16 R16, R184, R106, R40 ;  /* 0x0000006ab810723c */ /* 0x000fe20000041828 */
[----:B------:R-:W-:Y:S07]  /*2b30*/  LDSM.16.M88.4 R104, [R226+0x6000] ;  /* 0x00600000e268783b */ /* 0x000fee0000000200 */
[C---:B------:R-:W-:Y:S01]  /*2b40*/  HMMA.16816.F32.BF16 R60, R180.reuse, R58, R68 ;  /* 0x0000003ab43c723c */ /* 0x040fe20000041844 */
[----:B------:R-:W-:Y:S07]  /*2b50*/  LDSM.16.M88.4 R68, [R225+0x7800] ;  /* 0x00780000e144783b */ /* 0x000fee0000000200 */
[C---:B------:R-:W-:Y:S01]  /*2b60*/  HMMA.16816.F32.BF16 R56, R180.reuse, R64, R24 ;  /* 0x00000040b438723c */ /* 0x040fe20000041818 */
[----:B------:R-:W1:Y:S07]  /*2b70*/  LDSM.16.M88.4 R64, [R226+0x4000] ;  /* 0x00400000e240783b */ /* 0x000e6e0000000200 */
[----:B------:R-:W-:Y:S01]  /*2b80*/  HMMA.16816.F32.BF16 R24, R180, R102, R92 ;  /* 0x00000066b418723c */ /* 0x000fe2000004185c */
[----:B------:R-:W-:Y:S04]  /*2b90*/  LDSM.16.M88.4 R100, [R236] ;  /* 0x00000000ec64783b */ /* 0x000fe80000000200 */
[----:B------:R-:W-:Y:S03]  /*2ba0*/  LDSM.16.M88.4 R92, [R226+0x5800] ;  /* 0x00580000e25c783b */ /* 0x000fe60000000200 */
[----:B------:R-:W-:Y:S08]  /*2bb0*/  HMMA.16816.F32.BF16 R12, R188, R108, R12 ;  /* 0x0000006cbc0c723c */ /* 0x000ff0000004180c */
[----:B---3--:R-:W-:Y:S08]  /*2bc0*/  HMMA.16816.F32.BF16 R4, R196, R112, R4 ;  /* 0x00000070c404723c */ /* 0x008ff00000041804 */
[----:B------:R-:W-:Y:S08]  /*2bd0*/  HMMA.16816.F32.BF16 R8, R192, R118, R8 ;  /* 0x00000076c008723c */ /* 0x000ff00000041808 */
[----:B------:R-:W-:Y:S01]  /*2be0*/  HMMA.16816.F32.BF16 R88, R180, R38, R84 ;  /* 0x00000026b458723c */ /* 0x000fe20000041854 */
[----:B------:R-:W2:Y:S07]  /*2bf0*/  LDSM.16.M88.4 R84, [R226+0x5000] ;  /* 0x00500000e254783b */ /* 0x000eae0000000200 */
[C---:B----4-:R-:W-:Y:S08]  /*2c00*/  HMMA.16816.F32.BF16 R80, R184.reuse, R76, R48 ;  /* 0x0000004cb850723c */ /* 0x050ff00000041830 */
[----:B------:R-:W-:Y:S08]  /*2c10*/  HMMA.16816.F32.BF16 R36, R184, R96, R20 ;  /* 0x00000060b824723c */ /* 0x000ff00000041814 */
[----:B------:R-:W-:Y:S08]  /*2c20*/  HMMA.16816.F32.BF16 R20, R188, R110, R16 ;  /* 0x0000006ebc14723c */ /* 0x000ff00000041810 */
[C---:B------:R-:W-:Y:S01]  /*2c30*/  HMMA.16816.F32.BF16 R60, R184.reuse, R78, R60 ;  /* 0x0000004eb83c723c */ /* 0x040fe2000004183c */
[----:B------:R-:W-:Y:S07]  /*2c40*/  LDSM.16.M88.4 R76, [R229+0x6800] ;  /* 0x00680000e54c783b */ /* 0x000fee0000000200 */
[C---:B------:R-:W-:Y:S08]  /*2c50*/  HMMA.16816.F32.BF16 R48, R184.reuse, R28, R44 ;  /* 0x0000001cb830723c */ /* 0x040ff0000004182c */
[----:B------:R-:W-:Y:S01]  /*2c60*/  HMMA.16816.F32.BF16 R40, R184, R30, R24 ;  /* 0x0000001eb828723c */ /* 0x000fe20000041818 */
[----:B------:R-:W3:Y:S07]  /*2c70*/  LDSM.16.M88.4 R28, [R225+0x7000] ;  /* 0x00700000e11c783b */ /* 0x000eee0000000200 */
[----:B-----5:R-:W-:Y:S08]  /*2c80*/  HMMA.16816.F32.BF16 R16, R192, R120, R12 ;  /* 0x00000078c010723c */ /* 0x020ff0000004180c */
[C---:B------:R-:W-:Y:S08]  /*2c90*/  HMMA.16816.F32.BF16 R56, R184.reuse, R32, R56 ;  /* 0x00000020b838723c */ /* 0x040ff00000041838 */
[----:B------:R-:W-:Y:S08]  /*2ca0*/  HMMA.16816.F32.BF16 R52, R184, R34, R52 ;  /* 0x00000022b834723c */ /* 0x000ff00000041834 */
[----:B------:R-:W-:Y:S08]  /*2cb0*/  HMMA.16816.F32.BF16 R4, R200, R124, R4 ;  /* 0x0000007cc804723c */ /* 0x000ff00000041804 */
[----:B------:R-:W-:Y:S08]  /*2cc0*/  HMMA.16816.F32.BF16 R8, R196, R114, R8 ;  /* 0x00000072c408723c */ /* 0x000ff00000041808 */
[----:B-1----:R-:W-:Y:S08]  /*2cd0*/  HMMA.16816.F32.BF16 R12, R188, R64, R80 ;  /* 0x00000040bc0c723c */ /* 0x002ff00000041850 */
[----:B------:R-:W-:Y:S08]  /*2ce0*/  HMMA.16816.F32.BF16 R20, R192, R122, R20 ;  /* 0x0000007ac014723c */ /* 0x000ff00000041814 */
[C---:B------:R-:W-:Y:S08]  /*2cf0*/  HMMA.16816.F32.BF16 R32, R188.reuse, R66, R60 ;  /* 0x00000042bc20723c */ /* 0x040ff0000004183c */
[C---:B--2---:R-:W-:Y:S01]  /*2d00*/  HMMA.16816.F32.BF16 R64, R188.reuse, R84, R48 ;  /* 0x00000054bc40723c */ /* 0x044fe20000041830 */
[----:B------:R-:W-:Y:S07]  /*2d10*/  LDSM.16.M88.4 R48, [R225+0x8000] ;  /* 0x00800000e130783b */ /* 0x000fee0000000200 */
[----:B------:R-:W-:Y:S01]  /*2d20*/  HMMA.16816.F32.BF16 R84, R188, R86, R40 ;  /* 0x00000056bc54723c */ /* 0x000fe20000041828 */
[----:B------:R-:W1:Y:S07]  /*2d30*/  LDSM.16.M88.4 R40, [R235] ;  /* 0x00000000eb28783b */ /* 0x000e6e0000000200 */
[----:B------:R-:W-:Y:S08]  /*2d40*/  HMMA.16816.F32.BF16 R16, R196, R100, R16 ;  /* 0x00000064c410723c */ /* 0x000ff00000041810 */
[C---:B------:R-:W-:Y:S08]  /*2d50*/  HMMA.16816.F32.BF16 R44, R188.reuse, R72, R56 ;  /* 0x00000048bc2c723c */ /* 0x040ff00000041838 */
[C---:B------:R-:W-:Y:S01]  /*2d60*/  HMMA.16816.F32.BF16 R60, R188.reuse, R74, R52 ;  /* 0x0000004abc3c723c */ /* 0x040fe20000041834 */
[----:B------:R-:W2:Y:S07]  /*2d70*/  LDSM.16.M88.4 R52, [R226+0x6800] ;  /* 0x00680000e234783b */ /* 0x000eae0000000200 */
[----:B------:R-:W-:Y:S08]  /*2d80*/  HMMA.16816.F32.BF16 R72, R188, R92, R36 ;  /* 0x0000005cbc48723c */ /* 0x000ff00000041824 */
[----:B------:R-:W-:Y:S08]  /*2d90*/  HMMA.16816.F32.BF16 R36, R204, R104, R4 ;  /* 0x00000068cc24723c */ /* 0x000ff00000041804 */
[----:B------:R-:W-:Y:S08]  /*2da0*/  HMMA.16816.F32.BF16 R4, R200, R126, R8 ;  /* 0x0000007ec804723c */ /* 0x000ff00000041808 */
[----:B---3--:R-:W-:Y:S08]  /*2db0*/  HMMA.16816.F32.BF16 R8, R192, R28, R12 ;  /* 0x0000001cc008723c */ /* 0x008ff0000004180c */
[----:B------:R-:W-:Y:S08]  /*2dc0*/  HMMA.16816.F32.BF16 R20, R196, R102, R20 ;  /* 0x00000066c414723c */ /* 0x000ff00000041814 */
[----:B------:R-:W-:Y:S08]  /*2dd0*/  HMMA.16816.F32.BF16 R24, R184, R98, R88 ;  /* 0x00000062b818723c */ /* 0x000ff00000041858 */
[----:B------:R-:W-:Y:S01]  /*2de0*/  HMMA.16816.F32.BF16 R32, R192, R30, R32 ;  /* 0x0000001ec020723c */ /* 0x000fe20000041820 */
[----:B------:R-:W3:Y:S07]  /*2df0*/  LDSM.16.M88.4 R28, [R229+0x7000] ;  /* 0x00700000e51c783b */ /* 0x000eee0000000200 */
[----:B------:R-:W-:Y:S01]  /*2e00*/  HMMA.16816.F32.BF16 R16, R200, R76, R16 ;  /* 0x0000004cc810723c */ /* 0x000fe20000041810 */
[----:B------:R-:W-:-:S07]  /*2e10*/  FMUL.FTZ R0, R36, c[0x0][0x320] ;  /* 0x0000c80024007a20 */ /* 0x000fce0000410000 */
[----:B------:R-:W-:Y:S01]  /*2e20*/  HMMA.16816.F32.BF16 R12, R204, R106, R4 ;  /* 0x0000006acc0c723c */ /* 0x000fe20000041804 */
[----:B------:R4:W2:Y:S07]  /*2e30*/  MUFU.TANH R90, R0 ;  /* 0x00000000005a7308 */ /* 0x0008ae0000002400 */
[----:B-1----:R-:W-:Y:S01]  /*2e40*/  HMMA.16816.F32.BF16 R8, R196, R40, R8 ;  /* 0x00000028c408723c */ /* 0x002fe20000041808 */
[----:B----4-:R-:W-:-:S07]  /*2e50*/  FMUL.FTZ R0, R37, c[0x0][0x320] ;  /* 0x0000c80025007a20 */ /* 0x010fce0000410000 */
[----:B------:R-:W-:Y:S01]  /*2e60*/  HMMA.16816.F32.BF16 R4, R200, R78, R20 ;  /* 0x0000004ec804723c */ /* 0x000fe20000041814 */
[----:B------:R1:W4:Y:S07]  /*2e70*/  MUFU.TANH R88, R0 ;  /* 0x0000000000587308 */ /* 0x00032e0000002400 */
[----:B------:R-:W-:Y:S01]  /*2e80*/  HMMA.16816.F32.BF16 R92, R188, R94, R24 ;  /* 0x0000005ebc5c723c */ /* 0x000fe20000041818 */
[----:B-1----:R-:W-:-:S07]  /*2e90*/  FMUL.FTZ R0, R38, c[0x0][0x320] ;  /* 0x0000c80026007a20 */ /* 0x002fce0000410000 */
[----:B------:R-:W-:Y:S01]  /*2ea0*/  HMMA.16816.F32.BF16 R56, R192, R68, R44 ;  /* 0x00000044c038723c */ /* 0x000fe2000004182c */
[----:B------:R-:W-:Y:S01]  /*2eb0*/  LDSM.16.M88.4 R44, [R226+0x7000] ;  /* 0x00700000e22c783b */ /* 0x000fe20000000200 */
[----:B------:R1:W1:Y:S06]  /*2ec0*/  MUFU.TANH R96, R0 ;  /* 0x0000000000607308 */ /* 0x00026c0000002400 */
[----:B--2---:R-:W-:Y:S01]  /*2ed0*/  HMMA.16816.F32.BF16 R24, R204, R52, R16 ;  /* 0x00000034cc18723c */ /* 0x004fe20000041810 */
[----:B-1----:R-:W-:Y:S02]  /*2ee0*/  FMUL.FTZ R0, R39, c[0x0][0x320] ;  /* 0x0000c80027007a20 */ /* 0x002fe40000410000 */
[----:B------:R-:W1:Y:S02]  /*2ef0*/  LDSM.16.M88.4 R36, [R234] ;  /* 0x00000000ea24783b */ /* 0x000e640000000200 */
[----:B------:R2:W1:Y:S03]  /*2f00*/  MUFU.TANH R89, R0 ;  /* 0x0000000000597308 */ /* 0x0004660000002400 */
[----:B------:R-:W-:Y:S01]  /*2f10*/  HMMA.16816.F32.BF16 R20, R196, R42, R32 ;  /* 0x0000002ac414723c */ /* 0x000fe20000041820 */
[----:B------:R-:W5:Y:S01]  /*2f20*/  LDSM.16.M88.4 R40, [R229+0x7800] ;  /* 0x00780000e528783b */ /* 0x000f620000000200 */
[----:B--2---:R-:W-:-:S04]  /*2f30*/  FMUL.FTZ R0, R12, c[0x0][0x320] ;  /* 0x0000c8000c007a20 */ /* 0x004fc80000410000 */
[----:B------:R2:W1:Y:S02]  /*2f40*/  MUFU.TANH R82, R0 ;  /* 0x0000000000527308 */ /* 0x0004640000002400 */
[----:B---3--:R-:W-:Y:S01]  /*2f50*/  HMMA.16816.F32.BF16 R16, R200, R28, R8 ;  /* 0x0000001cc810723c */ /* 0x008fe20000041808 */
[----:B--2---:R-:W-:-:S05]  /*2f60*/  FMUL.FTZ R0, R13, c[0x0][0x320] ;  /* 0x0000c8000d007a20 */ /* 0x004fca0000410000 */
[----:B------:R2:W3:Y:S02]  /*2f70*/  MUFU.TANH R80, R0 ;  /* 0x0000000000507308 */ /* 0x0004e40000002400 */
[----:B------:R-:W-:Y:S01]  /*2f80*/  HMMA.16816.F32.BF16 R4, R204, R54, R4 ;  /* 0x00000036cc04723c */ /* 0x000fe20000041804 */
[----:B--2---:R-:W-:-:S05]  /*2f90*/  FMUL.FTZ R0, R14, c[0x0][0x320] ;  /* 0x0000c8000e007a20 */ /* 0x004fca0000410000 */
[----:B------:R2:W1:Y:S02]  /*2fa0*/  MUFU.TANH R83, R0 ;  /* 0x0000000000537308 */ /* 0x0004640000002400 */
[----:B--2---:R-:W-:-:S06]  /*2fb0*/  FMUL.FTZ R0, R15, c[0x0][0x320] ;  /* 0x0000c8000f007a20 */ /* 0x004fcc0000410000 */
[----:B------:R2:W1:Y:S01]  /*2fc0*/  MUFU.TANH R81, R0 ;  /* 0x0000000000517308 */ /* 0x0004620000002400 */
[----:B------:R-:W-:Y:S01]  /*2fd0*/  HMMA.16816.F32.BF16 R8, R200, R30, R20 ;  /* 0x0000001ec808723c */ /* 0x000fe20000041814 */
[----:B------:R-:W3:Y:S01]  /*2fe0*/  LDSM.16.M88.4 R28, [R233] ;  /* 0x00000000e91c783b */ /* 0x000ee20000000200 */
[----:B--2---:R-:W-:-:S05]  /*2ff0*/  FMUL.FTZ R0, R24, c[0x0][0x320] ;  /* 0x0000c80018007a20 */ /* 0x004fca0000410000 */
[----:B------:R2:W1:Y:S01]  /*3000*/  MUFU.TANH R77, R0 ;  /* 0x00000000004d7308 */ /* 0x0004620000002400 */
[----:B------:R-:W-:Y:S01]  /*3010*/  HMMA.16816.F32.BF16 R60, R192, R70, R60 ;  /* 0x00000046c03c723c */ /* 0x000fe2000004183c */
[----:B--2---:R-:W-:-:S06]  /*3020*/  FMUL.FTZ R0, R25, c[0x0][0x320] ;  /* 0x0000c80019007a20 */ /* 0x004fcc0000410000 */
[----:B------:R2:W2:Y:S01]  /*3030*/  MUFU.TANH R76, R0 ;  /* 0x00000000004c7308 */ /* 0x0004a20000002400 */
[----:B-1----:R-:W-:Y:S01]  /*3040*/  HMMA.16816.F32.BF16 R12, R196, R36, R56 ;  /* 0x00000024c40c723c */ /* 0x002fe20000041838 */
[----:B------:R-:W1:Y:S01]  /*3050*/  LDSM.16.M88.4 R56, [R225+0x8800] ;  /* 0x00880000e138783b */ /* 0x000e620000000200 */
[----:B--2---:R-:W-:-:S05]  /*3060*/  FMUL.FTZ R0, R26, c[0x0][0x320] ;  /* 0x0000c8001a007a20 */ /* 0x004fca0000410000 */
[----:B------:R2:W1:Y:S01]  /*3070*/  MUFU.TANH R79, R0 ;  /* 0x00000000004f7308 */ /* 0x0004620000002400 */
[----:B------:R-:W-:Y:S01]  /*3080*/  HMMA.16816.F32.BF16 R64, R192, R48, R64 ;  /* 0x00000030c040723c */ /* 0x000fe20000041840 */
[----:B--2---:R-:W-:-:S07]  /*3090*/  FMUL.FTZ R0, R27, c[0x0][0x320] ;  /* 0x0000c8001b007a20 */ /* 0x004fce0000410000 */
[----:B------:R-:W-:Y:S01]  /*30a0*/  HMMA.16816.F32.BF16 R24, R204, R44, R16 ;  /* 0x0000002ccc18723c */ /* 0x000fe20000041810 */
[----:B------:R2:W1:Y:S02]  /*30b0*/  MUFU.TANH R78, R0 ;  /* 0x00000000004e7308 */ /* 0x0004640000002400 */
[----:B--2---:R-:W-:-:S06]  /*30c0*/  FMUL.FTZ R0, R4, c[0x0][0x320] ;  /* 0x0000c80004007a20 */ /* 0x004fcc0000410000 */
[----:B------:R2:W1:Y:S02]  /*30d0*/  MUFU.TANH R69, R0 ;  /* 0x0000000000457308 */ /* 0x0004640000002400 */
[----:B--2---:R-:W-:-:S06]  /*30e0*/  FMUL.FTZ R0, R5, c[0x0][0x320] ;  /* 0x0000c80005007a20 */ /* 0x004fcc0000410000 */
[----:B------:R2:W1:Y:S01]  /*30f0*/  MUFU.TANH R68, R0 ;  /* 0x0000000000447308 */ /* 0x0004620000002400 */
[----:B------:R-:W-:Y:S01]  /*3100*/  HMMA.16816.F32.BF16 R20, R196, R38, R60 ;  /* 0x00000026c414723c */ /* 0x000fe2000004183c */
[----:B------:R-:W-:Y:S01]  /*3110*/  LDSM.16.M88.4 R36, [R226+0x7800] ;  /* 0x00780000e224783b */ /* 0x000fe20000000200 */
[----:B--2---:R-:W-:-:S05]  /*3120*/  FMUL.FTZ R0, R6, c[0x0][0x320] ;  /* 0x0000c80006007a20 */ /* 0x004fca0000410000 */
[----:B------:R2:W1:Y:S02]  /*3130*/  MUFU.TANH R71, R0 ;  /* 0x0000000000477308 */ /* 0x0004640000002400 */
[----:B--2---:R-:W-:Y:S02]  /*3140*/  FMUL.FTZ R0, R7, c[0x0][0x320] ;  /* 0x0000c80007007a20 */ /* 0x004fe40000410000 */
[----:B------:R-:W-:Y:S01]  /*3150*/  HMMA.16816.F32.BF16 R4, R204, R46, R8 ;  /* 0x0000002ecc04723c */ /* 0x000fe20000041808 */
[----:B------:R-:W2:Y:S03]  /*3160*/  LDSM.16.M88.4 R44, [R229+0x8000] ;  /* 0x00800000e52c783b */ /* 0x000ea60000000200 */
[----:B------:R1:W1:Y:S02]  /*3170*/  MUFU.TANH R70, R0 ;  /* 0x0000000000467308 */ /* 0x0002640000002400 */
[----:B-1----:R-:W-:-:S06]  /*3180*/  FMUL.FTZ R0, R24, c[0x0][0x320] ;  /* 0x0000c80018007a20 */ /* 0x002fcc0000410000 */
[----:B------:R1:W1:Y:S01]  /*3190*/  MUFU.TANH R63, R0 ;  /* 0x00000000003f7308 */ /* 0x0002620000002400 */
[----:B-----5:R-:W-:Y:S01]  /*31a0*/  HMMA.16816.F32.BF16 R16, R200, R40, R12 ;  /* 0x00000028c810723c */ /* 0x020fe2000004180c */
[----:B-1----:R-:W-:-:S06]  /*31b0*/  FMUL.FTZ R0, R25, c[0x0][0x320] ;  /* 0x0000c80019007a20 */ /* 0x002fcc0000410000 */
[----:B------:R1:W1:Y:S01]  /*31c0*/  MUFU.TANH R61, R0 ;  /* 0x00000000003d7308 */ /* 0x0002620000002400 */
[----:B---3--:R-:W-:Y:S01]  /*31d0*/  HMMA.16816.F32.BF16 R12, R196, R28, R64 ;  /* 0x0000001cc40c723c */ /* 0x008fe20000041840 */
[----:B-1----:R-:W-:-:S06]  /*31e0*/  FMUL.FTZ R0, R26, c[0x0][0x320] ;  /* 0x0000c8001a007a20 */ /* 0x002fcc0000410000 */
[----:B------:R1:W3:Y:S01]  /*31f0*/  MUFU.TANH R65, R0 ;  /* 0x0000000000417308 */ /* 0x0002e20000002400 */
[----:B------:R-:W-:Y:S01]  /*3200*/  HMMA.16816.F32.BF16 R32, R192, R50, R84 ;  /* 0x00000032c020723c */ /* 0x000fe20000041854 */
[----:B------:R-:W5:Y:S01]  /*3210*/  LDSM.16.M88.4 R48, [R232] ;  /* 0x00000000e830783b */ /* 0x000f620000000200 */
[----:B-1----:R-:W-:-:S05]  /*3220*/  FMUL.FTZ R0, R27, c[0x0][0x320] ;  /* 0x0000c8001b007a20 */ /* 0x002fca0000410000 */
[----:B------:R1:W1:Y:S01]  /*3230*/  MUFU.TANH R64, R0 ;  /* 0x0000000000407308 */ /* 0x0002620000002400 */
[----:B------:R-:W-:Y:S01]  /*3240*/  HMMA.16816.F32.BF16 R52, R192, R56, R72 ;  /* 0x00000038c034723c */ /* 0x000fe20000041848 */
[----:B-1----:R-:W-:-:S06]  /*3250*/  FMUL.FTZ R0, R4, c[0x0][0x320] ;  /* 0x0000c80004007a20 */ /* 0x002fcc0000410000 */
[----:B------:R1:W1:Y:S02]  /*3260*/  MUFU.TANH R57, R0 ;  /* 0x0000000000397308 */ /* 0x0002640000002400 */
[----:B-1----:R-:W-:-:S06]  /*3270*/  FMUL.FTZ R0, R5, c[0x0][0x320] ;  /* 0x0000c80005007a20 */ /* 0x002fcc0000410000 */
[----:B------:R1:W1:Y:S01]  /*3280*/  MUFU.TANH R56, R0 ;  /* 0x0000000000387308 */ /* 0x0002620000002400 */
[----:B------:R-:W-:Y:S01]  /*3290*/  HMMA.16816.F32.BF16 R24, R196, R30, R32 ;  /* 0x0000001ec418723c */ /* 0x000fe20000041820 */
[----:B------:R-:W2:Y:S04]  /*32a0*/  LDSM.16.M88.4 R32, [R229+0x8800] ;  /* 0x00880000e520783b */ /* 0x000ea80000000200 */
[----:B------:R-:W2:Y:S01]  /*32b0*/  LDSM.16.M88.4 R28, [R226+0x8800] ;  /* 0x00880000e21c783b */ /* 0x000ea20000000200 */
[----:B-1----:R-:W-:-:S04]  /*32c0*/  FMUL.FTZ R0, R6, c[0x0][0x320] ;  /* 0x0000c80006007a20 */ /* 0x002fc80000410000 */
[----:B------:R1:W1:Y:S02]  /*32d0*/  MUFU.TANH R62, R0 ;  /* 0x00000000003e7308 */ /* 0x0002640000002400 */
[----:B-1----:R-:W-:Y:S02]  /*32e0*/  FMUL.FTZ R0, R7, c[0x0][0x320] ;  /* 0x0000c80007007a20 */ /* 0x002fe40000410000 */
[----:B------:R-:W-:Y:S08]  /*32f0*/  HMMA.16816.F32.BF16 R4, R192, R58, R92 ;  /* 0x0000003ac004723c */ /* 0x000ff0000004185c */
[C---:B------:R-:W-:Y:S01]  /*3300*/  HMMA.16816.F32.BF16 R8, R200.reuse, R42, R20 ;  /* 0x0000002ac808723c */ /* 0x040fe20000041814 */
[----:B------:R-:W1:Y:S07]  /*3310*/  LDSM.16.M88.4 R40, [R226+0x8000] ;  /* 0x00800000e228783b */ /* 0x000e6e0000000200 */
[----:B--2---:R-:W-:Y:S01]  /*3320*/  HMMA.16816.F32.BF16 R24, R200, R46, R24 ;  /* 0x0000002ec818723c */ /* 0x004fe20000041818 */
[----:B------:R2:W1:Y:S01]  /*3330*/  MUFU.TANH R60, R0 ;  /* 0x00000000003c7308 */ /* 0x0004620000002400 */
[----:B------:R-:W-:Y:S01]  /*3340*/  IMAD.MOV.U32 R109, RZ, RZ, R135 ;  /* 0x000000ffff6d7224 */ /* 0x000fe200078e0087 */
[----:B------:R-:W-:-:S05]  /*3350*/  DEPBAR.LE SB0, 0x0 ;  /* 0x000080000000791a */ /* 0x000fca0000000000 */
[----:B------:R-:W-:Y:S08]  /*3360*/  HMMA.16816.F32.BF16 R20, R204, R36, R16 ;  /* 0x00000024cc14723c */ /* 0x000ff00000041810 */
[----:B------:R-:W-:Y:S08]  /*3370*/  HMMA.16816.F32.BF16 R16, R200, R44, R12 ;  /* 0x0000002cc810723c */ /* 0x000ff0000004180c */
[C---:B-----5:R-:W-:Y:S08]  /*3380*/  HMMA.16816.F32.BF16 R12, R196.reuse, R48, R52 ;  /* 0x00000030c40c723c */ /* 0x060ff00000041834 */
[----:B------:R-:W-:Y:S08]  /*3390*/  HMMA.16816.F32.BF16 R4, R196, R50, R4 ;  /* 0x00000032c404723c */ /* 0x000ff00000041804 */
[----:B------:R-:W-:Y:S08]  /*33a0*/  HMMA.16816.F32.BF16 R8, R204, R38, R8 ;  /* 0x00000026cc08723c */ /* 0x000ff00000041808 */
[C---:B------:R-:W-:Y:S08]  /*33b0*/  HMMA.16816.F32.BF16 R12, R200.reuse, R32, R12 ;  /* 0x00000020c80c723c */ /* 0x040ff0000004180c */
[----:B------:R-:W-:Y:S01]  /*33c0*/  HMMA.16816.F32.BF16 R4, R200, R34, R4 ;  /* 0x00000022c804723c */ /* 0x000fe20000041804 */
[----:B------:R-:W-:-:S02]  /*33d0*/  FMUL.FTZ R21, R21, c[0x0][0x320] ;  /* 0x0000c80015157a20 */ /* 0x000fc40000410000 */
[----:B------:R-:W-:Y:S02]  /*33e0*/  FMUL.FTZ R22, R22, c[0x0][0x320] ;  /* 0x0000c80016167a20 */ /* 0x000fe40000410000 */
[----:B------:R-:W-:Y:S01]  /*33f0*/  FMUL.FTZ R23, R23, c[0x0][0x320] ;  /* 0x0000c80017177a20 */ /* 0x000fe20000410000 */
[----:B------:R-:W1:Y:S01]  /*3400*/  MUFU.TANH R44, R21 ;  /* 0x00000015002c7308 */ /* 0x000e620000002400 */
[----:B--2---:R-:W-:Y:S02]  /*3410*/  FMUL.FTZ R0, R20, c[0x0][0x320] ;  /* 0x0000c80014007a20 */ /* 0x004fe40000410000 */
[----:B------:R-:W-:Y:S02]  /*3420*/  FMUL.FTZ R8, R8, c[0x0][0x320] ;  /* 0x0000c80008087a20 */ /* 0x000fe40000410000 */
[----:B------:R-:W-:Y:S02]  /*3430*/  FMUL.FTZ R9, R9, c[0x0][0x320] ;  /* 0x0000c80009097a20 */ /* 0x000fe40000410000 */
[----:B------:R-:W-:Y:S01]  /*3440*/  FMUL.FTZ R10, R10, c[0x0][0x320] ;  /* 0x0000c8000a0a7a20 */ /* 0x000fe20000410000 */
[----:B------:R-:W2:Y:S01]  /*3450*/  MUFU.TANH R48, R22 ;  /* 0x0000001600307308 */ /* 0x000ea20000002400 */
[----:B------:R-:W-:-:S07]  /*3460*/  FMUL.FTZ R11, R11, c[0x0][0x320] ;  /* 0x0000c8000b0b7a20 */ /* 0x000fce0000410000 */
[----:B------:R1:W1:Y:S02]  /*3470*/  MUFU.TANH R46, R23 ;  /* 0x00000017002e7308 */ /* 0x0002640000002400 */
[C---:B------:R-:W-:Y:S06]  /*3480*/  HMMA.16816.F32.BF16 R4, R204.reuse, R30, R4 ;  /* 0x0000001ecc04723c */ /* 0x040fec0000041804 */
[----:B------:R-:W2:Y:S02]  /*3490*/  MUFU.TANH R37, R8 ;  /* 0x0000000800257308 */ /* 0x000ea40000002400 */
[C---:B-1----:R-:W-:Y:S06]  /*34a0*/  HMMA.16816.F32.BF16 R20, R204.reuse, R40, R16 ;  /* 0x00000028cc14723c */ /* 0x042fec0000041810 */
[----:B------:R-:W1:Y:S02]  /*34b0*/  MUFU.TANH R36, R9 ;  /* 0x0000000900247308 */ /* 0x000e640000002400 */
[C---:B------:R-:W-:Y:S06]  /*34c0*/  HMMA.16816.F32.BF16 R16, R204.reuse, R42, R24 ;  /* 0x0000002acc10723c */ /* 0x040fec0000041818 */
[----:B------:R-:W1:Y:S08]  /*34d0*/  MUFU.TANH R40, R10 ;  /* 0x0000000a00287308 */ /* 0x000e700000002400 */
[----:B------:R5:W1:Y:S02]  /*34e0*/  MUFU.TANH R39, R11 ;  /* 0x0000000b00277308 */ /* 0x000a640000002400 */
[----:B-----5:R-:W-:Y:S01]  /*34f0*/  HMMA.16816.F32.BF16 R8, R204, R28, R12 ;  /* 0x0000001ccc08723c */ /* 0x020fe2000004180c */
[----:B------:R-:W-:-:S02]  /*3500*/  FMUL.FTZ R21, R21, c[0x0][0x320] ;  /* 0x0000c80015157a20 */ /* 0x000fc40000410000 */
[----:B------:R-:W-:Y:S02]  /*3510*/  FMUL.FTZ R22, R22, c[0x0][0x320] ;  /* 0x0000c80016167a20 */ /* 0x000fe40000410000 */
[----:B------:R-:W-:-:S03]  /*3520*/  FMUL.FTZ R23, R23, c[0x0][0x320] ;  /* 0x0000c80017177a20 */ /* 0x000fc60000410000 */
[----:B------:R-:W-:Y:S02]  /*3530*/  FMUL.FTZ R16, R16, c[0x0][0x320] ;  /* 0x0000c80010107a20 */ /* 0x000fe40000410000 */
[----:B------:R-:W-:Y:S02]  /*3540*/  FMUL.FTZ R17, R17, c[0x0][0x320] ;  /* 0x0000c80011117a20 */ /* 0x000fe40000410000 */
[----:B------:R-:W-:Y:S01]  /*3550*/  FMUL.FTZ R18, R18, c[0x0][0x320] ;  /* 0x0000c80012127a20 */ /* 0x000fe20000410000 */
[----:B------:R-:W-:Y:S01]  /*3560*/  ISETP.GE.AND P0, PT, R109, 0x2, PT ;  /* 0x000000026d00780c */ /* 0x000fe20003f06270 */
[----:B------:R-:W-:Y:S02]  /*3570*/  FMUL.FTZ R20, R20, c[0x0][0x320] ;  /* 0x0000c80014147a20 */ /* 0x000fe40000410000 */
[----:B------:R-:W-:Y:S02]  /*3580*/  FMUL.FTZ R19, R19, c[0x0][0x320] ;  /* 0x0000c80013137a20 */ /* 0x000fe40000410000 */
[----:B------:R-:W-:-:S02]  /*3590*/  FMUL.FTZ R4, R4, c[0x0][0x320] ;  /* 0x0000c80004047a20 */ /* 0x000fc40000410000 */
[----:B------:R-:W-:Y:S02]  /*35a0*/  FMUL.FTZ R5, R5, c[0x0][0x320] ;  /* 0x0000c80005057a20 */ /* 0x000fe40000410000 */
[----:B------:R-:W-:Y:S02]  /*35b0*/  FMUL.FTZ R6, R6, c[0x0][0x320] ;  /* 0x0000c80006067a20 */ /* 0x000fe40000410000 */
[----:B------:R-:W-:Y:S02]  /*35c0*/  FMUL.FTZ R7, R7, c[0x0][0x320] ;  /* 0x0000c80007077a20 */ /* 0x000fe40000410000 */
[----:B------:R-:W-:Y:S02]  /*35d0*/  FMUL.FTZ R8, R8, c[0x0][0x320] ;  /* 0x0000c80008087a20 */ /* 0x000fe40000410000 */
[----:B------:R-:W-:Y:S02]  /*35e0*/  FMUL.FTZ R9, R9, c[0x0][0x320] ;  /* 0x0000c80009097a20 */ /* 0x000fe40000410000 */
[----:B------:R-:W-:-:S02]  /*35f0*/  FMUL.FTZ R10, R10, c[0x0][0x320] ;  /* 0x0000c8000a0a7a20 */ /* 0x000fc40000410000 */
[----:B------:R-:W-:Y:S01]  /*3600*/  FMUL.FTZ R11, R11, c[0x0][0x320] ;  /* 0x0000c8000b0b7a20 */ /* 0x000fe20000410000 */
[----:B------:R1:W1:Y:S08]  /*3610*/  MUFU.TANH R24, R21 ;  /* 0x0000001500187308 */ /* 0x0002700000002400 */
        /* <DEDUP_REMOVED lines=16> */
[----:B------:R-:W-:Y:S01]  /*3720*/  BSSY B0, `(.L_x_443) ;  /* 0x0000024000007945 */ /* 0x000fe20003800000 */
[----:B------:R-:W-:Y:S06]  /*3730*/  BAR.SYNC.DEFER_BLOCKING 0x0 ;  /* 0x0000000000007b1d */ /* 0x000fec0000010000 */
[----:B------:R-:W-:Y:S05]  /*3740*/  @!P0 BRA `(.L_x_444) ;  /* 0x0000021000008947 */ /* 0x000fea0003800000 */
[----:B-1234-:R-:W-:Y:S01]  /*3750*/  IADD3 R0, R109, -0x2, RZ ;  /* 0xfffffffe6d007810 */ /* 0x01efe20007ffe0ff */
[C---:B------:R-:W-:Y:S01]  /*3760*/  IMAD.SHL.U32 R6, R129.reuse, 0x40, RZ ;  /* 0x0000004081067824 */ /* 0x040fe200078e00ff */
[----:B------:R-:W-:-:S02]  /*3770*/  SHF.L.U64.HI R7, R129, 0x6, R132 ;  /* 0x0000000681077819 */ /* 0x000fc40000010284 */
[----:B------:R-:W-:Y:S01]  /*3780*/  SHF.R.S32.HI R2, RZ, 0x1f, R0 ;  /* 0x0000001fff027819 */ /* 0x000fe20000011400 */
[----:B------:R-:W-:-:S04]  /*3790*/  IMAD.WIDE.U32 R4, R0, c[0x0][0x1e0], RZ ;  /* 0x0000780000047a25 */ /* 0x000fc800078e00ff */
[----:B------:R-:W-:-:S04]  /*37a0*/  IMAD R2, R2, c[0x0][0x1e0], RZ ;  /* 0x0000780002027a24 */ /* 0x000fc800078e02ff */
[----:B------:R-:W-:-:S04]  /*37b0*/  IMAD R0, R0, c[0x0][0x1e4], R2 ;  /* 0x0000790000007a24 */ /* 0x000fc800078e0202 */
[----:B------:R-:W-:Y:S02]  /*37c0*/  IMAD.IADD R0, R5, 0x1, R0 ;  /* 0x0000000105007824 */ /* 0x000fe400078e0200 */
[----:B------:R-:W-:-:S04]  /*37d0*/  IMAD.WIDE.U32 R4, R4, 0x60, R130 ;  /* 0x0000006004047825 */ /* 0x000fc800078e0082 */
[----:B------:R-:W-:Y:S01]  /*37e0*/  IMAD R0, R0, 0x60, RZ ;  /* 0x0000006000007824 */ /* 0x000fe200078e02ff */
        /* <DEDUP_REMOVED lines=23> */
.L_x_444:
[----:B--234-:R-:W-:Y:S05]  /*3960*/  BSYNC B0 ;  /* 0x0000000000007941 */ /* 0x01cfea0003800000 */
.L_x_443:
[----:B-1----:R-:W2:Y:S04]  /*3970*/  LDL R0, [R1+0x88] ;  /* 0x0000880001007983 */ /* 0x002ea80000100800 */
[----:B------:R-:W3:Y:S04]  /*3980*/  LDL R5, [R1+0x54] ;  /* 0x0000540001057983 */ /* 0x000ee80000100800 */
[----:B------:R-:W-:Y:S04]  /*3990*/  LDSM.16.MT88.4 R52, [R224+0x3000] ;  /* 0x00300000e034783b */ /* 0x000fe80000004200 */
[----:B------:R-:W-:Y:S04]  /*39a0*/  LDSM.16.MT88.4 R72, [R230+0x800] ;  /* 0x00080000e648783b */ /* 0x000fe80000004200 */
[----:B------:R-:W-:Y:S04]  /*39b0*/  LDSM.16.MT88.4 R84, [R228+0x3000] ;  /* 0x00300000e454783b */ /* 0x000fe80000004200 */
[----:B------:R-:W0:Y:S01]  /*39c0*/  LDGDEPBAR ;  /* 0x00000000000079af */ /* 0x000e220000000000 */
[----:B--2---:R-:W-:-:S04]  /*39d0*/  IMAD.IADD R0, R0, 0x1, R133 ;  /* 0x0000000100007824 */ /* 0x004fc800078e0285 */
[----:B------:R-:W-:-:S05]  /*39e0*/  @P1 IMAD.HI.U32 R2, R0, c[0x0][0x2c8], RZ ;  /* 0x0000b20000021a27 */ /* 0x000fca00078e00ff */
[----:B------:R-:W-:-:S05]  /*39f0*/  @P1 SHF.R.U32.HI R0, RZ, c[0x0][0x2cc], R2 ;  /* 0x0000b300ff001a19 */ /* 0x000fca0000011602 */
[----:B------:R-:W1:Y:S04]  /*3a00*/  SHFL.IDX PT, R2, R0, RZ, 0x1c1f ;  /* 0x001c1fff00027589 */ /* 0x000e6800000e0000 */
[----:B------:R2:W4:Y:S02]  /*3a10*/  SHFL.IDX PT, R4, R0, 0x1, 0x1c1f ;  /* 0x003c1f0000047f89 */ /* 0x00052400000e0000 */
[----:B--2---:R-:W-:-:S04]  /*3a20*/  IADD3 R0, R128, c[0x0][0x1d0], RZ ;  /* 0x0000740080007a10 */ /* 0x004fc80007ffe0ff */
[----:B---3--:R-:W-:Y:S01]  /*3a30*/  IADD3 R3, -R5, 0x1, R0 ;  /* 0x0000000105037810 */ /* 0x008fe20007ffe100 */
[----:B------:R-:W-:-:S03]  /*3a40*/  IMAD.IADD R0, R0, 0x1, -R5 ;  /* 0x0000000100007824 */ /* 0x000fc600078e0a05 */
[----:B------:R-:W-:-:S05]  /*3a50*/  IADD3 R3, R3, -c[0x0][0x168], RZ ;  /* 0x80005a0003037a10 */ /* 0x000fca0007ffe0ff */
[C---:B-1----:R-:W-:Y:S02]  /*3a60*/  IMAD.IADD R2, R3.reuse, 0x1, R2 ;  /* 0x0000000103027824 */ /* 0x042fe400078e0202 */
[----:B----4-:R-:W-:-:S03]  /*3a70*/  IMAD.IADD R3, R3, 0x1, R4 ;  /* 0x0000000103037824 */ /* 0x010fc600078e0204 */
[C---:B------:R-:W-:Y:S02]  /*3a80*/  IMNMX R2, R0.reuse, R2, PT ;  /* 0x0000000200027217 */ /* 0x040fe40003800200 */
[----:B------:R-:W-:Y:S02]  /*3a90*/  IMNMX R0, R0, R3, PT ;  /* 0x0000000300007217 */ /* 0x000fe40003800200 */
[C---:B------:R-:W-:Y:S02]  /*3aa0*/  ISETP.GT.AND P6, PT, R2.reuse, RZ, PT ;  /* 0x000000ff0200720c */ /* 0x040fe40003fc4270 */
[C---:B------:R-:W-:Y:S02]  /*3ab0*/  ISETP.GT.AND P5, PT, R2.reuse, 0x1, PT ;  /* 0x000000010200780c */ /* 0x040fe40003fa4270 */
[----:B------:R-:W-:Y:S02]  /*3ac0*/  ISETP.GT.AND P0, PT, R2, 0x8, PT ;  /* 0x000000080200780c */ /* 0x000fe40003f04270 */
[----:B------:R-:W-:-:S02]  /*3ad0*/  FSEL R4, R90, -INF , P6 ;  /* 0xff8000005a047808 */ /* 0x000fc40003000000 */
[----:B------:R-:W-:Y:S02]  /*3ae0*/  FSEL R5, R88, -INF , P5 ;  /* 0xff80000058057808 */ /* 0x000fe40002800000 */
[C---:B------:R-:W-:Y:S02]  /*3af0*/  ISETP.GT.AND P6, PT, R2.reuse, 0x9, PT ;  /* 0x000000090200780c */ /* 0x040fe40003fc4270 */
[----:B------:R-:W-:Y:S02]  /*3b00*/  ISETP.GT.AND P5, PT, R2, 0x10, PT ;  /* 0x000000100200780c */ /* 0x000fe40003fa4270 */
[----:B------:R-:W-:Y:S02]  /*3b10*/  FSEL R6, R82, -INF , P0 ;  /* 0xff80000052067808 */ /* 0x000fe40000000000 */
        /* <DEDUP_REMOVED lines=11> */
[----:B------:R-:W-:Y:S02]  /*3bd0*/  FMNMX.FTZ R101, R4, R5, !PT ;  /* 0x0000000504657209 */ /* 0x000fe40007810000 */
[----:B------:R-:W-:Y:S02]  /*3be0*/  FSEL R90, R63, -INF , P0 ;  /* 0xff8000003f5a7808 */ /* 0x000fe40000000000 */
[----:B------:R-:W-:-:S02]  /*3bf0*/  ISETP.GT.AND P0, PT, R2, 0x29, PT ;  /* 0x000000290200780c */ /* 0x000fc40003f04270 */
[----:B------:R-:W-:Y:S02]  /*3c00*/  FSEL R91, R61, -INF , P6 ;  /* 0xff8000003d5b7808 */ /* 0x000fe40003000000 */
[----:B------:R-:W-:Y:S02]  /*3c10*/  FSEL R102, R57, -INF , P5 ;  /* 0xff80000039667808 */ /* 0x000fe40002800000 */
[C---:B------:R-:W-:Y:S02]  /*3c20*/  ISETP.GT.AND P6, PT, R2.reuse, 0x30, PT ;  /* 0x000000300200780c */ /* 0x040fe40003fc4270 */
[----:B------:R-:W-:Y:S02]  /*3c30*/  ISETP.GT.AND P5, PT, R2, 0x31, PT ;  /* 0x000000310200780c */ /* 0x000fe40003fa4270 */
[----:B------:R-:W-:Y:S02]  /*3c40*/  FMNMX.FTZ R101, R6, R101, !PT ;  /* 0x0000006506657209 */ /* 0x000fe40007810000 */
[----:B------:R-:W-:-:S02]  /*3c50*/  FSEL R103, R56, -INF , P0 ;  /* 0xff80000038677808 */ /* 0x000fc40000000000 */
[----:B------:R-:W-:Y:S02]  /*3c60*/  ISETP.GT.AND P0, PT, R2, 0x38, PT ;  /* 0x000000380200780c */ /* 0x000fe40003f04270 */
[----:B------:R-:W-:Y:S02]  /*3c70*/  FSEL R222, R45, -INF , P6 ;  /* 0xff8000002dde7808 */ /* 0x000fe40003000000 */
[----:B------:R-:W-:Y:S02]  /*3c80*/  FSEL R223, R44, -INF , P5 ;  /* 0xff8000002cdf7808 */ /* 0x000fe40002800000 */
[----:B------:R-:W-:Y:S02]  /*3c90*/  FMNMX.FTZ R101, R8, R101, !PT ;  /* 0x0000006508657209 */ /* 0x000fe40007810000 */
[C---:B------:R-:W-:Y:S02]  /*3ca0*/  ISETP.GT.AND P6, PT, R2.reuse, 0x39, PT ;  /* 0x000000390200780c */ /* 0x040fe40003fc4270 */
[----:B------:R-:W-:-:S02]  /*3cb0*/  ISETP.GT.AND P5, PT, R2, 0x40, PT ;  /* 0x000000400200780c */ /* 0x000fc40003fa4270 */
[----:B------:R-:W-:Y:S02]  /*3cc0*/  FSEL R114, R37, -INF , P0 ;  /* 0xff80000025727808 */ /* 0x000fe40000000000 */
[----:B------:R-:W-:Y:S02]  /*3cd0*/  FMNMX.FTZ R101, R12, R101, !PT ;  /* 0x000000650c657209 */ /* 0x000fe40007810000 */
[----:B------:R-:W-:Y:S02]  /*3ce0*/  ISETP.GT.AND P0, PT, R2, 0x41, PT ;  /* 0x000000410200780c */ /* 0x000fe40003f04270 */
[----:B------:R-:W-:Y:S02]  /*3cf0*/  FSEL R115, R36, -INF , P6 ;  /* 0xff80000024737808 */ /* 0x000fe40003000000 */
[----:B------:R-:W-:Y:S02]  /*3d00*/  FSEL R112, R25, -INF , P5 ;  /* 0xff80000019707808 */ /* 0x000fe40002800000 */
[----:B------:R-:W-:-:S02]  /*3d10*/  ISETP.GT.AND P6, PT, R2, 0x48, PT ;  /* 0x000000480200780c */ /* 0x000fc40003fc4270 */
[----:B------:R-:W-:Y:S02]  /*3d20*/  ISETP.GT.AND P5, PT, R2, 0x49, PT ;  /* 0x000000490200780c */ /* 0x000fe40003fa4270 */
[----:B------:R-:W-:Y:S02]  /*3d30*/  FMNMX.FTZ R101, R13, R101, !PT ;  /* 0x000000650d657209 */ /* 0x000fe40007810000 */
[----:B------:R-:W-:Y:S02]  /*3d40*/  FSEL R107, R24, -INF , P0 ;  /* 0xff800000186b7808 */ /* 0x000fe40000000000 */
[----:B------:R-:W-:Y:S02]  /*3d50*/  ISETP.GT.AND P0, PT, R2, 0x50, PT ;  /* 0x000000500200780c */ /* 0x000fe40003f04270 */
[----:B------:R-:W-:Y:S02]  /*3d60*/  FSEL R106, R22, -INF , P6 ;  /* 0xff800000166a7808 */ /* 0x000fe40003000000 */
[----:B------:R-:W-:-:S02]  /*3d70*/  FSEL R105, R21, -INF , P5 ;  /* 0xff80000015697808 */ /* 0x000fc40002800000 */
[C---:B------:R-:W-:Y:S02]  /*3d80*/  ISETP.GT.AND P6, PT, R2.reuse, 0x51, PT ;  /* 0x000000510200780c */ /* 0x040fe40003fc4270 */
[----:B------:R-:W-:Y:S02]  /*3d90*/  ISETP.GT.AND P5, PT, R2, 0x58, PT ;  /* 0x000000580200780c */ /* 0x000fe40003fa4270 */
[----:B------:R-:W-:Y:S02]  /*3da0*/  FMNMX.FTZ R101, R14, R101, !PT ;  /* 0x000000650e657209 */ /* 0x000fe40007810000 */
[----:B------:R-:W-:Y:S02]  /*3db0*/  FSEL R104, R18, -INF , P0 ;  /* 0xff80000012687808 */ /* 0x000fe40000000000 */
[----:B------:R-:W-:Y:S02]  /*3dc0*/  ISETP.GT.AND P0, PT, R2, 0x59, PT ;  /* 0x000000590200780c */ /* 0x000fe40003f04270 */
[----:B------:R-:W-:-:S02]  /*3dd0*/  FSEL R111, R17, -INF , P6 ;  /* 0xff800000116f7808 */ /* 0x000fc40003000000 */
[----:B------:R-:W-:Y:S02]  /*3de0*/  FSEL R110, R16, -INF , P5 ;  /* 0xff800000106e7808 */ /* 0x000fe40002800000 */
[C---:B------:R-:W-:Y:S02]  /*3df0*/  ISETP.GT.AND P6, PT, R0.reuse, RZ, PT ;  /* 0x000000ff0000720c */ /* 0x040fe40003fc4270 */
[----:B------:R-:W-:Y:S02]  /*3e00*/  ISETP.GT.AND P5, PT, R0, 0x1, PT ;  /* 0x000000010000780c */ /* 0x000fe40003fa4270 */
[----:B------:R-:W-:Y:S02]  /*3e10*/  FMNMX.FTZ R101, R20, R101, !PT ;  /* 0x0000006514657209 */ /* 0x000fe40007810000 */
[----:B------:R-:W-:Y:S02]  /*3e20*/  FSEL R108, R15, -INF , P0 ;  /* 0xff8000000f6c7808 */ /* 0x000fe40000000000 */
[----:B------:R-:W-:-:S02]  /*3e30*/  ISETP.GT.AND P0, PT, R0, 0x8, PT ;  /* 0x000000080000780c */ /* 0x000fc40003f04270 */
[----:B------:R-:W-:Y:S02]  /*3e40*/  FSEL R7, R96, -INF , P6 ;  /* 0xff80000060077808 */ /* 0x000fe40003000000 */
[----:B------:R-:W-:Y:S02]  /*3e50*/  FSEL R11, R89, -INF , P5 ;  /* 0xff800000590b7808 */ /* 0x000fe40002800000 */
[----:B------:R-:W-:Y:S02]  /*3e60*/  FMNMX.FTZ R101, R90, R101, !PT ;  /* 0x000000655a657209 */ /* 0x000fe40007810000 */
[----:B------:R-:W-:Y:S02]  /*3e70*/  ISETP.GT.AND P5, PT, R0, 0x9, PT ;  /* 0x000000090000780c */ /* 0x000fe40003fa4270 */
[----:B------:R-:W-:Y:S02]  /*3e80*/  FSEL R10, R83, -INF , P0 ;  /* 0xff800000530a7808 */ /* 0x000fe40000000000 */
[----:B------:R-:W-:-:S02]  /*3e90*/  FMNMX.FTZ R2, R7, R11, !PT ;  /* 0x0000000b07027209 */ /* 0x000fc40007810000 */
[----:B------:R-:W-:Y:S02]  /*3ea0*/  FMNMX.FTZ R101, R91, R101, !PT ;  /* 0x000000655b657209 */ /* 0x000fe40007810000 */
[----:B------:R-:W-:Y:S02]  /*3eb0*/  ISETP.GT.AND P0, PT, R0, 0x10, PT ;  /* 0x000000100000780c */ /* 0x000fe40003f04270 */
[----:B------:R-:W-:Y:S02]  /*3ec0*/  FSEL R9, R81, -INF , P5 ;  /* 0xff80000051097808 */ /* 0x000fe40002800000 */
[----:B------:R-:W-:Y:S02]  /*3ed0*/  FMNMX.FTZ R2, R10, R2, !PT ;  /* 0x000000020a027209 */ /* 0x000fe40007810000 */
[----:B------:R-:W-:Y:S02]  /*3ee0*/  FMNMX.FTZ R101, R102, R101, !PT ;  /* 0x0000006566657209 */ /* 0x000fe40007810000 */
[----:B------:R-:W-:-:S02]  /*3ef0*/  ISETP.GT.AND P5, PT, R0, 0x11, PT ;  /* 0x000000110000780c */ /* 0x000fc40003fa4270 */
[----:B------:R-:W-:Y:S02]  /*3f00*/  FSEL R16, R79, -INF , P0 ;  /* 0xff8000004f107808 */ /* 0x000fe40000000000 */
[----:B------:R-:W-:Y:S02]  /*3f10*/  FMNMX.FTZ R2, R9, R2, !PT ;  /* 0x0000000209027209 */ /* 0x000fe40007810000 */
[----:B------:R-:W-:Y:S02]  /*3f20*/  FMNMX.FTZ R101, R103, R101, !PT ;  /* 0x0000006567657209 */ /* 0x000fe40007810000 */
[----:B------:R-:W-:Y:S02]  /*3f30*/  ISETP.GT.AND P0, PT, R0, 0x18, PT ;  /* 0x000000180000780c */ /* 0x000fe40003f04270 */
[----:B------:R-:W-:Y:S02]  /*3f40*/  FSEL R19, R78, -INF , P5 ;  /* 0xff8000004e137808 */ /* 0x000fe40002800000 */
[----:B------:R-:W-:-:S02]  /*3f50*/  FMNMX.FTZ R2, R16, R2, !PT ;  /* 0x0000000210027209 */ /* 0x000fc40007810000 */
[----:B------:R-:W-:Y:S02]  /*3f60*/  FMNMX.FTZ R101, R222, R101, !PT ;  /* 0x00000065de657209 */ /* 0x000fe40007810000 */
[C---:B------:R-:W-:Y:S02]  /*3f70*/  ISETP.GT.AND P5, PT, R0.reuse, 0x19, PT ;  /* 0x000000190000780c */ /* 0x040fe40003fa4270 */
        /* <DEDUP_REMOVED lines=11> */
[----:B------:R-:W-:Y:S02]  /*4030*/  ISETP.GT.AND P0, PT, R0, 0x28, PT ;  /* 0x000000280000780c */ /* 0x000fe40003f04270 */
[----:B------:R-:W-:Y:S02]  /*4040*/  FSEL R88, R64, -INF , P5 ;  /* 0xff80000040587808 */ /* 0x000fe40002800000 */
[----:B------:R-:W-:Y:S01]  /*4050*/  FMNMX.FTZ R2, R89, R2, !PT ;  /* 0x0000000259027209 */ /* 0x000fe20007810000 */
[----:B------:R-:W-:Y:S01]  /*4060*/  LDSM.16.MT88.4 R64, [R224+0x800] ;  /* 0x00080000e040783b */ /* 0x000fe20000004200 */
[----:B------:R-:W-:Y:S02]  /*4070*/  FMNMX.FTZ R101, R112, R101, !PT ;  /* 0x0000006570657209 */ /* 0x000fe40007810000 */
[----:B------:R-:W-:-:S02]  /*4080*/  ISETP.GT.AND P5, PT, R0, 0x29, PT ;  /* 0x000000290000780c */ /* 0x000fc40003fa4270 */
[----:B------:R-:W-:Y:S02]  /*4090*/  FSEL R83, R62, -INF , P0 ;  /* 0xff8000003e537808 */ /* 0x000fe40000000000 */
[----:B------:R-:W-:Y:S02]  /*40a0*/  FMNMX.FTZ R2, R88, R2, !PT ;  /* 0x0000000258027209 */ /* 0x000fe40007810000 */
[----:B------:R-:W-:Y:S02]  /*40b0*/  FMNMX.FTZ R101, R107, R101, !PT ;  /* 0x000000656b657209 */ /* 0x000fe40007810000 */
[----:B------:R-:W-:Y:S02]  /*40c0*/  ISETP.GT.AND P0, PT, R0, 0x30, PT ;  /* 0x000000300000780c */ /* 0x000fe40003f04270 */
[----:B------:R-:W-:Y:S02]  /*40d0*/  FSEL R82, R60, -INF , P5 ;  /* 0xff8000003c527808 */ /* 0x000fe40002800000 */
[----:B------:R-:W-:Y:S01]  /*40e0*/  FMNMX.FTZ R2, R83, R2, !PT ;  /* 0x0000000253027209 */ /* 0x000fe20007810000 */
[----:B------:R-:W-:Y:S01]  /*40f0*/  LDSM.16.MT88.4 R60, [R249] ;  /* 0x00000000f93c783b */ /* 0x000fe20000004200 */
[----:B------:R-:W-:-:S02]  /*4100*/  FMNMX.FTZ R101, R106, R101, !PT ;  /* 0x000000656a657209 */ /* 0x000fc40007810000 */
[----:B------:R-:W-:Y:S02]  /*4110*/  ISETP.GT.AND P5, PT, R0, 0x31, PT ;  /* 0x000000310000780c */ /* 0x000fe40003fa4270 */
[----:B------:R-:W-:Y:S02]  /*4120*/  FSEL R154, R48, -INF , P0 ;  /* 0xff800000309a7808 */ /* 0x000fe40000000000 */
[----:B------:R-:W-:Y:S02]  /*4130*/  FMNMX.FTZ R2, R82, R2, !PT ;  /* 0x0000000252027209 */ /* 0x000fe40007810000 */
[----:B------:R-:W-:Y:S02]  /*4140*/  FMNMX.FTZ R101, R105, R101, !PT ;  /* 0x0000006569657209 */ /* 0x000fe40007810000 */
[----:B------:R-:W-:Y:S02]  /*4150*/  ISETP.GT.AND P0, PT, R0, 0x38, PT ;  /* 0x000000380000780c */ /* 0x000fe40003f04270 */
[----:B------:R-:W-:-:S02]  /*4160*/  FSEL R155, R46, -INF , P5 ;  /* 0xff8000002e9b7808 */ /* 0x000fc40002800000 */
[----:B------:R-:W-:Y:S01]  /*4170*/  FMNMX.FTZ R2, R154, R2, !PT ;  /* 0x000000029a027209 */ /* 0x000fe20007810000 */
[----:B------:R-:W-:Y:S01]  /*4180*/  LDSM.16.MT88.4 R44, [R228+0x800] ;  /* 0x00080000e42c783b */ /* 0x000fe20000004200 */
[----:B------:R-:W-:Y:S02]  /*4190*/  FMNMX.FTZ R101, R104, R101, !PT ;  /* 0x0000006568657209 */ /* 0x000fe40007810000 */
[----:B------:R-:W-:Y:S02]  /*41a0*/  ISETP.GT.AND P5, PT, R0, 0x39, PT ;  /* 0x000000390000780c */ /* 0x000fe40003fa4270 */
[----:B------:R-:W-:Y:S02]  /*41b0*/  FSEL R221, R40, -INF , P0 ;  /* 0xff80000028dd7808 */ /* 0x000fe40000000000 */
[----:B------:R-:W-:Y:S01]  /*41c0*/  FMNMX.FTZ R2, R155, R2, !PT ;  /* 0x000000029b027209 */ /* 0x000fe20007810000 */
[----:B------:R-:W-:Y:S01]  /*41d0*/  LDSM.16.MT88.4 R40, [R227+0x800] ;  /* 0x00080000e328783b */ /* 0x000fe20000004200 */
[----:B------:R-:W-:-:S02]  /*41e0*/  FMNMX.FTZ R101, R111, R101, !PT ;  /* 0x000000656f657209 */ /* 0x000fc40007810000 */
[----:B------:R-:W-:Y:S02]  /*41f0*/  ISETP.GT.AND P0, PT, R0, 0x40, PT ;  /* 0x000000400000780c */ /* 0x000fe40003f04270 */
[----:B------:R-:W-:Y:S02]  /*4200*/  FSEL R220, R39, -INF , P5 ;  /* 0xff80000027dc7808 */ /* 0x000fe40002800000 */
[----:B------:R-:W-:Y:S02]  /*4210*/  FMNMX.FTZ R2, R221, R2, !PT ;  /* 0x00000002dd027209 */ /* 0x000fe40007810000 */
[----:B------:R-:W-:Y:S02]  /*4220*/  FMNMX.FTZ R101, R110, R101, !PT ;  /* 0x000000656e657209 */ /* 0x000fe40007810000 */
[----:B------:R-:W-:Y:S02]  /*4230*/  ISETP.GT.AND P5, PT, R0, 0x41, PT ;  /* 0x000000410000780c */ /* 0x000fe40003fa4270 */
[----:B------:R-:W-:-:S02]  /*4240*/  FSEL R93, R38, -INF , P0 ;  /* 0xff800000265d7808 */ /* 0x000fc40000000000 */
[----:B------:R-:W-:Y:S02]  /*4250*/  FMNMX.FTZ R2, R220, R2, !PT ;  /* 0x00000002dc027209 */ /* 0x000fe40007810000 */
[----:B------:R-:W-:Y:S02]  /*4260*/  FMNMX.FTZ R101, R108, R101, !PT ;  /* 0x000000656c657209 */ /* 0x000fe40007810000 */
[C---:B------:R-:W-:Y:S02]  /*4270*/  ISETP.GT.AND P0, PT, R0.reuse, 0x48, PT ;  /* 0x000000480000780c */ /* 0x040fe40003f04270 */
[----:B------:R-:W-:Y:S01]  /*4280*/  FSEL R99, R33, -INF , P5 ;  /* 0xff80000021637808 */ /* 0x000fe20002800000 */
[----:B------:R-:W1:Y:S01]  /*4290*/  SHFL.BFLY PT, R3, R101, 0x2, 0x1f ;  /* 0x0c401f0065037f89 */ /* 0x000e6200000e0000 */
[----:B------:R-:W-:Y:S02]  /*42a0*/  FMNMX.FTZ R2, R93, R2, !PT ;  /* 0x000000025d027209 */ /* 0x000fe40007810000 */
[----:B------:R-:W-:-:S02]  /*42b0*/  ISETP.GT.AND P5, PT, R0, 0x49, PT ;  /* 0x000000490000780c */ /* 0x000fc40003fa4270 */
[----:B------:R-:W-:Y:S02]  /*42c0*/  FSEL R97, R32, -INF , P0 ;  /* 0xff80000020617808 */ /* 0x000fe40000000000 */
[----:B------:R-:W-:Y:S01]  /*42d0*/  FMNMX.FTZ R2, R99, R2, !PT ;  /* 0x0000000263027209 */ /* 0x000fe20007810000 */
[----:B------:R-:W-:Y:S01]  /*42e0*/  LDSM.16.MT88.4 R32, [R227] ;  /* 0x00000000e320783b */ /* 0x000fe20000004200 */
[C---:B------:R-:W-:Y:S02]  /*42f0*/  ISETP.GT.AND P0, PT, R0.reuse, 0x50, PT ;  /* 0x000000500000780c */ /* 0x040fe40003f04270 */
[----:B------:R-:W-:Y:S02]  /*4300*/  FSEL R98, R29, -INF , P5 ;  /* 0xff8000001d627808 */ /* 0x000fe40002800000 */
[----:B------:R-:W-:Y:S02]  /*4310*/  FMNMX.FTZ R2, R97, R2, !PT ;  /* 0x0000000261027209 */ /* 0x000fe40007810000 */
[----:B------:R-:W-:-:S02]  /*4320*/  ISETP.GT.AND P5, PT, R0, 0x51, PT ;  /* 0x000000510000780c */ /* 0x000fc40003fa4270 */
[----:B------:R-:W-:Y:S02]  /*4330*/  FSEL R92, R28, -INF , P0 ;  /* 0xff8000001c5c7808 */ /* 0x000fe40000000000 */
[----:B------:R-:W-:Y:S02]  /*4340*/  FMNMX.FTZ R2, R98, R2, !PT ;  /* 0x0000000262027209 */ /* 0x000fe40007810000 */
[----:B------:R-:W-:Y:S02]  /*4350*/  ISETP.GT.AND P0, PT, R0, 0x58, PT ;  /* 0x000000580000780c */ /* 0x000fe40003f04270 */
[----:B------:R-:W-:Y:S02]  /*4360*/  FSEL R113, R27, -INF , P5 ;  /* 0xff8000001b717808 */ /* 0x000fe40002800000 */
[----:B------:R-:W-:Y:S02]  /*4370*/  FMNMX.FTZ R2, R92, R2, !PT ;  /* 0x000000025c027209 */ /* 0x000fe40007810000 */
[----:B------:R-:W-:-:S02]  /*4380*/  ISETP.GT.AND P5, PT, R0, 0x59, PT ;  /* 0x000000590000780c */ /* 0x000fc40003fa4270 */
[----:B------:R-:W-:Y:S02]  /*4390*/  FSEL R94, R26, -INF , P0 ;  /* 0xff8000001a5e7808 */ /* 0x000fe40000000000 */
[----:B------:R-:W-:Y:S02]  /*43a0*/  FMNMX.FTZ R0, R113, R2, !PT ;  /* 0x0000000271007209 */ /* 0x000fe40007810000 */
[----:B------:R-:W-:Y:S02]  /*43b0*/  FSEL R95, R23, -INF , P5 ;  /* 0xff800000175f7808 */ /* 0x000fe40002800000 */
        /* <DEDUP_REMOVED lines=11> */
[----:B------:R-:W-:-:S04]  /*4470*/  FFMA.FTZ R2, R4, c[0x0][0x2d0], -R0 ;  /* 0x0000b40004027a23 */ /* 0x000fc80000010800 */
[----:B------:R2:W-:Y:S01]  /*4480*/  MUFU.EX2 R71, R2 ;  /* 0x0000000200477308 */ /* 0x0005e20000000800 */
[----:B-1----:R-:W-:Y:S01]  /*4490*/  FMNMX.FTZ R100, R100, R3, !PT ;  /* 0x0000000364647209 */ /* 0x002fe20007810000 */
[--C-:B------:R-:W-:Y:S02]  /*44a0*/  FFMA.FTZ R3, R13, c[0x0][0x2d0], -R0.reuse ;  /* 0x0000b4000d037a23 */ /* 0x100fe40000010800 */
[----:B--2---:R-:W-:Y:S01]  /*44b0*/  FFMA.FTZ R2, R5, c[0x0][0x2d0], -R0 ;  /* 0x0000b40005027a23 */ /* 0x004fe20000010800 */
[----:B------:R-:W-:-:S03]  /*44c0*/  FSETP.NEU.FTZ.AND P0, PT, R100, -INF , PT ;  /* 0xff8000006400780b */ /* 0x000fc60003f1d000 */
[----:B------:R1:W-:Y:S08]  /*44d0*/  MUFU.EX2 R79, R3 ;  /* 0x00000003004f7308 */ /* 0x0003f00000000800 */
[----:B------:R2:W3:Y:S01]  /*44e0*/  MUFU.EX2 R70, R2 ;  /* 0x0000000200467308 */ /* 0x0004e20000000800 */
[----:B-1----:R-:W-:-:S07]  /*44f0*/  FFMA.FTZ R3, R14, c[0x0][0x2d0], -R0 ;  /* 0x0000b4000e037a23 */ /* 0x002fce0000010800 */
[----:B------:R-:W-:Y:S01]  /*4500*/  MUFU.EX2 R81, R3 ;  /* 0x0000000300517308 */ /* 0x000fe20000000800 */
[----:B--2---:R-:W-:-:S07]  /*4510*/  FFMA.FTZ R2, R6, c[0x0][0x2d0], -R0 ;  /* 0x0000b40006027a23 */ /* 0x004fce0000010800 */
[----:B------:R1:W-:Y:S02]  /*4520*/  MUFU.EX2 R77, R2 ;  /* 0x00000002004d7308 */ /* 0x0003e40000000800 */
[----:B-1----:R-:W-:Y:S01]  /*4530*/  FFMA.FTZ R2, R8, c[0x0][0x2d0], -R0 ;  /* 0x0000b40008027a23 */ /* 0x002fe20000010800 */
[----:B---3--:R-:W-:-:S05]  /*4540*/  F2FP.BF16.PACK_AB R8, R70, R71 ;  /* 0x000000474608723e */ /* 0x008fca00000010ff */
[----:B------:R1:W2:Y:S02]  /*4550*/  MUFU.EX2 R78, R2 ;  /* 0x00000002004e7308 */ /* 0x0002a40000000800 */
[----:B-1----:R-:W-:Y:S02]  /*4560*/  FFMA.FTZ R2, R12, c[0x0][0x2d0], -R0 ;  /* 0x0000b4000c027a23 */ /* 0x002fe40000010800 */
[----:B------:R-:W1:Y:S04]  /*4570*/  LDSM.16.MT88.4 R12, [R224] ;  /* 0x00000000e00c783b */ /* 0x000e680000004200 */
[----:B------:R3:W-:Y:S02]  /*4580*/  MUFU.EX2 R80, R2 ;  /* 0x0000000200507308 */ /* 0x0007e40000000800 */
[----:B---3--:R-:W-:-:S05]  /*4590*/  FMUL.FTZ R2, R100, c[0x0][0x2d0] ;  /* 0x0000b40064027a20 */ /* 0x008fca0000410000 */
[----:B------:R-:W-:-:S05]  /*45a0*/  FSEL R2, R2, RZ, P0 ;  /* 0x000000ff02027208 */ /* 0x000fca0000000000 */
[--C-:B------:R-:W-:Y:S02]  /*45b0*/  FFMA.FTZ R3, R7, c[0x0][0x2d0], -R2.reuse ;  /* 0x0000b40007037a23 */ /* 0x100fe40000010802 */
[----:B------:R-:W3:Y:S02]  /*45c0*/  LDSM.16.MT88.4 R4, [R228] ;  /* 0x00000000e404783b */ /* 0x000ee40000004200 */
[----:B------:R4:W-:Y:S02]  /*45d0*/  MUFU.EX2 R57, R3 ;  /* 0x0000000300397308 */ /* 0x0009e40000000800 */
[----:B----4-:R-:W-:-:S06]  /*45e0*/  FFMA.FTZ R3, R11, c[0x0][0x2d0], -R2 ;  /* 0x0000b4000b037a23 */ /* 0x010fcc0000010802 */
[----:B------:R4:W5:Y:S02]  /*45f0*/  MUFU.EX2 R56, R3 ;  /* 0x0000000300387308 */ /* 0x0009640000000800 */
[----:B----4-:R-:W-:Y:S01]  /*4600*/  FFMA.FTZ R3, R10, c[0x0][0x2d0], -R2 ;  /* 0x0000b4000a037a23 */ /* 0x010fe20000010802 */
[----:B--2---:R-:W-:-:S05]  /*4610*/  F2FP.BF16.PACK_AB R10, R78, R77 ;  /* 0x0000004d4e0a723e */ /* 0x004fca00000010ff */
[----:B------:R2:W-:Y:S02]  /*4620*/  MUFU.EX2 R58, R3 ;  /* 0x00000003003a7308 */ /* 0x0005e40000000800 */
[----:B--2---:R-:W-:Y:S01]  /*4630*/  FFMA.FTZ R3, R9, c[0x0][0x2d0], -R2 ;  /* 0x0000b40009037a23 */ /* 0x004fe20000010802 */
[----:B-----5:R-:W-:-:S05]  /*4640*/  F2FP.BF16.PACK_AB R9, R56, R57 ;  /* 0x000000393809723e */ /* 0x020fca00000010ff */
[----:B------:R2:W4:Y:S02]  /*4650*/  MUFU.EX2 R59, R3 ;  /* 0x00000003003b7308 */ /* 0x0005240000000800 */
[----:B--2---:R-:W-:Y:S01]  /*4660*/  FFMA.FTZ R3, R20, c[0x0][0x2d0], -R0 ;  /* 0x0000b40014037a23 */ /* 0x004fe20000010800 */
[----:B----4-:R-:W-:-:S05]  /*4670*/  F2FP.BF16.PACK_AB R11, R59, R58 ;  /* 0x0000003a3b0b723e */ /* 0x010fca00000010ff */
[----:B------:R2:W4:Y:S02]  /*4680*/  MUFU.EX2 R153, R3 ;  /* 0x0000000300997308 */ /* 0x0005240000000800 */
[C---:B-1----:R-:W-:Y:S08]  /*4690*/  HMMA.16816.F32.BF16 R36, R8.reuse, R14, RZ ;  /* 0x0000000e0824723c */ /* 0x042ff000000418ff */
[----:B------:R-:W-:Y:S01]  /*46a0*/  HMMA.16816.F32.BF16 R48, R8, R12, RZ ;  /* 0x0000000c0830723c */ /* 0x000fe200000418ff */
[----:B--2---:R-:W-:-:S04]  /*46b0*/  FFMA.FTZ R3, R16, c[0x0][0x2d0], -R2 ;  /* 0x0000b40010037a23 */ /* 0x004fc80000010802 */
[----:B------:R1:W-:Y:S03]  /*46c0*/  MUFU.EX2 R69, R3 ;  /* 0x0000000300457308 */ /* 0x0003e60000000800 */
[C---:B---3--:R-:W-:Y:S07]  /*46d0*/  HMMA.16816.F32.BF16 R28, R8.reuse, R4, RZ ;  /* 0x00000004081c723c */ /* 0x048fee00000418ff */
[----:B------:R-:W-:Y:S01]  /*46e0*/  F2FP.BF16.PACK_AB R4, R79, R80 ;  /* 0x000000504f04723e */ /* 0x000fe200000010ff */
[----:B------:R-:W-:Y:S01]  /*46f0*/  HMMA.16816.F32.BF16 R24, R8, R6, RZ ;  /* 0x000000060818723c */ /* 0x000fe200000418ff */
[----:B-1----:R-:W-:-:S07]  /*4700*/  FFMA.FTZ R3, R19, c[0x0][0x2d0], -R2 ;  /* 0x0000b40013037a23 */ /* 0x002fce0000010802 */
[C---:B------:R-:W-:Y:S01]  /*4710*/  HMMA.16816.F32.BF16 R20, R8.reuse, R32, RZ ;  /* 0x000000200814723c */ /* 0x040fe200000418ff */
[----:B----4-:R-:W-:Y:S01]  /*4720*/  F2FP.BF16.PACK_AB R6, R153, R81 ;  /* 0x000000519906723e */ /* 0x010fe200000010ff */
[----:B------:R1:W2:Y:S06]  /*4730*/  MUFU.EX2 R68, R3 ;  /* 0x0000000300447308 */ /* 0x0002ac0000000800 */
[----:B------:R-:W-:Y:S01]  /*4740*/  HMMA.16816.F32.BF16 R12, R8, R60, RZ ;  /* 0x0000003c080c723c */ /* 0x000fe200000418ff */
[----:B-1----:R-:W-:Y:S01]  /*4750*/  FFMA.FTZ R3, R18, c[0x0][0x2d0], -R2 ;  /* 0x0000b40012037a23 */ /* 0x002fe20000010802 */
[----:B--2---:R-:W-:-:S03]  /*4760*/  F2FP.BF16.PACK_AB R5, R68, R69 ;  /* 0x000000454405723e */ /* 0x004fc600000010ff */
[----:B------:R1:W-:Y:S02]  /*4770*/  MUFU.EX2 R76, R3 ;  /* 0x00000003004c7308 */ /* 0x0003e40000000800 */
[----:B-1----:R-:W-:Y:S02]  /*4780*/  FFMA.FTZ R3, R17, c[0x0][0x2d0], -R2 ;  /* 0x0000b40011037a23 */ /* 0x002fe40000010802 */
[----:B------:R-:W-:Y:S01]  /*4790*/  HMMA.16816.F32.BF16 R16, R8, R34, RZ ;  /* 0x000000220810723c */ /* 0x000fe200000418ff */
[----:B------:R-:W1:Y:S03]  /*47a0*/  LDSM.16.MT88.4 R32, [R224+0x3800] ;  /* 0x00380000e020783b */ /* 0x000e660000004200 */
[----:B------:R-:W2:Y:S02]  /*47b0*/  MUFU.EX2 R152, R3 ;  /* 0x0000000300987308 */ /* 0x000ea40000000800 */
[----:B--2---:R-:W-:Y:S01]  /*47c0*/  F2FP.BF16.PACK_AB R7, R152, R76 ;  /* 0x0000004c9807723e */ /* 0x004fe200000010ff */
[----:B------:R-:W-:-:S06]  /*47d0*/  FADD.FTZ R3, R71, R70 ;  /* 0x0000004647037221 */ /* 0x000fcc0000010000 */
[C---:B------:R-:W-:Y:S01]  /*47e0*/  HMMA.16816.F32.BF16 R144, R4.reuse, R66, R36 ;  /* 0x000000420490723c */ /* 0x040fe20000041824 */
[----:B------:R-:W2:Y:S07]  /*47f0*/  LDSM.16.MT88.4 R36, [R227+0x3000] ;  /* 0x00300000e324783b */ /* 0x000eae0000004200 */
[C---:B------:R-:W-:Y:S01]  /*4800*/  HMMA.16816.F32.BF16 R216, R4.reuse, R64, R48 ;  /* 0x0000004004d8723c */ /* 0x040fe20000041830 */
[----:B------:R-:W3:Y:S07]  /*4810*/  LDSM.16.MT88.4 R48, [R228+0x3800] ;  /* 0x00380000e430783b */ /* 0x000eee0000004200 */
[C---:B------:R-:W-:Y:S01]  /*4820*/  HMMA.16816.F32.BF16 R212, R4.reuse, R44, R28 ;  /* 0x0000002c04d4723c */ /* 0x040fe2000004181c */
[----:B------:R-:W-:Y:S07]  /*4830*/  LDSM.16.MT88.4 R28, [R227+0x3800] ;  /* 0x00380000e31c783b */ /* 0x000fee0000004200 */
[C---:B------:R-:W-:Y:S08]  /*4840*/  HMMA.16816.F32.BF16 R64, R4.reuse, R46, R24 ;  /* 0x0000002e0440723c */ /* 0x040ff00000041818 */
[C---:B------:R-:W-:Y:S08]  /*4850*/  HMMA.16816.F32.BF16 R208, R4.reuse, R40, R20 ;  /* 0x0000002804d0723c */ /* 0x040ff00000041814 */
[----:B------:R-:W-:Y:S01]  /*4860*/  HMMA.16816.F32.BF16 R44, R4, R42, R16 ;  /* 0x0000002a042c723c */ /* 0x000fe20000041810 */
[----:B------:R-:W4:Y:S07]  /*4870*/  LDSM.16.MT88.4 R40, [R230+0x3000] ;  /* 0x00300000e628783b */ /* 0x000f2e0000004200 */
[C---:B------:R-:W-:Y:S08]  /*4880*/  HMMA.16816.F32.BF16 R20, R8.reuse, R52, RZ ;  /* 0x000000340814723c */ /* 0x040ff000000418ff */
[----:B------:R-:W-:Y:S08]  /*4890*/  HMMA.16816.F32.BF16 R16, R8, R54, RZ ;  /* 0x000000360810723c */ /* 0x000ff000000418ff */
[----:B------:R-:W-:Y:S07]  /*48a0*/  HMMA.16816.F32.BF16 R164, R4, R72, R12 ;  /* 0x0000004804a4723c */ /* 0x000fee000004180c */
[----:B------:R-:W-:Y:S01]  /*48b0*/  IMAD.MOV.U32 R73, RZ, RZ, R93 ;  /* 0x000000ffff497224 */ /* 0x000fe200078e005d */
[----:B------:R-:W-:Y:S01]  /*48c0*/  HMMA.16816.F32.BF16 R12, R8, R84, RZ ;  /* 0x00000054080c723c */ /* 0x000fe200000418ff */
[----:B------:R-:W-:-:S07]  /*48d0*/  IMAD.MOV.U32 R72, RZ, RZ, R92 ;  /* 0x000000ffff487224 */ /* 0x000fce00078e005c */
[C---:B-1----:R-:W-:Y:S08]  /*48e0*/  HMMA.16816.F32.BF16 R140, R4.reuse, R32, R20 ;  /* 0x00000020048c723c */ /* 0x042ff00000041814 */
[----:B------:R-:W-:Y:S01]  /*48f0*/  HMMA.16816.F32.BF16 R132, R4, R34, R16 ;  /* 0x000000220484723c */ /* 0x000fe20000041810 */
[----:B------:R-:W1:Y:S07]  /*4900*/  LDSM.16.MT88.4 R32, [R230+0x3800] ;  /* 0x00380000e620783b */ /* 0x000e6e0000004200 */
[C---:B--2---:R-:W-:Y:S08]  /*4910*/  HMMA.16816.F32.BF16 R20, R8.reuse, R36, RZ ;  /* 0x000000240814723c */ /* 0x044ff000000418ff */
[----:B------:R-:W-:Y:S01]  /*4920*/  HMMA.16816.F32.BF16 R16, R8, R38, RZ ;  /* 0x000000260810723c */ /* 0x000fe200000418ff */
[----:B------:R-:W2:Y:S07]  /*4930*/  LDSM.16.MT88.4 R36, [R224+0x6000] ;  /* 0x00600000e024783b */ /* 0x000eae0000004200 */
[----:B---3--:R-:W-:Y:S08]  /*4940*/  HMMA.16816.F32.BF16 R136, R4, R48, R12 ;  /* 0x000000300488723c */ /* 0x008ff0000004180c */
[C---:B----4-:R-:W-:Y:S07]  /*4950*/  HMMA.16816.F32.BF16 R12, R8.reuse, R40, RZ ;  /* 0x00000028080c723c */ /* 0x050fee00000418ff */
[----:B------:R-:W-:Y:S01]  /*4960*/  IMAD.MOV.U32 R41, RZ, RZ, R115 ;  /* 0x000000ffff297224 */ /* 0x000fe200078e0073 */
[----:B------:R-:W-:Y:S01]  /*4970*/  HMMA.16816.F32.BF16 R24, R8, R62, RZ ;  /* 0x0000003e0818723c */ /* 0x000fe200000418ff */
[----:B------:R-:W-:-:S07]  /*4980*/  IMAD.MOV.U32 R40, RZ, RZ, R114 ;  /* 0x000000ffff287224 */ /* 0x000fce00078e0072 */
[C---:B------:R-:W-:Y:S01]  /*4990*/  HMMA.16816.F32.BF16 R128, R4.reuse, R28, R20 ;  /* 0x0000001c0480723c */ /* 0x040fe20000041814 */
[----:B------:R-:W3:Y:S07]  /*49a0*/  LDSM.16.MT88.4 R20, [R224+0x6800] ;  /* 0x00680000e014783b */ /* 0x000eee0000004200 */
[C---:B-1----:R-:W-:Y:S07]  /*49b0*/  HMMA.16816.F32.BF16 R148, R4.reuse, R32, R12 ;  /* 0x000000200494723c */ /* 0x042fee000004180c */
[----:B------:R-:W-:Y:S01]  /*49c0*/  IMAD.MOV.U32 R33, RZ, RZ, R113 ;  /* 0x000000ffff217224 */ /* 0x000fe200078e0071 */
[----:B------:R-:W-:Y:S01]  /*49d0*/  HMMA.16816.F32.BF16 R60, R4, R74, R24 ;  /* 0x0000004a043c723c */ /* 0x000fe20000041818 */
[----:B------:R-:W-:-:S07]  /*49e0*/  IMAD.MOV.U32 R32, RZ, RZ, R112 ;  /* 0x000000ffff207224 */ /* 0x000fce00078e0070 */
[C---:B--2---:R-:W-:Y:S07]  /*49f0*/  HMMA.16816.F32.BF16 R12, R8.reuse, R36, RZ ;  /* 0x00000024080c723c */ /* 0x044fee00000418ff */
[----:B------:R-:W-:Y:S01]  /*4a00*/  IMAD.MOV.U32 R37, RZ, RZ, R105 ;  /* 0x000000ffff257224 */ /* 0x000fe200078e0069 */
[----:B------:R-:W-:Y:S01]  /*4a10*/  HMMA.16816.F32.BF16 R24, R8, R86, RZ ;  /* 0x000000560818723c */ /* 0x000fe200000418ff */
[----:B------:R-:W-:-:S07]  /*4a20*/  IMAD.MOV.U32 R36, RZ, RZ, R104 ;  /* 0x000000ffff247224 */ /* 0x000fce00078e0068 */
[C---:B------:R-:W-:Y:S08]  /*4a30*/  HMMA.16816.F32.BF16 R120, R4.reuse, R30, R16 ;  /* 0x0000001e0478723c */ /* 0x040ff00000041810 */
[C---:B---3--:R-:W-:Y:S08]  /*4a40*/  HMMA.16816.F32.BF16 R116, R4.reuse, R20, R12 ;  /* 0x000000140474723c */ /* 0x048ff0000004180c */
[----:B------:R-:W-:Y:S01]  /*4a50*/  HMMA.16816.F32.BF16 R124, R4, R50, R24 ;  /* 0x00000032047c723c */ /* 0x000fe20000041818 */
[----:B------:R-:W1:Y:S07]  /*4a60*/  LDSM.16.MT88.4 R24, [R228+0x6000] ;  /* 0x00600000e418783b */ /* 0x000e6e0000004200 */
[C---:B------:R-:W-:Y:S07]  /*4a70*/  HMMA.16816.F32.BF16 R12, R8.reuse, R38, RZ ;  /* 0x00000026080c723c */ /* 0x040fee00000418ff */
[----:B------:R-:W-:Y:S01]  /*4a80*/  IMAD.MOV.U32 R39, RZ, RZ, R109 ;  /* 0x000000ffff277224 */ /* 0x000fe200078e006d */
[----:B------:R-:W-:Y:S01]  /*4a90*/  HMMA.16816.F32.BF16 R16, R8, R42, RZ ;  /* 0x0000002a0810723c */ /* 0x000fe200000418ff */
[----:B------:R-:W-:-:S06]  /*4aa0*/  IMAD.MOV.U32 R38, RZ, RZ, R98 ;  /* 0x000000ffff267224 */ /* 0x000fcc00078e0062 */
[----:B------:R-:W-:Y:S02]  /*4ab0*/  IMAD.MOV.U32 R43, RZ, RZ, R107 ;  /* 0x000000ffff2b7224 */ /* 0x000fe400078e006b */
[----:B------:R-:W-:-:S07]  /*4ac0*/  IMAD.MOV.U32 R42, RZ, RZ, R106 ;  /* 0x000000ffff2a7224 */ /* 0x000fce00078e006a */
[C---:B------:R-:W-:Y:S01]  /*4ad0*/  HMMA.16816.F32.BF16 R112, R4.reuse, R22, R12 ;  /* 0x000000160470723c */ /* 0x040fe2000004180c */
[----:B------:R-:W2:Y:S06]  /*4ae0*/  LDSM.16.MT88.4 R20, [R228+0x6800] ;  /* 0x00680000e414783b */ /* 0x000eac0000004200 */
[----:B------:R-:W-:Y:S01]  /*4af0*/  FADD.FTZ R12, R77, R3 ;  /* 0x000000034d0c7221 */ /* 0x000fe20000010000 */
[----:B------:R-:W-:Y:S07]  /*4b00*/  HMMA.16816.F32.BF16 R104, R4, R34, R16 ;  /* 0x000000220468723c */ /* 0x000fee0000041810 */
[----:B------:R-:W-:-:S02]  /*4b10*/  FADD.FTZ R16, R57, R56 ;  /* 0x0000003839107221 */ /* 0x000fc40000010000 */
[----:B------:R-:W-:Y:S02]  /*4b20*/  IMAD.MOV.U32 R35, RZ, RZ, R111 ;  /* 0x000000ffff237224 */ /* 0x000fe400078e006f */
[----:B------:R-:W-:Y:S02]  /*4b30*/  FADD.FTZ R3, R58, R16 ;  /* 0x000000103a037221 */ /* 0x000fe40000010000 */
[----:B------:R-:W-:Y:S02]  /*4b40*/  FADD.FTZ R16, R78, R12 ;  /* 0x0000000c4e107221 */ /* 0x000fe40000010000 */
[----:B-1----:R-:W-:Y:S01]  /*4b50*/  HMMA.16816.F32.BF16 R12, R8, R24, RZ ;  /* 0x00000018080c723c */ /* 0x002fe200000418ff */
[----:B------:R-:W-:Y:S02]  /*4b60*/  IMAD.MOV.U32 R34, RZ, RZ, R110 ;  /* 0x000000ffff227224 */ /* 0x000fe400078e006e */
[----:B------:R-:W-:Y:S02]  /*4b70*/  IMAD.MOV.U32 R56, RZ, RZ, R108 ;  /* 0x000000ffff387224 */ /* 0x000fe400078e006c */
[----:B------:R-:W-:-:S02]  /*4b80*/  IMAD.MOV.U32 R57, RZ, RZ, R99 ;  /* 0x000000ffff397224 */ /* 0x000fc400078e0063 */
[----:B------:R-:W-:Y:S02]  /*4b90*/  IMAD.MOV.U32 R58, RZ, RZ, R97 ;  /* 0x000000ffff3a7224 */ /* 0x000fe400078e0061 */
[----:B------:R-:W-:Y:S02]  /*4ba0*/  FADD.FTZ R3, R59, R3 ;  /* 0x000000033b037221 */ /* 0x000fe40000010000 */
[----:B------:R-:W-:Y:S02]  /*4bb0*/  IMAD.MOV.U32 R59, RZ, RZ, R95 ;  /* 0x000000ffff3b7224 */ /* 0x000fe400078e005f */
[----:B------:R-:W-:-:S04]  /*4bc0*/  FADD.FTZ R3, R69, R3 ;  /* 0x0000000345037221 */ /* 0x000fc80000010000 */
[----:B------:R-:W-:-:S07]  /*4bd0*/  FADD.FTZ R3, R68, R3 ;  /* 0x0000000344037221 */ /* 0x000fce0000010000 */
[----:B--2---:R-:W-:Y:S07]  /*4be0*/  HMMA.16816.F32.BF16 R108, R4, R20, R12 ;  /* 0x00000014046c723c */ /* 0x004fee000004180c */
[----:B------:R-:W-:Y:S02]  /*4bf0*/  FADD.FTZ R12, R80, R16 ;  /* 0x00000010500c7221 */ /* 0x000fe40000010000 */
[----:B------:R-:W-:Y:S02]  /*4c00*/  IMAD.MOV.U32 R80, RZ, RZ, R94 ;  /* 0x000000ffff507224 */ /* 0x000fe400078e005e */
[----:B------:R-:W-:-:S02]  /*4c10*/  FADD.FTZ R16, R79, R12 ;  /* 0x0000000c4f107221 */ /* 0x000fc40000010000 */
[----:B------:R-:W-:Y:S01]  /*4c20*/  HMMA.16816.F32.BF16 R12, R8, R26, RZ ;  /* 0x0000001a080c723c */ /* 0x000fe200000418ff */
[----:B------:R-:W1:Y:S01]  /*4c30*/  LDSM.16.MT88.4 R24, [R227+0x6000] ;  /* 0x00600000e318783b */ /* 0x000e620000004200 */
[----:B------:R-:W-:Y:S02]  /*4c40*/  FADD.FTZ R21, R76, R3 ;  /* 0x000000034c157221 */ /* 0x000fe40000010000 */
[----:B------:R-:W-:Y:S11]  /*4c50*/  FFMA.FTZ R3, R90, c[0x0][0x2d0], -R0 ;  /* 0x0000b4005a037a23 */ /* 0x000ff60000010800 */
[----:B------:R-:W-:Y:S09]  /*4c60*/  @!UPT UIADD3 URZ, URZ, URZ, URZ ;  /* 0x0000003f3f3ff290 */ /* 0x000ff2000fffe03f */
[----:B------:R-:W-:Y:S07]  /*4c70*/  HMMA.16816.F32.BF16 R96, R4, R22, R12 ;  /* 0x000000160460723c */ /* 0x000fee000004180c */
[----:B------:R-:W-:Y:S02]  /*4c80*/  FADD.FTZ R22, R81, R16 ;  /* 0x0000001051167221 */ /* 0x000fe40000010000 */
[----:B------:R-:W2:Y:S01]  /*4c90*/  LDSM.16.MT88.4 R16, [R227+0x6800] ;  /* 0x00680000e310783b */ /* 0x000ea20000004200 */
[----:B------:R-:W-:Y:S01]  /*4ca0*/  IMAD.MOV.U32 R23, RZ, RZ, R58 ;  /* 0x000000ffff177224 */ /* 0x000fe200078e003a */
[----:B-1----:R-:W-:Y:S11]  /*4cb0*/  HMMA.16816.F32.BF16 R12, R8, R24, RZ ;  /* 0x00000018080c723c */ /* 0x002ff600000418ff */
[----:B------:R-:W-:Y:S11]  /*4cc0*/  @!UPT UIADD3 URZ, URZ, URZ, URZ ;  /* 0x0000003f3f3ff290 */ /* 0x000ff6000fffe03f */
[----:B------:R-:W-:Y:S02]  /*4cd0*/  @!UPT UIADD3 URZ, URZ, URZ, URZ ;  /* 0x0000003f3f3ff290 */ /* 0x000fe4000fffe03f */
[----:B--2---:R-:W-:Y:S08]  /*4ce0*/  HMMA.16816.F32.BF16 R92, R4, R16, R12 ;  /* 0x00000010045c723c */ /* 0x004ff0000004180c */
[----:B------:R-:W-:Y:S11]  /*4cf0*/  HMMA.16816.F32.BF16 R12, R8, R26, RZ ;  /* 0x0000001a080c723c */ /* 0x000ff600000418ff */
[----:B------:R-:W-:Y:S11]  /*4d00*/  @!UPT UIADD3 URZ, URZ, URZ, URZ ;  /* 0x0000003f3f3ff290 */ /* 0x000ff6000fffe03f */
[----:B------:R-:W-:Y:S02]  /*4d10*/  @!UPT UIADD3 URZ, URZ, URZ, URZ ;  /* 0x0000003f3f3ff290 */ /* 0x000fe4000fffe03f */
[----:B------:R-:W-:Y:S01]  /*4d20*/  HMMA.16816.F32.BF16 R84, R4, R18, R12 ;  /* 0x000000120454723c */ /* 0x000fe2000004180c */
[----:B------:R-:W1:Y:S07]  /*4d30*/  LDSM.16.MT88.4 R12, [R230+0x6000] ;  /* 0x00600000e60c783b */ /* 0x000e6e0000004200 */
[C---:B-1----:R-:W-:Y:S08]  /*4d40*/  HMMA.16816.F32.BF16 R16, R8.reuse, R12, RZ ;  /* 0x0000000c0810723c */ /* 0x042ff000000418ff */
[----:B------:R-:W-:Y:S01]  /*4d50*/  HMMA.16816.F32.BF16 R8, R8, R14, RZ ;  /* 0x0000000e0808723c */ /* 0x000fe200000418ff */
[----:B------:R-:W1:Y:S11]  /*4d60*/  LDSM.16.MT88.4 R12, [R230+0x6800] ;  /* 0x00680000e60c783b */ /* 0x000e760000004200 */
[----:B------:R-:W-:Y:S04]  /*4d70*/  @!UPT UIADD3 URZ, URZ, URZ, URZ ;  /* 0x0000003f3f3ff290 */ /* 0x000fe8000fffe03f */
[C---:B-1----:R-:W-:Y:S01]  /*4d80*/  HMMA.16816.F32.BF16 R28, R4.reuse, R12, R16 ;  /* 0x0000000c041c723c */ /* 0x042fe20000041810 */
[----:B------:R1:W-:Y:S07]  /*4d90*/  MUFU.EX2 R13, R3 ;  /* 0x00000003000d7308 */ /* 0x0003ee0000000800 */
[----:B------:R-:W-:Y:S01]  /*4da0*/  HMMA.16816.F32.BF16 R24, R4, R14, R8 ;  /* 0x0000000e0418723c */ /* 0x000fe20000041808 */
[----:B------:R-:W2:Y:S01]  /*4db0*/  LDSM.16.MT88.4 R8, [R224+0x1000] ;  /* 0x00100000e008783b */ /* 0x000ea20000004200 */
[----:B-1----:R-:W-:-:S04]  /*4dc0*/  FFMA.FTZ R3, R91, c[0x0][0x2d0], -R0 ;  /* 0x0000b4005b037a23 */ /* 0x002fc80000010800 */
[----:B------:R1:W3:Y:S02]  /*4dd0*/  MUFU.EX2 R17, R3 ;  /* 0x0000000300117308 */ /* 0x0002e40000000800 */
[----:B-1----:R-:W-:Y:S01]  /*4de0*/  FFMA.FTZ R3, R102, c[0x0][0x2d0], -R0 ;  /* 0x0000b40066037a23 */ /* 0x002fe20000010800 */
[----:B---3--:R-:W-:Y:S01]  /*4df0*/  F2FP.BF16.PACK_AB R4, R17, R13 ;  /* 0x0000000d1104723e */ /* 0x008fe200000010ff */
[----:B------:R-:W-:-:S04]  /*4e00*/  IMAD.MOV.U32 R102, RZ, RZ, R39 ;  /* 0x000000ffff667224 */ /* 0x000fc800078e0027 */
[----:B------:R1:W-:Y:S02]  /*4e10*/  MUFU.EX2 R16, R3 ;  /* 0x0000000300107308 */ /* 0x0003e40000000800 */
[----:B-1----:R-:W-:Y:S02]  /*4e20*/  FFMA.FTZ R3, R103, c[0x0][0x2d0], -R0 ;  /* 0x0000b40067037a23 */ /* 0x002fe40000010800 */
[----:B------:R-:W-:-:S04]  /*4e30*/  IMAD.MOV.U32 R103, RZ, RZ, R38 ;  /* 0x000000ffff677224 */ /* 0x000fc800078e0026 */
[----:B------:R1:W3:Y:S02]  /*4e40*/  MUFU.EX2 R20, R3 ;  /* 0x0000000300147308 */ /* 0x0002e40000000800 */
[----:B-1----:R-:W-:Y:S01]  /*4e50*/  FFMA.FTZ R3, R89, c[0x0][0x2d0], -R2 ;  /* 0x0000b40059037a23 */ /* 0x002fe20000010802 */
[----:B---3--:R-:W-:-:S05]  /*4e60*/  F2FP.BF16.PACK_AB R6, R20, R16 ;  /* 0x000000101406723e */ /* 0x008fca00000010ff */
[----:B------:R1:W-:Y:S02]  /*4e70*/  MUFU.EX2 R12, R3 ;  /* 0x00000003000c7308 */ /* 0x0003e40000000800 */
        /* <DEDUP_REMOVED lines=8> */
[----:B------:R-:W-:-:S05]  /*4f00*/  FFMA.FTZ R3, R222, c[0x0][0x2d0], -R0 ;  /* 0x0000b400de037a23 */ /* 0x000fca0000010800 */
[----:B------:R1:W-:Y:S01]  /*4f10*/  MUFU.EX2 R15, R3 ;  /* 0x00000003000f7308 */ /* 0x0003e20000000800 */
[C---:B--2---:R-:W-:Y:S07]  /*4f20*/  HMMA.16816.F32.BF16 R76, R4.reuse, R8, R216 ;  /* 0x00000008044c723c */ /* 0x044fee00000418d8 */
[----:B------:R-:W-:Y:S01]  /*4f30*/  IMAD.MOV.U32 R218, RZ, RZ, R72 ;  /* 0x000000ffffda7224 */ /* 0x000fe200078e0048 */
[----:B------:R-:W-:Y:S01]  /*4f40*/  HMMA.16816.F32.BF16 R52, R4, R10, R144 ;  /* 0x0000000a0434723c */ /* 0x000fe20000041890 */
[----:B------:R-:W2:Y:S01]  /*4f50*/  LDSM.16.MT88.4 R8, [R228+0x1000] ;  /* 0x00100000e408783b */ /* 0x000ea20000004200 */
[----:B------:R-:W-:-:S02]  /*4f60*/  IMAD.MOV.U32 R219, RZ, RZ, R73 ;  /* 0x000000ffffdb7224 */ /* 0x000fc400078e0049 */
[----:B------:R-:W-:Y:S02]  /*4f70*/  IMAD.MOV.U32 R217, RZ, RZ, R59 ;  /* 0x000000ffffd97224 */ /* 0x000fe400078e003b */
[----:B------:R-:W-:Y:S02]  /*4f80*/  IMAD.MOV.U32 R216, RZ, RZ, R57 ;  /* 0x000000ffffd87224 */ /* 0x000fe400078e0039 */
[----:B-1----:R-:W-:Y:S01]  /*4f90*/  FFMA.FTZ R3, R223, c[0x0][0x2d0], -R0 ;  /* 0x0000b400df037a23 */ /* 0x002fe20000010800 */
[C---:B--2---:R-:W-:Y:S07]  /*4fa0*/  HMMA.16816.F32.BF16 R72, R4.reuse, R8, R212 ;  /* 0x000000080448723c */ /* 0x044fee00000418d4 */
[----:B------:R-:W-:Y:S01]  /*4fb0*/  IMAD.MOV.U32 R214, RZ, RZ, R34 ;  /* 0x000000ffffd67224 */ /* 0x000fe200078e0022 */
[----:B------:R-:W-:Y:S01]  /*4fc0*/  HMMA.16816.F32.BF16 R48, R4, R10, R64 ;  /* 0x0000000a0430723c */ /* 0x000fe20000041840 */
[----:B------:R-:W1:Y:S01]  /*4fd0*/  LDSM.16.MT88.4 R8, [R227+0x1000] ;  /* 0x00100000e308783b */ /* 0x000e620000004200 */
[----:B------:R-:W-:-:S02]  /*4fe0*/  IMAD.MOV.U32 R213, RZ, RZ, R35 ;  /* 0x000000ffffd57224 */ /* 0x000fc400078e0023 */
[----:B------:R-:W-:Y:S02]  /*4ff0*/  IMAD.MOV.U32 R215, RZ, RZ, R56 ;  /* 0x000000ffffd77224 */ /* 0x000fe400078e0038 */
[----:B------:R-:W-:Y:S02]  /*5000*/  IMAD.MOV.U32 R212, RZ, RZ, R36 ;  /* 0x000000ffffd47224 */ /* 0x000fe400078e0024 */
[--C-:B------:R-:W-:Y:S02]  /*5010*/  FFMA.FTZ R222, R214, c[0x0][0x2d0], -R0.reuse ;  /* 0x0000b400d6de7a23 */ /* 0x100fe40000010800 */
[----:B------:R-:W-:Y:S01]  /*5020*/  FFMA.FTZ R223, R215, c[0x0][0x2d0], -R0 ;  /* 0x0000b400d7df7a23 */ /* 0x000fe20000010800 */
[C---:B-1----:R-:W-:Y:S07]  /*5030*/  HMMA.16816.F32.BF16 R68, R4.reuse, R8, R208 ;  /* 0x000000080444723c */ /* 0x042fee00000418d0 */
[----:B------:R-:W-:Y:S01]  /*5040*/  IMAD.MOV.U32 R208, RZ, RZ, R42 ;  /* 0x000000ffffd07224 */ /* 0x000fe200078e002a */
[----:B------:R-:W-:Y:S01]  /*5050*/  HMMA.16816.F32.BF16 R44, R4, R10, R44 ;  /* 0x0000000a042c723c */ /* 0x000fe2000004182c */
[----:B------:R-:W1:Y:S01]  /*5060*/  LDSM.16.MT88.4 R8, [R230+0x1000] ;  /* 0x00100000e608783b */ /* 0x000e620000004200 */
[----:B------:R-:W-:-:S02]  /*5070*/  IMAD.MOV.U32 R211, RZ, RZ, R33 ;  /* 0x000000ffffd37224 */ /* 0x000fc400078e0021 */
[----:B------:R-:W-:Y:S02]  /*5080*/  IMAD.MOV.U32 R209, RZ, RZ, R37 ;  /* 0x000000ffffd17224 */ /* 0x000fe400078e0025 */
[----:B------:R-:W-:Y:S02]  /*5090*/  IMAD.MOV.U32 R210, RZ, RZ, R80 ;  /* 0x000000ffffd27224 */ /* 0x000fe400078e0050 */
[----:B-1----:R-:W-:Y:S07]  /*50a0*/  HMMA.16816.F32.BF16 R64, R4, R8, R164 ;  /* 0x000000080440723c */ /* 0x002fee00000418a4 */
[----:B------:R-:W-:-:S02]  /*50b0*/  IMAD.MOV.U32 R167, RZ, RZ, R43 ;  /* 0x000000ffffa77224 */ /* 0x000fc400078e002b */
[----:B------:R-:W-:Y:S02]  /*50c0*/  IMAD.MOV.U32 R164, RZ, RZ, R40 ;  /* 0x000000ffffa47224 */ /* 0x000fe400078e0028 */
[----:B------:R-:W-:Y:S02]  /*50d0*/  IMAD.MOV.U32 R165, RZ, RZ, R41 ;  /* 0x000000ffffa57224 */ /* 0x000fe400078e0029 */
[----:B------:R-:W-:Y:S01]  /*50e0*/  HMMA.16816.F32.BF16 R40, R4, R10, R60 ;  /* 0x0000000a0428723c */ /* 0x000fe2000004183c */
[----:B------:R-:W1:Y:S01]  /*50f0*/  LDSM.16.MT88.4 R8, [R224+0x4000] ;  /* 0x00400000e008783b */ /* 0x000e620000004200 */
[----:B------:R-:W-:-:S06]  /*5100*/  IMAD.MOV.U32 R166, RZ, RZ, R32 ;  /* 0x000000ffffa67224 */ /* 0x000fcc00078e0020 */
[C---:B-1----:R-:W-:Y:S08]  /*5110*/  HMMA.16816.F32.BF16 R60, R4.reuse, R8, R140 ;  /* 0x00000008043c723c */ /* 0x042ff0000004188c */
[C---:B------:R-:W-:Y:S01]  /*5120*/  HMMA.16816.F32.BF16 R32, R4.reuse, R10, R132 ;  /* 0x0000000a0420723c */ /* 0x040fe20000041884 */
[----:B------:R-:W1:Y:S07]  /*5130*/  LDSM.16.MT88.4 R8, [R228+0x4000] ;  /* 0x00400000e408783b */ /* 0x000e6e0000004200 */
        /* <DEDUP_REMOVED lines=19> */
[----:B------:R-:W-:Y:S01]  /*5270*/  HMMA.16816.F32.BF16 R28, R4, R10, R24 ;  /* 0x0000000a041c723c */ /* 0x000fe20000041818 */
[----:B------:R1:W2:Y:S01]  /*5280*/  MUFU.EX2 R26, R3 ;  /* 0x00000003001a7308 */ /* 0x0002a20000000800 */
[----:B------:R-:W3:Y:S05]  /*5290*/  LDSM.16.MT88.4 R8, [R224+0x1800] ;  /* 0x00180000e008783b */ /* 0x000eea0000004200 */
[----:B------:R-:W-:-:S02]  /*52a0*/  FFMA.FTZ R4, R154, c[0x0][0x2d0], -R2 ;  /* 0x0000b4009a047a23 */ /* 0x000fc40000010802 */
[----:B------:R-:W-:Y:S02]  /*52b0*/  FADD.FTZ R5, R152, R21 ;  /* 0x0000001598057221 */ /* 0x000fe40000010000 */
[----:B------:R4:W-:Y:S01]  /*52c0*/  MUFU.EX2 R25, R4 ;  /* 0x0000000400197308 */ /* 0x0009e20000000800 */
[--C-:B------:R-:W-:Y:S02]  /*52d0*/  FFMA.FTZ R21, R209, c[0x0][0x2d0], -R0.reuse ;  /* 0x0000b400d1157a23 */ /* 0x100fe40000010800 */
[----:B------:R-:W-:Y:S02]  /*52e0*/  FADD.FTZ R5, R12, R5 ;  /* 0x000000050c057221 */ /* 0x000fe40000010000 */
[--C-:B------:R-:W-:Y:S02]  /*52f0*/  FFMA.FTZ R12, R166, c[0x0][0x2d0], -R0.reuse ;  /* 0x0000b400a60c7a23 */ /* 0x100fe40000010800 */
[----:B-1----:R-:W-:Y:S02]  /*5300*/  FFMA.FTZ R3, R164, c[0x0][0x2d0], -R0 ;  /* 0x0000b400a4037a23 */ /* 0x002fe40000010800 */
[----:B------:R-:W-:-:S02]  /*5310*/  IMAD.MOV.U32 R27, RZ, RZ, R217 ;  /* 0x000000ffff1b7224 */ /* 0x000fc400078e00d9 */
[----:B------:R1:W-:Y:S02]  /*5320*/  MUFU.EX2 R86, R3 ;  /* 0x0000000300567308 */ /* 0x0003e40000000800 */
[--C-:B------:R-:W-:Y:S02]  /*5330*/  FFMA.FTZ R27, R27, c[0x0][0x2d0], -R2.reuse ;  /* 0x0000b4001b1b7a23 */ /* 0x100fe40000010802 */
[----:B----4-:R-:W-:Y:S02]  /*5340*/  FFMA.FTZ R4, R220, c[0x0][0x2d0], -R2 ;  /* 0x0000b400dc047a23 */ /* 0x010fe40000010802 */
[--C-:B------:R-:W-:Y:S02]  /*5350*/  FFMA.FTZ R220, R212, c[0x0][0x2d0], -R0.reuse ;  /* 0x0000b400d4dc7a23 */ /* 0x100fe40000010800 */
[----:B------:R2:W-:Y:S01]  /*5360*/  MUFU.EX2 R84, R4 ;  /* 0x0000000400547308 */ /* 0x0005e20000000800 */
[----:B-1----:R-:W-:-:S07]  /*5370*/  FFMA.FTZ R3, R165, c[0x0][0x2d0], -R0 ;  /* 0x0000b400a5037a23 */ /* 0x002fce0000010800 */
[----:B------:R1:W4:Y:S01]  /*5380*/  MUFU.EX2 R87, R3 ;  /* 0x0000000300577308 */ /* 0x0003220000000800 */
[----:B--2---:R-:W-:Y:S01]  /*5390*/  F2FP.BF16.PACK_AB R4, R26, R15 ;  /* 0x0000000f1a04723e */ /* 0x004fe200000010ff */
[----:B-1----:R-:W-:Y:S02]  /*53a0*/  FADD.FTZ R3, R153, R22 ;  /* 0x0000001699037221 */ /* 0x002fe40000010000 */
[----:B------:R-:W-:Y:S02]  /*53b0*/  IMAD.MOV.U32 R22, RZ, RZ, R216 ;  /* 0x000000ffff167224 */ /* 0x000fe400078e00d8 */
[----:B------:R-:W-:Y:S02]  /*53c0*/  FADD.FTZ R6, R13, R3 ;  /* 0x000000030d067221 */ /* 0x000fe40000010000 */
[----:B------:R-:W-:Y:S02]  /*53d0*/  FFMA.FTZ R3, R155, c[0x0][0x2d0], -R2 ;  /* 0x0000b4009b037a23 */ /* 0x000fe40000010802 */
[----:B------:R-:W-:-:S02]  /*53e0*/  FFMA.FTZ R13, R167, c[0x0][0x2d0], -R0 ;  /* 0x0000b400a70d7a23 */ /* 0x000fc40000010800 */
[----:B------:R1:W-:Y:S02]  /*53f0*/  MUFU.EX2 R24, R3 ;  /* 0x0000000300187308 */ /* 0x0003e40000000800 */
[----:B-1----:R-:W-:Y:S02]  /*5400*/  FFMA.FTZ R3, R221, c[0x0][0x2d0], -R2 ;  /* 0x0000b400dd037a23 */ /* 0x002fe40000010802 */
[----:B------:R-:W-:-:S04]  /*5410*/  FFMA.FTZ R221, R213, c[0x0][0x2d0], -R0 ;  /* 0x0000b400d5dd7a23 */ /* 0x000fc80000010800 */
[----:B------:R1:W2:Y:S02]  /*5420*/  MUFU.EX2 R85, R3 ;  /* 0x0000000300557308 */ /* 0x0002a40000000800 */
[----:B-1----:R-:W-:Y:S01]  /*5430*/  FADD.FTZ R3, R17, R6 ;  /* 0x0000000611037221 */ /* 0x002fe20000010000 */
[----:B----4-:R-:W-:Y:S01]  /*5440*/  F2FP.BF16.PACK_AB R6, R87, R86 ;  /* 0x000000565706723e */ /* 0x010fe200000010ff */
[----:B------:R-:W-:Y:S01]  /*5450*/  FFMA.FTZ R17, R208, c[0x0][0x2d0], -R0 ;  /* 0x0000b400d0117a23 */ /* 0x000fe20000010800 */
[----:B--2---:R-:W-:Y:S01]  /*5460*/  F2FP.BF16.PACK_AB R7, R84, R85 ;  /* 0x000000555407723e */ /* 0x004fe200000010ff */
[----:B------:R-:W-:Y:S01]  /*5470*/  FADD.FTZ R0, R14, R5 ;  /* 0x000000050e007221 */ /* 0x000fe20000010000 */
[----:B------:R-:W-:Y:S01]  /*5480*/  F2FP.BF16.PACK_AB R5, R24, R25 ;  /* 0x000000191805723e */ /* 0x000fe200000010ff */
[----:B------:R-:W-:Y:S02]  /*5490*/  FADD.FTZ R14, R16, R3 ;  /* 0x00000003100e7221 */ /* 0x000fe40000010000 */
[----:B------:R-:W-:-:S02]  /*54a0*/  IMAD.MOV.U32 R16, RZ, RZ, R218 ;  /* 0x000000ffff107224 */ /* 0x000fc400078e00da */
[----:B------:R-:W-:Y:S02]  /*54b0*/  IMAD.MOV.U32 R3, RZ, RZ, R219 ;  /* 0x000000ffff037224 */ /* 0x000fe400078e00db */
[----:B---3--:R-:W-:Y:S02]  /*54c0*/  HMMA.16816.F32.BF16 R216, R4, R8, R76 ;  /* 0x0000000804d8723c */ /* 0x008fe4000004184c */
[----:B------:R-:W-:-:S06]  /*54d0*/  FFMA.FTZ R3, R3, c[0x0][0x2d0], -R2 ;  /* 0x0000b40003037a23 */ /* 0x000fcc0000010802 */
[C---:B------:R-:W-:Y:S01]  /*54e0*/  HMMA.16816.F32.BF16 R212, R4.reuse, R10, R52 ;  /* 0x0000000a04d4723c */ /* 0x040fe20000041834 */
[----:B------:R-:W1:Y:S01]  /*54f0*/  LDSM.16.MT88.4 R8, [R228+0x1800] ;  /* 0x00180000e408783b */ /* 0x000e620000004200 */
[----:B------:R-:W-:Y:S05]  /*5500*/  MUFU.EX2 R3, R3 ;  /* 0x0000000300037308 */ /* 0x000fea0000000800 */
[----:B------:R-:W-:Y:S02]  /*5510*/  IMAD.MOV.U32 R54, RZ, RZ, R210 ;  /* 0x000000ffff367224 */ /* 0x000fe400078e00d2 */
[----:B------:R-:W-:Y:S02]  /*5520*/  IMAD.MOV.U32 R55, RZ, RZ, R211 ;  /* 0x000000ffff377224 */ /* 0x000fe400078e00d3 */
        /* <DEDUP_REMOVED lines=12> */
[C---:B-1----:R-:W-:Y:S07]  /*55f0*/  HMMA.16816.F32.BF16 R92, R4.reuse, R8, R56 ;  /* 0x00000008045c723c */ /* 0x042fee0000041838 */
[----:B------:R-:W-:Y:S01]  /*5600*/  IMAD.MOV.U32 R59, RZ, RZ, R54 ;  /* 0x000000ffff3b7224 */ /* 0x000fe200078e0036 */
[----:B------:R-:W-:Y:S01]  /*5610*/  HMMA.16816.F32.BF16 R36, R4, R10, R36 ;  /* 0x0000000a0424723c */ /* 0x000fe20000041824 */
[----:B------:R-:W1:Y:S01]  /*5620*/  LDSM.16.MT88.4 R8, [R227+0x4800] ;  /* 0x00480000e308783b */ /* 0x000e620000004200 */
[----:B------:R-:W-:-:S02]  /*5630*/  IMAD.MOV.U32 R58, RZ, RZ, R55 ;  /* 0x000000ffff3a7224 */ /* 0x000fc400078e0037 */
[----:B------:R-:W-:-:S04]  /*5640*/  IMAD.MOV.U32 R57, RZ, RZ, R16 ;  /* 0x000000ffff397224 */ /* 0x000fc800078e0010 */
[C---:B-1----:R-:W-:Y:S08]  /*5650*/  HMMA.16816.F32.BF16 R88, R4.reuse, R8, R88 ;  /* 0x000000080458723c */ /* 0x042ff00000041858 */
[C---:B------:R-:W-:Y:S01]  /*5660*/  HMMA.16816.F32.BF16 R72, R4.reuse, R10, R80 ;  /* 0x0000000a0448723c */ /* 0x040fe20000041850 */
[----:B------:R-:W1:Y:S07]  /*5670*/  LDSM.16.MT88.4 R8, [R230+0x4800] ;  /* 0x00480000e608783b */ /* 0x000e6e0000004200 */
[C---:B-1----:R-:W-:Y:S07]  /*5680*/  HMMA.16816.F32.BF16 R64, R4.reuse, R8, R148 ;  /* 0x000000080440723c */ /* 0x042fee0000041894 */
[----:B------:R-:W-:Y:S01]  /*5690*/  IMAD.MOV.U32 R151, RZ, RZ, R102 ;  /* 0x000000ffff977224 */ /* 0x000fe200078e0066 */
[----:B------:R-:W-:Y:S01]  /*56a0*/  HMMA.16816.F32.BF16 R52, R4, R10, R104 ;  /* 0x0000000a0434723c */ /* 0x000fe20000041868 */
[----:B------:R-:W1:Y:S01]  /*56b0*/  LDSM.16.MT88.4 R8, [R224+0x7800] ;  /* 0x00780000e008783b */ /* 0x000e620000004200 */
[----:B------:R2:W-:Y:S05]  /*56c0*/  MUFU.EX2 R104, R17 ;  /* 0x0000001100687308 */ /* 0x0005ea0000000800 */
[----:B------:R-:W-:-:S03]  /*56d0*/  IMAD.MOV.U32 R107, RZ, RZ, R151 ;  /* 0x000000ffff6b7224 */ /* 0x000fc600078e0097 */
[----:B------:R-:W-:Y:S01]  /*56e0*/  MUFU.EX2 R105, R21 ;  /* 0x0000001500697308 */ /* 0x000fe20000000800 */
[C---:B-1----:R-:W-:Y:S07]  /*56f0*/  HMMA.16816.F32.BF16 R44, R4.reuse, R8, R144 ;  /* 0x00000008042c723c */ /* 0x042fee0000041890 */
[----:B------:R-:W-:Y:S01]  /*5700*/  IMAD.MOV.U32 R147, RZ, RZ, R223 ;  /* 0x000000ffff937224 */ /* 0x000fe200078e00df */
[----:B------:R-:W-:Y:S01]  /*5710*/  HMMA.16816.F32.BF16 R32, R4, R10, R128 ;  /* 0x0000000a0420723c */ /* 0x000fe20000041880 */
[----:B------:R-:W1:Y:S01]  /*5720*/  LDSM.16.MT88.4 R8, [R228+0x7800] ;  /* 0x00780000e408783b */ /* 0x000e620000004200 */
[----:B------:R-:W-:-:S02]  /*5730*/  IMAD.MOV.U32 R146, RZ, RZ, R222 ;  /* 0x000000ffff927224 */ /* 0x000fc400078e00de */
        /* <DEDUP_REMOVED lines=8> */
[C---:B-1----:R-:W-:Y:S01]  /*57c0*/  HMMA.16816.F32.BF16 R40, R4.reuse, R8, R132 ;  /* 0x000000080428723c */ /* 0x042fe20000041884 */
[----:B------:R-:W-:Y:S07]  /*57d0*/  MUFU.EX2 R8, R12 ;  /* 0x0000000c00087308 */ /* 0x000fee0000000800 */
[----:B------:R-:W-:Y:S01]  /*57e0*/  HMMA.16816.F32.BF16 R28, R4, R10, R28 ;  /* 0x0000000a041c723c */ /* 0x000fe2000004181c */
[----:B------:R1:W-:Y:S06]  /*57f0*/  MUFU.EX2 R9, R13 ;  /* 0x0000000d00097308 */ /* 0x0003ec0000000800 */
[----:B------:R-:W-:-:S02]  /*5800*/  FADD.FTZ R6, R20, R14 ;  /* 0x0000000e14067221 */ /* 0x000fc40000010000 */
[----:B------:R-:W-:Y:S02]  /*5810*/  FADD.FTZ R4, R18, R0 ;  /* 0x0000000012047221 */ /* 0x000fe40000010000 */
[----:B------:R-:W-:Y:S02]  /*5820*/  FADD.FTZ R6, R15, R6 ;  /* 0x000000060f067221 */ /* 0x000fe40000010000 */
[----:B------:R-:W-:Y:S02]  /*5830*/  FADD.FTZ R5, R19, R4 ;  /* 0x0000000413057221 */ /* 0x000fe40000010000 */
[--C-:B------:R-:W-:Y:S01]  /*5840*/  FFMA.FTZ R4, R23, c[0x0][0x2d0], -R2.reuse ;  /* 0x0000b40017047a23 */ /* 0x100fe20000010802 */
[----:B--2---:R-:W-:Y:S01]  /*5850*/  LDSM.16.MT88.4 R16, [R228+0x2000] ;  /* 0x00200000e410783b */ /* 0x004fe20000004200 */
[--C-:B------:R-:W-:Y:S02]  /*5860*/  FFMA.FTZ R0, R22, c[0x0][0x2d0], -R2.reuse ;  /* 0x0000b40016007a23 */ /* 0x100fe40000010802 */
[----:B------:R2:W-:Y:S01]  /*5870*/  MUFU.EX2 R102, R4 ;  /* 0x0000000400667308 */ /* 0x0005e20000000800 */
[----:B-1----:R-:W1:Y:S01]  /*5880*/  LDSM.16.MT88.4 R12, [R227+0x2000] ;  /* 0x00200000e30c783b */ /* 0x002e620000004200 */
[----:B------:R-:W-:-:S02]  /*5890*/  FFMA.FTZ R11, R58, c[0x0][0x2d0], -R2 ;  /* 0x0000b4003a0b7a23 */ /* 0x000fc40000010802 */
[--C-:B------:R-:W-:Y:S01]  /*58a0*/  FFMA.FTZ R10, R59, c[0x0][0x2d0], -R2.reuse ;  /* 0x0000b4003b0a7a23 */ /* 0x100fe20000010802 */
[----:B------:R-:W3:Y:S03]  /*58b0*/  LDSM.16.MT88.4 R20, [R224+0x2000] ;  /* 0x00200000e014783b */ /* 0x000ee60000004200 */
[----:B------:R-:W4:Y:S01]  /*58c0*/  MUFU.EX2 R0, R0 ;  /* 0x0000000000007308 */ /* 0x000f220000000800 */
[----:B--2---:R-:W-:-:S07]  /*58d0*/  FFMA.FTZ R4, R103, c[0x0][0x2d0], -R2 ;  /* 0x0000b40067047a23 */ /* 0x004fce0000010802 */
[----:B------:R2:W5:Y:S02]  /*58e0*/  MUFU.EX2 R103, R4 ;  /* 0x0000000400677308 */ /* 0x0005640000000800 */
[----:B--2---:R-:W-:Y:S01]  /*58f0*/  FADD.FTZ R4, R25, R5 ;  /* 0x0000000519047221 */ /* 0x004fe20000010000 */
[----:B----4-:R-:W-:Y:S01]  /*5900*/  F2FP.BF16.PACK_AB R5, R0, R3 ;  /* 0x000000030005723e */ /* 0x010fe200000010ff */
[----:B------:R-:W-:Y:S01]  /*5910*/  FFMA.FTZ R25, R57, c[0x0][0x2d0], -R2 ;  /* 0x0000b40039197a23 */ /* 0x000fe20000010802 */
[----:B-----5:R-:W-:Y:S01]  /*5920*/  F2FP.BF16.PACK_AB R7, R103, R102 ;  /* 0x000000666707723e */ /* 0x020fe200000010ff */
[----:B------:R-:W-:Y:S01]  /*5930*/  FADD.FTZ R2, R26, R6 ;  /* 0x000000061a027221 */ /* 0x000fe20000010000 */
[----:B------:R-:W-:Y:S01]  /*5940*/  F2FP.BF16.PACK_AB R6, R105, R104 ;  /* 0x000000686906723e */ /* 0x000fe200000010ff */
[----:B------:R-:W-:Y:S01]  /*5950*/  FADD.FTZ R24, R24, R4 ;  /* 0x0000000418187221 */ /* 0x000fe20000010000 */
[----:B------:R-:W-:-:S07]  /*5960*/  F2FP.BF16.PACK_AB R4, R9, R8 ;  /* 0x000000080904723e */ /* 0x000fce00000010ff */
[C---:B-1----:R-:W-:Y:S08]  /*5970*/  HMMA.16816.F32.BF16 R132, R4.reuse, R12, R164 ;  /* 0x0000000c0484723c */ /* 0x042ff000000418a4 */
[C---:B------:R-:W-:Y:S01]  /*5980*/  HMMA.16816.F32.BF16 R220, R4.reuse, R14, R124 ;  /* 0x0000000e04dc723c */ /* 0x040fe2000004187c */
[----:B------:R-:W1:Y:S07]  /*5990*/  LDSM.16.MT88.4 R12, [R228+0x5000] ;  /* 0x00500000e40c783b */ /* 0x000e6e0000004200 */
[C---:B---3--:R-:W-:Y:S08]  /*59a0*/  HMMA.16816.F32.BF16 R108, R4.reuse, R20, R216 ;  /* 0x00000014046c723c */ /* 0x048ff000000418d8 */
[----:B------:R-:W-:Y:S01]  /*59b0*/  IMAD.MOV.U32 R106, RZ, RZ, R135 ;  /* 0x000000ffff6a7224 */ /* 0x000fe200078e0087 */
[----:B------:R-:W-:Y:S01]  /*59c0*/  HMMA.16816.F32.BF16 R56, R4, R22, R212 ;  /* 0x000000160438723c */ /* 0x000fe200000418d4 */
[----:B------:R-:W2:Y:S01]  /*59d0*/  LDSM.16.MT88.4 R20, [R230+0x2000] ;  /* 0x00200000e614783b */ /* 0x000ea20000004200 */
[----:B------:R-:W-:-:S02]  /*59e0*/  IMAD.MOV.U32 R130, RZ, RZ, R132 ;  /* 0x000000ffff827224 */ /* 0x000fc400078e0084 */
[----:B------:R-:W-:Y:S02]  /*59f0*/  IMAD.MOV.U32 R127, RZ, RZ, R106 ;  /* 0x000000ffff7f7224 */ /* 0x000fe400078e006a */
[----:B------:R-:W3:Y:S01]  /*5a00*/  LDL R106, [R1+0x58] ;  /* 0x00005800016a7983 */ /* 0x000ee20000100800 */
[----:B------:R-:W-:Y:S01]  /*5a10*/  IMAD.MOV.U32 R129, RZ, RZ, R133 ;  /* 0x000000ffff817224 */ /* 0x000fe200078e0085 */
[C---:B------:R-:W-:Y:S01]  /*5a20*/  HMMA.16816.F32.BF16 R116, R4.reuse, R16, R208 ;  /* 0x000000100474723c */ /* 0x040fe200000418d0 */
[----:B------:R-:W-:Y:S02]  /*5a30*/  IMAD.MOV.U32 R128, RZ, RZ, R134 ;  /* 0x000000ffff807224 */ /* 0x000fe400078e0086 */
[----:B------:R-:W-:Y:S02]  /*5a40*/  FADD.FTZ R2, R86, R2 ;  /* 0x0000000256027221 */ /* 0x000fe40000010000 */
[----:B------:R-:W-:Y:S02]  /*5a50*/  IMAD.MOV.U32 R124, RZ, RZ, R130 ;  /* 0x000000ffff7c7224 */ /* 0x000fe400078e0082 */
[----:B------:R-:W-:Y:S01]  /*5a60*/  IMAD.MOV.U32 R125, RZ, RZ, R129 ;  /* 0x000000ffff7d7224 */ /* 0x000fe200078e0081 */
[----:B------:R-:W-:Y:S01]  /*5a70*/  HMMA.16816.F32.BF16 R76, R4, R18, R76 ;  /* 0x00000012044c723c */ /* 0x000fe2000004184c */
[----:B------:R-:W4:Y:S01]  /*5a80*/  LDSM.16.MT88.4 R16, [R224+0x5000] ;  /* 0x00500000e010783b */ /* 0x000f220000004200 */
[----:B------:R-:W-:-:S06]  /*5a90*/  IMAD.MOV.U32 R126, RZ, RZ, R128 ;  /* 0x000000ffff7e7224 */ /* 0x000fcc00078e0080 */
[C---:B-1----:R-:W-:Y:S08]  /*5aa0*/  HMMA.16816.F32.BF16 R92, R4.reuse, R12, R92 ;  /* 0x0000000c045c723c */ /* 0x042ff0000004185c */
[C---:B------:R-:W-:Y:S01]  /*5ab0*/  HMMA.16816.F32.BF16 R36, R4.reuse, R14, R36 ;  /* 0x0000000e0424723c */ /* 0x040fe20000041824 */
[----:B------:R-:W1:Y:S07]  /*5ac0*/  LDSM.16.MT88.4 R12, [R224+0x8000] ;  /* 0x00800000e00c783b */ /* 0x000e6e0000004200 */
[C---:B--2---:R-:W-:Y:S08]  /*5ad0*/  HMMA.16816.F32.BF16 R132, R4.reuse, R20, R152 ;  /* 0x000000140484723c */ /* 0x044ff00000041898 */
[----:B------:R-:W-:Y:S01]  /*5ae0*/  HMMA.16816.F32.BF16 R208, R4, R22, R120 ;  /* 0x0000001604d0723c */ /* 0x000fe20000041878 */
[----:B------:R-:W2:Y:S01]  /*5af0*/  LDSM.16.MT88.4 R20, [R227+0x5000] ;  /* 0x00500000e314783b */ /* 0x000ea20000004200 */
[----:B------:R-:W-:-:S03]  /*5b00*/  FADD.FTZ R2, R87, R2 ;  /* 0x0000000257027221 */ /* 0x000fc60000010000 */
[----:B------:R-:W-:Y:S03]  /*5b10*/  LDSM.16.MT88.4 R152, [R228+0x5800] ;  /* 0x00580000e498783b */ /* 0x000fe60000004200 */
[C---:B----4-:R-:W-:Y:S01]  /*5b20*/  HMMA.16816.F32.BF16 R140, R4.reuse, R16, R112 ;  /* 0x00000010048c723c */ /* 0x050fe20000041870 */
[----:B------:R-:W-:Y:S04]  /*5b30*/  LDSM.16.MT88.4 R112, [R224+0x2800] ;  /* 0x00280000e070783b */ /* 0x000fe80000004200 */
[----:B------:R-:W-:Y:S03]  /*5b40*/  LDSM.16.MT88.4 R120, [R228+0x2800] ;  /* 0x00280000e478783b */ /* 0x000fe60000004200 */
[C---:B------:R-:W-:Y:S01]  /*5b50*/  HMMA.16816.F32.BF16 R148, R4.reuse, R18, R96 ;  /* 0x000000120494723c */ /* 0x040fe20000041860 */
[----:B------:R-:W4:Y:S04]  /*5b60*/  LDSM.16.MT88.4 R16, [R230+0x5000] ;  /* 0x00500000e610783b */ /* 0x000f280000004200 */
[----:B------:R-:W-:Y:S03]  /*5b70*/  LDSM.16.MT88.4 R128, [R227+0x2800] ;  /* 0x00280000e380783b */ /* 0x000fe60000004200 */
        /* <DEDUP_REMOVED lines=9> */
[C---:B-1----:R-:W-:Y:S01]  /*5c10*/  HMMA.16816.F32.BF16 R40, R4.reuse, R12, R40 ;  /* 0x0000000c0428723c */ /* 0x042fe20000041828 */
[----:B------:R-:W-:Y:S07]  /*5c20*/  MUFU.EX2 R13, R144 ;  /* 0x00000090000d7308 */ /* 0x000fee0000000800 */
[----:B------:R-:W-:Y:S01]  /*5c30*/  HMMA.16816.F32.BF16 R28, R4, R14, R28 ;  /* 0x0000000e041c723c */ /* 0x000fe2000004181c */
[----:B------:R-:W-:Y:S01]  /*5c40*/  MUFU.EX2 R15, R146 ;  /* 0x00000092000f7308 */ /* 0x000fe20000000800 */
[----:B------:R-:W-:-:S02]  /*5c50*/  FADD.FTZ R2, R8, R2 ;  /* 0x0000000208027221 */ /* 0x000fc40000010000 */
[----:B------:R-:W-:Y:S02]  /*5c60*/  IMAD.MOV.U32 R26, RZ, RZ, R139 ;  /* 0x000000ffff1a7224 */ /* 0x000fe400078e008b */
[----:B------:R-:W-:Y:S02]  /*5c70*/  IMAD.MOV.U32 R66, RZ, RZ, R136 ;  /* 0x000000ffff427224 */ /* 0x000fe400078e0088 */
[----:B------:R-:W-:Y:S01]  /*5c80*/  IMAD.MOV.U32 R65, RZ, RZ, R137 ;  /* 0x000000ffff417224 */ /* 0x000fe200078e0089 */
[C---:B--2---:R-:W-:Y:S01]  /*5c90*/  HMMA.16816.F32.BF16 R44, R4.reuse, R20, R80 ;  /* 0x00000014042c723c */ /* 0x044fe20000041850 */
[----:B------:R-:W1:Y:S01]  /*5ca0*/  MUFU.EX2 R14, R147 ;  /* 0x00000093000e7308 */ /* 0x000e620000000800 */
[----:B------:R-:W-:Y:S01]  /*5cb0*/  IMAD.MOV.U32 R64, RZ, RZ, R138 ;  /* 0x000000ffff407224 */ /* 0x000fe200078e008a */
[----:B------:R-:W-:Y:S04]  /*5cc0*/  LDSM.16.MT88.4 R80, [R228+0x8800] ;  /* 0x00880000e450783b */ /* 0x000fe80000004200 */
[----:B------:R-:W-:Y:S01]  /*5cd0*/  LDSM.16.MT88.4 R136, [R230+0x2800] ;  /* 0x00280000e688783b */ /* 0x000fe20000004200 */
[C---:B------:R-:W-:Y:S01]  /*5ce0*/  HMMA.16816.F32.BF16 R32, R4.reuse, R22, R68 ;  /* 0x000000160420723c */ /* 0x040fe20000041844 */
[----:B------:R-:W-:Y:S06]  /*5cf0*/  MUFU.EX2 R12, R25 ;  /* 0x00000019000c7308 */ /* 0x000fec0000000800 */
[----:B------:R-:W-:Y:S01]  /*5d00*/  IMAD.MOV.U32 R71, RZ, RZ, R26 ;  /* 0x000000ffff477224 */ /* 0x000fe200078e001a */
[C---:B----4-:R-:W-:Y:S01]  /*5d10*/  HMMA.16816.F32.BF16 R20, R4.reuse, R16, R60 ;  /* 0x000000100414723c */ /* 0x050fe2000004183c */
[----:B------:R-:W2:Y:S07]  /*5d20*/  MUFU.EX2 R16, R145 ;  /* 0x0000009100107308 */ /* 0x000eae0000000800 */
[----:B------:R-:W-:Y:S01]  /*5d30*/  HMMA.16816.F32.BF16 R48, R4, R18, R48 ;  /* 0x000000120430723c */ /* 0x000fe20000041830 */
[----:B------:R-:W4:Y:S01]  /*5d40*/  MUFU.EX2 R7, R11 ;  /* 0x0000000b00077308 */ /* 0x000f220000000800 */
[----:B-1----:R-:W-:Y:S01]  /*5d50*/  F2FP.BF16.PACK_AB R98, R14, R15 ;  /* 0x0000000f0e62723e */ /* 0x002fe200000010ff */
[----:B------:R-:W-:-:S02]  /*5d60*/  IMAD.MOV.U32 R68, RZ, RZ, R66 ;  /* 0x000000ffff447224 */ /* 0x000fc400078e0042 */
[----:B------:R-:W-:Y:S02]  /*5d70*/  IMAD.MOV.U32 R69, RZ, RZ, R65 ;  /* 0x000000ffff457224 */ /* 0x000fe400078e0041 */
[----:B------:R-:W-:Y:S02]  /*5d80*/  IMAD.MOV.U32 R70, RZ, RZ, R64 ;  /* 0x000000ffff467224 */ /* 0x000fe400078e0040 */
[----:B------:R-:W-:Y:S01]  /*5d90*/  MUFU.EX2 R5, R10 ;  /* 0x0000000a00057308 */ /* 0x000fe20000000800 */
[----:B--2---:R-:W-:Y:S01]  /*5da0*/  F2FP.BF16.PACK_AB R96, R16, R13 ;  /* 0x0000000d1060723e */ /* 0x004fe200000010ff */
[----:B------:R-:W-:Y:S01]  /*5db0*/  FADD.FTZ R4, R85, R24 ;  /* 0x0000001855047221 */ /* 0x000fe20000010000 */
[----:B------:R-:W1:Y:S05]  /*5dc0*/  LDSM.16.MT88.4 R144, [R224+0x5800] ;  /* 0x00580000e090783b */ /* 0x000e6a0000004200 */
[----:B------:R-:W2:Y:S01]  /*5dd0*/  MUFU.EX2 R6, R27 ;  /* 0x0000001b00067308 */ /* 0x000ea20000000800 */
[----:B----4-:R-:W-:Y:S01]  /*5de0*/  F2FP.BF16.PACK_AB R97, R7, R12 ;  /* 0x0000000c0761723e */ /* 0x010fe200000010ff */
[----:B------:R-:W-:Y:S01]  /*5df0*/  IMAD.MOV.U32 R26, RZ, RZ, c[0x0][0x168] ;  /* 0x00005a00ff1a7624 */ /* 0x000fe200078e00ff */
[----:B------:R-:W-:Y:S01]  /*5e00*/  LDSM.16.MT88.4 R64, [R230+0x5800] ;  /* 0x00580000e640783b */ /* 0x000fe20000004200 */
[----:B--2---:R-:W-:-:S07]  /*5e10*/  F2FP.BF16.PACK_AB R99, R6, R5 ;  /* 0x000000050663723e */ /* 0x004fce00000010ff */
[C---:B------:R-:W-:Y:S08]  /*5e20*/  HMMA.16816.F32.BF16 R108, R96.reuse, R112, R108 ;  /* 0x00000070606c723c */ /* 0x040ff0000004186c */
[----:B------:R-:W-:Y:S01]  /*5e30*/  HMMA.16816.F32.BF16 R112, R96, R114, R56 ;  /* 0x000000726070723c */ /* 0x000fe20000041838 */
[----:B------:R-:W2:Y:S01]  /*5e40*/  LDSM.16.MT88.4 R56, [R227+0x5800] ;  /* 0x00580000e338783b */ /* 0x000ea20000004200 */
[----:B------:R-:W-:-:S04]  /*5e50*/  FADD.FTZ R4, R84, R4 ;  /* 0x0000000454047221 */ /* 0x000fc80000010000 */
[----:B------:R-:W-:Y:S02]  /*5e60*/  FADD.FTZ R3, R3, R4 ;  /* 0x0000000403037221 */ /* 0x000fe40000010000 */
[----:B------:R-:W-:Y:S02]  /*5e70*/  FADD.FTZ R4, R9, R2 ;  /* 0x0000000209047221 */ /* 0x000fe40000010000 */
[----:B------:R-:W4:Y:S01]  /*5e80*/  LDSM.16.MT88.4 R8, [R230+0x8800] ;  /* 0x00880000e608783b */ /* 0x000f220000004200 */
[----:B------:R-:W-:Y:S01]  /*5e90*/  FADD.FTZ R3, R0, R3 ;  /* 0x0000000300037221 */ /* 0x000fe20000010000 */
[C---:B-1----:R-:W-:Y:S08]  /*5ea0*/  HMMA.16816.F32.BF16 R140, R96.reuse, R144, R140 ;  /* 0x00000090608c723c */ /* 0x042ff0000004188c */
[C---:B------:R-:W-:Y:S08]  /*5eb0*/  HMMA.16816.F32.BF16 R144, R96.reuse, R146, R148 ;  /* 0x000000926090723c */ /* 0x040ff00000041894 */
[C---:B------:R-:W-:Y:S08]  /*5ec0*/  HMMA.16816.F32.BF16 R148, R96.reuse, R152, R92 ;  /* 0x000000986094723c */ /* 0x040ff0000004185c */
[C---:B--2---:R-:W-:Y:S01]  /*5ed0*/  HMMA.16816.F32.BF16 R52, R96.reuse, R56, R88 ;  /* 0x000000386034723c */ /* 0x044fe20000041858 */
[----:B------:R-:W-:Y:S07]  /*5ee0*/  LDSM.16.MT88.4 R88, [R227+0x8800] ;  /* 0x00880000e358783b */ /* 0x000fee0000004200 */
[C---:B------:R-:W-:Y:S01]  /*5ef0*/  HMMA.16816.F32.BF16 R56, R96.reuse, R58, R72 ;  /* 0x0000003a6038723c */ /* 0x040fe20000041848 */
[----:B------:R-:W1:Y:S07]  /*5f00*/  LDSM.16.MT88.4 R72, [R224+0x8800] ;  /* 0x00880000e048783b */ /* 0x000e6e0000004200 */
[----:B----4-:R-:W-:Y:S07]  /*5f10*/  HMMA.16816.F32.BF16 R92, R96, R8, R40 ;  /* 0x00000008605c723c */ /* 0x010fee0000041828 */
[----:B------:R-:W-:Y:S01]  /*5f20*/  IADD3 R8, R107, -0x2, RZ ;  /* 0xfffffffe6b087810 */ /* 0x000fe20007ffe0ff */
[----:B---3--:R-:W-:-:S04]  /*5f30*/  @P1 IMAD.HI.U32 R2, R106, c[0x0][0x2c8], RZ ;  /* 0x0000b2006a021a27 */ /* 0x008fc800078e00ff */
[----:B------:R-:W-:Y:S01]  /*5f40*/  IMAD.MOV.U32 R0, RZ, RZ, R106 ;  /* 0x000000ffff007224 */ /* 0x000fe200078e006a */
[----:B------:R-:W-:-:S04]  /*5f50*/  @P1 SHF.R.U32.HI R0, RZ, c[0x0][0x2cc], R2 ;  /* 0x0000b300ff001a19 */ /* 0x000fc80000011602 */
[----:B------:R-:W-:Y:S01]  /*5f60*/  IADD3 R0, R0, c[0x0][0x1d0], -R26 ;  /* 0x0000740000007a10 */ /* 0x000fe20007ffe81a */
[----:B------:R-:W-:-:S04]  /*5f70*/  FADD.FTZ R2, R104, R4 ;  /* 0x0000000468027221 */ /* 0x000fc80000010000 */
[----:B------:R-:W-:-:S04]  /*5f80*/  IMAD.HI R4, R0, 0x2aaaaaab, RZ ;  /* 0x2aaaaaab00047827 */ /* 0x000fc800078e02ff */
[----:B------:R-:W-:Y:S01]  /*5f90*/  FADD.FTZ R0, R102, R3 ;  /* 0x0000000366007221 */ /* 0x000fe20000010000 */
[----:B------:R-:W-:Y:S01]  /*5fa0*/  SHF.R.U32.HI R3, RZ, 0x1f, R4 ;  /* 0x0000001fff037819 */ /* 0x000fe20000011604 */
[----:B------:R-:W-:Y:S02]  /*5fb0*/  FADD.FTZ R2, R105, R2 ;  /* 0x0000000269027221 */ /* 0x000fe40000010000 */
[----:B------:R-:W-:Y:S01]  /*5fc0*/  FADD.FTZ R0, R103, R0 ;  /* 0x0000000067007221 */ /* 0x000fe20000010000 */
[----:B------:R-:W-:Y:S01]  /*5fd0*/  LEA.HI.SX32 R3, R4, R3, 0x1c ;  /* 0x0000000304037211 */ /* 0x000fe200078fe2ff */
[----:B------:R-:W-:Y:S02]  /*5fe0*/  FADD.FTZ R13, R13, R2 ;  /* 0x000000020d0d7221 */ /* 0x000fe40000010000 */
[----:B------:R-:W-:Y:S01]  /*5ff0*/  FADD.FTZ R12, R12, R0 ;  /* 0x000000000c0c7221 */ /* 0x000fe20000010000 */
[----:B------:R-:W-:Y:S01]  /*6000*/  IMNMX R0, RZ, R3, !PT ;  /* 0x00000003ff007217 */ /* 0x000fe20007800200 */
[----:B------:R-:W-:-:S02]  /*6010*/  FADD.FTZ R16, R16, R13 ;  /* 0x0000000d10107221 */ /* 0x000fc40000010000 */
[----:B------:R-:W-:Y:S01]  /*6020*/  FADD.FTZ R7, R7, R12 ;  /* 0x0000000c07077221 */ /* 0x000fe20000010000 */
[----:B------:R-:W-:Y:S01]  /*6030*/  STL [R1+0x8], R8 ;  /* 0x0000080801007387 */ /* 0x000fe20000100800 */
[----:B------:R-:W-:Y:S02]  /*6040*/  FADD.FTZ R15, R15, R16 ;  /* 0x000000100f0f7221 */ /* 0x000fe40000010000 */
[----:B------:R-:W-:Y:S01]  /*6050*/  FADD.FTZ R5, R5, R7 ;  /* 0x0000000705057221 */ /* 0x000fe20000010000 */
[----:B------:R2:W-:Y:S01]  /*6060*/  STL [R1+0x10], R0 ;  /* 0x0000100001007387 */ /* 0x0005e20000100800 */
[----:B------:R-:W-:Y:S01]  /*6070*/  ISETP.GE.AND P0, PT, R8, R0, PT ;  /* 0x000000000800720c */ /* 0x000fe20003f06270 */
[----:B------:R-:W-:Y:S01]  /*6080*/  FADD.FTZ R2, R14, R15 ;  /* 0x0000000f0e027221 */ /* 0x000fe20000010000 */
[----:B------:R-:W-:Y:S01]  /*6090*/  HMMA.16816.F32.BF16 R116, R96, R120, R116 ;  /* 0x000000786074723c */ /* 0x000fe20000041874 */
[----:B--2---:R-:W-:-:S05]  /*60a0*/  FADD.FTZ R0, R6, R5 ;  /* 0x0000000506007221 */ /* 0x004fca0000010000 */
[----:B------:R2:W-:Y:S04]  /*60b0*/  STL [R1+0x1c], R0 ;  /* 0x00001c0001007387 */ /* 0x0005e80000100800 */
[----:B------:R2:W-:Y:S01]  /*60c0*/  STL [R1+0x18], R2 ;  /* 0x0000180201007387 */ /* 0x0005e20000100800 */
[C---:B------:R-:W-:Y:S08]  /*60d0*/  HMMA.16816.F32.BF16 R120, R96.reuse, R122, R76 ;  /* 0x0000007a6078723c */ /* 0x040ff0000004184c */
[C---:B------:R-:W-:Y:S08]  /*60e0*/  HMMA.16816.F32.BF16 R60, R96.reuse, R64, R68 ;  /* 0x00000040603c723c */ /* 0x040ff00000041844 */
        /* <DEDUP_REMOVED lines=14> */
[----:B--2---:R-:W2:Y:S01]  /*61d0*/  LDL R107, [R1+0x88] ;  /* 0x00008800016b7983 */ /* 0x004ea20000100800 */
[----:B------:R-:W-:Y:S01]  /*61e0*/  IMAD.MOV.U32 R104, RZ, RZ, R100 ;  /* 0x000000ffff687224 */ /* 0x000fe200078e0064 */
[----:B------:R-:W-:-:S02]  /*61f0*/  MOV R103, R101 ;  /* 0x0000006500677202 */ /* 0x000fc40000000f00 */
[----:B------:R-:W-:Y:S01]  /*6200*/  MOV R218, R8 ;  /* 0x0000000800da7202 */ /* 0x000fe20000000f00 */
[----:B--2---:R-:W-:-:S05]  /*6210*/  IMAD.IADD R0, R107, 0x1, R106 ;  /* 0x000000016b007824 */ /* 0x004fca00078e026a */
[----:B------:R1:W-:Y:S02]  /*6220*/  STL [R1+0xc], R0 ;  /* 0x00000c0001007387 */ /* 0x0003e40000100800 */
[----:B-1----:R-:W-:-:S05]  /*6230*/  @P1 IMAD.HI.U32 R0, R0, c[0x0][0x2c8], RZ ;  /* 0x0000b20000001a27 */ /* 0x002fca00078e00ff */
[----:B------:R-:W-:-:S05]  /*6240*/  @P1 SHF.R.U32.HI R0, RZ, c[0x0][0x2cc], R0 ;  /* 0x0000b300ff001a19 */ /* 0x000fca0000011600 */
[----:B------:R1:W-:Y:S02]  /*6250*/  @P1 STL [R1+0x14], R0 ;  /* 0x0000140001001387 */ /* 0x0003e40000100800 */
.L_x_446:
[----:B------:R-:W-:Y:S04]  /*6260*/  DEPBAR.LE SB0, 0x0 ;  /* 0x000080000000791a */ /* 0x000fe80000000000 */
[----:B------:R-:W-:Y:S01]  /*6270*/  WARPSYNC 0xffffffff ;  /* 0xffffffff00007948 */ /* 0x000fe20003800000 */
[----:B------:R-:W-:Y:S01]  /*6280*/  BAR.SYNC.DEFER_BLOCKING 0x0 ;  /* 0x0000000000007b1d */ /* 0x000fe20000010000 */
[C---:B------:R-:W-:Y:S11]  /*6290*/  ISETP.GE.AND P6, PT, R218.reuse, RZ, PT ;  /* 0x000000ffda00720c */ /* 0x040ff60003fc6270 */
[----:B------:R-:W-:Y:S02]  /*62a0*/  @!UPT UIADD3 URZ, URZ, URZ, URZ ;  /* 0x0000003f3f3ff290 */ /* 0x000fe4000fffe03f */
[----:B-1----:R-:W-:Y:S01]  /*62b0*/  @P6 SHF.R.S32.HI R0, RZ, 0x1f, R218 ;  /* 0x0000001fff006819 */ /* 0x002fe200000114da */
[----:B------:R-:W-:Y:S04]  /*62c0*/  @P6 IMAD.WIDE.U32 R100, R218, c[0x0][0x208], RZ ;  /* 0x00008200da646a25 */ /* 0x000fe800078e00ff */
[----:B------:R-:W-:Y:S04]  /*62d0*/  @P6 IMAD R0, R0, c[0x0][0x208], RZ ;  /* 0x0000820000006a24 */ /* 0x000fe800078e02ff */
[----:B------:R-:W-:Y:S01]  /*62e0*/  @P6 IMAD R0, R218, c[0x0][0x20c], R0 ;  /* 0x00008300da006a24 */ /* 0x000fe200078e0200 */
[----:B------:R-:W1:Y:S04]  /*62f0*/  LDSM.16.M88.4 R8, [R225] ;  /* 0x00000000e108783b */ /* 0x000e680000000200 */
[----:B------:R-:W-:Y:S04]  /*6300*/  @P6 IADD3 R0, R101, R0, RZ ;  /* 0x0000000065006210 */ /* 0x000fe80007ffe0ff */
[----:B------:R-:W2:Y:S01]  /*6310*/  LDSM.16.M88.4 R16, [R225+0x800] ;  /* 0x00080000e110783b */ /* 0x000ea20000000200 */
[----:B------:R-:W-:Y:S07]  /*6320*/  @P6 IMAD R0, R0, 0x60, RZ ;  /* 0x0000006000006824 */ /* 0x000fee00078e02ff */
[----:B------:R-:W3:Y:S06]  /*6330*/  LDL.64 R2, [R1+0x30] ;  /* 0x0000300001027983 */ /* 0x000eec0000100a00 */
[----:B------:R-:W3:Y:S04]  /*6340*/  LDL R105, [R1+0x40] ;  /* 0x0000400001697983 */ /* 0x000ee80000100800 */
[----:B------:R-:W4:Y:S08]  /*6350*/  LDSM.16.M88.4 R24, [R225+0x1000] ;  /* 0x00100000e118783b */ /* 0x000f300000000200 */
[----:B------:R-:W5:Y:S04]  /*6360*/  LDL R102, [R1+0x4] ;  /* 0x0000040001667983 */ /* 0x000f680000100800 */
[----:B------:R-:W4:Y:S01]  /*6370*/  LDSM.16.M88.4 R32, [R225+0x1800] ;  /* 0x00180000e120783b */ /* 0x000f220000000200 */
[C---:B-1----:R-:W-:Y:S07]  /*6380*/  HMMA.16816.F32.BF16 R4, R156.reuse, R8, RZ ;  /* 0x000000089c04723c */ /* 0x042fee00000418ff */
[----:B------:R-:W1:Y:S01]  /*6390*/  LDSM.16.M88.4 R40, [R225+0x2000] ;  /* 0x00200000e128783b */ /* 0x000e620000000200 */
[C---:B------:R-:W-:Y:S07]  /*63a0*/  HMMA.16816.F32.BF16 R8, R156.reuse, R10, RZ ;  /* 0x0000000a9c08723c */ /* 0x040fee00000418ff */
[----:B------:R-:W1:Y:S01]  /*63b0*/  LDSM.16.M88.4 R48, [R225+0x2800] ;  /* 0x00280000e130783b */ /* 0x000e620000000200 */
[C---:B--2---:R-:W-:Y:S07]  /*63c0*/  HMMA.16816.F32.BF16 R12, R156.reuse, R16, RZ ;  /* 0x000000109c0c723c */ /* 0x044fee00000418ff */
[----:B------:R-:W2:Y:S01]  /*63d0*/  LDSM.16.M88.4 R164, [R231] ;  /* 0x00000000e7a4783b */ /* 0x000ea20000000200 */
[C---:B------:R-:W-:Y:S07]  /*63e0*/  HMMA.16816.F32.BF16 R16, R156.reuse, R18, RZ ;  /* 0x000000129c10723c */ /* 0x040fee00000418ff */
[----:B------:R-:W5:Y:S01]  /*63f0*/  LDL R208, [R1+0x14] ;  /* 0x0000140001d07983 */ /* 0x000f620000100800 */
[C---:B----4-:R-:W-:Y:S08]  /*6400*/  HMMA.16816.F32.BF16 R20, R156.reuse, R24, RZ ;  /* 0x000000189c14723c */ /* 0x050ff000000418ff */
[C---:B------:R-:W-:Y:S08]  /*6410*/  HMMA.16816.F32.BF16 R24, R156.reuse, R26, RZ ;  /* 0x0000001a9c18723c */ /* 0x040ff000000418ff */
[C---:B------:R-:W-:Y:S08]  /*6420*/  HMMA.16816.F32.BF16 R28, R156.reuse, R32, RZ ;  /* 0x000000209c1c723c */ /* 0x040ff000000418ff */
[C---:B------:R-:W-:Y:S08]  /*6430*/  HMMA.16816.F32.BF16 R32, R156.reuse, R34, RZ ;  /* 0x000000229c20723c */ /* 0x040ff000000418ff */
[C---:B-1----:R-:W-:Y:S08]  /*6440*/  HMMA.16816.F32.BF16 R36, R156.reuse, R40, RZ ;  /* 0x000000289c24723c */ /* 0x042ff000000418ff */
[C---:B------:R-:W-:Y:S08]  /*6450*/  HMMA.16816.F32.BF16 R40, R156.reuse, R42, RZ ;  /* 0x0000002a9c28723c */ /* 0x040ff000000418ff */
[C---:B------:R-:W-:Y:S08]  /*6460*/  HMMA.16816.F32.BF16 R44, R156.reuse, R48, RZ ;  /* 0x000000309c2c723c */ /* 0x040ff000000418ff */
[----:B------:R-:W-:Y:S08]  /*6470*/  HMMA.16816.F32.BF16 R48, R156, R50, RZ ;  /* 0x000000329c30723c */ /* 0x000ff000000418ff */
[C---:B--2---:R-:W-:Y:S08]  /*6480*/  HMMA.16816.F32.BF16 R4, R160.reuse, R164, R4 ;  /* 0x000000a4a004723c */ /* 0x044ff00000041804 */
[C---:B------:R-:W-:Y:S01]  /*6490*/  HMMA.16816.F32.BF16 R8, R160.reuse, R166, R8 ;  /* 0x000000a6a008723c */ /* 0x040fe20000041808 */
[----:B------:R-:W1:Y:S07]  /*64a0*/  LDSM.16.M88.4 R164, [R248] ;  /* 0x00000000f8a4783b */ /* 0x000e6e0000000200 */
[C---:B-1----:R-:W-:Y:S08]  /*64b0*/  HMMA.16816.F32.BF16 R12, R160.reuse, R164, R12 ;  /* 0x000000a4a00c723c */ /* 0x042ff0000004180c */
[C---:B------:R-:W-:Y:S01]  /*64c0*/  HMMA.16816.F32.BF16 R16, R160.reuse, R166, R16 ;  /* 0x000000a6a010723c */ /* 0x040fe20000041810 */
[----:B------:R-:W1:Y:S07]  /*64d0*/  LDSM.16.M88.4 R164, [R247] ;  /* 0x00000000f7a4783b */ /* 0x000e6e0000000200 */
[C---:B-1----:R-:W-:Y:S08]  /*64e0*/  HMMA.16816.F32.BF16 R20, R160.reuse, R164, R20 ;  /* 0x000000a4a014723c */ /* 0x042ff00000041814 */
[C---:B------:R-:W-:Y:S01]  /*64f0*/  HMMA.16816.F32.BF16 R24, R160.reuse, R166, R24 ;  /* 0x000000a6a018723c */ /* 0x040fe20000041818 */
[----:B------:R-:W1:Y:S07]  /*6500*/  LDSM.16.M88.4 R164, [R246] ;  /* 0x00000000f6a4783b */ /* 0x000e6e0000000200 */
[C---:B-1----:R-:W-:Y:S08]  /*6510*/  HMMA.16816.F32.BF16 R28, R160.reuse, R164, R28 ;  /* 0x000000a4a01c723c */ /* 0x042ff0000004181c */
[C---:B------:R-:W-:Y:S01]  /*6520*/  HMMA.16816.F32.BF16 R32, R160.reuse, R166, R32 ;  /* 0x000000a6a020723c */ /* 0x040fe20000041820 */
[----:B------:R-:W1:Y:S03]  /*6530*/  LDSM.16.M88.4 R164, [R245] ;  /* 0x00000000f5a4783b */ /* 0x000e660000000200 */
[----:B---3--:R-:W-:Y:S05]  /*6540*/  @P6 MOV R3, R105 ;  /* 0x0000006900036202 */ /* 0x008fea0000000f00 */
[----:B------:R-:W-:Y:S04]  /*6550*/  @P6 IMAD.WIDE.U32 R2, R100, 0x60, R2 ;  /* 0x0000006064026825 */ /* 0x000fe800078e0002 */
[----:B------:R-:W-:Y:S01]  /*6560*/  @P6 IMAD.IADD R0, R3, 0x1, R0 ;  /* 0x0000000103006824 */ /* 0x000fe200078e0200 */
[C---:B-1----:R-:W-:Y:S04]  /*6570*/  HMMA.16816.F32.BF16 R36, R160.reuse, R164, R36 ;  /* 0x000000a4a024723c */ /* 0x042fe80000041824 */
[C---:B------:R-:W-:Y:S02]  /*6580*/  @P6 SHF.L.U64.HI R100, R2.reuse, 0x1, R0 ;  /* 0x0000000102646819 */ /* 0x040fe40000010200 */
[----:B------:R-:W-:Y:S02]  /*6590*/  @P6 SHF.L.U32 R0, R2, 0x1, RZ ;  /* 0x0000000102006819 */ /* 0x000fe400000006ff */
[C---:B------:R-:W-:Y:S01]  /*65a0*/  HMMA.16816.F32.BF16 R40, R160.reuse, R166, R40 ;  /* 0x000000a6a028723c */ /* 0x040fe20000041828 */
[----:B------:R-:W1:Y:S03]  /*65b0*/  LDSM.16.M88.4 R164, [R244] ;  /* 0x00000000f4a4783b */ /* 0x000e660000000200 */
[C---:B------:R-:W-:Y:S02]  /*65c0*/  @P6 IADD3 R2, P0, R0.reuse, c[0x0][0x1f8], RZ ;  /* 0x00007e0000026a10 */ /* 0x040fe40007f1e0ff */
[----:B------:R-:W-:Y:S02]  /*65d0*/  @P6 IADD3 R106, P5, R0, 0x80, RZ ;  /* 0x00000080006a6810 */ /* 0x000fe40007fbe0ff */
[----:B------:R-:W-:Y:S04]  /*65e0*/  @P6 IADD3.X R3, R100, c[0x0][0x1fc], RZ, P0, !PT ;  /* 0x00007f0064036a10 */ /* 0x000fe800007fe4ff */
[----:B------:R-:W-:Y:S01]  /*65f0*/  @P6 IADD3 R106, P0, R106, c[0x0][0x1f8], RZ ;  /* 0x00007e006a6a6a10 */ /* 0x000fe20007f1e0ff */
[----:B------:R-:W-:Y:S01]  /*6600*/  @!PT LDS RZ, [RZ] ;  /* 0x00000000fffff984 */ /* 0x000fe20000000800 */
[----:B------:R-:W-:Y:S01]  /*6610*/  @!PT LDS RZ, [RZ] ;  /* 0x00000000fffff984 */ /* 0x000fe20000000800 */
[----:B------:R-:W-:Y:S01]  /*6620*/  @!PT LDS RZ, [RZ] ;  /* 0x00000000fffff984 */ /* 0x000fe20000000800 */
[----:B-----5:R2:W-:Y:S03]  /*6630*/  @P6 LDGSTS.E.BYPASS.LTC128B.128 [R102+0x100], [R2.64], !P4 ;  /* 0x0010000002666fae */ /* 0x0205e6000e101d46 */
[--C-:B------:R-:W-:Y:S02]  /*6640*/  @P6 IADD3.X R107, RZ, c[0x0][0x1fc], R100.reuse, P0, P5 ;  /* 0x00007f00ff6b6a10 */ /* 0x100fe400007ea464 */
[----:B------:R-:W-:Y:S03]  /*6650*/  @P6 IADD3 R0, P5, R0, 0x100, RZ ;  /* 0x0000010000006810 */ /* 0x000fe60007fbe0ff */
[----:B------:R3:W-:Y:S01]  /*6660*/  @P6 LDGSTS.E.BYPASS.LTC128B.128 [R102+0x3100], [R106.64], !P3 ;  /* 0x031000006a666fae */ /* 0x0007e2000d901d46 */
[C---:B-1----:R-:W-:Y:S03]  /*6670*/  HMMA.16816.F32.BF16 R44, R160.reuse, R164, R44 ;  /* 0x000000a4a02c723c */ /* 0x042fe6000004182c */
[----:B---3--:R-:W-:Y:S05]  /*6680*/  @P6 IADD3 R106, P0, R0, c[0x0][0x1f8], RZ ;  /* 0x00007e00006a6a10 */ /* 0x008fea0007f1e0ff */
[----:B------:R-:W-:Y:S01]  /*6690*/  HMMA.16816.F32.BF16 R48, R160, R166, R48 ;  /* 0x000000a6a030723c */ /* 0x000fe20000041830 */
[----:B------:R-:W-:Y:S03]  /*66a0*/  @P6 IMAD.MOV.U32 R0, RZ, RZ, 0x6 ;  /* 0x00000006ff006424 */ /* 0x000fe600078e00ff */
[----:B------:R-:W-:Y:S02]  /*66b0*/  @P6 IADD3.X R107, RZ, c[0x0][0x1fc], R100, P0, P5 ;  /* 0x00007f00ff6b6a10 */ /* 0x000fe400007ea464 */
[----:B------:R-:W-:Y:S03]  /*66c0*/  @P6 MOV R100, c[0x0][0x208] ;  /* 0x0000820000646a02 */ /* 0x000fe60000000f00 */
[----:B------:R1:W-:Y:S03]  /*66d0*/  @P6 LDGSTS.E.BYPASS.LTC128B.128 [R102+0x6100], [R106.64], !P2 ;  /* 0x061000006a666fae */ /* 0x0003e6000d101d46 */
[C---:B------:R-:W-:Y:S02]  /*66e0*/  @P6 SHF.L.U64.HI R0, R100.reuse, R0, c[0x0][0x20c] ;  /* 0x0000830064006619 */ /* 0x040fe40000010200 */
[----:B------:R-:W-:Y:S04]  /*66f0*/  @P6 SHF.L.U32 R100, R100, 0x6, RZ ;  /* 0x0000000664646819 */ /* 0x000fe800000006ff */
[----:B--2---:R-:W-:Y:S04]  /*6700*/  @P6 IADD3 R2, P0, R2, R100, RZ ;  /* 0x0000006402026210 */ /* 0x004fe80007f1e0ff */
[----:B------:R-:W-:Y:S02]  /*6710*/  @P6 IADD3.X R3, R3, R0, RZ, P0, !PT ;  /* 0x0000000003036210 */ /* 0x000fe400007fe4ff */
[----:B------:R-:W-:Y:S05]  /*6720*/  @P6 IADD3 R100, P0, R100, R2, RZ ;  /* 0x0000000264646210 */ /* 0x000fea0007f1e0ff */
[----:B------:R-:W-:Y:S02]  /*6730*/  @P6 IMAD.X R101, R0, 0x1, R3, P0 ;  /* 0x0000000100656824 */ /* 0x000fe400000e0603 */
[----:B-1----:R-:W-:Y:S01]  /*6740*/  IMAD.MOV.U32 R107, RZ, RZ, R102 ;  /* 0x000000ffff6b7224 */ /* 0x002fe200078e0066 */
[----:B------:R-:W2:Y:S04]  /*6750*/  LDL R106, [R1+0x54] ;  /* 0x00005400016a7983 */ /* 0x000ea80000100800 */
[----:B------:R1:W-:Y:S08]  /*6760*/  @P6 LDGSTS.E.BYPASS.LTC128B.128 [R107+0x1100], [R2.64], !P4 ;  /* 0x01100000026b6fae */ /* 0x0003f0000e101d46 */
[----:B------:R1:W-:Y:S08]  /*6770*/  @P6 LDGSTS.E.BYPASS.LTC128B.128 [R107+0x4100], [R2.64+0x80], !P3 ;  /* 0x04100080026b6fae */ /* 0x0003f0000d901d46 */
[----:B------:R1:W-:Y:S08]  /*6780*/  @P6 LDGSTS.E.BYPASS.LTC128B.128 [R107+0x7100], [R2.64+0x100], !P2 ;  /* 0x07100100026b6fae */ /* 0x0003f0000d101d46 */
[----:B------:R3:W-:Y:S08]  /*6790*/  @P6 LDGSTS.E.BYPASS.LTC128B.128 [R107+0x2100], [R100.64], !P4 ;  /* 0x02100000646b6fae */ /* 0x0007f0000e101d46 */
[----:B------:R3:W-:Y:S08]  /*67a0*/  @P6 LDGSTS.E.BYPASS.LTC128B.128 [R107+0x5100], [R100.64+0x80], !P3 ;  /* 0x05100080646b6fae */ /* 0x0007f0000d901d46 */
[----:B------:R3:W-:Y:S01]  /*67b0*/  @P6 LDGSTS.E.BYPASS.LTC128B.128 [R107+0x8100], [R100.64+0x100], !P2 ;  /* 0x08100100646b6fae */ /* 0x0007e2000d101d46 */
[----:B-1----:R-:W-:Y:S07]  /*67c0*/  IMAD R3, R218, -0x60, RZ ;  /* 0xffffffa0da037824 */ /* 0x002fee00078e02ff */
[----:B------:R-:W1:Y:S08]  /*67d0*/  LDSM.16.M88.4 R164, [R229] ;  /* 0x00000000e5a4783b */ /* 0x000e700000000200 */
[----:B------:R-:W0:Y:S08]  /*67e0*/  LDGDEPBAR ;  /* 0x00000000000079af */ /* 0x000e300000000000 */
[----:B------:R4:W5:Y:S04]  /*67f0*/  LDL R2, [R1+0xc] ;  /* 0x00000c0001027983 */ /* 0x0009680000100800 */
[----:B------:R-:W3:Y:S01]  /*6800*/  LDL.LU R212, [R1+0x18] ;  /* 0x0000180001d47983 */ /* 0x000ee20000300800 */
[C---:B-1----:R-:W-:Y:S08]  /*6810*/  HMMA.16816.F32.BF16 R4, R168.reuse, R164, R4 ;  /* 0x000000a4a804723c */ /* 0x042ff00000041804 */
[C---:B------:R-:W-:Y:S01]  /*6820*/  HMMA.16816.F32.BF16 R8, R168.reuse, R166, R8 ;  /* 0x000000a6a808723c */ /* 0x040fe20000041808 */
[----:B------:R-:W1:Y:S07]  /*6830*/  LDSM.16.M88.4 R164, [R229+0x800] ;  /* 0x00080000e5a4783b */ /* 0x000e6e0000000200 */
        /* <DEDUP_REMOVED lines=11> */
[----:B------:R-:W1:Y:S03]  /*68f0*/  LDSM.16.M88.4 R164, [R229+0x2800] ;  /* 0x00280000e5a4783b */ /* 0x000e660000000200 */
[----:B--2---:R-:W-:Y:S04]  /*6900*/  IADD3 R3, -R106, 0x1, R3 ;  /* 0x000000016a037810 */ /* 0x004fe80007ffe103 */
[----:B------:R-:W-:Y:S04]  /*6910*/  IADD3 R3, R3, c[0x0][0x1d0], RZ ;  /* 0x0000740003037a10 */ /* 0x000fe80007ffe0ff */
[----:B------:R-:W-:Y:S01]  /*6920*/  IADD3 R3, R3, -c[0x0][0x168], RZ ;  /* 0x80005a0003037a10 */ /* 0x000fe20007ffe0ff */
[C---:B-1----:R-:W-:Y:S08]  /*6930*/  HMMA.16816.F32.BF16 R44, R168.reuse, R164, R44 ;  /* 0x000000a4a82c723c */ /* 0x042ff0000004182c */
[----:B------:R-:W-:Y:S01]  /*6940*/  HMMA.16816.F32.BF16 R48, R168, R166, R48 ;  /* 0x000000a6a830723c */ /* 0x000fe20000041830 */
[----:B------:R-:W1:Y:S03]  /*6950*/  LDSM.16.M88.4 R164, [R226] ;  /* 0x00000000e2a4783b */ /* 0x000e660000000200 */
[----:B-----5:R-:W-:Y:S05]  /*6960*/  @P1 MOV R2, R208 ;  /* 0x000000d000021202 */ /* 0x020fea0000000f00 */
[----:B------:R-:W2:Y:S01]  /*6970*/  SHFL.IDX PT, R0, R2, RZ, 0x1c1f ;  /* 0x001c1fff02007589 */ /* 0x000ea200000e0000 */
[C---:B-1----:R-:W-:Y:S08]  /*6980*/  HMMA.16816.F32.BF16 R4, R172.reuse, R164, R4 ;  /* 0x000000a4ac04723c */ /* 0x042ff00000041804 */
[C---:B------:R-:W-:Y:S01]  /*6990*/  HMMA.16816.F32.BF16 R8, R172.reuse, R166, R8 ;  /* 0x000000a6ac08723c */ /* 0x040fe20000041808 */
[----:B------:R-:W1:Y:S03]  /*69a0*/  LDSM.16.M88.4 R164, [R226+0x800] ;  /* 0x00080000e2a4783b */ /* 0x000e660000000200 */
[----:B--2---:R-:W-:Y:S04]  /*69b0*/  IADD3 R0, R3, R0, RZ ;  /* 0x0000000003007210 */ /* 0x004fe80007ffe0ff */
[C---:B------:R-:W-:Y:S02]  /*69c0*/  ISETP.GT.AND P6, PT, R0.reuse, RZ, PT ;  /* 0x000000ff0000720c */ /* 0x040fe40003fc4270 */
[C---:B------:R-:W-:Y:S02]  /*69d0*/  ISETP.GT.AND P5, PT, R0.reuse, 0x1, PT ;  /* 0x000000010000780c */ /* 0x040fe40003fa4270 */
[----:B------:R-:W-:Y:S01]  /*69e0*/  ISETP.GT.AND P0, PT, R0, 0x8, PT ;  /* 0x000000080000780c */ /* 0x000fe20003f04270 */
        /* <DEDUP_REMOVED lines=13> */
[----:B------:R-:W-:Y:S01]  /*6ac0*/  HMMA.16816.F32.BF16 R48, R172, R166, R48 ;  /* 0x000000a6ac30723c */ /* 0x000fe20000041830 */
        /* <DEDUP_REMOVED lines=129> */
[----:B------:R-:W1:Y:S11]  /*72e0*/  LDSM.16.M88.4 R164, [R226+0x6800] ;  /* 0x00680000e2a4783b */ /* 0x000e760000000200 */
[----:B------:R-:W-:Y:S04]  /*72f0*/  @!UPT UIADD3 URZ, URZ, URZ, URZ ;  /* 0x0000003f3f3ff290 */ /* 0x000fe8000fffe03f */
[----:B------:R-:W-:Y:S02]  /*7300*/  FMUL.FTZ R4, R4, c[0x0][0x320] ;  /* 0x0000c80004047a20 */ /* 0x000fe40000410000 */
[----:B------:R-:W-:Y:S02]  /*7310*/  FMUL.FTZ R5, R5, c[0x0][0x320] ;  /* 0x0000c80005057a20 */ /* 0x000fe40000410000 */
[----:B------:R-:W-:Y:S01]  /*7320*/  FMUL.FTZ R6, R6, c[0x0][0x320] ;  /* 0x0000c80006067a20 */ /* 0x000fe20000410000 */
[----:B---3--:R-:W-:Y:S01]  /*7330*/  MUFU.TANH R100, R4 ;  /* 0x0000000400647308 */ /* 0x008fe20000002400 */
[----:B------:R-:W-:Y:S02]  /*7340*/  FMUL.FTZ R7, R7, c[0x0][0x320] ;  /* 0x0000c80007077a20 */ /* 0x000fe40000410000 */
[----:B------:R-:W-:Y:S02]  /*7350*/  FMUL.FTZ R10, R10, c[0x0][0x320] ;  /* 0x0000c8000a0a7a20 */ /* 0x000fe40000410000 */
[----:B------:R-:W-:Y:S02]  /*7360*/  FMUL.FTZ R11, R11, c[0x0][0x320] ;  /* 0x0000c8000b0b7a20 */ /* 0x000fe40000410000 */
[----:B------:R-:W-:Y:S02]  /*7370*/  FMUL.FTZ R8, R8, c[0x0][0x320] ;  /* 0x0000c80008087a20 */ /* 0x000fe40000410000 */
[----:B------:R-:W-:Y:S01]  /*7380*/  FMUL.FTZ R9, R9, c[0x0][0x320] ;  /* 0x0000c80009097a20 */ /* 0x000fe20000410000 */
[----:B------:R-:W2:Y:S01]  /*7390*/  MUFU.TANH R209, R5 ;  /* 0x0000000500d17308 */ /* 0x000ea20000002400 */
[C---:B-1----:R-:W-:Y:S09]  /*73a0*/  HMMA.16816.F32.BF16 R12, R204.reuse, R164, R12 ;  /* 0x000000a4cc0c723c */ /* 0x042ff2000004180c */
[----:B------:R-:W-:Y:S01]  /*73b0*/  MUFU.TANH R105, R6 ;  /* 0x0000000600697308 */ /* 0x000fe20000002400 */
[C---:B------:R-:W-:Y:S01]  /*73c0*/  HMMA.16816.F32.BF16 R16, R204.reuse, R166, R16 ;  /* 0x000000a6cc10723c */ /* 0x040fe20000041810 */
[----:B------:R-:W1:Y:S08]  /*73d0*/  LDSM.16.M88.4 R164, [R226+0x7000] ;  /* 0x00700000e2a4783b */ /* 0x000e700000000200 */
[----:B------:R3:W-:Y:S03]  /*73e0*/  MUFU.TANH R102, R7 ;  /* 0x0000000700667308 */ /* 0x0007e60000002400 */
[----:B--2---:R-:W-:Y:S02]  /*73f0*/  FSEL R209, R209, -INF , P5 ;  /* 0xff800000d1d17808 */ /* 0x004fe40002800000 */
[----:B------:R-:W-:Y:S05]  /*7400*/  ISETP.GT.AND P5, PT, R0, 0x10, PT ;  /* 0x000000100000780c */ /* 0x000fea0003fa4270 */
[----:B------:R-:W-:Y:S01]  /*7410*/  MUFU.TANH R10, R10 ;  /* 0x0000000a000a7308 */ /* 0x000fe20000002400 */
[----:B------:R-:W-:Y:S02]  /*7420*/  FMUL.FTZ R15, R15, c[0x0][0x320] ;  /* 0x0000c8000f0f7a20 */ /* 0x000fe40000410000 */
[----:B------:R-:W-:Y:S02]  /*7430*/  FMUL.FTZ R12, R12, c[0x0][0x320] ;  /* 0x0000c8000c0c7a20 */ /* 0x000fe40000410000 */
[----:B------:R-:W-:Y:S02]  /*7440*/  FMUL.FTZ R13, R13, c[0x0][0x320] ;  /* 0x0000c8000d0d7a20 */ /* 0x000fe40000410000 */
[----:B------:R-:W-:Y:S03]  /*7450*/  FMUL.FTZ R14, R14, c[0x0][0x320] ;  /* 0x0000c8000e0e7a20 */ /* 0x000fe60000410000 */
[----:B------:R-:W-:Y:S01]  /*7460*/  MUFU.TANH R15, R15 ;  /* 0x0000000f000f7308 */ /* 0x000fe20000002400 */
[----:B------:R-:W-:Y:S02]  /*7470*/  FMUL.FTZ R19, R19, c[0x0][0x320] ;  /* 0x0000c80013137a20 */ /* 0x000fe40000410000 */
[----:B------:R-:W-:Y:S01]  /*7480*/  FMUL.FTZ R18, R18, c[0x0][0x320] ;  /* 0x0000c80012127a20 */ /* 0x000fe20000410000 */
[----:B---3--:R-:W-:Y:S01]  /*7490*/  LDSM.16.M88.4 R4, [R226+0x8800] ;  /* 0x00880000e204783b */ /* 0x008fe20000000200 */
[----:B------:R-:W-:Y:S02]  /*74a0*/  FMUL.FTZ R16, R16, c[0x0][0x320] ;  /* 0x0000c80010107a20 */ /* 0x000fe40000410000 */
[----:B------:R-:W-:Y:S03]  /*74b0*/  FMUL.FTZ R17, R17, c[0x0][0x320] ;  /* 0x0000c80011117a20 */ /* 0x000fe60000410000 */
[----:B------:R-:W-:Y:S01]  /*74c0*/  MUFU.TANH R19, R19 ;  /* 0x0000001300137308 */ /* 0x000fe20000002400 */
[C---:B-1----:R-:W-:Y:S09]  /*74d0*/  HMMA.16816.F32.BF16 R20, R204.reuse, R164, R20 ;  /* 0x000000a4cc14723c */ /* 0x042ff20000041814 */
[----:B------:R-:W-:Y:S01]  /*74e0*/  MUFU.TANH R18, R18 ;  /* 0x0000001200127308 */ /* 0x000fe20000002400 */
[C---:B------:R-:W-:Y:S01]  /*74f0*/  HMMA.16816.F32.BF16 R24, R204.reuse, R166, R24 ;  /* 0x000000a6cc18723c */ /* 0x040fe20000041818 */
[----:B------:R-:W1:Y:S08]  /*7500*/  LDSM.16.M88.4 R164, [R226+0x7800] ;  /* 0x00780000e2a4783b */ /* 0x000e700000000200 */
[----:B------:R-:W-:Y:S10]  /*7510*/  MUFU.TANH R11, R11 ;  /* 0x0000000b000b7308 */ /* 0x000ff40000002400 */
[----:B------:R-:W2:Y:S01]  /*7520*/  MUFU.TANH R210, R8 ;  /* 0x0000000800d27308 */ /* 0x000ea20000002400 */
[----:B------:R-:W-:Y:S02]  /*7530*/  FMUL.FTZ R22, R22, c[0x0][0x320] ;  /* 0x0000c80016167a20 */ /* 0x000fe40000410000 */
[----:B------:R-:W-:Y:S02]  /*7540*/  FMUL.FTZ R23, R23, c[0x0][0x320] ;  /* 0x0000c80017177a20 */ /* 0x000fe40000410000 */
[----:B------:R-:W-:Y:S02]  /*7550*/  FMUL.FTZ R20, R20, c[0x0][0x320] ;  /* 0x0000c80014147a20 */ /* 0x000fe40000410000 */
[----:B------:R-:W-:Y:S03]  /*7560*/  FMUL.FTZ R21, R21, c[0x0][0x320] ;  /* 0x0000c80015157a20 */ /* 0x000fe60000410000 */
[----:B------:R-:W-:Y:S01]  /*7570*/  MUFU.TANH R22, R22 ;  /* 0x0000001600167308 */ /* 0x000fe20000002400 */
[----:B------:R-:W-:Y:S02]  /*7580*/  FMUL.FTZ R26, R26, c[0x0][0x320] ;  /* 0x0000c8001a1a7a20 */ /* 0x000fe40000410000 */
[----:B------:R-:W-:Y:S02]  /*7590*/  FMUL.FTZ R24, R24, c[0x0][0x320] ;  /* 0x0000c80018187a20 */ /* 0x000fe40000410000 */
[----:B------:R-:W-:Y:S02]  /*75a0*/  FMUL.FTZ R27, R27, c[0x0][0x320] ;  /* 0x0000c8001b1b7a20 */ /* 0x000fe40000410000 */
[----:B------:R-:W-:Y:S03]  /*75b0*/  FMUL.FTZ R25, R25, c[0x0][0x320] ;  /* 0x0000c80019197a20 */ /* 0x000fe60000410000 */
[----:B------:R-:W-:Y:S01]  /*75c0*/  MUFU.TANH R23, R23 ;  /* 0x0000001700177308 */ /* 0x000fe20000002400 */
[----:B--2---:R-:W-:Y:S02]  /*75d0*/  FSEL R210, R210, -INF , P0 ;  /* 0xff800000d2d27808 */ /* 0x004fe40000000000 */
[----:B------:R-:W-:Y:S01]  /*75e0*/  ISETP.GT.AND P0, PT, R0, 0x11, PT ;  /* 0x000000110000780c */ /* 0x000fe20003f04270 */
[C---:B-1----:R-:W-:Y:S06]  /*75f0*/  HMMA.16816.F32.BF16 R28, R204.reuse, R164, R28 ;  /* 0x000000a4cc1c723c */ /* 0x042fec000004181c */
[----:B------:R-:W-:Y:S02]  /*7600*/  MUFU.TANH R26, R26 ;  /* 0x0000001a001a7308 */ /* 0x000fe40000002400 */
[C---:B------:R-:W-:Y:S01]  /*7610*/  HMMA.16816.F32.BF16 R32, R204.reuse, R166, R32 ;  /* 0x000000a6cc20723c */ /* 0x040fe20000041820 */
[----:B------:R-:W1:Y:S01]  /*7620*/  LDSM.16.M88.4 R164, [R226+0x8000] ;  /* 0x00800000e2a4783b */ /* 0x000e620000000200 */
[----:B------:R-:W-:Y:S06]  /*7630*/  DEPBAR.LE SB0, 0x0 ;  /* 0x000080000000791a */ /* 0x000fec0000000000 */
[----:B------:R-:W2:Y:S01]  /*7640*/  MUFU.TANH R9, R9 ;  /* 0x0000000900097308 */ /* 0x000ea20000002400 */
[----:B------:R-:W-:Y:S07]  /*7650*/  BAR.SYNC.DEFER_BLOCKING 0x0 ;  /* 0x0000000000007b1d */ /* 0x000fee0000010000 */
[----:B------:R-:W-:Y:S02]  /*7660*/  FMUL.FTZ R28, R28, c[0x0][0x320] ;  /* 0x0000c8001c1c7a20 */ /* 0x000fe40000410000 */
[----:B------:R-:W-:Y:S02]  /*7670*/  FMUL.FTZ R29, R29, c[0x0][0x320] ;  /* 0x0000c8001d1d7a20 */ /* 0x000fe40000410000 */
[----:B------:R-:W-:Y:S02]  /*7680*/  FMUL.FTZ R30, R30, c[0x0][0x320] ;  /* 0x0000c8001e1e7a20 */ /* 0x000fe40000410000 */
[----:B------:R-:W-:Y:S02]  /*7690*/  FMUL.FTZ R31, R31, c[0x0][0x320] ;  /* 0x0000c8001f1f7a20 */ /* 0x000fe40000410000 */
[----:B------:R-:W-:Y:S02]  /*76a0*/  FMUL.FTZ R32, R32, c[0x0][0x320] ;  /* 0x0000c80020207a20 */ /* 0x000fe40000410000 */
[----:B------:R-:W-:Y:S02]  /*76b0*/  FMUL.FTZ R33, R33, c[0x0][0x320] ;  /* 0x0000c80021217a20 */ /* 0x000fe40000410000 */
[----:B------:R-:W-:Y:S02]  /*76c0*/  FMUL.FTZ R34, R34, c[0x0][0x320] ;  /* 0x0000c80022227a20 */ /* 0x000fe40000410000 */
[----:B------:R-:W-:Y:S04]  /*76d0*/  FMUL.FTZ R35, R35, c[0x0][0x320] ;  /* 0x0000c80023237a20 */ /* 0x000fe80000410000 */
[----:B------:R-:W-:Y:S01]  /*76e0*/  MUFU.TANH R34, R34 ;  /* 0x0000002200227308 */ /* 0x000fe20000002400 */
[C---:B-1----:R-:W-:Y:S09]  /*76f0*/  HMMA.16816.F32.BF16 R36, R204.reuse, R164, R36 ;  /* 0x000000a4cc24723c */ /* 0x042ff20000041824 */
[----:B------:R-:W-:Y:S01]  /*7700*/  MUFU.TANH R32, R32 ;  /* 0x0000002000207308 */ /* 0x000fe20000002400 */
[C---:B------:R-:W-:Y:S09]  /*7710*/  HMMA.16816.F32.BF16 R40, R204.reuse, R166, R40 ;  /* 0x000000a6cc28723c */ /* 0x040ff20000041828 */
[----:B------:R-:W1:Y:S01]  /*7720*/  MUFU.TANH R12, R12 ;  /* 0x0000000c000c7308 */ /* 0x000e620000002400 */
[C---:B------:R-:W-:Y:S09]  /*7730*/  HMMA.16816.F32.BF16 R44, R204.reuse, R4, R44 ;  /* 0x00000004cc2c723c */ /* 0x040ff2000004182c */
[----:B------:R-:W3:Y:S01]  /*7740*/  MUFU.TANH R13, R13 ;  /* 0x0000000d000d7308 */ /* 0x000ee20000002400 */
[----:B------:R-:W-:Y:S03]  /*7750*/  HMMA.16816.F32.BF16 R48, R204, R6, R48 ;  /* 0x00000006cc30723c */ /* 0x000fe60000041830 */
[----:B------:R-:W-:Y:S01]  /*7760*/  FSEL R5, R100, -INF , P6 ;  /* 0xff80000064057808 */ /* 0x000fe20003000000 */
[----:B------:R-:W-:Y:S01]  /*7770*/  FMUL.FTZ R8, R37, c[0x0][0x320] ;  /* 0x0000c80025087a20 */ /* 0x000fe20000410000 */
[----:B------:R-:W-:Y:S01]  /*7780*/  ISETP.GT.AND P6, PT, R0, 0x9, PT ;  /* 0x000000090000780c */ /* 0x000fe20003fc4270 */
[----:B------:R-:W-:Y:S01]  /*7790*/  FMUL.FTZ R36, R36, c[0x0][0x320] ;  /* 0x0000c80024247a20 */ /* 0x000fe20000410000 */
[----:B------:R-:W-:Y:S02]  /*77a0*/  FMNMX.FTZ R101, R5, R103, !PT ;  /* 0x0000006705657209 */ /* 0x000fe40007810000 */
[----:B------:R-:W5:Y:S03]  /*77b0*/  MUFU.TANH R16, R16 ;  /* 0x0000001000107308 */ /* 0x000f660000002400 */
[----:B------:R-:W-:Y:S01]  /*77c0*/  FMNMX.FTZ R101, R209, R101, !PT ;  /* 0x00000065d1657209 */ /* 0x000fe20007810000 */
[----:B------:R-:W-:Y:S01]  /*77d0*/  FMUL.FTZ R7, R40, c[0x0][0x320] ;  /* 0x0000c80028077a20 */ /* 0x000fe20000410000 */
[----:B--2---:R-:W-:Y:S01]  /*77e0*/  FSEL R211, R9, -INF , P6 ;  /* 0xff80000009d37808 */ /* 0x004fe20003000000 */
[----:B------:R-:W-:Y:S01]  /*77f0*/  FMUL.FTZ R6, R41, c[0x0][0x320] ;  /* 0x0000c80029067a20 */ /* 0x000fe20000410000 */
[----:B------:R-:W-:Y:S01]  /*7800*/  FMNMX.FTZ R101, R210, R101, !PT ;  /* 0x00000065d2657209 */ /* 0x000fe20007810000 */
[----:B------:R-:W-:Y:S01]  /*7810*/  FMUL.FTZ R4, R44, c[0x0][0x320] ;  /* 0x0000c8002c047a20 */ /* 0x000fe20000410000 */
[----:B-1----:R-:W-:Y:S01]  /*7820*/  FSEL R217, R12, -INF , P5 ;  /* 0xff8000000cd97808 */ /* 0x002fe20002800000 */
[----:B------:R-:W1:Y:S01]  /*7830*/  MUFU.TANH R17, R17 ;  /* 0x0000001100117308 */ /* 0x000e620000002400 */
[----:B------:R-:W-:Y:S01]  /*7840*/  FMNMX.FTZ R101, R211, R101, !PT ;  /* 0x00000065d3657209 */ /* 0x000fe20007810000 */
[----:B------:R-:W-:Y:S01]  /*7850*/  FMUL.FTZ R45, R45, c[0x0][0x320] ;  /* 0x0000c8002d2d7a20 */ /* 0x000fe20000410000 */
[----:B------:R-:W-:Y:S01]  /*7860*/  ISETP.GT.AND P6, PT, R0, 0x18, PT ;  /* 0x000000180000780c */ /* 0x000fe20003fc4270 */
[----:B------:R-:W-:Y:S01]  /*7870*/  FMUL.FTZ R38, R38, c[0x0][0x320] ;  /* 0x0000c80026267a20 */ /* 0x000fe20000410000 */
[----:B---3--:R-:W-:Y:S01]  /*7880*/  FSEL R219, R13, -INF , P0 ;  /* 0xff8000000ddb7808 */ /* 0x008fe20000000000 */
[----:B------:R-:W-:Y:S01]  /*7890*/  FMUL.FTZ R48, R48, c[0x0][0x320] ;  /* 0x0000c80030307a20 */ /* 0x000fe20000410000 */
[----:B------:R-:W-:Y:S01]  /*78a0*/  FMNMX.FTZ R101, R217, R101, !PT ;  /* 0x00000065d9657209 */ /* 0x000fe20007810000 */
[----:B------:R-:W-:Y:S01]  /*78b0*/  FMUL.FTZ R39, R39, c[0x0][0x320] ;  /* 0x0000c80027277a20 */ /* 0x000fe20000410000 */
[----:B------:R-:W-:Y:S01]  /*78c0*/  ISETP.GT.AND P5, PT, R0, 0x19, PT ;  /* 0x000000190000780c */ /* 0x000fe20003fa4270 */
[----:B------:R-:W2:Y:S01]  /*78d0*/  MUFU.TANH R20, R20 ;  /* 0x0000001400147308 */ /* 0x000ea20000002400 */
[----:B------:R-:W-:Y:S01]  /*78e0*/  FMNMX.FTZ R101, R219, R101, !PT ;  /* 0x00000065db657209 */ /* 0x000fe20007810000 */
[----:B------:R-:W-:Y:S01]  /*78f0*/  FMUL.FTZ R42, R42, c[0x0][0x320] ;  /* 0x0000c8002a2a7a20 */ /* 0x000fe20000410000 */
[----:B------:R-:W-:Y:S01]  /*7900*/  ISETP.GT.AND P0, PT, R0, 0x20, PT ;  /* 0x000000200000780c */ /* 0x000fe20003f04270 */
[----:B------:R-:W-:Y:S01]  /*7910*/  FMUL.FTZ R43, R43, c[0x0][0x320] ;  /* 0x0000c8002b2b7a20 */ /* 0x000fe20000410000 */
[----:B-----5:R-:W-:Y:S01]  /*7920*/  FSEL R220, R16, -INF , P6 ;  /* 0xff80000010dc7808 */ /* 0x020fe20003000000 */
[----:B------:R-:W-:Y:S01]  /*7930*/  FMUL.FTZ R51, R51, c[0x0][0x320] ;  /* 0x0000c80033337a20 */ /* 0x000fe20000410000 */
[----:B------:R-:W-:Y:S02]  /*7940*/  ISETP.GT.AND P6, PT, R0, 0x21, PT ;  /* 0x000000210000780c */ /* 0x000fe40003fc4270 */
[----:B------:R-:W-:Y:S01]  /*7950*/  FMNMX.FTZ R101, R220, R101, !PT ;  /* 0x00000065dc657209 */ /* 0x000fe20007810000 */
[----:B------:R-:W3:Y:S01]  /*7960*/  MUFU.TANH R21, R21 ;  /* 0x0000001500157308 */ /* 0x000ee20000002400 */
[----:B-1----:R-:W-:Y:S02]  /*7970*/  FSEL R221, R17, -INF , P5 ;  /* 0xff80000011dd7808 */ /* 0x002fe40002800000 */
[----:B------:R-:W-:Y:S02]  /*7980*/  ISETP.GT.AND P5, PT, R0, 0x28, PT ;  /* 0x000000280000780c */ /* 0x000fe40003fa4270 */
[----:B------:R-:W-:Y:S05]  /*7990*/  FMNMX.FTZ R101, R221, R101, !PT ;  /* 0x00000065dd657209 */ /* 0x000fea0007810000 */
[----:B------:R-:W1:Y:S01]  /*79a0*/  MUFU.TANH R24, R24 ;  /* 0x0000001800187308 */ /* 0x000e620000002400 */
[----:B--2---:R-:W-:Y:S02]  /*79b0*/  FSEL R20, R20, -INF , P0 ;  /* 0xff80000014147808 */ /* 0x004fe40000000000 */
[----:B------:R-:W-:Y:S02]  /*79c0*/  ISETP.GT.AND P0, PT, R0, 0x29, PT ;  /* 0x000000290000780c */ /* 0x000fe40003f04270 */
[----:B------:R-:W-:Y:S05]  /*79d0*/  FMNMX.FTZ R101, R20, R101, !PT ;  /* 0x0000006514657209 */ /* 0x000fea0007810000 */
[----:B------:R-:W2:Y:S01]  /*79e0*/  MUFU.TANH R25, R25 ;  /* 0x0000001900197308 */ /* 0x000ea20000002400 */
[----:B---3--:R-:W-:Y:S02]  /*79f0*/  FSEL R21, R21, -INF , P6 ;  /* 0xff80000015157808 */ /* 0x008fe40003000000 */
[----:B------:R-:W-:Y:S02]  /*7a00*/  ISETP.GT.AND P6, PT, R0, 0x30, PT ;  /* 0x000000300000780c */ /* 0x000fe40003fc4270 */
[----:B------:R-:W-:Y:S05]  /*7a10*/  FMNMX.FTZ R101, R21, R101, !PT ;  /* 0x0000006515657209 */ /* 0x000fea0007810000 */
        /* <DEDUP_REMOVED lines=9> */
[----:B------:R-:W-:Y:S02]  /*7ab0*/  FSEL R32, R32, -INF , P0 ;  /* 0xff80000020207808 */ /* 0x000fe40000000000 */
[----:B------:R-:W-:Y:S02]  /*7ac0*/  ISETP.GT.AND P0, PT, R0, 0x41, PT ;  /* 0x000000410000780c */ /* 0x000fe40003f04270 */
[----:B---3--:R-:W-:Y:S02]  /*7ad0*/  FSEL R28, R28, -INF , P6 ;  /* 0xff8000001c1c7808 */ /* 0x008fe40003000000 */
[----:B------:R-:W-:Y:S02]  /*7ae0*/  ISETP.GT.AND P6, PT, R0, 0x39, PT ;  /* 0x000000390000780c */ /* 0x000fe40003fc4270 */
[----:B------:R-:W-:Y:S01]  /*7af0*/  FMNMX.FTZ R101, R28, R101, !PT ;  /* 0x000000651c657209 */ /* 0x000fe20007810000 */
[----:B------:R-:W3:Y:S01]  /*7b00*/  MUFU.TANH R33, R33 ;  /* 0x0000002100217308 */ /* 0x000ee20000002400 */
[----:B-1----:R-:W-:Y:S02]  /*7b10*/  FSEL R29, R29, -INF , P5 ;  /* 0xff8000001d1d7808 */ /* 0x002fe40002800000 */
[----:B------:R-:W-:Y:S02]  /*7b20*/  ISETP.GT.AND P5, PT, R0, 0x40, PT ;  /* 0x000000400000780c */ /* 0x000fe40003fa4270 */
[----:B------:R-:W-:Y:S05]  /*7b30*/  FMNMX.FTZ R101, R29, R101, !PT ;  /* 0x000000651d657209 */ /* 0x000fea0007810000 */
[----:B------:R-:W1:Y:S01]  /*7b40*/  MUFU.TANH R4, R4 ;  /* 0x0000000400047308 */ /* 0x000e620000002400 */
[----:B------:R-:W-:Y:S02]  /*7b50*/  FMNMX.FTZ R101, R32, R101, !PT ;  /* 0x0000006520657209 */ /* 0x000fe40007810000 */
[----:B--2---:R-:W-:Y:S02]  /*7b60*/  FSEL R8, R8, -INF , P0 ;  /* 0xff80000008087808 */ /* 0x004fe40000000000 */
[C---:B------:R-:W-:Y:S05]  /*7b70*/  ISETP.GT.AND P0, PT, R0.reuse, 0x50, PT ;  /* 0x000000500000780c */ /* 0x040fea0003f04270 */
[----:B------:R-:W2:Y:S01]  /*7b80*/  MUFU.TANH R36, R36 ;  /* 0x0000002400247308 */ /* 0x000ea20000002400 */
[----:B---3--:R-:W-:Y:S02]  /*7b90*/  FSEL R33, R33, -INF , P6 ;  /* 0xff80000021217808 */ /* 0x008fe40003000000 */
[----:B------:R-:W-:Y:S02]  /*7ba0*/  ISETP.GT.AND P6, PT, R0, 0x48, PT ;  /* 0x000000480000780c */ /* 0x000fe40003fc4270 */
[----:B------:R-:W-:Y:S05]  /*7bb0*/  FMNMX.FTZ R101, R33, R101, !PT ;  /* 0x0000006521657209 */ /* 0x000fea0007810000 */
[----:B------:R-:W3:Y:S01]  /*7bc0*/  MUFU.TANH R7, R7 ;  /* 0x0000000700077308 */ /* 0x000ee20000002400 */
[----:B-1----:R-:W-:Y:S01]  /*7bd0*/  FSEL R16, R4, -INF , P0 ;  /* 0xff80000004107808 */ /* 0x002fe20000000000 */
[----:B------:R-:W-:Y:S01]  /*7be0*/  FMUL.FTZ R4, R49, c[0x0][0x320] ;  /* 0x0000c80031047a20 */ /* 0x000fe20000410000 */
[----:B------:R-:W-:Y:S01]  /*7bf0*/  ISETP.GT.AND P0, PT, R0, 0x59, PT ;  /* 0x000000590000780c */ /* 0x000fe20003f04270 */
[----:B------:R-:W-:Y:S06]  /*7c00*/  IMAD.MOV.U32 R49, RZ, RZ, R25 ;  /* 0x000000ffff317224 */ /* 0x000fec00078e0019 */
[----:B------:R-:W1:Y:S01]  /*7c10*/  MUFU.TANH R6, R6 ;  /* 0x0000000600067308 */ /* 0x000e620000002400 */
[----:B--2---:R-:W-:Y:S02]  /*7c20*/  FSEL R36, R36, -INF , P5 ;  /* 0xff80000024247808 */ /* 0x004fe40002800000 */
[----:B------:R-:W-:Y:S02]  /*7c30*/  ISETP.GT.AND P5, PT, R0, 0x49, PT ;  /* 0x000000490000780c */ /* 0x000fe40003fa4270 */
[----:B------:R-:W-:Y:S05]  /*7c40*/  FMNMX.FTZ R101, R36, R101, !PT ;  /* 0x0000006524657209 */ /* 0x000fea0007810000 */
[----:B------:R-:W2:Y:S01]  /*7c50*/  MUFU.TANH R45, R45 ;  /* 0x0000002d002d7308 */ /* 0x000ea20000002400 */
[----:B------:R-:W-:Y:S02]  /*7c60*/  FMNMX.FTZ R101, R8, R101, !PT ;  /* 0x0000006508657209 */ /* 0x000fe40007810000 */
[----:B---3--:R-:W-:Y:S01]  /*7c70*/  FSEL R12, R7, -INF , P6 ;  /* 0xff800000070c7808 */ /* 0x008fe20003000000 */
[----:B------:R-:W-:Y:S01]  /*7c80*/  FMUL.FTZ R7, R46, c[0x0][0x320] ;  /* 0x0000c8002e077a20 */ /* 0x000fe20000410000 */
[----:B------:R-:W-:Y:S02]  /*7c90*/  ISETP.GT.AND P6, PT, R0, 0x51, PT ;  /* 0x000000510000780c */ /* 0x000fe40003fc4270 */
[----:B------:R-:W-:Y:S03]  /*7ca0*/  FMNMX.FTZ R101, R12, R101, !PT ;  /* 0x000000650c657209 */ /* 0x000fe60007810000 */
[----:B------:R-:W3:Y:S01]  /*7cb0*/  MUFU.TANH R48, R48 ;  /* 0x0000003000307308 */ /* 0x000ee20000002400 */
[----:B-1----:R-:W-:Y:S01]  /*7cc0*/  FSEL R13, R6, -INF , P5 ;  /* 0xff800000060d7808 */ /* 0x002fe20002800000 */
[----:B------:R-:W-:Y:S01]  /*7cd0*/  FMUL.FTZ R6, R47, c[0x0][0x320] ;  /* 0x0000c8002f067a20 */ /* 0x000fe20000410000 */
[----:B------:R-:W-:Y:S02]  /*7ce0*/  ISETP.GT.AND P5, PT, R0, 0x58, PT ;  /* 0x000000580000780c */ /* 0x000fe40003fa4270 */
[----:B------:R-:W-:Y:S01]  /*7cf0*/  FMNMX.FTZ R101, R13, R101, !PT ;  /* 0x000000650d657209 */ /* 0x000fe20007810000 */
[----:B------:R-:W1:Y:S04]  /*7d00*/  SHFL.IDX PT, R0, R2, 0x1, 0x1c1f ;  /* 0x003c1f0002007f89 */ /* 0x000e6800000e0000 */
[----:B------:R-:W5:Y:S01]  /*7d10*/  MUFU.TANH R4, R4 ;  /* 0x0000000400047308 */ /* 0x000f620000002400 */
[----:B------:R-:W-:Y:S02]  /*7d20*/  FMNMX.FTZ R101, R16, R101, !PT ;  /* 0x0000006510657209 */ /* 0x000fe40007810000 */
[----:B--2---:R-:W-:Y:S04]  /*7d30*/  FSEL R44, R45, -INF , P6 ;  /* 0xff8000002d2c7808 */ /* 0x004fe80003000000 */
[----:B------:R-:W-:Y:S03]  /*7d40*/  FMNMX.FTZ R101, R44, R101, !PT ;  /* 0x000000652c657209 */ /* 0x000fe60007810000 */
[----:B------:R-:W2:Y:S01]  /*7d50*/  MUFU.TANH R14, R14 ;  /* 0x0000000e000e7308 */ /* 0x000ea20000002400 */
[----:B---3--:R-:W-:Y:S04]  /*7d60*/  FSEL R17, R48, -INF , P5 ;  /* 0xff80000030117808 */ /* 0x008fe80002800000 */
[----:B------:R-:W-:Y:S05]  /*7d70*/  FMNMX.FTZ R101, R17, R101, !PT ;  /* 0x0000006511657209 */ /* 0x000fea0007810000 */
[----:B------:R-:W3:Y:S01]  /*7d80*/  MUFU.TANH R27, R27 ;  /* 0x0000001b001b7308 */ /* 0x000ee20000002400 */
[----:B------:R-:W-:Y:S02]  /*7d90*/  MOV R47, R17 ;  /* 0x00000011002f7202 */ /* 0x000fe40000000f00 */
[----:B-1----:R-:W-:Y:S01]  /*7da0*/  IADD3 R0, R3, R0, RZ ;  /* 0x0000000003007210 */ /* 0x002fe20007ffe0ff */
[----:B------:R-:W-:Y:S01]  /*7db0*/  FMUL.FTZ R3, R50, c[0x0][0x320] ;  /* 0x0000c80032037a20 */ /* 0x000fe20000410000 */
[----:B-----5:R-:W-:Y:S02]  /*7dc0*/  FSEL R25, R4, -INF , P0 ;  /* 0xff80000004197808 */ /* 0x020fe40000000000 */
[C---:B------:R-:W-:Y:S02]  /*7dd0*/  ISETP.GT.AND P0, PT, R0.reuse, RZ, PT ;  /* 0x000000ff0000720c */ /* 0x040fe40003f04270 */
[----:B------:R-:W-:Y:S01]  /*7de0*/  FMNMX.FTZ R101, R25, R101, !PT ;  /* 0x0000006519657209 */ /* 0x000fe20007810000 */
[----:B------:R-:W1:Y:S01]  /*7df0*/  MUFU.TANH R30, R30 ;  /* 0x0000001e001e7308 */ /* 0x000e620000002400 */
[----:B------:R-:W-:Y:S01]  /*7e00*/  FSEL R4, R105, -INF , P0 ;  /* 0xff80000069047808 */ /* 0x000fe20000000000 */
[----:B------:R-:W-:Y:S01]  /*7e10*/  IMAD.MOV.U32 R46, RZ, RZ, R25 ;  /* 0x000000ffff2e7224 */ /* 0x000fe200078e0019 */
[C---:B------:R-:W-:Y:S01]  /*7e20*/  ISETP.GT.AND P5, PT, R0.reuse, 0x1, PT ;  /* 0x000000010000780c */ /* 0x040fe20003fa4270 */
[----:B------:R-:W5:Y:S01]  /*7e30*/  SHFL.BFLY PT, R2, R101, 0x2, 0x1f ;  /* 0x0c401f0065027f89 */ /* 0x000f6200000e0000 */
[----:B------:R-:W-:Y:S01]  /*7e40*/  ISETP.GT.AND P0, PT, R0, 0x8, PT ;  /* 0x000000080000780c */ /* 0x000fe20003f04270 */
[----:B------:R-:W-:Y:S01]  /*7e50*/  IMAD.MOV.U32 R105, RZ, RZ, R32 ;  /* 0x000000ffff697224 */ /* 0x000fe200078e0020 */
[----:B------:R-:W-:Y:S02]  /*7e60*/  FSEL R166, R102, -INF , P5 ;  /* 0xff80000066a67808 */ /* 0x000fe40002800000 */
[----:B------:R-:W-:Y:S01]  /*7e70*/  FSEL R167, R10, -INF , P0 ;  /* 0xff8000000aa77808 */ /* 0x000fe20000000000 */
[----:B------:R-:W1:Y:S01]  /*7e80*/  MUFU.TANH R31, R31 ;  /* 0x0000001f001f7308 */ /* 0x000e620000002400 */
[C---:B------:R-:W-:Y:S02]  /*7e90*/  ISETP.GT.AND P5, PT, R0.reuse, 0x9, PT ;  /* 0x000000090000780c */ /* 0x040fe40003fa4270 */
[----:B------:R-:W-:Y:S02]  /*7ea0*/  ISETP.GT.AND P0, PT, R0, 0x10, PT ;  /* 0x000000100000780c */ /* 0x000fe40003f04270 */
[----:B------:R-:W-:Y:S02]  /*7eb0*/  FSEL R208, R11, -INF , P5 ;  /* 0xff8000000bd07808 */ /* 0x000fe40002800000 */
[----:B--2---:R-:W-:Y:S02]  /*7ec0*/  FSEL R214, R14, -INF , P0 ;  /* 0xff8000000ed67808 */ /* 0x004fe40000000000 */
[C---:B------:R-:W-:Y:S01]  /*7ed0*/  ISETP.GT.AND P5, PT, R0.reuse, 0x11, PT ;  /* 0x000000110000780c */ /* 0x040fe20003fa4270 */
[----:B------:R-:W2:Y:S01]  /*7ee0*/  MUFU.TANH R35, R35 ;  /* 0x0000002300237308 */ /* 0x000ea20000002400 */
[----:B------:R-:W-:Y:S02]  /*7ef0*/  ISETP.GT.AND P0, PT, R0, 0x18, PT ;  /* 0x000000180000780c */ /* 0x000fe40003f04270 */
[----:B------:R-:W-:Y:S02]  /*7f00*/  FSEL R213, R15, -INF , P5 ;  /* 0xff8000000fd57808 */ /* 0x000fe40002800000 */
[----:B------:R-:W-:Y:S02]  /*7f10*/  FSEL R215, R18, -INF , P0 ;  /* 0xff80000012d77808 */ /* 0x000fe40000000000 */
[----:B------:R-:W-:Y:S02]  /*7f20*/  ISETP.GT.AND P5, PT, R0, 0x19, PT ;  /* 0x000000190000780c */ /* 0x000fe40003fa4270 */
[----:B-----5:R-:W-:Y:S01]  /*7f30*/  FMNMX.FTZ R101, R101, R2, !PT ;  /* 0x0000000265657209 */ /* 0x020fe20007810000 */
[----:B------:R-:W5:Y:S01]  /*7f40*/  MUFU.TANH R38, R38 ;  /* 0x0000002600267308 */ /* 0x000f620000002400 */
[----:B------:R-:W-:Y:S02]  /*7f50*/  FMNMX.FTZ R2, R4, R104, !PT ;  /* 0x0000006804027209 */ /* 0x000fe40007810000 */
[----:B------:R-:W-:Y:S02]  /*7f60*/  FSEL R216, R19, -INF , P5 ;  /* 0xff80000013d87808 */ /* 0x000fe40002800000 */
[----:B------:R-:W-:Y:S02]  /*7f70*/  FMNMX.FTZ R2, R166, R2, !PT ;  /* 0x00000002a6027209 */ /* 0x000fe40007810000 */
[----:B------:R-:W-:Y:S02]  /*7f80*/  ISETP.GT.AND P0, PT, R0, 0x20, PT ;  /* 0x000000200000780c */ /* 0x000fe40003f04270 */
[----:B------:R-:W-:Y:S01]  /*7f90*/  FMNMX.FTZ R2, R167, R2, !PT ;  /* 0x00000002a7027209 */ /* 0x000fe20007810000 */
[----:B------:R-:W1:Y:S01]  /*7fa0*/  MUFU.TANH R39, R39 ;  /* 0x0000002700277308 */ /* 0x000e620000002400 */
[----:B------:R-:W-:Y:S02]  /*7fb0*/  FSEL R223, R22, -INF , P0 ;  /* 0xff80000016df7808 */ /* 0x000fe40000000000 */
[----:B------:R-:W-:Y:S02]  /*7fc0*/  FMNMX.FTZ R2, R208, R2, !PT ;  /* 0x00000002d0027209 */ /* 0x000fe40007810000 */
[----:B------:R-:W-:Y:S02]  /*7fd0*/  ISETP.GT.AND P5, PT, R0, 0x21, PT ;  /* 0x000000210000780c */ /* 0x000fe40003fa4270 */
[----:B------:R-:W-:Y:S02]  /*7fe0*/  FMNMX.FTZ R2, R214, R2, !PT ;  /* 0x00000002d6027209 */ /* 0x000fe40007810000 */
[----:B------:R-:W-:Y:S01]  /*7ff0*/  FSEL R222, R23, -INF , P5 ;  /* 0xff80000017de7808 */ /* 0x000fe20002800000 */
[----:B------:R-:W2:Y:S01]  /*8000*/  MUFU.TANH R42, R42 ;  /* 0x0000002a002a7308 */ /* 0x000ea20000002400 */
[----:B------:R-:W-:Y:S02]  /*8010*/  FMNMX.FTZ R2, R213, R2, !PT ;  /* 0x00000002d5027209 */ /* 0x000fe40007810000 */
[----:B------:R-:W-:Y:S02]  /*8020*/  ISETP.GT.AND P0, PT, R0, 0x28, PT ;  /* 0x000000280000780c */ /* 0x000fe40003f04270 */
[----:B------:R-:W-:Y:S02]  /*8030*/  FMNMX.FTZ R2, R215, R2, !PT ;  /* 0x00000002d7027209 */ /* 0x000fe40007810000 */
[----:B------:R-:W-:Y:S01]  /*8040*/  FSEL R41, R26, -INF , P0 ;  /* 0xff8000001a297808 */ /* 0x000fe20000000000 */
[----:B------:R-:W-:Y:S01]  /*8050*/  IMAD.MOV.U32 R26, RZ, RZ, R16 ;  /* 0x000000ffff1a7224 */ /* 0x000fe200078e0010 */
[----:B------:R-:W-:Y:S01]  /*8060*/  FMNMX.FTZ R2, R216, R2, !PT ;  /* 0x00000002d8027209 */ /* 0x000fe20007810000 */
[----:B------:R-:W2:Y:S01]  /*8070*/  MUFU.TANH R43, R43 ;  /* 0x0000002b002b7308 */ /* 0x000ea20000002400 */
[----:B------:R-:W-:Y:S02]  /*8080*/  ISETP.GT.AND P6, PT, R0, 0x29, PT ;  /* 0x000000290000780c */ /* 0x000fe40003fc4270 */
[----:B------:R-:W-:Y:S02]  /*8090*/  FMNMX.FTZ R2, R223, R2, !PT ;  /* 0x00000002df027209 */ /* 0x000fe40007810000 */
[----:B---3--:R-:W-:Y:S02]  /*80a0*/  FSEL R40, R27, -INF , P6 ;  /* 0xff8000001b287808 */ /* 0x008fe40003000000 */
[----:B------:R-:W-:Y:S02]  /*80b0*/  FMNMX.FTZ R2, R222, R2, !PT ;  /* 0x00000002de027209 */ /* 0x000fe40007810000 */
[----:B------:R-:W-:Y:S01]  /*80c0*/  ISETP.GT.AND P0, PT, R0, 0x30, PT ;  /* 0x000000300000780c */ /* 0x000fe20003f04270 */
[----:B------:R-:W3:Y:S01]  /*80d0*/  MUFU.TANH R7, R7 ;  /* 0x0000000700077308 */ /* 0x000ee20000002400 */
[----:B------:R-:W-:Y:S02]  /*80e0*/  FMNMX.FTZ R2, R41, R2, !PT ;  /* 0x0000000229027209 */ /* 0x000fe40007810000 */
[----:B-1----:R-:W-:Y:S01]  /*80f0*/  FSEL R9, R30, -INF , P0 ;  /* 0xff8000001e097808 */ /* 0x002fe20000000000 */
[----:B------:R-:W-:Y:S01]  /*8100*/  IMAD.MOV.U32 R30, RZ, RZ, R8 ;  /* 0x000000ffff1e7224 */ /* 0x000fe200078e0008 */
[----:B------:R-:W-:Y:S02]  /*8110*/  FMNMX.FTZ R2, R40, R2, !PT ;  /* 0x0000000228027209 */ /* 0x000fe40007810000 */
[C---:B------:R-:W-:Y:S02]  /*8120*/  ISETP.GT.AND P5, PT, R0.reuse, 0x31, PT ;  /* 0x000000310000780c */ /* 0x040fe40003fa4270 */
[----:B------:R-:W-:Y:S01]  /*8130*/  FMNMX.FTZ R2, R9, R2, !PT ;  /* 0x0000000209027209 */ /* 0x000fe20007810000 */
[----:B------:R-:W1:Y:S01]  /*8140*/  MUFU.TANH R6, R6 ;  /* 0x0000000600067308 */ /* 0x000e620000002400 */
[----:B------:R-:W-:Y:S02]  /*8150*/  FSEL R31, R31, -INF , P5 ;  /* 0xff8000001f1f7808 */ /* 0x000fe40002800000 */
[----:B------:R-:W-:Y:S02]  /*8160*/  ISETP.GT.AND P0, PT, R0, 0x38, PT ;  /* 0x000000380000780c */ /* 0x000fe40003f04270 */
[----:B------:R-:W-:Y:S02]  /*8170*/  FMNMX.FTZ R2, R31, R2, !PT ;  /* 0x000000021f027209 */ /* 0x000fe40007810000 */
[----:B------:R-:W-:Y:S02]  /*8180*/  FSEL R37, R34, -INF , P0 ;  /* 0xff80000022257808 */ /* 0x000fe40000000000 */
[C---:B------:R-:W-:Y:S01]  /*8190*/  ISETP.GT.AND P6, PT, R0.reuse, 0x39, PT ;  /* 0x000000390000780c */ /* 0x040fe20003fc4270 */
[----:B------:R-:W1:Y:S01]  /*81a0*/  MUFU.TANH R3, R3 ;  /* 0x0000000300037308 */ /* 0x000e620000002400 */
[----:B------:R-:W-:Y:S02]  /*81b0*/  FMNMX.FTZ R2, R37, R2, !PT ;  /* 0x0000000225027209 */ /* 0x000fe40007810000 */
[----:B--2---:R-:W-:Y:S02]  /*81c0*/  FSEL R35, R35, -INF , P6 ;  /* 0xff80000023237808 */ /* 0x004fe40003000000 */
[----:B------:R-:W-:Y:S02]  /*81d0*/  ISETP.GT.AND P5, PT, R0, 0x40, PT ;  /* 0x000000400000780c */ /* 0x000fe40003fa4270 */
[----:B------:R-:W-:Y:S02]  /*81e0*/  FMNMX.FTZ R2, R35, R2, !PT ;  /* 0x0000000223027209 */ /* 0x000fe40007810000 */
[----:B-----5:R-:W-:Y:S01]  /*81f0*/  FSEL R38, R38, -INF , P5 ;  /* 0xff80000026267808 */ /* 0x020fe20002800000 */
[----:B------:R-:W2:Y:S01]  /*8200*/  MUFU.TANH R102, R51 ;  /* 0x0000003300667308 */ /* 0x000ea20000002400 */
[----:B------:R-:W-:Y:S02]  /*8210*/  ISETP.GT.AND P0, PT, R0, 0x41, PT ;  /* 0x000000410000780c */ /* 0x000fe40003f04270 */
[----:B------:R-:W-:Y:S02]  /*8220*/  FMNMX.FTZ R2, R38, R2, !PT ;  /* 0x0000000226027209 */ /* 0x000fe40007810000 */
[C---:B------:R-:W-:Y:S02]  /*8230*/  ISETP.GT.AND P6, PT, R0.reuse, 0x48, PT ;  /* 0x000000480000780c */ /* 0x040fe40003fc4270 */
[----:B------:R-:W-:Y:S01]  /*8240*/  FSEL R106, R39, -INF , P0 ;  /* 0xff800000276a7808 */ /* 0x000fe20000000000 */
[----:B------:R-:W-:Y:S01]  /*8250*/  IMAD.MOV.U32 R39, RZ, RZ, R29 ;  /* 0x000000ffff277224 */ /* 0x000fe200078e001d */
[----:B------:R-:W-:Y:S02]  /*8260*/  ISETP.GT.AND P5, PT, R0, 0x49, PT ;  /* 0x000000490000780c */ /* 0x000fe40003fa4270 */
[----:B------:R-:W-:Y:S02]  /*8270*/  FSEL R11, R42, -INF , P6 ;  /* 0xff8000002a0b7808 */ /* 0x000fe40003000000 */
[----:B------:R-:W-:Y:S02]  /*8280*/  ISETP.GT.AND P0, PT, R0, 0x50, PT ;  /* 0x000000500000780c */ /* 0x000fe40003f04270 */
[----:B------:R-:W-:Y:S02]  /*8290*/  FMNMX.FTZ R2, R106, R2, !PT ;  /* 0x000000026a027209 */ /* 0x000fe40007810000 */
[----:B------:R-:W-:Y:S01]  /*82a0*/  FSEL R15, R43, -INF , P5 ;  /* 0xff8000002b0f7808 */ /* 0x000fe20002800000 */
[----:B------:R-:W-:Y:S01]  /*82b0*/  IMAD.MOV.U32 R43, RZ, RZ, R41 ;  /* 0x000000ffff2b7224 */ /* 0x000fe200078e0029 */
[C---:B------:R-:W-:Y:S02]  /*82c0*/  ISETP.GT.AND P6, PT, R0.reuse, 0x51, PT ;  /* 0x000000510000780c */ /* 0x040fe40003fc4270 */
[----:B---3--:R-:W-:Y:S02]  /*82d0*/  FSEL R18, R7, -INF , P0 ;  /* 0xff80000007127808 */ /* 0x008fe40000000000 */
[C---:B------:R-:W-:Y:S02]  /*82e0*/  ISETP.GT.AND P5, PT, R0.reuse, 0x58, PT ;  /* 0x000000580000780c */ /* 0x040fe40003fa4270 */
[----:B------:R-:W-:Y:S02]  /*82f0*/  ISETP.GT.AND P0, PT, R0, 0x59, PT ;  /* 0x000000590000780c */ /* 0x000fe40003f04270 */
[----:B------:R-:W-:Y:S02]  /*8300*/  FMNMX.FTZ R0, R11, R2, !PT ;  /* 0x000000020b007209 */ /* 0x000fe40007810000 */
[----:B------:R-:W3:Y:S01]  /*8310*/  SHFL.BFLY PT, R2, R101, 0x1, 0x1f ;  /* 0x0c201f0065027f89 */ /* 0x000ee200000e0000 */
[----:B-1----:R-:W-:Y:S02]  /*8320*/  FSEL R19, R6, -INF , P6 ;  /* 0xff80000006137808 */ /* 0x002fe40003000000 */
[----:B------:R-:W-:Y:S02]  /*8330*/  FMNMX.FTZ R0, R15, R0, !PT ;  /* 0x000000000f007209 */ /* 0x000fe40007810000 */
[----:B------:R-:W-:Y:S02]  /*8340*/  FSEL R22, R3, -INF , P5 ;  /* 0xff80000003167808 */ /* 0x000fe40002800000 */
[----:B------:R-:W-:Y:S02]  /*8350*/  FMNMX.FTZ R0, R18, R0, !PT ;  /* 0x0000000012007209 */ /* 0x000fe40007810000 */
[----:B--2---:R-:W-:Y:S02]  /*8360*/  FSEL R102, R102, -INF , P0 ;  /* 0xff80000066667808 */ /* 0x004fe40000000000 */
[----:B------:R-:W-:Y:S02]  /*8370*/  FMNMX.FTZ R0, R19, R0, !PT ;  /* 0x0000000013007209 */ /* 0x000fe40007810000 */
[----:B------:R-:W-:Y:S02]  /*8380*/  ISETP.GE.AND P6, PT, R218, 0x1, PT ;  /* 0x00000001da00780c */ /* 0x000fe40003fc6270 */
[----:B------:R-:W-:Y:S02]  /*8390*/  FMNMX.FTZ R0, R22, R0, !PT ;  /* 0x0000000016007209 */ /* 0x000fe40007810000 */
[----:B------:R-:W-:Y:S02]  /*83a0*/  MOV R14, R49 ;  /* 0x00000031000e7202 */ /* 0x000fe40000000f00 */
[----:B------:R-:W-:Y:S02]  /*83b0*/  FMNMX.FTZ R0, R102, R0, !PT ;  /* 0x0000000066007209 */ /* 0x000fe40007810000 */
[----:B------:R-:W-:Y:S02]  /*83c0*/  MOV R23, R44 ;  /* 0x0000002c00177202 */ /* 0x000fe40000000f00 */
[----:B------:R-:W-:Y:S02]  /*83d0*/  MOV R10, R12 ;  /* 0x0000000c000a7202 */ /* 0x000fe40000000f00 */
[----:B---3--:R-:W-:Y:S02]  /*83e0*/  FMNMX.FTZ R101, R101, R2, !PT ;  /* 0x0000000265657209 */ /* 0x008fe40007810000 */
[----:B------:R-:W1:Y:S01]  /*83f0*/  SHFL.BFLY PT, R2, R0, 0x2, 0x1f ;  /* 0x0c401f0000027f89 */ /* 0x000e6200000e0000 */
[----:B------:R-:W-:Y:S02]  /*8400*/  MOV R34, R9 ;  /* 0x0000000900227202 */ /* 0x000fe40000000f00 */
[C---:B------:R-:W-:Y:S02]  /*8410*/  FSETP.NEU.FTZ.AND P0, PT, R101.reuse, -INF , PT ;  /* 0xff8000006500780b */ /* 0x040fe40003f1d000 */
[----:B------:R-:W-:Y:S02]  /*8420*/  MOV R42, R21 ;  /* 0x00000015002a7202 */ /* 0x000fe40000000f00 */
[----:B------:R-:W-:Y:S02]  /*8430*/  FSEL R3, R101, RZ, P0 ;  /* 0x000000ff65037208 */ /* 0x000fe40000000000 */
[----:B------:R-:W-:Y:S02]  /*8440*/  MOV R6, R28 ;  /* 0x0000001c00067202 */ /* 0x000fe40000000f00 */
[----:B------:R-:W-:Y:S02]  /*8450*/  MOV R51, R20 ;  /* 0x0000001400337202 */ /* 0x000fe40000000f00 */
[----:B------:R-:W-:Y:S02]  /*8460*/  MOV R27, R13 ;  /* 0x0000000d001b7202 */ /* 0x000fe40000000f00 */
[----:B------:R-:W-:Y:S02]  /*8470*/  MOV R50, R36 ;  /* 0x0000002400327202 */ /* 0x000fe40000000f00 */
[----:B------:R-:W-:Y:S02]  /*8480*/  MOV R7, R24 ;  /* 0x0000001800077202 */ /* 0x000fe40000000f00 */
[----:B-1----:R-:W-:Y:S01]  /*8490*/  FMNMX.FTZ R0, R0, R2, !PT ;  /* 0x0000000200007209 */ /* 0x002fe20007810000 */
[----:B------:R-:W-:Y:S02]  /*84a0*/  FADD.FTZ R2, -R3, R103 ;  /* 0x0000006703027221 */ /* 0x000fe40000010100 */
[----:B------:R-:W-:Y:S02]  /*84b0*/  FMUL.FTZ R103, R101, c[0x0][0x2d0] ;  /* 0x0000b40065677a20 */ /* 0x000fe40000410000 */
[----:B------:R-:W1:Y:S03]  /*84c0*/  SHFL.BFLY PT, R3, R0, 0x1, 0x1f ;  /* 0x0c201f0000037f89 */ /* 0x000e6600000e0000 */
[----:B------:R-:W-:Y:S05]  /*84d0*/  FSEL R103, R103, RZ, P0 ;  /* 0x000000ff67677208 */ /* 0x000fea0000000000 */
[----:B------:R-:W-:Y:S04]  /*84e0*/  FFMA.FTZ R5, R5, c[0x0][0x2d0], -R103 ;  /* 0x0000b40005057a23 */ /* 0x000fe80000010867 */
[----:B------:R-:W-:Y:S01]  /*84f0*/  MUFU.EX2 R165, R5 ;  /* 0x0000000500a57308 */ /* 0x000fe20000000800 */
[----:B-1----:R-:W-:Y:S01]  /*8500*/  FMNMX.FTZ R100, R0, R3, !PT ;  /* 0x0000000300647209 */ /* 0x002fe20007810000 */
[----:B------:R-:W-:Y:S03]  /*8510*/  FMUL.FTZ R0, R2, c[0x0][0x2d0] ;  /* 0x0000b40002007a20 */ /* 0x000fe60000410000 */
[C---:B------:R-:W-:Y:S05]  /*8520*/  FSETP.NEU.FTZ.AND P0, PT, R100.reuse, -INF , PT ;  /* 0xff8000006400780b */ /* 0x040fea0003f1d000 */
[----:B------:R1:W2:Y:S01]  /*8530*/  MUFU.EX2 R2, R0 ;  /* 0x0000000000027308 */ /* 0x0002a20000000800 */
[C---:B------:R-:W-:Y:S05]  /*8540*/  FSEL R3, R100.reuse, RZ, P0 ;  /* 0x000000ff64037208 */ /* 0x040fea0000000000 */
[----:B-1----:R-:W-:Y:S01]  /*8550*/  FADD.FTZ R0, -R3, R104 ;  /* 0x0000006803007221 */ /* 0x002fe20000010100 */
[----:B------:R-:W-:Y:S01]  /*8560*/  MOV R104, R33 ;  /* 0x0000002100687202 */ /* 0x000fe20000000f00 */
[----:B------:R-:W-:Y:S02]  /*8570*/  FMUL.FTZ R3, R100, c[0x0][0x2d0] ;  /* 0x0000b40064037a20 */ /* 0x000fe40000410000 */
[----:B------:R-:W-:Y:S02]  /*8580*/  FMUL.FTZ R0, R0, c[0x0][0x2d0] ;  /* 0x0000b40000007a20 */ /* 0x000fe40000410000 */
[C---:B--2---:R-:W-:Y:S01]  /*8590*/  FMUL.FTZ R8, R2.reuse, R112 ;  /* 0x0000007002087220 */ /* 0x044fe20000410000 */
[----:B------:R-:W-:Y:S01]  /*85a0*/  FSEL R3, R3, RZ, P0 ;  /* 0x000000ff03037208 */ /* 0x000fe20000000000 */
[----:B------:R-:W-:Y:S01]  /*85b0*/  FMUL.FTZ R5, R2, R109 ;  /* 0x0000006d02057220 */ /* 0x000fe20000410000 */
[----:B------:R-:W-:Y:S01]  /*85c0*/  MOV R112, R37 ;  /* 0x0000002500707202 */ /* 0x000fe20000000f00 */
[----:B------:R-:W1:Y:S01]  /*85d0*/  MUFU.EX2 R0, R0 ;  /* 0x0000000000007308 */ /* 0x000e620000000800 */
[----:B------:R-:W-:Y:S02]  /*85e0*/  IMAD.MOV.U32 R109, RZ, RZ, R40 ;  /* 0x000000ffff6d7224 */ /* 0x000fe400078e0028 */
[----:B------:R-:W-:Y:S02]  /*85f0*/  FFMA.FTZ R4, R4, c[0x0][0x2d0], -R3 ;  /* 0x0000b40004047a23 */ /* 0x000fe40000010803 */
[C---:B------:R-:W-:Y:S01]  /*8600*/  FMUL.FTZ R20, R2.reuse, R124 ;  /* 0x0000007c02147220 */ /* 0x040fe20000410000 */
[----:B------:R-:W-:Y:S01]  /*8610*/  MOV R124, R112 ;  /* 0x00000070007c7202 */ /* 0x000fe20000000f00 */
[C---:B------:R-:W-:Y:S01]  /*8620*/  FFMA.FTZ R212, R2.reuse, R212, R165 ;  /* 0x000000d402d47223 */ /* 0x040fe200000100a5 */
[----:B------:R-:W-:Y:S01]  /*8630*/  MOV R112, R14 ;  /* 0x0000000e00707202 */ /* 0x000fe20000000f00 */
[C---:B------:R-:W-:Y:S01]  /*8640*/  FMUL.FTZ R9, R2.reuse, R113 ;  /* 0x0000007102097220 */ /* 0x040fe20000410000 */
[----:B------:R2:W3:Y:S01]  /*8650*/  MUFU.EX2 R164, R4 ;  /* 0x0000000400a47308 */ /* 0x0004e20000000800 */
[C---:B------:R-:W-:Y:S01]  /*8660*/  FMUL.FTZ R12, R2.reuse, R116 ;  /* 0x00000074020c7220 */ /* 0x040fe20000410000 */
[----:B------:R-:W-:Y:S01]  /*8670*/  MOV R116, R43 ;  /* 0x0000002b00747202 */ /* 0x000fe20000000f00 */
[C---:B------:R-:W-:Y:S01]  /*8680*/  FMUL.FTZ R13, R2.reuse, R117 ;  /* 0x00000075020d7220 */ /* 0x040fe20000410000 */
[----:B------:R-:W-:Y:S01]  /*8690*/  MOV R117, R7 ;  /* 0x0000000700757202 */ /* 0x000fe20000000f00 */
[C---:B------:R-:W-:Y:S02]  /*86a0*/  FMUL.FTZ R16, R2.reuse, R120 ;  /* 0x0000007802107220 */ /* 0x040fe40000410000 */
[C---:B------:R-:W-:Y:S01]  /*86b0*/  FMUL.FTZ R17, R2.reuse, R121 ;  /* 0x0000007902117220 */ /* 0x040fe20000410000 */
[----:B------:R-:W-:Y:S01]  /*86c0*/  MOV R121, R109 ;  /* 0x0000006d00797202 */ /* 0x000fe20000000f00 */
[C---:B------:R-:W-:Y:S01]  /*86d0*/  FMUL.FTZ R21, R2.reuse, R125 ;  /* 0x0000007d02157220 */ /* 0x040fe20000410000 */
[----:B------:R-:W-:Y:S01]  /*86e0*/  MOV R109, R51 ;  /* 0x00000033006d7202 */ /* 0x000fe20000000f00 */
[C---:B------:R-:W-:Y:S01]  /*86f0*/  FMUL.FTZ R24, R2.reuse, R128 ;  /* 0x0000008002187220 */ /* 0x040fe20000410000 */
[----:B------:R-:W-:Y:S01]  /*8700*/  MOV R125, R39 ;  /* 0x00000027007d7202 */ /* 0x000fe20000000f00 */
[----:B------:R-:W-:Y:S01]  /*8710*/  FMUL.FTZ R25, R2, R129 ;  /* 0x0000008102197220 */ /* 0x000fe20000410000 */
[----:B------:R-:W-:Y:S01]  /*8720*/  MOV R129, R35 ;  /* 0x0000002300817202 */ /* 0x000fe20000000f00 */
[----:B-1----:R-:W-:Y:S01]  /*8730*/  FMUL.FTZ R14, R0, R118 ;  /* 0x00000076000e7220 */ /* 0x002fe20000410000 */
[----:B------:R-:W-:Y:S01]  /*8740*/  IADD3 R118, R218, -0x1, RZ ;  /* 0xffffffffda767810 */ /* 0x000fe20007ffe0ff */
[C---:B------:R-:W-:Y:S01]  /*8750*/  FMUL.FTZ R28, R2.reuse, R132 ;  /* 0x00000084021c7220 */ /* 0x040fe20000410000 */
[----:B------:R-:W-:Y:S01]  /*8760*/  MOV R132, R31 ;  /* 0x0000001f00847202 */ /* 0x000fe20000000f00 */
[C---:B------:R-:W-:Y:S02]  /*8770*/  FMUL.FTZ R29, R2.reuse, R133 ;  /* 0x00000085021d7220 */ /* 0x040fe40000410000 */
[C---:B------:R-:W-:Y:S02]  /*8780*/  FMUL.FTZ R32, R2.reuse, R136 ;  /* 0x0000008802207220 */ /* 0x040fe40000410000 */
[----:B------:R-:W-:Y:S02]  /*8790*/  IMAD.MOV.U32 R136, RZ, RZ, R22 ;  /* 0x000000ffff887224 */ /* 0x000fe400078e0016 */
[----:B--2---:R-:W-:Y:S02]  /*87a0*/  FMUL.FTZ R4, R2, R108 ;  /* 0x0000006c02047220 */ /* 0x004fe40000410000 */
[----:B------:R-:W3:Y:S01]  /*87b0*/  LDL.LU R108, [R1+0x1c] ;  /* 0x00001c00016c7983 */ /* 0x000ee20000300800 */
[----:B------:R-:W-:Y:S02]  /*87c0*/  FMUL.FTZ R22, R0, R126 ;  /* 0x0000007e00167220 */ /* 0x000fe40000410000 */
[C---:B------:R-:W-:Y:S01]  /*87d0*/  FMUL.FTZ R33, R2.reuse, R137 ;  /* 0x0000008902217220 */ /* 0x040fe20000410000 */
[----:B------:R-:W-:Y:S01]  /*87e0*/  MOV R137, R19 ;  /* 0x0000001300897202 */ /* 0x000fe20000000f00 */
[C---:B------:R-:W-:Y:S02]  /*87f0*/  FMUL.FTZ R36, R2.reuse, R140 ;  /* 0x0000008c02247220 */ /* 0x040fe40000410000 */
[C---:B------:R-:W-:Y:S01]  /*8800*/  FMUL.FTZ R37, R2.reuse, R141 ;  /* 0x0000008d02257220 */ /* 0x040fe20000410000 */
[----:B------:R-:W-:Y:S01]  /*8810*/  MOV R141, R50 ;  /* 0x00000032008d7202 */ /* 0x000fe20000000f00 */
[----:B------:R-:W-:Y:S01]  /*8820*/  FMUL.FTZ R40, R2, R144 ;  /* 0x0000009002287220 */ /* 0x000fe20000410000 */
[----:B------:R-:W-:Y:S01]  /*8830*/  MOV R144, R18 ;  /* 0x0000001200907202 */ /* 0x000fe20000000f00 */
[----:B------:R-:W-:Y:S02]  /*8840*/  FMUL.FTZ R18, R0, R122 ;  /* 0x0000007a00127220 */ /* 0x000fe40000410000 */
[C---:B------:R-:W-:Y:S01]  /*8850*/  FMUL.FTZ R41, R2.reuse, R145 ;  /* 0x0000009102297220 */ /* 0x040fe20000410000 */
[----:B------:R-:W2:Y:S01]  /*8860*/  LDL R122, [R1+0x20] ;  /* 0x00002000017a7983 */ /* 0x000ea20000100800 */
[----:B------:R-:W-:Y:S02]  /*8870*/  IMAD.MOV.U32 R145, RZ, RZ, R15 ;  /* 0x000000ffff917224 */ /* 0x000fe400078e000f */
[C---:B------:R-:W-:Y:S01]  /*8880*/  FMUL.FTZ R44, R2.reuse, R148 ;  /* 0x00000094022c7220 */ /* 0x040fe20000410000 */
[----:B------:R-:W-:Y:S01]  /*8890*/  MOV R148, R11 ;  /* 0x0000000b00947202 */ /* 0x000fe20000000f00 */
[C---:B------:R-:W-:Y:S01]  /*88a0*/  FMUL.FTZ R45, R2.reuse, R149 ;  /* 0x00000095022d7220 */ /* 0x040fe20000410000 */
[----:B------:R-:W-:Y:S01]  /*88b0*/  MOV R149, R46 ;  /* 0x0000002e00957202 */ /* 0x000fe20000000f00 */
[C---:B------:R-:W-:Y:S01]  /*88c0*/  FMUL.FTZ R48, R2.reuse, R152 ;  /* 0x0000009802307220 */ /* 0x040fe20000410000 */
[----:B------:R-:W-:Y:S01]  /*88d0*/  MOV R152, R30 ;  /* 0x0000001e00987202 */ /* 0x000fe20000000f00 */
[C---:B------:R-:W-:Y:S01]  /*88e0*/  FMUL.FTZ R49, R2.reuse, R153 ;  /* 0x0000009902317220 */ /* 0x040fe20000410000 */
[----:B------:R-:W-:Y:S01]  /*88f0*/  MOV R153, R47 ;  /* 0x0000002f00997202 */ /* 0x000fe20000000f00 */
[C---:B------:R-:W-:Y:S02]  /*8900*/  FMUL.FTZ R52, R2.reuse, R52 ;  /* 0x0000003402347220 */ /* 0x040fe40000410000 */
        /* <DEDUP_REMOVED lines=22> */
[----:B------:R-:W-:Y:S02]  /*8a70*/  FMUL.FTZ R97, R2, R97 ;  /* 0x0000006102617220 */ /* 0x000fe40000410000 */
[----:B------:R-:W-:Y:S02]  /*8a80*/  IMAD.MOV.U32 R113, RZ, RZ, R42 ;  /* 0x000000ffff717224 */ /* 0x000fe400078e002a */
[----:B------:R-:W-:Y:S02]  /*8a90*/  IMAD.MOV.U32 R128, RZ, RZ, R34 ;  /* 0x000000ffff807224 */ /* 0x000fe400078e0022 */
[----:B------:R-:W-:Y:S02]  /*8aa0*/  IMAD.MOV.U32 R140, RZ, RZ, R38 ;  /* 0x000000ffff8c7224 */ /* 0x000fe400078e0026 */
        /* <DEDUP_REMOVED lines=9> */
[C---:B------:R-:W-:Y:S02]  /*8b40*/  FMUL.FTZ R30, R0.reuse, R134 ;  /* 0x00000086001e7220 */ /* 0x040fe40000410000 */
[C---:B------:R-:W-:Y:S02]  /*8b50*/  FMUL.FTZ R31, R0.reuse, R135 ;  /* 0x00000087001f7220 */ /* 0x040fe40000410000 */
[C---:B------:R-:W-:Y:S02]  /*8b60*/  FMUL.FTZ R34, R0.reuse, R138 ;  /* 0x0000008a00227220 */ /* 0x040fe40000410000 */
        /* <DEDUP_REMOVED lines=37> */
[----:B------:R-:W-:Y:S02]  /*8dc0*/  IMAD.MOV.U32 R120, RZ, RZ, R6 ;  /* 0x000000ffff787224 */ /* 0x000fe400078e0006 */
[C---:B------:R-:W-:Y:S02]  /*8dd0*/  FMUL.FTZ R6, R0.reuse, R110 ;  /* 0x0000006e00067220 */ /* 0x040fe40000410000 */
[----:B------:R-:W-:Y:S02]  /*8de0*/  IMAD.MOV.U32 R110, RZ, RZ, R23 ;  /* 0x000000ffff6e7224 */ /* 0x000fe400078e0017 */
[C---:B------:R-:W-:Y:S02]  /*8df0*/  FMUL.FTZ R23, R0.reuse, R127 ;  /* 0x0000007f00177220 */ /* 0x040fe40000410000 */
[----:B------:R-:W-:Y:S01]  /*8e00*/  IMAD.MOV.U32 R2, RZ, RZ, R10 ;  /* 0x000000ffff027224 */ /* 0x000fe200078e000a */
[----:B------:R-:W-:Y:S01]  /*8e10*/  MOV R138, R110 ;  /* 0x0000006e008a7202 */ /* 0x000fe20000000f00 */
[C---:B------:R-:W-:Y:S01]  /*8e20*/  FMUL.FTZ R10, R0.reuse, R114 ;  /* 0x00000072000a7220 */ /* 0x040fe20000410000 */
[----:B------:R-:W-:Y:S01]  /*8e30*/  MOV R114, R27 ;  /* 0x0000001b00727202 */ /* 0x000fe20000000f00 */
[----:B------:R-:W-:Y:S02]  /*8e40*/  FMUL.FTZ R27, R0, R131 ;  /* 0x00000083001b7220 */ /* 0x000fe40000410000 */
[----:B------:R-:W-:Y:S02]  /*8e50*/  IMAD.MOV.U32 R152, RZ, RZ, R140 ;  /* 0x000000ffff987224 */ /* 0x000fe400078e008c */
[----:B------:R-:W-:Y:S02]  /*8e60*/  IMAD.MOV.U32 R140, RZ, RZ, R128 ;  /* 0x000000ffff8c7224 */ /* 0x000fe400078e0080 */
[----:B------:R-:W-:Y:S02]  /*8e70*/  IMAD.MOV.U32 R128, RZ, RZ, R105 ;  /* 0x000000ffff807224 */ /* 0x000fe400078e0069 */
[----:B------:R-:W-:Y:S02]  /*8e80*/  IMAD.MOV.U32 R133, RZ, RZ, R106 ;  /* 0x000000ffff857224 */ /* 0x000fe400078e006a */
[----:B------:R-:W-:Y:S04]  /*8e90*/  @P6 IMAD.WIDE.U32 R106, R118, c[0x0][0x1e0], RZ ;  /* 0x00007800766a6a25 */ /* 0x000fe800078e00ff */
        /* <DEDUP_REMOVED lines=10> */
[----:B------:R-:W-:Y:S04]  /*8f40*/  MOV R133, R120 ;  /* 0x0000007800857202 */ /* 0x000fe80000000f00 */
[----:B------:R-:W-:Y:S02]  /*8f50*/  MOV R155, R150 ;  /* 0x00000096009b7202 */ /* 0x000fe40000000f00 */
[----:B------:R-:W-:Y:S01]  /*8f60*/  MOV R150, R143 ;  /* 0x0000008f00967202 */ /* 0x000fe20000000f00 */
[----:B---3--:R-:W-:Y:S01]  /*8f70*/  FFMA.FTZ R108, R0, R108, R164 ;  /* 0x0000006c006c7223 */ /* 0x008fe200000100a4 */
[----:B------:R-:W-:Y:S05]  /*8f80*/  @P6 SHF.R.S32.HI R0, RZ, 0x1f, R118 ;  /* 0x0000001fff006819 */ /* 0x000fea0000011476 */
[----:B------:R-:W-:Y:S04]  /*8f90*/  @P6 IMAD R0, R0, c[0x0][0x1e0], RZ ;  /* 0x0000780000006a24 */ /* 0x000fe800078e02ff */
[----:B------:R-:W-:Y:S02]  /*8fa0*/  @P6 IMAD R0, R118, c[0x0][0x1e4], R0 ;  /* 0x0000790076006a24 */ /* 0x000fe400078e0200 */
[----:B------:R-:W-:Y:S01]  /*8fb0*/  IMAD.MOV.U32 R118, RZ, RZ, R2 ;  /* 0x000000ffff767224 */ /* 0x000fe200078e0002 */
[----:B------:R-:W-:Y:S02]  /*8fc0*/  MOV R2, R141 ;  /* 0x0000008d00027202 */ /* 0x000fe40000000f00 */
[----:B------:R-:W-:Y:S02]  /*8fd0*/  MOV R141, R132 ;  /* 0x00000084008d7202 */ /* 0x000fe40000000f00 */
[----:B------:R-:W-:Y:S02]  /*8fe0*/  MOV R132, R129 ;  /* 0x0000008100847202 */ /* 0x000fe40000000f00 */
[----:B------:R-:W-:Y:S01]  /*8ff0*/  MOV R129, R125 ;  /* 0x0000007d00817202 */ /* 0x000fe20000000f00 */
[----:B------:R-:W-:Y:S01]  /*9000*/  IMAD.MOV.U32 R123, RZ, RZ, R141 ;  /* 0x000000ffff7b7224 */ /* 0x000fe200078e008d */
[----:B------:R-:W-:Y:S02]  /*9010*/  MOV R125, R104 ;  /* 0x00000068007d7202 */ /* 0x000fe40000000f00 */
[----:B------:R-:W2:Y:S01]  /*9020*/  LDL.64 R104, [R1+0x28] ;  /* 0x0000280001687983 */ /* 0x000ea20000100a00 */
[----:B------:R-:W-:Y:S02]  /*9030*/  @P6 IADD3 R0, R107, R0, RZ ;  /* 0x000000006b006210 */ /* 0x000fe40007ffe0ff */
[----:B------:R-:W-:Y:S02]  /*9040*/  MOV R146, R125 ;  /* 0x0000007d00927202 */ /* 0x000fe40000000f00 */
[----:B------:R-:W-:Y:S01]  /*9050*/  MOV R125, R109 ;  /* 0x0000006d007d7202 */ /* 0x000fe20000000f00 */
[----:B------:R-:W-:Y:S01]  /*9060*/  @P6 IMAD R0, R0, 0x60, RZ ;  /* 0x0000006000006824 */ /* 0x000fe200078e02ff */
[----:B------:R-:W-:Y:S02]  /*9070*/  MOV R141, R140 ;  /* 0x0000008c008d7202 */ /* 0x000fe40000000f00 */
[----:B------:R-:W-:Y:S01]  /*9080*/  MOV R140, R129 ;  /* 0x00000081008c7202 */ /* 0x000fe20000000f00 */
[----:B------:R-:W-:Y:S01]  /*9090*/  IMAD.MOV.U32 R129, RZ, RZ, R112 ;  /* 0x000000ffff817224 */ /* 0x000fe200078e0070 */
[----:B------:R-:W-:Y:S01]  /*90a0*/  MOV R135, R118 ;  /* 0x0000007600877202 */ /* 0x000fe20000000f00 */
[----:B------:R-:W-:Y:S03]  /*90b0*/  FFMA.FTZ R112, R210, c[0x0][0x2d0], -R103 ;  /* 0x0000b400d2707a23 */ /* 0x000fe60000010867 */
[----:B------:R-:W-:Y:S03]  /*90c0*/  MOV R143, R135 ;  /* 0x00000087008f7202 */ /* 0x000fe60000000f00 */
[----:B------:R-:W-:Y:S01]  /*90d0*/  MUFU.EX2 R112, R112 ;  /* 0x0000007000707308 */ /* 0x000fe20000000800 */
[----:B--2---:R-:W-:Y:S02]  /*90e0*/  @P6 MOV R105, R122 ;  /* 0x0000007a00696202 */ /* 0x004fe40000000f00 */
[----:B------:R-:W-:Y:S03]  /*90f0*/  MOV R122, R2 ;  /* 0x00000002007a7202 */ /* 0x000fe60000000f00 */
[----:B------:R-:W-:Y:S04]  /*9100*/  @P6 IMAD.WIDE.U32 R104, R106, 0x60, R104 ;  /* 0x000000606a686825 */ /* 0x000fe800078e0068 */
[----:B------:R-:W-:Y:S01]  /*9110*/  IMAD.MOV.U32 R127, RZ, RZ, R122 ;  /* 0x000000ffff7f7224 */ /* 0x000fe200078e007a */
[----:B------:R-:W-:Y:S04]  /*9120*/  @P6 IADD3 R0, R105, R0, RZ ;  /* 0x0000000069006210 */ /* 0x000fe80007ffe0ff */
[C---:B------:R-:W-:Y:S02]  /*9130*/  @P6 SHF.L.U64.HI R2, R104.reuse, 0x1, R0 ;  /* 0x0000000168026819 */ /* 0x040fe40000010200 */
[----:B------:R-:W-:Y:S04]  /*9140*/  @P6 SHF.L.U32 R0, R104, 0x1, RZ ;  /* 0x0000000168006819 */ /* 0x000fe800000006ff */
[C---:B------:R-:W-:Y:S02]  /*9150*/  @P6 IADD3 R104, P0, R0.reuse, c[0x0][0x1c8], RZ ;  /* 0x0000720000686a10 */ /* 0x040fe40007f1e0ff */
[----:B------:R-:W-:Y:S02]  /*9160*/  @P6 IADD3 R106, P5, R0, 0x80, RZ ;  /* 0x00000080006a6810 */ /* 0x000fe40007fbe0ff */
[----:B------:R-:W-:Y:S02]  /*9170*/  @P6 IADD3.X R105, R2, c[0x0][0x1cc], RZ, P0, !PT ;  /* 0x0000730002696a10 */ /* 0x000fe400007fe4ff */
[----:B------:R-:W-:Y:S03]  /*9180*/  @P6 IADD3 R106, P0, R106, c[0x0][0x1c8], RZ ;  /* 0x000072006a6a6a10 */ /* 0x000fe60007f1e0ff */
[----:B------:R1:W-:Y:S01]  /*9190*/  @P6 LDGSTS.E.BYPASS.LTC128B.128 [R126+0xc100], [R104.64], !P4 ;  /* 0x0c100000687e6fae */ /* 0x0003e2000e101d46 */
[--C-:B------:R-:W-:Y:S02]  /*91a0*/  @P6 IADD3.X R107, RZ, c[0x0][0x1cc], R2.reuse, P0, P5 ;  /* 0x00007300ff6b6a10 */ /* 0x100fe400007ea402 */
[----:B------:R-:W-:Y:S05]  /*91b0*/  @P6 IADD3 R0, P5, R0, 0x100, RZ ;  /* 0x0000010000006810 */ /* 0x000fea0007fbe0ff */
[----:B------:R2:W-:Y:S02]  /*91c0*/  @P6 LDGSTS.E.BYPASS.LTC128B.128 [R126+0xf100], [R106.64], !P3 ;  /* 0x0f1000006a7e6fae */ /* 0x0005e4000d901d46 */
[----:B--2---:R-:W-:Y:S01]  /*91d0*/  @P6 IADD3 R106, P0, R0, c[0x0][0x1c8], RZ ;  /* 0x00007200006a6a10 */ /* 0x004fe20007f1e0ff */
[----:B------:R-:W-:Y:S02]  /*91e0*/  FFMA.FTZ R0, R209, c[0x0][0x2d0], -R103 ;  /* 0x0000b400d1007a23 */ /* 0x000fe40000010867 */
[----:B------:R-:W-:Y:S01]  /*91f0*/  IMAD.MOV.U32 R209, RZ, RZ, R151 ;  /* 0x000000ffffd17224 */ /* 0x000fe200078e0097 */
[----:B------:R-:W-:Y:S01]  /*9200*/  @P6 IADD3.X R107, RZ, c[0x0][0x1cc], R2, P0, P5 ;  /* 0x00007300ff6b6a10 */ /* 0x000fe200007ea402 */
[----:B------:R-:W-:Y:S02]  /*9210*/  FFMA.FTZ R2, R166, c[0x0][0x2d0], -R3 ;  /* 0x0000b400a6027a23 */ /* 0x000fe40000010803 */
[----:B------:R-:W-:Y:S01]  /*9220*/  MUFU.EX2 R0, R0 ;  /* 0x0000000000007308 */ /* 0x000fe20000000800 */
[----:B------:R-:W-:Y:S01]  /*9230*/  IMAD.MOV.U32 R151, RZ, RZ, R146 ;  /* 0x000000ffff977224 */ /* 0x000fe200078e0092 */
[----:B------:R2:W-:Y:S01]  /*9240*/  @P6 LDGSTS.E.BYPASS.LTC128B.128 [R126+0x12100], [R106.64], !P2 ;  /* 0x121000006a7e6fae */ /* 0x0005e2000d101d46 */
[----:B------:R-:W-:Y:S02]  /*9250*/  IMAD.MOV.U32 R146, RZ, RZ, R131 ;  /* 0x000000ffff927224 */ /* 0x000fe400078e0083 */
[----:B------:R-:W-:Y:S01]  /*9260*/  IMAD.MOV.U32 R131, RZ, RZ, R141 ;  /* 0x000000ffff837224 */ /* 0x000fe200078e008d */
[----:B------:R-:W-:Y:S04]  /*9270*/  MOV R141, R129 ;  /* 0x00000081008d7202 */ /* 0x000fe80000000f00 */
[----:B------:R-:W3:Y:S01]  /*9280*/  MUFU.EX2 R2, R2 ;  /* 0x0000000200027308 */ /* 0x000ee20000000800 */
[----:B--2---:R-:W-:Y:S01]  /*9290*/  @P6 IMAD.MOV.U32 R106, RZ, RZ, c[0x0][0x1e0] ;  /* 0x00007800ff6a6624 */ /* 0x004fe200078e00ff */
[----:B------:R-:W-:Y:S04]  /*92a0*/  @P6 MOV R107, 0x6 ;  /* 0x00000006006b6802 */ /* 0x000fe80000000f00 */
[----:B------:R-:W-:Y:S01]  /*92b0*/  @P6 SHF.L.U64.HI R107, R106, R107, c[0x0][0x1e4] ;  /* 0x000079006a6b6619 */ /* 0x000fe2000001026b */
[----:B---3--:R-:W-:Y:S01]  /*92c0*/  FADD.FTZ R122, R2, R108 ;  /* 0x0000006c027a7221 */ /* 0x008fe20000010000 */
[----:B------:R-:W-:Y:S04]  /*92d0*/  @P6 SHF.L.U32 R106, R106, 0x6, RZ ;  /* 0x000000066a6a6819 */ /* 0x000fe800000006ff */
[----:B-1----:R-:W-:Y:S05]  /*92e0*/  @P6 IADD3 R104, P0, R104, R106, RZ ;  /* 0x0000006a68686210 */ /* 0x002fea0007f1e0ff */
[C---:B------:R-:W-:Y:S01]  /*92f0*/  @P6 IMAD.X R105, R107.reuse, 0x1, R105, P0 ;  /* 0x000000016b696824 */ /* 0x040fe200000e0669 */
[----:B------:R-:W-:Y:S04]  /*9300*/  @P6 IADD3 R106, P0, R106, R104, RZ ;  /* 0x000000686a6a6210 */ /* 0x000fe80007f1e0ff */
[----:B------:R1:W-:Y:S01]  /*9310*/  @P6 LDGSTS.E.BYPASS.LTC128B.128 [R126+0xd100], [R104.64], !P4 ;  /* 0x0d100000687e6fae */ /* 0x0003e2000e101d46 */
[----:B------:R-:W-:Y:S07]  /*9320*/  @P6 IADD3.X R107, R107, R105, RZ, P0, !PT ;  /* 0x000000696b6b6210 */ /* 0x000fee00007fe4ff */
[----:B------:R1:W-:Y:S08]  /*9330*/  @P6 LDGSTS.E.BYPASS.LTC128B.128 [R126+0x10100], [R104.64+0x80], !P3 ;  /* 0x10100080687e6fae */ /* 0x0003f0000d901d46 */
[----:B------:R1:W-:Y:S08]  /*9340*/  @P6 LDGSTS.E.BYPASS.LTC128B.128 [R126+0x13100], [R104.64+0x100], !P2 ;  /* 0x13100100687e6fae */ /* 0x0003f0000d101d46 */
[----:B------:R2:W-:Y:S08]  /*9350*/  @P6 LDGSTS.E.BYPASS.LTC128B.128 [R126+0xe100], [R106.64], !P4 ;  /* 0x0e1000006a7e6fae */ /* 0x0005f0000e101d46 */
[----:B------:R2:W-:Y:S08]  /*9360*/  @P6 LDGSTS.E.BYPASS.LTC128B.128 [R126+0x11100], [R106.64+0x80], !P3 ;  /* 0x111000806a7e6fae */ /* 0x0005f0000d901d46 */
[----:B------:R2:W-:Y:S01]  /*9370*/  @P6 LDGSTS.E.BYPASS.LTC128B.128 [R126+0x14100], [R106.64+0x100], !P2 ;  /* 0x141001006a7e6fae */ /* 0x0005e2000d101d46 */
[--C-:B-1----:R-:W-:Y:S01]  /*9380*/  FFMA.FTZ R104, R211, c[0x0][0x2d0], -R103.reuse ;  /* 0x0000b400d3687a23 */ /* 0x102fe20000010867 */
[----:B------:R-:W-:Y:S01]  /*9390*/  F2FP.BF16.PACK_AB R105, R2, R164 ;  /* 0x000000a40269723e */ /* 0x000fe200000010ff */
[----:B------:R-:W-:Y:S02]  /*93a0*/  FFMA.FTZ R2, R219, c[0x0][0x2d0], -R103 ;  /* 0x0000b400db027a23 */ /* 0x000fe40000010867 */
[----:B------:R1:W3:Y:S03]  /*93b0*/  MUFU.EX2 R115, R104 ;  /* 0x0000006800737308 */ /* 0x0002e60000000800 */
[----:B------:R-:W5:Y:S08]  /*93c0*/  LDSM.16.MT88.4 R108, [R224] ;  /* 0x00000000e06c783b */ /* 0x000f700000004200 */
[----:B------:R-:W0:Y:S01]  /*93d0*/  LDGDEPBAR ;  /* 0x00000000000079af */ /* 0x000e220000000000 */
[----:B------:R3:W-:Y:S01]  /*93e0*/  MUFU.EX2 R120, R2 ;  /* 0x0000000200787308 */ /* 0x0007e20000000800 */
[--C-:B--2---:R-:W-:Y:S01]  /*93f0*/  FFMA.FTZ R106, R167, c[0x0][0x2d0], -R3.reuse ;  /* 0x0000b400a76a7a23 */ /* 0x104fe20000010803 */
[----:B------:R-:W-:Y:S01]  /*9400*/  MOV R126, R123 ;  /* 0x0000007b007e7202 */ /* 0x000fe20000000f00 */
[C---:B------:R-:W-:Y:S01]  /*9410*/  FADD.FTZ R107, R0.reuse, R212 ;  /* 0x000000d4006b7221 */ /* 0x040fe20000010000 */
[----:B-1----:R-:W-:Y:S01]  /*9420*/  F2FP.BF16.PACK_AB R104, R0, R165 ;  /* 0x000000a50068723e */ /* 0x002fe200000010ff */
[----:B------:R-:W-:Y:S05]  /*9430*/  FFMA.FTZ R0, R208, c[0x0][0x2d0], -R3 ;  /* 0x0000b400d0007a23 */ /* 0x000fea0000010803 */
[----:B------:R1:W-:Y:S01]  /*9440*/  MUFU.EX2 R113, R106 ;  /* 0x0000006a00717308 */ /* 0x0003e20000000800 */
[----:B------:R-:W-:Y:S01]  /*9450*/  FADD.FTZ R116, R112, R107 ;  /* 0x0000006b70747221 */ /* 0x000fe20000010000 */
[----:B------:R-:W-:Y:S01]  /*9460*/  MOV R135, R126 ;  /* 0x0000007e00877202 */ /* 0x000fe20000000f00 */
[--C-:B------:R-:W-:Y:S02]  /*9470*/  FFMA.FTZ R165, R144, c[0x0][0x2d0], -R3.reuse ;  /* 0x0000b40090a57a23 */ /* 0x100fe40000010803 */
[--C-:B------:R-:W-:Y:S02]  /*9480*/  FFMA.FTZ R167, R137, c[0x0][0x2d0], -R3.reuse ;  /* 0x0000b40089a77a23 */ /* 0x100fe40000010803 */
[--C-:B---3--:R-:W-:Y:S03]  /*9490*/  FFMA.FTZ R2, R214, c[0x0][0x2d0], -R3.reuse ;  /* 0x0000b400d6027a23 */ /* 0x108fe60000010803 */
[----:B------:R-:W2:Y:S10]  /*94a0*/  MUFU.EX2 R114, R0 ;  /* 0x0000000000727308 */ /* 0x000eb40000000800 */
[----:B------:R3:W-:Y:S01]  /*94b0*/  MUFU.EX2 R117, R2 ;  /* 0x0000000200757308 */ /* 0x0007e20000000800 */
[----:B-1----:R-:W-:Y:S01]  /*94c0*/  F2FP.BF16.PACK_AB R106, R115, R112 ;  /* 0x00000070736a723e */ /* 0x002fe200000010ff */
[----:B------:R-:W-:Y:S08]  /*94d0*/  FFMA.FTZ R112, R215, c[0x0][0x2d0], -R3 ;  /* 0x0000b400d7707a23 */ /* 0x000ff00000010803 */
[----:B------:R-:W-:Y:S01]  /*94e0*/  MUFU.EX2 R121, R112 ;  /* 0x0000007000797308 */ /* 0x000fe20000000800 */
[----:B--2---:R-:W-:Y:S01]  /*94f0*/  F2FP.BF16.PACK_AB R107, R114, R113 ;  /* 0x00000071726b723e */ /* 0x004fe200000010ff */
[----:B------:R-:W-:Y:S08]  /*9500*/  FFMA.FTZ R0, R217, c[0x0][0x2d0], -R103 ;  /* 0x0000b400d9007a23 */ /* 0x000ff00000010867 */
[----:B------:R-:W-:Y:S01]  /*9510*/  MUFU.EX2 R165, R165 ;  /* 0x000000a500a57308 */ /* 0x000fe20000000800 */
[C---:B-----5:R-:W-:Y:S05]  /*9520*/  HMMA.16816.F32.BF16 R4, R104.reuse, R108, R4 ;  /* 0x0000006c6804723c */ /* 0x060fea0000041804 */
[----:B---3--:R-:W-:Y:S03]  /*9530*/  FFMA.FTZ R2, R213, c[0x0][0x2d0], -R3 ;  /* 0x0000b400d5027a23 */ /* 0x008fe60000010803 */
[C---:B------:R-:W-:Y:S01]  /*9540*/  HMMA.16816.F32.BF16 R8, R104.reuse, R110, R8 ;  /* 0x0000006e6808723c */ /* 0x040fe20000041808 */
[----:B------:R-:W1:Y:S01]  /*9550*/  LDSM.16.MT88.4 R108, [R228] ;  /* 0x00000000e46c783b */ /* 0x000e620000004200 */
[----:B------:R2:W3:Y:S10]  /*9560*/  MUFU.EX2 R119, R2 ;  /* 0x0000000200777308 */ /* 0x0004f40000000800 */
[----:B------:R-:W5:Y:S10]  /*9570*/  MUFU.EX2 R0, R0 ;  /* 0x0000000000007308 */ /* 0x000f740000000800 */
[----:B------:R-:W-:Y:S01]  /*9580*/  MUFU.EX2 R167, R167 ;  /* 0x000000a700a77308 */ /* 0x000fe20000000800 */
[--C-:B--2---:R-:W-:Y:S09]  /*9590*/  FFMA.FTZ R2, R220, c[0x0][0x2d0], -R103.reuse ;  /* 0x0000b400dc027a23 */ /* 0x104ff20000010867 */
[----:B------:R2:W-:Y:S01]  /*95a0*/  MUFU.EX2 R118, R2 ;  /* 0x0000000200767308 */ /* 0x0005e20000000800 */
[C---:B-1----:R-:W-:Y:S08]  /*95b0*/  HMMA.16816.F32.BF16 R12, R104.reuse, R108, R12 ;  /* 0x0000006c680c723c */ /* 0x042ff0000004180c */
[C---:B------:R-:W-:Y:S01]  /*95c0*/  HMMA.16816.F32.BF16 R16, R104.reuse, R110, R16 ;  /* 0x0000006e6810723c */ /* 0x040fe20000041810 */
[----:B------:R-:W1:Y:S03]  /*95d0*/  LDSM.16.MT88.4 R108, [R227] ;  /* 0x00000000e36c783b */ /* 0x000e660000004200 */
[----:B--2---:R-:W-:Y:S04]  /*95e0*/  FFMA.FTZ R2, R221, c[0x0][0x2d0], -R103 ;  /* 0x0000b400dd027a23 */ /* 0x004fe80000010867 */
[----:B------:R2:W1:Y:S04]  /*95f0*/  MUFU.EX2 R128, R2 ;  /* 0x0000000200807308 */ /* 0x0004680000000800 */
[--C-:B--2---:R-:W-:Y:S06]  /*9600*/  FFMA.FTZ R2, R216, c[0x0][0x2d0], -R3.reuse ;  /* 0x0000b400d8027a23 */ /* 0x104fec0000010803 */
[----:B------:R2:W2:Y:S01]  /*9610*/  MUFU.EX2 R124, R2 ;  /* 0x00000002007c7308 */ /* 0x0004a20000000800 */
[C---:B-1----:R-:W-:Y:S08]  /*9620*/  HMMA.16816.F32.BF16 R20, R104.reuse, R108, R20 ;  /* 0x0000006c6814723c */ /* 0x042ff00000041814 */
[C---:B------:R-:W-:Y:S01]  /*9630*/  HMMA.16816.F32.BF16 R24, R104.reuse, R110, R24 ;  /* 0x0000006e6818723c */ /* 0x040fe20000041818 */
[----:B------:R-:W1:Y:S03]  /*9640*/  LDSM.16.MT88.4 R108, [R249] ;  /* 0x00000000f96c783b */ /* 0x000e660000004200 */
[----:B--2---:R-:W-:Y:S02]  /*9650*/  FADD.FTZ R2, R115, R116 ;  /* 0x0000007473027221 */ /* 0x004fe40000010000 */
[----:B------:R-:W-:Y:S04]  /*9660*/  FFMA.FTZ R116, R130, c[0x0][0x2d0], -R3 ;  /* 0x0000b40082747a23 */ /* 0x000fe80000010803 */
[----:B------:R-:W-:Y:S01]  /*9670*/  MUFU.EX2 R130, R116 ;  /* 0x0000007400827308 */ /* 0x000fe20000000800 */
        /* <DEDUP_REMOVED lines=26> */
[----:B------:R-:W1:Y:S06]  /*9820*/  LDSM.16.MT88.4 R108, [R224+0x800] ;  /* 0x00080000e06c783b */ /* 0x000e6c0000004200 */
[----:B------:R-:W-:Y:S01]  /*9830*/  FADD.FTZ R104, R113, R122 ;  /* 0x0000007a71687221 */ /* 0x000fe20000010000 */
[----:B---3--:R-:W-:Y:S01]  /*9840*/  F2FP.BF16.PACK_AB R105, R119, R117 ;  /* 0x000000757769723e */ /* 0x008fe200000010ff */
[----:B-----5:R-:W-:Y:S03]  /*9850*/  FADD.FTZ R122, R0, R2 ;  /* 0x00000002007a7221 */ /* 0x020fe60000010000 */
[----:B------:R-:W-:Y:S01]  /*9860*/  FADD.FTZ R123, R114, R104 ;  /* 0x00000068727b7221 */ /* 0x000fe20000010000 */
[----:B------:R-:W-:Y:S01]  /*9870*/  F2FP.BF16.PACK_AB R106, R128, R118 ;  /* 0x00000076806a723e */ /* 0x000fe200000010ff */
[----:B------:R-:W-:Y:S01]  /*9880*/  LDSM.16.MT88.4 R112, [R228+0x1000] ;  /* 0x00100000e470783b */ /* 0x000fe20000004200 */
[----:B------:R-:W-:Y:S01]  /*9890*/  F2FP.BF16.PACK_AB R104, R120, R0 ;  /* 0x000000007868723e */ /* 0x000fe200000010ff */
[----:B------:R-:W-:Y:S01]  /*98a0*/  FFMA.FTZ R0, R125, c[0x0][0x2d0], -R103 ;  /* 0x0000b4007d007a23 */ /* 0x000fe20000010867 */
[C---:B------:R-:W-:Y:S01]  /*98b0*/  F2FP.BF16.PACK_AB R107, R124.reuse, R121 ;  /* 0x000000797c6b723e */ /* 0x040fe200000010ff */
[----:B------:R-:W-:Y:S02]  /*98c0*/  FADD.FTZ R2, R117, R123 ;  /* 0x0000007b75027221 */ /* 0x000fe40000010000 */
[----:B------:R2:W3:Y:S02]  /*98d0*/  MUFU.EX2 R125, R0 ;  /* 0x00000000007d7308 */ /* 0x0004e40000000800 */
[----:B------:R-:W-:Y:S04]  /*98e0*/  FADD.FTZ R2, R119, R2 ;  /* 0x0000000277027221 */ /* 0x000fe80000010000 */
[----:B------:R-:W-:Y:S04]  /*98f0*/  FADD.FTZ R2, R121, R2 ;  /* 0x0000000279027221 */ /* 0x000fe80000010000 */
[----:B------:R-:W-:Y:S01]  /*9900*/  FADD.FTZ R124, R124, R2 ;  /* 0x000000027c7c7221 */ /* 0x000fe20000010000 */
[C---:B-1----:R-:W-:Y:S03]  /*9910*/  HMMA.16816.F32.BF16 R4, R104.reuse, R108, R4 ;  /* 0x0000006c6804723c */ /* 0x042fe60000041804 */
[----:B--2---:R-:W-:Y:S01]  /*9920*/  FFMA.FTZ R0, R154, c[0x0][0x2d0], -R103 ;  /* 0x0000b4009a007a23 */ /* 0x004fe20000010867 */
[----:B------:R-:W-:Y:S02]  /*9930*/  MOV R154, R147 ;  /* 0x00000093009a7202 */ /* 0x000fe40000000f00 */
[----:B------:R-:W-:Y:S01]  /*9940*/  MOV R147, R127 ;  /* 0x0000007f00937202 */ /* 0x000fe20000000f00 */
[----:B------:R1:W2:Y:S01]  /*9950*/  MUFU.EX2 R129, R0 ;  /* 0x0000000000817308 */ /* 0x0002a20000000800 */
[C---:B------:R-:W-:Y:S01]  /*9960*/  HMMA.16816.F32.BF16 R8, R104.reuse, R110, R8 ;  /* 0x0000006e6808723c */ /* 0x040fe20000041808 */
[----:B------:R-:W5:Y:S03]  /*9970*/  LDSM.16.MT88.4 R108, [R228+0x800] ;  /* 0x00080000e46c783b */ /* 0x000f660000004200 */
[--C-:B-1----:R-:W-:Y:S01]  /*9980*/  FFMA.FTZ R0, R223, c[0x0][0x2d0], -R3.reuse ;  /* 0x0000b400df007a23 */ /* 0x102fe20000010803 */
[----:B------:R-:W-:Y:S04]  /*9990*/  IADD3 R223, R218, -0x1, RZ ;  /* 0xffffffffdadf7810 */ /* 0x000fe80007ffe0ff */
[----:B------:R1:W-:Y:S01]  /*99a0*/  MUFU.EX2 R126, R0 ;  /* 0x00000000007e7308 */ /* 0x0003e20000000800 */
[C---:B-----5:R-:W-:Y:S08]  /*99b0*/  HMMA.16816.F32.BF16 R12, R104.reuse, R108, R12 ;  /* 0x0000006c680c723c */ /* 0x060ff0000004180c */
[C---:B------:R-:W-:Y:S01]  /*99c0*/  HMMA.16816.F32.BF16 R16, R104.reuse, R110, R16 ;  /* 0x0000006e6810723c */ /* 0x040fe20000041810 */
[----:B------:R-:W5:Y:S03]  /*99d0*/  LDSM.16.MT88.4 R108, [R227+0x800] ;  /* 0x00080000e36c783b */ /* 0x000f660000004200 */
[----:B-1----:R-:W-:Y:S04]  /*99e0*/  FFMA.FTZ R0, R222, c[0x0][0x2d0], -R3 ;  /* 0x0000b400de007a23 */ /* 0x002fe80000010803 */
[----:B------:R1:W-:Y:S04]  /*99f0*/  MUFU.EX2 R127, R0 ;  /* 0x00000000007f7308 */ /* 0x0003e80000000800 */
[----:B-1----:R-:W-:Y:S01]  /*9a00*/  FFMA.FTZ R0, R209, c[0x0][0x2d0], -R103 ;  /* 0x0000b400d1007a23 */ /* 0x002fe20000010867 */
[----:B------:R-:W-:Y:S01]  /*9a10*/  MOV R209, R155 ;  /* 0x0000009b00d17202 */ /* 0x000fe20000000f00 */
[----:B------:R-:W-:Y:S01]  /*9a20*/  IMAD.MOV.U32 R155, RZ, RZ, R151 ;  /* 0x000000ffff9b7224 */ /* 0x000fe200078e0097 */
[----:B------:R-:W-:Y:S02]  /*9a30*/  MOV R151, R150 ;  /* 0x0000009600977202 */ /* 0x000fe40000000f00 */
[----:B------:R-:W-:Y:S01]  /*9a40*/  MOV R150, R135 ;  /* 0x0000008700967202 */ /* 0x000fe20000000f00 */
[----:B------:R-:W-:Y:S02]  /*9a50*/  IMAD.MOV.U32 R135, RZ, RZ, R131 ;  /* 0x000000ffff877224 */ /* 0x000fe400078e0083 */
[----:B------:R1:W1:Y:S01]  /*9a60*/  MUFU.EX2 R131, R0 ;  /* 0x0000000000837308 */ /* 0x0002620000000800 */
[C---:B-----5:R-:W-:Y:S08]  /*9a70*/  HMMA.16816.F32.BF16 R20, R104.reuse, R108, R20 ;  /* 0x0000006c6814723c */ /* 0x060ff00000041814 */
[C---:B------:R-:W-:Y:S01]  /*9a80*/  HMMA.16816.F32.BF16 R24, R104.reuse, R110, R24 ;  /* 0x0000006e6818723c */ /* 0x040fe20000041818 */
[----:B------:R-:W5:Y:S03]  /*9a90*/  LDSM.16.MT88.4 R108, [R230+0x800] ;  /* 0x00080000e66c783b */ /* 0x000f660000004200 */
[----:B-1----:R-:W-:Y:S04]  /*9aa0*/  FFMA.FTZ R0, R141, c[0x0][0x2d0], -R103 ;  /* 0x0000b4008d007a23 */ /* 0x002fe80000010867 */
[----:B------:R1:W1:Y:S01]  /*9ab0*/  MUFU.EX2 R141, R0 ;  /* 0x00000000008d7308 */ /* 0x0002620000000800 */
[C---:B-----5:R-:W-:Y:S03]  /*9ac0*/  HMMA.16816.F32.BF16 R28, R104.reuse, R108, R28 ;  /* 0x0000006c681c723c */ /* 0x060fe6000004181c */
[----:B-1----:R-:W-:Y:S01]  /*9ad0*/  FFMA.FTZ R0, R209, c[0x0][0x2d0], -R3 ;  /* 0x0000b400d1007a23 */ /* 0x002fe20000010803 */
[----:B------:R-:W-:Y:S02]  /*9ae0*/  MOV R209, R151 ;  /* 0x0000009700d17202 */ /* 0x000fe40000000f00 */
[----:B------:R-:W-:Y:S01]  /*9af0*/  MOV R151, R135 ;  /* 0x0000008700977202 */ /* 0x000fe20000000f00 */
[----:B------:R-:W-:Y:S01]  /*9b00*/  IMAD.MOV.U32 R135, RZ, RZ, R140 ;  /* 0x000000ffff877224 */ /* 0x000fe200078e008c */
[C---:B------:R-:W-:Y:S01]  /*9b10*/  HMMA.16816.F32.BF16 R32, R104.reuse, R110, R32 ;  /* 0x0000006e6820723c */ /* 0x040fe20000041820 */
[----:B------:R-:W1:Y:S01]  /*9b20*/  LDSM.16.MT88.4 R108, [R224+0x3800] ;  /* 0x00380000e06c783b */ /* 0x000e620000004200 */
[----:B------:R5:W-:Y:S02]  /*9b30*/  MUFU.EX2 R140, R0 ;  /* 0x00000000008c7308 */ /* 0x000be40000000800 */
[----:B-----5:R-:W-:Y:S04]  /*9b40*/  FADD.FTZ R0, R120, R122 ;  /* 0x0000007a78007221 */ /* 0x020fe80000010000 */
[----:B------:R-:W-:Y:S02]  /*9b50*/  FADD.FTZ R123, R118, R0 ;  /* 0x00000000767b7221 */ /* 0x000fe40000010000 */
[----:B------:R-:W-:Y:S02]  /*9b60*/  LDSM.16.MT88.4 R116, [R228+0x1800] ;  /* 0x00180000e474783b */ /* 0x000fe40000004200 */
[----:B------:R-:W-:Y:S02]  /*9b70*/  FFMA.FTZ R0, R133, c[0x0][0x2d0], -R103 ;  /* 0x0000b40085007a23 */ /* 0x000fe40000010867 */
[----:B------:R-:W-:Y:S02]  /*9b80*/  FADD.FTZ R123, R128, R123 ;  /* 0x0000007b807b7221 */ /* 0x000fe40000010000 */
[----:B------:R-:W-:Y:S01]  /*9b90*/  FFMA.FTZ R128, R136, c[0x0][0x2d0], -R3 ;  /* 0x0000b40088807a23 */ /* 0x000fe20000010803 */
[----:B------:R5:W4:Y:S01]  /*9ba0*/  MUFU.EX2 R133, R0 ;  /* 0x0000000000857308 */ /* 0x000b220000000800 */
[----:B---3--:R-:W-:Y:S01]  /*9bb0*/  FADD.FTZ R2, R125, R123 ;  /* 0x0000007b7d027221 */ /* 0x008fe20000010000 */
[C---:B-1----:R-:W-:Y:S03]  /*9bc0*/  HMMA.16816.F32.BF16 R36, R104.reuse, R108, R36 ;  /* 0x0000006c6824723c */ /* 0x042fe60000041824 */
[----:B--2---:R-:W-:Y:S04]  /*9bd0*/  FADD.FTZ R2, R129, R2 ;  /* 0x0000000281027221 */ /* 0x004fe80000010000 */
[----:B------:R-:W-:Y:S01]  /*9be0*/  FADD.FTZ R2, R131, R2 ;  /* 0x0000000283027221 */ /* 0x000fe20000010000 */
[C---:B------:R-:W-:Y:S01]  /*9bf0*/  HMMA.16816.F32.BF16 R40, R104.reuse, R110, R40 ;  /* 0x0000006e6828723c */ /* 0x040fe20000041828 */
[----:B------:R-:W1:Y:S03]  /*9c00*/  LDSM.16.MT88.4 R108, [R228+0x3800] ;  /* 0x00380000e46c783b */ /* 0x000e660000004200 */
[----:B------:R-:W-:Y:S02]  /*9c10*/  FADD.FTZ R2, R141, R2 ;  /* 0x000000028d027221 */ /* 0x000fe40000010000 */
[----:B-----5:R-:W-:Y:S02]  /*9c20*/  FFMA.FTZ R0, R135, c[0x0][0x2d0], -R103 ;  /* 0x0000b40087007a23 */ /* 0x020fe40000010867 */
[----:B----4-:R-:W-:Y:S02]  /*9c30*/  FADD.FTZ R2, R133, R2 ;  /* 0x0000000285027221 */ /* 0x010fe40000010000 */
[----:B------:R-:W2:Y:S01]  /*9c40*/  MUFU.EX2 R135, R0 ;  /* 0x0000000000877308 */ /* 0x000ea20000000800 */
[C---:B-1----:R-:W-:Y:S03]  /*9c50*/  HMMA.16816.F32.BF16 R44, R104.reuse, R108, R44 ;  /* 0x0000006c682c723c */ /* 0x042fe6000004182c */
[----:B--2---:R-:W-:Y:S02]  /*9c60*/  FADD.FTZ R2, R135, R2 ;  /* 0x0000000287027221 */ /* 0x004fe40000010000 */
[--C-:B------:R-:W-:Y:S01]  /*9c70*/  FFMA.FTZ R0, R151, c[0x0][0x2d0], -R3.reuse ;  /* 0x0000b40097007a23 */ /* 0x100fe20000010803 */
[----:B------:R-:W-:Y:S02]  /*9c80*/  MOV R151, R132 ;  /* 0x0000008400977202 */ /* 0x000fe40000000f00 */
[C---:B------:R-:W-:Y:S01]  /*9c90*/  HMMA.16816.F32.BF16 R48, R104.reuse, R110, R48 ;  /* 0x0000006e6830723c */ /* 0x040fe20000041830 */
[----:B------:R-:W1:Y:S01]  /*9ca0*/  LDSM.16.MT88.4 R108, [R227+0x3800] ;  /* 0x00380000e36c783b */ /* 0x000e620000004200 */
[----:B------:R2:W-:Y:S02]  /*9cb0*/  MUFU.EX2 R132, R0 ;  /* 0x0000000000847308 */ /* 0x0005e40000000800 */
[----:B--2---:R-:W-:Y:S01]  /*9cc0*/  FFMA.FTZ R0, R150, c[0x0][0x2d0], -R3 ;  /* 0x0000b40096007a23 */ /* 0x004fe20000010803 */
[----:B------:R-:W-:Y:S01]  /*9cd0*/  MOV R150, R147 ;  /* 0x0000009300967202 */ /* 0x000fe20000000f00 */
[----:B------:R-:W-:Y:S01]  /*9ce0*/  IMAD.MOV.U32 R147, RZ, RZ, R146 ;  /* 0x000000ffff937224 */ /* 0x000fe200078e0092 */
[----:B------:R-:W-:Y:S02]  /*9cf0*/  MOV R146, R143 ;  /* 0x0000008f00927202 */ /* 0x000fe40000000f00 */
[----:B------:R-:W-:Y:S03]  /*9d00*/  MOV R143, R142 ;  /* 0x0000008e008f7202 */ /* 0x000fe60000000f00 */
[--C-:B------:R-:W-:Y:S02]  /*9d10*/  FFMA.FTZ R120, R147, c[0x0][0x2d0], -R103.reuse ;  /* 0x0000b40093787a23 */ /* 0x100fe40000010867 */
[--C-:B------:R-:W-:Y:S02]  /*9d20*/  FFMA.FTZ R121, R146, c[0x0][0x2d0], -R103.reuse ;  /* 0x0000b40092797a23 */ /* 0x100fe40000010867 */
[----:B------:R-:W-:Y:S01]  /*9d30*/  FFMA.FTZ R122, R143, c[0x0][0x2d0], -R103 ;  /* 0x0000b4008f7a7a23 */ /* 0x000fe20000010867 */
[----:B------:R-:W-:Y:S01]  /*9d40*/  MUFU.EX2 R216, R120 ;  /* 0x0000007800d87308 */ /* 0x000fe20000000800 */
[----:B------:R-:W-:Y:S01]  /*9d50*/  IMAD.MOV.U32 R142, RZ, RZ, R139 ;  /* 0x000000ffff8e7224 */ /* 0x000fe200078e008b */
[----:B------:R-:W-:Y:S01]  /*9d60*/  MOV R139, R138 ;  /* 0x0000008a008b7202 */ /* 0x000fe20000000f00 */
[C---:B-1----:R-:W-:Y:S03]  /*9d70*/  HMMA.16816.F32.BF16 R52, R104.reuse, R108, R52 ;  /* 0x0000006c6834723c */ /* 0x042fe60000041834 */
[----:B------:R-:W-:Y:S01]  /*9d80*/  MOV R138, R134 ;  /* 0x00000086008a7202 */ /* 0x000fe20000000f00 */
[--C-:B------:R-:W-:Y:S03]  /*9d90*/  FFMA.FTZ R208, R142, c[0x0][0x2d0], -R103.reuse ;  /* 0x0000b4008ed07a23 */ /* 0x100fe60000010867 */
[----:B------:R-:W-:Y:S01]  /*9da0*/  MUFU.EX2 R215, R121 ;  /* 0x0000007900d77308 */ /* 0x000fe20000000800 */
[C---:B------:R-:W-:Y:S01]  /*9db0*/  HMMA.16816.F32.BF16 R56, R104.reuse, R110, R56 ;  /* 0x0000006e6838723c */ /* 0x040fe20000041838 */
[----:B------:R-:W1:Y:S03]  /*9dc0*/  LDSM.16.MT88.4 R108, [R230+0x3800] ;  /* 0x00380000e66c783b */ /* 0x000e660000004200 */
[--C-:B------:R-:W-:Y:S05]  /*9dd0*/  FFMA.FTZ R166, R138, c[0x0][0x2d0], -R103.reuse ;  /* 0x0000b4008aa67a23 */ /* 0x100fea0000010867 */
[----:B------:R2:W-:Y:S10]  /*9de0*/  MUFU.EX2 R212, R122 ;  /* 0x0000007a00d47308 */ /* 0x0005f40000000800 */
[----:B------:R3:W-:Y:S10]  /*9df0*/  MUFU.EX2 R134, R0 ;  /* 0x0000000000867308 */ /* 0x0007f40000000800 */
[----:B------:R-:W-:Y:S01]  /*9e00*/  MUFU.EX2 R208, R208 ;  /* 0x000000d000d07308 */ /* 0x000fe20000000800 */
[----:B--2---:R-:W-:Y:S09]  /*9e10*/  LDSM.16.MT88.4 R120, [R227+0x2000] ;  /* 0x00200000e378783b */ /* 0x004ff20000004200 */
[----:B------:R-:W-:Y:S01]  /*9e20*/  MUFU.EX2 R166, R166 ;  /* 0x000000a600a67308 */ /* 0x000fe20000000800 */
[C---:B-1----:R-:W-:Y:S03]  /*9e30*/  HMMA.16816.F32.BF16 R60, R104.reuse, R108, R60 ;  /* 0x0000006c683c723c */ /* 0x042fe6000004183c */
[--C-:B---3--:R-:W-:Y:S02]  /*9e40*/  FFMA.FTZ R0, R209, c[0x0][0x2d0], -R103.reuse ;  /* 0x0000b400d1007a23 */ /* 0x108fe40000010867 */
[--C-:B------:R-:W-:Y:S02]  /*9e50*/  FFMA.FTZ R209, R139, c[0x0][0x2d0], -R103.reuse ;  /* 0x0000b4008bd17a23 */ /* 0x100fe40000010867 */
[----:B------:R-:W-:Y:S01]  /*9e60*/  LDSM.16.MT88.4 R136, [R230+0x2800] ;  /* 0x00280000e688783b */ /* 0x000fe20000004200 */
[C---:B------:R-:W-:Y:S01]  /*9e70*/  HMMA.16816.F32.BF16 R64, R104.reuse, R110, R64 ;  /* 0x0000006e6840723c */ /* 0x040fe20000041840 */
[----:B------:R1:W2:Y:S06]  /*9e80*/  MUFU.EX2 R222, R0 ;  /* 0x0000000000de7308 */ /* 0x0002ac0000000800 */
[----:B------:R-:W3:Y:S04]  /*9e90*/  LDSM.16.MT88.4 R108, [R224+0x6800] ;  /* 0x00680000e06c783b */ /* 0x000ee80000004200 */
[----:B------:R-:W-:Y:S01]  /*9ea0*/  MUFU.EX2 R209, R209 ;  /* 0x000000d100d17308 */ /* 0x000fe20000000800 */
[----:B-1----:R-:W-:Y:S02]  /*9eb0*/  FFMA.FTZ R0, R155, c[0x0][0x2d0], -R103 ;  /* 0x0000b4009b007a23 */ /* 0x002fe40000010867 */
[----:B--2---:R-:W-:Y:S07]  /*9ec0*/  FADD.FTZ R2, R222, R2 ;  /* 0x00000002de027221 */ /* 0x004fee0000010000 */
[----:B------:R1:W2:Y:S01]  /*9ed0*/  MUFU.EX2 R221, R0 ;  /* 0x0000000000dd7308 */ /* 0x0002a20000000800 */
[C---:B---3--:R-:W-:Y:S03]  /*9ee0*/  HMMA.16816.F32.BF16 R68, R104.reuse, R108, R68 ;  /* 0x0000006c6844723c */ /* 0x048fe60000041844 */
[--C-:B-1----:R-:W-:Y:S05]  /*9ef0*/  FFMA.FTZ R0, R154, c[0x0][0x2d0], -R3.reuse ;  /* 0x0000b4009a007a23 */ /* 0x102fea0000010803 */
[C---:B------:R-:W-:Y:S01]  /*9f00*/  HMMA.16816.F32.BF16 R72, R104.reuse, R110, R72 ;  /* 0x0000006e6848723c */ /* 0x040fe20000041848 */
[----:B------:R-:W1:Y:S01]  /*9f10*/  LDSM.16.MT88.4 R108, [R228+0x6800] ;  /* 0x00680000e46c783b */ /* 0x000e620000004200 */
[----:B------:R3:W-:Y:S02]  /*9f20*/  MUFU.EX2 R220, R0 ;  /* 0x0000000000dc7308 */ /* 0x0007e40000000800 */
[----:B--2---:R-:W-:Y:S02]  /*9f30*/  FADD.FTZ R2, R221, R2 ;  /* 0x00000002dd027221 */ /* 0x004fe40000010000 */
[----:B---3--:R-:W-:Y:S06]  /*9f40*/  FFMA.FTZ R0, R151, c[0x0][0x2d0], -R3 ;  /* 0x0000b40097007a23 */ /* 0x008fec0000010803 */
[----:B------:R2:W-:Y:S01]  /*9f50*/  MUFU.EX2 R219, R0 ;  /* 0x0000000000db7308 */ /* 0x0005e20000000800 */
[C---:B-1----:R-:W-:Y:S08]  /*9f60*/  HMMA.16816.F32.BF16 R76, R104.reuse, R108, R76 ;  /* 0x0000006c684c723c */ /* 0x042ff0000004184c */
[C---:B------:R-:W-:Y:S01]  /*9f70*/  HMMA.16816.F32.BF16 R80, R104.reuse, R110, R80 ;  /* 0x0000006e6850723c */ /* 0x040fe20000041850 */
[----:B------:R-:W1:Y:S03]  /*9f80*/  LDSM.16.MT88.4 R108, [R227+0x6800] ;  /* 0x00680000e36c783b */ /* 0x000e660000004200 */
[--C-:B--2---:R-:W-:Y:S02]  /*9f90*/  FFMA.FTZ R0, R150, c[0x0][0x2d0], -R103.reuse ;  /* 0x0000b40096007a23 */ /* 0x104fe40000010867 */
[----:B------:R-:W-:Y:S02]  /*9fa0*/  FFMA.FTZ R103, R153, c[0x0][0x2d0], -R103 ;  /* 0x0000b40099677a23 */ /* 0x000fe40000010867 */
[----:B------:R2:W3:Y:S10]  /*9fb0*/  MUFU.EX2 R217, R0 ;  /* 0x0000000000d97308 */ /* 0x0004f40000000800 */
[----:B------:R-:W-:Y:S10]  /*9fc0*/  MUFU.EX2 R164, R103 ;  /* 0x0000006700a47308 */ /* 0x000ff40000000800 */
[----:B------:R-:W-:Y:S01]  /*9fd0*/  MUFU.EX2 R103, R128 ;  /* 0x0000008000677308 */ /* 0x000fe20000000800 */
[--C-:B--2---:R-:W-:Y:S02]  /*9fe0*/  FFMA.FTZ R0, R152, c[0x0][0x2d0], -R3.reuse ;  /* 0x0000b40098007a23 */ /* 0x104fe40000010803 */
[----:B------:R-:W-:Y:S01]  /*9ff0*/  LDSM.16.MT88.4 R152, [R228+0x5800] ;  /* 0x00580000e498783b */ /* 0x000fe20000004200 */
[----:B---3--:R-:W-:Y:S06]  /*a000*/  FADD.FTZ R2, R217, R2 ;  /* 0x00000002d9027221 */ /* 0x008fec0000010000 */
[----:B------:R2:W3:Y:S01]  /*a010*/  MUFU.EX2 R213, R0 ;  /* 0x0000000000d57308 */ /* 0x0004e20000000800 */
[----:B------:R-:W-:Y:S01]  /*a020*/  FADD.FTZ R2, R216, R2 ;  /* 0x00000002d8027221 */ /* 0x000fe20000010000 */
[C---:B-1----:R-:W-:Y:S03]  /*a030*/  HMMA.16816.F32.BF16 R84, R104.reuse, R108, R84 ;  /* 0x0000006c6854723c */ /* 0x042fe60000041854 */
[----:B------:R-:W-:Y:S04]  /*a040*/  FADD.FTZ R2, R215, R2 ;  /* 0x00000002d7027221 */ /* 0x000fe80000010000 */
[----:B------:R-:W-:Y:S01]  /*a050*/  FADD.FTZ R2, R212, R2 ;  /* 0x00000002d4027221 */ /* 0x000fe20000010000 */
[C---:B------:R-:W-:Y:S01]  /*a060*/  HMMA.16816.F32.BF16 R88, R104.reuse, R110, R88 ;  /* 0x0000006e6858723c */ /* 0x040fe20000041858 */
[----:B------:R-:W1:Y:S03]  /*a070*/  LDSM.16.MT88.4 R108, [R230+0x6800] ;  /* 0x00680000e66c783b */ /* 0x000e660000004200 */
[----:B------:R-:W-:Y:S02]  /*a080*/  FADD.FTZ R2, R208, R2 ;  /* 0x00000002d0027221 */ /* 0x000fe40000010000 */
[--C-:B--2---:R-:W-:Y:S04]  /*a090*/  FFMA.FTZ R0, R149, c[0x0][0x2d0], -R3.reuse ;  /* 0x0000b40095007a23 */ /* 0x104fe80000010803 */
[----:B------:R2:W4:Y:S01]  /*a0a0*/  MUFU.EX2 R214, R0 ;  /* 0x0000000000d67308 */ /* 0x0005220000000800 */
[C---:B-1----:R-:W-:Y:S03]  /*a0b0*/  HMMA.16816.F32.BF16 R92, R104.reuse, R108, R92 ;  /* 0x0000006c685c723c */ /* 0x042fe6000004185c */
[--C-:B--2---:R-:W-:Y:S06]  /*a0c0*/  FFMA.FTZ R0, R148, c[0x0][0x2d0], -R3.reuse ;  /* 0x0000b40094007a23 */ /* 0x104fec0000010803 */
[----:B------:R1:W2:Y:S01]  /*a0d0*/  MUFU.EX2 R211, R0 ;  /* 0x0000000000d37308 */ /* 0x0002a20000000800 */
[----:B------:R-:W-:Y:S01]  /*a0e0*/  HMMA.16816.F32.BF16 R96, R104, R110, R96 ;  /* 0x0000006e6860723c */ /* 0x000fe20000041860 */
[----:B------:R-:W5:Y:S06]  /*a0f0*/  LDSM.16.MT88.4 R108, [R224+0x1000] ;  /* 0x00100000e06c783b */ /* 0x000f6c0000004200 */
[----:B------:R-:W-:Y:S02]  /*a100*/  F2FP.BF16.PACK_AB R104, R129, R125 ;  /* 0x0000007d8168723e */ /* 0x000fe400000010ff */
[----:B------:R-:W-:Y:S03]  /*a110*/  F2FP.BF16.PACK_AB R105, R127, R126 ;  /* 0x0000007e7f69723e */ /* 0x000fe600000010ff */
[----:B------:R-:W-:Y:S02]  /*a120*/  F2FP.BF16.PACK_AB R106, R141, R131 ;  /* 0x000000838d6a723e */ /* 0x000fe400000010ff */
[----:B------:R-:W-:Y:S01]  /*a130*/  F2FP.BF16.PACK_AB R107, R140, R130 ;  /* 0x000000828c6b723e */ /* 0x000fe200000010ff */
[--C-:B-1----:R-:W-:Y:S02]  /*a140*/  FFMA.FTZ R0, R145, c[0x0][0x2d0], -R3.reuse ;  /* 0x0000b40091007a23 */ /* 0x102fe40000010803 */
[----:B------:R-:W-:Y:S01]  /*a150*/  LDSM.16.MT88.4 R144, [R224+0x5800] ;  /* 0x00580000e090783b */ /* 0x000fe20000004200 */
[----:B------:R-:W-:Y:S01]  /*a160*/  FFMA.FTZ R3, R102, c[0x0][0x2d0], -R3 ;  /* 0x0000b40066037a23 */ /* 0x000fe20000010803 */
[----:B------:R1:W1:Y:S10]  /*a170*/  MUFU.EX2 R210, R0 ;  /* 0x0000000000d27308 */ /* 0x0002740000000800 */
[----:B------:R2:W2:Y:S01]  /*a180*/  MUFU.EX2 R102, R3 ;  /* 0x0000000300667308 */ /* 0x0004a20000000800 */
[C---:B-----5:R-:W-:Y:S08]  /*a190*/  HMMA.16816.F32.BF16 R4, R104.reuse, R108, R4 ;  /* 0x0000006c6804723c */ /* 0x060ff00000041804 */
[C---:B------:R-:W-:Y:S01]  /*a1a0*/  HMMA.16816.F32.BF16 R8, R104.reuse, R110, R8 ;  /* 0x0000006e6808723c */ /* 0x040fe20000041808 */
[----:B------:R-:W5:Y:S03]  /*a1b0*/  LDSM.16.MT88.4 R108, [R227+0x1000] ;  /* 0x00100000e36c783b */ /* 0x000f660000004200 */
[----:B-1----:R-:W-:Y:S04]  /*a1c0*/  FADD.FTZ R0, R126, R124 ;  /* 0x0000007c7e007221 */ /* 0x002fe80000010000 */
[C---:B------:R-:W-:Y:S04]  /*a1d0*/  HMMA.16816.F32.BF16 R12, R104.reuse, R112, R12 ;  /* 0x00000070680c723c */ /* 0x040fe8000004180c */
[----:B------:R-:W-:Y:S02]  /*a1e0*/  FADD.FTZ R0, R127, R0 ;  /* 0x000000007f007221 */ /* 0x000fe40000010000 */
[----:B------:R-:W-:Y:S02]  /*a1f0*/  LDSM.16.MT88.4 R124, [R228+0x5000] ;  /* 0x00500000e47c783b */ /* 0x000fe40000004200 */
[C---:B------:R-:W-:Y:S04]  /*a200*/  HMMA.16816.F32.BF16 R16, R104.reuse, R114, R16 ;  /* 0x000000726810723c */ /* 0x040fe80000041810 */
[----:B------:R-:W-:Y:S02]  /*a210*/  FADD.FTZ R0, R130, R0 ;  /* 0x0000000082007221 */ /* 0x000fe40000010000 */
[----:B------:R-:W1:Y:S02]  /*a220*/  LDSM.16.MT88.4 R112, [R230+0x1000] ;  /* 0x00100000e670783b */ /* 0x000e640000004200 */
[----:B------:R-:W-:Y:S04]  /*a230*/  FADD.FTZ R0, R140, R0 ;  /* 0x000000008c007221 */ /* 0x000fe80000010000 */
[----:B------:R-:W-:Y:S02]  /*a240*/  FADD.FTZ R0, R132, R0 ;  /* 0x0000000084007221 */ /* 0x000fe40000010000 */
[----:B------:R-:W-:Y:S02]  /*a250*/  LDSM.16.MT88.4 R128, [R227+0x2800] ;  /* 0x00280000e380783b */ /* 0x000fe40000004200 */
[----:B------:R-:W-:Y:S04]  /*a260*/  FADD.FTZ R0, R134, R0 ;  /* 0x0000000086007221 */ /* 0x000fe80000010000 */
[----:B------:R-:W-:Y:S04]  /*a270*/  FADD.FTZ R0, R220, R0 ;  /* 0x00000000dc007221 */ /* 0x000fe80000010000 */
[----:B------:R-:W-:Y:S01]  /*a280*/  FADD.FTZ R0, R219, R0 ;  /* 0x00000000db007221 */ /* 0x000fe20000010000 */
[C---:B-----5:R-:W-:Y:S03]  /*a290*/  HMMA.16816.F32.BF16 R20, R104.reuse, R108, R20 ;  /* 0x0000006c6814723c */ /* 0x060fe60000041814 */
[----:B---3--:R-:W-:Y:S04]  /*a2a0*/  FADD.FTZ R0, R213, R0 ;  /* 0x00000000d5007221 */ /* 0x008fe80000010000 */
[----:B----4-:R-:W-:Y:S01]  /*a2b0*/  FADD.FTZ R0, R214, R0 ;  /* 0x00000000d6007221 */ /* 0x010fe20000010000 */
[C---:B------:R-:W-:Y:S01]  /*a2c0*/  HMMA.16816.F32.BF16 R24, R104.reuse, R110, R24 ;  /* 0x0000006e6818723c */ /* 0x040fe20000041818 */
[----:B------:R-:W3:Y:S03]  /*a2d0*/  LDSM.16.MT88.4 R108, [R224+0x4000] ;  /* 0x00400000e06c783b */ /* 0x000ee60000004200 */
[----:B--2---:R-:W-:Y:S04]  /*a2e0*/  FADD.FTZ R0, R211, R0 ;  /* 0x00000000d3007221 */ /* 0x004fe80000010000 */
[----:B------:R-:W-:Y:S04]  /*a2f0*/  FADD.FTZ R0, R210, R0 ;  /* 0x00000000d2007221 */ /* 0x000fe80000010000 */
[----:B------:R-:W-:Y:S01]  /*a300*/  FADD.FTZ R3, R165, R0 ;  /* 0x00000000a5037221 */ /* 0x000fe20000010000 */
[C---:B-1----:R-:W-:Y:S03]  /*a310*/  HMMA.16816.F32.BF16 R28, R104.reuse, R112, R28 ;  /* 0x00000070681c723c */ /* 0x042fe6000004181c */
[----:B------:R-:W-:Y:S02]  /*a320*/  FADD.FTZ R0, R209, R2 ;  /* 0x00000002d1007221 */ /* 0x000fe40000010000 */
[----:B------:R-:W-:Y:S02]  /*a330*/  FADD.FTZ R3, R167, R3 ;  /* 0x00000003a7037221 */ /* 0x000fe40000010000 */
[----:B------:R-:W-:Y:S01]  /*a340*/  FADD.FTZ R2, R166, R0 ;  /* 0x00000000a6027221 */ /* 0x000fe20000010000 */
[C---:B------:R-:W-:Y:S01]  /*a350*/  HMMA.16816.F32.BF16 R32, R104.reuse, R114, R32 ;  /* 0x000000726820723c */ /* 0x040fe20000041820 */
[----:B------:R-:W1:Y:S03]  /*a360*/  LDSM.16.MT88.4 R112, [R228+0x4000] ;  /* 0x00400000e470783b */ /* 0x000e660000004200 */
[----:B------:R-:W-:Y:S02]  /*a370*/  FADD.FTZ R2, R164, R2 ;  /* 0x00000002a4027221 */ /* 0x000fe40000010000 */
[----:B------:R-:W-:Y:S06]  /*a380*/  FADD.FTZ R0, R103, R3 ;  /* 0x0000000367007221 */ /* 0x000fec0000010000 */
[----:B------:R-:W-:Y:S01]  /*a390*/  FADD.FTZ R0, R102, R0 ;  /* 0x0000000066007221 */ /* 0x000fe20000010000 */
[C---:B---3--:R-:W-:Y:S08]  /*a3a0*/  HMMA.16816.F32.BF16 R36, R104.reuse, R108, R36 ;  /* 0x0000006c6824723c */ /* 0x048ff00000041824 */
[C---:B------:R-:W-:Y:S01]  /*a3b0*/  HMMA.16816.F32.BF16 R40, R104.reuse, R110, R40 ;  /* 0x0000006e6828723c */ /* 0x040fe20000041828 */
[----:B------:R-:W2:Y:S07]  /*a3c0*/  LDSM.16.MT88.4 R108, [R227+0x4000] ;  /* 0x00400000e36c783b */ /* 0x000eae0000004200 */
[C---:B-1----:R-:W-:Y:S08]  /*a3d0*/  HMMA.16816.F32.BF16 R44, R104.reuse, R112, R44 ;  /* 0x00000070682c723c */ /* 0x042ff0000004182c */
[C---:B------:R-:W-:Y:S01]  /*a3e0*/  HMMA.16816.F32.BF16 R48, R104.reuse, R114, R48 ;  /* 0x000000726830723c */ /* 0x040fe20000041830 */
[----:B------:R-:W1:Y:S07]  /*a3f0*/  LDSM.16.MT88.4 R112, [R230+0x4000] ;  /* 0x00400000e670783b */ /* 0x000e6e0000004200 */
[C---:B--2---:R-:W-:Y:S08]  /*a400*/  HMMA.16816.F32.BF16 R52, R104.reuse, R108, R52 ;  /* 0x0000006c6834723c */ /* 0x044ff00000041834 */
        /* <DEDUP_REMOVED lines=15> */
[----:B------:R-:W-:Y:S01]  /*a500*/  HMMA.16816.F32.BF16 R96, R104, R114, R96 ;  /* 0x000000726860723c */ /* 0x000fe20000041860 */
[----:B------:R-:W1:Y:S06]  /*a510*/  LDSM.16.MT88.4 R112, [R227+0x1800] ;  /* 0x00180000e370783b */ /* 0x000e6c0000004200 */
[----:B------:R-:W-:Y:S02]  /*a520*/  F2FP.BF16.PACK_AB R104, R135, R133 ;  /* 0x000000858768723e */ /* 0x000fe400000010ff */
[----:B------:R-:W-:Y:S03]  /*a530*/  F2FP.BF16.PACK_AB R105, R134, R132 ;  /* 0x000000848669723e */ /* 0x000fe600000010ff */
[----:B------:R-:W-:Y:S02]  /*a540*/  F2FP.BF16.PACK_AB R106, R221, R222 ;  /* 0x000000dedd6a723e */ /* 0x000fe400000010ff */
[----:B------:R-:W-:Y:S07]  /*a550*/  F2FP.BF16.PACK_AB R107, R219, R220 ;  /* 0x000000dcdb6b723e */ /* 0x000fee00000010ff */
[C---:B--2---:R-:W-:Y:S08]  /*a560*/  HMMA.16816.F32.BF16 R4, R104.reuse, R108, R4 ;  /* 0x0000006c6804723c */ /* 0x044ff00000041804 */
        /* <DEDUP_REMOVED lines=47> */
[----:B------:R-:W4:Y:S07]  /*a860*/  LDSM.16.MT88.4 R120, [R230+0x5000] ;  /* 0x00500000e678783b */ /* 0x000f2e0000004200 */
[C---:B-1----:R-:W-:Y:S08]  /*a870*/  HMMA.16816.F32.BF16 R28, R104.reuse, R112, R28 ;  /* 0x00000070681c723c */ /* 0x042ff0000004181c */
[C---:B------:R-:W-:Y:S01]  /*a880*/  HMMA.16816.F32.BF16 R32, R104.reuse, R114, R32 ;  /* 0x000000726820723c */ /* 0x040fe20000041820 */
[----:B------:R-:W-:Y:S07]  /*a890*/  LDSM.16.MT88.4 R112, [R228+0x8000] ;  /* 0x00800000e470783b */ /* 0x000fee0000004200 */
[C---:B--2---:R-:W-:Y:S08]  /*a8a0*/  HMMA.16816.F32.BF16 R36, R104.reuse, R108, R36 ;  /* 0x0000006c6824723c */ /* 0x044ff00000041824 */
[C---:B------:R-:W-:Y:S01]  /*a8b0*/  HMMA.16816.F32.BF16 R40, R104.reuse, R110, R40 ;  /* 0x0000006e6828723c */ /* 0x040fe20000041828 */
[----:B------:R-:W1:Y:S07]  /*a8c0*/  LDSM.16.MT88.4 R108, [R224+0x8000] ;  /* 0x00800000e06c783b */ /* 0x000e6e0000004200 */
[C---:B------:R-:W-:Y:S08]  /*a8d0*/  HMMA.16816.F32.BF16 R44, R104.reuse, R124, R44 ;  /* 0x0000007c682c723c */ /* 0x040ff0000004182c */
[C---:B------:R-:W-:Y:S01]  /*a8e0*/  HMMA.16816.F32.BF16 R48, R104.reuse, R126, R48 ;  /* 0x0000007e6830723c */ /* 0x040fe20000041830 */
[----:B------:R-:W2:Y:S07]  /*a8f0*/  LDSM.16.MT88.4 R124, [R227+0x8000] ;  /* 0x00800000e37c783b */ /* 0x000eae0000004200 */
[C---:B---3--:R-:W-:Y:S08]  /*a900*/  HMMA.16816.F32.BF16 R52, R104.reuse, R116, R52 ;  /* 0x000000746834723c */ /* 0x048ff00000041834 */
[C---:B------:R-:W-:Y:S01]  /*a910*/  HMMA.16816.F32.BF16 R56, R104.reuse, R118, R56 ;  /* 0x000000766838723c */ /* 0x040fe20000041838 */
[----:B------:R-:W3:Y:S07]  /*a920*/  LDSM.16.MT88.4 R116, [R230+0x8000] ;  /* 0x00800000e674783b */ /* 0x000eee0000004200 */
[C---:B----4-:R-:W-:Y:S08]  /*a930*/  HMMA.16816.F32.BF16 R60, R104.reuse, R120, R60 ;  /* 0x00000078683c723c */ /* 0x050ff0000004183c */
[C---:B------:R-:W-:Y:S01]  /*a940*/  HMMA.16816.F32.BF16 R64, R104.reuse, R122, R64 ;  /* 0x0000007a6840723c */ /* 0x040fe20000041840 */
[----:B------:R-:W-:Y:S07]  /*a950*/  LDSM.16.MT88.4 R120, [R228+0x2800] ;  /* 0x00280000e478783b */ /* 0x000fee0000004200 */
[C---:B-1----:R-:W-:Y:S08]  /*a960*/  HMMA.16816.F32.BF16 R68, R104.reuse, R108, R68 ;  /* 0x0000006c6844723c */ /* 0x042ff00000041844 */
[C---:B------:R-:W-:Y:S08]  /*a970*/  HMMA.16816.F32.BF16 R72, R104.reuse, R110, R72 ;  /* 0x0000006e6848723c */ /* 0x040ff00000041848 */
[C---:B------:R-:W-:Y:S08]  /*a980*/  HMMA.16816.F32.BF16 R76, R104.reuse, R112, R76 ;  /* 0x00000070684c723c */ /* 0x040ff0000004184c */
[C---:B------:R-:W-:Y:S01]  /*a990*/  HMMA.16816.F32.BF16 R80, R104.reuse, R114, R80 ;  /* 0x000000726850723c */ /* 0x040fe20000041850 */
[----:B------:R-:W1:Y:S07]  /*a9a0*/  LDSM.16.MT88.4 R112, [R224+0x2800] ;  /* 0x00280000e070783b */ /* 0x000e6e0000004200 */
[C---:B--2---:R-:W-:Y:S08]  /*a9b0*/  HMMA.16816.F32.BF16 R84, R104.reuse, R124, R84 ;  /* 0x0000007c6854723c */ /* 0x044ff00000041854 */
[C---:B------:R-:W-:Y:S08]  /*a9c0*/  HMMA.16816.F32.BF16 R88, R104.reuse, R126, R88 ;  /* 0x0000007e6858723c */ /* 0x040ff00000041858 */
[C---:B---3--:R-:W-:Y:S08]  /*a9d0*/  HMMA.16816.F32.BF16 R92, R104.reuse, R116, R92 ;  /* 0x00000074685c723c */ /* 0x048ff0000004185c */
[----:B------:R-:W-:Y:S07]  /*a9e0*/  HMMA.16816.F32.BF16 R96, R104, R118, R96 ;  /* 0x000000766860723c */ /* 0x000fee0000041860 */
[----:B------:R-:W-:Y:S02]  /*a9f0*/  F2FP.BF16.PACK_AB R104, R209, R208 ;  /* 0x000000d0d168723e */ /* 0x000fe400000010ff */
[----:B------:R-:W-:Y:S03]  /*aa00*/  F2FP.BF16.PACK_AB R105, R167, R165 ;  /* 0x000000a5a769723e */ /* 0x000fe600000010ff */
[----:B------:R-:W-:Y:S02]  /*aa10*/  F2FP.BF16.PACK_AB R106, R164, R166 ;  /* 0x000000a6a46a723e */ /* 0x000fe400000010ff */
[----:B------:R-:W-:Y:S02]  /*aa20*/  F2FP.BF16.PACK_AB R107, R102, R103 ;  /* 0x00000067666b723e */ /* 0x000fe400000010ff */
[----:B------:R-:W-:Y:S05]  /*aa30*/  MOV R103, R101 ;  /* 0x0000006500677202 */ /* 0x000fea0000000f00 */
[C---:B-1----:R-:W-:Y:S01]  /*aa40*/  HMMA.16816.F32.BF16 R108, R104.reuse, R112, R4 ;  /* 0x00000070686c723c */ /* 0x042fe20000041804 */
[----:B------:R-:W1:Y:S07]  /*aa50*/  LDSM.16.MT88.4 R4, [R227+0x5800] ;  /* 0x00580000e304783b */ /* 0x000e6e0000004200 */
[C---:B------:R-:W-:Y:S01]  /*aa60*/  HMMA.16816.F32.BF16 R112, R104.reuse, R114, R8 ;  /* 0x000000726870723c */ /* 0x040fe20000041808 */
[----:B------:R-:W2:Y:S07]  /*aa70*/  LDSM.16.MT88.4 R8, [R230+0x5800] ;  /* 0x00580000e608783b */ /* 0x000eae0000004200 */
[C---:B------:R-:W-:Y:S01]  /*aa80*/  HMMA.16816.F32.BF16 R116, R104.reuse, R120, R12 ;  /* 0x000000786874723c */ /* 0x040fe2000004180c */
[----:B------:R-:W3:Y:S07]  /*aa90*/  LDSM.16.MT88.4 R12, [R224+0x8800] ;  /* 0x00880000e00c783b */ /* 0x000eee0000004200 */
[C---:B------:R-:W-:Y:S01]  /*aaa0*/  HMMA.16816.F32.BF16 R120, R104.reuse, R122, R16 ;  /* 0x0000007a6878723c */ /* 0x040fe20000041810 */
[----:B------:R-:W4:Y:S07]  /*aab0*/  LDSM.16.MT88.4 R16, [R228+0x8800] ;  /* 0x00880000e410783b */ /* 0x000f2e0000004200 */
[C---:B------:R-:W-:Y:S01]  /*aac0*/  HMMA.16816.F32.BF16 R124, R104.reuse, R128, R20 ;  /* 0x00000080687c723c */ /* 0x040fe20000041814 */
[----:B------:R-:W2:Y:S07]  /*aad0*/  LDSM.16.MT88.4 R20, [R227+0x8800] ;  /* 0x00880000e314783b */ /* 0x000eae0000004200 */
[C---:B------:R-:W-:Y:S01]  /*aae0*/  HMMA.16816.F32.BF16 R128, R104.reuse, R130, R24 ;  /* 0x000000826880723c */ /* 0x040fe20000041818 */
[----:B------:R-:W1:Y:S07]  /*aaf0*/  LDSM.16.MT88.4 R24, [R230+0x8800] ;  /* 0x00880000e618783b */ /* 0x000e6e0000004200 */
[C---:B------:R-:W-:Y:S01]  /*ab00*/  HMMA.16816.F32.BF16 R132, R104.reuse, R136, R28 ;  /* 0x000000886884723c */ /* 0x040fe2000004181c */
[----:B------:R-:W5:Y:S04]  /*ab10*/  LDL R31, [R1+0x10] ;  /* 0x00001000011f7983 */ /* 0x000f680000100800 */
[----:B------:R1:W-:Y:S03]  /*ab20*/  STL [R1+0x18], R2 ;  /* 0x0000180201007387 */ /* 0x0003e60000100800 */
[C---:B------:R-:W-:Y:S01]  /*ab30*/  HMMA.16816.F32.BF16 R136, R104.reuse, R138, R32 ;  /* 0x0000008a6888723c */ /* 0x040fe20000041820 */
[----:B------:R1:W-:Y:S04]  /*ab40*/  STL [R1+0x8], R223 ;  /* 0x000008df01007387 */ /* 0x0003e80000100800 */
[----:B------:R1:W-:Y:S03]  /*ab50*/  STL [R1+0x1c], R0 ;  /* 0x00001c0001007387 */ /* 0x0003e60000100800 */
[C---:B------:R-:W-:Y:S08]  /*ab60*/  HMMA.16816.F32.BF16 R140, R104.reuse, R144, R36 ;  /* 0x00000090688c723c */ /* 0x040ff00000041824 */
[C---:B------:R-:W-:Y:S08]  /*ab70*/  HMMA.16816.F32.BF16 R144, R104.reuse, R146, R40 ;  /* 0x000000926890723c */ /* 0x040ff00000041828 */
[C---:B------:R-:W-:Y:S08]  /*ab80*/  HMMA.16816.F32.BF16 R148, R104.reuse, R152, R44 ;  /* 0x000000986894723c */ /* 0x040ff0000004182c */
[C---:B------:R-:W-:Y:S08]  /*ab90*/  HMMA.16816.F32.BF16 R152, R104.reuse, R154, R48 ;  /* 0x0000009a6898723c */ /* 0x040ff00000041830 */
[C---:B-1----:R-:W-:Y:S08]  /*aba0*/  HMMA.16816.F32.BF16 R52, R104.reuse, R4, R52 ;  /* 0x000000046834723c */ /* 0x042ff00000041834 */
[C---:B------:R-:W-:Y:S08]  /*abb0*/  HMMA.16816.F32.BF16 R56, R104.reuse, R6, R56 ;  /* 0x000000066838723c */ /* 0x040ff00000041838 */
[C---:B--2---:R-:W-:Y:S08]  /*abc0*/  HMMA.16816.F32.BF16 R60, R104.reuse, R8, R60 ;  /* 0x00000008683c723c */ /* 0x044ff0000004183c */
[C---:B------:R-:W-:Y:S08]  /*abd0*/  HMMA.16816.F32.BF16 R64, R104.reuse, R10, R64 ;  /* 0x0000000a6840723c */ /* 0x040ff00000041840 */
[C---:B---3--:R-:W-:Y:S08]  /*abe0*/  HMMA.16816.F32.BF16 R68, R104.reuse, R12, R68 ;  /* 0x0000000c6844723c */ /* 0x048ff00000041844 */
[C---:B------:R-:W-:Y:S08]  /*abf0*/  HMMA.16816.F32.BF16 R72, R104.reuse, R14, R72 ;  /* 0x0000000e6848723c */ /* 0x040ff00000041848 */
[C---:B----4-:R-:W-:Y:S08]  /*ac00*/  HMMA.16816.F32.BF16 R76, R104.reuse, R16, R76 ;  /* 0x00000010684c723c */ /* 0x050ff0000004184c */
[C---:B------:R-:W-:Y:S08]  /*ac10*/  HMMA.16816.F32.BF16 R80, R104.reuse, R18, R80 ;  /* 0x000000126850723c */ /* 0x040ff00000041850 */
[C---:B------:R-:W-:Y:S08]  /*ac20*/  HMMA.16816.F32.BF16 R84, R104.reuse, R20, R84 ;  /* 0x000000146854723c */ /* 0x040ff00000041854 */
[C---:B------:R-:W-:Y:S08]  /*ac30*/  HMMA.16816.F32.BF16 R88, R104.reuse, R22, R88 ;  /* 0x000000166858723c */ /* 0x040ff00000041858 */
[C---:B------:R-:W-:Y:S08]  /*ac40*/  HMMA.16816.F32.BF16 R92, R104.reuse, R24, R92 ;  /* 0x00000018685c723c */ /* 0x040ff0000004185c */
[----:B------:R-:W-:Y:S07]  /*ac50*/  HMMA.16816.F32.BF16 R96, R104, R26, R96 ;  /* 0x0000001a6860723c */ /* 0x000fee0000041860 */
[----:B------:R-:W-:Y:S02]  /*ac60*/  MOV R104, R100 ;  /* 0x0000006400687202 */ /* 0x000fe40000000f00 */
[----:B-----5:R-:W-:Y:S03]  /*ac70*/  ISETP.GT.AND P0, PT, R218, R31, PT ;  /* 0x0000001fda00720c */ /* 0x020fe60003f04270 */
[----:B------:R-:W-:Y:S10]  /*ac80*/  IMAD.MOV.U32 R218, RZ, RZ, R223 ;  /* 0x000000ffffda7224 */ /* 0x000ff400078e00df */
[----:B------:R-:W-:-:S05]  /*ac90*/  @P0 BRA `(.L_x_446) ;  /* 0xffffb5c000000947 */ /* 0x000fca000383ffff */
.L_x_445:
[----:B--2---:R-:W2:Y:S02]  /*aca0*/  LDL R0, [R1+0x8] ;  /* 0x0000080001007983 */ /* 0x004ea40000100800 */
[----:B--2---:R-:W-:-:S13]  /*acb0*/  ISETP.GE.AND P0, PT, R0, RZ, PT ;  /* 0x000000ff0000720c */ /* 0x004fda0003f06270 */
[----:B------:R-:W-:Y:S05]  /*acc0*/  @!P0 BRA `(.L_x_447) ;  /* 0x0000418000008947 */ /* 0x000fea0003800000 */
[----:B------:R-:W-:Y:S02]  /*acd0*/  MOV R103, R100 ;  /* 0x0000006400677202 */ /* 0x000fe40000000f00 */
[----:B------:R-:W-:Y:S02]  /*ace0*/  MOV R102, R101 ;  /* 0x0000006500667202 */ /* 0x000fe40000000f00 */
.L_x_448:
[----:B-1----:R-:W2:Y:S01]  /*acf0*/  LDL.64 R2, [R1+0x30] ;  /* 0x0000300001027983 */ /* 0x002ea20000100a00 */
[----:B------:R-:W-:Y:S04]  /*ad00*/  DEPBAR.LE SB0, 0x0 ;  /* 0x000080000000791a */ /* 0x000fe80000000000 */
[----:B------:R-:W-:Y:S01]  /*ad10*/  WARPSYNC 0xffffffff ;  /* 0xffffffff00007948 */ /* 0x000fe20003800000 */
[----:B------:R-:W2:Y:S04]  /*ad20*/  LDL R22, [R1+0x40] ;  /* 0x0000400001167983 */ /* 0x000ea80000100800 */
[----:B------:R1:W-:Y:S04]  /*ad30*/  STL [R1+0xcc], R98 ;  /* 0x0000cc6201007387 */ /* 0x0003e80000100800 */
[----:B------:R-:W-:Y:S08]  /*ad40*/  BAR.SYNC.DEFER_BLOCKING 0x0 ;  /* 0x0000000000007b1d */ /* 0x000ff00000010000 */
[----:B------:R-:W3:Y:S08]  /*ad50*/  LDSM.16.M88.4 R8, [R225] ;  /* 0x00000000e108783b */ /* 0x000ef00000000200 */
[----:B-1----:R-:W4:Y:S04]  /*ad60*/  LDL.LU R98, [R1+0x8] ;  /* 0x0000080001627983 */ /* 0x002f280000300800 */
[----:B------:R1:W-:Y:S04]  /*ad70*/  STL [R1+0xc8], R99 ;  /* 0x0000c86301007387 */ /* 0x0003e80000100800 */
[----:B-----5:R-:W-:Y:S04]  /*ad80*/  STL [R1+0xa0], R252 ;  /* 0x0000a0fc01007387 */ /* 0x020fe80000100800 */
[----:B------:R1:W-:Y:S04]  /*ad90*/  STL [R1+0x9c], R251 ;  /* 0x00009cfb01007387 */ /* 0x0003e80000100800 */
[----:B------:R-:W-:Y:S04]  /*ada0*/  STL [R1+0x98], R250 ;  /* 0x000098fa01007387 */ /* 0x000fe80000100800 */
[----:B------:R-:W1:Y:S08]  /*adb0*/  LDSM.16.M88.4 R16, [R225+0x800] ;  /* 0x00080000e110783b */ /* 0x000e700000000200 */
[----:B------:R-:W2:Y:S01]  /*adc0*/  LDSM.16.M88.4 R24, [R225+0x1000] ;  /* 0x00100000e118783b */ /* 0x000ea20000000200 */
[C---:B---3--:R-:W-:Y:S07]  /*add0*/  HMMA.16816.F32.BF16 R4, R156.reuse, R8, RZ ;  /* 0x000000089c04723c */ /* 0x048fee00000418ff */
[----:B-1----:R-:W3:Y:S01]  /*ade0*/  LDL R99, [R1+0x4] ;  /* 0x0000040001637983 */ /* 0x002ee20000100800 */
[----:B------:R-:W-:Y:S01]  /*adf0*/  MOV R251, 0x6 ;  /* 0x0000000600fb7802 */ /* 0x000fe20000000f00 */
[C---:B------:R-:W-:Y:S02]  /*ae00*/  HMMA.16816.F32.BF16 R8, R156.reuse, R10, RZ ;  /* 0x0000000a9c08723c */ /* 0x040fe400000418ff */
[----:B------:R-:W1:Y:S08]  /*ae10*/  LDSM.16.M88.4 R32, [R225+0x1800] ;  /* 0x00180000e120783b */ /* 0x000e700000000200 */
[----:B------:R-:W1:Y:S08]  /*ae20*/  LDSM.16.M88.4 R40, [R225+0x2000] ;  /* 0x00200000e128783b */ /* 0x000e700000000200 */
[----:B------:R-:W1:Y:S01]  /*ae30*/  LDSM.16.M88.4 R48, [R225+0x2800] ;  /* 0x00280000e130783b */ /* 0x000e620000000200 */
[C---:B------:R-:W-:Y:S07]  /*ae40*/  HMMA.16816.F32.BF16 R12, R156.reuse, R16, RZ ;  /* 0x000000109c0c723c */ /* 0x040fee00000418ff */
[----:B------:R-:W1:Y:S01]  /*ae50*/  LDSM.16.M88.4 R104, [R231] ;  /* 0x00000000e768783b */ /* 0x000e620000000200 */
[C---:B------:R-:W-:Y:S07]  /*ae60*/  HMMA.16816.F32.BF16 R16, R156.reuse, R18, RZ ;  /* 0x000000129c10723c */ /* 0x040fee00000418ff */
[----:B------:R-:W1:Y:S08]  /*ae70*/  LDSM.16.M88.4 R164, [R248] ;  /* 0x00000000f8a4783b */ /* 0x000e700000000200 */
[----:B------:R-:W1:Y:S08]  /*ae80*/  LDSM.16.M88.4 R208, [R247] ;  /* 0x00000000f7d0783b */ /* 0x000e700000000200 */
[----:B------:R-:W1:Y:S08]  /*ae90*/  LDSM.16.M88.4 R212, [R246] ;  /* 0x00000000f6d4783b */ /* 0x000e700000000200 */
[----:B------:R-:W1:Y:S08]  /*aea0*/  LDSM.16.M88.4 R216, [R245] ;  /* 0x00000000f5d8783b */ /* 0x000e700000000200 */
[----:B------:R-:W1:Y:S08]  /*aeb0*/  LDSM.16.M88.4 R220, [R244] ;  /* 0x00000000f4dc783b */ /* 0x000e700000000200 */
        /* <DEDUP_REMOVED lines=8> */
[----:B------:R-:W-:Y:S01]  /*af40*/  STL [R1+0xbc], R159 ;  /* 0x0000bc9f01007387 */ /* 0x000fe20000100800 */
[----:B--2---:R-:W-:Y:S02]  /*af50*/  MOV R3, R22 ;  /* 0x0000001600037202 */ /* 0x004fe40000000f00 */
[----:B----4-:R-:W-:Y:S01]  /*af60*/  SHF.R.S32.HI R0, RZ, 0x1f, R98 ;  /* 0x0000001fff007819 */ /* 0x010fe20000011462 */
[----:B------:R-:W-:Y:S04]  /*af70*/  IMAD.WIDE.U32 R20, R98, c[0x0][0x208], RZ ;  /* 0x0000820062147a25 */ /* 0x000fe800078e00ff */
[----:B------:R-:W-:Y:S02]  /*af80*/  IMAD R0, R0, c[0x0][0x208], RZ ;  /* 0x0000820000007a24 */ /* 0x000fe400078e02ff */
[----:B------:R-:W-:Y:S04]  /*af90*/  IMAD.WIDE.U32 R2, R20, 0x60, R2 ;  /* 0x0000006014027825 */ /* 0x000fe800078e0002 */
[----:B------:R-:W-:Y:S05]  /*afa0*/  IMAD R0, R98, c[0x0][0x20c], R0 ;  /* 0x0000830062007a24 */ /* 0x000fea00078e0200 */
[----:B------:R-:W-:Y:S02]  /*afb0*/  IADD3 R0, R21, R0, RZ ;  /* 0x0000000015007210 */ /* 0x000fe40007ffe0ff */
[C---:B------:R-:W-:Y:S03]  /*afc0*/  HMMA.16816.F32.BF16 R20, R156.reuse, R24, RZ ;  /* 0x000000189c14723c */ /* 0x040fe600000418ff */
[----:B------:R-:W-:Y:S05]  /*afd0*/  IMAD R0, R0, 0x60, RZ ;  /* 0x0000006000007824 */ /* 0x000fea00078e02ff */
[C---:B------:R-:W-:Y:S01]  /*afe0*/  HMMA.16816.F32.BF16 R24, R156.reuse, R26, RZ ;  /* 0x0000001a9c18723c */ /* 0x040fe200000418ff */
[----:B------:R-:W-:Y:S03]  /*aff0*/  IADD3 R44, R3, R0, RZ ;  /* 0x00000000032c7210 */ /* 0x000fe60007ffe0ff */
[C---:B------:R-:W-:Y:S02]  /*b000*/  SHF.L.U32 R0, R2.reuse, 0x1, RZ ;  /* 0x0000000102007819 */ /* 0x040fe400000006ff */
[----:B------:R-:W-:Y:S02]  /*b010*/  SHF.L.U64.HI R44, R2, 0x1, R44 ;  /* 0x00000001022c7819 */ /* 0x000fe4000001022c */
[C---:B-1----:R-:W-:Y:S01]  /*b020*/  HMMA.16816.F32.BF16 R28, R156.reuse, R32, RZ ;  /* 0x000000209c1c723c */ /* 0x042fe200000418ff */
        /* <DEDUP_REMOVED lines=8> */
[----:B---3--:R1:W-:Y:S01]  /*b0b0*/  LDGSTS.E.BYPASS.LTC128B.128 [R99+0x100], [R2.64], !P4 ;  /* 0x0010000002637fae */ /* 0x0083e2000e101d46 */
[----:B------:R-:W-:Y:S02]  /*b0c0*/  IADD3 R0, P0, R0, 0x100, RZ ;  /* 0x0000010000007810 */ /* 0x000fe40007f1e0ff */
[--C-:B------:R-:W-:Y:S02]  /*b0d0*/  IADD3.X R37, RZ, c[0x0][0x1fc], R44.reuse, P1, P5 ;  /* 0x00007f00ff257a10 */ /* 0x100fe40000fea42c */
[----:B------:R-:W-:Y:S03]  /*b0e0*/  IADD3 R46, P1, R0, c[0x0][0x1f8], RZ ;  /* 0x00007e00002e7a10 */ /* 0x000fe60007f3e0ff */
[----:B------:R2:W-:Y:S01]  /*b0f0*/  LDGSTS.E.BYPASS.LTC128B.128 [R99+0x3100], [R36.64], !P3 ;  /* 0x0310000024637fae */ /* 0x0005e2000d901d46 */
[----:B------:R-:W-:Y:S02]  /*b100*/  IADD3.X R47, RZ, c[0x0][0x1fc], R44, P1, P0 ;  /* 0x00007f00ff2f7a10 */ /* 0x000fe40000fe042c */
[----:B------:R-:W-:Y:S04]  /*b110*/  MOV R0, c[0x0][0x208] ;  /* 0x0000820000007a02 */ /* 0x000fe80000000f00 */
[C---:B------:R-:W-:Y:S01]  /*b120*/  SHF.L.U32 R100, R0.reuse, 0x6, RZ ;  /* 0x0000000600647819 */ /* 0x040fe200000006ff */
[----:B------:R3:W-:Y:S01]  /*b130*/  LDGSTS.E.BYPASS.LTC128B.128 [R99+0x6100], [R46.64], !P2 ;  /* 0x061000002e637fae */ /* 0x0007e2000d101d46 */
[----:B------:R-:W-:Y:S02]  /*b140*/  SHF.L.U64.HI R0, R0, R251, c[0x0][0x20c] ;  /* 0x0000830000007619 */ /* 0x000fe400000102fb */
[----:B-1----:R-:W-:Y:S04]  /*b150*/  IADD3 R2, P1, R2, R100, RZ ;  /* 0x0000006402027210 */ /* 0x002fe80007f3e0ff */
[----:B------:R-:W-:Y:S02]  /*b160*/  IADD3.X R3, R3, R0, RZ, P1, !PT ;  /* 0x0000000003037210 */ /* 0x000fe40000ffe4ff */
[----:B------:R-:W-:Y:S01]  /*b170*/  IADD3 R100, P0, R100, R2, RZ ;  /* 0x0000000264647210 */ /* 0x000fe20007f1e0ff */
[C---:B--2---:R-:W-:Y:S02]  /*b180*/  HMMA.16816.F32.BF16 R36, R156.reuse, R40, RZ ;  /* 0x000000289c24723c */ /* 0x044fe400000418ff */
[----:B------:R1:W-:Y:S01]  /*b190*/  LDGSTS.E.BYPASS.LTC128B.128 [R99+0x1100], [R2.64], !P4 ;  /* 0x0110000002637fae */ /* 0x0003e2000e101d46 */
[----:B------:R-:W-:Y:S02]  /*b1a0*/  IADD3.X R101, R0, R3, RZ, P0, !PT ;  /* 0x0000000300657210 */ /* 0x000fe400007fe4ff */
[C---:B------:R-:W-:Y:S02]  /*b1b0*/  ISETP.GT.AND P0, PT, R98.reuse, RZ, PT ;  /* 0x000000ff6200720c */ /* 0x040fe40003f04270 */
[----:B------:R-:W-:Y:S01]  /*b1c0*/  IADD3 R98, R98, -0x1, RZ ;  /* 0xffffffff62627810 */ /* 0x000fe20007ffe0ff */
[C---:B------:R-:W-:Y:S02]  /*b1d0*/  HMMA.16816.F32.BF16 R40, R156.reuse, R42, RZ ;  /* 0x0000002a9c28723c */ /* 0x040fe400000418ff */
[----:B------:R1:W-:Y:S06]  /*b1e0*/  LDGSTS.E.BYPASS.LTC128B.128 [R99+0x4100], [R2.64+0x80], !P3 ;  /* 0x0410008002637fae */ /* 0x0003ec000d901d46 */
[C---:B---3--:R-:W-:Y:S02]  /*b1f0*/  HMMA.16816.F32.BF16 R44, R156.reuse, R48, RZ ;  /* 0x000000309c2c723c */ /* 0x048fe400000418ff */
[----:B------:R1:W-:Y:S06]  /*b200*/  LDGSTS.E.BYPASS.LTC128B.128 [R99+0x7100], [R2.64+0x100], !P2 ;  /* 0x0710010002637fae */ /* 0x0003ec000d101d46 */
[----:B------:R-:W-:Y:S02]  /*b210*/  HMMA.16816.F32.BF16 R48, R156, R50, RZ ;  /* 0x000000329c30723c */ /* 0x000fe400000418ff */
[----:B------:R2:W-:Y:S06]  /*b220*/  LDGSTS.E.BYPASS.LTC128B.128 [R99+0x2100], [R100.64], !P4 ;  /* 0x0210000064637fae */ /* 0x0005ec000e101d46 */
[C---:B------:R-:W-:Y:S02]  /*b230*/  HMMA.16816.F32.BF16 R4, R160.reuse, R104, R4 ;  /* 0x00000068a004723c */ /* 0x040fe40000041804 */
[----:B------:R2:W-:Y:S06]  /*b240*/  LDGSTS.E.BYPASS.LTC128B.128 [R99+0x5100], [R100.64+0x80], !P3 ;  /* 0x0510008064637fae */ /* 0x0005ec000d901d46 */
[C---:B------:R-:W-:Y:S02]  /*b250*/  HMMA.16816.F32.BF16 R8, R160.reuse, R106, R8 ;  /* 0x0000006aa008723c */ /* 0x040fe40000041808 */
[----:B------:R2:W-:Y:S06]  /*b260*/  LDGSTS.E.BYPASS.LTC128B.128 [R99+0x8100], [R100.64+0x100], !P2 ;  /* 0x0810010064637fae */ /* 0x0005ec000d101d46 */
[C---:B------:R-:W-:Y:S02]  /*b270*/  HMMA.16816.F32.BF16 R12, R160.reuse, R164, R12 ;  /* 0x000000a4a00c723c */ /* 0x040fe4000004180c */
[----:B------:R-:W3:Y:S06]  /*b280*/  LDSM.16.M88.4 R104, [R229] ;  /* 0x00000000e568783b */ /* 0x000eec0000000200 */
[C---:B------:R-:W-:Y:S02]  /*b290*/  HMMA.16816.F32.BF16 R16, R160.reuse, R166, R16 ;  /* 0x000000a6a010723c */ /* 0x040fe40000041810 */
[----:B------:R-:W0:Y:S06]  /*b2a0*/  LDGDEPBAR ;  /* 0x00000000000079af */ /* 0x000e2c0000000000 */
[C---:B------:R-:W-:Y:S02]  /*b2b0*/  HMMA.16816.F32.BF16 R20, R160.reuse, R208, R20 ;  /* 0x000000d0a014723c */ /* 0x040fe40000041814 */
[----:B------:R-:W4:Y:S06]  /*b2c0*/  LDSM.16.M88.4 R164, [R229+0x800] ;  /* 0x00080000e5a4783b */ /* 0x000f2c0000000200 */
[C---:B------:R-:W-:Y:S02]  /*b2d0*/  HMMA.16816.F32.BF16 R24, R160.reuse, R210, R24 ;  /* 0x000000d2a018723c */ /* 0x040fe40000041818 */
[----:B------:R-:W1:Y:S06]  /*b2e0*/  LDSM.16.M88.4 R208, [R229+0x1000] ;  /* 0x00100000e5d0783b */ /* 0x000e6c0000000200 */
        /* <DEDUP_REMOVED lines=14> */
[----:B------:R-:W4:Y:S07]  /*b3d0*/  LDSM.16.M88.4 R164, [R226] ;  /* 0x00000000e2a4783b */ /* 0x000f2e0000000200 */
[C---:B-1----:R-:W-:Y:S08]  /*b3e0*/  HMMA.16816.F32.BF16 R20, R168.reuse, R208, R20 ;  /* 0x000000d0a814723c */ /* 0x042ff00000041814 */
[C---:B------:R-:W-:Y:S01]  /*b3f0*/  HMMA.16816.F32.BF16 R24, R168.reuse, R210, R24 ;  /* 0x000000d2a818723c */ /* 0x040fe20000041818 */
[----:B------:R-:W1:Y:S07]  /*b400*/  LDSM.16.M88.4 R208, [R226+0x1000] ;  /* 0x00100000e2d0783b */ /* 0x000e6e0000000200 */
[C---:B------:R-:W-:Y:S08]  /*b410*/  HMMA.16816.F32.BF16 R28, R168.reuse, R212, R28 ;  /* 0x000000d4a81c723c */ /* 0x040ff0000004181c */
[C---:B------:R-:W-:Y:S01]  /*b420*/  HMMA.16816.F32.BF16 R32, R168.reuse, R214, R32 ;  /* 0x000000d6a820723c */ /* 0x040fe20000041820 */
[----:B------:R-:W1:Y:S07]  /*b430*/  LDSM.16.M88.4 R212, [R226+0x1800] ;  /* 0x00180000e2d4783b */ /* 0x000e6e0000000200 */
[C---:B------:R-:W-:Y:S08]  /*b440*/  HMMA.16816.F32.BF16 R36, R168.reuse, R216, R36 ;  /* 0x000000d8a824723c */ /* 0x040ff00000041824 */
        /* <DEDUP_REMOVED lines=8> */
[C---:B------:R-:W-:Y:S08]  /*b4d0*/  HMMA.16816.F32.BF16 R12, R172.reuse, R220, R12 ;  /* 0x000000dcac0c723c */ /* 0x040ff0000004180c */
        /* <DEDUP_REMOVED lines=10> */
[----:B------:R-:W2:Y:S07]  /*b580*/  LDSM.16.M88.4 R216, [R225+0x4800] ;  /* 0x00480000e1d8783b */ /* 0x000eae0000000200 */
[C---:B---3--:R-:W-:Y:S08]  /*b590*/  HMMA.16816.F32.BF16 R44, R172.reuse, R104, R44 ;  /* 0x00000068ac2c723c */ /* 0x048ff0000004182c */
[----:B------:R-:W-:Y:S01]  /*b5a0*/  HMMA.16816.F32.BF16 R48, R172, R106, R48 ;  /* 0x0000006aac30723c */ /* 0x000fe20000041830 */
[----:B------:R-:W3:Y:S07]  /*b5b0*/  LDSM.16.M88.4 R104, [R225+0x5000] ;  /* 0x00500000e168783b */ /* 0x000eee0000000200 */
[C---:B----4-:R-:W-:Y:S08]  /*b5c0*/  HMMA.16816.F32.BF16 R4, R176.reuse, R164, R4 ;  /* 0x000000a4b004723c */ /* 0x050ff00000041804 */
[C---:B------:R-:W-:Y:S01]  /*b5d0*/  HMMA.16816.F32.BF16 R8, R176.reuse, R166, R8 ;  /* 0x000000a6b008723c */ /* 0x040fe20000041808 */
[----:B------:R-:W4:Y:S07]  /*b5e0*/  LDSM.16.M88.4 R164, [R243] ;  /* 0x00000000f3a4783b */ /* 0x000f2e0000000200 */
[C---:B-1----:R-:W-:Y:S08]  /*b5f0*/  HMMA.16816.F32.BF16 R12, R176.reuse, R208, R12 ;  /* 0x000000d0b00c723c */ /* 0x042ff0000004180c */
[C---:B------:R-:W-:Y:S01]  /*b600*/  HMMA.16816.F32.BF16 R16, R176.reuse, R210, R16 ;  /* 0x000000d2b010723c */ /* 0x040fe20000041810 */
[----:B------:R-:W1:Y:S07]  /*b610*/  LDSM.16.M88.4 R208, [R242] ;  /* 0x00000000f2d0783b */ /* 0x000e6e0000000200 */
[C---:B------:R-:W-:Y:S08]  /*b620*/  HMMA.16816.F32.BF16 R20, R176.reuse, R212, R20 ;  /* 0x000000d4b014723c */ /* 0x040ff00000041814 */
[C---:B------:R-:W-:Y:S01]  /*b630*/  HMMA.16816.F32.BF16 R24, R176.reuse, R214, R24 ;  /* 0x000000d6b018723c */ /* 0x040fe20000041818 */
[----:B------:R-:W1:Y:S07]  /*b640*/  LDSM.16.M88.4 R212, [R241] ;  /* 0x00000000f1d4783b */ /* 0x000e6e0000000200 */
[C---:B--2---:R-:W-:Y:S08]  /*b650*/  HMMA.16816.F32.BF16 R28, R176.reuse, R216, R28 ;  /* 0x000000d8b01c723c */ /* 0x044ff0000004181c */
[C---:B------:R-:W-:Y:S01]  /*b660*/  HMMA.16816.F32.BF16 R32, R176.reuse, R218, R32 ;  /* 0x000000dab020723c */ /* 0x040fe20000041820 */
[----:B------:R-:W-:Y:S07]  /*b670*/  LDSM.16.M88.4 R216, [R239] ;  /* 0x00000000efd8783b */ /* 0x000fee0000000200 */
[C---:B---3--:R-:W-:Y:S08]  /*b680*/  HMMA.16816.F32.BF16 R36, R176.reuse, R104, R36 ;  /* 0x00000068b024723c */ /* 0x048ff00000041824 */
[C---:B------:R-:W-:Y:S01]  /*b690*/  HMMA.16816.F32.BF16 R40, R176.reuse, R106, R40 ;  /* 0x0000006ab028723c */ /* 0x040fe20000041828 */
[----:B------:R-:W2:Y:S07]  /*b6a0*/  LDSM.16.M88.4 R104, [R240] ;  /* 0x00000000f068783b */ /* 0x000eae0000000200 */
[C---:B------:R-:W-:Y:S08]  /*b6b0*/  HMMA.16816.F32.BF16 R44, R176.reuse, R220, R44 ;  /* 0x000000dcb02c723c */ /* 0x040ff0000004182c */
[----:B------:R-:W-:Y:S01]  /*b6c0*/  HMMA.16816.F32.BF16 R48, R176, R222, R48 ;  /* 0x000000deb030723c */ /* 0x000fe20000041830 */
[----:B------:R-:W3:Y:S07]  /*b6d0*/  LDSM.16.M88.4 R220, [R238] ;  /* 0x00000000eedc783b */ /* 0x000eee0000000200 */
[C---:B----4-:R-:W-:Y:S08]  /*b6e0*/  HMMA.16816.F32.BF16 R4, R180.reuse, R164, R4 ;  /* 0x000000a4b404723c */ /* 0x050ff00000041804 */
[C---:B------:R-:W-:Y:S01]  /*b6f0*/  HMMA.16816.F32.BF16 R8, R180.reuse, R166, R8 ;  /* 0x000000a6b408723c */ /* 0x040fe20000041808 */
[----:B------:R-:W4:Y:S07]  /*b700*/  LDSM.16.M88.4 R164, [R229+0x3000] ;  /* 0x00300000e5a4783b */ /* 0x000f2e0000000200 */
[C---:B-1----:R-:W-:Y:S08]  /*b710*/  HMMA.16816.F32.BF16 R12, R180.reuse, R208, R12 ;  /* 0x000000d0b40c723c */ /* 0x042ff0000004180c */
[C---:B------:R-:W-:Y:S01]  /*b720*/  HMMA.16816.F32.BF16 R16, R180.reuse, R210, R16 ;  /* 0x000000d2b410723c */ /* 0x040fe20000041810 */
[----:B------:R-:W1:Y:S07]  /*b730*/  LDSM.16.M88.4 R208, [R229+0x3800] ;  /* 0x00380000e5d0783b */ /* 0x000e6e0000000200 */
[C---:B------:R-:W-:Y:S08]  /*b740*/  HMMA.16816.F32.BF16 R20, R180.reuse, R212, R20 ;  /* 0x000000d4b414723c */ /* 0x040ff00000041814 */
[C---:B------:R-:W-:Y:S01]  /*b750*/  HMMA.16816.F32.BF16 R24, R180.reuse, R214, R24 ;  /* 0x000000d6b418723c */ /* 0x040fe20000041818 */
[----:B------:R-:W-:Y:S07]  /*b760*/  LDSM.16.M88.4 R212, [R229+0x4800] ;  /* 0x00480000e5d4783b */ /* 0x000fee0000000200 */
[C---:B--2---:R-:W-:Y:S08]  /*b770*/  HMMA.16816.F32.BF16 R28, R180.reuse, R104, R28 ;  /* 0x00000068b41c723c */ /* 0x044ff0000004181c */
[C---:B------:R-:W-:Y:S01]  /*b780*/  HMMA.16816.F32.BF16 R32, R180.reuse, R106, R32 ;  /* 0x0000006ab420723c */ /* 0x040fe20000041820 */
[----:B------:R-:W2:Y:S07]  /*b790*/  LDSM.16.M88.4 R104, [R229+0x4000] ;  /* 0x00400000e568783b */ /* 0x000eae0000000200 */
[C---:B------:R-:W-:Y:S08]  /*b7a0*/  HMMA.16816.F32.BF16 R36, R180.reuse, R216, R36 ;  /* 0x000000d8b424723c */ /* 0x040ff00000041824 */
[C---:B------:R-:W-:Y:S01]  /*b7b0*/  HMMA.16816.F32.BF16 R40, R180.reuse, R218, R40 ;  /* 0x000000dab428723c */ /* 0x040fe20000041828 */
[----:B------:R-:W2:Y:S07]  /*b7c0*/  LDSM.16.M88.4 R216, [R229+0x5000] ;  /* 0x00500000e5d8783b */ /* 0x000eae0000000200 */
[C---:B---3--:R-:W-:Y:S08]  /*b7d0*/  HMMA.16816.F32.BF16 R44, R180.reuse, R220, R44 ;  /* 0x000000dcb42c723c */ /* 0x048ff0000004182c */
[----:B------:R-:W-:Y:S01]  /*b7e0*/  HMMA.16816.F32.BF16 R48, R180, R222, R48 ;  /* 0x000000deb430723c */ /* 0x000fe20000041830 */
[----:B------:R-:W-:Y:S07]  /*b7f0*/  LDSM.16.M88.4 R220, [R226+0x4000] ;  /* 0x00400000e2dc783b */ /* 0x000fee0000000200 */
[C---:B----4-:R-:W-:Y:S08]  /*b800*/  HMMA.16816.F32.BF16 R4, R184.reuse, R164, R4 ;  /* 0x000000a4b804723c */ /* 0x050ff00000041804 */
[C---:B------:R-:W-:Y:S01]  /*b810*/  HMMA.16816.F32.BF16 R8, R184.reuse, R166, R8 ;  /* 0x000000a6b808723c */ /* 0x040fe20000041808 */
[----:B------:R-:W3:Y:S07]  /*b820*/  LDSM.16.M88.4 R164, [R229+0x5800] ;  /* 0x00580000e5a4783b */ /* 0x000eee0000000200 */
[C---:B-1----:R-:W-:Y:S08]  /*b830*/  HMMA.16816.F32.BF16 R12, R184.reuse, R208, R12 ;  /* 0x000000d0b80c723c */ /* 0x042ff0000004180c */
[C---:B------:R-:W-:Y:S01]  /*b840*/  HMMA.16816.F32.BF16 R16, R184.reuse, R210, R16 ;  /* 0x000000d2b810723c */ /* 0x040fe20000041810 */
[----:B------:R-:W-:Y:S07]  /*b850*/  LDSM.16.M88.4 R208, [R226+0x3800] ;  /* 0x00380000e2d0783b */ /* 0x000fee0000000200 */
[C---:B--2---:R-:W-:Y:S08]  /*b860*/  HMMA.16816.F32.BF16 R20, R184.reuse, R104, R20 ;  /* 0x00000068b814723c */ /* 0x044ff00000041814 */
[C---:B------:R-:W-:Y:S01]  /*b870*/  HMMA.16816.F32.BF16 R24, R184.reuse, R106, R24 ;  /* 0x0000006ab818723c */ /* 0x040fe20000041818 */
[----:B------:R-:W1:Y:S07]  /*b880*/  LDSM.16.M88.4 R104, [R226+0x3000] ;  /* 0x00300000e268783b */ /* 0x000e6e0000000200 */
[C---:B------:R-:W-:Y:S08]  /*b890*/  HMMA.16816.F32.BF16 R28, R184.reuse, R212, R28 ;  /* 0x000000d4b81c723c */ /* 0x040ff0000004181c */
[C---:B------:R-:W-:Y:S01]  /*b8a0*/  HMMA.16816.F32.BF16 R32, R184.reuse, R214, R32 ;  /* 0x000000d6b820723c */ /* 0x040fe20000041820 */
[----:B------:R-:W2:Y:S07]  /*b8b0*/  LDSM.16.M88.4 R212, [R226+0x4800] ;  /* 0x00480000e2d4783b */ /* 0x000eae0000000200 */
[C---:B------:R-:W-:Y:S08]  /*b8c0*/  HMMA.16816.F32.BF16 R36, R184.reuse, R216, R36 ;  /* 0x000000d8b824723c */ /* 0x040ff00000041824 */
[C---:B------:R-:W-:Y:S01]  /*b8d0*/  HMMA.16816.F32.BF16 R40, R184.reuse, R218, R40 ;  /* 0x000000dab828723c */ /* 0x040fe20000041828 */
[----:B------:R-:W4:Y:S07]  /*b8e0*/  LDSM.16.M88.4 R216, [R226+0x5000] ;  /* 0x00500000e2d8783b */ /* 0x000f2e0000000200 */
[C---:B---3--:R-:W-:Y:S08]  /*b8f0*/  HMMA.16816.F32.BF16 R44, R184.reuse, R164, R44 ;  /* 0x000000a4b82c723c */ /* 0x048ff0000004182c */
[----:B------:R-:W-:Y:S01]  /*b900*/  HMMA.16816.F32.BF16 R48, R184, R166, R48 ;  /* 0x000000a6b830723c */ /* 0x000fe20000041830 */
[----:B------:R-:W-:Y:S07]  /*b910*/  LDSM.16.M88.4 R164, [R225+0x6000] ;  /* 0x00600000e1a4783b */ /* 0x000fee0000000200 */
[C---:B-1----:R-:W-:Y:S08]  /*b920*/  HMMA.16816.F32.BF16 R4, R188.reuse, R104, R4 ;  /* 0x00000068bc04723c */ /* 0x042ff00000041804 */
[C---:B------:R-:W-:Y:S01]  /*b930*/  HMMA.16816.F32.BF16 R8, R188.reuse, R106, R8 ;  /* 0x0000006abc08723c */ /* 0x040fe20000041808 */
[----:B------:R-:W1:Y:S07]  /*b940*/  LDSM.16.M88.4 R104, [R226+0x5800] ;  /* 0x00580000e268783b */ /* 0x000e6e0000000200 */
[C---:B------:R-:W-:Y:S08]  /*b950*/  HMMA.16816.F32.BF16 R12, R188.reuse, R208, R12 ;  /* 0x000000d0bc0c723c */ /* 0x040ff0000004180c */
[C---:B------:R-:W-:Y:S01]  /*b960*/  HMMA.16816.F32.BF16 R16, R188.reuse, R210, R16 ;  /* 0x000000d2bc10723c */ /* 0x040fe20000041810 */
[----:B------:R-:W3:Y:S07]  /*b970*/  LDSM.16.M88.4 R208, [R225+0x6800] ;  /* 0x00680000e1d0783b */ /* 0x000eee0000000200 */
[C---:B------:R-:W-:Y:S08]  /*b980*/  HMMA.16816.F32.BF16 R20, R188.reuse, R220, R20 ;  /* 0x000000dcbc14723c */ /* 0x040ff00000041814 */
[C---:B------:R-:W-:Y:S01]  /*b990*/  HMMA.16816.F32.BF16 R24, R188.reuse, R222, R24 ;  /* 0x000000debc18723c */ /* 0x040fe20000041818 */
[----:B------:R-:W3:Y:S07]  /*b9a0*/  LDSM.16.M88.4 R220, [R225+0x7000] ;  /* 0x00700000e1dc783b */ /* 0x000eee0000000200 */
[C---:B--2---:R-:W-:Y:S08]  /*b9b0*/  HMMA.16816.F32.BF16 R28, R188.reuse, R212, R28 ;  /* 0x000000d4bc1c723c */ /* 0x044ff0000004181c */
[C---:B------:R-:W-:Y:S01]  /*b9c0*/  HMMA.16816.F32.BF16 R32, R188.reuse, R214, R32 ;  /* 0x000000d6bc20723c */ /* 0x040fe20000041820 */
[----:B------:R-:W2:Y:S07]  /*b9d0*/  LDSM.16.M88.4 R212, [R225+0x7800] ;  /* 0x00780000e1d4783b */ /* 0x000eae0000000200 */
[C---:B----4-:R-:W-:Y:S08]  /*b9e0*/  HMMA.16816.F32.BF16 R36, R188.reuse, R216, R36 ;  /* 0x000000d8bc24723c */ /* 0x050ff00000041824 */
[C---:B------:R-:W-:Y:S01]  /*b9f0*/  HMMA.16816.F32.BF16 R40, R188.reuse, R218, R40 ;  /* 0x000000dabc28723c */ /* 0x040fe20000041828 */
[----:B------:R-:W-:Y:S07]  /*ba00*/  LDSM.16.M88.4 R216, [R236] ;  /* 0x00000000ecd8783b */ /* 0x000fee0000000200 */
[C---:B-1----:R-:W-:Y:S08]  /*ba10*/  HMMA.16816.F32.BF16 R44, R188.reuse, R104, R44 ;  /* 0x00000068bc2c723c */ /* 0x042ff0000004182c */
[----:B------:R-:W-:Y:S01]  /*ba20*/  HMMA.16816.F32.BF16 R48, R188, R106, R48 ;  /* 0x0000006abc30723c */ /* 0x000fe20000041830 */
[----:B------:R-:W1:Y:S07]  /*ba30*/  LDSM.16.M88.4 R104, [R225+0x8000] ;  /* 0x00800000e168783b */ /* 0x000e6e0000000200 */
[C---:B------:R-:W-:Y:S08]  /*ba40*/  HMMA.16816.F32.BF16 R4, R192.reuse, R164, R4 ;  /* 0x000000a4c004723c */ /* 0x040ff00000041804 */
[C---:B------:R-:W-:Y:S01]  /*ba50*/  HMMA.16816.F32.BF16 R8, R192.reuse, R166, R8 ;  /* 0x000000a6c008723c */ /* 0x040fe20000041808 */
[----:B------:R-:W4:Y:S07]  /*ba60*/  LDSM.16.M88.4 R164, [R225+0x8800] ;  /* 0x00880000e1a4783b */ /* 0x000f2e0000000200 */
[C---:B---3--:R-:W-:Y:S08]  /*ba70*/  HMMA.16816.F32.BF16 R12, R192.reuse, R208, R12 ;  /* 0x000000d0c00c723c */ /* 0x048ff0000004180c */
[C---:B------:R-:W-:Y:S01]  /*ba80*/  HMMA.16816.F32.BF16 R16, R192.reuse, R210, R16 ;  /* 0x000000d2c010723c */ /* 0x040fe20000041810 */
[----:B------:R-:W3:Y:S07]  /*ba90*/  LDSM.16.M88.4 R208, [R237] ;  /* 0x00000000edd0783b */ /* 0x000eee0000000200 */
[C---:B------:R-:W-:Y:S08]  /*baa0*/  HMMA.16816.F32.BF16 R20, R192.reuse, R220, R20 ;  /* 0x000000dcc014723c */ /* 0x040ff00000041814 */
[C---:B------:R-:W-:Y:S01]  /*bab0*/  HMMA.16816.F32.BF16 R24, R192.reuse, R222, R24 ;  /* 0x000000dec018723c */ /* 0x040fe20000041818 */
[----:B------:R-:W3:Y:S07]  /*bac0*/  LDSM.16.M88.4 R220, [R235] ;  /* 0x00000000ebdc783b */ /* 0x000eee0000000200 */
[C---:B--2---:R-:W-:Y:S08]  /*bad0*/  HMMA.16816.F32.BF16 R28, R192.reuse, R212, R28 ;  /* 0x000000d4c01c723c */ /* 0x044ff0000004181c */
[C---:B------:R-:W-:Y:S01]  /*bae0*/  HMMA.16816.F32.BF16 R32, R192.reuse, R214, R32 ;  /* 0x000000d6c020723c */ /* 0x040fe20000041820 */
[----:B------:R-:W-:Y:S07]  /*baf0*/  LDSM.16.M88.4 R212, [R229+0x6000] ;  /* 0x00600000e5d4783b */ /* 0x000fee0000000200 */
[C---:B-1----:R-:W-:Y:S08]  /*bb00*/  HMMA.16816.F32.BF16 R36, R192.reuse, R104, R36 ;  /* 0x00000068c024723c */ /* 0x042ff00000041824 */
[C---:B------:R-:W-:Y:S01]  /*bb10*/  HMMA.16816.F32.BF16 R40, R192.reuse, R106, R40 ;  /* 0x0000006ac028723c */ /* 0x040fe20000041828 */
[----:B------:R-:W1:Y:S07]  /*bb20*/  LDSM.16.M88.4 R104, [R234] ;  /* 0x00000000ea68783b */ /* 0x000e6e0000000200 */
[C---:B----4-:R-:W-:Y:S08]  /*bb30*/  HMMA.16816.F32.BF16 R44, R192.reuse, R164, R44 ;  /* 0x000000a4c02c723c */ /* 0x050ff0000004182c */
[----:B------:R-:W-:Y:S01]  /*bb40*/  HMMA.16816.F32.BF16 R48, R192, R166, R48 ;  /* 0x000000a6c030723c */ /* 0x000fe20000041830 */
[----:B------:R-:W2:Y:S07]  /*bb50*/  LDSM.16.M88.4 R164, [R233] ;  /* 0x00000000e9a4783b */ /* 0x000eae0000000200 */
[C---:B---3--:R-:W-:Y:S08]  /*bb60*/  HMMA.16816.F32.BF16 R4, R196.reuse, R208, R4 ;  /* 0x000000d0c404723c */ /* 0x048ff00000041804 */
[C---:B------:R-:W-:Y:S01]  /*bb70*/  HMMA.16816.F32.BF16 R8, R196.reuse, R210, R8 ;  /* 0x000000d2c408723c */ /* 0x040fe20000041808 */
[----:B------:R-:W3:Y:S07]  /*bb80*/  LDSM.16.M88.4 R208, [R232] ;  /* 0x00000000e8d0783b */ /* 0x000eee0000000200 */
[C---:B------:R-:W-:Y:S08]  /*bb90*/  HMMA.16816.F32.BF16 R12, R196.reuse, R216, R12 ;  /* 0x000000d8c40c723c */ /* 0x040ff0000004180c */
        /* <DEDUP_REMOVED lines=8> */
[C---:B--2---:R-:W-:Y:S08]  /*bc20*/  HMMA.16816.F32.BF16 R36, R196.reuse, R164, R36 ;  /* 0x000000a4c424723c */ /* 0x044ff00000041824 */
[C---:B------:R-:W-:Y:S01]  /*bc30*/  HMMA.16816.F32.BF16 R40, R196.reuse, R166, R40 ;  /* 0x000000a6c428723c */ /* 0x040fe20000041828 */
[----:B------:R-:W2:Y:S07]  /*bc40*/  LDSM.16.M88.4 R164, [R229+0x7800] ;  /* 0x00780000e5a4783b */ /* 0x000eae0000000200 */
[C---:B---3--:R-:W-:Y:S08]  /*bc50*/  HMMA.16816.F32.BF16 R44, R196.reuse, R208, R44 ;  /* 0x000000d0c42c723c */ /* 0x048ff0000004182c */
[----:B------:R-:W-:Y:S01]  /*bc60*/  HMMA.16816.F32.BF16 R48, R196, R210, R48 ;  /* 0x000000d2c430723c */ /* 0x000fe20000041830 */
[----:B------:R-:W3:Y:S07]  /*bc70*/  LDSM.16.M88.4 R208, [R229+0x8000] ;  /* 0x00800000e5d0783b */ /* 0x000eee0000000200 */
[C---:B------:R-:W-:Y:S08]  /*bc80*/  HMMA.16816.F32.BF16 R4, R200.reuse, R212, R4 ;  /* 0x000000d4c804723c */ /* 0x040ff00000041804 */
[C---:B------:R-:W-:Y:S01]  /*bc90*/  HMMA.16816.F32.BF16 R8, R200.reuse, R214, R8 ;  /* 0x000000d6c808723c */ /* 0x040fe20000041808 */
[----:B------:R-:W3:Y:S07]  /*bca0*/  LDSM.16.M88.4 R212, [R229+0x8800] ;  /* 0x00880000e5d4783b */ /* 0x000eee0000000200 */
[C---:B----4-:R-:W-:Y:S08]  /*bcb0*/  HMMA.16816.F32.BF16 R12, R200.reuse, R216, R12 ;  /* 0x000000d8c80c723c */ /* 0x050ff0000004180c */
[C---:B------:R-:W-:Y:S08]  /*bcc0*/  HMMA.16816.F32.BF16 R16, R200.reuse, R218, R16 ;  /* 0x000000dac810723c */ /* 0x040ff00000041810 */
[C---:B-1----:R-:W-:Y:S08]  /*bcd0*/  HMMA.16816.F32.BF16 R20, R200.reuse, R104, R20 ;  /* 0x00000068c814723c */ /* 0x042ff00000041814 */
[C---:B------:R-:W-:Y:S01]  /*bce0*/  HMMA.16816.F32.BF16 R24, R200.reuse, R106, R24 ;  /* 0x0000006ac818723c */ /* 0x040fe20000041818 */
[----:B------:R-:W1:Y:S07]  /*bcf0*/  LDSM.16.M88.4 R104, [R226+0x6800] ;  /* 0x00680000e268783b */ /* 0x000e6e0000000200 */
[C---:B--2---:R-:W-:Y:S08]  /*bd00*/  HMMA.16816.F32.BF16 R28, R200.reuse, R164, R28 ;  /* 0x000000a4c81c723c */ /* 0x044ff0000004181c */
[C---:B------:R-:W-:Y:S08]  /*bd10*/  HMMA.16816.F32.BF16 R32, R200.reuse, R166, R32 ;  /* 0x000000a6c820723c */ /* 0x040ff00000041820 */
[C---:B---3--:R-:W-:Y:S08]  /*bd20*/  HMMA.16816.F32.BF16 R36, R200.reuse, R208, R36 ;  /* 0x000000d0c824723c */ /* 0x048ff00000041824 */
[C---:B------:R-:W-:Y:S08]  /*bd30*/  HMMA.16816.F32.BF16 R40, R200.reuse, R210, R40 ;  /* 0x000000d2c828723c */ /* 0x040ff00000041828 */
[C---:B------:R-:W-:Y:S08]  /*bd40*/  HMMA.16816.F32.BF16 R44, R200.reuse, R212, R44 ;  /* 0x000000d4c82c723c */ /* 0x040ff0000004182c */
        /* <DEDUP_REMOVED lines=38> */
[----:B------:R-:W4:Y:S01]  /*bfb0*/  MUFU.TANH R212, R14 ;  /* 0x0000000e00d47308 */ /* 0x000f220000002400 */
[C---:B-1----:R-:W-:Y:S01]  /*bfc0*/  HMMA.16816.F32.BF16 R20, R204.reuse, R4, R20 ;  /* 0x00000004cc14723c */ /* 0x042fe20000041814 */
[----:B--2---:R-:W1:Y:S02]  /*bfd0*/  LDSM.16.M88.4 R8, [R226+0x7800] ;  /* 0x00780000e208783b */ /* 0x004e640000000200 */
[----:B------:R-:W-:Y:S06]  /*bfe0*/  FMNMX.FTZ R2, R209, R2, !PT ;  /* 0x00000002d1027209 */ /* 0x000fec0007810000 */
[----:B------:R-:W2:Y:S01]  /*bff0*/  MUFU.TANH R107, R13 ;  /* 0x0000000d006b7308 */ /* 0x000ea20000002400 */
[C---:B------:R-:W-:Y:S01]  /*c000*/  HMMA.16816.F32.BF16 R24, R204.reuse, R6, R24 ;  /* 0x00000006cc18723c */ /* 0x040fe20000041818 */
[----:B------:R-:W1:Y:S02]  /*c010*/  LDSM.16.M88.4 R4, [R226+0x8000] ;  /* 0x00800000e204783b */ /* 0x000e640000000200 */
[----:B---3--:R-:W-:Y:S06]  /*c020*/  FMNMX.FTZ R0, R106, R0, !PT ;  /* 0x000000006a007209 */ /* 0x008fec0007810000 */
[----:B------:R-:W3:Y:S03]  /*c030*/  MUFU.TANH R213, R15 ;  /* 0x0000000f00d57308 */ /* 0x000ee60000002400 */
[----:B----4-:R-:W-:Y:S02]  /*c040*/  FMNMX.FTZ R2, R212, R2, !PT ;  /* 0x00000002d4027209 */ /* 0x010fe40007810000 */
[----:B------:R-:W-:Y:S02]  /*c050*/  FMUL.FTZ R20, R20, c[0x0][0x320] ;  /* 0x0000c80014147a20 */ /* 0x000fe40000410000 */
[----:B------:R-:W-:Y:S03]  /*c060*/  FMUL.FTZ R21, R21, c[0x0][0x320] ;  /* 0x0000c80015157a20 */ /* 0x000fe60000410000 */
[----:B------:R-:W-:Y:S01]  /*c070*/  MUFU.TANH R215, R17 ;  /* 0x0000001100d77308 */ /* 0x000fe20000002400 */
        /* <DEDUP_REMOVED lines=13> */
[----:B------:R-:W-:Y:S06]  /*c150*/  DEPBAR.LE SB0, 0x0 ;  /* 0x000080000000791a */ /* 0x000fec0000000000 */
[C---:B------:R-:W-:Y:S01]  /*c160*/  HMMA.16816.F32.BF16 R36, R204.reuse, R4, R36 ;  /* 0x00000004cc24723c */ /* 0x040fe20000041824 */
[----:B------:R-:W2:Y:S01]  /*c170*/  LDL R5, [R1+0x20] ;  /* 0x0000200001057983 */ /* 0x000ea20000100800 */
[----:B------:R-:W-:Y:S03]  /*c180*/  MUFU.TANH R220, R22 ;  /* 0x0000001600dc7308 */ /* 0x000fe60000002400 */
[----:B------:R-:W-:Y:S03]  /*c190*/  BAR.SYNC.DEFER_BLOCKING 0x0 ;  /* 0x0000000000007b1d */ /* 0x000fe60000010000 */
[C---:B------:R-:W-:Y:S04]  /*c1a0*/  HMMA.16816.F32.BF16 R40, R204.reuse, R6, R40 ;  /* 0x00000006cc28723c */ /* 0x040fe80000041828 */
[----:B------:R-:W-:Y:S02]  /*c1b0*/  FMUL.FTZ R28, R28, c[0x0][0x320] ;  /* 0x0000c8001c1c7a20 */ /* 0x000fe40000410000 */
[----:B------:R-:W-:Y:S02]  /*c1c0*/  FMUL.FTZ R29, R29, c[0x0][0x320] ;  /* 0x0000c8001d1d7a20 */ /* 0x000fe40000410000 */
[----:B------:R-:W-:Y:S04]  /*c1d0*/  @P0 IMAD.WIDE.U32 R6, R98, c[0x0][0x1e0], RZ ;  /* 0x0000780062060a25 */ /* 0x000fe800078e00ff */
        /* <DEDUP_REMOVED lines=8> */
[C---:B-1----:R-:W-:Y:S01]  /*c260*/  HMMA.16816.F32.BF16 R44, R204.reuse, R8, R44 ;  /* 0x00000008cc2c723c */ /* 0x042fe2000004182c */
[----:B------:R-:W3:Y:S02]  /*c270*/  LDL.64 R8, [R1+0x28] ;  /* 0x0000280001087983 */ /* 0x000ee40000100a00 */
[----:B------:R-:W-:Y:S02]  /*c280*/  FMUL.FTZ R33, R33, c[0x0][0x320] ;  /* 0x0000c80021217a20 */ /* 0x000fe40000410000 */
[----:B------:R-:W-:Y:S01]  /*c290*/  FMUL.FTZ R43, R43, c[0x0][0x320] ;  /* 0x0000c8002b2b7a20 */ /* 0x000fe20000410000 */
[----:B------:R-:W-:Y:S01]  /*c2a0*/  MUFU.TANH R14, R42 ;  /* 0x0000002a000e7308 */ /* 0x000fe20000002400 */
[----:B------:R-:W-:Y:S01]  /*c2b0*/  STL [R1+0x8], R98 ;  /* 0x0000086201007387 */ /* 0x000fe20000100800 */
[----:B------:R-:W-:Y:S04]  /*c2c0*/  HMMA.16816.F32.BF16 R48, R204, R10, R48 ;  /* 0x0000000acc30723c */ /* 0x000fe80000041830 */
[----:B------:R-:W-:Y:S02]  /*c2d0*/  FMUL.FTZ R32, R32, c[0x0][0x320] ;  /* 0x0000c80020207a20 */ /* 0x000fe40000410000 */
[----:B------:R-:W-:Y:S02]  /*c2e0*/  FMUL.FTZ R34, R34, c[0x0][0x320] ;  /* 0x0000c80022227a20 */ /* 0x000fe40000410000 */
[----:B------:R-:W1:Y:S01]  /*c2f0*/  MUFU.TANH R157, R33 ;  /* 0x00000021009d7308 */ /* 0x000e620000002400 */
[----:B------:R-:W-:Y:S03]  /*c300*/  FMUL.FTZ R35, R35, c[0x0][0x320] ;  /* 0x0000c80023237a20 */ /* 0x000fe60000410000 */
        /* <DEDUP_REMOVED lines=9> */
[----:B------:R-:W-:Y:S01]  /*c3a0*/  MUFU.TANH R13, R43 ;  /* 0x0000002b000d7308 */ /* 0x000fe20000002400 */
[----:B------:R-:W-:Y:S01]  /*c3b0*/  FMUL.FTZ R50, R50, c[0x0][0x320] ;  /* 0x0000c80032327a20 */ /* 0x000fe20000410000 */
[----:B-1----:R-:W-:Y:S08]  /*c3c0*/  MOV R42, R157 ;  /* 0x0000009d002a7202 */ /* 0x002ff00000000f00 */
[----:B------:R-:W1:Y:S01]  /*c3d0*/  MUFU.TANH R158, R27 ;  /* 0x0000001b009e7308 */ /* 0x000e620000002400 */
[----:B----4-:R-:W-:Y:S04]  /*c3e0*/  FMNMX.FTZ R0, R214, R0, !PT ;  /* 0x00000000d6007209 */ /* 0x010fe80007810000 */
[----:B------:R-:W-:Y:S05]  /*c3f0*/  FMNMX.FTZ R0, R215, R0, !PT ;  /* 0x00000000d7007209 */ /* 0x000fea0007810000 */
[----:B------:R-:W4:Y:S01]  /*c400*/  MUFU.TANH R216, R18 ;  /* 0x0000001200d87308 */ /* 0x000f220000002400 */
[----:B------:R-:W-:Y:S04]  /*c410*/  FMNMX.FTZ R0, R218, R0, !PT ;  /* 0x00000000da007209 */ /* 0x000fe80007810000 */
[----:B------:R-:W-:Y:S05]  /*c420*/  FMNMX.FTZ R0, R219, R0, !PT ;  /* 0x00000000db007209 */ /* 0x000fea0007810000 */
[----:B------:R-:W4:Y:S01]  /*c430*/  MUFU.TANH R217, R19 ;  /* 0x0000001300d97308 */ /* 0x000f220000002400 */
[----:B-1----:R-:W-:Y:S09]  /*c440*/  MOV R43, R158 ;  /* 0x0000009e002b7202 */ /* 0x002ff20000000f00 */
[----:B------:R-:W1:Y:S01]  /*c450*/  MUFU.TANH R221, R24 ;  /* 0x0000001800dd7308 */ /* 0x000e620000002400 */
[----:B----4-:R-:W-:Y:S09]  /*c460*/  FMNMX.FTZ R2, R216, R2, !PT ;  /* 0x00000002d8027209 */ /* 0x010ff20007810000 */
[----:B------:R-:W-:Y:S01]  /*c470*/  MUFU.TANH R244, R28 ;  /* 0x0000001c00f47308 */ /* 0x000fe20000002400 */
[----:B------:R-:W-:Y:S04]  /*c480*/  FMNMX.FTZ R2, R217, R2, !PT ;  /* 0x00000002d9027209 */ /* 0x000fe80007810000 */
[----:B------:R-:W-:Y:S05]  /*c490*/  FMNMX.FTZ R2, R220, R2, !PT ;  /* 0x00000002dc027209 */ /* 0x000fea0007810000 */
[----:B------:R-:W-:Y:S01]  /*c4a0*/  MUFU.TANH R157, R48 ;  /* 0x00000030009d7308 */ /* 0x000fe20000002400 */
[----:B------:R-:W-:Y:S02]  /*c4b0*/  FMNMX.FTZ R2, R222, R2, !PT ;  /* 0x00000002de027209 */ /* 0x000fe40007810000 */
[----:B-1----:R-:W-:Y:S07]  /*c4c0*/  FMNMX.FTZ R0, R221, R0, !PT ;  /* 0x00000000dd007209 */ /* 0x002fee0007810000 */
[----:B------:R-:W1:Y:S10]  /*c4d0*/  MUFU.TANH R247, R26 ;  /* 0x0000001a00f77308 */ /* 0x000e740000002400 */
[----:B------:R4:W-:Y:S10]  /*c4e0*/  MUFU.TANH R248, R32 ;  /* 0x0000002000f87308 */ /* 0x0009f40000002400 */
[----:B------:R-:W4:Y:S01]  /*c4f0*/  MUFU.TANH R223, R25 ;  /* 0x0000001900df7308 */ /* 0x000f220000002400 */
[----:B-1----:R-:W-:Y:S04]  /*c500*/  MOV R48, R247 ;  /* 0x000000f700307202 */ /* 0x002fe80000000f00 */
[----:B------:R-:W-:Y:S05]  /*c510*/  FMNMX.FTZ R2, R48, R2, !PT ;  /* 0x0000000230027209 */ /* 0x000fea0007810000 */
[----:B------:R-:W1:Y:S01]  /*c520*/  MUFU.TANH R250, R29 ;  /* 0x0000001d00fa7308 */ /* 0x000e620000002400 */
[----:B------:R-:W-:Y:S02]  /*c530*/  FMNMX.FTZ R2, R43, R2, !PT ;  /* 0x000000022b027209 */ /* 0x000fe40007810000 */
[----:B----4-:R-:W-:Y:S07]  /*c540*/  MOV R32, R244 ;  /* 0x000000f400207202 */ /* 0x010fee0000000f00 */
[----:B------:R-:W4:Y:S01]  /*c550*/  MUFU.TANH R245, R30 ;  /* 0x0000001e00f57308 */ /* 0x000f220000002400 */
[----:B------:R-:W-:Y:S04]  /*c560*/  FMNMX.FTZ R0, R223, R0, !PT ;  /* 0x00000000df007209 */ /* 0x000fe80007810000 */
[----:B------:R-:W-:Y:S05]  /*c570*/  FMNMX.FTZ R0, R32, R0, !PT ;  /* 0x0000000020007209 */ /* 0x000fea0007810000 */
[----:B------:R4:W-:Y:S01]  /*c580*/  MUFU.TANH R158, R49 ;  /* 0x00000031009e7308 */ /* 0x0009e20000002400 */
[----:B-1----:R-:W-:Y:S09]  /*c590*/  FMNMX.FTZ R0, R250, R0, !PT ;  /* 0x00000000fa007209 */ /* 0x002ff20007810000 */
[----:B------:R-:W1:Y:S01]  /*c5a0*/  MUFU.TANH R246, R31 ;  /* 0x0000001f00f67308 */ /* 0x000e620000002400 */
[----:B----4-:R-:W-:Y:S04]  /*c5b0*/  MOV R33, R245 ;  /* 0x000000f500217202 */ /* 0x010fe80000000f00 */
[----:B------:R-:W-:Y:S05]  /*c5c0*/  FMNMX.FTZ R2, R33, R2, !PT ;  /* 0x0000000221027209 */ /* 0x000fea0007810000 */
[----:B------:R1:W4:Y:S01]  /*c5d0*/  MUFU.TANH R231, R34 ;  /* 0x0000002200e77308 */ /* 0x0003220000002400 */
[----:B------:R-:W-:Y:S04]  /*c5e0*/  MOV R49, R248 ;  /* 0x000000f800317202 */ /* 0x000fe80000000f00 */
[----:B------:R-:W-:Y:S05]  /*c5f0*/  FMNMX.FTZ R0, R49, R0, !PT ;  /* 0x0000000031007209 */ /* 0x000fea0007810000 */
[----:B------:R4:W-:Y:S01]  /*c600*/  MUFU.TANH R105, R50 ;  /* 0x0000003200697308 */ /* 0x0009e20000002400 */
[----:B------:R-:W-:Y:S09]  /*c610*/  FMNMX.FTZ R0, R42, R0, !PT ;  /* 0x000000002a007209 */ /* 0x000ff20007810000 */
[----:B------:R-:W4:Y:S01]  /*c620*/  MUFU.TANH R252, R35 ;  /* 0x0000002300fc7308 */ /* 0x000f220000002400 */
[----:B-1----:R-:W-:Y:S04]  /*c630*/  MOV R34, R246 ;  /* 0x000000f600227202 */ /* 0x002fe80000000f00 */
[----:B------:R-:W-:Y:S05]  /*c640*/  FMNMX.FTZ R2, R34, R2, !PT ;  /* 0x0000000222027209 */ /* 0x000fea0007810000 */
[----:B------:R-:W1:Y:S01]  /*c650*/  MUFU.TANH R35, R36 ;  /* 0x0000002400237308 */ /* 0x000e620000002400 */
[----:B----4-:R-:W-:Y:S04]  /*c660*/  MOV R50, R231 ;  /* 0x000000e700327202 */ /* 0x010fe80000000f00 */
[----:B------:R-:W-:Y:S05]  /*c670*/  FMNMX.FTZ R2, R50, R2, !PT ;  /* 0x0000000232027209 */ /* 0x000fea0007810000 */
[----:B------:R-:W4:Y:S01]  /*c680*/  MUFU.TANH R19, R37 ;  /* 0x0000002500137308 */ /* 0x000f220000002400 */
[----:B------:R-:W-:Y:S09]  /*c690*/  FMNMX.FTZ R3, R252, R2, !PT ;  /* 0x00000002fc037209 */ /* 0x000ff20007810000 */
[----:B------:R-:W4:Y:S01]  /*c6a0*/  MUFU.TANH R16, R40 ;  /* 0x0000002800107308 */ /* 0x000f220000002400 */
[----:B-1----:R-:W-:Y:S09]  /*c6b0*/  FMNMX.FTZ R0, R35, R0, !PT ;  /* 0x0000000023007209 */ /* 0x002ff20007810000 */
[----:B------:R-:W1:Y:S01]  /*c6c0*/  MUFU.TANH R18, R38 ;  /* 0x0000002600127308 */ /* 0x000e620000002400 */
[----:B----4-:R-:W-:Y:S01]  /*c6d0*/  FMNMX.FTZ R2, R19, R0, !PT ;  /* 0x0000000013027209 */ /* 0x010fe20007810000 */
[----:B------:R-:W-:Y:S01]  /*c6e0*/  FMUL.FTZ R0, R51, c[0x0][0x320] ;  /* 0x0000c80033007a20 */ /* 0x000fe20000410000 */
[----:B------:R-:W-:Y:S07]  /*c6f0*/  MOV R51, R33 ;  /* 0x0000002100337202 */ /* 0x000fee0000000f00 */
[----:B------:R-:W4:Y:S01]  /*c700*/  MUFU.TANH R15, R41 ;  /* 0x00000029000f7308 */ /* 0x000f220000002400 */
[----:B------:R-:W-:Y:S09]  /*c710*/  FMNMX.FTZ R2, R16, R2, !PT ;  /* 0x0000000210027209 */ /* 0x000ff20007810000 */
[----:B------:R4:W-:Y:S01]  /*c720*/  MUFU.TANH R104, R0 ;  /* 0x0000000000687308 */ /* 0x0009e20000002400 */
[----:B-1----:R-:W-:Y:S09]  /*c730*/  FMNMX.FTZ R3, R18, R3, !PT ;  /* 0x0000000312037209 */ /* 0x002ff20007810000 */
[----:B------:R-:W1:Y:S10]  /*c740*/  MUFU.TANH R17, R39 ;  /* 0x0000002700117308 */ /* 0x000e740000002400 */
[----:B------:R-:W2:Y:S01]  /*c750*/  MUFU.TANH R41, R44 ;  /* 0x0000002c00297308 */ /* 0x000ea20000002400 */
[----:B----4-:R-:W-:Y:S09]  /*c760*/  FMNMX.FTZ R0, R15, R2, !PT ;  /* 0x000000020f007209 */ /* 0x010ff20007810000 */
[----:B------:R-:W4:Y:S01]  /*c770*/  MUFU.TANH R40, R45 ;  /* 0x0000002d00287308 */ /* 0x000f220000002400 */
[----:B-1----:R-:W-:Y:S04]  /*c780*/  FMNMX.FTZ R3, R17, R3, !PT ;  /* 0x0000000311037209 */ /* 0x002fe80007810000 */
[----:B------:R-:W-:Y:S05]  /*c790*/  FMNMX.FTZ R2, R14, R3, !PT ;  /* 0x000000030e027209 */ /* 0x000fea0007810000 */
[----:B------:R-:W1:Y:S01]  /*c7a0*/  MUFU.TANH R159, R46 ;  /* 0x0000002e009f7308 */ /* 0x000e620000002400 */
[----:B------:R-:W-:Y:S02]  /*c7b0*/  FMNMX.FTZ R2, R13, R2, !PT ;  /* 0x000000020d027209 */ /* 0x000fe40007810000 */
[----:B--2---:R-:W-:Y:S07]  /*c7c0*/  FMNMX.FTZ R0, R41, R0, !PT ;  /* 0x0000000029007209 */ /* 0x004fee0007810000 */
[----:B------:R-:W2:Y:S01]  /*c7d0*/  MUFU.TANH R244, R47 ;  /* 0x0000002f00f47308 */ /* 0x000ea20000002400 */
[----:B----4-:R-:W-:Y:S04]  /*c7e0*/  FMNMX.FTZ R0, R40, R0, !PT ;  /* 0x0000000028007209 */ /* 0x010fe80007810000 */
[----:B------:R-:W-:Y:S04]  /*c7f0*/  FMNMX.FTZ R101, R157, R0, !PT ;  /* 0x000000009d657209 */ /* 0x000fe80007810000 */
[----:B------:R-:W-:Y:S02]  /*c800*/  FMNMX.FTZ R101, R158, R101, !PT ;  /* 0x000000659e657209 */ /* 0x000fe40007810000 */
[----:B-1----:R-:W-:Y:S03]  /*c810*/  FMNMX.FTZ R2, R159, R2, !PT ;  /* 0x000000029f027209 */ /* 0x002fe60007810000 */
[----:B------:R-:W1:Y:S01]  /*c820*/  SHFL.BFLY PT, R3, R101, 0x2, 0x1f ;  /* 0x0c401f0065037f89 */ /* 0x000e6200000e0000 */
[----:B--2---:R-:W-:Y:S04]  /*c830*/  FMNMX.FTZ R0, R244, R2, !PT ;  /* 0x00000002f4007209 */ /* 0x004fe80007810000 */
[----:B------:R-:W-:Y:S04]  /*c840*/  FMNMX.FTZ R0, R105, R0, !PT ;  /* 0x0000000069007209 */ /* 0x000fe80007810000 */
[----:B------:R-:W-:Y:S05]  /*c850*/  FMNMX.FTZ R0, R104, R0, !PT ;  /* 0x0000000068007209 */ /* 0x000fea0007810000 */
[----:B------:R-:W2:Y:S01]  /*c860*/  SHFL.BFLY PT, R2, R0, 0x2, 0x1f ;  /* 0x0c401f0000027f89 */ /* 0x000ea200000e0000 */
[----:B-1----:R-:W-:Y:S07]  /*c870*/  FMNMX.FTZ R101, R101, R3, !PT ;  /* 0x0000000365657209 */ /* 0x002fee0007810000 */
[----:B------:R-:W1:Y:S01]  /*c880*/  SHFL.BFLY PT, R4, R101, 0x1, 0x1f ;  /* 0x0c201f0065047f89 */ /* 0x000e6200000e0000 */
[----:B--2---:R-:W-:Y:S07]  /*c890*/  FMNMX.FTZ R0, R0, R2, !PT ;  /* 0x0000000200007209 */ /* 0x004fee0007810000 */
[----:B------:R-:W2:Y:S01]  /*c8a0*/  SHFL.BFLY PT, R3, R0, 0x1, 0x1f ;  /* 0x0c201f0000037f89 */ /* 0x000ea200000e0000 */
[----:B-1----:R-:W-:Y:S05]  /*c8b0*/  FMNMX.FTZ R101, R101, R4, !PT ;  /* 0x0000000465657209 */ /* 0x002fea0007810000 */
[----:B------:R-:W-:Y:S01]  /*c8c0*/  FADD.FTZ R2, -R101, R102 ;  /* 0x0000006665027221 */ /* 0x000fe20000010100 */
[----:B------:R-:W-:Y:S02]  /*c8d0*/  MOV R102, R19 ;  /* 0x0000001300667202 */ /* 0x000fe40000000f00 */
[----:B--2---:R-:W-:Y:S01]  /*c8e0*/  FMNMX.FTZ R100, R0, R3, !PT ;  /* 0x0000000300647209 */ /* 0x004fe20007810000 */
[----:B------:R-:W-:Y:S01]  /*c8f0*/  FMUL.FTZ R0, R2, c[0x0][0x2d0] ;  /* 0x0000b40002007a20 */ /* 0x000fe20000410000 */
[----:B------:R-:W-:Y:S03]  /*c900*/  @P0 SHF.R.S32.HI R3, RZ, 0x1f, R98 ;  /* 0x0000001fff030819 */ /* 0x000fe60000011462 */
[----:B------:R1:W2:Y:S02]  /*c910*/  MUFU.EX2 R2, R0 ;  /* 0x0000000000027308 */ /* 0x0002a40000000800 */
[----:B------:R-:W-:Y:S04]  /*c920*/  @P0 IMAD R3, R3, c[0x0][0x1e0], RZ ;  /* 0x0000780003030a24 */ /* 0x000fe800078e02ff */
[----:B------:R-:W-:Y:S02]  /*c930*/  @P0 IMAD R3, R98, c[0x0][0x1e4], R3 ;  /* 0x0000790062030a24 */ /* 0x000fe400078e0203 */
[----:B------:R-:W3:Y:S03]  /*c940*/  LDL.LU R98, [R1+0xcc] ;  /* 0x0000cc0001627983 */ /* 0x000ee60000300800 */
[----:B------:R-:W-:Y:S05]  /*c950*/  @P0 IADD3 R3, R7, R3, RZ ;  /* 0x0000000307030210 */ /* 0x000fea0007ffe0ff */
[----:B------:R-:W-:Y:S02]  /*c960*/  @P0 IMAD R3, R3, 0x60, RZ ;  /* 0x0000006003030824 */ /* 0x000fe400078e02ff */
[----:B-1----:R-:W-:Y:S02]  /*c970*/  FADD.FTZ R0, -R100, R103 ;  /* 0x0000006764007221 */ /* 0x002fe40000010100 */
[----:B------:R-:W-:Y:S02]  /*c980*/  FMUL.FTZ R103, R101, c[0x0][0x2d0] ;  /* 0x0000b40065677a20 */ /* 0x000fe40000410000 */
[----:B------:R-:W-:Y:S02]  /*c990*/  FMUL.FTZ R0, R0, c[0x0][0x2d0] ;  /* 0x0000b40000007a20 */ /* 0x000fe40000410000 */
[--C-:B------:R-:W-:Y:S01]  /*c9a0*/  FFMA.FTZ R4, R164, c[0x0][0x2d0], -R103.reuse ;  /* 0x0000b400a4047a23 */ /* 0x100fe20000010867 */
[----:B------:R-:W-:Y:S01]  /*c9b0*/  MOV R164, R18 ;  /* 0x0000001200a47202 */ /* 0x000fe20000000f00 */
[--C-:B------:R-:W-:Y:S01]  /*c9c0*/  FFMA.FTZ R7, R167, c[0x0][0x2d0], -R103.reuse ;  /* 0x0000b400a7077a23 */ /* 0x100fe20000010867 */
[----:B------:R-:W-:Y:S01]  /*c9d0*/  MOV R167, R14 ;  /* 0x0000000e00a77202 */ /* 0x000fe20000000f00 */
[----:B------:R1:W-:Y:S01]  /*c9e0*/  MUFU.EX2 R245, R4 ;  /* 0x0000000400f57308 */ /* 0x0003e20000000800 */
[--C-:B---3--:R-:W-:Y:S01]  /*c9f0*/  FFMA.FTZ R9, R166, c[0x0][0x2d0], -R103.reuse ;  /* 0x0000b400a6097a23 */ /* 0x108fe20000010867 */
[----:B------:R-:W-:Y:S01]  /*ca00*/  MOV R166, R13 ;  /* 0x0000000d00a67202 */ /* 0x000fe20000000f00 */
[C---:B--2---:R-:W-:Y:S01]  /*ca10*/  FMUL.FTZ R24, R2.reuse, R128 ;  /* 0x0000008002187220 */ /* 0x044fe20000410000 */
[----:B------:R-:W-:Y:S01]  /*ca20*/  MOV R128, R102 ;  /* 0x0000006600807202 */ /* 0x000fe20000000f00 */
[C---:B------:R-:W-:Y:S01]  /*ca30*/  FMUL.FTZ R25, R2.reuse, R129 ;  /* 0x0000008102197220 */ /* 0x040fe20000410000 */
[----:B------:R-:W-:Y:S01]  /*ca40*/  MOV R129, R35 ;  /* 0x0000002300817202 */ /* 0x000fe20000000f00 */
[----:B------:R-:W-:Y:S01]  /*ca50*/  FMUL.FTZ R33, R2, R137 ;  /* 0x0000008902217220 */ /* 0x000fe20000410000 */
[----:B------:R-:W-:Y:S01]  /*ca60*/  MOV R137, R49 ;  /* 0x0000003100897202 */ /* 0x000fe20000000f00 */
[----:B------:R-:W-:Y:S01]  /*ca70*/  FFMA.FTZ R102, R106, c[0x0][0x2d0], -R103 ;  /* 0x0000b4006a667a23 */ /* 0x000fe20000010867 */
[----:B------:R2:W-:Y:S01]  /*ca80*/  MUFU.EX2 R247, R7 ;  /* 0x0000000700f77308 */ /* 0x0005e20000000800 */
[C---:B------:R-:W-:Y:S02]  /*ca90*/  FMUL.FTZ R49, R2.reuse, R153 ;  /* 0x0000009902317220 */ /* 0x040fe40000410000 */
[C---:B------:R-:W-:Y:S02]  /*caa0*/  FMUL.FTZ R52, R2.reuse, R52 ;  /* 0x0000003402347220 */ /* 0x040fe40000410000 */
[C---:B------:R-:W-:Y:S02]  /*cab0*/  FMUL.FTZ R53, R2.reuse, R53 ;  /* 0x0000003502357220 */ /* 0x040fe40000410000 */
[C---:B------:R-:W-:Y:S02]  /*cac0*/  FMUL.FTZ R56, R2.reuse, R56 ;  /* 0x0000003802387220 */ /* 0x040fe40000410000 */
[C---:B------:R-:W-:Y:S01]  /*cad0*/  FMUL.FTZ R57, R2.reuse, R57 ;  /* 0x0000003902397220 */ /* 0x040fe20000410000 */
[----:B------:R-:W3:Y:S01]  /*cae0*/  MUFU.EX2 R0, R0 ;  /* 0x0000000000007308 */ /* 0x000ee20000000800 */
[C---:B------:R-:W-:Y:S02]  /*caf0*/  FMUL.FTZ R60, R2.reuse, R60 ;  /* 0x0000003c023c7220 */ /* 0x040fe40000410000 */
[C---:B------:R-:W-:Y:S01]  /*cb00*/  FMUL.FTZ R61, R2.reuse, R61 ;  /* 0x0000003d023d7220 */ /* 0x040fe20000410000 */
[----:B-1----:R-:W-:Y:S01]  /*cb10*/  @P0 MOV R4, R8 ;  /* 0x0000000800040202 */ /* 0x002fe20000000f00 */
[C---:B------:R-:W-:Y:S02]  /*cb20*/  FMUL.FTZ R64, R2.reuse, R64 ;  /* 0x0000004002407220 */ /* 0x040fe40000410000 */
[----:B------:R-:W-:Y:S02]  /*cb30*/  FMUL.FTZ R65, R2, R65 ;  /* 0x0000004102417220 */ /* 0x000fe40000410000 */
[----:B------:R-:W-:Y:S04]  /*cb40*/  @P0 IMAD.WIDE.U32 R4, R6, 0x60, R4 ;  /* 0x0000006006040825 */ /* 0x000fe800078e0004 */
[C---:B------:R-:W-:Y:S01]  /*cb50*/  FMUL.FTZ R68, R2.reuse, R68 ;  /* 0x0000004402447220 */ /* 0x040fe20000410000 */
[----:B------:R-:W-:Y:S01]  /*cb60*/  @P0 IADD3 R6, R5, R3, RZ ;  /* 0x0000000305060210 */ /* 0x000fe20007ffe0ff */
[----:B------:R-:W-:Y:S01]  /*cb70*/  FFMA.FTZ R5, R165, c[0x0][0x2d0], -R103 ;  /* 0x0000b400a5057a23 */ /* 0x000fe20000010867 */
[----:B--2---:R-:W-:Y:S01]  /*cb80*/  @P0 MOV R7, c[0x0][0x1e0] ;  /* 0x0000780000070a02 */ /* 0x004fe20000000f00 */
[----:B------:R-:W-:Y:S01]  /*cb90*/  FMUL.FTZ R69, R2, R69 ;  /* 0x0000004502457220 */ /* 0x000fe20000410000 */
[----:B------:R-:W-:Y:S01]  /*cba0*/  @P0 SHF.L.U32 R3, R4, 0x1, RZ ;  /* 0x0000000104030819 */ /* 0x000fe200000006ff */
[----:B------:R1:W-:Y:S01]  /*cbb0*/  MUFU.EX2 R231, R5 ;  /* 0x0000000500e77308 */ /* 0x0003e20000000800 */
[----:B------:R-:W-:Y:S01]  /*cbc0*/  @P0 SHF.L.U64.HI R12, R7, R251, c[0x0][0x1e4] ;  /* 0x00007900070c0619 */ /* 0x000fe200000102fb */
[----:B------:R-:W-:Y:S01]  /*cbd0*/  FMUL.FTZ R72, R2, R72 ;  /* 0x0000004802487220 */ /* 0x000fe20000410000 */
[----:B------:R-:W-:Y:S01]  /*cbe0*/  @P0 SHF.L.U64.HI R6, R4, 0x1, R6 ;  /* 0x0000000104060819 */ /* 0x000fe20000010206 */
[----:B------:R-:W-:Y:S01]  /*cbf0*/  FMUL.FTZ R73, R2, R73 ;  /* 0x0000004902497220 */ /* 0x000fe20000410000 */
[C---:B------:R-:W-:Y:S01]  /*cc00*/  @P0 IADD3 R4, P6, R3.reuse, c[0x0][0x1c8], RZ ;  /* 0x0000720003040a10 */ /* 0x040fe20007fde0ff */
[C---:B---3--:R-:W-:Y:S01]  /*cc10*/  FMUL.FTZ R18, R0.reuse, R122 ;  /* 0x0000007a00127220 */ /* 0x048fe20000410000 */
[----:B------:R-:W-:Y:S01]  /*cc20*/  @P0 IADD3 R10, P5, R3, 0x80, RZ ;  /* 0x00000080030a0810 */ /* 0x000fe20007fbe0ff */
[----:B------:R-:W-:Y:S01]  /*cc30*/  FMUL.FTZ R19, R0, R123 ;  /* 0x0000007b00137220 */ /* 0x000fe20000410000 */
[----:B------:R-:W-:Y:S01]  /*cc40*/  @P0 SHF.L.U32 R7, R7, 0x6, RZ ;  /* 0x0000000607070819 */ /* 0x000fe200000006ff */
[----:B------:R2:W-:Y:S01]  /*cc50*/  MUFU.EX2 R251, R9 ;  /* 0x0000000900fb7308 */ /* 0x0005e20000000800 */
[----:B------:R-:W-:Y:S01]  /*cc60*/  @P0 IADD3 R10, P1, R10, c[0x0][0x1c8], RZ ;  /* 0x000072000a0a0a10 */ /* 0x000fe20007f3e0ff */
[----:B------:R-:W-:Y:S01]  /*cc70*/  FMUL.FTZ R26, R0, R130 ;  /* 0x00000082001a7220 */ /* 0x000fe20000410000 */
[----:B------:R-:W-:Y:S01]  /*cc80*/  MOV R165, R17 ;  /* 0x0000001100a57202 */ /* 0x000fe20000000f00 */
[----:B------:R-:W-:Y:S01]  /*cc90*/  FMUL.FTZ R17, R2, R121 ;  /* 0x0000007902117220 */ /* 0x000fe20000410000 */
[--C-:B------:R-:W-:Y:S01]  /*cca0*/  @P0 IADD3.X R11, RZ, c[0x0][0x1cc], R6.reuse, P1, P5 ;  /* 0x00007300ff0b0a10 */ /* 0x100fe20000fea406 */
[C---:B------:R-:W-:Y:S01]  /*ccb0*/  FMUL.FTZ R27, R0.reuse, R131 ;  /* 0x00000083001b7220 */ /* 0x040fe20000410000 */
[----:B------:R-:W-:Y:S01]  /*ccc0*/  MOV R131, R50 ;  /* 0x0000003200837202 */ /* 0x000fe20000000f00 */
[C---:B------:R-:W-:Y:S01]  /*ccd0*/  FMUL.FTZ R35, R0.reuse, R139 ;  /* 0x0000008b00237220 */ /* 0x040fe20000410000 */
[----:B------:R-:W-:Y:S01]  /*cce0*/  MOV R50, R34 ;  /* 0x0000002200327202 */ /* 0x000fe20000000f00 */
[C---:B------:R-:W-:Y:S02]  /*ccf0*/  FMUL.FTZ R34, R0.reuse, R138 ;  /* 0x0000008a00227220 */ /* 0x040fe40000410000 */
[C---:B------:R-:W-:Y:S01]  /*cd00*/  FMUL.FTZ R54, R0.reuse, R54 ;  /* 0x0000003600367220 */ /* 0x040fe20000410000 */
[----:B------:R-:W-:Y:S01]  /*cd10*/  MOV R139, R50 ;  /* 0x00000032008b7202 */ /* 0x000fe20000000f00 */
[----:B------:R-:W-:Y:S01]  /*cd20*/  FMUL.FTZ R50, R0, R154 ;  /* 0x0000009a00327220 */ /* 0x000fe20000410000 */
[----:B-1----:R-:W-:Y:S01]  /*cd30*/  @P0 IADD3.X R5, R6, c[0x0][0x1cc], RZ, P6, !PT ;  /* 0x0000730006050a10 */ /* 0x002fe200037fe4ff */
[C---:B------:R-:W-:Y:S01]  /*cd40*/  FMUL.FTZ R55, R0.reuse, R55 ;  /* 0x0000003700377220 */ /* 0x040fe20000410000 */
[----:B------:R-:W-:Y:S01]  /*cd50*/  @P0 IADD3 R3, P6, R3, 0x100, RZ ;  /* 0x0000010003030810 */ /* 0x000fe20007fde0ff */
[----:B------:R-:W-:Y:S02]  /*cd60*/  FMUL.FTZ R58, R0, R58 ;  /* 0x0000003a003a7220 */ /* 0x000fe40000410000 */
[----:B------:R1:W-:Y:S01]  /*cd70*/  @P0 LDGSTS.E.BYPASS.LTC128B.128 [R99+0xc100], [R4.64], !P4 ;  /* 0x0c10000004630fae */ /* 0x0003e2000e101d46 */
[----:B------:R-:W-:Y:S01]  /*cd80*/  @P0 IADD3 R8, P5, R3, c[0x0][0x1c8], RZ ;  /* 0x0000720003080a10 */ /* 0x000fe20007fbe0ff */
[----:B------:R-:W-:Y:S02]  /*cd90*/  FMUL.FTZ R3, R100, c[0x0][0x2d0] ;  /* 0x0000b40064037a20 */ /* 0x000fe40000410000 */
[----:B------:R-:W-:Y:S02]  /*cda0*/  FMUL.FTZ R59, R0, R59 ;  /* 0x0000003b003b7220 */ /* 0x000fe40000410000 */
[--C-:B--2---:R-:W-:Y:S01]  /*cdb0*/  FFMA.FTZ R9, R210, c[0x0][0x2d0], -R3.reuse ;  /* 0x0000b400d2097a23 */ /* 0x104fe20000010803 */
[----:B------:R-:W-:Y:S01]  /*cdc0*/  MOV R210, R15 ;  /* 0x0000000f00d27202 */ /* 0x000fe20000000f00 */
[----:B------:R2:W-:Y:S01]  /*cdd0*/  @P0 LDGSTS.E.BYPASS.LTC128B.128 [R99+0xf100], [R10.64], !P3 ;  /* 0x0f1000000a630fae */ /* 0x0005e2000d901d46 */
[C---:B------:R-:W-:Y:S01]  /*cde0*/  FMUL.FTZ R62, R0.reuse, R62 ;  /* 0x0000003e003e7220 */ /* 0x040fe20000410000 */
[----:B------:R3:W-:Y:S01]  /*cdf0*/  MUFU.EX2 R246, R9 ;  /* 0x0000000900f67308 */ /* 0x0007e20000000800 */
[C---:B------:R-:W-:Y:S02]  /*ce00*/  FMUL.FTZ R63, R0.reuse, R63 ;  /* 0x0000003f003f7220 */ /* 0x040fe40000410000 */
[C---:B------:R-:W-:Y:S02]  /*ce10*/  FMUL.FTZ R66, R0.reuse, R66 ;  /* 0x0000004200427220 */ /* 0x040fe40000410000 */
[C---:B------:R-:W-:Y:S02]  /*ce20*/  FMUL.FTZ R67, R0.reuse, R67 ;  /* 0x0000004300437220 */ /* 0x040fe40000410000 */
[C---:B------:R-:W-:Y:S02]  /*ce30*/  FMUL.FTZ R70, R0.reuse, R70 ;  /* 0x0000004600467220 */ /* 0x040fe40000410000 */
[C---:B------:R-:W-:Y:S02]  /*ce40*/  FMUL.FTZ R71, R0.reuse, R71 ;  /* 0x0000004700477220 */ /* 0x040fe40000410000 */
[C---:B------:R-:W-:Y:S02]  /*ce50*/  FMUL.FTZ R74, R0.reuse, R74 ;  /* 0x0000004a004a7220 */ /* 0x040fe40000410000 */
[----:B------:R-:W-:Y:S02]  /*ce60*/  FMUL.FTZ R75, R0, R75 ;  /* 0x0000004b004b7220 */ /* 0x000fe40000410000 */
[----:B------:R-:W-:Y:S01]  /*ce70*/  FMUL.FTZ R76, R2, R76 ;  /* 0x0000004c024c7220 */ /* 0x000fe20000410000 */
[----:B-1----:R-:W-:Y:S01]  /*ce80*/  @P0 IADD3 R4, P1, R4, R7, RZ ;  /* 0x0000000704040210 */ /* 0x002fe20007f3e0ff */
[----:B------:R-:W-:Y:S02]  /*ce90*/  FMUL.FTZ R77, R2, R77 ;  /* 0x0000004d024d7220 */ /* 0x000fe40000410000 */
[C---:B------:R-:W-:Y:S01]  /*cea0*/  FMUL.FTZ R78, R0.reuse, R78 ;  /* 0x0000004e004e7220 */ /* 0x040fe20000410000 */
[----:B------:R-:W-:Y:S01]  /*ceb0*/  @P0 IADD3.X R5, R5, R12, RZ, P1, !PT ;  /* 0x0000000c05050210 */ /* 0x000fe20000ffe4ff */
[C---:B------:R-:W-:Y:S01]  /*cec0*/  FMUL.FTZ R79, R0.reuse, R79 ;  /* 0x0000004f004f7220 */ /* 0x040fe20000410000 */
[----:B---3--:R-:W-:Y:S01]  /*ced0*/  @P0 IADD3.X R9, RZ, c[0x0][0x1cc], R6, P5, P6 ;  /* 0x00007300ff090a10 */ /* 0x008fe20002fec406 */
[--C-:B--2---:R-:W-:Y:S01]  /*cee0*/  FFMA.FTZ R10, R211, c[0x0][0x2d0], -R3.reuse ;  /* 0x0000b400d30a7a23 */ /* 0x104fe20000010803 */
[----:B------:R-:W-:Y:S01]  /*cef0*/  @P0 IADD3 R6, P5, R7, R4, RZ ;  /* 0x0000000407060210 */ /* 0x000fe20007fbe0ff */
[----:B------:R-:W-:Y:S01]  /*cf00*/  FMUL.FTZ R11, R0, R115 ;  /* 0x00000073000b7220 */ /* 0x000fe20000410000 */
[----:B------:R-:W-:Y:S01]  /*cf10*/  MOV R211, R16 ;  /* 0x0000001000d37202 */ /* 0x000fe20000000f00 */
[----:B------:R1:W-:Y:S01]  /*cf20*/  @P0 LDGSTS.E.BYPASS.LTC128B.128 [R99+0x12100], [R8.64], !P2 ;  /* 0x1210000008630fae */ /* 0x0003e2000d101d46 */
[----:B------:R-:W-:Y:S01]  /*cf30*/  @P0 IADD3.X R7, R12, R5, RZ, P5, !PT ;  /* 0x000000050c070210 */ /* 0x000fe20002ffe4ff */
[----:B------:R2:W3:Y:S01]  /*cf40*/  MUFU.EX2 R248, R10 ;  /* 0x0000000a00f87308 */ /* 0x0004e20000000800 */
[C---:B------:R-:W-:Y:S02]  /*cf50*/  FMUL.FTZ R16, R2.reuse, R120 ;  /* 0x0000007802107220 */ /* 0x040fe40000410000 */
[C---:B------:R-:W-:Y:S02]  /*cf60*/  FMUL.FTZ R80, R2.reuse, R80 ;  /* 0x0000005002507220 */ /* 0x040fe40000410000 */
[----:B------:R-:W-:Y:S01]  /*cf70*/  FMUL.FTZ R81, R2, R81 ;  /* 0x0000005102517220 */ /* 0x000fe20000410000 */
[----:B------:R3:W-:Y:S01]  /*cf80*/  @P0 LDGSTS.E.BYPASS.LTC128B.128 [R99+0xd100], [R4.64], !P4 ;  /* 0x0d10000004630fae */ /* 0x0007e2000e101d46 */
[C---:B------:R-:W-:Y:S02]  /*cf90*/  FMUL.FTZ R82, R0.reuse, R82 ;  /* 0x0000005200527220 */ /* 0x040fe40000410000 */
[----:B------:R-:W-:Y:S02]  /*cfa0*/  FMUL.FTZ R83, R0, R83 ;  /* 0x0000005300537220 */ /* 0x000fe40000410000 */
[C---:B------:R-:W-:Y:S02]  /*cfb0*/  FMUL.FTZ R84, R2.reuse, R84 ;  /* 0x0000005402547220 */ /* 0x040fe40000410000 */
[----:B------:R-:W-:Y:S01]  /*cfc0*/  FMUL.FTZ R85, R2, R85 ;  /* 0x0000005502557220 */ /* 0x000fe20000410000 */
[----:B------:R3:W-:Y:S01]  /*cfd0*/  @P0 LDGSTS.E.BYPASS.LTC128B.128 [R99+0x10100], [R4.64+0x80], !P3 ;  /* 0x1010008004630fae */ /* 0x0007e2000d901d46 */
[C---:B------:R-:W-:Y:S02]  /*cfe0*/  FMUL.FTZ R86, R0.reuse, R86 ;  /* 0x0000005600567220 */ /* 0x040fe40000410000 */
[----:B------:R-:W-:Y:S02]  /*cff0*/  FMUL.FTZ R87, R0, R87 ;  /* 0x0000005700577220 */ /* 0x000fe40000410000 */
[C---:B------:R-:W-:Y:S02]  /*d000*/  FMUL.FTZ R88, R2.reuse, R88 ;  /* 0x0000005802587220 */ /* 0x040fe40000410000 */
[----:B------:R-:W-:Y:S01]  /*d010*/  FMUL.FTZ R89, R2, R89 ;  /* 0x0000005902597220 */ /* 0x000fe20000410000 */
[----:B------:R3:W-:Y:S01]  /*d020*/  @P0 LDGSTS.E.BYPASS.LTC128B.128 [R99+0x13100], [R4.64+0x100], !P2 ;  /* 0x1310010004630fae */ /* 0x0007e2000d101d46 */
[----:B------:R-:W-:Y:S02]  /*d030*/  FMUL.FTZ R90, R0, R90 ;  /* 0x0000005a005a7220 */ /* 0x000fe40000410000 */
[C---:B-1----:R-:W-:Y:S02]  /*d040*/  FMUL.FTZ R8, R2.reuse, R112 ;  /* 0x0000007002087220 */ /* 0x042fe40000410000 */
[----:B------:R-:W-:Y:S02]  /*d050*/  FMUL.FTZ R9, R2, R113 ;  /* 0x0000007102097220 */ /* 0x000fe40000410000 */
[C---:B--2---:R-:W-:Y:S01]  /*d060*/  FMUL.FTZ R10, R0.reuse, R114 ;  /* 0x00000072000a7220 */ /* 0x044fe20000410000 */
        /* <DEDUP_REMOVED lines=8> */
[----:B------:R-:W-:Y:S03]  /*d0f0*/  FMUL.FTZ R97, R2, R97 ;  /* 0x0000006102617220 */ /* 0x000fe60000410000 */
[----:B------:R1:W-:Y:S01]  /*d100*/  @P0 LDGSTS.E.BYPASS.LTC128B.128 [R99+0x14100], [R6.64+0x100], !P2 ;  /* 0x1410010006630fae */ /* 0x0003e2000d101d46 */
[--C-:B---3--:R-:W-:Y:S01]  /*d110*/  FFMA.FTZ R4, R208, c[0x0][0x2d0], -R3.reuse ;  /* 0x0000b400d0047a23 */ /* 0x108fe20000010803 */
[----:B------:R-:W-:Y:S01]  /*d120*/  MOV R208, R252 ;  /* 0x000000fc00d07202 */ /* 0x000fe20000000f00 */
[----:B------:R-:W-:Y:S01]  /*d130*/  FMUL.FTZ R5, R2, R109 ;  /* 0x0000006d02057220 */ /* 0x000fe20000410000 */
[----:B------:R-:W-:Y:S01]  /*d140*/  F2FP.BF16.PACK_AB R109, R248, R246 ;  /* 0x000000f6f86d723e */ /* 0x000fe200000010ff */
[----:B------:R2:W-:Y:S03]  /*d150*/  MUFU.EX2 R252, R4 ;  /* 0x0000000400fc7308 */ /* 0x0005e60000000800 */
[----:B------:R-:W3:Y:S01]  /*d160*/  LDSM.16.MT88.4 R12, [R224] ;  /* 0x00000000e00c783b */ /* 0x000ee20000004200 */
[----:B------:R-:W-:Y:S02]  /*d170*/  MOV R130, R208 ;  /* 0x000000d000827202 */ /* 0x000fe40000000f00 */
[----:B------:R-:W-:Y:S02]  /*d180*/  MOV R208, R165 ;  /* 0x000000a500d07202 */ /* 0x000fe40000000f00 */
[----:B------:R-:W-:Y:S01]  /*d190*/  MOV R165, R41 ;  /* 0x0000002900a57202 */ /* 0x000fe20000000f00 */
[----:B------:R-:W-:Y:S01]  /*d1a0*/  FMUL.FTZ R41, R2, R145 ;  /* 0x0000009102297220 */ /* 0x000fe20000410000 */
[----:B------:R-:W-:Y:S01]  /*d1b0*/  MOV R145, R51 ;  /* 0x0000003300917202 */ /* 0x000fe20000000f00 */
[----:B------:R-:W3:Y:S01]  /*d1c0*/  LDSM.16.MT88.4 R20, [R228] ;  /* 0x00000000e414783b */ /* 0x000ee20000004200 */
[C---:B------:R-:W-:Y:S07]  /*d1d0*/  FMUL.FTZ R51, R0.reuse, R155 ;  /* 0x0000009b00337220 */ /* 0x040fee0000410000 */
[----:B------:R-:W3:Y:S01]  /*d1e0*/  LDSM.16.MT88.4 R28, [R227] ;  /* 0x00000000e31c783b */ /* 0x000ee20000004200 */
[C---:B-1----:R-:W-:Y:S01]  /*d1f0*/  FMUL.FTZ R6, R0.reuse, R110 ;  /* 0x0000006e00067220 */ /* 0x042fe20000410000 */
[----:B------:R-:W-:Y:S01]  /*d200*/  F2FP.BF16.PACK_AB R110, R251, R231 ;  /* 0x000000e7fb6e723e */ /* 0x000fe200000010ff */
[----:B------:R-:W-:Y:S02]  /*d210*/  FMUL.FTZ R7, R0, R111 ;  /* 0x0000006f00077220 */ /* 0x000fe40000410000 */
[----:B--2---:R-:W-:Y:S01]  /*d220*/  FFMA.FTZ R4, R209, c[0x0][0x2d0], -R3 ;  /* 0x0000b400d1047a23 */ /* 0x004fe20000010803 */
[----:B------:R-:W-:Y:S02]  /*d230*/  MOV R209, R250 ;  /* 0x000000fa00d17202 */ /* 0x000fe40000000f00 */
[----:B------:R-:W1:Y:S01]  /*d240*/  LDSM.16.MT88.4 R36, [R249] ;  /* 0x00000000f924783b */ /* 0x000e620000004200 */
[----:B------:R-:W2:Y:S01]  /*d250*/  MUFU.EX2 R250, R4 ;  /* 0x0000000400fa7308 */ /* 0x000ea20000000800 */
[----:B------:R-:W-:Y:S02]  /*d260*/  MOV R138, R209 ;  /* 0x000000d1008a7202 */ /* 0x000fe40000000f00 */
[----:B------:R-:W-:Y:S02]  /*d270*/  MOV R209, R164 ;  /* 0x000000a400d17202 */ /* 0x000fe40000000f00 */
[----:B------:R-:W-:Y:S02]  /*d280*/  MOV R164, R40 ;  /* 0x0000002800a47202 */ /* 0x000fe40000000f00 */
[----:B------:R-:W1:Y:S01]  /*d290*/  LDSM.16.MT88.4 R44, [R224+0x3000] ;  /* 0x00300000e02c783b */ /* 0x000e620000004200 */
[----:B------:R-:W-:Y:S07]  /*d2a0*/  FMUL.FTZ R40, R2, R144 ;  /* 0x0000009002287220 */ /* 0x000fee0000410000 */
[----:B------:R-:W4:Y:S04]  /*d2b0*/  LDL.LU R99, [R1+0xc8] ;  /* 0x0000c80001637983 */ /* 0x000f280000300800 */
[----:B------:R-:W1:Y:S01]  /*d2c0*/  LDSM.16.MT88.4 R112, [R228+0x3000] ;  /* 0x00300000e470783b */ /* 0x000e620000004200 */
[----:B--2---:R-:W-:Y:S01]  /*d2d0*/  F2FP.BF16.PACK_AB R111, R250, R252 ;  /* 0x000000fcfa6f723e */ /* 0x004fe200000010ff */
[C---:B------:R-:W-:Y:S01]  /*d2e0*/  FMUL.FTZ R4, R2.reuse, R108 ;  /* 0x0000006c02047220 */ /* 0x040fe20000410000 */
[----:B------:R-:W-:Y:S05]  /*d2f0*/  F2FP.BF16.PACK_AB R108, R247, R245 ;  /* 0x000000f5f76c723e */ /* 0x000fea00000010ff */
[----:B------:R-:W-:Y:S02]  /*d300*/  LDSM.16.MT88.4 R120, [R230+0x3000] ;  /* 0x00300000e678783b */ /* 0x000fe40000004200 */
[C---:B---3--:R-:W-:Y:S06]  /*d310*/  HMMA.16816.F32.BF16 R4, R108.reuse, R12, R4 ;  /* 0x0000000c6c04723c */ /* 0x048fec0000041804 */
[----:B------:R-:W2:Y:S04]  /*d320*/  LDL.LU R106, [R1+0x18] ;  /* 0x00001800016a7983 */ /* 0x000ea80000300800 */
[----:B------:R-:W0:Y:S02]  /*d330*/  LDGDEPBAR ;  /* 0x00000000000079af */ /* 0x000e240000000000 */
[C---:B------:R-:W-:Y:S01]  /*d340*/  FMUL.FTZ R12, R2.reuse, R116 ;  /* 0x00000074020c7220 */ /* 0x040fe20000410000 */
[C---:B------:R-:W-:Y:S03]  /*d350*/  HMMA.16816.F32.BF16 R8, R108.reuse, R14, R8 ;  /* 0x0000000e6c08723c */ /* 0x040fe60000041808 */
[----:B------:R-:W-:Y:S04]  /*d360*/  FMUL.FTZ R13, R2, R117 ;  /* 0x00000075020d7220 */ /* 0x000fe80000410000 */
[C---:B------:R-:W-:Y:S02]  /*d370*/  FMUL.FTZ R14, R0.reuse, R118 ;  /* 0x00000076000e7220 */ /* 0x040fe40000410000 */
[----:B------:R-:W-:Y:S02]  /*d380*/  FMUL.FTZ R15, R0, R119 ;  /* 0x00000077000f7220 */ /* 0x000fe40000410000 */
[----:B------:R-:W3:Y:S05]  /*d390*/  LDSM.16.MT88.4 R116, [R227+0x3000] ;  /* 0x00300000e374783b */ /* 0x000eea0000004200 */
[C---:B------:R-:W-:Y:S07]  /*d3a0*/  HMMA.16816.F32.BF16 R12, R108.reuse, R20, R12 ;  /* 0x000000146c0c723c */ /* 0x040fee000004180c */
[C---:B------:R-:W-:Y:S01]  /*d3b0*/  FMUL.FTZ R20, R2.reuse, R124 ;  /* 0x0000007c02147220 */ /* 0x040fe20000410000 */
[C---:B------:R-:W-:Y:S04]  /*d3c0*/  HMMA.16816.F32.BF16 R16, R108.reuse, R22, R16 ;  /* 0x000000166c10723c */ /* 0x040fe80000041810 */
[----:B------:R-:W-:Y:S03]  /*d3d0*/  FMUL.FTZ R21, R2, R125 ;  /* 0x0000007d02157220 */ /* 0x000fe60000410000 */
[C---:B------:R-:W-:Y:S02]  /*d3e0*/  FMUL.FTZ R22, R0.reuse, R126 ;  /* 0x0000007e00167220 */ /* 0x040fe40000410000 */
[C---:B------:R-:W-:Y:S02]  /*d3f0*/  FMUL.FTZ R23, R0.reuse, R127 ;  /* 0x0000007f00177220 */ /* 0x040fe40000410000 */
[----:B------:R-:W-:Y:S05]  /*d400*/  LDSM.16.MT88.4 R124, [R227+0x800] ;  /* 0x00080000e37c783b */ /* 0x000fea0000004200 */
[C---:B------:R-:W-:Y:S03]  /*d410*/  HMMA.16816.F32.BF16 R20, R108.reuse, R28, R20 ;  /* 0x0000001c6c14723c */ /* 0x040fe60000041814 */
[----:B------:R-:W-:Y:S04]  /*d420*/  FMUL.FTZ R98, R0, R98 ;  /* 0x0000006200627220 */ /* 0x000fe80000410000 */
[C---:B------:R-:W-:Y:S01]  /*d430*/  FMUL.FTZ R28, R2.reuse, R132 ;  /* 0x00000084021c7220 */ /* 0x040fe20000410000 */
[C---:B------:R-:W-:Y:S04]  /*d440*/  HMMA.16816.F32.BF16 R24, R108.reuse, R30, R24 ;  /* 0x0000001e6c18723c */ /* 0x040fe80000041818 */
[----:B------:R-:W-:Y:S01]  /*d450*/  FMUL.FTZ R29, R2, R133 ;  /* 0x00000085021d7220 */ /* 0x000fe20000410000 */
[----:B------:R-:W-:Y:S02]  /*d460*/  MOV R132, R221 ;  /* 0x000000dd00847202 */ /* 0x000fe40000000f00 */
[C---:B------:R-:W-:Y:S01]  /*d470*/  FMUL.FTZ R30, R0.reuse, R134 ;  /* 0x00000086001e7220 */ /* 0x040fe20000410000 */
[----:B------:R-:W-:Y:S01]  /*d480*/  MOV R134, R32 ;  /* 0x0000002000867202 */ /* 0x000fe20000000f00 */
[----:B------:R-:W-:Y:S03]  /*d490*/  FMUL.FTZ R31, R0, R135 ;  /* 0x00000087001f7220 */ /* 0x000fe60000410000 */
[----:B------:R-:W-:Y:S01]  /*d4a0*/  FMUL.FTZ R32, R2, R136 ;  /* 0x0000008802207220 */ /* 0x000fe20000410000 */
[----:B------:R-:W-:Y:S01]  /*d4b0*/  MOV R136, R42 ;  /* 0x0000002a00887202 */ /* 0x000fe20000000f00 */
[C---:B------:R-:W-:Y:S01]  /*d4c0*/  FMUL.FTZ R42, R0.reuse, R146 ;  /* 0x00000092002a7220 */ /* 0x040fe20000410000 */
[----:B------:R-:W-:Y:S01]  /*d4d0*/  MOV R146, R43 ;  /* 0x0000002b00927202 */ /* 0x000fe20000000f00 */
[C---:B-1----:R-:W-:Y:S03]  /*d4e0*/  HMMA.16816.F32.BF16 R28, R108.reuse, R36, R28 ;  /* 0x000000246c1c723c */ /* 0x042fe6000004181c */
[----:B------:R-:W-:Y:S01]  /*d4f0*/  FMUL.FTZ R43, R0, R147 ;  /* 0x00000093002b7220 */ /* 0x000fe20000410000 */
[----:B------:R-:W-:Y:S01]  /*d500*/  MOV R147, R48 ;  /* 0x0000003000937202 */ /* 0x000fe20000000f00 */
[C---:B------:R-:W-:Y:S02]  /*d510*/  FMUL.FTZ R48, R2.reuse, R152 ;  /* 0x0000009802307220 */ /* 0x040fe40000410000 */
[----:B------:R-:W-:Y:S01]  /*d520*/  LDSM.16.MT88.4 R152, [R228+0x5800] ;  /* 0x00580000e498783b */ /* 0x000fe20000004200 */
[C---:B------:R-:W-:Y:S04]  /*d530*/  HMMA.16816.F32.BF16 R32, R108.reuse, R38, R32 ;  /* 0x000000266c20723c */ /* 0x040fe80000041820 */
[C---:B------:R-:W-:Y:S02]  /*d540*/  FMUL.FTZ R36, R2.reuse, R140 ;  /* 0x0000008c02247220 */ /* 0x040fe40000410000 */
[----:B------:R-:W-:Y:S02]  /*d550*/  FMUL.FTZ R37, R2, R141 ;  /* 0x0000008d02257220 */ /* 0x000fe40000410000 */
[C---:B------:R-:W-:Y:S04]  /*d560*/  FMUL.FTZ R38, R0.reuse, R142 ;  /* 0x0000008e00267220 */ /* 0x040fe80000410000 */
[----:B------:R-:W-:Y:S07]  /*d570*/  FMUL.FTZ R39, R0, R143 ;  /* 0x0000008f00277220 */ /* 0x000fee0000410000 */
[C---:B------:R-:W-:Y:S07]  /*d580*/  HMMA.16816.F32.BF16 R36, R108.reuse, R44, R36 ;  /* 0x0000002c6c24723c */ /* 0x040fee0000041824 */
[C---:B------:R-:W-:Y:S01]  /*d590*/  FMUL.FTZ R44, R2.reuse, R148 ;  /* 0x00000094022c7220 */ /* 0x040fe20000410000 */
[C---:B------:R-:W-:Y:S01]  /*d5a0*/  HMMA.16816.F32.BF16 R40, R108.reuse, R46, R40 ;  /* 0x0000002e6c28723c */ /* 0x040fe20000041828 */
[----:B------:R1:W-:Y:S03]  /*d5b0*/  MUFU.EX2 R148, R102 ;  /* 0x0000006600947308 */ /* 0x0003e60000000800 */
[----:B------:R-:W-:Y:S03]  /*d5c0*/  FMUL.FTZ R45, R2, R149 ;  /* 0x00000095022d7220 */ /* 0x000fe60000410000 */
[C---:B------:R-:W-:Y:S02]  /*d5d0*/  FMUL.FTZ R47, R0.reuse, R151 ;  /* 0x00000097002f7220 */ /* 0x040fe40000410000 */
[----:B------:R-:W-:Y:S07]  /*d5e0*/  FMUL.FTZ R46, R0, R150 ;  /* 0x00000096002e7220 */ /* 0x000fee0000410000 */
[C---:B------:R-:W-:Y:S08]  /*d5f0*/  HMMA.16816.F32.BF16 R44, R108.reuse, R112, R44 ;  /* 0x000000706c2c723c */ /* 0x040ff0000004182c */
[C---:B------:R-:W-:Y:S01]  /*d600*/  HMMA.16816.F32.BF16 R48, R108.reuse, R114, R48 ;  /* 0x000000726c30723c */ /* 0x040fe20000041830 */
[----:B------:R-:W3:Y:S03]  /*d610*/  LDSM.16.MT88.4 R112, [R224+0x6000] ;  /* 0x00600000e070783b */ /* 0x000ee60000004200 */
[----:B-1----:R-:W-:Y:S04]  /*d620*/  FFMA.FTZ R102, R107, c[0x0][0x2d0], -R103 ;  /* 0x0000b4006b667a23 */ /* 0x002fe80000010867 */
[C---:B---3--:R-:W-:Y:S01]  /*d630*/  HMMA.16816.F32.BF16 R52, R108.reuse, R116, R52 ;  /* 0x000000746c34723c */ /* 0x048fe20000041834 */
[----:B------:R1:W3:Y:S07]  /*d640*/  MUFU.EX2 R142, R102 ;  /* 0x00000066008e7308 */ /* 0x0002ee0000000800 */
[C---:B------:R-:W-:Y:S01]  /*d650*/  HMMA.16816.F32.BF16 R56, R108.reuse, R118, R56 ;  /* 0x000000766c38723c */ /* 0x040fe20000041838 */
[----:B------:R-:W3:Y:S07]  /*d660*/  LDSM.16.MT88.4 R116, [R228+0x6000] ;  /* 0x00600000e474783b */ /* 0x000eee0000004200 */
[C---:B------:R-:W-:Y:S08]  /*d670*/  HMMA.16816.F32.BF16 R60, R108.reuse, R120, R60 ;  /* 0x000000786c3c723c */ /* 0x040ff0000004183c */
[C---:B------:R-:W-:Y:S01]  /*d680*/  HMMA.16816.F32.BF16 R64, R108.reuse, R122, R64 ;  /* 0x0000007a6c40723c */ /* 0x040fe20000041840 */
[----:B------:R-:W3:Y:S03]  /*d690*/  LDSM.16.MT88.4 R120, [R227+0x6000] ;  /* 0x00600000e378783b */ /* 0x000ee60000004200 */
[--C-:B-1----:R-:W-:Y:S04]  /*d6a0*/  FFMA.FTZ R102, R212, c[0x0][0x2d0], -R3.reuse ;  /* 0x0000b400d4667a23 */ /* 0x102fe80000010803 */
[----:B------:R1:W-:Y:S01]  /*d6b0*/  MUFU.EX2 R143, R102 ;  /* 0x00000066008f7308 */ /* 0x0003e20000000800 */
[C---:B------:R-:W-:Y:S08]  /*d6c0*/  HMMA.16816.F32.BF16 R68, R108.reuse, R112, R68 ;  /* 0x000000706c44723c */ /* 0x040ff00000041844 */
[C---:B------:R-:W-:Y:S01]  /*d6d0*/  HMMA.16816.F32.BF16 R72, R108.reuse, R114, R72 ;  /* 0x000000726c48723c */ /* 0x040fe20000041848 */
[----:B------:R-:W3:Y:S07]  /*d6e0*/  LDSM.16.MT88.4 R112, [R230+0x6000] ;  /* 0x00600000e670783b */ /* 0x000eee0000004200 */
[C---:B---3--:R-:W-:Y:S04]  /*d6f0*/  HMMA.16816.F32.BF16 R76, R108.reuse, R116, R76 ;  /* 0x000000746c4c723c */ /* 0x048fe8000004184c */
[----:B-1----:R-:W-:Y:S04]  /*d700*/  FFMA.FTZ R102, R213, c[0x0][0x2d0], -R3 ;  /* 0x0000b400d5667a23 */ /* 0x002fe80000010803 */
[C---:B------:R-:W-:Y:S01]  /*d710*/  HMMA.16816.F32.BF16 R80, R108.reuse, R118, R80 ;  /* 0x000000766c50723c */ /* 0x040fe20000041850 */
[----:B------:R-:W1:Y:S01]  /*d720*/  LDSM.16.MT88.4 R116, [R224+0x800] ;  /* 0x00080000e074783b */ /* 0x000e620000004200 */
[----:B------:R3:W1:Y:S06]  /*d730*/  MUFU.EX2 R141, R102 ;  /* 0x00000066008d7308 */ /* 0x00066c0000000800 */
[C---:B------:R-:W-:Y:S08]  /*d740*/  HMMA.16816.F32.BF16 R84, R108.reuse, R120, R84 ;  /* 0x000000786c54723c */ /* 0x040ff00000041854 */
[C---:B------:R-:W-:Y:S01]  /*d750*/  HMMA.16816.F32.BF16 R88, R108.reuse, R122, R88 ;  /* 0x0000007a6c58723c */ /* 0x040fe20000041858 */
[----:B------:R-:W1:Y:S07]  /*d760*/  LDSM.16.MT88.4 R120, [R228+0x800] ;  /* 0x00080000e478783b */ /* 0x000e6e0000004200 */
[C---:B------:R-:W-:Y:S04]  /*d770*/  HMMA.16816.F32.BF16 R92, R108.reuse, R112, R92 ;  /* 0x000000706c5c723c */ /* 0x040fe8000004185c */
[--C-:B---3--:R-:W-:Y:S04]  /*d780*/  FFMA.FTZ R102, R214, c[0x0][0x2d0], -R103.reuse ;  /* 0x0000b400d6667a23 */ /* 0x108fe80000010867 */
[----:B------:R3:W-:Y:S04]  /*d790*/  MUFU.EX2 R140, R102 ;  /* 0x00000066008c7308 */ /* 0x0007e80000000800 */
[----:B---3--:R-:W-:Y:S06]  /*d7a0*/  FFMA.FTZ R102, R215, c[0x0][0x2d0], -R103 ;  /* 0x0000b400d7667a23 */ /* 0x008fec0000010867 */
[----:B------:R3:W1:Y:S02]  /*d7b0*/  MUFU.EX2 R151, R102 ;  /* 0x0000006600977308 */ /* 0x0006640000000800 */
[----:B---3--:R-:W-:Y:S02]  /*d7c0*/  FFMA.FTZ R102, R216, c[0x0][0x2d0], -R3 ;  /* 0x0000b400d8667a23 */ /* 0x008fe40000010803 */
[----:B----4-:R-:W-:Y:S06]  /*d7d0*/  FMUL.FTZ R99, R0, R99 ;  /* 0x0000006300637220 */ /* 0x010fec0000410000 */
[----:B------:R3:W-:Y:S01]  /*d7e0*/  MUFU.EX2 R144, R102 ;  /* 0x0000006600907308 */ /* 0x0007e20000000800 */
[----:B------:R-:W-:Y:S01]  /*d7f0*/  HMMA.16816.F32.BF16 R96, R108, R114, R96 ;  /* 0x000000726c60723c */ /* 0x000fe20000041860 */
[----:B------:R-:W4:Y:S06]  /*d800*/  LDSM.16.MT88.4 R112, [R230+0x800] ;  /* 0x00080000e670783b */ /* 0x000f2c0000004200 */
[----:B------:R-:W-:Y:S02]  /*d810*/  F2FP.BF16.PACK_AB R108, R142, R148 ;  /* 0x000000948e6c723e */ /* 0x000fe400000010ff */
[----:B-1----:R-:W-:Y:S03]  /*d820*/  F2FP.BF16.PACK_AB R109, R141, R143 ;  /* 0x0000008f8d6d723e */ /* 0x002fe600000010ff */
[----:B------:R-:W-:Y:S01]  /*d830*/  F2FP.BF16.PACK_AB R110, R151, R140 ;  /* 0x0000008c976e723e */ /* 0x000fe200000010ff */
[----:B--2---:R-:W-:Y:S04]  /*d840*/  FFMA.FTZ R2, R2, R106, R245 ;  /* 0x0000006a02027223 */ /* 0x004fe800000100f5 */
[----:B------:R-:W-:Y:S02]  /*d850*/  FADD.FTZ R2, R247, R2 ;  /* 0x00000002f7027221 */ /* 0x000fe40000010000 */
[----:B---3--:R-:W-:Y:S02]  /*d860*/  FFMA.FTZ R102, R217, c[0x0][0x2d0], -R3 ;  /* 0x0000b400d9667a23 */ /* 0x008fe40000010803 */
[----:B------:R-:W-:Y:S02]  /*d870*/  FADD.FTZ R2, R231, R2 ;  /* 0x00000002e7027221 */ /* 0x000fe40000010000 */
[----:B------:R1:W2:Y:S02]  /*d880*/  MUFU.EX2 R150, R102 ;  /* 0x0000006600967308 */ /* 0x0002a40000000800 */
[----:B------:R-:W-:Y:S02]  /*d890*/  FADD.FTZ R2, R251, R2 ;  /* 0x00000002fb027221 */ /* 0x000fe40000010000 */
[--C-:B-1----:R-:W-:Y:S01]  /*d8a0*/  FFMA.FTZ R102, R218, c[0x0][0x2d0], -R103.reuse ;  /* 0x0000b400da667a23 */ /* 0x102fe20000010867 */
[----:B--2---:R-:W-:Y:S05]  /*d8b0*/  F2FP.BF16.PACK_AB R111, R150, R144 ;  /* 0x00000090966f723e */ /* 0x004fea00000010ff */
[----:B------:R1:W-:Y:S02]  /*d8c0*/  MUFU.EX2 R149, R102 ;  /* 0x0000006600957308 */ /* 0x0003e40000000800 */
[C---:B------:R-:W-:Y:S08]  /*d8d0*/  HMMA.16816.F32.BF16 R4, R108.reuse, R116, R4 ;  /* 0x000000746c04723c */ /* 0x040ff00000041804 */
[C---:B------:R-:W-:Y:S01]  /*d8e0*/  HMMA.16816.F32.BF16 R8, R108.reuse, R118, R8 ;  /* 0x000000766c08723c */ /* 0x040fe20000041808 */
[----:B------:R-:W2:Y:S07]  /*d8f0*/  LDSM.16.MT88.4 R116, [R224+0x3800] ;  /* 0x00380000e074783b */ /* 0x000eae0000004200 */
[C---:B------:R-:W-:Y:S04]  /*d900*/  HMMA.16816.F32.BF16 R12, R108.reuse, R120, R12 ;  /* 0x000000786c0c723c */ /* 0x040fe8000004180c */
[----:B-1----:R-:W-:Y:S04]  /*d910*/  FFMA.FTZ R102, R219, c[0x0][0x2d0], -R103 ;  /* 0x0000b400db667a23 */ /* 0x002fe80000010867 */
[C---:B------:R-:W-:Y:S01]  /*d920*/  HMMA.16816.F32.BF16 R16, R108.reuse, R122, R16 ;  /* 0x0000007a6c10723c */ /* 0x040fe20000041810 */
[----:B------:R1:W3:Y:S01]  /*d930*/  MUFU.EX2 R135, R102 ;  /* 0x0000006600877308 */ /* 0x0002e20000000800 */
[----:B------:R-:W3:Y:S06]  /*d940*/  LDSM.16.MT88.4 R120, [R228+0x3800] ;  /* 0x00380000e478783b */ /* 0x000eec0000004200 */
[C---:B------:R-:W-:Y:S08]  /*d950*/  HMMA.16816.F32.BF16 R20, R108.reuse, R124, R20 ;  /* 0x0000007c6c14723c */ /* 0x040ff00000041814 */
[C---:B------:R-:W-:Y:S01]  /*d960*/  HMMA.16816.F32.BF16 R24, R108.reuse, R126, R24 ;  /* 0x0000007e6c18723c */ /* 0x040fe20000041818 */
[----:B------:R-:W3:Y:S07]  /*d970*/  LDSM.16.MT88.4 R124, [R227+0x3800] ;  /* 0x00380000e37c783b */ /* 0x000eee0000004200 */
[C---:B----4-:R-:W-:Y:S04]  /*d980*/  HMMA.16816.F32.BF16 R28, R108.reuse, R112, R28 ;  /* 0x000000706c1c723c */ /* 0x050fe8000004181c */
[--C-:B-1----:R-:W-:Y:S04]  /*d990*/  FFMA.FTZ R102, R220, c[0x0][0x2d0], -R3.reuse ;  /* 0x0000b400dc667a23 */ /* 0x102fe80000010803 */
[C---:B------:R-:W-:Y:S01]  /*d9a0*/  HMMA.16816.F32.BF16 R32, R108.reuse, R114, R32 ;  /* 0x000000726c20723c */ /* 0x040fe20000041820 */
[----:B------:R1:W-:Y:S01]  /*d9b0*/  MUFU.EX2 R221, R102 ;  /* 0x0000006600dd7308 */ /* 0x0003e20000000800 */
[----:B------:R-:W4:Y:S06]  /*d9c0*/  LDSM.16.MT88.4 R112, [R230+0x3800] ;  /* 0x00380000e670783b */ /* 0x000f2c0000004200 */
[C---:B--2---:R-:W-:Y:S08]  /*d9d0*/  HMMA.16816.F32.BF16 R36, R108.reuse, R116, R36 ;  /* 0x000000746c24723c */ /* 0x044ff00000041824 */
[C---:B------:R-:W-:Y:S01]  /*d9e0*/  HMMA.16816.F32.BF16 R40, R108.reuse, R118, R40 ;  /* 0x000000766c28723c */ /* 0x040fe20000041828 */
[----:B------:R-:W2:Y:S07]  /*d9f0*/  LDSM.16.MT88.4 R116, [R224+0x6800] ;  /* 0x00680000e074783b */ /* 0x000eae0000004200 */
[C---:B---3--:R-:W-:Y:S04]  /*da00*/  HMMA.16816.F32.BF16 R44, R108.reuse, R120, R44 ;  /* 0x000000786c2c723c */ /* 0x048fe8000004182c */
        /* <DEDUP_REMOVED lines=19> */
[----:B------:R-:W2:Y:S06]  /*db40*/  LDSM.16.MT88.4 R120, [R228+0x1000] ;  /* 0x00100000e478783b */ /* 0x000eac0000004200 */
[C---:B------:R-:W-:Y:S08]  /*db50*/  HMMA.16816.F32.BF16 R84, R108.reuse, R124, R84 ;  /* 0x0000007c6c54723c */ /* 0x040ff00000041854 */
[C---:B------:R-:W-:Y:S01]  /*db60*/  HMMA.16816.F32.BF16 R88, R108.reuse, R126, R88 ;  /* 0x0000007e6c58723c */ /* 0x040fe20000041858 */
[----:B------:R-:W2:Y:S07]  /*db70*/  LDSM.16.MT88.4 R124, [R227+0x1000] ;  /* 0x00100000e37c783b */ /* 0x000eae0000004200 */
[C---:B----4-:R-:W-:Y:S04]  /*db80*/  HMMA.16816.F32.BF16 R92, R108.reuse, R112, R92 ;  /* 0x000000706c5c723c */ /* 0x050fe8000004185c */
[--C-:B-1----:R-:W-:Y:S04]  /*db90*/  FFMA.FTZ R102, R147, c[0x0][0x2d0], -R3.reuse ;  /* 0x0000b40093667a23 */ /* 0x102fe80000010803 */
[----:B------:R-:W-:Y:S01]  /*dba0*/  HMMA.16816.F32.BF16 R96, R108, R114, R96 ;  /* 0x000000726c60723c */ /* 0x000fe20000041860 */
[----:B------:R1:W-:Y:S01]  /*dbb0*/  MUFU.EX2 R219, R102 ;  /* 0x0000006600db7308 */ /* 0x0003e20000000800 */
[----:B------:R-:W4:Y:S05]  /*dbc0*/  LDSM.16.MT88.4 R112, [R230+0x1000] ;  /* 0x00100000e670783b */ /* 0x000f2a0000004200 */
[----:B------:R-:W-:Y:S02]  /*dbd0*/  F2FP.BF16.PACK_AB R108, R135, R149 ;  /* 0x00000095876c723e */ /* 0x000fe400000010ff */
[----:B------:R-:W-:Y:S03]  /*dbe0*/  F2FP.BF16.PACK_AB R109, R220, R221 ;  /* 0x000000dddc6d723e */ /* 0x000fe600000010ff */
[----:B---3--:R-:W-:Y:S01]  /*dbf0*/  F2FP.BF16.PACK_AB R110, R133, R132 ;  /* 0x00000084856e723e */ /* 0x008fe200000010ff */
[----:B-1----:R-:W-:Y:S04]  /*dc00*/  FFMA.FTZ R102, R146, c[0x0][0x2d0], -R3 ;  /* 0x0000b40092667a23 */ /* 0x002fe80000010803 */
[----:B------:R1:W3:Y:S02]  /*dc10*/  MUFU.EX2 R218, R102 ;  /* 0x0000006600da7308 */ /* 0x0002e40000000800 */
[--C-:B-1----:R-:W-:Y:S01]  /*dc20*/  FFMA.FTZ R102, R134, c[0x0][0x2d0], -R103.reuse ;  /* 0x0000b40086667a23 */ /* 0x102fe20000010867 */
[----:B---3--:R-:W-:Y:S07]  /*dc30*/  F2FP.BF16.PACK_AB R111, R218, R219 ;  /* 0x000000dbda6f723e */ /* 0x008fee00000010ff */
[----:B------:R1:W-:Y:S01]  /*dc40*/  MUFU.EX2 R134, R102 ;  /* 0x0000006600867308 */ /* 0x0003e20000000800 */
[C---:B--2---:R-:W-:Y:S08]  /*dc50*/  HMMA.16816.F32.BF16 R4, R108.reuse, R116, R4 ;  /* 0x000000746c04723c */ /* 0x044ff00000041804 */
        /* <DEDUP_REMOVED lines=59> */
[--C-:B-1----:R-:W-:Y:S02]  /*e010*/  FFMA.FTZ R102, R128, c[0x0][0x2d0], -R103.reuse ;  /* 0x0000b40080667a23 */ /* 0x102fe40000010867 */
[----:B------:R-:W-:Y:S02]  /*e020*/  FFMA.FTZ R128, R164, c[0x0][0x2d0], -R103 ;  /* 0x0000b400a4807a23 */ /* 0x000fe40000010867 */
[C---:B------:R-:W-:Y:S01]  /*e030*/  HMMA.16816.F32.BF16 R16, R108.reuse, R122, R16 ;  /* 0x0000007a6c10723c */ /* 0x040fe20000041810 */
[----:B------:R1:W-:Y:S01]  /*e040*/  MUFU.EX2 R130, R102 ;  /* 0x0000006600827308 */ /* 0x0003e20000000800 */
[----:B------:R-:W3:Y:S02]  /*e050*/  LDSM.16.MT88.4 R120, [R228+0x4800] ;  /* 0x00480000e478783b */ /* 0x000ee40000004200 */
[--C-:B------:R-:W-:Y:S04]  /*e060*/  FFMA.FTZ R164, R159, c[0x0][0x2d0], -R3.reuse ;  /* 0x0000b4009fa47a23 */ /* 0x100fe80000010803 */
[C---:B------:R-:W-:Y:S03]  /*e070*/  HMMA.16816.F32.BF16 R20, R108.reuse, R124, R20 ;  /* 0x0000007c6c14723c */ /* 0x040fe60000041814 */
[----:B------:R-:W-:Y:S05]  /*e080*/  MUFU.EX2 R212, R128 ;  /* 0x0000008000d47308 */ /* 0x000fea0000000800 */
[C---:B------:R-:W-:Y:S01]  /*e090*/  HMMA.16816.F32.BF16 R24, R108.reuse, R126, R24 ;  /* 0x0000007e6c18723c */ /* 0x040fe20000041818 */
[----:B------:R-:W3:Y:S04]  /*e0a0*/  LDSM.16.MT88.4 R124, [R227+0x4800] ;  /* 0x00480000e37c783b */ /* 0x000ee80000004200 */
[----:B------:R-:W-:Y:S03]  /*e0b0*/  MUFU.EX2 R164, R164 ;  /* 0x000000a400a47308 */ /* 0x000fe60000000800 */
        /* <DEDUP_REMOVED lines=11> */
[----:B------:R1:W-:Y:S01]  /*e170*/  MUFU.EX2 R208, R102 ;  /* 0x0000006600d07308 */ /* 0x0003e20000000800 */
[----:B------:R-:W3:Y:S06]  /*e180*/  LDSM.16.MT88.4 R120, [R228+0x7800] ;  /* 0x00780000e478783b */ /* 0x000eec0000004200 */
[C---:B------:R-:W-:Y:S08]  /*e190*/  HMMA.16816.F32.BF16 R52, R108.reuse, R124, R52 ;  /* 0x0000007c6c34723c */ /* 0x040ff00000041834 */
[C---:B------:R-:W-:Y:S01]  /*e1a0*/  HMMA.16816.F32.BF16 R56, R108.reuse, R126, R56 ;  /* 0x0000007e6c38723c */ /* 0x040fe20000041838 */
[----:B------:R-:W3:Y:S07]  /*e1b0*/  LDSM.16.MT88.4 R124, [R227+0x7800] ;  /* 0x00780000e37c783b */ /* 0x000eee0000004200 */
[C---:B----4-:R-:W-:Y:S04]  /*e1c0*/  HMMA.16816.F32.BF16 R60, R108.reuse, R112, R60 ;  /* 0x000000706c3c723c */ /* 0x050fe8000004183c */
[--C-:B-1----:R-:W-:Y:S02]  /*e1d0*/  FFMA.FTZ R102, R211, c[0x0][0x2d0], -R103.reuse ;  /* 0x0000b400d3667a23 */ /* 0x102fe40000010867 */
[--C-:B------:R-:W-:Y:S02]  /*e1e0*/  FFMA.FTZ R211, R157, c[0x0][0x2d0], -R103.reuse ;  /* 0x0000b4009dd37a23 */ /* 0x100fe40000010867 */
[C---:B------:R-:W-:Y:S01]  /*e1f0*/  HMMA.16816.F32.BF16 R64, R108.reuse, R114, R64 ;  /* 0x000000726c40723c */ /* 0x040fe20000041840 */
[----:B------:R1:W-:Y:S01]  /*e200*/  MUFU.EX2 R223, R102 ;  /* 0x0000006600df7308 */ /* 0x0003e20000000800 */
[----:B------:R4:W5:Y:S04]  /*e210*/  LDL.LU R157, [R1+0xc4] ;  /* 0x0000c400019d7983 */ /* 0x0009680000300800 */
[----:B------:R-:W4:Y:S02]  /*e220*/  LDSM.16.MT88.4 R112, [R230+0x7800] ;  /* 0x00780000e670783b */ /* 0x000f240000004200 */
[C---:B--2---:R-:W-:Y:S03]  /*e230*/  HMMA.16816.F32.BF16 R68, R108.reuse, R116, R68 ;  /* 0x000000746c44723c */ /* 0x044fe60000041844 */
[----:B------:R-:W-:Y:S05]  /*e240*/  MUFU.EX2 R211, R211 ;  /* 0x000000d300d37308 */ /* 0x000fea0000000800 */
[C---:B------:R-:W-:Y:S01]  /*e250*/  HMMA.16816.F32.BF16 R72, R108.reuse, R118, R72 ;  /* 0x000000766c48723c */ /* 0x040fe20000041848 */
[----:B------:R-:W2:Y:S07]  /*e260*/  LDSM.16.MT88.4 R116, [R224+0x2000] ;  /* 0x00200000e074783b */ /* 0x000eae0000004200 */
[C---:B---3--:R-:W-:Y:S04]  /*e270*/  HMMA.16816.F32.BF16 R76, R108.reuse, R120, R76 ;  /* 0x000000786c4c723c */ /* 0x048fe8000004184c */
[--C-:B-1----:R-:W-:Y:S02]  /*e280*/  FFMA.FTZ R102, R210, c[0x0][0x2d0], -R103.reuse ;  /* 0x0000b400d2667a23 */ /* 0x102fe40000010867 */
[----:B------:R-:W-:Y:S02]  /*e290*/  FFMA.FTZ R210, R158, c[0x0][0x2d0], -R103 ;  /* 0x0000b4009ed27a23 */ /* 0x000fe40000010867 */
[C---:B------:R-:W-:Y:S01]  /*e2a0*/  HMMA.16816.F32.BF16 R80, R108.reuse, R122, R80 ;  /* 0x0000007a6c50723c */ /* 0x040fe20000041850 */
[----:B------:R1:W3:Y:S01]  /*e2b0*/  MUFU.EX2 R222, R102 ;  /* 0x0000006600de7308 */ /* 0x0002e20000000800 */
[----:B------:R1:W5:Y:S04]  /*e2c0*/  LDL.LU R158, [R1+0xc0] ;  /* 0x0000c000019e7983 */ /* 0x0003680000300800 */
[----:B------:R2:W5:Y:S02]  /*e2d0*/  LDL.LU R159, [R1+0xbc] ;  /* 0x0000bc00019f7983 */ /* 0x0005640000300800 */
[C---:B------:R-:W-:Y:S02]  /*e2e0*/  HMMA.16816.F32.BF16 R84, R108.reuse, R124, R84 ;  /* 0x0000007c6c54723c */ /* 0x040fe40000041854 */
[----:B------:R-:W2:Y:S01]  /*e2f0*/  LDSM.16.MT88.4 R120, [R228+0x2000] ;  /* 0x00200000e478783b */ /* 0x000ea20000004200 */
[----:B------:R-:W-:Y:S05]  /*e300*/  MUFU.EX2 R210, R210 ;  /* 0x000000d200d27308 */ /* 0x000fea0000000800 */
[C---:B------:R-:W-:Y:S02]  /*e310*/  HMMA.16816.F32.BF16 R88, R108.reuse, R126, R88 ;  /* 0x0000007e6c58723c */ /* 0x040fe40000041858 */
[----:B------:R-:W2:Y:S06]  /*e320*/  LDSM.16.MT88.4 R124, [R227+0x2000] ;  /* 0x00200000e37c783b */ /* 0x000eac0000004200 */
[C---:B----4-:R-:W-:Y:S04]  /*e330*/  HMMA.16816.F32.BF16 R92, R108.reuse, R112, R92 ;  /* 0x000000706c5c723c */ /* 0x050fe8000004185c */
[--C-:B-1----:R-:W-:Y:S01]  /*e340*/  FFMA.FTZ R102, R167, c[0x0][0x2d0], -R3.reuse ;  /* 0x0000b400a7667a23 */ /* 0x102fe20000010803 */
[----:B---3--:R-:W-:Y:S03]  /*e350*/  F2FP.BF16.PACK_AB R106, R222, R223 ;  /* 0x000000dfde6a723e */ /* 0x008fe600000010ff */
[----:B------:R-:W-:Y:S01]  /*e360*/  HMMA.16816.F32.BF16 R96, R108, R114, R96 ;  /* 0x000000726c60723c */ /* 0x000fe20000041860 */
[----:B------:R1:W-:Y:S01]  /*e370*/  MUFU.EX2 R167, R102 ;  /* 0x0000006600a77308 */ /* 0x0003e20000000800 */
[----:B------:R-:W3:Y:S08]  /*e380*/  LDSM.16.MT88.4 R108, [R230+0x2000] ;  /* 0x00200000e66c783b */ /* 0x000ef00000004200 */
[----:B------:R-:W2:Y:S02]  /*e390*/  LDSM.16.MT88.4 R112, [R224+0x5000] ;  /* 0x00500000e070783b */ /* 0x000ea40000004200 */
[----:B-1----:R-:W-:Y:S04]  /*e3a0*/  FFMA.FTZ R102, R166, c[0x0][0x2d0], -R3 ;  /* 0x0000b400a6667a23 */ /* 0x002fe80000010803 */
[----:B------:R1:W1:Y:S02]  /*e3b0*/  MUFU.EX2 R166, R102 ;  /* 0x0000006600a67308 */ /* 0x0002640000000800 */
[----:B-1----:R-:W-:Y:S01]  /*e3c0*/  FFMA.FTZ R102, R165, c[0x0][0x2d0], -R103 ;  /* 0x0000b400a5667a23 */ /* 0x002fe20000010867 */
[----:B------:R-:W-:Y:S01]  /*e3d0*/  F2FP.BF16.PACK_AB R107, R166, R167 ;  /* 0x000000a7a66b723e */ /* 0x000fe200000010ff */
[--C-:B------:R-:W-:Y:S02]  /*e3e0*/  FFMA.FTZ R165, R244, c[0x0][0x2d0], -R3.reuse ;  /* 0x0000b400f4a57a23 */ /* 0x100fe40000010803 */
[----:B------:R1:W5:Y:S01]  /*e3f0*/  LDL.LU R244, [R1+0xb8] ;  /* 0x0000b80001f47983 */ /* 0x0003620000300800 */
[--C-:B------:R-:W-:Y:S01]  /*e400*/  FFMA.FTZ R103, R105, c[0x0][0x2d0], -R3.reuse ;  /* 0x0000b40069677a23 */ /* 0x100fe20000010803 */
[----:B------:R-:W-:Y:S01]  /*e410*/  F2FP.BF16.PACK_AB R105, R208, R209 ;  /* 0x000000d1d069723e */ /* 0x000fe200000010ff */
[----:B------:R-:W-:Y:S01]  /*e420*/  FFMA.FTZ R3, R104, c[0x0][0x2d0], -R3 ;  /* 0x0000b40068037a23 */ /* 0x000fe20000010803 */
[----:B------:R1:W5:Y:S01]  /*e430*/  LDL.LU R245, [R1+0xb4] ;  /* 0x0000b40001f57983 */ /* 0x0003620000300800 */
[----:B------:R-:W-:Y:S01]  /*e440*/  F2FP.BF16.PACK_AB R104, R130, R136 ;  /* 0x000000888268723e */ /* 0x000fe200000010ff */
[----:B------:R-:W1:Y:S02]  /*e450*/  MUFU.EX2 R215, R102 ;  /* 0x0000006600d77308 */ /* 0x000e640000000800 */
[----:B------:R-:W4:Y:S04]  /*e460*/  LDL.LU R129, [R1+0x1c] ;  /* 0x00001c0001817983 */ /* 0x000f280000300800 */
[C---:B--2---:R-:W-:Y:S04]  /*e470*/  HMMA.16816.F32.BF16 R4, R104.reuse, R116, R4 ;  /* 0x000000746804723c */ /* 0x044fe80000041804 */
[----:B------:R2:W-:Y:S04]  /*e480*/  MUFU.EX2 R102, R3 ;  /* 0x0000000300667308 */ /* 0x0005e80000000800 */
[C---:B------:R-:W-:Y:S01]  /*e490*/  HMMA.16816.F32.BF16 R8, R104.reuse, R118, R8 ;  /* 0x000000766808723c */ /* 0x040fe20000041808 */
[----:B------:R-:W1:Y:S05]  /*e4a0*/  LDSM.16.MT88.4 R116, [R228+0x5000] ;  /* 0x00500000e474783b */ /* 0x000e6a0000004200 */
[----:B------:R-:W1:Y:S02]  /*e4b0*/  MUFU.EX2 R165, R165 ;  /* 0x000000a500a57308 */ /* 0x000e640000000800 */
[C---:B------:R-:W-:Y:S08]  /*e4c0*/  HMMA.16816.F32.BF16 R12, R104.reuse, R120, R12 ;  /* 0x00000078680c723c */ /* 0x040ff0000004180c */
[C---:B------:R-:W-:Y:S01]  /*e4d0*/  HMMA.16816.F32.BF16 R16, R104.reuse, R122, R16 ;  /* 0x0000007a6810723c */ /* 0x040fe20000041810 */
[----:B------:R-:W1:Y:S01]  /*e4e0*/  LDSM.16.MT88.4 R120, [R227+0x5000] ;  /* 0x00500000e378783b */ /* 0x000e620000004200 */
[----:B------:R-:W1:Y:S02]  /*e4f0*/  MUFU.EX2 R103, R103 ;  /* 0x0000006700677308 */ /* 0x000e640000000800 */
[----:B--2---:R-:W-:Y:S04]  /*e500*/  MOV R3, R130 ;  /* 0x0000008200037202 */ /* 0x004fe80000000f00 */
[C---:B------:R-:W-:Y:S08]  /*e510*/  HMMA.16816.F32.BF16 R20, R104.reuse, R124, R20 ;  /* 0x0000007c6814723c */ /* 0x040ff00000041814 */
[C---:B------:R-:W-:Y:S01]  /*e520*/  HMMA.16816.F32.BF16 R24, R104.reuse, R126, R24 ;  /* 0x0000007e6818723c */ /* 0x040fe20000041818 */
[----:B------:R-:W2:Y:S07]  /*e530*/  LDSM.16.MT88.4 R124, [R230+0x5000] ;  /* 0x00500000e67c783b */ /* 0x000eae0000004200 */
[C---:B---3--:R-:W-:Y:S08]  /*e540*/  HMMA.16816.F32.BF16 R28, R104.reuse, R108, R28 ;  /* 0x0000006c681c723c */ /* 0x048ff0000004181c */
        /* <DEDUP_REMOVED lines=8> */
[C---:B------:R-:W-:Y:S08]  /*e5d0*/  HMMA.16816.F32.BF16 R52, R104.reuse, R120, R52 ;  /* 0x000000786834723c */ /* 0x040ff00000041834 */
[C---:B------:R-:W-:Y:S01]  /*e5e0*/  HMMA.16816.F32.BF16 R56, R104.reuse, R122, R56 ;  /* 0x0000007a6838723c */ /* 0x040fe20000041838 */
[----:B------:R-:W1:Y:S07]  /*e5f0*/  LDSM.16.MT88.4 R120, [R230+0x8000] ;  /* 0x00800000e678783b */ /* 0x000e6e0000004200 */
[C---:B--2---:R-:W-:Y:S08]  /*e600*/  HMMA.16816.F32.BF16 R60, R104.reuse, R124, R60 ;  /* 0x0000007c683c723c */ /* 0x044ff0000004183c */
[C---:B------:R-:W-:Y:S01]  /*e610*/  HMMA.16816.F32.BF16 R64, R104.reuse, R126, R64 ;  /* 0x0000007e6840723c */ /* 0x040fe20000041840 */
[----:B------:R-:W-:Y:S07]  /*e620*/  LDSM.16.MT88.4 R124, [R228+0x2800] ;  /* 0x00280000e47c783b */ /* 0x000fee0000004200 */
[C---:B---3--:R-:W-:Y:S08]  /*e630*/  HMMA.16816.F32.BF16 R68, R104.reuse, R108, R68 ;  /* 0x0000006c6844723c */ /* 0x048ff00000041844 */
[C---:B------:R-:W-:Y:S08]  /*e640*/  HMMA.16816.F32.BF16 R72, R104.reuse, R110, R72 ;  /* 0x0000006e6848723c */ /* 0x040ff00000041848 */
[C---:B------:R-:W-:Y:S08]  /*e650*/  HMMA.16816.F32.BF16 R76, R104.reuse, R112, R76 ;  /* 0x00000070684c723c */ /* 0x040ff0000004184c */
[C---:B------:R-:W-:Y:S01]  /*e660*/  HMMA.16816.F32.BF16 R80, R104.reuse, R114, R80 ;  /* 0x000000726850723c */ /* 0x040fe20000041850 */
[----:B------:R-:W2:Y:S07]  /*e670*/  LDSM.16.MT88.4 R112, [R224+0x2800] ;  /* 0x00280000e070783b */ /* 0x000eae0000004200 */
[C---:B-1----:R-:W-:Y:S08]  /*e680*/  HMMA.16816.F32.BF16 R84, R104.reuse, R116, R84 ;  /* 0x000000746854723c */ /* 0x042ff00000041854 */
[C---:B------:R-:W-:Y:S08]  /*e690*/  HMMA.16816.F32.BF16 R88, R104.reuse, R118, R88 ;  /* 0x000000766858723c */ /* 0x040ff00000041858 */
[C---:B------:R-:W-:Y:S07]  /*e6a0*/  HMMA.16816.F32.BF16 R92, R104.reuse, R120, R92 ;  /* 0x00000078685c723c */ /* 0x040fee000004185c */
[----:B------:R-:W-:Y:S01]  /*e6b0*/  MOV R120, R139 ;  /* 0x0000008b00787202 */ /* 0x000fe20000000f00 */
[----:B------:R-:W-:Y:S04]  /*e6c0*/  HMMA.16816.F32.BF16 R96, R104, R122, R96 ;  /* 0x0000007a6860723c */ /* 0x000fe80000041860 */
[----:B------:R-:W-:Y:S03]  /*e6d0*/  MOV R121, R138 ;  /* 0x0000008a00797202 */ /* 0x000fe60000000f00 */
[----:B------:R-:W-:Y:S02]  /*e6e0*/  F2FP.BF16.PACK_AB R104, R212, R215 ;  /* 0x000000d7d468723e */ /* 0x000fe400000010ff */
[----:B------:R-:W-:Y:S03]  /*e6f0*/  F2FP.BF16.PACK_AB R105, R165, R164 ;  /* 0x000000a4a569723e */ /* 0x000fe600000010ff */
[----:B------:R-:W-:Y:S02]  /*e700*/  F2FP.BF16.PACK_AB R106, R210, R211 ;  /* 0x000000d3d26a723e */ /* 0x000fe400000010ff */
[----:B------:R-:W-:Y:S02]  /*e710*/  F2FP.BF16.PACK_AB R107, R102, R103 ;  /* 0x00000067666b723e */ /* 0x000fe400000010ff */
[----:B------:R-:W-:Y:S02]  /*e720*/  MOV R122, R137 ;  /* 0x00000089007a7202 */ /* 0x000fe40000000f00 */
[----:B------:R-:W-:Y:S02]  /*e730*/  MOV R123, R136 ;  /* 0x00000088007b7202 */ /* 0x000fe40000000f00 */
[----:B------:R-:W-:Y:S01]  /*e740*/  LDSM.16.MT88.4 R136, [R230+0x2800] ;  /* 0x00280000e688783b */ /* 0x000fe20000004200 */
[C---:B--2---:R-:W-:Y:S07]  /*e750*/  HMMA.16816.F32.BF16 R108, R104.reuse, R112, R4 ;  /* 0x00000070686c723c */ /* 0x044fee0000041804 */
[----:B------:R-:W-:Y:S01]  /*e760*/  LDSM.16.MT88.4 R4, [R227+0x5800] ;  /* 0x00580000e304783b */ /* 0x000fe20000004200 */
[C---:B------:R-:W-:Y:S07]  /*e770*/  HMMA.16816.F32.BF16 R112, R104.reuse, R114, R8 ;  /* 0x000000726870723c */ /* 0x040fee0000041808 */
[----:B------:R-:W-:Y:S01]  /*e780*/  MOV R11, R144 ;  /* 0x00000090000b7202 */ /* 0x000fe20000000f00 */
[C---:B------:R-:W-:Y:S01]  /*e790*/  HMMA.16816.F32.BF16 R116, R104.reuse, R124, R12 ;  /* 0x0000007c6874723c */ /* 0x040fe2000004180c */
[----:B------:R-:W-:Y:S06]  /*e7a0*/  LDSM.16.MT88.4 R144, [R224+0x5800] ;  /* 0x00580000e090783b */ /* 0x000fec0000004200 */
[----:B------:R-:W-:Y:S02]  /*e7b0*/  MOV R12, R122 ;  /* 0x0000007a000c7202 */ /* 0x000fe40000000f00 */
[----:B------:R-:W-:Y:S03]  /*e7c0*/  MOV R13, R123 ;  /* 0x0000007b000d7202 */ /* 0x000fe60000000f00 */
[----:B------:R-:W-:Y:S02]  /*e7d0*/  MOV R14, R120 ;  /* 0x00000078000e7202 */ /* 0x000fe40000000f00 */
[----:B------:R-:W-:Y:S02]  /*e7e0*/  MOV R15, R121 ;  /* 0x00000079000f7202 */ /* 0x000fe40000000f00 */
[C---:B------:R-:W-:Y:S03]  /*e7f0*/  HMMA.16816.F32.BF16 R120, R104.reuse, R126, R16 ;  /* 0x0000007e6878723c */ /* 0x040fe60000041810 */
[----:B------:R-:W-:Y:S02]  /*e800*/  MOV R125, R11 ;  /* 0x0000000b007d7202 */ /* 0x000fe40000000f00 */
[----:B------:R-:W-:Y:S02]  /*e810*/  LDSM.16.MT88.4 R8, [R230+0x5800] ;  /* 0x00580000e608783b */ /* 0x000fe40000004200 */
[----:B------:R-:W-:Y:S01]  /*e820*/  MOV R19, R125 ;  /* 0x0000007d00137202 */ /* 0x000fe20000000f00 */
[----:B----4-:R-:W-:Y:S05]  /*e830*/  FFMA.FTZ R0, R0, R129, R246 ;  /* 0x0000008100007223 */ /* 0x010fea00000100f6 */
[----:B------:R1:W5:Y:S01]  /*e840*/  LDL.LU R246, [R1+0xb0] ;  /* 0x0000b00001f67983 */ /* 0x0003620000300800 */
[----:B------:R-:W-:Y:S03]  /*e850*/  FADD.FTZ R0, R248, R0 ;  /* 0x00000000f8007221 */ /* 0x000fe60000010000 */
[----:B------:R1:W5:Y:S01]  /*e860*/  LDL.LU R247, [R1+0xac] ;  /* 0x0000ac0001f77983 */ /* 0x0003620000300800 */
[----:B------:R-:W-:Y:S03]  /*e870*/  FADD.FTZ R0, R252, R0 ;  /* 0x00000000fc007221 */ /* 0x000fe60000010000 */
[----:B------:R1:W5:Y:S01]  /*e880*/  LDL.LU R248, [R1+0xa8] ;  /* 0x0000a80001f87983 */ /* 0x0003620000300800 */
[----:B------:R-:W-:Y:S03]  /*e890*/  FADD.FTZ R0, R250, R0 ;  /* 0x00000000fa007221 */ /* 0x000fe60000010000 */
[----:B------:R1:W5:Y:S04]  /*e8a0*/  LDL.LU R231, [R1+0xa4] ;  /* 0x0000a40001e77983 */ /* 0x0003680000300800 */
[----:B------:R1:W5:Y:S04]  /*e8b0*/  LDL.LU R252, [R1+0xa0] ;  /* 0x0000a00001fc7983 */ /* 0x0003680000300800 */
[----:B------:R1:W5:Y:S04]  /*e8c0*/  LDL.LU R251, [R1+0x9c] ;  /* 0x00009c0001fb7983 */ /* 0x0003680000300800 */
[----:B------:R1:W5:Y:S04]  /*e8d0*/  LDL.LU R250, [R1+0x98] ;  /* 0x0000980001fa7983 */ /* 0x0003680000300800 */
[----:B------:R-:W2:Y:S02]  /*e8e0*/  LDSM.16.MT88.4 R128, [R227+0x2800] ;  /* 0x00280000e380783b */ /* 0x000ea40000004200 */
[C---:B--2---:R-:W-:Y:S07]  /*e8f0*/  HMMA.16816.F32.BF16 R124, R104.reuse, R128, R20 ;  /* 0x00000080687c723c */ /* 0x044fee0000041814 */
[----:B------:R-:W-:Y:S01]  /*e900*/  MOV R22, R12 ;  /* 0x0000000c00167202 */ /* 0x000fe20000000f00 */
[C---:B------:R-:W-:Y:S04]  /*e910*/  HMMA.16816.F32.BF16 R128, R104.reuse, R130, R24 ;  /* 0x000000826880723c */ /* 0x040fe80000041818 */
[----:B------:R-:W-:Y:S02]  /*e920*/  MOV R23, R13 ;  /* 0x0000000d00177202 */ /* 0x000fe40000000f00 */
[----:B------:R-:W-:Y:S02]  /*e930*/  MOV R21, R14 ;  /* 0x0000000e00157202 */ /* 0x000fe40000000f00 */
[----:B------:R-:W-:Y:S04]  /*e940*/  MOV R24, R135 ;  /* 0x0000008700187202 */ /* 0x000fe80000000f00 */
[----:B------:R-:W-:Y:S02]  /*e950*/  MOV R27, R134 ;  /* 0x00000086001b7202 */ /* 0x000fe40000000f00 */
[----:B------:R-:W-:Y:S02]  /*e960*/  MOV R26, R133 ;  /* 0x00000085001a7202 */ /* 0x000fe40000000f00 */
[----:B------:R-:W-:Y:S02]  /*e970*/  MOV R25, R132 ;  /* 0x0000008400197202 */ /* 0x000fe40000000f00 */
[C---:B------:R-:W-:Y:S03]  /*e980*/  HMMA.16816.F32.BF16 R132, R104.reuse, R136, R28 ;  /* 0x000000886884723c */ /* 0x040fe6000004181c */
[----:B------:R-:W-:Y:S02]  /*e990*/  MOV R20, R15 ;  /* 0x0000000f00147202 */ /* 0x000fe40000000f00 */
[----:B------:R-:W2:Y:S02]  /*e9a0*/  LDSM.16.MT88.4 R12, [R224+0x8800] ;  /* 0x00880000e00c783b */ /* 0x000ea40000004200 */
[----:B------:R-:W-:Y:S01]  /*e9b0*/  MOV R28, R19 ;  /* 0x00000013001c7202 */ /* 0x000fe20000000f00 */
[C---:B------:R-:W-:Y:S04]  /*e9c0*/  HMMA.16816.F32.BF16 R136, R104.reuse, R138, R32 ;  /* 0x0000008a6888723c */ /* 0x040fe80000041820 */
[----:B------:R-:W-:Y:S01]  /*e9d0*/  MOV R29, R151 ;  /* 0x00000097001d7202 */ /* 0x000fe20000000f00 */
[----:B------:R-:W3:Y:S01]  /*e9e0*/  LDSM.16.MT88.4 R16, [R228+0x8800] ;  /* 0x00880000e410783b */ /* 0x000ee20000004200 */
[----:B------:R-:W-:Y:S02]  /*e9f0*/  MOV R30, R150 ;  /* 0x00000096001e7202 */ /* 0x000fe40000000f00 */
[----:B------:R-:W-:Y:S04]  /*ea00*/  MOV R32, R143 ;  /* 0x0000008f00207202 */ /* 0x000fe80000000f00 */
[----:B------:R-:W-:Y:S01]  /*ea10*/  MOV R33, R142 ;  /* 0x0000008e00217202 */ /* 0x000fe20000000f00 */
[----:B------:R-:W-:Y:S01]  /*ea20*/  FADD.FTZ R0, R32, R0 ;  /* 0x0000000020007221 */ /* 0x000fe20000010000 */
[----:B------:R-:W-:Y:S02]  /*ea30*/  MOV R34, R141 ;  /* 0x0000008d00227202 */ /* 0x000fe40000000f00 */
[----:B------:R-:W-:Y:S02]  /*ea40*/  MOV R35, R140 ;  /* 0x0000008c00237202 */ /* 0x000fe40000000f00 */
[C---:B------:R-:W-:Y:S03]  /*ea50*/  HMMA.16816.F32.BF16 R140, R104.reuse, R144, R36 ;  /* 0x00000090688c723c */ /* 0x040fe60000041824 */
[----:B------:R-:W-:Y:S01]  /*ea60*/  MOV R31, R149 ;  /* 0x00000095001f7202 */ /* 0x000fe20000000f00 */
[----:B------:R-:W-:Y:S03]  /*ea70*/  FADD.FTZ R0, R34, R0 ;  /* 0x0000000022007221 */ /* 0x000fe60000010000 */
        /* <DEDUP_REMOVED lines=13> */
[C---:B------:R-:W-:Y:S01]  /*eb50*/  HMMA.16816.F32.BF16 R56, R104.reuse, R6, R56 ;  /* 0x000000066838723c */ /* 0x040fe20000041838 */
[----:B------:R-:W4:Y:S03]  /*eb60*/  LDSM.16.MT88.4 R4, [R227+0x8800] ;  /* 0x00880000e304783b */ /* 0x000f260000004200 */
[----:B------:R-:W-:Y:S02]  /*eb70*/  FADD.FTZ R0, R219, R0 ;  /* 0x00000000db007221 */ /* 0x000fe40000010000 */
[----:B------:R-:W-:Y:S02]  /*eb80*/  FADD.FTZ R2, R31, R2 ;  /* 0x000000021f027221 */ /* 0x000fe40000010000 */
[C---:B------:R-:W-:Y:S04]  /*eb90*/  HMMA.16816.F32.BF16 R60, R104.reuse, R8, R60 ;  /* 0x00000008683c723c */ /* 0x040fe8000004183c */
[----:B------:R-:W-:Y:S02]  /*eba0*/  FADD.FTZ R2, R24, R2 ;  /* 0x0000000218027221 */ /* 0x000fe40000010000 */
[----:B------:R-:W-:Y:S02]  /*ebb0*/  FADD.FTZ R0, R218, R0 ;  /* 0x00000000da007221 */ /* 0x000fe40000010000 */
[C---:B------:R-:W-:Y:S01]  /*ebc0*/  HMMA.16816.F32.BF16 R64, R104.reuse, R10, R64 ;  /* 0x0000000a6840723c */ /* 0x040fe20000041840 */
[----:B------:R-:W1:Y:S03]  /*ebd0*/  LDSM.16.MT88.4 R8, [R230+0x8800] ;  /* 0x00880000e608783b */ /* 0x000e660000004200 */
        /* <DEDUP_REMOVED lines=8> */
[C---:B---3--:R-:W-:Y:S04]  /*ec60*/  HMMA.16816.F32.BF16 R76, R104.reuse, R16, R76 ;  /* 0x00000010684c723c */ /* 0x048fe8000004184c */
[----:B------:R-:W-:Y:S02]  /*ec70*/  FADD.FTZ R2, R20, R2 ;  /* 0x0000000214027221 */ /* 0x000fe40000010000 */
[----:B------:R-:W-:Y:S02]  /*ec80*/  FADD.FTZ R0, R213, R0 ;  /* 0x00000000d5007221 */ /* 0x000fe40000010000 */
[C---:B------:R-:W-:Y:S04]  /*ec90*/  HMMA.16816.F32.BF16 R80, R104.reuse, R18, R80 ;  /* 0x000000126850723c */ /* 0x040fe80000041850 */
[----:B------:R-:W-:Y:S02]  /*eca0*/  FADD.FTZ R2, R21, R2 ;  /* 0x0000000215027221 */ /* 0x000fe40000010000 */
[----:B------:R-:W-:Y:S02]  /*ecb0*/  FADD.FTZ R0, R209, R0 ;  /* 0x00000000d1007221 */ /* 0x000fe40000010000 */
[C---:B----4-:R-:W-:Y:S04]  /*ecc0*/  HMMA.16816.F32.BF16 R84, R104.reuse, R4, R84 ;  /* 0x000000046854723c */ /* 0x050fe80000041854 */
[----:B------:R-:W-:Y:S02]  /*ecd0*/  FADD.FTZ R2, R22, R2 ;  /* 0x0000000216027221 */ /* 0x000fe40000010000 */
[----:B------:R-:W-:Y:S02]  /*ece0*/  FADD.FTZ R0, R208, R0 ;  /* 0x00000000d0007221 */ /* 0x000fe40000010000 */
[----:B------:R-:W-:Y:S01]  /*ecf0*/  FADD.FTZ R2, R23, R2 ;  /* 0x0000000217027221 */ /* 0x000fe20000010000 */
[C---:B------:R-:W-:Y:S03]  /*ed00*/  HMMA.16816.F32.BF16 R88, R104.reuse, R6, R88 ;  /* 0x000000066858723c */ /* 0x040fe60000041858 */
[----:B------:R-:W-:Y:S02]  /*ed10*/  FADD.FTZ R2, R3, R2 ;  /* 0x0000000203027221 */ /* 0x000fe40000010000 */
[----:B------:R-:W-:Y:S02]  /*ed20*/  FADD.FTZ R0, R167, R0 ;  /* 0x00000000a7007221 */ /* 0x000fe40000010000 */
[----:B------:R-:W-:Y:S01]  /*ed30*/  FADD.FTZ R2, R223, R2 ;  /* 0x00000002df027221 */ /* 0x000fe20000010000 */
[C---:B-1----:R-:W-:Y:S04]  /*ed40*/  HMMA.16816.F32.BF16 R92, R104.reuse, R8, R92 ;  /* 0x00000008685c723c */ /* 0x042fe8000004185c */
[----:B------:R-:W-:Y:S02]  /*ed50*/  FADD.FTZ R2, R222, R2 ;  /* 0x00000002de027221 */ /* 0x000fe40000010000 */
[----:B------:R-:W-:Y:S02]  /*ed60*/  FADD.FTZ R3, R166, R0 ;  /* 0x00000000a6037221 */ /* 0x000fe40000010000 */
[----:B------:R-:W-:Y:S01]  /*ed70*/  FADD.FTZ R0, R215, R2 ;  /* 0x00000002d7007221 */ /* 0x000fe20000010000 */
[----:B------:R-:W-:Y:S03]  /*ed80*/  HMMA.16816.F32.BF16 R96, R104, R10, R96 ;  /* 0x0000000a6860723c */ /* 0x000fe60000041860 */
[----:B------:R-:W-:Y:S02]  /*ed90*/  FADD.FTZ R3, R164, R3 ;  /* 0x00000003a4037221 */ /* 0x000fe40000010000 */
[----:B------:R-:W-:Y:S02]  /*eda0*/  FADD.FTZ R0, R212, R0 ;  /* 0x00000000d4007221 */ /* 0x000fe40000010000 */
[----:B------:R-:W-:Y:S02]  /*edb0*/  FADD.FTZ R3, R165, R3 ;  /* 0x00000003a5037221 */ /* 0x000fe40000010000 */
[----:B------:R-:W-:Y:S03]  /*edc0*/  FADD.FTZ R2, R211, R0 ;  /* 0x00000000d3027221 */ /* 0x000fe60000010000 */
[----:B------:R-:W-:Y:S01]  /*edd0*/  FADD.FTZ R0, R103, R3 ;  /* 0x0000000367007221 */ /* 0x000fe20000010000 */
[----:B------:R-:W-:Y:S01]  /*ede0*/  MOV R103, R100 ;  /* 0x0000006400677202 */ /* 0x000fe20000000f00 */
[----:B------:R-:W-:Y:S02]  /*edf0*/  FADD.FTZ R2, R210, R2 ;  /* 0x00000002d2027221 */ /* 0x000fe40000010000 */
[----:B------:R-:W-:Y:S01]  /*ee00*/  FADD.FTZ R0, R102, R0 ;  /* 0x0000000066007221 */ /* 0x000fe20000010000 */
[----:B------:R-:W-:Y:S02]  /*ee10*/  MOV R102, R101 ;  /* 0x0000006500667202 */ /* 0x000fe40000000f00 */
[----:B------:R1:W-:Y:S04]  /*ee20*/  STL [R1+0x18], R2 ;  /* 0x0000180201007387 */ /* 0x0003e80000100800 */
[----:B------:R1:W-:Y:S01]  /*ee30*/  STL [R1+0x1c], R0 ;  /* 0x00001c0001007387 */ /* 0x0003e20000100800 */
[----:B------:R-:W-:-:S05]  /*ee40*/  @P0 BRA `(.L_x_448) ;  /* 0xffffbea000000947 */ /* 0x000fca000383ffff */
.L_x_447:
[----:B------:R-:W-:Y:S02]  /*ee50*/  MOV R7, 0x1f ;  /* 0x0000001f00077802 */ /* 0x000fe40000000f00 */
[----:B------:R-:W-:Y:S01]  /*ee60*/  MOV R6, 0xffffffff ;  /* 0xffffffff00067802 */ /* 0x000fe20000000f00 */
[----:B------:R-:W-:Y:S05]  /*ee70*/  BRA.DIV ~URZ, `(.L_x_449) ;  /* 0x000028227f007947 */ /* 0x000fea000b800000 */
[----:B-1----:R-:W2:Y:S04]  /*ee80*/  LDL R0, [R1+0x18] ;  /* 0x0000180001007983 */ /* 0x002ea80000100800 */
[----:B--2---:R1:W2:Y:S02]  /*ee90*/  SHFL.BFLY PT, R4, R0, 0x2, 0x1f ;  /* 0x0c401f0000047f89 */ /* 0x0042a400000e0000 */
.L_x_481:
[----:B-1----:R-:W3:Y:S02]  /*eea0*/  LDL.LU R0, [R1+0x18] ;  /* 0x0000180001007983 */ /* 0x002ee40000300800 */
[----:B--23--:R-:W-:Y:S01]  /*eeb0*/  FADD.FTZ R4, R4, R0 ;  /* 0x0000000004047221 */ /* 0x00cfe20000010000 */
[----:B------:R-:W-:Y:S05]  /*eec0*/  BRA.DIV ~URZ, `(.L_x_450) ;  /* 0x000028327f007947 */ /* 0x000fea000b800000 */
[----:B------:R-:W2:Y:S04]  /*eed0*/  LDL.LU R5, [R1+0x1c] ;  /* 0x00001c0001057983 */ /* 0x000ea80000300800 */
[----:B------:R-:W1:Y:S02]  /*eee0*/  SHFL.BFLY PT, R2, R4, 0x1, 0x1f ;  /* 0x0c201f0004027f89 */ /* 0x000e6400000e0000 */
[----:B-1----:R-:W-:-:S02]  /*eef0*/  FADD.FTZ R4, R4, R2 ;  /* 0x0000000204047221 */ /* 0x002fc40000010000 */
[----:B--2---:R-:W1:Y:S02]  /*ef00*/  SHFL.BFLY PT, R0, R5, 0x2, 0x1f ;  /* 0x0c401f0005007f89 */ /* 0x004e6400000e0000 */
[----:B-1----:R-:W-:-:S05]  /*ef10*/  FADD.FTZ R0, R0, R5 ;  /* 0x0000000500007221 */ /* 0x002fca0000010000 */
[----:B------:R1:W2:Y:S02]  /*ef20*/  SHFL.BFLY PT, R3, R0, 0x1, 0x1f ;  /* 0x0c201f0000037f89 */ /* 0x0002a400000e0000 */
.L_x_482:
[----:B------:R-:W-:Y:S01]  /*ef30*/  FSETP.NE.FTZ.AND P1, PT, R4, RZ, PT ;  /* 0x000000ff0400720b */ /* 0x000fe20003f35000 */
[----:B--2---:R-:W-:Y:S01]  /*ef40*/  FADD.FTZ R3, R3, R0 ;  /* 0x0000000003037221 */ /* 0x004fe20000010000 */
[----:B------:R-:W-:Y:S02]  /*ef50*/  MOV R2, RZ ;  /* 0x000000ff00027202 */ /* 0x000fe40000000f00 */
[----:B-1----:R-:W-:Y:S02]  /*ef60*/  MOV R0, RZ ;  /* 0x000000ff00007202 */ /* 0x002fe40000000f00 */
[----:B------:R-:W-:Y:S02]  /*ef70*/  FSETP.NE.FTZ.AND P0, PT, R3, RZ, PT ;  /* 0x000000ff0300720b */ /* 0x000fe40003f15000 */
[----:B------:R-:W-:Y:S02]  /*ef80*/  MOV R51, 0x1 ;  /* 0x0000000100337802 */ /* 0x000fe40000000f00 */
[----:B------:R-:W-:-:S02]  /*ef90*/  MOV R50, 0xff800000 ;  /* 0xff80000000327802 */ /* 0x000fc40000000f00 */
[----:B------:R-:W-:Y:S01]  /*efa0*/  MOV R49, 0xff800000 ;  /* 0xff80000000317802 */ /* 0x000fe20000000f00 */
[----:B------:R-:W1:Y:S01]  /*efb0*/  @P1 MUFU.RCP R2, R4 ;  /* 0x0000000400021308 */ /* 0x000e620000001000 */
[----:B------:R-:W-:-:S05]  /*efc0*/  @P1 MOV R5, 0x3f317218 ;  /* 0x3f31721800051802 */ /* 0x000fca0000000f00 */
[----:B------:R-:W-:Y:S02]  /*efd0*/  @P1 FMUL.FTZ R5, R5, c[0x0][0x2d0] ;  /* 0x0000b40005051a20 */ /* 0x000fe40000410000 */
[----:B------:R-:W2:Y:S01]  /*efe0*/  @P1 MUFU.LG2 R4, R4 ;  /* 0x0000000400041308 */ /* 0x000ea20000000c00 */
[----:B-1----:R-:W-:-:S07]  /*eff0*/  FMUL.FTZ R108, R2, R108 ;  /* 0x0000006c026c7220 */ /* 0x002fce0000410000 */
[----:B------:R-:W1:Y:S01]  /*f000*/  @P0 MUFU.RCP R0, R3 ;  /* 0x0000000300000308 */ /* 0x000e620000001000 */
[C---:B------:R-:W-:Y:S02]  /*f010*/  FMUL.FTZ R48, R2.reuse, R109 ;  /* 0x0000006d02307220 */ /* 0x040fe40000410000 */
[C---:B------:R-:W-:Y:S02]  /*f020*/  FMUL.FTZ R112, R2.reuse, R112 ;  /* 0x0000007002707220 */ /* 0x040fe40000410000 */
[----:B------:R-:W-:Y:S02]  /*f030*/  FMUL.FTZ R46, R2, R113 ;  /* 0x00000071022e7220 */ /* 0x000fe40000410000 */
[----:B--2---:R-:W-:Y:S02]  /*f040*/  @P1 FMUL.FTZ R7, R4, 0.69314718246459960938 ;  /* 0x3f31721804071820 */ /* 0x004fe40000410000 */
        /* <DEDUP_REMOVED lines=44> */
[----:B------:R2:W3:Y:S01]  /*f310*/  @P0 MUFU.LG2 R2, R3 ;  /* 0x0000000300020308 */ /* 0x0004e20000000c00 */
[----:B------:R-:W-:Y:S02]  /*f320*/  @P1 FFMA.FTZ R50, R5, R101, R7 ;  /* 0x0000006505321223 */ /* 0x000fe40000010007 */
[C---:B-1----:R-:W-:Y:S02]  /*f330*/  FMUL.FTZ R110, R0.reuse, R110 ;  /* 0x0000006e006e7220 */ /* 0x042fe40000410000 */
[C---:B------:R-:W-:Y:S02]  /*f340*/  FMUL.FTZ R47, R0.reuse, R111 ;  /* 0x0000006f002f7220 */ /* 0x040fe40000410000 */
[C---:B------:R-:W-:Y:S02]  /*f350*/  FMUL.FTZ R114, R0.reuse, R114 ;  /* 0x0000007200727220 */ /* 0x040fe40000410000 */
[C---:B------:R-:W-:Y:S02]  /*f360*/  FMUL.FTZ R45, R0.reuse, R115 ;  /* 0x00000073002d7220 */ /* 0x040fe40000410000 */
[----:B------:R-:W-:-:S02]  /*f370*/  FMUL.FTZ R118, R0, R118 ;  /* 0x0000007600767220 */ /* 0x000fc40000410000 */
[C---:B------:R-:W-:Y:S02]  /*f380*/  FMUL.FTZ R43, R0.reuse, R119 ;  /* 0x00000077002b7220 */ /* 0x040fe40000410000 */
[----:B------:R-:W-:Y:S01]  /*f390*/  FMUL.FTZ R122, R0, R122 ;  /* 0x0000007a007a7220 */ /* 0x000fe20000410000 */
[----:B--2---:R-:W-:Y:S01]  /*f3a0*/  @P0 MOV R3, 0x3f317218 ;  /* 0x3f31721800030802 */ /* 0x004fe20000000f00 */
[----:B---3--:R-:W-:Y:S02]  /*f3b0*/  @P0 FMUL.FTZ R2, R2, 0.69314718246459960938 ;  /* 0x3f31721802020820 */ /* 0x008fe40000410000 */
[C---:B------:R-:W-:Y:S02]  /*f3c0*/  FMUL.FTZ R41, R0.reuse, R123 ;  /* 0x0000007b00297220 */ /* 0x040fe40000410000 */
[----:B------:R-:W-:Y:S02]  /*f3d0*/  @P0 FMUL.FTZ R3, R3, c[0x0][0x2d0] ;  /* 0x0000b40003030a20 */ /* 0x000fe40000410000 */
        /* <DEDUP_REMOVED lines=40> */
[----:B------:R-:W-:Y:S01]  /*f660*/  PRMT R0, R51, 0x7610, R0 ;  /* 0x0000761033007816 */ /* 0x000fe20000000000 */
[----:B------:R-:W-:Y:S02]  /*f670*/  @P0 FFMA.FTZ R49, R3, R100, R2 ;  /* 0x0000006403310223 */ /* 0x000fe40000010002 */
.L_x_442:
[----:B-1----:R1:W5:Y:S01]  /*f680*/  LDL R55, [R1+0x64] ;  /* 0x0000640001377983 */ /* 0x0023620000100800 */
[----:B------:R-:W-:Y:S03]  /*f690*/  BSSY B0, `(.L_x_451) ;  /* 0x0000012000007945 */ /* 0x000fe60003800000 */
[----:B------:R-:W2:Y:S02]  /*f6a0*/  S2R R53, SR_TID.X ;  /* 0x0000000000357919 */ /* 0x000ea40000002100 */
[----:B--2---:R-:W-:-:S13]  /*f6b0*/  LOP3.LUT P6, RZ, R53, 0xff, RZ, 0xc0, !PT ;  /* 0x000000ff35ff7812 */ /* 0x004fda00078cc0ff */
[----:B------:R-:W-:Y:S05]  /*f6c0*/  @P6 BRA `(.L_x_452) ;  /* 0x000000e000006947 */ /* 0x000fea0003800000 */
[----:B-1----:R-:W1:Y:S01]  /*f6d0*/  S2R R51, SR_LANEID ;  /* 0x0000000000337919 */ /* 0x002e620000000000 */
[----:B------:R-:W-:Y:S01]  /*f6e0*/  VOTEU.ANY UR4, UPT, PT ;  /* 0x0000000000047886 */ /* 0x000fe200038e0100 */
[----:B------:R-:W-:Y:S01]  /*f6f0*/  IMAD.MOV.U32 R100, RZ, RZ, c[0x0][0x580] ;  /* 0x00016000ff647624 */ /* 0x000fe200078e00ff */
[----:B------:R-:W1:Y:S01]  /*f700*/  FLO.U32 R3, UR4 ;  /* 0x0000000400037d00 */ /* 0x000e6200080e0000 */
[----:B------:R-:W-:-:S07]  /*f710*/  IMAD.MOV.U32 R101, RZ, RZ, c[0x0][0x584] ;  /* 0x00016100ff657624 */ /* 0x000fce00078e00ff */
[----:B------:R-:W2:Y:S01]  /*f720*/  POPC R2, UR4 ;  /* 0x0000000400027d09 */ /* 0x000ea20008000000 */
[----:B-1----:R-:W-:-:S13]  /*f730*/  ISETP.EQ.U32.AND P0, PT, R3, R51, PT ;  /* 0x000000330300720c */ /* 0x002fda0003f02070 */
[----:B--2---:R-:W2:Y:S04]  /*f740*/  @P0 ATOMG.E.ADD.STRONG.GPU PT, R2, [R100.64], R2 ;  /* 0x00000002640209a8 */ /* 0x004ea800081ee1c6 */
[----:B------:R-:W1:Y:S04]  /*f750*/  S2R R51, SR_LTMASK ;  /* 0x0000000000337919 */ /* 0x000e680000003900 */
[----:B--2---:R1:W2:Y:S02]  /*f760*/  SHFL.IDX PT, R3, R2, R3, 0x1f ;  /* 0x00001f0302037589 */ /* 0x0042a400000e0000 */
[----:B-1----:R-:W-:-:S06]  /*f770*/  LOP3.LUT R2, R51, UR4, RZ, 0xc0, !PT ;  /* 0x0000000433027c12 */ /* 0x002fcc000f8ec0ff */
[----:B------:R-:W2:Y:S02]  /*f780*/  POPC R2, R2 ;  /* 0x0000000200027309 */ /* 0x000ea40000000000 */
[----:B--2--5:R-:W-:-:S05]  /*f790*/  IADD3 R55, R3, c[0x0][0xc], R2 ;  /* 0x0000030003377a10 */ /* 0x024fca0007ffe002 */
[----:B------:R1:W-:Y:S02]  /*f7a0*/  STL [R1+0x64], R55 ;  /* 0x0000643701007387 */ /* 0x0003e40000100800 */
.L_x_452:
[----:B-1----:R-:W-:Y:S05]  /*f7b0*/  BSYNC B0 ;  /* 0x0000000000007941 */ /* 0x002fea0003800000 */
.L_x_451:
[----:B------:R-:W-:Y:S01]  /*f7c0*/  PRMT R0, R0, 0x9910, RZ ;  /* 0x0000991000007816 */ /* 0x000fe200000000ff */
[----:B------:R-:W-:Y:S01]  /*f7d0*/  BSSY B1, `(.L_x_453) ;  /* 0x00001d8000017945 */ /* 0x000fe20003800000 */
[----:B-----5:R-:W-:Y:S02]  /*f7e0*/  IMAD.MOV.U32 R61, RZ, RZ, R55 ;  /* 0x000000ffff3d7224 */ /* 0x020fe400078e0037 */
[----:B------:R-:W-:Y:S01]  /*f7f0*/  ISETP.NE.AND P0, PT, R0, RZ, PT ;  /* 0x000000ff0000720c */ /* 0x000fe20003f05270 */
[----:B------:R-:W-:-:S12]  /*f800*/  IMAD.MOV.U32 R63, RZ, RZ, -0x1 ;  /* 0xffffffffff3f7424 */ /* 0x000fd800078e00ff */
[----:B------:R-:W-:Y:S05]  /*f810*/  @!P0 BRA `(.L_x_454) ;  /* 0x0000124000008947 */ /* 0x000fea0003800000 */
[----:B------:R-:W2:Y:S04]  /*f820*/  LDL R71, [R1+0x68] ;  /* 0x0000680001477983 */ /* 0x000ea80000100800 */
[----:B------:R-:W3:Y:S04]  /*f830*/  LDL R69, [R1+0x6c] ;  /* 0x00006c0001457983 */ /* 0x000ee80000100800 */
[----:B------:R-:W4:Y:S04]  /*f840*/  LDL R67, [R1+0x74] ;  /* 0x0000740001437983 */ /* 0x000f280000100800 */
[----:B------:R-:W5:Y:S04]  /*f850*/  LDL R65, [R1+0x70] ;  /* 0x0000700001417983 */ /* 0x000f680000100800 */
[----:B------:R-:W4:Y:S04]  /*f860*/  LDL R59, [R1+0x84] ;  /* 0x00008400013b7983 */ /* 0x000f280000100800 */
[----:B------:R-:W5:Y:S04]  /*f870*/  LDL R57, [R1+0x7c] ;  /* 0x00007c0001397983 */ /* 0x000f680000100800 */
[----:B------:R-:W5:Y:S04]  /*f880*/  LDL R55, [R1+0x80] ;  /* 0x0000800001377983 */ /* 0x000f680000100800 */
[----:B------:R-:W5:Y:S01]  /*f890*/  LDL R51, [R1+0x78] ;  /* 0x0000780001337983 */ /* 0x000f620000100800 */
[----:B------:R-:W-:Y:S01]  /*f8a0*/  WARPSYNC 0xffffffff ;  /* 0xffffffff00007948 */ /* 0x000fe20003800000 */
[----:B------:R-:W-:-:S02]  /*f8b0*/  F2FP.BF16.PACK_AB R48, R48, R108 ;  /* 0x0000006c3030723e */ /* 0x000fc400000010ff */
[----:B------:R-:W-:Y:S01]  /*f8c0*/  BAR.SYNC.DEFER_BLOCKING 0x1, 0x100 ;  /* 0x0044000000007b1d */ /* 0x000fe20000010000 */
        /* <DEDUP_REMOVED lines=46> */
[----:B------:R-:W-:Y:S01]  /*fbb0*/  F2FP.BF16.PACK_AB R0, R99, R98 ;  /* 0x000000626300723e */ /* 0x000fe200000010ff */
[----:B--2---:R1:W-:Y:S04]  /*fbc0*/  STS [R71], R48 ;  /* 0x0000003047007388 */ /* 0x0043e80000000800 */
[----:B------:R1:W-:Y:S04]  /*fbd0*/  STS [R71+0x400], R47 ;  /* 0x0004002f47007388 */ /* 0x0003e80000000800 */
[----:B---3--:R1:W-:Y:S04]  /*fbe0*/  STS [R69], R46 ;  /* 0x0000002e45007388 */ /* 0x0083e80000000800 */
[----:B------:R1:W-:Y:S04]  /*fbf0*/  STS [R69+0x400], R45 ;  /* 0x0004002d45007388 */ /* 0x0003e80000000800 */
[----:B----4-:R1:W-:Y:S04]  /*fc00*/  STS [R67], R44 ;  /* 0x0000002c43007388 */ /* 0x0103e80000000800 */
[----:B------:R1:W-:Y:S04]  /*fc10*/  STS [R67+0x400], R43 ;  /* 0x0004002b43007388 */ /* 0x0003e80000000800 */
[----:B-----5:R1:W-:Y:S04]  /*fc20*/  STS [R65], R42 ;  /* 0x0000002a41007388 */ /* 0x0203e80000000800 */
[----:B------:R1:W-:Y:S04]  /*fc30*/  STS [R65+0x400], R41 ;  /* 0x0004002941007388 */ /* 0x0003e80000000800 */
[----:B------:R1:W-:Y:S04]  /*fc40*/  STS [R59], R40 ;  /* 0x000000283b007388 */ /* 0x0003e80000000800 */
[----:B------:R1:W-:Y:S04]  /*fc50*/  STS [R59+0x400], R39 ;  /* 0x000400273b007388 */ /* 0x0003e80000000800 */
[----:B------:R1:W-:Y:S04]  /*fc60*/  STS [R57], R38 ;  /* 0x0000002639007388 */ /* 0x0003e80000000800 */
[----:B------:R1:W-:Y:S04]  /*fc70*/  STS [R57+0x400], R37 ;  /* 0x0004002539007388 */ /* 0x0003e80000000800 */
[----:B------:R1:W-:Y:S04]  /*fc80*/  STS [R55], R36 ;  /* 0x0000002437007388 */ /* 0x0003e80000000800 */
[----:B------:R1:W-:Y:S04]  /*fc90*/  STS [R55+0x400], R35 ;  /* 0x0004002337007388 */ /* 0x0003e80000000800 */
[----:B------:R1:W-:Y:S04]  /*fca0*/  STS [R51], R34 ;  /* 0x0000002233007388 */ /* 0x0003e80000000800 */
        /* <DEDUP_REMOVED lines=33> */
[----:B------:R-:W-:Y:S06]  /*fec0*/  BAR.SYNC.DEFER_BLOCKING 0x1, 0x100 ;  /* 0x0044000000007b1d */ /* 0x000fec0000010000 */
[----:B------:R-:W-:Y:S05]  /*fed0*/  BRA.CONV ~URZ, `(.L_x_455) ;  /* 0x000000737f007947 */ /* 0x000fea000b800000 */
[----:B-1----:R-:W-:Y:S01]  /*fee0*/  SHF.R.S32.HI R7, RZ, 0x1f, R53 ;  /* 0x0000001fff077819 */ /* 0x002fe20000011435 */
[----:B------:R-:W-:Y:S01]  /*fef0*/  IMAD.MOV.U32 R6, RZ, RZ, RZ ;  /* 0x000000ffff067224 */ /* 0x000fe200078e00ff */
[----:B------:R-:W-:Y:S01]  /*ff00*/  MOV R8, 0xff50 ;  /* 0x0000ff5000087802 */ /* 0x000fe20000000f00 */
[----:B------:R-:W-:Y:S01]  /*ff10*/  IMAD.MOV.U32 R4, RZ, RZ, 0x1f ;  /* 0x0000001fff047424 */ /* 0x000fe200078e00ff */
[----:B------:R-:W-:-:S04]  /*ff20*/  LEA.HI R7, R7, R53, RZ, 0x7 ;  /* 0x0000003507077211 */ /* 0x000fc800078f38ff */
[----:B------:R-:W-:Y:S02]  /*ff30*/  SHF.R.S32.HI R7, RZ, 0x7, R7 ;  /* 0x00000007ff077819 */ /* 0x000fe40000011407 */
[----:B------:R-:W-:Y:S05]  /*ff40*/  CALL.REL.NOINC `($__internal_1_$__cuda_sm70_shflsync_idx_p) ;  /* 0x00001c9000007944 */ /* 0x000fea0003c00000 */
.L_x_455:
[----:B-1----:R-:W2:Y:S04]  /*ff50*/  LDL R2, [R1+0x88] ;  /* 0x0000880001027983 */ /* 0x002ea80000100800 */
[----:B------:R-:W3:Y:S04]  /*ff60*/  LDL R13, [R1+0x8c] ;  /* 0x00008c00010d7983 */ /* 0x000ee80000100800 */
[----:B------:R-:W4:Y:S04]  /*ff70*/  LDL.LU R11, [R1+0x4c] ;  /* 0x00004c00010b7983 */ /* 0x000f280000300800 */
[----:B------:R-:W2:Y:S04]  /*ff80*/  LDL.LU R12, [R1+0x50] ;  /* 0x00005000010c7983 */ /* 0x000ea80000300800 */
[----:B------:R-:W2:Y:S01]  /*ff90*/  LDL.LU R15, [R1+0x58] ;  /* 0x00005800010f7983 */ /* 0x000ea20000300800 */
[----:B------:R-:W-:-:S03]  /*ffa0*/  IMAD.MOV.U32 R0, RZ, RZ, 0x1 ;  /* 0x00000001ff007424 */ /* 0x000fc600078e00ff */
[----:B------:R-:W3:Y:S02]  /*ffb0*/  LDL R14, [R1+0x94] ;  /* 0x00009400010e7983 */ /* 0x000ee40000100800 */
[----:B------:R-:W-:Y:S02]  /*ffc0*/  ISETP.NE.AND P1, PT, R0, c[0x0][0x4e8], PT ;  /* 0x00013a0000007a0c */ /* 0x000fe40003f25270 */
[----:B------:R1:W5:Y:S04]  /*ffd0*/  LDL.64 R66, [R1+0x38] ;  /* 0x0000380001427983 */ /* 0x0003680000100a00 */
[----:B------:R1:W5:Y:S04]  /*ffe0*/  LDL R65, [R1+0x60] ;  /* 0x0000600001417983 */ /* 0x0003680000100800 */
[----:B------:R1:W5:Y:S04]  /*fff0*/  LDL R64, [R1+0x44] ;  /* 0x0000440001407983 */ /* 0x0003680000100800 */
[----:B------:R1:W5:Y:S04]  /*10000*/  LDL R62, [R1+0x5c] ;  /* 0x00005c00013e7983 */ /* 0x0003680000100800 */
[----:B------:R1:W5:Y:S04]  /*10010*/  LDL R60, [R1+0x48] ;  /* 0x00004800013c7983 */ /* 0x0003680000100800 */
[----:B------:R-:W1:Y:S01]  /*10020*/  S2R R17, SR_TID.X ;  /* 0x0000000000117919 */ /* 0x000e620000002100 */
[----:B----4-:R-:W-:-:S05]  /*10030*/  SHF.R.S32.HI R5, RZ, 0x1f, R11 ;  /* 0x0000001fff057819 */ /* 0x010fca000001140b */
[----:B------:R-:W-:Y:S01]  /*10040*/  IMAD R6, R5, c[0x0][0x490], RZ ;  /* 0x0001240005067a24 */ /* 0x000fe200078e02ff */
[----:B--2---:R-:W-:Y:S01]  /*10050*/  IADD3 R4, R2, R15, RZ ;  /* 0x0000000f02047210 */ /* 0x004fe20007ffe0ff */
[----:B------:R-:W-:-:S04]  /*10060*/  IMAD.WIDE.U32 R2, R11, c[0x0][0x490], RZ ;  /* 0x000124000b027a25 */ /* 0x000fc800078e00ff */
[----:B------:R-:W-:-:S04]  /*10070*/  @P1 IMAD.HI.U32 R7, R4, c[0x0][0x4ec], RZ ;  /* 0x00013b0004071a27 */ /* 0x000fc800078e00ff */
[----:B------:R-:W-:Y:S02]  /*10080*/  IMAD R6, R11, c[0x0][0x494], R6 ;  /* 0x000125000b067a24 */ /* 0x000fe400078e0206 */
[----:B------:R-:W-:Y:S01]  /*10090*/  IMAD.MOV.U32 R0, RZ, RZ, R4 ;  /* 0x000000ffff007224 */ /* 0x000fe200078e0004 */
[----:B------:R-:W-:Y:S02]  /*100a0*/  @P1 SHF.R.U32.HI R0, RZ, c[0x0][0x4f0], R7 ;  /* 0x00013c00ff001a19 */ /* 0x000fe40000011607 */
[----:B------:R-:W-:-:S03]  /*100b0*/  IADD3 R3, R3, R6, RZ ;  /* 0x0000000603037210 */ /* 0x000fc60007ffe0ff */
[----:B------:R-:W-:Y:S02]  /*100c0*/  IMAD.MOV R8, RZ, RZ, -R0 ;  /* 0x000000ffff087224 */ /* 0x000fe400078e0a00 */
[----:B------:R-:W-:-:S04]  /*100d0*/  IMAD.WIDE.U32 R6, R12, c[0x0][0x498], R2 ;  /* 0x000126000c067a25 */ /* 0x000fc800078e0002 */
[----:B------:R-:W-:Y:S01]  /*100e0*/  IMAD R2, R8, c[0x0][0x4e8], R4 ;  /* 0x00013a0008027a24 */ /* 0x000fe200078e0204 */
[----:B------:R-:W-:Y:S02]  /*100f0*/  IADD3 R4, P0, R0, R6, RZ ;  /* 0x0000000600047210 */ /* 0x000fe40007f1e0ff */
[----:B---3--:R-:W-:Y:S02]  /*10100*/  IADD3 R6, R13, R15, RZ ;  /* 0x0000000f0d067210 */ /* 0x008fe40007ffe0ff */
[----:B------:R-:W2:Y:S01]  /*10110*/  LDL R13, [R1+0x4] ;  /* 0x00000400010d7983 */ /* 0x000ea20000100800 */
[----:B------:R-:W-:-:S05]  /*10120*/  SHF.R.S32.HI R10, RZ, 0x1f, R12 ;  /* 0x0000001fff0a7819 */ /* 0x000fca000001140c */
[----:B------:R-:W-:Y:S01]  /*10130*/  IMAD R9, R10, c[0x0][0x498], RZ ;  /* 0x000126000a097a24 */ /* 0x000fe200078e02ff */
[----:B------:R-:W-:-:S03]  /*10140*/  SHF.R.S32.HI R8, RZ, 0x1f, R0 ;  /* 0x0000001fff087819 */ /* 0x000fc60000011400 */
[----:B------:R-:W-:Y:S01]  /*10150*/  IMAD R3, R12, c[0x0][0x49c], R9 ;  /* 0x000127000c037a24 */ /* 0x000fe200078e0209 */
[----:B------:R-:W-:Y:S01]  /*10160*/  SHF.R.S32.HI R9, RZ, 0x1f, R2 ;  /* 0x0000001fff097819 */ /* 0x000fe20000011402 */
[----:B------:R-:W-:-:S03]  /*10170*/  IMAD R0, R5, c[0x0][0x3e8], RZ ;  /* 0x0000fa0005007a24 */ /* 0x000fc600078e02ff */
[----:B------:R-:W-:Y:S01]  /*10180*/  IADD3.X R5, R8, R7, R3, P0, !PT ;  /* 0x0000000708057210 */ /* 0x000fe200007fe403 */
[----:B------:R-:W-:Y:S02]  /*10190*/  IMAD R3, R9, c[0x0][0x488], RZ ;  /* 0x0001220009037a24 */ /* 0x000fe400078e02ff */
[C---:B------:R-:W-:Y:S02]  /*101a0*/  IMAD R7, R11.reuse, c[0x0][0x3ec], R0 ;  /* 0x0000fb000b077a24 */ /* 0x040fe400078e0200 */
[----:B------:R-:W-:Y:S01]  /*101b0*/  IMAD.WIDE.U32 R8, R11, c[0x0][0x3e8], RZ ;  /* 0x0000fa000b087a25 */ /* 0x000fe200078e00ff */
[----:B-1----:R-:W-:-:S03]  /*101c0*/  SHF.R.S32.HI R16, RZ, 0x1f, R17 ;  /* 0x0000001fff107819 */ /* 0x002fc60000011411 */
[C---:B------:R-:W-:Y:S02]  /*101d0*/  IMAD R11, R2.reuse, c[0x0][0x48c], R3 ;  /* 0x00012300020b7a24 */ /* 0x040fe400078e0203 */
[----:B------:R-:W-:Y:S01]  /*101e0*/  IMAD.WIDE.U32 R4, R2, c[0x0][0x488], R4 ;  /* 0x0001220002047a25 */ /* 0x000fe200078e0004 */
[----:B------:R-:W-:-:S03]  /*101f0*/  IADD3 R3, R9, R7, RZ ;  /* 0x0000000709037210 */ /* 0x000fc60007ffe0ff */
[----:B------:R-:W-:Y:S01]  /*10200*/  @P1 IMAD.HI.U32 R2, R6, c[0x0][0x4ec], RZ ;  /* 0x00013b0006021a27 */ /* 0x000fe200078e00ff */
[----:B------:R-:W-:Y:S02]  /*10210*/  LEA R9, P0, R4, c[0x0][0x450], 0x2 ;  /* 0x0001140004097a11 */ /* 0x000fe400078010ff */
[----:B------:R-:W-:Y:S01]  /*10220*/  LEA.HI R16, R16, R17, RZ, 0x5 ;  /* 0x0000001110107211 */ /* 0x000fe200078f28ff */
[----:B------:R-:W-:Y:S02]  /*10230*/  IMAD.IADD R5, R5, 0x1, R11 ;  /* 0x0000000105057824 */ /* 0x000fe400078e020b */
[----:B------:R-:W-:Y:S01]  /*10240*/  IMAD.MOV.U32 R0, RZ, RZ, R6 ;  /* 0x000000ffff007224 */ /* 0x000fe200078e0006 */
[----:B------:R-:W-:Y:S01]  /*10250*/  @P1 SHF.R.U32.HI R0, RZ, c[0x0][0x4f0], R2 ;  /* 0x00013c00ff001a19 */ /* 0x000fe20000011602 */
[----:B------:R-:W-:Y:S01]  /*10260*/  IMAD R10, R10, c[0x0][0x3f0], RZ ;  /* 0x0000fc000a0a7a24 */ /* 0x000fe200078e02ff */
[----:B------:R-:W-:Y:S02]  /*10270*/  MOV R2, R8 ;  /* 0x0000000800027202 */ /* 0x000fe40000000f00 */
[----:B------:R-:W-:-:S02]  /*10280*/  LEA.HI.X R4, R4, c[0x0][0x454], R5, 0x2, P0 ;  /* 0x0001150004047a11 */ /* 0x000fc400000f1405 */
[----:B------:R-:W-:Y:S01]  /*10290*/  LOP3.LUT R16, R16, 0xffffffe0, RZ, 0xc0, !PT ;  /* 0xffffffe010107812 */ /* 0x000fe200078ec0ff */
[C---:B------:R-:W-:Y:S01]  /*102a0*/  IMAD R5, R12.reuse, c[0x0][0x3f4], R10 ;  /* 0x0000fd000c057a24 */ /* 0x040fe200078e020a */
[----:B------:R-:W-:Y:S01]  /*102b0*/  SHFL.IDX PT, R8, R9, 0x1, 0x1c1f ;  /* 0x003c1f0009087f89 */ /* 0x000fe200000e0000 */
[----:B------:R-:W-:Y:S01]  /*102c0*/  IMAD.WIDE.U32 R2, R12, c[0x0][0x3f0], R2 ;  /* 0x0000fc000c027a25 */ /* 0x000fe200078e0002 */
[----:B------:R-:W-:Y:S02]  /*102d0*/  IADD3 R16, -R16, R17, RZ ;  /* 0x0000001110107210 */ /* 0x000fe40007ffe1ff */
[----:B------:R-:W-:Y:S01]  /*102e0*/  SHFL.IDX PT, R10, R9, RZ, 0x1c1f ;  /* 0x001c1fff090a7589 */ /* 0x000fe200000e0000 */
[----:B------:R-:W-:-:S03]  /*102f0*/  ULDC UR5, c[0x0][0x4e8] ;  /* 0x00013a0000057ab9 */ /* 0x000fc60000000800 */
[----:B------:R-:W1:Y:S01]  /*10300*/  SHFL.IDX PT, R11, R4, RZ, 0x1c1f ;  /* 0x001c1fff040b7589 */ /* 0x000e6200000e0000 */
[----:B------:R-:W-:Y:S01]  /*10310*/  ULDC UR4, c[0x0][0x388] ;  /* 0x0000e20000047ab9 */ /* 0x000fe20000000800 */
[--C-:B------:R-:W-:Y:S02]  /*10320*/  IMAD.MOV R7, RZ, RZ, -R0.reuse ;  /* 0x000000ffff077224 */ /* 0x100fe400078e0a00 */
[----:B------:R3:W4:Y:S01]  /*10330*/  SHFL.IDX PT, R9, R4, 0x1, 0x1c1f ;  /* 0x003c1f0004097f89 */ /* 0x00072200000e0000 */
[----:B------:R-:W-:Y:S01]  /*10340*/  IMAD.IADD R3, R3, 0x1, R5 ;  /* 0x0000000103037824 */ /* 0x000fe200078e0205 */
[----:B------:R-:W-:Y:S01]  /*10350*/  LOP3.LUT P0, RZ, R16, 0x3, RZ, 0xc0, !PT ;  /* 0x0000000310ff7812 */ /* 0x000fe2000780c0ff */
[----:B------:R-:W-:Y:S01]  /*10360*/  UIMAD UR4, UR5, UR4, URZ ;  /* 0x00000004050472a4 */ /* 0x000fe2000f8e023f */
[----:B------:R-:W-:Y:S01]  /*10370*/  IADD3 R5, R14, R15, RZ ;  /* 0x0000000f0e057210 */ /* 0x000fe20007ffe0ff */
[----:B------:R-:W1:Y:S01]  /*10380*/  S2R R16, SR_TID.X ;  /* 0x0000000000107919 */ /* 0x000e620000002100 */
[----:B------:R-:W-:-:S03]  /*10390*/  SHF.R.S32.HI R12, RZ, 0x1f, R0 ;  /* 0x0000001fff0c7819 */ /* 0x000fc60000011400 */
[----:B------:R-:W-:Y:S01]  /*103a0*/  ISETP.GE.OR P1, PT, R5, UR4, P0 ;  /* 0x0000000405007c0c */ /* 0x000fe20008726670 */
[----:B---3--:R-:W-:Y:S01]  /*103b0*/  IMAD R4, R7, c[0x0][0x4e8], R6 ;  /* 0x00013a0007047a24 */ /* 0x008fe200078e0206 */
[----:B------:R-:W-:-:S04]  /*103c0*/  IADD3 R7, R5, 0x8, RZ ;  /* 0x0000000805077810 */ /* 0x000fc80007ffe0ff */
[----:B------:R-:W-:Y:S01]  /*103d0*/  ISETP.GE.OR P0, PT, R7, UR4, P0 ;  /* 0x0000000407007c0c */ /* 0x000fe20008706670 */
[----:B------:R-:W-:Y:S02]  /*103e0*/  IMAD R6, R12, c[0x0][0x3e0], RZ ;  /* 0x0000f8000c067a24 */ /* 0x000fe400078e02ff */
[----:B------:R-:W-:-:S04]  /*103f0*/  IMAD.WIDE.U32 R2, R0, c[0x0][0x3e0], R2 ;  /* 0x0000f80000027a25 */ /* 0x000fc800078e0002 */
[----:B-1----:R1:W-:Y:S01]  /*10400*/  @!P1 ST.E [R10.64], R50 ;  /* 0x000000320a009985 */ /* 0x0023e2000c101906 */
[----:B------:R-:W-:Y:S01]  /*10410*/  IMAD R5, R0, c[0x0][0x3e4], R6 ;  /* 0x0000f90000057a24 */ /* 0x000fe200078e0206 */
[----:B------:R-:W-:-:S03]  /*10420*/  SHF.R.S32.HI R0, RZ, 0x1f, R4 ;  /* 0x0000001fff007819 */ /* 0x000fc60000011404 */
[----:B------:R-:W-:Y:S01]  /*10430*/  IMAD.IADD R3, R3, 0x1, R5 ;  /* 0x0000000103037824 */ /* 0x000fe200078e0205 */
[----:B----4-:R1:W-:Y:S01]  /*10440*/  @!P0 ST.E [R8.64], R49 ;  /* 0x0000003108008985 */ /* 0x0103e2000c101906 */
[----:B------:R-:W-:Y:S01]  /*10450*/  IMAD R0, R0, c[0x0][0x3d8], RZ ;  /* 0x0000f60000007a24 */ /* 0x000fe200078e02ff */
[----:B------:R-:W-:Y:S01]  /*10460*/  SHF.R.S32.HI R14, RZ, 0x1f, R16 ;  /* 0x0000001fff0e7819 */ /* 0x000fe20000011410 */
[----:B------:R-:W-:-:S04]  /*10470*/  IMAD.WIDE.U32 R2, R4, c[0x0][0x3d8], R2 ;  /* 0x0000f60004027a25 */ /* 0x000fc800078e0002 */
[----:B------:R-:W-:Y:S01]  /*10480*/  IMAD R0, R4, c[0x0][0x3dc], R0 ;  /* 0x0000f70004007a24 */ /* 0x000fe200078e0200 */
[----:B------:R-:W-:-:S04]  /*10490*/  LEA.HI R14, R14, R16, RZ, 0x3 ;  /* 0x000000100e0e7211 */ /* 0x000fc800078f18ff */
[----:B------:R-:W-:Y:S02]  /*104a0*/  IADD3 R0, R3, R0, RZ ;  /* 0x0000000003007210 */ /* 0x000fe40007ffe0ff */
[C---:B------:R-:W-:Y:S02]  /*104b0*/  LEA R3, P0, R2.reuse, c[0x0][0x380], 0x1 ;  /* 0x0000e00002037a11 */ /* 0x040fe400078008ff */
[----:B------:R-:W-:Y:S02]  /*104c0*/  SHF.R.S32.HI R14, RZ, 0x3, R14 ;  /* 0x00000003ff0e7819 */ /* 0x000fe4000001140e */
[----:B------:R-:W-:-:S03]  /*104d0*/  LEA.HI.X R2, R2, c[0x0][0x384], R0, 0x1, P0 ;  /* 0x0000e10002027a11 */ /* 0x000fc600000f0c00 */
[----:B------:R-:W-:-:S05]  /*104e0*/  IMAD.IADD R0, R14, 0x1, R15 ;  /* 0x000000010e007824 */ /* 0x000fca00078e020f */
[----:B------:R-:W-:Y:S01]  /*104f0*/  ISETP.GE.AND P0, PT, R0, UR4, PT ;  /* 0x0000000400007c0c */ /* 0x000fe2000bf06270 */
[----:B------:R1:W3:Y:S01]  /*10500*/  SHFL.IDX PT, R4, R3, RZ, 0x181f ;  /* 0x00181fff03047589 */ /* 0x0002e200000e0000 */
[----:B------:R-:W-:Y:S03]  /*10510*/  BSSY B0, `(.L_x_456) ;  /* 0x000001b000007945 */ /* 0x000fe60003800000 */
[----:B------:R1:W4:Y:S04]  /*10520*/  SHFL.IDX PT, R5, R2, RZ, 0x181f ;  /* 0x00181fff02057589 */ /* 0x00032800000e0000 */
[----:B--2---:R1:W2:Y:S04]  /*10530*/  LDS.128 R32, [R13+0x1080] ;  /* 0x001080000d207984 */ /* 0x0042a80000000c00 */
        /* <DEDUP_REMOVED lines=10> */
[----:B-----5:R-:W-:-:S02]  /*105e0*/  ISETP.GE.AND P5, PT, R66, c[0x0][0x3c8], PT ;  /* 0x0000f20042007a0c */ /* 0x020fc40003fa6270 */
[----:B------:R-:W-:Y:S01]  /*105f0*/  ISETP.GE.AND P4, PT, R64, c[0x0][0x3c8], PT ;  /* 0x0000f20040007a0c */ /* 0x000fe20003f86270 */
[----:B------:R-:W4:Y:S01]  /*10600*/  LDS.128 R16, [R13+0x4080] ;  /* 0x004080000d107984 */ /* 0x000f220000000c00 */
[----:B------:R-:W-:-:S03]  /*10610*/  ISETP.GE.AND P3, PT, R60, c[0x0][0x3c8], PT ;  /* 0x0000f2003c007a0c */ /* 0x000fc60003f66270 */
[----:B-1----:R-:W1:Y:S06]  /*10620*/  LDS.128 R12, [R13+0x8080] ;  /* 0x008080000d0c7984 */ /* 0x002e6c0000000c00 */
[-C--:B------:R-:W-:Y:S02]  /*10630*/  @!P5 LEA R8, P2, R66, R4.reuse, 0x1 ;  /* 0x000000044208d211 */ /* 0x080fe400078408ff */
[-C--:B------:R-:W-:Y:S02]  /*10640*/  @!P4 LEA R6, P1, R64, R4.reuse, 0x1 ;  /* 0x000000044006c211 */ /* 0x080fe400078208ff */
[----:B------:R-:W-:-:S02]  /*10650*/  @!P3 LEA R4, P0, R60, R4, 0x1 ;  /* 0x000000043c04b211 */ /* 0x000fc400078008ff */
[-C--:B------:R-:W-:Y:S02]  /*10660*/  @!P5 LEA.HI.X R9, R66, R5.reuse, R67, 0x1, P2 ;  /* 0x000000054209d211 */ /* 0x080fe400010f0c43 */
[-C--:B------:R-:W-:Y:S02]  /*10670*/  @!P4 LEA.HI.X R7, R64, R5.reuse, R65, 0x1, P1 ;  /* 0x000000054007c211 */ /* 0x080fe400008f0c41 */
[----:B------:R-:W-:Y:S01]  /*10680*/  @!P3 LEA.HI.X R5, R60, R5, R62, 0x1, P0 ;  /* 0x000000053c05b211 */ /* 0x000fe200000f0c3e */
[----:B---3--:R3:W-:Y:S04]  /*10690*/  @!P5 ST.E.128 [R8.64], R20 ;  /* 0x000000140800d985 */ /* 0x0087e8000c101d06 */
[----:B----4-:R3:W-:Y:S04]  /*106a0*/  @!P4 ST.E.128 [R6.64], R16 ;  /* 0x000000100600c985 */ /* 0x0107e8000c101d06 */
[----:B-1----:R3:W-:Y:S02]  /*106b0*/  @!P3 ST.E.128 [R4.64], R12 ;  /* 0x0000000c0400b985 */ /* 0x0027e4000c101d06 */
.L_x_457:
[----:B---34-:R-:W-:Y:S05]  /*106c0*/  BSYNC B0 ;  /* 0x0000000000007941 */ /* 0x018fea0003800000 */
.L_x_456:
[----:B------:R-:W-:Y:S01]  /*106d0*/  IADD3 R6, R0, 0x20, RZ ;  /* 0x0000002000067810 */ /* 0x000fe20007ffe0ff */
[----:B------:R3:W4:Y:S01]  /*106e0*/  SHFL.IDX PT, R5, R2, 0x1, 0x181f ;  /* 0x00381f0002057f89 */ /* 0x00072200000e0000 */
[----:B------:R-:W-:Y:S02]  /*106f0*/  BSSY B0, `(.L_x_458) ;  /* 0x0000010000007945 */ /* 0x000fe40003800000 */
[----:B------:R-:W-:Y:S01]  /*10700*/  ISETP.GE.AND P0, PT, R6, UR4, PT ;  /* 0x0000000406007c0c */ /* 0x000fe2000bf06270 */
[----:B------:R3:W2:-:S12]  /*10710*/  SHFL.IDX PT, R4, R3, 0x1, 0x181f ;  /* 0x00381f0003047f89 */ /* 0x00069800000e0000 */
[----:B------:R-:W-:Y:S05]  /*10720*/  @P0 BRA `(.L_x_459) ;  /* 0x000000c000000947 */ /* 0x000fea0003800000 */
[----:B-----5:R-:W-:Y:S02]  /*10730*/  ISETP.GE.AND P2, PT, R66, c[0x0][0x3c8], PT ;  /* 0x0000f20042007a0c */ /* 0x020fe40003f46270 */
[----:B------:R-:W-:Y:S02]  /*10740*/  ISETP.GE.AND P1, PT, R64, c[0x0][0x3c8], PT ;  /* 0x0000f20040007a0c */ /* 0x000fe40003f26270 */
[----:B------:R-:W-:-:S09]  /*10750*/  ISETP.GE.AND P0, PT, R60, c[0x0][0x3c8], PT ;  /* 0x0000f2003c007a0c */ /* 0x000fd20003f06270 */
[-C--:B-12---:R-:W-:Y:S02]  /*10760*/  @!P2 LEA R8, P5, R66, R4.reuse, 0x1 ;  /* 0x000000044208a211 */ /* 0x086fe400078a08ff */
[-C--:B------:R-:W-:Y:S02]  /*10770*/  @!P1 LEA R6, P4, R64, R4.reuse, 0x1 ;  /* 0x0000000440069211 */ /* 0x080fe400078808ff */
[----:B------:R-:W-:Y:S02]  /*10780*/  @!P0 LEA R4, P3, R60, R4, 0x1 ;  /* 0x000000043c048211 */ /* 0x000fe400078608ff */
[-C--:B----4-:R-:W-:Y:S02]  /*10790*/  @!P2 LEA.HI.X R9, R66, R5.reuse, R67, 0x1, P5 ;  /* 0x000000054209a211 */ /* 0x090fe400028f0c43 */
[-C--:B------:R-:W-:Y:S02]  /*107a0*/  @!P1 LEA.HI.X R7, R64, R5.reuse, R65, 0x1, P4 ;  /* 0x0000000540079211 */ /* 0x080fe400020f0c41 */
[----:B------:R-:W-:Y:S01]  /*107b0*/  @!P0 LEA.HI.X R5, R60, R5, R62, 0x1, P3 ;  /* 0x000000053c058211 */ /* 0x000fe200018f0c3e */
[----:B------:R1:W-:Y:S04]  /*107c0*/  @!P2 ST.E.128 [R8.64], R32 ;  /* 0x000000200800a985 */ /* 0x0003e8000c101d06 */
[----:B------:R1:W-:Y:S04]  /*107d0*/  @!P1 ST.E.128 [R6.64], R28 ;  /* 0x0000001c06009985 */ /* 0x0003e8000c101d06 */
[----:B------:R1:W-:Y:S02]  /*107e0*/  @!P0 ST.E.128 [R4.64], R24 ;  /* 0x0000001804008985 */ /* 0x0003e4000c101d06 */
.L_x_459:
[----:B------:R-:W-:Y:S05]  /*107f0*/  BSYNC B0 ;  /* 0x0000000000007941 */ /* 0x000fea0003800000 */
.L_x_458:
[----:B-1----:R-:W-:Y:S01]  /*10800*/  IADD3 R6, R0, 0x40, RZ ;  /* 0x0000004000067810 */ /* 0x002fe20007ffe0ff */
[----:B----4-:R1:W4:Y:S01]  /*10810*/  SHFL.IDX PT, R5, R2, 0x2, 0x181f ;  /* 0x00581f0002057f89 */ /* 0x01032200000e0000 */
[----:B------:R-:W-:Y:S02]  /*10820*/  BSSY B0, `(.L_x_460) ;  /* 0x0000010000007945 */ /* 0x000fe40003800000 */
[----:B------:R-:W-:Y:S01]  /*10830*/  ISETP.GE.AND P0, PT, R6, UR4, PT ;  /* 0x0000000406007c0c */ /* 0x000fe2000bf06270 */
[----:B--2---:R1:W2:-:S12]  /*10840*/  SHFL.IDX PT, R4, R3, 0x2, 0x181f ;  /* 0x00581f0003047f89 */ /* 0x00429800000e0000 */
[----:B------:R-:W-:Y:S05]  /*10850*/  @P0 BRA `(.L_x_461) ;  /* 0x000000c000000947 */ /* 0x000fea0003800000 */
[----:B-----5:R-:W-:Y:S02]  /*10860*/  ISETP.GE.AND P2, PT, R66, c[0x0][0x3c8], PT ;  /* 0x0000f20042007a0c */ /* 0x020fe40003f46270 */
[----:B------:R-:W-:Y:S02]  /*10870*/  ISETP.GE.AND P1, PT, R64, c[0x0][0x3c8], PT ;  /* 0x0000f20040007a0c */ /* 0x000fe40003f26270 */
[----:B------:R-:W-:-:S09]  /*10880*/  ISETP.GE.AND P0, PT, R60, c[0x0][0x3c8], PT ;  /* 0x0000f2003c007a0c */ /* 0x000fd20003f06270 */
[-C--:B--2---:R-:W-:Y:S02]  /*10890*/  @!P2 LEA R8, P5, R66, R4.reuse, 0x1 ;  /* 0x000000044208a211 */ /* 0x084fe400078a08ff */
        /* <DEDUP_REMOVED lines=8> */
.L_x_461:
[----:B------:R-:W-:Y:S05]  /*10920*/  BSYNC B0 ;  /* 0x0000000000007941 */ /* 0x000fea0003800000 */
.L_x_460:
[----:B------:R-:W-:Y:S01]  /*10930*/  IADD3 R0, R0, 0x60, RZ ;  /* 0x0000006000007810 */ /* 0x000fe20007ffe0ff */
[----:B-1-3--:R-:W1:Y:S03]  /*10940*/  SHFL.IDX PT, R2, R2, 0x3, 0x181f ;  /* 0x00781f0002027f89 */ /* 0x00ae6600000e0000 */
[----:B------:R-:W-:Y:S01]  /*10950*/  ISETP.GE.AND P0, PT, R0, UR4, PT ;  /* 0x0000000400007c0c */ /* 0x000fe2000bf06270 */
[----:B------:R-:W3:-:S12]  /*10960*/  SHFL.IDX PT, R3, R3, 0x3, 0x181f ;  /* 0x00781f0003037f89 */ /* 0x000ed800000e0000 */
[----:B------:R-:W-:Y:S05]  /*10970*/  @P0 BRA `(.L_x_462) ;  /* 0x00000bd000000947 */ /* 0x000fea0003800000 */
[----:B-----5:R-:W-:Y:S02]  /*10980*/  ISETP.GE.AND P1, PT, R66, c[0x0][0x3c8], PT ;  /* 0x0000f20042007a0c */ /* 0x020fe40003f26270 */
[----:B------:R-:W-:-:S11]  /*10990*/  ISETP.GE.AND P0, PT, R64, c[0x0][0x3c8], PT ;  /* 0x0000f20040007a0c */ /* 0x000fd60003f06270 */
[-C--:B--23--:R-:W-:Y:S02]  /*109a0*/  @!P1 LEA R6, P3, R66, R3.reuse, 0x1 ;  /* 0x0000000342069211 */ /* 0x08cfe400078608ff */
[----:B------:R-:W-:Y:S02]  /*109b0*/  @!P0 LEA R4, P2, R64, R3, 0x1 ;  /* 0x0000000340048211 */ /* 0x000fe400078408ff */
[-C--:B-1----:R-:W-:Y:S02]  /*109c0*/  @!P1 LEA.HI.X R7, R66, R2.reuse, R67, 0x1, P3 ;  /* 0x0000000242079211 */ /* 0x082fe400018f0c43 */
[----:B----4-:R-:W-:-:S03]  /*109d0*/  @!P0 LEA.HI.X R5, R64, R2, R65, 0x1, P2 ;  /* 0x0000000240058211 */ /* 0x010fc600010f0c41 */
[----:B------:R1:W-:Y:S04]  /*109e0*/  @!P1 ST.E.128 [R6.64], R52 ;  /* 0x0000003406009985 */ /* 0x0003e8000c101d06 */
[----:B------:R1:W-:Y:S01]  /*109f0*/  @!P0 ST.E.128 [R4.64], R48 ;  /* 0x0000003004008985 */ /* 0x0003e2000c101d06 */
[----:B------:R-:W-:-:S13]  /*10a00*/  ISETP.GE.AND P0, PT, R60, c[0x0][0x3c8], PT ;  /* 0x0000f2003c007a0c */ /* 0x000fda0003f06270 */
[----:B------:R-:W-:Y:S05]  /*10a10*/  @P0 BRA `(.L_x_462) ;  /* 0x00000b3000000947 */ /* 0x000fea0003800000 */
[----:B-1----:R-:W-:-:S04]  /*10a20*/  LEA R4, P0, R60, R3, 0x1 ;  /* 0x000000033c047211 */ /* 0x002fc800078008ff */
[----:B------:R-:W-:-:S05]  /*10a30*/  LEA.HI.X R5, R60, R2, R62, 0x1, P0 ;  /* 0x000000023c057211 */ /* 0x000fca00000f0c3e */
[----:B------:R1:W-:Y:S01]  /*10a40*/  ST.E.128 [R4.64], R56 ;  /* 0x0000003804007985 */ /* 0x0003e2000c101d06 */
[----:B------:R-:W-:Y:S05]  /*10a50*/  BRA `(.L_x_462) ;  /* 0x00000af000007947 */ /* 0x000fea0003800000 */
.L_x_454:
[----:B------:R-:W2:Y:S04]  /*10a60*/  LDL R0, [R1+0x58] ;  /* 0x0000580001007983 */ /* 0x000ea80000100800 */
[----:B------:R-:W3:Y:S04]  /*10a70*/  LDL R14, [R1+0x4c] ;  /* 0x00004c00010e7983 */ /* 0x000ee80000100800 */
[----:B------:R-:W4:Y:S01]  /*10a80*/  LDL R13, [R1+0x50] ;  /* 0x00005000010d7983 */ /* 0x000f220000100800 */
[----:B------:R-:W-:Y:S03]  /*10a90*/  BSSY B0, `(.L_x_463) ;  /* 0x0000025000007945 */ /* 0x000fe60003800000 */
[----:B------:R-:W1:Y:S02]  /*10aa0*/  S2R R12, SR_TID.X ;  /* 0x00000000000c7919 */ /* 0x000e640000002100 */
[----:B-1----:R-:W-:Y:S01]  /*10ab0*/  ISETP.GE.AND P0, PT, R12, 0x80, PT ;  /* 0x000000800c00780c */ /* 0x002fe20003f06270 */
[----:B--2---:R-:W-:Y:S01]  /*10ac0*/  IMAD.MOV.U32 R11, RZ, RZ, R0 ;  /* 0x000000ffff0b7224 */ /* 0x004fe200078e0000 */
[----:B---3--:R-:W-:-:S02]  /*10ad0*/  SHF.R.S32.HI R7, RZ, 0x1f, R14 ;  /* 0x0000001fff077819 */ /* 0x008fc4000001140e */
[----:B----4-:R-:W-:-:S09]  /*10ae0*/  SHF.R.S32.HI R8, RZ, 0x1f, R13 ;  /* 0x0000001fff087819 */ /* 0x010fd2000001140d */
[----:B------:R-:W-:Y:S05]  /*10af0*/  @P0 BRA `(.L_x_464) ;  /* 0x000001e000000947 */ /* 0x000fea0003800000 */
[----:B------:R-:W-:Y:S02]  /*10b00*/  MOV R2, c[0x0][0x4e8] ;  /* 0x00013a0000027a02 */ /* 0x000fe40000000f00 */
[----:B------:R-:W-:-:S03]  /*10b10*/  IADD3 R6, R11, R12, RZ ;  /* 0x0000000c0b067210 */ /* 0x000fc60007ffe0ff */
[----:B------:R-:W-:-:S05]  /*10b20*/  IMAD R0, R2, c[0x0][0x388], RZ ;  /* 0x0000e20002007a24 */ /* 0x000fca00078e02ff */
[----:B------:R-:W-:-:S13]  /*10b30*/  ISETP.GE.AND P0, PT, R6, R0, PT ;  /* 0x000000000600720c */ /* 0x000fda0003f06270 */
[----:B------:R-:W-:Y:S05]  /*10b40*/  @P0 BRA `(.L_x_464) ;  /* 0x0000019000000947 */ /* 0x000fea0003800000 */
[----:B------:R-:W-:Y:S01]  /*10b50*/  ISETP.NE.AND P0, PT, R2, 0x1, PT ;  /* 0x000000010200780c */ /* 0x000fe20003f05270 */
[----:B------:R-:W-:Y:S01]  /*10b60*/  IMAD R4, R7, c[0x0][0x490], RZ ;  /* 0x0001240007047a24 */ /* 0x000fe200078e02ff */
[----:B------:R-:W-:Y:S01]  /*10b70*/  MOV R0, R6 ;  /* 0x0000000600007202 */ /* 0x000fe20000000f00 */
[----:B------:R-:W-:-:S04]  /*10b80*/  IMAD.WIDE.U32 R2, R14, c[0x0][0x490], RZ ;  /* 0x000124000e027a25 */ /* 0x000fc800078e00ff */
[----:B------:R-:W-:Y:S02]  /*10b90*/  IMAD R4, R14, c[0x0][0x494], R4 ;  /* 0x000125000e047a24 */ /* 0x000fe400078e0204 */
[----:B------:R-:W-:-:S03]  /*10ba0*/  IMAD R10, R8, c[0x0][0x498], RZ ;  /* 0x00012600080a7a24 */ /* 0x000fc600078e02ff */
[----:B------:R-:W-:Y:S01]  /*10bb0*/  IADD3 R3, R3, R4, RZ ;  /* 0x0000000403037210 */ /* 0x000fe20007ffe0ff */
[----:B------:R-:W-:-:S05]  /*10bc0*/  @P0 IMAD.HI.U32 R5, R6, c[0x0][0x4ec], RZ ;  /* 0x00013b0006050a27 */ /* 0x000fca00078e00ff */
[----:B------:R-:W-:Y:S01]  /*10bd0*/  @P0 SHF.R.U32.HI R0, RZ, c[0x0][0x4f0], R5 ;  /* 0x00013c00ff000a19 */ /* 0x000fe20000011605 */
[----:B------:R-:W-:-:S03]  /*10be0*/  IMAD.WIDE.U32 R4, R13, c[0x0][0x498], R2 ;  /* 0x000126000d047a25 */ /* 0x000fc600078e0002 */
[C---:B------:R-:W-:Y:S01]  /*10bf0*/  IADD3 R9, -R0.reuse, RZ, RZ ;  /* 0x000000ff00097210 */ /* 0x040fe20007ffe1ff */
[----:B------:R-:W-:Y:S01]  /*10c00*/  IMAD R3, R13, c[0x0][0x49c], R10 ;  /* 0x000127000d037a24 */ /* 0x000fe200078e020a */
[----:B------:R-:W-:-:S03]  /*10c10*/  IADD3 R4, P0, R0, R4, RZ ;  /* 0x0000000400047210 */ /* 0x000fc60007f1e0ff */
[----:B------:R-:W-:Y:S01]  /*10c20*/  IMAD R2, R9, c[0x0][0x4e8], R6 ;  /* 0x00013a0009027a24 */ /* 0x000fe200078e0206 */
[----:B------:R-:W-:-:S04]  /*10c30*/  SHF.R.S32.HI R6, RZ, 0x1f, R0 ;  /* 0x0000001fff067819 */ /* 0x000fc80000011400 */
[----:B------:R-:W-:Y:S02]  /*10c40*/  SHF.R.S32.HI R0, RZ, 0x1f, R2 ;  /* 0x0000001fff007819 */ /* 0x000fe40000011402 */
[----:B------:R-:W-:-:S03]  /*10c50*/  IADD3.X R5, R6, R5, R3, P0, !PT ;  /* 0x0000000506057210 */ /* 0x000fc600007fe403 */
[----:B------:R-:W-:-:S04]  /*10c60*/  IMAD R0, R0, c[0x0][0x488], RZ ;  /* 0x0001220000007a24 */ /* 0x000fc800078e02ff */
[C---:B------:R-:W-:Y:S02]  /*10c70*/  IMAD R0, R2.reuse, c[0x0][0x48c], R0 ;  /* 0x0001230002007a24 */ /* 0x040fe400078e0200 */
[----:B------:R-:W-:-:S05]  /*10c80*/  IMAD.WIDE.U32 R2, R2, c[0x0][0x488], R4 ;  /* 0x0001220002027a25 */ /* 0x000fca00078e0004 */
[----:B------:R-:W-:Y:S02]  /*10c90*/  IADD3 R0, R3, R0, RZ ;  /* 0x0000000003007210 */ /* 0x000fe40007ffe0ff */
[----:B------:R-:W-:-:S04]  /*10ca0*/  LEA R4, P0, R2, c[0x0][0x450], 0x2 ;  /* 0x0001140002047a11 */ /* 0x000fc800078010ff */
[----:B------:R-:W-:Y:S02]  /*10cb0*/  LEA.HI.X R5, R2, c[0x0][0x454], R0, 0x2, P0 ;  /* 0x0001150002057a11 */ /* 0x000fe400000f1400 */
[----:B------:R-:W-:-:S05]  /*10cc0*/  MOV R0, 0xff800000 ;  /* 0xff80000000007802 */ /* 0x000fca0000000f00 */
[----:B------:R1:W-:Y:S02]  /*10cd0*/  STG.E [R4.64], R0 ;  /* 0x0000000004007986 */ /* 0x0003e4000c101906 */
.L_x_464:
[----:B------:R-:W-:Y:S05]  /*10ce0*/  BSYNC B0 ;  /* 0x0000000000007941 */ /* 0x000fea0003800000 */
.L_x_463:
[----:B------:R-:W2:Y:S01]  /*10cf0*/  LDL R2, [R1+0x8c] ;  /* 0x00008c0001027983 */ /* 0x000ea20000100800 */
[----:B-1----:R-:W-:Y:S01]  /*10d00*/  MOV R0, c[0x0][0x4e8] ;  /* 0x00013a0000007a02 */ /* 0x002fe20000000f00 */
[----:B------:R-:W-:Y:S01]  /*10d10*/  IMAD R7, R7, c[0x0][0x3e8], RZ ;  /* 0x0000fa0007077a24 */ /* 0x000fe200078e02ff */
[----:B------:R-:W-:Y:S01]  /*10d20*/  SHF.R.S32.HI R9, RZ, 0x1f, R12 ;  /* 0x0000001fff097819 */ /* 0x000fe2000001140c */
[----:B------:R-:W-:Y:S01]  /*10d30*/  IMAD R8, R8, c[0x0][0x3f0], RZ ;  /* 0x0000fc0008087a24 */ /* 0x000fe200078e02ff */
[----:B------:R-:W-:Y:S01]  /*10d40*/  ISETP.NE.AND P0, PT, R0, 0x1, PT ;  /* 0x000000010000780c */ /* 0x000fe20003f05270 */
[----:B------:R-:W-:Y:S01]  /*10d50*/  IMAD R7, R14, c[0x0][0x3ec], R7 ;  /* 0x0000fb000e077a24 */ /* 0x000fe200078e0207 */
[----:B------:R-:W-:Y:S01]  /*10d60*/  LEA.HI R9, R9, R12, RZ, 0x3 ;  /* 0x0000000c09097211 */ /* 0x000fe200078f18ff */
[----:B------:R-:W-:-:S03]  /*10d70*/  IMAD R8, R13, c[0x0][0x3f4], R8 ;  /* 0x0000fd000d087a24 */ /* 0x000fc600078e0208 */
[----:B------:R-:W-:Y:S02]  /*10d80*/  SHF.R.S32.HI R9, RZ, 0x3, R9 ;  /* 0x00000003ff097819 */ /* 0x000fe40000011409 */
[----:B--2---:R-:W-:Y:S01]  /*10d90*/  IADD3 R4, R2, R11, RZ ;  /* 0x0000000b02047210 */ /* 0x004fe20007ffe0ff */
[----:B------:R-:W-:-:S03]  /*10da0*/  IMAD.WIDE.U32 R2, R14, c[0x0][0x3e8], RZ ;  /* 0x0000fa000e027a25 */ /* 0x000fc600078e00ff */
[----:B------:R-:W-:Y:S01]  /*10db0*/  MOV R0, R4 ;  /* 0x0000000400007202 */ /* 0x000fe20000000f00 */
[----:B------:R-:W-:-:S04]  /*10dc0*/  @P0 IMAD.HI.U32 R5, R4, c[0x0][0x4ec], RZ ;  /* 0x00013b0004050a27 */ /* 0x000fc800078e00ff */
[----:B------:R-:W-:Y:S01]  /*10dd0*/  IMAD.IADD R3, R3, 0x1, R7 ;  /* 0x0000000103037824 */ /* 0x000fe200078e0207 */
[----:B------:R-:W-:-:S03]  /*10de0*/  @P0 SHF.R.U32.HI R0, RZ, c[0x0][0x4f0], R5 ;  /* 0x00013c00ff000a19 */ /* 0x000fc60000011605 */
[----:B------:R-:W-:Y:S01]  /*10df0*/  IMAD.WIDE.U32 R2, R13, c[0x0][0x3f0], R2 ;  /* 0x0000fc000d027a25 */ /* 0x000fe200078e0002 */
[----:B------:R-:W-:Y:S02]  /*10e00*/  SHF.R.S32.HI R5, RZ, 0x1f, R0 ;  /* 0x0000001fff057819 */ /* 0x000fe40000011400 */
[----:B------:R-:W-:Y:S02]  /*10e10*/  IADD3 R6, -R0, RZ, RZ ;  /* 0x000000ff00067210 */ /* 0x000fe40007ffe1ff */
[----:B------:R-:W-:Y:S01]  /*10e20*/  IADD3 R3, R3, R8, RZ ;  /* 0x0000000803037210 */ /* 0x000fe20007ffe0ff */
[----:B------:R-:W-:Y:S02]  /*10e30*/  IMAD R5, R5, c[0x0][0x3e0], RZ ;  /* 0x0000f80005057a24 */ /* 0x000fe400078e02ff */
[----:B------:R-:W-:Y:S02]  /*10e40*/  IMAD R6, R6, c[0x0][0x4e8], R4 ;  /* 0x00013a0006067a24 */ /* 0x000fe400078e0204 */
[----:B------:R-:W-:-:S02]  /*10e50*/  IMAD R4, R0, c[0x0][0x3e4], R5 ;  /* 0x0000f90000047a24 */ /* 0x000fc400078e0205 */
[----:B------:R-:W-:Y:S01]  /*10e60*/  IMAD.WIDE.U32 R2, R0, c[0x0][0x3e0], R2 ;  /* 0x0000f80000027a25 */ /* 0x000fe200078e0002 */
[----:B------:R-:W-:-:S03]  /*10e70*/  SHF.R.S32.HI R0, RZ, 0x1f, R6 ;  /* 0x0000001fff007819 */ /* 0x000fc60000011406 */
[----:B------:R-:W-:Y:S02]  /*10e80*/  IMAD.IADD R3, R3, 0x1, R4 ;  /* 0x0000000103037824 */ /* 0x000fe400078e0204 */
[----:B------:R-:W-:Y:S02]  /*10e90*/  IMAD R0, R0, c[0x0][0x3d8], RZ ;  /* 0x0000f60000007a24 */ /* 0x000fe400078e02ff */
[----:B------:R-:W-:-:S04]  /*10ea0*/  IMAD.WIDE.U32 R4, R6, c[0x0][0x3d8], R2 ;  /* 0x0000f60006047a25 */ /* 0x000fc800078e0002 */
[----:B------:R-:W-:Y:S01]  /*10eb0*/  IMAD R6, R6, c[0x0][0x3dc], R0 ;  /* 0x0000f70006067a24 */ /* 0x000fe200078e0200 */
[----:B------:R-:W-:Y:S02]  /*10ec0*/  LEA R3, P0, R4, c[0x0][0x380], 0x1 ;  /* 0x0000e00004037a11 */ /* 0x000fe400078008ff */
[----:B------:R-:W-:Y:S02]  /*10ed0*/  IADD3 R0, R9, R11, RZ ;  /* 0x0000000b09007210 */ /* 0x000fe40007ffe0ff */
[----:B------:R-:W-:-:S04]  /*10ee0*/  IADD3 R2, R5, R6, RZ ;  /* 0x0000000605027210 */ /* 0x000fc80007ffe0ff */
[----:B------:R-:W-:Y:S01]  /*10ef0*/  LEA.HI.X R2, R4, c[0x0][0x384], R2, 0x1, P0 ;  /* 0x0000e10004027a11 */ /* 0x000fe200000f0c02 */
[----:B------:R-:W-:Y:S05]  /*10f00*/  BRA.DIV ~URZ, `(.L_x_465) ;  /* 0x000008f27f007947 */ /* 0x000fea000b800000 */
[----:B------:R1:W2:Y:S02]  /*10f10*/  SHFL.IDX PT, R5, R2, RZ, 0x181f ;  /* 0x00181fff02057589 */ /* 0x0002a400000e0000 */
.L_x_483:
[----:B------:R-:W-:Y:S05]  /*10f20*/  BRA.DIV ~URZ, `(.L_x_466) ;  /* 0x000009427f007947 */ /* 0x000fea000b800000 */
[----:B------:R3:W4:Y:S02]  /*10f30*/  SHFL.IDX PT, R4, R3, RZ, 0x181f ;  /* 0x00181fff03047589 */ /* 0x00072400000e0000 */
.L_x_484:
[----:B------:R-:W-:Y:S01]  /*10f40*/  MOV R10, c[0x0][0x4e8] ;  /* 0x00013a00000a7a02 */ /* 0x000fe20000000f00 */
[----:B------:R-:W-:Y:S04]  /*10f50*/  BSSY B0, `(.L_x_467) ;  /* 0x0000015000007945 */ /* 0x000fe80003800000 */
[----:B------:R-:W-:-:S05]  /*10f60*/  IMAD R10, R10, c[0x0][0x388], RZ ;  /* 0x0000e2000a0a7a24 */ /* 0x000fca00078e02ff */
[----:B------:R-:W-:-:S13]  /*10f70*/  ISETP.GE.AND P0, PT, R0, R10, PT ;  /* 0x0000000a0000720c */ /* 0x000fda0003f06270 */
[----:B------:R-:W-:Y:S05]  /*10f80*/  @P0 BRA `(.L_x_468) ;  /* 0x0000011000000947 */ /* 0x000fea0003800000 */
[----:B------:R-:W5:Y:S04]  /*10f90*/  LDL.64 R16, [R1+0x38] ;  /* 0x0000380001107983 */ /* 0x000f680000100a00 */
[----:B---3--:R-:W3:Y:S04]  /*10fa0*/  LDL R13, [R1+0x44] ;  /* 0x00004400010d7983 */ /* 0x008ee80000100800 */
[----:B----4-:R-:W4:Y:S04]  /*10fb0*/  LDL R11, [R1+0x48] ;  /* 0x00004800010b7983 */ /* 0x010f280000100800 */
[----:B--2---:R-:W2:Y:S04]  /*10fc0*/  LDL R14, [R1+0x60] ;  /* 0x00006000010e7983 */ /* 0x004ea80000100800 */
[----:B------:R-:W2:Y:S01]  /*10fd0*/  LDL R12, [R1+0x5c] ;  /* 0x00005c00010c7983 */ /* 0x000ea20000100800 */
[----:B-----5:R-:W-:-:S02]  /*10fe0*/  ISETP.GE.AND P2, PT, R16, c[0x0][0x3c8], PT ;  /* 0x0000f20010007a0c */ /* 0x020fc40003f46270 */
[----:B---3--:R-:W-:Y:S02]  /*10ff0*/  ISETP.GE.AND P1, PT, R13, c[0x0][0x3c8], PT ;  /* 0x0000f2000d007a0c */ /* 0x008fe40003f26270 */
[----:B----4-:R-:W-:-:S09]  /*11000*/  ISETP.GE.AND P0, PT, R11, c[0x0][0x3c8], PT ;  /* 0x0000f2000b007a0c */ /* 0x010fd20003f06270 */
[CC--:B------:R-:W-:Y:S02]  /*11010*/  @!P2 LEA R8, P5, R16.reuse, R4.reuse, 0x1 ;  /* 0x000000041008a211 */ /* 0x0c0fe400078a08ff */
[-C--:B------:R-:W-:Y:S02]  /*11020*/  @!P1 LEA R6, P4, R13, R4.reuse, 0x1 ;  /* 0x000000040d069211 */ /* 0x080fe400078808ff */
[-C--:B------:R-:W-:Y:S02]  /*11030*/  @!P2 LEA.HI.X R9, R16, R5.reuse, R17, 0x1, P5 ;  /* 0x000000051009a211 */ /* 0x080fe400028f0c11 */
[----:B------:R-:W-:Y:S02]  /*11040*/  @!P0 LEA R4, P3, R11, R4, 0x1 ;  /* 0x000000040b048211 */ /* 0x000fe400078608ff */
[-C--:B--2---:R-:W-:Y:S02]  /*11050*/  @!P1 LEA.HI.X R7, R13, R5.reuse, R14, 0x1, P4 ;  /* 0x000000050d079211 */ /* 0x084fe400020f0c0e */
[----:B------:R-:W-:Y:S01]  /*11060*/  @!P0 LEA.HI.X R5, R11, R5, R12, 0x1, P3 ;  /* 0x000000050b058211 */ /* 0x000fe200018f0c0c */
[----:B------:R2:W-:Y:S04]  /*11070*/  @!P2 ST.E.128 [R8.64], RZ ;  /* 0x000000ff0800a985 */ /* 0x0005e8000c101d06 */
[----:B------:R2:W-:Y:S04]  /*11080*/  @!P1 ST.E.128 [R6.64], RZ ;  /* 0x000000ff06009985 */ /* 0x0005e8000c101d06 */
[----:B------:R2:W-:Y:S02]  /*11090*/  @!P0 ST.E.128 [R4.64], RZ ;  /* 0x000000ff04008985 */ /* 0x0005e4000c101d06 */
.L_x_468:
[----:B------:R-:W-:Y:S05]  /*110a0*/  BSYNC B0 ;  /* 0x0000000000007941 */ /* 0x000fea0003800000 */
.L_x_467:
[----:B------:R-:W-:Y:S05]  /*110b0*/  BRA.DIV ~URZ, `(.L_x_469) ;  /* 0x000008127f007947 */ /* 0x000fea000b800000 */
[----:B--2---:R2:W1:Y:S04]  /*110c0*/  SHFL.IDX PT, R5, R2, 0x1, 0x181f ;  /* 0x00381f0002057f89 */ /* 0x00446800000e0000 */
[----:B----4-:R2:W4:Y:S02]  /*110d0*/  SHFL.IDX PT, R4, R3, 0x1, 0x181f ;  /* 0x00381f0003047f89 */ /* 0x01052400000e0000 */
.L_x_485:
[----:B------:R-:W-:Y:S01]  /*110e0*/  IADD3 R6, R0, 0x20, RZ ;  /* 0x0000002000067810 */ /* 0x000fe20007ffe0ff */
[----:B------:R-:W-:Y:S03]  /*110f0*/  BSSY B0, `(.L_x_470) ;  /* 0x0000014000007945 */ /* 0x000fe60003800000 */
[----:B------:R-:W-:-:S13]  /*11100*/  ISETP.GE.AND P0, PT, R6, R10, PT ;  /* 0x0000000a0600720c */ /* 0x000fda0003f06270 */
[----:B------:R-:W-:Y:S05]  /*11110*/  @P0 BRA `(.L_x_471) ;  /* 0x0000011000000947 */ /* 0x000fea0003800000 */
[----:B------:R-:W5:Y:S04]  /*11120*/  LDL.64 R16, [R1+0x38] ;  /* 0x0000380001107983 */ /* 0x000f680000100a00 */
[----:B--2---:R-:W2:Y:S04]  /*11130*/  LDL R13, [R1+0x44] ;  /* 0x00004400010d7983 */ /* 0x004ea80000100800 */
[----:B---3--:R-:W3:Y:S04]  /*11140*/  LDL R11, [R1+0x48] ;  /* 0x00004800010b7983 */ /* 0x008ee80000100800 */
[----:B----4-:R-:W4:Y:S04]  /*11150*/  LDL R14, [R1+0x60] ;  /* 0x00006000010e7983 */ /* 0x010f280000100800 */
[----:B------:R-:W4:Y:S01]  /*11160*/  LDL R12, [R1+0x5c] ;  /* 0x00005c00010c7983 */ /* 0x000f220000100800 */
[----:B-----5:R-:W-:-:S02]  /*11170*/  ISETP.GE.AND P2, PT, R16, c[0x0][0x3c8], PT ;  /* 0x0000f20010007a0c */ /* 0x020fc40003f46270 */
[----:B--2---:R-:W-:Y:S02]  /*11180*/  ISETP.GE.AND P1, PT, R13, c[0x0][0x3c8], PT ;  /* 0x0000f2000d007a0c */ /* 0x004fe40003f26270 */
[----:B---3--:R-:W-:-:S09]  /*11190*/  ISETP.GE.AND P0, PT, R11, c[0x0][0x3c8], PT ;  /* 0x0000f2000b007a0c */ /* 0x008fd20003f06270 */
[CC--:B------:R-:W-:Y:S02]  /*111a0*/  @!P2 LEA R8, P5, R16.reuse, R4.reuse, 0x1 ;  /* 0x000000041008a211 */ /* 0x0c0fe400078a08ff */
[-C--:B------:R-:W-:Y:S02]  /*111b0*/  @!P1 LEA R6, P4, R13, R4.reuse, 0x1 ;  /* 0x000000040d069211 */ /* 0x080fe400078808ff */
[-C--:B-1----:R-:W-:Y:S02]  /*111c0*/  @!P2 LEA.HI.X R9, R16, R5.reuse, R17, 0x1, P5 ;  /* 0x000000051009a211 */ /* 0x082fe400028f0c11 */
[----:B------:R-:W-:Y:S02]  /*111d0*/  @!P0 LEA R4, P3, R11, R4, 0x1 ;  /* 0x000000040b048211 */ /* 0x000fe400078608ff */
[-C--:B----4-:R-:W-:Y:S02]  /*111e0*/  @!P1 LEA.HI.X R7, R13, R5.reuse, R14, 0x1, P4 ;  /* 0x000000050d079211 */ /* 0x090fe400020f0c0e */
[----:B------:R-:W-:Y:S01]  /*111f0*/  @!P0 LEA.HI.X R5, R11, R5, R12, 0x1, P3 ;  /* 0x000000050b058211 */ /* 0x000fe200018f0c0c */
[----:B------:R1:W-:Y:S04]  /*11200*/  @!P2 ST.E.128 [R8.64], RZ ;  /* 0x000000ff0800a985 */ /* 0x0003e8000c101d06 */
[----:B------:R1:W-:Y:S04]  /*11210*/  @!P1 ST.E.128 [R6.64], RZ ;  /* 0x000000ff06009985 */ /* 0x0003e8000c101d06 */
[----:B------:R1:W-:Y:S02]  /*11220*/  @!P0 ST.E.128 [R4.64], RZ ;  /* 0x000000ff04008985 */ /* 0x0003e4000c101d06 */
.L_x_471:
[----:B------:R-:W-:Y:S05]  /*11230*/  BSYNC B0 ;  /* 0x0000000000007941 */ /* 0x000fea0003800000 */
.L_x_470:
[----:B------:R-:W-:Y:S05]  /*11240*/  BRA.DIV ~URZ, `(.L_x_472) ;  /* 0x000007427f007947 */ /* 0x000fea000b800000 */
[----:B-1----:R1:W2:Y:S02]  /*11250*/  SHFL.IDX PT, R5, R2, 0x2, 0x181f ;  /* 0x00581f0002057f89 */ /* 0x0022a400000e0000 */
.L_x_486:
[----:B------:R-:W-:Y:S05]  /*11260*/  BRA.DIV ~URZ, `(.L_x_473) ;  /* 0x000007927f007947 */ /* 0x000fea000b800000 */
[----:B----4-:R4:W1:Y:S02]  /*11270*/  SHFL.IDX PT, R4, R3, 0x2, 0x181f ;  /* 0x00581f0003047f89 */ /* 0x01086400000e0000 */
.L_x_487:
[----:B------:R-:W-:Y:S01]  /*11280*/  IADD3 R6, R0, 0x40, RZ ;  /* 0x0000004000067810 */ /* 0x000fe20007ffe0ff */
[----:B------:R-:W-:Y:S03]  /*11290*/  BSSY B0, `(.L_x_474) ;  /* 0x0000014000007945 */ /* 0x000fe60003800000 */
        /* <DEDUP_REMOVED lines=10> */
[CC--:B-1----:R-:W-:Y:S02]  /*11340*/  @!P2 LEA R8, P5, R16.reuse, R4.reuse, 0x1 ;  /* 0x000000041008a211 */ /* 0x0c2fe400078a08ff */
        /* <DEDUP_REMOVED lines=8> */
.L_x_475:
[----:B------:R-:W-:Y:S05]  /*113d0*/  BSYNC B0 ;  /* 0x0000000000007941 */ /* 0x000fea0003800000 */
.L_x_474:
[----:B------:R-:W-:Y:S05]  /*113e0*/  BRA.DIV ~URZ, `(.L_x_476) ;  /* 0x000006727f007947 */ /* 0x000fea000b800000 */
[----:B-12---:R-:W1:Y:S04]  /*113f0*/  SHFL.IDX PT, R2, R2, 0x3, 0x181f ;  /* 0x00781f0002027f89 */ /* 0x006e6800000e0000 */
[----:B---34-:R-:W2:Y:S02]  /*11400*/  SHFL.IDX PT, R3, R3, 0x3, 0x181f ;  /* 0x00781f0003037f89 */ /* 0x018ea400000e0000 */
.L_x_488:
[----:B------:R-:W-:-:S04]  /*11410*/  IADD3 R0, R0, 0x60, RZ ;  /* 0x0000006000007810 */ /* 0x000fc80007ffe0ff */
[----:B------:R-:W-:-:S13]  /*11420*/  ISETP.GE.AND P0, PT, R0, R10, PT ;  /* 0x0000000a0000720c */ /* 0x000fda0003f06270 */
[----:B------:R-:W-:Y:S05]  /*11430*/  @P0 BRA `(.L_x_462) ;  /* 0x0000011000000947 */ /* 0x000fea0003800000 */
[----:B------:R-:W3:Y:S04]  /*11440*/  LDL.64 R16, [R1+0x38] ;  /* 0x0000380001107983 */ /* 0x000ee80000100a00 */
[----:B------:R-:W4:Y:S04]  /*11450*/  LDL R13, [R1+0x44] ;  /* 0x00004400010d7983 */ /* 0x000f280000100800 */
[----:B------:R-:W5:Y:S04]  /*11460*/  LDL R11, [R1+0x48] ;  /* 0x00004800010b7983 */ /* 0x000f680000100800 */
[----:B--2---:R-:W2:Y:S04]  /*11470*/  LDL R14, [R1+0x60] ;  /* 0x00006000010e7983 */ /* 0x004ea80000100800 */
[----:B------:R-:W2:Y:S01]  /*11480*/  LDL R12, [R1+0x5c] ;  /* 0x00005c00010c7983 */ /* 0x000ea20000100800 */
[----:B---3--:R-:W-:-:S02]  /*11490*/  ISETP.GE.AND P2, PT, R16, c[0x0][0x3c8], PT ;  /* 0x0000f20010007a0c */ /* 0x008fc40003f46270 */
[----:B----4-:R-:W-:Y:S02]  /*114a0*/  ISETP.GE.AND P1, PT, R13, c[0x0][0x3c8], PT ;  /* 0x0000f2000d007a0c */ /* 0x010fe40003f26270 */
[----:B-----5:R-:W-:-:S09]  /*114b0*/  ISETP.GE.AND P0, PT, R11, c[0x0][0x3c8], PT ;  /* 0x0000f2000b007a0c */ /* 0x020fd20003f06270 */
[CC--:B------:R-:W-:Y:S02]  /*114c0*/  @!P2 LEA R8, P5, R16.reuse, R3.reuse, 0x1 ;  /* 0x000000031008a211 */ /* 0x0c0fe400078a08ff */
[-C--:B------:R-:W-:Y:S02]  /*114d0*/  @!P1 LEA R6, P4, R13, R3.reuse, 0x1 ;  /* 0x000000030d069211 */ /* 0x080fe400078808ff */
[-C--:B-1----:R-:W-:Y:S02]  /*114e0*/  @!P2 LEA.HI.X R9, R16, R2.reuse, R17, 0x1, P5 ;  /* 0x000000021009a211 */ /* 0x082fe400028f0c11 */
[----:B------:R-:W-:Y:S02]  /*114f0*/  @!P0 LEA R4, P3, R11, R3, 0x1 ;  /* 0x000000030b048211 */ /* 0x000fe400078608ff */
[-C--:B--2---:R-:W-:Y:S02]  /*11500*/  @!P1 LEA.HI.X R7, R13, R2.reuse, R14, 0x1, P4 ;  /* 0x000000020d079211 */ /* 0x084fe400020f0c0e */
[----:B------:R-:W-:Y:S01]  /*11510*/  @!P0 LEA.HI.X R5, R11, R2, R12, 0x1, P3 ;  /* 0x000000020b058211 */ /* 0x000fe200018f0c0c */
[----:B------:R1:W-:Y:S04]  /*11520*/  @!P2 ST.E.128 [R8.64], RZ ;  /* 0x000000ff0800a985 */ /* 0x0003e8000c101d06 */
[----:B------:R1:W-:Y:S04]  /*11530*/  @!P1 ST.E.128 [R6.64], RZ ;  /* 0x000000ff06009985 */ /* 0x0003e8000c101d06 */
[----:B------:R1:W-:Y:S02]  /*11540*/  @!P0 ST.E.128 [R4.64], RZ ;  /* 0x000000ff04008985 */ /* 0x0003e4000c101d06 */
.L_x_462:
[----:B------:R-:W-:Y:S05]  /*11550*/  BSYNC B1 ;  /* 0x0000000000017941 */ /* 0x000fea0003800000 */
.L_x_453:
[----:B----4-:R-:W4:Y:S02]  /*11560*/  LDL R0, [R1+0x90] ;  /* 0x0000900001007983 */ /* 0x010f240000100800 */
[----:B----4-:R-:W-:-:S13]  /*11570*/  ISETP.NE.AND P0, PT, R0, RZ, PT ;  /* 0x000000ff0000720c */ /* 0x010fda0003f05270 */
[----:B------:R-:W-:Y:S01]  /*11580*/  @P0 WARPSYNC 0xffffffff ;  /* 0xffffffff00000948 */ /* 0x000fe20003800000 */
[----:B------:R-:W-:Y:S06]  /*11590*/  @P0 BAR.SYNC.DEFER_BLOCKING 0x5, 0x100 ;  /* 0x0144000000000b1d */ /* 0x000fec0000010000 */
[----:B------:R-:W4:Y:S04]  /*115a0*/  @P0 LDS R0, [0x15100] ;  /* 0x01510000ff000984 */ /* 0x000f280000000800 */
[----:B----4-:R4:W-:Y:S04]  /*115b0*/  @P0 STL [R1+0x64], R0 ;  /* 0x0000640001000387 */ /* 0x0109e80000100800 */
[----:B------:R-:W-:Y:S06]  /*115c0*/  @P0 BAR.ARV 0x4, 0x100 ;  /* 0x0104000000000b1d */ /* 0x000fec0000002000 */
[----:B------:R-:W-:Y:S05]  /*115d0*/  @P0 BRA `(.L_x_477) ;  /* 0x0000007000000947 */ /* 0x000fea0003800000 */
[----:B------:R-:W-:Y:S05]  /*115e0*/  BRA.DIV ~URZ, `(.L_x_478) ;  /* 0x000005427f007947 */ /* 0x000fea000b800000 */
[----:B----4-:R4:W3:Y:S02]  /*115f0*/  SHFL.IDX PT, R0, R61, RZ, 0x1f ;  /* 0x00001fff3d007589 */ /* 0x0108e400000e0000 */
.L_x_489:
[----:B------:R-:W-:Y:S01]  /*11600*/  WARPSYNC 0xffffffff ;  /* 0xffffffff00007948 */ /* 0x000fe20003800000 */
[----:B------:R-:W-:Y:S06]  /*11610*/  BAR.SYNC.DEFER_BLOCKING 0x4, 0x100 ;  /* 0x0104000000007b1d */ /* 0x000fec0000010000 */
[----:B---3--:R3:W-:Y:S04]  /*11620*/  STL [R1+0x64], R0 ;  /* 0x0000640001007387 */ /* 0x0087e80000100800 */
[----:B------:R3:W-:Y:S04]  /*11630*/  @!P6 STS [0x15100], R61 ;  /* 0x0151003dff00e388 */ /* 0x0007e80000000800 */
[----:B------:R-:W-:Y:S06]  /*11640*/  BAR.ARV 0x5, 0x100 ;  /* 0x0144000000007b1d */ /* 0x000fec0000002000 */
.L_x_477:
[----:B---34-:R-:W3:Y:S02]  /*11650*/  LDL R0, [R1+0x64] ;  /* 0x0000640001007983 */ /* 0x018ee40000100800 */
[----:B---3--:R-:W-:-:S13]  /*11660*/  ISETP.GE.AND P0, PT, R0, c[0x0][0x538], PT ;  /* 0x00014e0000007a0c */ /* 0x008fda0003f06270 */
[----:B-12--5:R-:W-:Y:S01]  /*11670*/  @P0 CALL.REL.NOINC `(.L_x_479) ;  /* 0x0000001000000944 */ /* 0x026fe20003c00000 */
[----:B------:R-:W-:Y:S05]  /*11680*/  BRA `(.L_x_480) ;  /* 0xfffef3f000007947 */ /* 0x000fea000383ffff */
.L_x_479:
[----:B------:R-:W-:Y:S05]  /*11690*/  EXIT ;  /* 0x000000000000794d */ /* 0x000fea0003800000 */
.L_x_449:
[----:B-1----:R1:W5:Y:S01]  /*116a0*/  LDL R0, [R1+0x18] ;  /* 0x0000180001007983 */ /* 0x0023620000100800 */
[----:B------:R-:W-:Y:S02]  /*116b0*/  MOV R3, 0x2 ;  /* 0x0000000200037802 */ /* 0x000fe40000000f00 */
[----:B------:R-:W-:Y:S02]  /*116c0*/  MOV R2, 0x116e0 ;  /* 0x000116e000027802 */ /* 0x000fe40000000f00 */
[----:B-1---5:R-:W-:Y:S05]  /*116d0*/  CALL.REL.NOINC `($__internal_0_$__cuda_sm70_shflsync_bfly_p) ;  /* 0x000004c000007944 */ /* 0x022fea0003c00000 */
[----:B------:R-:W-:Y:S01]  /*116e0*/  MOV R4, R5 ;  /* 0x0000000500047202 */ /* 0x000fe20000000f00 */
[----:B------:R-:W-:Y:S05]  /*116f0*/  BRA `(.L_x_481) ;  /* 0xffffd7a000007947 */ /* 0x000fea000383ffff */
.L_x_450:
[----:B------:R-:W-:Y:S01]  /*11700*/  IMAD.MOV.U32 R0, RZ, RZ, R4 ;  /* 0x000000ffff007224 */ /* 0x000fe200078e0004 */
[----:B------:R-:W-:Y:S02]  /*11710*/  MOV R3, 0x1 ;  /* 0x0000000100037802 */ /* 0x000fe40000000f00 */
[----:B------:R-:W-:Y:S02]  /*11720*/  MOV R2, 0x11740 ;  /* 0x0001174000027802 */ /* 0x000fe40000000f00 */
[----:B-----5:R-:W-:Y:S05]  /*11730*/  CALL.REL.NOINC `($__internal_0_$__cuda_sm70_shflsync_bfly_p) ;  /* 0x0000046000007944 */ /* 0x020fea0003c00000 */
[----:B------:R1:W5:Y:S01]  /*11740*/  LDL R0, [R1+0x1c] ;  /* 0x00001c0001007983 */ /* 0x0003620000100800 */
[----:B------:R-:W-:Y:S01]  /*11750*/  FADD.FTZ R4, R4, R5 ;  /* 0x0000000504047221 */ /* 0x000fe20000010000 */
[----:B------:R-:W-:Y:S02]  /*11760*/  MOV R3, 0x2 ;  /* 0x0000000200037802 */ /* 0x000fe40000000f00 */
[----:B------:R-:W-:-:S02]  /*11770*/  MOV R2, 0x11790 ;  /* 0x0001179000027802 */ /* 0x000fc40000000f00 */
[----:B-1---5:R-:W-:Y:S05]  /*11780*/  CALL.REL.NOINC `($__internal_0_$__cuda_sm70_shflsync_bfly_p) ;  /* 0x0000041000007944 */ /* 0x022fea0003c00000 */
[----:B------:R-:W2:Y:S01]  /*11790*/  LDL.LU R0, [R1+0x1c] ;  /* 0x00001c0001007983 */ /* 0x000ea20000300800 */
[----:B------:R-:W-:-:S02]  /*117a0*/  MOV R3, 0x1 ;  /* 0x0000000100037802 */ /* 0x000fc40000000f00 */
[----:B------:R-:W-:Y:S01]  /*117b0*/  MOV R2, 0x117e0 ;  /* 0x000117e000027802 */ /* 0x000fe20000000f00 */
[----:B--2---:R-:W-:Y:S02]  /*117c0*/  FADD.FTZ R0, R0, R5 ;  /* 0x0000000500007221 */ /* 0x004fe40000010000 */
[----:B------:R-:W-:Y:S05]  /*117d0*/  CALL.REL.NOINC `($__internal_0_$__cuda_sm70_shflsync_bfly_p) ;  /* 0x000003c000007944 */ /* 0x000fea0003c00000 */
[----:B------:R-:W-:Y:S01]  /*117e0*/  MOV R3, R5 ;  /* 0x0000000500037202 */ /* 0x000fe20000000f00 */
[----:B------:R-:W-:Y:S05]  /*117f0*/  BRA `(.L_x_482) ;  /* 0xffffd73000007947 */ /* 0x000fea000383ffff */
.L_x_465:
[----:B------:R-:W-:Y:S01]  /*11800*/  IMAD.MOV.U32 R7, RZ, RZ, R2 ;  /* 0x000000ffff077224 */ /* 0x000fe200078e0002 */
[----:B------:R-:W-:Y:S01]  /*11810*/  MOV R6, RZ ;  /* 0x000000ff00067202 */ /* 0x000fe20000000f00 */
[----:B------:R-:W-:Y:S01]  /*11820*/  IMAD.MOV.U32 R4, RZ, RZ, 0x181f ;  /* 0x0000181fff047424 */ /* 0x000fe200078e00ff */
[----:B------:R-:W-:Y:S02]  /*11830*/  MOV R8, 0x11850 ;  /* 0x0001185000087802 */ /* 0x000fe40000000f00 */
[----:B------:R-:W-:Y:S05]  /*11840*/  CALL.REL.NOINC `($__internal_1_$__cuda_sm70_shflsync_idx_p) ;  /* 0x0000039000007944 */ /* 0x000fea0003c00000 */
[----:B------:R-:W-:Y:S01]  /*11850*/  MOV R5, R4 ;  /* 0x0000000400057202 */ /* 0x000fe20000000f00 */
[----:B------:R-:W-:Y:S05]  /*11860*/  BRA `(.L_x_483) ;  /* 0xfffff6b000007947 */ /* 0x000fea000383ffff */
.L_x_466:
[----:B------:R-:W-:Y:S01]  /*11870*/  IMAD.MOV.U32 R7, RZ, RZ, R3 ;  /* 0x000000ffff077224 */ /* 0x000fe200078e0003 */
[----:B------:R-:W-:Y:S01]  /*11880*/  MOV R6, RZ ;  /* 0x000000ff00067202 */ /* 0x000fe20000000f00 */
[----:B------:R-:W-:Y:S01]  /*11890*/  IMAD.MOV.U32 R4, RZ, RZ, 0x181f ;  /* 0x0000181fff047424 */ /* 0x000fe200078e00ff */
[----:B------:R-:W-:Y:S02]  /*118a0*/  MOV R8, 0x118c0 ;  /* 0x000118c000087802 */ /* 0x000fe40000000f00 */
[----:B-12---:R-:W-:Y:S05]  /*118b0*/  CALL.REL.NOINC `($__internal_1_$__cuda_sm70_shflsync_idx_p) ;  /* 0x0000032000007944 */ /* 0x006fea0003c00000 */
[----:B------:R-:W-:Y:S05]  /*118c0*/  BRA `(.L_x_484) ;  /* 0xfffff67000007947 */ /* 0x000fea000383ffff */
.L_x_469:
[----:B--2---:R-:W-:Y:S01]  /*118d0*/  IMAD.MOV.U32 R7, RZ, RZ, R2 ;  /* 0x000000ffff077224 */ /* 0x004fe200078e0002 */
[----:B------:R-:W-:Y:S01]  /*118e0*/  MOV R6, 0x1 ;  /* 0x0000000100067802 */ /* 0x000fe20000000f00 */
[----:B----4-:R-:W-:Y:S01]  /*118f0*/  IMAD.MOV.U32 R4, RZ, RZ, 0x181f ;  /* 0x0000181fff047424 */ /* 0x010fe200078e00ff */
[----:B------:R-:W-:-:S02]  /*11900*/  MOV R8, 0x11920 ;  /* 0x0001192000087802 */ /* 0x000fc40000000f00 */
[----:B-1-3--:R-:W-:Y:S05]  /*11910*/  CALL.REL.NOINC `($__internal_1_$__cuda_sm70_shflsync_idx_p) ;  /* 0x000002c000007944 */ /* 0x00afea0003c00000 */
[----:B------:R-:W-:Y:S01]  /*11920*/  IMAD.MOV.U32 R5, RZ, RZ, R4 ;  /* 0x000000ffff057224 */ /* 0x000fe200078e0004 */
[----:B------:R-:W-:Y:S01]  /*11930*/  MOV R6, 0x1 ;  /* 0x0000000100067802 */ /* 0x000fe20000000f00 */
[----:B------:R-:W-:Y:S01]  /*11940*/  IMAD.MOV.U32 R7, RZ, RZ, R3 ;  /* 0x000000ffff077224 */ /* 0x000fe200078e0003 */
[----:B------:R-:W-:-:S02]  /*11950*/  MOV R4, 0x181f ;  /* 0x0000181f00047802 */ /* 0x000fc40000000f00 */
[----:B------:R-:W-:Y:S02]  /*11960*/  MOV R8, 0x11980 ;  /* 0x0001198000087802 */ /* 0x000fe40000000f00 */
[----:B------:R-:W-:Y:S05]  /*11970*/  CALL.REL.NOINC `($__internal_1_$__cuda_sm70_shflsync_idx_p) ;  /* 0x0000026000007944 */ /* 0x000fea0003c00000 */
[----:B------:R-:W-:Y:S05]  /*11980*/  BRA `(.L_x_485) ;  /* 0xfffff75000007947 */ /* 0x000fea000383ffff */
.L_x_472:
[----:B-1----:R-:W-:Y:S01]  /*11990*/  IMAD.MOV.U32 R7, RZ, RZ, R2 ;  /* 0x000000ffff077224 */ /* 0x002fe200078e0002 */
[----:B------:R-:W-:Y:S01]  /*119a0*/  MOV R6, 0x2 ;  /* 0x0000000200067802 */ /* 0x000fe20000000f00 */
[----:B----4-:R-:W-:Y:S01]  /*119b0*/  IMAD.MOV.U32 R4, RZ, RZ, 0x181f ;  /* 0x0000181fff047424 */ /* 0x010fe200078e00ff */
[----:B------:R-:W-:Y:S02]  /*119c0*/  MOV R8, 0x119e0 ;  /* 0x000119e000087802 */ /* 0x000fe40000000f00 */
[----:B--23--:R-:W-:Y:S05]  /*119d0*/  CALL.REL.NOINC `($__internal_1_$__cuda_sm70_shflsync_idx_p) ;  /* 0x0000020000007944 */ /* 0x00cfea0003c00000 */
[----:B------:R-:W-:Y:S01]  /*119e0*/  MOV R5, R4 ;  /* 0x0000000400057202 */ /* 0x000fe20000000f00 */
[----:B------:R-:W-:Y:S05]  /*119f0*/  BRA `(.L_x_486) ;  /* 0xfffff86000007947 */ /* 0x000fea000383ffff */
.L_x_473:
[----:B------:R-:W-:Y:S01]  /*11a00*/  IMAD.MOV.U32 R7, RZ, RZ, R3 ;  /* 0x000000ffff077224 */ /* 0x000fe200078e0003 */
[----:B------:R-:W-:Y:S01]  /*11a10*/  MOV R6, 0x2 ;  /* 0x0000000200067802 */ /* 0x000fe20000000f00 */
[----:B----4-:R-:W-:Y:S01]  /*11a20*/  IMAD.MOV.U32 R4, RZ, RZ, 0x181f ;  /* 0x0000181fff047424 */ /* 0x010fe200078e00ff */
[----:B------:R-:W-:Y:S02]  /*11a30*/  MOV R8, 0x11a50 ;  /* 0x00011a5000087802 */ /* 0x000fe40000000f00 */
[----:B-123--:R-:W-:Y:S05]  /*11a40*/  CALL.REL.NOINC `($__internal_1_$__cuda_sm70_shflsync_idx_p) ;  /* 0x0000019000007944 */ /* 0x00efea0003c00000 */
[----:B------:R-:W-:Y:S05]  /*11a50*/  BRA `(.L_x_487) ;  /* 0xfffff82000007947 */ /* 0x000fea000383ffff */
.L_x_476:
[----:B-1----:R-:W-:Y:S01]  /*11a60*/  IMAD.MOV.U32 R7, RZ, RZ, R2 ;  /* 0x000000ffff077224 */ /* 0x002fe200078e0002 */
[----:B------:R-:W-:Y:S01]  /*11a70*/  MOV R6, 0x3 ;  /* 0x0000000300067802 */ /* 0x000fe20000000f00 */
[----:B------:R-:W-:Y:S01]  /*11a80*/  IMAD.MOV.U32 R4, RZ, RZ, 0x181f ;  /* 0x0000181fff047424 */ /* 0x000fe200078e00ff */
[----:B------:R-:W-:-:S02]  /*11a90*/  MOV R8, 0x11ab0 ;  /* 0x00011ab000087802 */ /* 0x000fc40000000f00 */
[----:B--234-:R-:W-:Y:S05]  /*11aa0*/  CALL.REL.NOINC `($__internal_1_$__cuda_sm70_shflsync_idx_p) ;  /* 0x0000013000007944 */ /* 0x01cfea0003c00000 */
[----:B------:R-:W-:Y:S01]  /*11ab0*/  IMAD.MOV.U32 R2, RZ, RZ, R4 ;  /* 0x000000ffff027224 */ /* 0x000fe200078e0004 */
[----:B------:R-:W-:Y:S01]  /*11ac0*/  MOV R6, 0x3 ;  /* 0x0000000300067802 */ /* 0x000fe20000000f00 */
[----:B------:R-:W-:Y:S01]  /*11ad0*/  IMAD.MOV.U32 R7, RZ, RZ, R3 ;  /* 0x000000ffff077224 */ /* 0x000fe200078e0003 */
[----:B------:R-:W-:-:S02]  /*11ae0*/  MOV R4, 0x181f ;  /* 0x0000181f00047802 */ /* 0x000fc40000000f00 */
[----:B------:R-:W-:Y:S02]  /*11af0*/  MOV R8, 0x11b10 ;  /* 0x00011b1000087802 */ /* 0x000fe40000000f00 */
[----:B------:R-:W-:Y:S05]  /*11b00*/  CALL.REL.NOINC `($__internal_1_$__cuda_sm70_shflsync_idx_p) ;  /* 0x000000d000007944 */ /* 0x000fea0003c00000 */
[----:B------:R-:W-:Y:S01]  /*11b10*/  MOV R3, R4 ;  /* 0x0000000400037202 */ /* 0x000fe20000000f00 */
[----:B------:R-:W-:Y:S05]  /*11b20*/  BRA `(.L_x_488) ;  /* 0xfffff8e000007947 */ /* 0x000fea000383ffff */
.L_x_478:
[----:B-12---:R-:W-:Y:S01]  /*11b30*/  IMAD.MOV.U32 R7, RZ, RZ, R61 ;  /* 0x000000ffff077224 */ /* 0x006fe200078e003d */
[----:B------:R-:W-:Y:S01]  /*11b40*/  MOV R6, RZ ;  /* 0x000000ff00067202 */ /* 0x000fe20000000f00 */
[----:B------:R-:W-:Y:S01]  /*11b50*/  IMAD.MOV.U32 R4, RZ, RZ, 0x1f ;  /* 0x0000001fff047424 */ /* 0x000fe200078e00ff */
[----:B------:R-:W-:Y:S02]  /*11b60*/  MOV R8, 0x11b80 ;  /* 0x00011b8000087802 */ /* 0x000fe40000000f00 */
[----:B---345:R-:W-:Y:S05]  /*11b70*/  CALL.REL.NOINC `($__internal_1_$__cuda_sm70_shflsync_idx_p) ;  /* 0x0000006000007944 */ /* 0x038fea0003c00000 */
[----:B------:R-:W-:Y:S01]  /*11b80*/  MOV R0, R4 ;  /* 0x0000000400007202 */ /* 0x000fe20000000f00 */
[----:B------:R-:W-:Y:S05]  /*11b90*/  BRA `(.L_x_489) ;  /* 0xfffffa6000007947 */ /* 0x000fea000383ffff */
        .weak           $__internal_0_$__cuda_sm70_shflsync_bfly_p
        .type           $__internal_0_$__cuda_sm70_shflsync_bfly_p,@function
        .size           $__internal_0_$__cuda_sm70_shflsync_bfly_p,($__internal_1_$__cuda_sm70_shflsync_idx_p - $__internal_0_$__cuda_sm70_shflsync_bfly_p)
$__internal_0_$__cuda_sm70_shflsync_bfly_p:
[----:B------:R-:W-:Y:S04]  /*11ba0*/  WARPSYNC R6 ;  /* 0x0000000600007348 */ /* 0x000fe80003800000 */
[----:B------:R1:W2:Y:S02]  /*11bb0*/  SHFL.BFLY PT, R5, R0, R3, R7 ;  /* 0x0c00000300057389 */ /* 0x0002a400000e0007 */
[----:B-1----:R-:W-:-:S04]  /*11bc0*/  MOV R3, 0x0 ;  /* 0x0000000000037802 */ /* 0x002fc80000000f00 */
[----:B--2---:R-:W-:Y:S05]  /*11bd0*/  RET.REL.NODEC R2 `(_ZN7cutlass13device_kernelIN5flash19enable_sm80_to_sm89INS1_16FlashAttnFwdSm80INS1_25CollectiveMainloopFwdSm80ILi8ELi1ELb1EN4cute5tupleIJNS5_1CILi128EEENS7_ILi96EEENS7_ILi192EEEEEELi192ENS_10bfloat16_tEfNS_4arch4Sm80ELb1ELb0ELb1ELb0ELb0ELb0ELb1ELb0EEENS1_21CollectiveEpilogueFwdINS6_IJS8_SA_S9_EEENS6_IJNS7_ILi1EEESI_SI_EEESC_SE_Li256ELb0ELb1ELb0ELb0EEENS1_30DynamicPersistentTileSchedulerILi256ELi256ELb0ELb1ELb0EEEEEEEEEvNT_6ParamsE) ;  /* 0xfffee42002007950 */ /* 0x004fea0003c3ffff */
        .weak           $__internal_1_$__cuda_sm70_shflsync_idx_p
        .type           $__internal_1_$__cuda_sm70_shflsync_idx_p,@function
        .size           $__internal_1_$__cuda_sm70_shflsync_idx_p,(.L_x_2620 - $__internal_1_$__cuda_sm70_shflsync_idx_p)
$__internal_1_$__cuda_sm70_shflsync_idx_p:
[----:B------:R-:W-:Y:S04]  /*11be0*/  WARPSYNC R63 ;  /* 0x0000003f00007348 */ /* 0x000fe80003800000 */
[----:B------:R1:W2:Y:S02]  /*11bf0*/  SHFL.IDX PT, R4, R7, R6, R4 ;  /* 0x0000000607047389 */ /* 0x0002a400000e0004 */
[----:B-1----:R-:W-:Y:S02]  /*11c00*/  MOV R6, R8 ;  /* 0x0000000800067202 */ /* 0x002fe40000000f00 */
[----:B------:R-:W-:-:S04]  /*11c10*/  MOV R7, 0x0 ;  /* 0x0000000000077802 */ /* 0x000fc80000000f00 */
[----:B--2---:R-:W-:Y:S05]  /*11c20*/  RET.REL.NODEC R6 `(_ZN7cutlass13device_kernelIN5flash19enable_sm80_to_sm89INS1_16FlashAttnFwdSm80INS1_25CollectiveMainloopFwdSm80ILi8ELi1ELb1EN4cute5tupleIJNS5_1CILi128EEENS7_ILi96EEENS7_ILi192EEEEEELi192ENS_10bfloat16_tEfNS_4arch4Sm80ELb1ELb0ELb1ELb0ELb0ELb0ELb1ELb0EEENS1_21CollectiveEpilogueFwdINS6_IJS8_SA_S9_EEENS6_IJNS7_ILi1EEESI_SI_EEESC_SE_Li256ELb0ELb1ELb0ELb0EEENS1_30DynamicPersistentTileSchedulerILi256ELi256ELb0ELb1ELb0EEEEEEEEEvNT_6ParamsE) ;  /* 0xfffee3d006007950 */ /* 0x004fea0003c3ffff */
.L_x_490:
        /* <DEDUP_REMOVED lines=13> */
.L_x_2620:


//--------------------- .text._ZN7cutlass13device_kernelIN5flash19enable_sm80_to_sm89INS1_16FlashAttnFwdSm80INS1_25CollectiveMainloopFwdSm80ILi8ELi1ELb1EN4cute5tupleIJNS5_1CILi128EEENS7_ILi96EEENS7_ILi192EEEEEELi192ENS_10bfloat16_tEfNS_4arch4Sm80ELb1ELb0ELb1ELb1ELb0ELb0ELb1ELb0EEENS1_21CollectiveEpilogueFwdINS6_IJS8_SA_S9_EEENS6_IJNS7_ILi1EEESI_SI_EEESC_SE_Li256ELb1ELb1ELb0ELb0EEENS1_19SingleTileSchedulerILb1ELb0ELb1ELi128EEEEEEEEEvNT_6ParamsE --------------------------
	.section	.text._ZN7cutlass13device_kernelIN5flash19enable_sm80_to_sm89INS1_16FlashAttnFwdSm80INS1_25CollectiveMainloopFwdSm80ILi8ELi1ELb1EN4cute5tupleIJNS5_1CILi128EEENS7_ILi96EEENS7_ILi192EEEEEELi192ENS_10bfloat16_tEfNS_4arch4Sm80ELb1ELb0ELb1ELb1ELb0ELb0ELb1ELb0EEENS1_21CollectiveEpilogueFwdINS6_IJS8_SA_S9_EEENS6_IJNS7_ILi1EEESI_SI_EEESC_SE_Li256ELb1ELb1ELb0ELb0EEENS1_19SingleTileSchedulerILb1ELb0ELb1ELi128EEEEEEEEEvNT_6ParamsE,"ax",@progbits
	.sectioninfo	@"SHI_REGISTERS=255"
	.align	128
.text._ZN7cutlass13device_kernelIN5flash19enable_sm80_to_sm89INS1_16FlashAttnFwdSm80INS1_25CollectiveMainloopFwdSm80ILi8ELi1ELb1EN4cute5tupleIJNS5_1CILi128EEENS7_ILi96EEENS7_ILi192EEEEEELi192ENS_10bfloat16_tEfNS_4arch4Sm80ELb1ELb0ELb1ELb1ELb0ELb0ELb1ELb0EEENS1_21CollectiveEpilogueFwdINS6_IJS8_SA_S9_EEENS6_IJNS7_ILi1EEESI_SI_EEESC_SE_Li256ELb1ELb1ELb0ELb0EEENS1_19SingleTileSchedulerILb1ELb0ELb1ELi128EEEEEEEEEvNT_6ParamsE:
        .type           _ZN7cutlass13device_kernelIN5flash19enable_sm80_to_sm89INS1_16FlashAttnFwdSm80INS1_25CollectiveMainloopFwdSm80ILi8ELi1ELb1EN4cute5tupleIJNS5_1CILi128EEENS7_ILi96EEENS7_ILi192EEEEEELi192ENS_10bfloat16_tEfNS_4arch4Sm80ELb1ELb0ELb1ELb1ELb0ELb0ELb1ELb0EEENS1_21CollectiveEpilogueFwdINS6_IJS8_SA_S9_EEENS6_IJNS7_ILi1EEESI_SI_EEESC_SE_Li256ELb1ELb1ELb0ELb0EEENS1_19SingleTileSchedulerILb1ELb0ELb1ELi128EEEEEEEEEvNT_6ParamsE,@function
        .size           _ZN7cutlass13device_kernelIN5flash19enable_sm80_to_sm89INS1_16FlashAttnFwdSm80INS1_25CollectiveMainloopFwdSm80ILi8ELi1ELb1EN4cute5tupleIJNS5_1CILi128EEENS7_ILi96EEENS7_ILi192EEEEEELi192ENS_10bfloat16_tEfNS_4arch4Sm80ELb1ELb0ELb1ELb1ELb0ELb0ELb1ELb0EEENS1_21CollectiveEpilogueFwdINS6_IJS8_SA_S9_EEENS6_IJNS7_ILi1EEESI_SI_EEESC_SE_Li256ELb1ELb1ELb0ELb0EEENS1_19SingleTileSchedulerILb1ELb0ELb1ELi128EEEEEEEEEvNT_6ParamsE,(.L_x_2623 - _ZN7cutlass13device_kernelIN5flash19enable_sm80_to_sm89INS1_16FlashAttnFwdSm80INS1_25CollectiveMainloopFwdSm80ILi8ELi1ELb1EN4cute5tupleIJNS5_1CILi128EEENS7_ILi96EEENS7_ILi192EEEEEELi192ENS_10bfloat16_tEfNS_4arch4Sm80ELb1ELb0ELb1ELb1ELb0ELb0ELb1ELb0EEENS1_21CollectiveEpilogueFwdINS6_IJS8_SA_S9_EEENS6_IJNS7_ILi1EEESI_SI_EEESC_SE_Li256ELb1ELb1ELb0ELb0EEENS1_19SingleTileSchedulerILb1ELb0ELb1ELi128EEEEEEEEEvNT_6ParamsE)
        .other          _ZN7cutlass13device_kernelIN5flash19enable_sm80_to_sm89INS1_16FlashAttnFwdSm80INS1_25CollectiveMainloopFwdSm80ILi8ELi1ELb1EN4cute5tupleIJNS5_1CILi128EEENS7_ILi96EEENS7_ILi192EEEEEELi192ENS_10bfloat16_tEfNS_4arch4Sm80ELb1ELb0ELb1ELb1ELb0ELb0ELb1ELb0EEENS1_21CollectiveEpilogueFwdINS6_IJS8_SA_S9_EEENS6_IJNS7_ILi1EEESI_SI_EEESC_SE_Li256ELb1ELb1ELb0ELb0EEENS1_19SingleTileSchedulerILb1ELb0ELb1ELi128EEEEEEEEEvNT_6ParamsE,@"STO_CUDA_ENTRY STV_DEFAULT"
_ZN7cutlass13device_kernelIN5flash19enable_sm80_to_sm89INS1_16FlashAttnFwdSm80INS1_25CollectiveMainloopFwdSm80ILi8ELi1ELb1EN4cute5tupleIJNS5_1CILi128EEENS7_ILi96EEENS7_ILi192EEEEEELi192ENS_10bfloat16_tEfNS_4arch4Sm80ELb1ELb0ELb1ELb1ELb0ELb0ELb1ELb0EEENS1_21CollectiveEpilogueFwdINS6_IJS8_SA_S9_EEENS6_IJNS7_ILi1EEESI_SI_EEESC_SE_Li256ELb1ELb1ELb0ELb0EEENS1_19SingleTileSchedulerILb1ELb0ELb1ELi128EEEEEEEEEvNT_6ParamsE:
[----:B------:R-:W-:Y:S02]  /*0000*/  MOV R1, c[0x0][0x28] ;  /* 0x00000a0000017a02 */ /* 0x000fe40000000f00 */
[----:B------:R-:W1:Y:S01]  /*0010*/  S2R R121, SR_TID.X ;  /* 0x0000000000797919 */ /* 0x000e620000002100 */
[----:B------:R-:W-:Y:S01]  /*0020*/  IMAD.MOV.U32 R26, RZ, RZ, 0x4 ;  /* 0x00000004ff1a7424 */ /* 0x000fe200078e00ff */
[----:B------:R-:W2:Y:S01]  /*0030*/  S2UR UR21, SR_CTAID.X ;  /* 0x00000000001579c3 */ /* 0x000ea20000002500 */
[----:B------:R-:W-:Y:S01]  /*0040*/  ULDC.64 UR18, c[0x0][0x118] ;  /* 0x0000460000127ab9 */ /* 0x000fe20000000a00 */
[----:B------:R-:W3:Y:S01]  /*0050*/  S2R R5, SR_CTAID.Z ;  /* 0x0000000000057919 */ /* 0x000ee20000002700 */
[----:B------:R-:W-:Y:S02]  /*0060*/  IADD3 R1, R1, -0x58, RZ ;  /* 0xffffffa801017810 */ /* 0x000fe40007ffe0ff */
[----:B-1----:R-:W-:Y:S01]  /*0070*/  SHF.R.U32.HI R0, RZ, 0x5, R121 ;  /* 0x00000005ff007819 */ /* 0x002fe20000011679 */
[----:B---3--:R-:W-:-:S05]  /*0080*/  IMAD.WIDE R2, R5, R26, c[0x0][0x568] ;  /* 0x00015a0005027625 */ /* 0x008fca00078e021a */
[----:B------:R-:W1:Y:S02]  /*0090*/  SHFL.IDX PT, R0, R0, RZ, 0x1f ;  /* 0x00001fff00007589 */ /* 0x000e6400000e0000 */
[----:B-1----:R-:W-:-:S13]  /*00a0*/  ISETP.NE.AND P0, PT, R0, RZ, PT ;  /* 0x000000ff0000720c */ /* 0x002fda0003f05270 */
[----:B--2---:R-:W-:Y:S05]  /*00b0*/  @!P0 BRA `(.L_x_491) ;  /* 0x0000014000008947 */ /* 0x004fea0003800000 */
[----:B------:R-:W-:-:S04]  /*00c0*/  ISETP.NE.U32.AND P0, PT, RZ, c[0x0][0x568], PT ;  /* 0x00015a00ff007a0c */ /* 0x000fc80003f05070 */
[----:B------:R-:W-:-:S13]  /*00d0*/  ISETP.NE.AND.EX P0, PT, RZ, c[0x0][0x56c], PT, P0 ;  /* 0x00015b00ff007a0c */ /* 0x000fda0003f05300 */
[----:B------:R-:W-:Y:S05]  /*00e0*/  @!P0 BRA `(.L_x_492) ;  /* 0x0000002000008947 */ /* 0x000fea0003800000 */
[----:B------:R1:W5:Y:S01]  /*00f0*/  LDG.E R0, [R2.64] ;  /* 0x0000001202007981 */ /* 0x000362000c1e1900 */
[----:B------:R-:W-:Y:S05]  /*0100*/  BRA `(.L_x_493) ;  /* 0x0000009000007947 */ /* 0x000fea0003800000 */
.L_x_492:
        /* <DEDUP_REMOVED lines=8> */
.L_x_494:
[----:B------:R-:W-:-:S04]  /*0190*/  MOV R0, c[0x0][0x54c] ;  /* 0x0001530000007a02 */ /* 0x000fc80000000f00 */
.L_x_493:
[----:B------:R-:W-:Y:S01]  /*01a0*/  USHF.L.U32 UR21, UR21, 0x7, URZ ;  /* 0x0000000715157899 */ /* 0x000fe2000800063f */
[----:B-----5:R-:W-:-:S05]  /*01b0*/  IMAD R0, R0, c[0x0][0x548], RZ ;  /* 0x0001520000007a24 */ /* 0x020fca00078e02ff */
[----:B------:R-:W-:-:S04]  /*01c0*/  ISETP.LE.AND P0, PT, R0, UR21, PT ;  /* 0x0000001500007c0c */ /* 0x000fc8000bf03270 */
[----:B------:R-:W-:-:S05]  /*01d0*/  SEL R0, R5, 0xffffffff, !P0 ;  /* 0xffffffff05007807 */ /* 0x000fca0004000000 */
[----:B------:R2:W-:Y:S01]  /*01e0*/  STL [R1+0x40], R0 ;  /* 0x0000400001007387 */ /* 0x0005e20000100800 */
[----:B------:R-:W-:Y:S05]  /*01f0*/  BRA `(.L_x_495) ;  /* 0x0000013000007947 */ /* 0x000fea0003800000 */
.L_x_491:
[----:B------:R-:W-:-:S04]  /*0200*/  ISETP.NE.U32.AND P0, PT, RZ, c[0x0][0x568], PT ;  /* 0x00015a00ff007a0c */ /* 0x000fc80003f05070 */
[----:B------:R-:W-:-:S13]  /*0210*/  ISETP.NE.AND.EX P0, PT, RZ, c[0x0][0x56c], PT, P0 ;  /* 0x00015b00ff007a0c */ /* 0x000fda0003f05300 */
[----:B------:R-:W-:Y:S05]  /*0220*/  @!P0 BRA `(.L_x_496) ;  /* 0x0000002000008947 */ /* 0x000fea0003800000 */
[----:B------:R1:W5:Y:S01]  /*0230*/  LDG.E R0, [R2.64] ;  /* 0x0000001202007981 */ /* 0x000362000c1e1900 */
[----:B------:R-:W-:Y:S05]  /*0240*/  BRA `(.L_x_497) ;  /* 0x0000009000007947 */ /* 0x000fea0003800000 */
.L_x_496:
        /* <DEDUP_REMOVED lines=8> */
.L_x_498:
[----:B------:R-:W-:-:S04]  /*02d0*/  MOV R0, c[0x0][0x54c] ;  /* 0x0001530000007a02 */ /* 0x000fc80000000f00 */
.L_x_497:
[----:B------:R-:W-:Y:S01]  /*02e0*/  USHF.L.U32 UR21, UR21, 0x7, URZ ;  /* 0x0000000715157899 */ /* 0x000fe2000800063f */
[----:B-----5:R-:W-:-:S05]  /*02f0*/  IMAD R0, R0, c[0x0][0x548], RZ ;  /* 0x0001520000007a24 */ /* 0x020fca00078e02ff */
[----:B------:R-:W-:-:S04]  /*0300*/  ISETP.LE.AND P0, PT, R0, UR21, PT ;  /* 0x0000001500007c0c */ /* 0x000fc8000bf03270 */
[----:B------:R-:W-:-:S05]  /*0310*/  SEL R0, R5, 0xffffffff, !P0 ;  /* 0xffffffff05007807 */ /* 0x000fca0004000000 */
[----:B------:R2:W-:Y:S04]  /*0320*/  STL [R1+0x40], R0 ;  /* 0x0000400001007387 */ /* 0x0005e80000100800 */
.L_x_495:
[----:B------:R-:W3:Y:S02]  /*0330*/  LDL R39, [R1+0x40] ;  /* 0x0000400001277983 */ /* 0x000ee40000100800 */
[----:B---3--:R-:W-:-:S13]  /*0340*/  ISETP.GE.AND P0, PT, R39, RZ, PT ;  /* 0x000000ff2700720c */ /* 0x008fda0003f06270 */
        /* <DEDUP_REMOVED lines=10> */
[----:B-1----:R-:W-:Y:S01]  /*03f0*/  @P0 IMAD.WIDE R2, R39, R26, c[0x0][0x360] ;  /* 0x0000d80027020625 */ /* 0x002fe200078e021a */
[----:B------:R1:W3:Y:S01]  /*0400*/  @P1 LDG.E R8, [R4.64] ;  /* 0x0000001204081981 */ /* 0x0002e2000c1e1900 */
[----:B------:R-:W-:-:S03]  /*0410*/  CS2R R6, SRZ ;  /* 0x0000000000067805 */ /* 0x000fc6000001ff00 */
[----:B--2---:R2:W4:Y:S01]  /*0420*/  @P0 LDG.E R0, [R2.64] ;  /* 0x0000001202000981 */ /* 0x004522000c1e1900 */
[----:B-1----:R-:W-:-:S04]  /*0430*/  IMAD.WIDE R4, R39, R26, c[0x0][0x348] ;  /* 0x0000d20027047625 */ /* 0x002fc800078e021a */
[----:B--2---:R-:W-:Y:S01]  /*0440*/  IMAD.WIDE R2, R39, R26, c[0x0][0x350] ;  /* 0x0000d40027027625 */ /* 0x004fe200078e021a */
[----:B------:R1:W5:Y:S04]  /*0450*/  @P2 LDG.E R6, [R4.64] ;  /* 0x0000001204062981 */ /* 0x000368000c1e1900 */
[----:B------:R1:W5:Y:S01]  /*0460*/  @P6 LDG.E R7, [R2.64] ;  /* 0x0000001202076981 */ /* 0x000362000c1e1900 */
[----:B------:R-:W-:Y:S02]  /*0470*/  UMOV UR6, URZ ;  /* 0x0000003f00067c82 */ /* 0x000fe40008000000 */
[----:B------:R-:W-:Y:S02]  /*0480*/  ULDC UR12, c[0x0][0x168] ;  /* 0x00005a00000c7ab9 */ /* 0x000fe40000000800 */
[----:B------:R-:W-:Y:S01]  /*0490*/  ULDC UR8, c[0x0][0x1d0] ;  /* 0x0000740000087ab9 */ /* 0x000fe20000000800 */
[----:B---3--:R1:W2:Y:S08]  /*04a0*/  @P1 R2UR UR6, R8 ;  /* 0x00000000080613c2 */ /* 0x0082b000000e0000 */
[----:B----4-:R1:W3:Y:S02]  /*04b0*/  @P0 R2UR UR12, R0 ;  /* 0x00000000000c03c2 */ /* 0x0102e400000e0000 */
[----:B-123--:R-:W-:Y:S05]  /*04c0*/  @P0 BRA `(.L_x_499) ;  /* 0x0000006000000947 */ /* 0x00efea0003800000 */
[----:B------:R-:W-:Y:S05]  /*04d0*/  @!P2 BRA `(.L_x_499) ;  /* 0x000000500000a947 */ /* 0x000fea0003800000 */
[----:B------:R1:W2:Y:S04]  /*04e0*/  LDG.E R0, [R4.64] ;  /* 0x0000001204007981 */ /* 0x0002a8000c1e1900 */
[----:B-1----:R-:W3:Y:S01]  /*04f0*/  LDG.E R4, [R4.64+0x4] ;  /* 0x0000041204047981 */ /* 0x002ee2000c1e1900 */
[----:B--2---:R-:W1:Y:S08]  /*0500*/  R2UR UR12, R0 ;  /* 0x00000000000c73c2 */ /* 0x004e7000000e0000 */
[----:B---3--:R-:W1:Y:S02]  /*0510*/  R2UR UR4, R4 ;  /* 0x00000000040473c2 */ /* 0x008e6400000e0000 */
[----:B-1----:R-:W-:-:S06]  /*0520*/  UIADD3 UR12, -UR12, UR4, URZ ;  /* 0x000000040c0c7290 */ /* 0x002fcc000fffe13f */
.L_x_499:
[----:B------:R-:W-:-:S04]  /*0530*/  ISETP.NE.U32.AND P0, PT, RZ, c[0x0][0x368], PT ;  /* 0x0000da00ff007a0c */ /* 0x000fc80003f05070 */
[----:B------:R-:W-:-:S13]  /*0540*/  ISETP.NE.AND.EX P0, PT, RZ, c[0x0][0x36c], PT, P0 ;  /* 0x0000db00ff007a0c */ /* 0x000fda0003f05300 */
[----:B------:R-:W-:Y:S05]  /*0550*/  @!P0 BRA `(.L_x_500) ;  /* 0x0000004000008947 */ /* 0x000fea0003800000 */
[----:B------:R-:W-:-:S05]  /*0560*/  IMAD.WIDE R2, R39, R26, c[0x0][0x368] ;  /* 0x0000da0027027625 */ /* 0x000fca00078e021a */
[----:B------:R-:W2:Y:S02]  /*0570*/  LDG.E R0, [R2.64] ;  /* 0x0000001202007981 */ /* 0x000ea4000c1e1900 */
[----:B--2---:R1:W2:Y:S02]  /*0580*/  R2UR UR8, R0 ;  /* 0x00000000000873c2 */ /* 0x0042a400000e0000 */
[----:B-12---:R-:W-:Y:S05]  /*0590*/  BRA `(.L_x_501) ;  /* 0x0000006000007947 */ /* 0x006fea0003800000 */
.L_x_500:
[----:B------:R-:W-:Y:S05]  /*05a0*/  @!P6 BRA `(.L_x_501) ;  /* 0x000000500000e947 */ /* 0x000fea0003800000 */
[----:B------:R1:W2:Y:S04]  /*05b0*/  LDG.E R0, [R2.64] ;  /* 0x0000001202007981 */ /* 0x0002a8000c1e1900 */
[----:B-1----:R-:W3:Y:S01]  /*05c0*/  LDG.E R2, [R2.64+0x4] ;  /* 0x0000041202027981 */ /* 0x002ee2000c1e1900 */
[----:B--2---:R-:W1:Y:S08]  /*05d0*/  R2UR UR8, R0 ;  /* 0x00000000000873c2 */ /* 0x004e7000000e0000 */
[----:B---3--:R-:W1:Y:S02]  /*05e0*/  R2UR UR4, R2 ;  /* 0x00000000020473c2 */ /* 0x008e6400000e0000 */
[----:B-1----:R-:W-:-:S06]  /*05f0*/  UIADD3 UR8, -UR8, UR4, URZ ;  /* 0x0000000408087290 */ /* 0x002fcc000fffe13f */
.L_x_501:
[----:B------:R-:W-:Y:S01]  /*0600*/  ULDC UR4, c[0x0][0x2c4] ;  /* 0x0000b10000047ab9 */ /* 0x000fe20000000800 */
[----:B-----5:R-:W-:Y:S01]  /*0610*/  IADD3 R8, R7, UR6, RZ ;  /* 0x0000000607087c10 */ /* 0x020fe2000fffe0ff */
[----:B------:R-:W-:Y:S01]  /*0620*/  UISETP.NE.AND UP1, UPT, UR4, 0x1, UPT ;  /* 0x000000010400788c */ /* 0x000fe2000bf25270 */
[----:B------:R-:W-:Y:S01]  /*0630*/  PLOP3.LUT P1, PT, PT, PT, PT, 0x80, 0x0 ;  /* 0x000000000000781c */ /* 0x000fe20003f2f070 */
[----:B------:R-:W-:Y:S01]  /*0640*/  UIADD3 UR8, -UR6, UR8, URZ ;  /* 0x0000000806087290 */ /* 0x000fe2000fffe13f */
[----:B------:R-:W-:Y:S01]  /*0650*/  CS2R R10, SRZ ;  /* 0x00000000000a7805 */ /* 0x000fe2000001ff00 */
[----:B------:R-:W-:Y:S01]  /*0660*/  ULDC.64 UR4, c[0x0][0x2c8] ;  /* 0x0000b20000047ab9 */ /* 0x000fe20000000a00 */
[----:B------:R-:W-:Y:S01]  /*0670*/  IMAD.MOV.U32 R98, RZ, RZ, RZ ;  /* 0x000000ffff627224 */ /* 0x000fe200078e00ff */
[----:B------:R-:W-:Y:S01]  /*0680*/  UIADD3 UR6, UR8, 0x5f, URZ ;  /* 0x0000005f08067890 */ /* 0x000fe2000fffe03f */
[----:B------:R-:W-:Y:S01]  /*0690*/  CS2R R14, SRZ ;  /* 0x00000000000e7805 */ /* 0x000fe2000001ff00 */
[----:B------:R-:W-:Y:S01]  /*06a0*/  IMAD.MOV.U32 R96, RZ, RZ, RZ ;  /* 0x000000ffff607224 */ /* 0x000fe200078e00ff */
[----:B------:R-:W-:Y:S01]  /*06b0*/  MOV R94, RZ ;  /* 0x000000ff005e7202 */ /* 0x000fe20000000f00 */
[----:B------:R-:W-:Y:S01]  /*06c0*/  UIMAD.WIDE UR6, UR6, 0x2aaaaaab, URZ ;  /* 0x2aaaaaab060678a5 */ /* 0x000fe2000f8e023f */
[----:B------:R-:W-:Y:S01]  /*06d0*/  IMAD.MOV.U32 R9, RZ, RZ, RZ ;  /* 0x000000ffff097224 */ /* 0x000fe200078e00ff */
[----:B------:R-:W-:Y:S01]  /*06e0*/  @UP1 UIADD3 UR10, UR21, 0x7f, URZ ;  /* 0x0000007f150a1890 */ /* 0x000fe2000fffe03f */
[----:B------:R-:W-:Y:S01]  /*06f0*/  MOV R92, RZ ;  /* 0x000000ff005c7202 */ /* 0x000fe20000000f00 */
[----:B------:R-:W-:Y:S01]  /*0700*/  USHF.R.U32.HI UR6, URZ, 0x1f, UR7 ;  /* 0x0000001f3f067899 */ /* 0x000fe20008011607 */
[----:B------:R-:W-:Y:S01]  /*0710*/  IMAD.MOV.U32 R90, RZ, RZ, RZ ;  /* 0x000000ffff5a7224 */ /* 0x000fe200078e00ff */
[----:B------:R-:W-:Y:S01]  /*0720*/  UIMAD.WIDE.U32 UR10, UR10, UR4, URZ ;  /* 0x000000040a0a72a5 */ /* 0x000fe2000f8e003f */
[----:B------:R-:W-:Y:S01]  /*0730*/  CS2R R12, SRZ ;  /* 0x00000000000c7805 */ /* 0x000fe2000001ff00 */
[----:B------:R-:W-:Y:S01]  /*0740*/  UIADD3 UR4, UR21, 0x7f, URZ ;  /* 0x0000007f15047890 */ /* 0x000fe2000fffe03f */
[----:B------:R-:W-:Y:S01]  /*0750*/  MOV R88, RZ ;  /* 0x000000ff00587202 */ /* 0x000fe20000000f00 */
[----:B------:R-:W-:Y:S01]  /*0760*/  @UP1 USHF.R.U32.HI UR4, URZ, UR5, UR11 ;  /* 0x000000053f041299 */ /* 0x000fe2000801160b */
[----:B------:R-:W-:Y:S01]  /*0770*/  IMAD.MOV.U32 R86, RZ, RZ, RZ ;  /* 0x000000ffff567224 */ /* 0x000fe200078e00ff */
[----:B------:R-:W-:Y:S01]  /*0780*/  UIADD3 UR5, UR8, 0x60, -UR12 ;  /* 0x0000006008057890 */ /* 0x000fe2000fffe80c */
[----:B------:R-:W-:Y:S01]  /*0790*/  CS2R R16, SRZ ;  /* 0x0000000000107805 */ /* 0x000fe2000001ff00 */
[----:B------:R-:W-:Y:S01]  /*07a0*/  ULEA.HI.SX32 UR6, UR7, UR6, 0x1c ;  /* 0x0000000607067291 */ /* 0x000fe2000f8fe23f */
[----:B------:R-:W-:Y:S01]  /*07b0*/  MOV R84, RZ ;  /* 0x000000ff00547202 */ /* 0x000fe20000000f00 */
[----:B------:R-:W-:Y:S01]  /*07c0*/  UIADD3 UR4, UR5, UR4, URZ ;  /* 0x0000000405047290 */ /* 0x000fe2000fffe03f */
[----:B------:R-:W-:Y:S01]  /*07d0*/  IMAD.MOV.U32 R82, RZ, RZ, RZ ;  /* 0x000000ffff527224 */ /* 0x000fe200078e00ff */
[----:B------:R-:W-:Y:S01]  /*07e0*/  CS2R R18, SRZ ;  /* 0x0000000000127805 */ /* 0x000fe2000001ff00 */
[----:B------:R-:W-:Y:S01]  /*07f0*/  MOV R80, RZ ;  /* 0x000000ff00507202 */ /* 0x000fe20000000f00 */
[----:B------:R-:W-:Y:S01]  /*0800*/  UIMAD.WIDE UR4, UR4, 0x2aaaaaab, URZ ;  /* 0x2aaaaaab040478a5 */ /* 0x000fe2000f8e023f */
[----:B------:R-:W-:Y:S01]  /*0810*/  IMAD.MOV.U32 R78, RZ, RZ, RZ ;  /* 0x000000ffff4e7224 */ /* 0x000fe200078e00ff */
[----:B------:R-:W-:Y:S01]  /*0820*/  CS2R R20, SRZ ;  /* 0x0000000000147805 */ /* 0x000fe2000001ff00 */
[----:B------:R-:W-:Y:S01]  /*0830*/  MOV R76, RZ ;  /* 0x000000ff004c7202 */ /* 0x000fe20000000f00 */
[----:B------:R-:W-:Y:S01]  /*0840*/  USHF.R.U32.HI UR4, URZ, 0x1f, UR5 ;  /* 0x0000001f3f047899 */ /* 0x000fe20008011605 */
[----:B------:R-:W-:Y:S01]  /*0850*/  IMAD.MOV.U32 R74, RZ, RZ, RZ ;  /* 0x000000ffff4a7224 */ /* 0x000fe200078e00ff */
[----:B------:R-:W-:Y:S01]  /*0860*/  CS2R R22, SRZ ;  /* 0x0000000000167805 */ /* 0x000fe2000001ff00 */
[----:B------:R-:W-:Y:S01]  /*0870*/  MOV R72, RZ ;  /* 0x000000ff00487202 */ /* 0x000fe20000000f00 */
[----:B------:R-:W-:Y:S01]  /*0880*/  ULEA.HI.SX32 UR4, UR5, UR4, 0x1c ;  /* 0x0000000405047291 */ /* 0x000fe2000f8fe23f */
[----:B------:R-:W-:Y:S01]  /*0890*/  IMAD.MOV.U32 R70, RZ, RZ, RZ ;  /* 0x000000ffff467224 */ /* 0x000fe200078e00ff */
[----:B------:R-:W-:Y:S01]  /*08a0*/  CS2R R24, SRZ ;  /* 0x0000000000187805 */ /* 0x000fe2000001ff00 */
[----:B------:R-:W-:Y:S01]  /*08b0*/  MOV R68, RZ ;  /* 0x000000ff00447202 */ /* 0x000fe20000000f00 */
[----:B------:R-:W-:Y:S01]  /*08c0*/  UISETP.LT.AND UP0, UPT, UR6, UR4, UPT ;  /* 0x000000040600728c */ /* 0x000fe2000bf01270 */
[----:B------:R-:W-:Y:S01]  /*08d0*/  CS2R R66, SRZ ;  /* 0x0000000000427805 */ /* 0x000fe2000001ff00 */
[----:B------:R-:W-:Y:S01]  /*08e0*/  IMAD.MOV.U32 R64, RZ, RZ, RZ ;  /* 0x000000ffff407224 */ /* 0x000fe200078e00ff */
[----:B------:R-:W-:Y:S01]  /*08f0*/  CS2R R62, SRZ ;  /* 0x00000000003e7805 */ /* 0x000fe2000001ff00 */
[----:B------:R-:W-:Y:S01]  /*0900*/  USEL UR20, UR6, UR4, UP0 ;  /* 0x0000000406147287 */ /* 0x000fe20008000000 */
[----:B------:R-:W-:Y:S01]  /*0910*/  MOV R27, RZ ;  /* 0x000000ff001b7202 */ /* 0x000fe20000000f00 */
[----:B------:R-:W-:Y:S01]  /*0920*/  IMAD.MOV.U32 R60, RZ, RZ, RZ ;  /* 0x000000ffff3c7224 */ /* 0x000fe200078e00ff */
[----:B------:R-:W-:Y:S01]  /*0930*/  CS2R R58, SRZ ;  /* 0x00000000003a7805 */ /* 0x000fe2000001ff00 */
[----:B------:R-:W-:Y:S01]  /*0940*/  UISETP.GE.AND UP0, UPT, UR20, 0x1, UPT ;  /* 0x000000011400788c */ /* 0x000fe2000bf06270 */
[----:B------:R-:W-:Y:S01]  /*0950*/  CS2R R28, SRZ ;  /* 0x00000000001c7805 */ /* 0x000fe2000001ff00 */
[----:B------:R-:W-:Y:S01]  /*0960*/  MOV R56, RZ ;  /* 0x000000ff00387202 */ /* 0x000fe20000000f00 */
[----:B------:R-:W-:Y:S01]  /*0970*/  CS2R R54, SRZ ;  /* 0x0000000000367805 */ /* 0x000fe2000001ff00 */
[----:B------:R-:W-:Y:S01]  /*0980*/  IMAD.MOV.U32 R52, RZ, RZ, RZ ;  /* 0x000000ffff347224 */ /* 0x000fe200078e00ff */
[----:B------:R-:W-:Y:S01]  /*0990*/  CS2R R150, SRZ ;  /* 0x0000000000967805 */ /* 0x000fe2000001ff00 */
[----:B------:R-:W-:Y:S01]  /*09a0*/  PLOP3.LUT P0, PT, PT, PT, UP0, 0x80, 0x0 ;  /* 0x000000000000781c */ /* 0x000fe20003f0f008 */
        /* <DEDUP_REMOVED lines=26> */
[----:B------:R-:W-:Y:S01]  /*0b50*/  CS2R R108, SRZ ;  /* 0x00000000006c7805 */ /* 0x000fe2000001ff00 */
[----:B------:R-:W-:Y:S01]  /*0b60*/  CS2R R106, SRZ ;  /* 0x00000000006a7805 */ /* 0x000fe2000001ff00 */
[----:B------:R-:W-:Y:S01]  /*0b70*/  CS2R R104, SRZ ;  /* 0x0000000000687805 */ /* 0x000fe2000001ff00 */
[----:B------:R-:W-:Y:S01]  /*0b80*/  MOV R42, RZ ;  /* 0x000000ff002a7202 */ /* 0x000fe20000000f00 */
[----:B------:R-:W-:Y:S01]  /*0b90*/  IMAD.MOV.U32 R41, RZ, RZ, RZ ;  /* 0x000000ffff297224 */ /* 0x000fe200078e00ff */
[----:B------:R-:W-:Y:S05]  /*0ba0*/  @!P0 BRA `(.L_x_502) ;  /* 0x0000f2d000008947 */ /* 0x000fea0003800000 */
[----:B------:R-:W-:Y:S01]  /*0bb0*/  ISETP.NE.U32.AND P5, PT, RZ, c[0x0][0x340], PT ;  /* 0x0000d000ff007a0c */ /* 0x000fe20003fa5070 */
[----:B------:R-:W1:Y:S01]  /*0bc0*/  S2R R30, SR_CTAID.Y ;  /* 0x00000000001e7919 */ /* 0x000e620000002600 */
[----:B------:R-:W-:-:S02]  /*0bd0*/  SHF.R.S32.HI R0, RZ, 0x1f, R6 ;  /* 0x0000001fff007819 */ /* 0x000fc40000011406 */
[----:B------:R-:W-:Y:S02]  /*0be0*/  SHF.R.S32.HI R119, RZ, 0x1f, R121 ;  /* 0x0000001fff777819 */ /* 0x000fe40000011479 */
[----:B------:R-:W-:Y:S02]  /*0bf0*/  PLOP3.LUT P1, PT, PT, PT, UP1, 0x80, 0x0 ;  /* 0x000000000000781c */ /* 0x000fe40003f2f018 */
[----:B------:R-:W-:Y:S02]  /*0c00*/  SHF.R.S32.HI R13, RZ, 0x1f, R39 ;  /* 0x0000001fff0d7819 */ /* 0x000fe40000011427 */
[----:B------:R-:W-:Y:S02]  /*0c10*/  PLOP3.LUT P0, PT, PT, PT, UP1, 0x80, 0x0 ;  /* 0x000000000000781c */ /* 0x000fe40003f0f018 */
[----:B------:R-:W-:Y:S01]  /*0c20*/  SEL R4, R39, RZ, !P2 ;  /* 0x000000ff27047207 */ /* 0x000fe20005000000 */
[----:B------:R-:W-:Y:S01]  /*0c30*/  UMOV UR11, 0x60 ;  /* 0x00000060000b7882 */ /* 0x000fe20000000000 */
[----:B------:R-:W-:Y:S01]  /*0c40*/  ISETP.NE.AND.EX P5, PT, RZ, c[0x0][0x344], PT, P5 ;  /* 0x0000d100ff007a0c */ /* 0x000fe20003fa5350 */
[----:B------:R-:W-:-:S12]  /*0c50*/  ULDC.64 UR6, c[0x0][0x1e0] ;  /* 0x0000780000067ab9 */ /* 0x000fd80000000a00 */
[----:B------:R-:W-:-:S05]  /*0c60*/  @P5 IMAD.WIDE R2, R39, R26, c[0x0][0x340] ;  /* 0x0000d00027025625 */ /* 0x000fca00078e021a */
[----:B------:R2:W3:Y:S01]  /*0c70*/  @P5 LDG.E R17, [R2.64] ;  /* 0x0000001202115981 */ /* 0x0004e2000c1e1900 */
[----:B------:R-:W-:Y:S01]  /*0c80*/  IMAD R0, R0, c[0x0][0x178], RZ ;  /* 0x00005e0000007a24 */ /* 0x000fe200078e02ff */
[CC--:B------:R-:W-:Y:S01]  /*0c90*/  LEA.HI R23, R119.reuse, R121.reuse, RZ, 0x3 ;  /* 0x0000007977177211 */ /* 0x0c0fe200078f18ff */
[----:B------:R-:W-:Y:S01]  /*0ca0*/  ULDC UR4, c[0x0][0x2c4] ;  /* 0x0000b10000047ab9 */ /* 0x000fe20000000800 */
[----:B-1----:R-:W-:Y:S01]  /*0cb0*/  SHF.R.S32.HI R31, RZ, 0x1f, R30 ;  /* 0x0000001fff1f7819 */ /* 0x002fe2000001141e */
[----:B------:R-:W-:Y:S01]  /*0cc0*/  IMAD R0, R6, c[0x0][0x17c], R0 ;  /* 0x00005f0006007a24 */ /* 0x000fe200078e0200 */
[----:B------:R-:W-:Y:S01]  /*0cd0*/  SHF.R.S32.HI R14, RZ, 0x3, R23 ;  /* 0x00000003ff0e7819 */ /* 0x000fe20000011417 */
[----:B------:R-:W-:Y:S01]  /*0ce0*/  UIMAD UR4, UR12, UR4, URZ ;  /* 0x000000040c0472a4 */ /* 0x000fe2000f8e023f */
[-C--:B------:R-:W-:Y:S01]  /*0cf0*/  LEA.HI R29, R119, R121.reuse, RZ, 0x4 ;  /* 0x00000079771d7211 */ /* 0x080fe200078f20ff */
[----:B------:R-:W-:Y:S01]  /*0d00*/  IMAD R5, R31, c[0x0][0x1b8], RZ ;  /* 0x00006e001f057a24 */ /* 0x000fe200078e02ff */
[----:B------:R-:W-:Y:S01]  /*0d10*/  IADD3 R9, R14, UR21, RZ ;  /* 0x000000150e097c10 */ /* 0x000fe2000fffe0ff */
[----:B------:R-:W-:Y:S01]  /*0d20*/  UIMAD.WIDE.U32 UR26, UR11, UR6, URZ ;  /* 0x000000060b1a72a5 */ /* 0x000fe2000f8e003f */
[----:B------:R-:W-:Y:S01]  /*0d30*/  SHF.R.S32.HI R12, RZ, 0x4, R29 ;  /* 0x00000004ff0c7819 */ /* 0x000fe2000001141d */
[----:B------:R-:W-:Y:S01]  /*0d40*/  IMAD R5, R30, c[0x0][0x1bc], R5 ;  /* 0x00006f001e057a24 */ /* 0x000fe200078e0205 */
[----:B------:R-:W-:Y:S01]  /*0d50*/  UIMAD UR22, UR20, -0x60, UR11 ;  /* 0xffffffa0141678a4 */ /* 0x000fe2000f8e020b */
[----:B------:R-:W-:Y:S01]  /*0d60*/  LEA.HI R118, R119, R121, RZ, 0x5 ;  /* 0x0000007977767211 */ /* 0x000fe200078f28ff */
[----:B------:R-:W-:Y:S01]  /*0d70*/  UIMAD UR23, UR11, UR7, URZ ;  /* 0x000000070b1772a4 */ /* 0x000fe2000f8e023f */
[----:B------:R-:W-:Y:S01]  /*0d80*/  IMAD.U32 R10, RZ, RZ, UR26 ;  /* 0x0000001aff0a7e24 */ /* 0x000fe2000f8e00ff */
[----:B------:R-:W-:Y:S01]  /*0d90*/  UIADD3 UR13, UR20, -0x1, URZ ;  /* 0xffffffff140d7890 */ /* 0x000fe2000fffe03f */
[----:B------:R-:W-:Y:S01]  /*0da0*/  IMAD.U32 R11, RZ, RZ, UR27 ;  /* 0x0000001bff0b7e24 */ /* 0x000fe2000f8e00ff */
[----:B------:R-:W-:Y:S01]  /*0db0*/  UIADD3 UR23, UR27, UR23, URZ ;  /* 0x000000171b177290 */ /* 0x000fe2000fffe03f */
[----:B------:R-:W-:Y:S01]  /*0dc0*/  IMAD.MOV.U32 R116, RZ, RZ, R10 ;  /* 0x000000ffff747224 */ /* 0x000fe200078e000a */
[----:B------:R-:W-:Y:S01]  /*0dd0*/  USHF.R.S32.HI UR10, URZ, 0x1f, UR13 ;  /* 0x0000001f3f0a7899 */ /* 0x000fe2000801140d */
[----:B------:R-:W-:Y:S01]  /*0de0*/  SHF.R.S32.HI R117, RZ, 0x5, R118 ;  /* 0x00000005ff757819 */ /* 0x000fe20000011476 */
[----:B------:R-:W-:Y:S01]  /*0df0*/  UIMAD UR9, UR23, UR13, URZ ;  /* 0x0000000d170972a4 */ /* 0x000fe2000f8e023f */
[----:B--2---:R-:W-:Y:S01]  /*0e00*/  IMAD.WIDE.U32 R2, R6, c[0x0][0x178], RZ ;  /* 0x00005e0006027a25 */ /* 0x004fe200078e00ff */
[----:B------:R-:W-:-:S02]  /*0e10*/  UIMAD.WIDE.U32 UR14, UR6, 0x40, URZ ;  /* 0x00000040060e78a5 */ /* 0x000fc4000f8e003f */
[----:B------:R-:W-:Y:S01]  /*0e20*/  UIMAD UR9, UR10, UR26, UR9 ;  /* 0x0000001a0a0972a4 */ /* 0x000fe2000f8e0209 */
[----:B------:R-:W-:Y:S01]  /*0e30*/  IMAD.IADD R3, R3, 0x1, R0 ;  /* 0x0000000103037824 */ /* 0x000fe200078e0200 */
[----:B------:R-:W-:Y:S01]  /*0e40*/  LOP3.LUT R0, R23, 0xfffffff8, RZ, 0xc0, !PT ;  /* 0xfffffff817007812 */ /* 0x000fe200078ec0ff */
[----:B------:R-:W-:Y:S02]  /*0e50*/  UISETP.GE.AND UP0, UPT, UR20, 0x2, UPT ;  /* 0x000000021400788c */ /* 0x000fe4000bf06270 */
[----:B------:R-:W-:-:S04]  /*0e60*/  IMAD.WIDE.U32 R2, R30, c[0x0][0x1b8], R2 ;  /* 0x00006e001e027a25 */ /* 0x000fc800078e0002 */
[----:B------:R-:W-:Y:S01]  /*0e70*/  IMAD.IADD R36, R121, 0x1, -R0 ;  /* 0x0000000179247824 */ /* 0x000fe200078e0a00 */
[----:B------:R-:W-:Y:S01]  /*0e80*/  SEL R0, R13, RZ, !P2 ;  /* 0x000000ff0d007207 */ /* 0x000fe20005000000 */
[----:B------:R-:W-:Y:S01]  /*0e90*/  IMAD.IADD R3, R3, 0x1, R5 ;  /* 0x0000000103037824 */ /* 0x000fe200078e0205 */
[----:B------:R-:W-:Y:S01]  /*0ea0*/  BAR.SYNC.DEFER_BLOCKING 0x0 ;  /* 0x0000000000007b1d */ /* 0x000fe20000010000 */
[----:B------:R-:W-:Y:S01]  /*0eb0*/  IMAD R7, R36, 0x20, R14 ;  /* 0x0000002024077824 */ /* 0x000fe200078e020e */
[----:B------:R-:W-:Y:S01]  /*0ec0*/  ISETP.GE.AND P2, PT, R9, UR4, PT ;  /* 0x0000000409007c0c */ /* 0x000fe2000bf46270 */
[----:B------:R-:W-:Y:S02]  /*0ed0*/  IMAD R0, R0, c[0x0][0x1c0], RZ ;  /* 0x0000700000007a24 */ /* 0x000fe400078e02ff */
[----:B------:R-:W-:Y:S01]  /*0ee0*/  IMAD.WIDE.U32 R2, R4, c[0x0][0x1c0], R2 ;  /* 0x0000700004027a25 */ /* 0x000fe200078e0002 */
[----:B------:R-:W-:-:S03]  /*0ef0*/  IADD3 R7, R7, UR21, RZ ;  /* 0x0000001507077c10 */ /* 0x000fc6000fffe0ff */
[----:B------:R-:W-:Y:S02]  /*0f00*/  IMAD R5, R4, c[0x0][0x1c4], R0 ;  /* 0x0000710004057a24 */ /* 0x000fe400078e0200 */
[----:B------:R-:W-:-:S04]  /*0f10*/  @P1 IMAD.HI.U32 R6, R7, c[0x0][0x2c8], RZ ;  /* 0x0000b20007061a27 */ /* 0x000fc800078e00ff */
[----:B------:R-:W-:Y:S01]  /*0f20*/  IMAD.MOV.U32 R0, RZ, RZ, R7 ;  /* 0x000000ffff007224 */ /* 0x000fe200078e0007 */
[----:B------:R-:W-:Y:S01]  /*0f30*/  @P0 SHF.R.U32.HI R0, RZ, c[0x0][0x2cc], R6 ;  /* 0x0000b300ff000a19 */ /* 0x000fe20000011606 */
[----:B------:R-:W-:Y:S01]  /*0f40*/  IMAD.IADD R3, R3, 0x1, R5 ;  /* 0x0000000103037824 */ /* 0x000fe200078e0205 */
[----:B------:R-:W-:Y:S02]  /*0f50*/  IADD3 R6, R9, 0x20, RZ ;  /* 0x0000002009067810 */ /* 0x000fe40007ffe0ff */
[----:B------:R-:W-:Y:S01]  /*0f60*/  SHF.R.S32.HI R4, RZ, 0x1f, R0 ;  /* 0x0000001fff047819 */ /* 0x000fe20000011400 */
[----:B------:R-:W-:Y:S01]  /*0f70*/  IMAD.WIDE.U32 R2, R0, c[0x0][0x1b0], R2 ;  /* 0x00006c0000027a25 */ /* 0x000fe200078e0002 */
[----:B------:R-:W-:Y:S02]  /*0f80*/  ISETP.GE.AND P3, PT, R6, UR4, PT ;  /* 0x0000000406007c0c */ /* 0x000fe4000bf66270 */
[----:B------:R-:W-:Y:S01]  /*0f90*/  IADD3 R6, P0, R8, R14, RZ ;  /* 0x0000000e08067210 */ /* 0x000fe20007f1e0ff */
[----:B------:R-:W-:-:S04]  /*0fa0*/  IMAD R4, R4, c[0x0][0x1b0], RZ ;  /* 0x00006c0004047a24 */ /* 0x000fc800078e02ff */
[----:B------:R-:W-:Y:S02]  /*0fb0*/  IMAD R5, R0, c[0x0][0x1b4], R4 ;  /* 0x00006d0000057a24 */ /* 0x000fe400078e0204 */
[----:B------:R-:W-:Y:S01]  /*0fc0*/  IMAD.MOV R4, RZ, RZ, -R0 ;  /* 0x000000ffff047224 */ /* 0x000fe200078e0a00 */
[----:B------:R-:W-:Y:S01]  /*0fd0*/  IADD3 R0, R9, 0x40, RZ ;  /* 0x0000004009007810 */ /* 0x000fe20007ffe0ff */
[----:B------:R-:W-:Y:S01]  /*0fe0*/  IMAD.IADD R3, R3, 0x1, R5 ;  /* 0x0000000103037824 */ /* 0x000fe200078e0205 */
[----:B------:R-:W-:Y:S01]  /*0ff0*/  IADD3 R9, R9, 0x60, RZ ;  /* 0x0000006009097810 */ /* 0x000fe20007ffe0ff */
[----:B------:R-:W-:Y:S01]  /*1000*/  IMAD R4, R4, c[0x0][0x2c4], R7 ;  /* 0x0000b10004047a24 */ /* 0x000fe200078e0207 */
[----:B------:R-:W-:Y:S01]  /*1010*/  ISETP.GE.AND P4, PT, R0, UR4, PT ;  /* 0x0000000400007c0c */ /* 0x000fe2000bf86270 */
[----:B------:R-:W-:Y:S01]  /*1020*/  IMAD.U32 R5, RZ, RZ, UR22 ;  /* 0x00000016ff057e24 */ /* 0x000fe2000f8e00ff */
[----:B------:R-:W-:Y:S02]  /*1030*/  SHF.R.S32.HI R7, RZ, 0x1f, R8 ;  /* 0x0000001fff077819 */ /* 0x000fe40000011408 */
[----:B------:R-:W-:-:S02]  /*1040*/  SHF.R.S32.HI R0, RZ, 0x1f, R4 ;  /* 0x0000001fff007819 */ /* 0x000fc40000011404 */
[C---:B------:R-:W-:Y:S01]  /*1050*/  LEA.HI.X.SX32 R11, R14.reuse, R7, 0x1, P0 ;  /* 0x000000070e0b7211 */ /* 0x040fe200000f0eff */
[----:B------:R-:W-:Y:S01]  /*1060*/  IMAD.SHL.U32 R7, R14, 0x40, RZ ;  /* 0x000000400e077824 */ /* 0x000fe200078e00ff */
[----:B------:R-:W-:Y:S01]  /*1070*/  IADD3 R16, R5, UR8, -R14 ;  /* 0x0000000805107c10 */ /* 0x000fe2000fffe80e */
[----:B------:R-:W-:Y:S01]  /*1080*/  IMAD R0, R0, c[0x0][0x1a8], RZ ;  /* 0x00006a0000007a24 */ /* 0x000fe200078e02ff */
[----:B------:R-:W-:Y:S01]  /*1090*/  ISETP.GE.AND P0, PT, R9, UR4, PT ;  /* 0x0000000409007c0c */ /* 0x000fe2000bf06270 */
[----:B------:R-:W-:Y:S02]  /*10a0*/  ULDC.64 UR4, c[0x0][0x208] ;  /* 0x0000820000047ab9 */ /* 0x000fe40000000a00 */
[C---:B------:R-:W-:Y:S01]  /*10b0*/  IMAD R10, R4.reuse, c[0x0][0x1ac], R0 ;  /* 0x00006b00040a7a24 */ /* 0x040fe200078e0200 */
[----:B------:R-:W-:Y:S01]  /*10c0*/  LOP3.LUT R0, R7, 0x1c0, RZ, 0xc0, !PT ;  /* 0x000001c007007812 */ /* 0x000fe200078ec0ff */
[----:B------:R-:W-:Y:S01]  /*10d0*/  IMAD.WIDE.U32 R4, R4, c[0x0][0x1a8], R2 ;  /* 0x00006a0004047a25 */ /* 0x000fe200078e0002 */
[----:B------:R-:W-:Y:S01]  /*10e0*/  LEA.HI R3, R29, R12, RZ, 0x1 ;  /* 0x0000000c1d037211 */ /* 0x000fe200078f08ff */
[----:B------:R-:W-:-:S02]  /*10f0*/  UIMAD.WIDE.U32 UR16, UR11, UR4, URZ ;  /* 0x000000040b1072a5 */ /* 0x000fc4000f8e003f */
[----:B------:R-:W-:Y:S01]  /*1100*/  IMAD.SHL.U32 R2, R36, 0x8, RZ ;  /* 0x0000000824027824 */ /* 0x000fe200078e00ff */
[----:B------:R-:W-:Y:S01]  /*1110*/  LOP3.LUT R7, R3, 0xfffffffe, RZ, 0xc0, !PT ;  /* 0xfffffffe03077812 */ /* 0x000fe200078ec0ff */
[----:B------:R-:W-:Y:S01]  /*1120*/  UIMAD UR11, UR11, UR5, URZ ;  /* 0x000000050b0b72a4 */ /* 0x000fe2000f8e023f */
[----:B------:R-:W-:Y:S02]  /*1130*/  SHF.R.U32.HI R3, RZ, 0x3, R0 ;  /* 0x00000003ff037819 */ /* 0x000fe40000011600 */
[----:B------:R-:W-:Y:S01]  /*1140*/  LOP3.LUT R8, R0, 0x38, R2, 0xf8, !PT ;  /* 0x0000003800087812 */ /* 0x000fe200078ef802 */
[----:B------:R-:W-:Y:S01]  /*1150*/  IMAD.IADD R0, R5, 0x1, R10 ;  /* 0x0000000105007824 */ /* 0x000fe200078e020a */
[----:B------:R-:W-:Y:S01]  /*1160*/  LEA R15, P1, R4, c[0x0][0x160], 0x1 ;  /* 0x00005800040f7a11 */ /* 0x000fe200078208ff */
[----:B------:R-:W-:Y:S01]  /*1170*/  IMAD.IADD R25, R12, 0x1, -R7 ;  /* 0x000000010c197824 */ /* 0x000fe200078e0a07 */
[----:B------:R-:W-:Y:S01]  /*1180*/  LOP3.LUT R10, R8, R3, RZ, 0x3c, !PT ;  /* 0x00000003080a7212 */ /* 0x000fe200078e3cff */
[C---:B------:R-:W-:Y:S01]  /*1190*/  IMAD R7, R11.reuse, c[0x0][0x1e0], RZ ;  /* 0x000078000b077a24 */ /* 0x040fe200078e02ff */
[----:B------:R-:W-:Y:S01]  /*11a0*/  LEA.HI.X R14, R4, c[0x0][0x164], R0, 0x1, P1 ;  /* 0x00005900040e7a11 */ /* 0x000fe200008f0c00 */
[----:B------:R-:W1:Y:S01]  /*11b0*/  SHFL.IDX PT, R8, R15, RZ, 0x181f ;  /* 0x00181fff0f087589 */ /* 0x000e6200000e0000 */
[----:B------:R-:W-:Y:S01]  /*11c0*/  IMAD R4, R11, c[0x0][0x208], RZ ;  /* 0x000082000b047a24 */ /* 0x000fe200078e02ff */
[----:B------:R-:W-:Y:S01]  /*11d0*/  LEA.HI R0, R119, R121, RZ, 0x6 ;  /* 0x0000007977007211 */ /* 0x000fe200078f30ff */
[C---:B------:R-:W-:Y:S01]  /*11e0*/  IMAD R27, R6.reuse, c[0x0][0x1e4], R7 ;  /* 0x00007900061b7a24 */ /* 0x040fe200078e0207 */
[----:B------:R-:W2:Y:S01]  /*11f0*/  SHFL.IDX PT, R9, R14, RZ, 0x181f ;  /* 0x00181fff0e097589 */ /* 0x000ea200000e0000 */
[----:B------:R-:W-:Y:S01]  /*1200*/  IMAD R28, R6, c[0x0][0x20c], R4 ;  /* 0x00008300061c7a24 */ /* 0x000fe200078e0204 */
[----:B------:R-:W-:Y:S01]  /*1210*/  IADD3 R22, R2, 0x80, RZ ;  /* 0x0000008002167810 */ /* 0x000fe20007ffe0ff */
[----:B------:R-:W-:Y:S01]  /*1220*/  IMAD.SHL.U32 R0, R0, 0x8, RZ ;  /* 0x0000000800007824 */ /* 0x000fe200078e00ff */
[----:B------:R-:W-:Y:S01]  /*1230*/  SHF.R.S32.HI R3, RZ, 0x1f, R2 ;  /* 0x0000001fff037819 */ /* 0x000fe20000011402 */
[----:B------:R-:W-:Y:S01]  /*1240*/  SHFL.IDX PT, R7, R14, 0x1, 0x181f ;  /* 0x00381f000e077f89 */ /* 0x000fe200000e0000 */
[----:B------:R-:W-:Y:S01]  /*1250*/  ISETP.GE.AND P1, PT, R2, c[0x0][0x198], PT ;  /* 0x0000660002007a0c */ /* 0x000fe20003f26270 */
[----:B------:R-:W-:Y:S01]  /*1260*/  IMAD.SHL.U32 R12, R36, 0x40, RZ ;  /* 0x00000040240c7824 */ /* 0x000fe200078e00ff */
[----:B------:R-:W-:Y:S01]  /*1270*/  LOP3.LUT R249, R10, 0xfffffe00, R0, 0xf8, !PT ;  /* 0xfffffe000af97812 */ /* 0x000fe200078ef800 */
[----:B------:R-:W-:Y:S01]  /*1280*/  IMAD.WIDE.U32 R18, R6, c[0x0][0x1e0], R2 ;  /* 0x0000780006127a25 */ /* 0x000fe200078e0002 */
[----:B------:R-:W-:Y:S01]  /*1290*/  @!P2 SHF.R.S32.HI R0, RZ, 0x1f, R22 ;  /* 0x0000001fff00a819 */ /* 0x000fe20000011416 */
[----:B------:R-:W-:Y:S01]  /*12a0*/  UIADD3 UR11, UR17, UR11, URZ ;  /* 0x0000000b110b7290 */ /* 0x000fe2000fffe03f */
[----:B------:R-:W-:Y:S01]  /*12b0*/  LOP3.LUT R12, R12, 0x1c0, RZ, 0xc0, !PT ;  /* 0x000001c00c0c7812 */ /* 0x000fe200078ec0ff */
[----:B------:R-:W-:Y:S01]  /*12c0*/  IMAD.WIDE.U32 R20, R6, c[0x0][0x208], R2 ;  /* 0x0000820006147a25 */ /* 0x000fe200078e0002 */
[----:B------:R-:W-:Y:S01]  /*12d0*/  @!P2 LEA.HI R0, R0, R22, RZ, 0x3 ;  /* 0x000000160000a211 */ /* 0x000fe200078f18ff */
[----:B------:R-:W4:Y:S02]  /*12e0*/  SHFL.IDX PT, R6, R15, 0x1, 0x181f ;  /* 0x00381f000f067f89 */ /* 0x000f2400000e0000 */
[----:B------:R-:W-:Y:S01]  /*12f0*/  IMAD.SHL.U32 R249, R249, 0x2, RZ ;  /* 0x00000002f9f97824 */ /* 0x000fe200078e00ff */
[----:B------:R-:W-:-:S02]  /*1300*/  @!P2 LOP3.LUT R0, R0, 0xfffffff8, RZ, 0xc0, !PT ;  /* 0xfffffff80000a812 */ /* 0x000fc400078ec0ff */
[--C-:B---3--:R-:W-:Y:S01]  /*1310*/  @P5 SHF.R.S32.HI R5, RZ, 0x1f, R17.reuse ;  /* 0x0000001fff055819 */ /* 0x108fe20000011411 */
[----:B------:R-:W-:Y:S01]  /*1320*/  @P5 IMAD.MOV.U32 R4, RZ, RZ, R17 ;  /* 0x000000ffff045224 */ /* 0x000fe200078e0011 */
[----:B------:R-:W-:Y:S01]  /*1330*/  IADD3 R17, R2, 0x40, RZ ;  /* 0x0000004002117810 */ /* 0x000fe20007ffe0ff */
[----:B------:R-:W-:Y:S02]  /*1340*/  @!P5 IMAD.MOV.U32 R5, RZ, RZ, R13 ;  /* 0x000000ffff05d224 */ /* 0x000fe400078e000d */
[----:B------:R-:W-:Y:S01]  /*1350*/  @!P5 IMAD.MOV.U32 R4, RZ, RZ, R39 ;  /* 0x000000ffff04d224 */ /* 0x000fe200078e0027 */
[----:B------:R-:W-:Y:S02]  /*1360*/  ISETP.GE.AND P5, PT, R17, c[0x0][0x198], PT ;  /* 0x0000660011007a0c */ /* 0x000fe40003fa6270 */
[----:B------:R-:W-:Y:S02]  /*1370*/  SEL R24, R5, RZ, !P6 ;  /* 0x000000ff05187207 */ /* 0x000fe40007000000 */
[----:B------:R-:W-:-:S02]  /*1380*/  SEL R26, R4, RZ, !P6 ;  /* 0x000000ff041a7207 */ /* 0x000fc40007000000 */
[----:B------:R-:W-:Y:S02]  /*1390*/  @!P2 SHF.R.S32.HI R5, RZ, 0x1f, R17 ;  /* 0x0000001fff05a819 */ /* 0x000fe40000011411 */
[C---:B-1----:R-:W-:Y:S02]  /*13a0*/  @!P2 LEA R4, P6, R2.reuse, R8, 0x1 ;  /* 0x000000080204a211 */ /* 0x042fe400078c08ff */
[----:B------:R-:W-:Y:S02]  /*13b0*/  @!P2 LEA.HI R10, R5, R17, RZ, 0x3 ;  /* 0x00000011050aa211 */ /* 0x000fe400078f18ff */
[----:B--2---:R-:W-:Y:S02]  /*13c0*/  @!P2 LEA.HI.X R5, R2, R9, R3, 0x1, P6 ;  /* 0x000000090205a211 */ /* 0x004fe400030f0c03 */
[----:B------:R-:W-:Y:S02]  /*13d0*/  ISETP.GE.AND P6, PT, R22, c[0x0][0x198], PT ;  /* 0x0000660016007a0c */ /* 0x000fe40003fc6270 */
[----:B------:R-:W-:Y:S01]  /*13e0*/  @!P2 LOP3.LUT R10, R10, 0xfffffff8, RZ, 0xc0, !PT ;  /* 0xfffffff80a0aa812 */ /* 0x000fe200078ec0ff */
[----:B------:R1:W-:Y:S04]  /*13f0*/  @!P2 LDGSTS.E.BYPASS.LTC128B.128 [R249+0x100], [R4.64], !P1 ;  /* 0x0010000004f9afae */ /* 0x0003e8000c901d52 */
[----:B------:R-:W-:-:S04]  /*1400*/  @!P2 IMAD.WIDE R10, R10, 0x2, R8 ;  /* 0x000000020a0aa825 */ /* 0x000fc800078e0208 */
[----:B------:R-:W-:Y:S01]  /*1410*/  @!P2 IMAD.WIDE R8, R0, 0x2, R8 ;  /* 0x000000020008a825 */ /* 0x000fe200078e0208 */
[----:B------:R-:W-:Y:S01]  /*1420*/  @!P3 SHF.R.S32.HI R0, RZ, 0x1f, R22 ;  /* 0x0000001fff00b819 */ /* 0x000fe20000011416 */
[----:B------:R2:W-:Y:S03]  /*1430*/  @!P2 LDGSTS.E.BYPASS.LTC128B.128 [R249+0x4100], [R10.64], !P5 ;  /* 0x041000000af9afae */ /* 0x0005e6000e901d52 */
[----:B------:R-:W-:Y:S01]  /*1440*/  @!P3 LEA.HI R0, R0, R22, RZ, 0x3 ;  /* 0x000000160000b211 */ /* 0x000fe200078f18ff */
[----:B------:R3:W-:Y:S03]  /*1450*/  @!P2 LDGSTS.E.BYPASS.LTC128B.128 [R249+0x8100], [R8.64], !P6 ;  /* 0x0810000008f9afae */ /* 0x0007e6000f101d52 */
[----:B------:R-:W-:Y:S02]  /*1460*/  @!P3 LOP3.LUT R0, R0, 0xfffffff8, RZ, 0xc0, !PT ;  /* 0xfffffff80000b812 */ /* 0x000fe400078ec0ff */
[----:B-1----:R-:W-:Y:S01]  /*1470*/  @!P3 SHF.R.S32.HI R5, RZ, 0x1f, R17 ;  /* 0x0000001fff05b819 */ /* 0x002fe20000011411 */
[----:B------:R-:W1:Y:S01]  /*1480*/  SHFL.IDX PT, R4, R15, 0x2, 0x181f ;  /* 0x00581f000f047f89 */ /* 0x000e6200000e0000 */
[----:B--2---:R-:W-:-:S02]  /*1490*/  LOP3.LUT R10, R12, 0x8, R23, 0xf8, !PT ;  /* 0x000000080c0a7812 */ /* 0x004fc400078ef817 */
[----:B---3--:R-:W-:Y:S02]  /*14a0*/  SHF.R.U32.HI R9, RZ, 0x3, R12 ;  /* 0x00000003ff097819 */ /* 0x008fe4000001160c */
[----:B------:R-:W-:Y:S02]  /*14b0*/  @!P3 LEA.HI R12, R5, R17, RZ, 0x3 ;  /* 0x00000011050cb211 */ /* 0x000fe400078f18ff */
[----:B------:R-:W2:Y:S01]  /*14c0*/  SHFL.IDX PT, R5, R14, 0x2, 0x181f ;  /* 0x00581f000e057f89 */ /* 0x000ea200000e0000 */
[----:B----4-:R-:W-:Y:S02]  /*14d0*/  @!P3 LEA R8, P2, R2, R6, 0x1 ;  /* 0x000000060208b211 */ /* 0x010fe400078408ff */
[----:B------:R-:W-:Y:S02]  /*14e0*/  @!P3 LOP3.LUT R12, R12, 0xfffffff8, RZ, 0xc0, !PT ;  /* 0xfffffff80c0cb812 */ /* 0x000fe400078ec0ff */
[----:B------:R-:W-:Y:S01]  /*14f0*/  LOP3.LUT R23, R10, R9, RZ, 0x3c, !PT ;  /* 0x000000090a177212 */ /* 0x000fe200078e3cff */
[----:B------:R-:W-:Y:S01]  /*1500*/  @!P3 IMAD.WIDE R10, R0, 0x2, R6 ;  /* 0x00000002000ab825 */ /* 0x000fe200078e0206 */
[----:B------:R-:W-:-:S02]  /*1510*/  @!P3 LEA.HI.X R9, R2, R7, R3, 0x1, P2 ;  /* 0x000000070209b211 */ /* 0x000fc400010f0c03 */
[----:B------:R-:W-:Y:S01]  /*1520*/  @!P4 SHF.R.S32.HI R0, RZ, 0x1f, R22 ;  /* 0x0000001fff00c819 */ /* 0x000fe20000011416 */
[----:B------:R-:W-:Y:S02]  /*1530*/  @!P3 IMAD.WIDE R12, R12, 0x2, R6 ;  /* 0x000000020c0cb825 */ /* 0x000fe400078e0206 */
[----:B------:R-:W3:Y:S04]  /*1540*/  SHFL.IDX PT, R6, R15, 0x3, 0x181f ;  /* 0x00781f000f067f89 */ /* 0x000ee800000e0000 */
[----:B------:R-:W4:Y:S04]  /*1550*/  SHFL.IDX PT, R7, R14, 0x3, 0x181f ;  /* 0x00781f000e077f89 */ /* 0x000f2800000e0000 */
[----:B------:R5:W-:Y:S04]  /*1560*/  @!P3 LDGSTS.E.BYPASS.LTC128B.128 [R249+0x1100], [R8.64], !P1 ;  /* 0x0110000008f9bfae */ /* 0x000be8000c901d52 */
[----:B------:R1:W-:Y:S04]  /*1570*/  @!P3 LDGSTS.E.BYPASS.LTC128B.128 [R249+0x5100], [R12.64], !P5 ;  /* 0x051000000cf9bfae */ /* 0x0003e8000e901d52 */
[----:B------:R2:W-:Y:S01]  /*1580*/  @!P3 LDGSTS.E.BYPASS.LTC128B.128 [R249+0x9100], [R10.64], !P6 ;  /* 0x091000000af9bfae */ /* 0x0005e2000f101d52 */
[----:B------:R-:W-:-:S02]  /*1590*/  ISETP.GE.AND P3, PT, R17, c[0x0][0x1d4], PT ;  /* 0x0000750011007a0c */ /* 0x000fc40003f66270 */
[--C-:B-----5:R-:W-:Y:S02]  /*15a0*/  @!P4 SHF.R.S32.HI R8, RZ, 0x1f, R17.reuse ;  /* 0x0000001fff08c819 */ /* 0x120fe40000011411 */
[----:B------:R-:W-:Y:S02]  /*15b0*/  @!P4 LEA.HI R9, R0, R22, RZ, 0x3 ;  /* 0x000000160009c211 */ /* 0x000fe400078f18ff */
[----:B------:R-:W-:Y:S02]  /*15c0*/  @!P0 SHF.R.S32.HI R0, RZ, 0x1f, R17 ;  /* 0x0000001fff008819 */ /* 0x000fe40000011411 */
[----:B-1----:R-:W-:Y:S02]  /*15d0*/  @!P4 LOP3.LUT R12, R9, 0xfffffff8, RZ, 0xc0, !PT ;  /* 0xfffffff8090cc812 */ /* 0x002fe400078ec0ff */
[----:B--2---:R-:W-:Y:S02]  /*15e0*/  @!P4 LEA.HI R10, R8, R17, RZ, 0x3 ;  /* 0x00000011080ac211 */ /* 0x004fe400078f18ff */
[----:B------:R-:W-:-:S02]  /*15f0*/  @!P4 LEA R8, P2, R2, R4, 0x1 ;  /* 0x000000040208c211 */ /* 0x000fc400078408ff */
[----:B------:R-:W-:Y:S02]  /*1600*/  @!P4 LOP3.LUT R10, R10, 0xfffffff8, RZ, 0xc0, !PT ;  /* 0xfffffff80a0ac812 */ /* 0x000fe400078ec0ff */
[----:B------:R-:W-:Y:S02]  /*1610*/  @!P0 LEA.HI R17, R0, R17, RZ, 0x3 ;  /* 0x0000001100118211 */ /* 0x000fe400078f18ff */
[----:B------:R-:W-:Y:S01]  /*1620*/  LOP3.LUT R0, R29, 0xfffffff0, RZ, 0xc0, !PT ;  /* 0xfffffff01d007812 */ /* 0x000fe200078ec0ff */
[----:B------:R-:W-:Y:S01]  /*1630*/  @!P4 IMAD.WIDE R10, R10, 0x2, R4 ;  /* 0x000000020a0ac825 */ /* 0x000fe200078e0204 */
[----:B------:R-:W-:-:S03]  /*1640*/  @!P4 LEA.HI.X R9, R2, R5, R3, 0x1, P2 ;  /* 0x000000050209c211 */ /* 0x000fc600010f0c03 */
[----:B------:R-:W-:Y:S02]  /*1650*/  @!P4 IMAD.WIDE R4, R12, 0x2, R4 ;  /* 0x000000020c04c825 */ /* 0x000fe400078e0204 */
[----:B------:R3:W-:Y:S02]  /*1660*/  @!P4 LDGSTS.E.BYPASS.LTC128B.128 [R249+0x2100], [R8.64], !P1 ;  /* 0x0210000008f9cfae */ /* 0x0007e4000c901d52 */
[----:B------:R-:W-:Y:S02]  /*1670*/  IMAD.IADD R0, R121, 0x1, -R0 ;  /* 0x0000000179007824 */ /* 0x000fe400078e0a00 */
[----:B------:R1:W-:Y:S04]  /*1680*/  @!P4 LDGSTS.E.BYPASS.LTC128B.128 [R249+0x6100], [R10.64], !P5 ;  /* 0x061000000af9cfae */ /* 0x0003e8000e901d52 */
[----:B------:R2:W-:Y:S01]  /*1690*/  @!P4 LDGSTS.E.BYPASS.LTC128B.128 [R249+0xa100], [R4.64], !P6 ;  /* 0x0a10000004f9cfae */ /* 0x0005e2000f101d52 */
[----:B------:R-:W-:-:S04]  /*16a0*/  ISETP.GE.AND P4, PT, R2, c[0x0][0x1d4], PT ;  /* 0x0000750002007a0c */ /* 0x000fc80003f86270 */
[----:B------:R-:W-:Y:S02]  /*16b0*/  SEL R12, RZ, 0x1, P4 ;  /* 0x00000001ff0c7807 */ /* 0x000fe40002000000 */
[----:B---3--:R-:W-:-:S04]  /*16c0*/  @!P0 LEA R8, P2, R2, R6, 0x1 ;  /* 0x0000000602088211 */ /* 0x008fc800078408ff */
[----:B----4-:R-:W-:Y:S01]  /*16d0*/  @!P0 LEA.HI.X R9, R2, R7, R3, 0x1, P2 ;  /* 0x0000000702098211 */ /* 0x010fe200010f0c03 */
[----:B------:R-:W-:Y:S01]  /*16e0*/  IMAD.IADD R3, R19, 0x1, R27 ;  /* 0x0000000113037824 */ /* 0x000fe200078e021b */
[----:B------:R-:W-:Y:S01]  /*16f0*/  @!P0 SHF.R.S32.HI R2, RZ, 0x1f, R22 ;  /* 0x0000001fff028819 */ /* 0x000fe20000011416 */
[----:B-1----:R-:W-:Y:S01]  /*1700*/  IMAD R11, R31, c[0x0][0x1e8], RZ ;  /* 0x00007a001f0b7a24 */ /* 0x002fe200078e02ff */
[----:B--2---:R-:W-:Y:S01]  /*1710*/  SHF.R.S32.HI R4, RZ, 0x1f, R0 ;  /* 0x0000001fff047819 */ /* 0x004fe20000011400 */
[----:B------:R-:W-:Y:S01]  /*1720*/  IMAD.IADD R5, R21, 0x1, R28 ;  /* 0x0000000115057824 */ /* 0x000fe200078e021c */
[----:B------:R-:W-:Y:S01]  /*1730*/  @!P0 LEA.HI R14, R2, R22, RZ, 0x3 ;  /* 0x00000016020e8211 */ /* 0x000fe200078f18ff */
[----:B------:R-:W-:Y:S01]  /*1740*/  IMAD.MOV.U32 R2, RZ, RZ, R18 ;  /* 0x000000ffff027224 */ /* 0x000fe200078e0012 */
[----:B------:R-:W-:Y:S01]  /*1750*/  LEA.HI R15, R4, R0, RZ, 0x3 ;  /* 0x00000000040f7211 */ /* 0x000fe200078f18ff */
[C---:B------:R-:W-:Y:S01]  /*1760*/  IMAD R11, R30.reuse, c[0x0][0x1ec], R11 ;  /* 0x00007b001e0b7a24 */ /* 0x040fe200078e020b */
[----:B------:R-:W-:Y:S01]  /*1770*/  SEL R4, RZ, 0xffffffff, P3 ;  /* 0xffffffffff047807 */ /* 0x000fe20001800000 */
[----:B------:R-:W-:Y:S01]  /*1780*/  IMAD.WIDE.U32 R2, R30, c[0x0][0x1e8], R2 ;  /* 0x00007a001e027a25 */ /* 0x000fe200078e0002 */
[----:B------:R-:W-:Y:S01]  /*1790*/  LOP3.LUT R13, R15, 0xfffffff8, RZ, 0xc0, !PT ;  /* 0xfffffff80f0d7812 */ /* 0x000fe200078ec0ff */
[----:B------:R1:W-:Y:S01]  /*17a0*/  @!P0 LDGSTS.E.BYPASS.LTC128B.128 [R249+0x3100], [R8.64], !P1 ;  /* 0x0310000008f98fae */ /* 0x0003e2000c901d52 */
[----:B------:R-:W-:Y:S01]  /*17b0*/  ISETP.GE.AND P1, PT, R16, 0x21, PT ;  /* 0x000000211000780c */ /* 0x000fe20003f26270 */
[----:B------:R-:W-:Y:S01]  /*17c0*/  IMAD.SHL.U32 R10, R4, 0x2, RZ ;  /* 0x00000002040a7824 */ /* 0x000fe200078e00ff */
[----:B------:R-:W-:Y:S01]  /*17d0*/  ISETP.GE.AND P2, PT, R22, c[0x0][0x1d4], PT ;  /* 0x0000750016007a0c */ /* 0x000fe20003f46270 */
[----:B------:R-:W-:-:S02]  /*17e0*/  IMAD.MOV.U32 R4, RZ, RZ, R20 ;  /* 0x000000ffff047224 */ /* 0x000fc400078e0014 */
[----:B------:R-:W-:Y:S01]  /*17f0*/  IMAD.IADD R3, R3, 0x1, R11 ;  /* 0x0000000103037824 */ /* 0x000fe200078e020b */
[----:B------:R-:W-:Y:S01]  /*1800*/  LOP3.LUT R18, R10, 0x2, R12, 0xe2, !PT ;  /* 0x000000020a127812 */ /* 0x000fe200078ee20c */
[----:B------:R-:W-:Y:S01]  /*1810*/  IMAD.WIDE.U32 R10, R30, c[0x0][0x210], R4 ;  /* 0x000084001e0a7a25 */ /* 0x000fe200078e0004 */
[----:B------:R-:W-:-:S03]  /*1820*/  @!P0 LOP3.LUT R4, R17, 0xfffffff8, RZ, 0xc0, !PT ;  /* 0xfffffff811048812 */ /* 0x000fc600078ec0ff */
[----:B------:R-:W-:Y:S01]  /*1830*/  IMAD.IADD R13, R0, 0x1, -R13 ;  /* 0x00000001000d7824 */ /* 0x000fe200078e0a0d */
[----:B------:R-:W-:Y:S01]  /*1840*/  @!P0 LOP3.LUT R0, R14, 0xfffffff8, RZ, 0xc0, !PT ;  /* 0xfffffff80e008812 */ /* 0x000fe200078ec0ff */
[----:B------:R-:W-:-:S04]  /*1850*/  @!P0 IMAD.WIDE R4, R4, 0x2, R6 ;  /* 0x0000000204048825 */ /* 0x000fc800078e0206 */
[----:B------:R-:W-:Y:S01]  /*1860*/  @!P0 IMAD.WIDE R6, R0, 0x2, R6 ;  /* 0x0000000200068825 */ /* 0x000fe200078e0206 */
[----:B------:R2:W-:Y:S01]  /*1870*/  @!P0 LDGSTS.E.BYPASS.LTC128B.128 [R249+0x7100], [R4.64], !P5 ;  /* 0x0710000004f98fae */ /* 0x0005e2000e901d52 */
[----:B------:R-:W-:Y:S02]  /*1880*/  ISETP.GE.AND P5, PT, R16, 0x1, PT ;  /* 0x000000011000780c */ /* 0x000fe40003fa6270 */
[----:B------:R-:W-:Y:S01]  /*1890*/  IMAD R0, R24, c[0x0][0x1f0], RZ ;  /* 0x00007c0018007a24 */ /* 0x000fe200078e02ff */
[----:B------:R3:W-:Y:S01]  /*18a0*/  @!P0 LDGSTS.E.BYPASS.LTC128B.128 [R249+0xb100], [R6.64], !P6 ;  /* 0x0b10000006f98fae */ /* 0x0007e2000f101d52 */
[----:B------:R-:W-:Y:S01]  /*18b0*/  IMAD.WIDE.U32 R32, R26, c[0x0][0x1f0], R2 ;  /* 0x00007c001a207a25 */ /* 0x000fe200078e0002 */
[----:B------:R-:W-:Y:S02]  /*18c0*/  ISETP.GE.AND P6, PT, R16, 0x41, PT ;  /* 0x000000411000780c */ /* 0x000fe40003fc6270 */
[----:B------:R-:W0:Y:S01]  /*18d0*/  LDGDEPBAR ;  /* 0x00000000000079af */ /* 0x000e220000000000 */
[----:B------:R-:W-:-:S02]  /*18e0*/  IMAD.SHL.U32 R3, R25, 0x8, RZ ;  /* 0x0000000819037824 */ /* 0x000fc400078e00ff */
[----:B------:R-:W-:Y:S01]  /*18f0*/  IMAD.MOV.U32 R122, RZ, RZ, R32 ;  /* 0x000000ffff7a7224 */ /* 0x000fe200078e0020 */
[----:B------:R-:W-:Y:S01]  /*1900*/  STL.64 [R1+0x30], R32 ;  /* 0x0000302001007387 */ /* 0x000fe20000100a00 */
[----:B------:R-:W-:Y:S02]  /*1910*/  IMAD R19, R31, c[0x0][0x210], RZ ;  /* 0x000084001f137a24 */ /* 0x000fe400078e02ff */
[----:B-1----:R-:W-:Y:S02]  /*1920*/  IMAD.MOV.U32 R8, RZ, RZ, R10 ;  /* 0x000000ffff087224 */ /* 0x002fe400078e000a */
[----:B------:R-:W-:-:S04]  /*1930*/  IMAD R12, R30, c[0x0][0x214], R19 ;  /* 0x000085001e0c7a24 */ /* 0x000fc800078e0213 */
[----:B------:R-:W-:Y:S02]  /*1940*/  IMAD.IADD R9, R11, 0x1, R12 ;  /* 0x000000010b097824 */ /* 0x000fe400078e020c */
[----:B------:R-:W-:Y:S02]  /*1950*/  IMAD.U32 R12, RZ, RZ, UR7 ;  /* 0x00000007ff0c7e24 */ /* 0x000fe4000f8e00ff */
[----:B------:R-:W-:Y:S02]  /*1960*/  IMAD R11, R24, c[0x0][0x218], RZ ;  /* 0x00008600180b7a24 */ /* 0x000fe400078e02ff */
[----:B--2---:R-:W-:Y:S02]  /*1970*/  IMAD.SHL.U32 R5, R13, 0x40, RZ ;  /* 0x000000400d057824 */ /* 0x004fe400078e00ff */
[----:B------:R-:W-:Y:S02]  /*1980*/  IMAD R4, R26, c[0x0][0x1f4], R0 ;  /* 0x00007d001a047a24 */ /* 0x000fe400078e0200 */
[----:B------:R-:W-:Y:S01]  /*1990*/  IMAD R0, R25, 0x200, R23 ;  /* 0x0000020019007824 */ /* 0x000fe200078e0217 */
[----:B------:R-:W-:Y:S01]  /*19a0*/  LOP3.LUT R2, R5, 0x1c0, RZ, 0xc0, !PT ;  /* 0x000001c005027812 */ /* 0x000fe200078ec0ff */
[----:B------:R-:W-:-:S02]  /*19b0*/  IMAD.IADD R123, R33, 0x1, R4 ;  /* 0x00000001217b7824 */ /* 0x000fc400078e0204 */
[----:B------:R-:W-:Y:S01]  /*19c0*/  IMAD.SHL.U32 R224, R0, 0x2, RZ ;  /* 0x0000000200e07824 */ /* 0x000fe200078e00ff */
[----:B------:R-:W-:Y:S01]  /*19d0*/  LOP3.LUT R5, R2, 0x8, R3, 0xf8, !PT ;  /* 0x0000000802057812 */ /* 0x000fe200078ef803 */
[----:B------:R-:W-:Y:S01]  /*19e0*/  IMAD R11, R26, c[0x0][0x21c], R11 ;  /* 0x000087001a0b7a24 */ /* 0x000fe200078e020b */
[----:B------:R-:W-:Y:S01]  /*19f0*/  SHF.R.U32.HI R4, RZ, 0x3, R2 ;  /* 0x00000003ff047819 */ /* 0x000fe20000011602 */
[----:B------:R-:W-:Y:S01]  /*1a00*/  IMAD.WIDE.U32 R2, R116, UR13, R122 ;  /* 0x0000000d74027c25 */ /* 0x000fe2000f8e007a */
[----:B------:R-:W-:Y:S01]  /*1a10*/  IADD3 R231, R224, 0xc120, RZ ;  /* 0x0000c120e0e77810 */ /* 0x000fe20007ffe0ff */
[----:B------:R-:W-:Y:S01]  /*1a20*/  STL.64 [R1+0x28], R122 ;  /* 0x0000287a01007387 */ /* 0x000fe20000100a00 */
[----:B------:R-:W-:Y:S01]  /*1a30*/  LOP3.LUT R14, R5, R4, RZ, 0x3c, !PT ;  /* 0x00000004050e7212 */ /* 0x000fe200078e3cff */
[----:B------:R-:W-:Y:S01]  /*1a40*/  IMAD.U32 R4, RZ, RZ, UR6 ;  /* 0x00000006ff047e24 */ /* 0x000fe2000f8e00ff */
[----:B------:R-:W-:Y:S01]  /*1a50*/  IADD3 R3, R3, UR9, RZ ;  /* 0x0000000903037c10 */ /* 0x000fe2000fffe0ff */
[----:B------:R-:W-:Y:S01]  /*1a60*/  USHF.L.U32 UR9, UR7, 0x6, URZ ;  /* 0x0000000607097899 */ /* 0x000fe2000800063f */
[----:B---3--:R-:W-:Y:S01]  /*1a70*/  @P5 LEA R6, P0, R2, c[0x0][0x1c8], 0x1 ;  /* 0x0000720002065a11 */ /* 0x008fe200078008ff */
[----:B------:R-:W-:-:S02]  /*1a80*/  IMAD.WIDE.U32 R22, R26, c[0x0][0x218], R8 ;  /* 0x000086001a167a25 */ /* 0x000fc400078e0008 */
[----:B------:R-:W-:Y:S01]  /*1a90*/  UIADD3 UR9, UR15, UR9, URZ ;  /* 0x000000090f097290 */ /* 0x000fe2000fffe03f */
[----:B------:R-:W-:Y:S01]  /*1aa0*/  @P5 LEA.HI.X R7, R2, c[0x0][0x1cc], R3, 0x1, P0 ;  /* 0x0000730002075a11 */ /* 0x000fe200000f0c03 */
[----:B------:R-:W-:Y:S01]  /*1ab0*/  IMAD.U32 R8, RZ, RZ, UR13 ;  /* 0x0000000dff087e24 */ /* 0x000fe2000f8e00ff */
[C---:B------:R-:W-:Y:S01]  /*1ac0*/  @P1 LEA R5, P0, R4.reuse, R2, 0x5 ;  /* 0x0000000204051211 */ /* 0x040fe200078028ff */
[----:B------:R-:W-:Y:S01]  /*1ad0*/  UIMAD UR13, UR11, UR13, URZ ;  /* 0x0000000d0b0d72a4 */ /* 0x000fe2000f8e023f */
[----:B------:R-:W-:Y:S01]  /*1ae0*/  IMAD.IADD R21, R23, 0x1, R11 ;  /* 0x0000000117157824 */ /* 0x000fe200078e020b */
[----:B------:R1:W-:Y:S01]  /*1af0*/  @P5 LDGSTS.E.BYPASS.LTC128B.128 [R249+0xc100], [R6.64], !P4 ;  /* 0x0c10000006f95fae */ /* 0x0003e2000e101d52 */
[----:B------:R-:W-:Y:S01]  /*1b00*/  @P1 LEA.HI.X R10, R4, R3, R12, 0x5, P0 ;  /* 0x00000003040a1211 */ /* 0x000fe200000f2c0c */
[----:B------:R-:W-:Y:S01]  /*1b10*/  IMAD.MOV.U32 R20, RZ, RZ, R22 ;  /* 0x000000ffff147224 */ /* 0x000fe200078e0016 */
[C---:B------:R-:W-:Y:S01]  /*1b20*/  @P1 LEA R4, P0, R5.reuse, c[0x0][0x1c8], 0x1 ;  /* 0x0000720005041a11 */ /* 0x040fe200078008ff */
[----:B------:R1:W-:Y:S01]  /*1b30*/  @P5 LDGSTS.E.BYPASS.LTC128B.128 [R249+0xf100], [R6.64+0x80], !P3 ;  /* 0x0f10008006f95fae */ /* 0x0003e2000d901d52 */
[----:B------:R-:W-:Y:S01]  /*1b40*/  UIMAD UR13, UR10, UR16, UR13 ;  /* 0x000000100a0d72a4 */ /* 0x000fe2000f8e020d */
[----:B------:R-:W-:Y:S01]  /*1b50*/  IMAD.WIDE.U32 R8, R8, UR16, R20 ;  /* 0x0000001008087c25 */ /* 0x000fe2000f8e0014 */
[----:B------:R-:W-:Y:S01]  /*1b60*/  @P1 LEA.HI.X R5, R5, c[0x0][0x1cc], R10, 0x1, P0 ;  /* 0x0000730005051a11 */ /* 0x000fe200000f0c0a */
[----:B------:R1:W-:Y:S01]  /*1b70*/  @P5 LDGSTS.E.BYPASS.LTC128B.128 [R249+0x12100], [R6.64+0x100], !P2 ;  /* 0x1210010006f95fae */ /* 0x0003e2000d101d52 */
[----:B------:R-:W-:Y:S01]  /*1b80*/  @P6 IADD3 R10, P0, R2, UR14, RZ ;  /* 0x0000000e020a6c10 */ /* 0x000fe2000ff1e0ff */
[----:B------:R-:W-:-:S02]  /*1b90*/  USHF.L.U32 UR10, UR4, 0x6, URZ ;  /* 0x00000006040a7899 */ /* 0x000fc4000800063f */
[----:B------:R2:W-:Y:S01]  /*1ba0*/  @P1 LDGSTS.E.BYPASS.LTC128B.128 [R249+0xd100], [R4.64], !P4 ;  /* 0x0d10000004f91fae */ /* 0x0005e2000e101d52 */
[----:B------:R-:W-:Y:S02]  /*1bb0*/  @P6 IADD3.X R3, R3, UR9, RZ, P0, !PT ;  /* 0x0000000903036c10 */ /* 0x000fe400087fe4ff */
[C---:B------:R-:W-:Y:S01]  /*1bc0*/  @P6 LEA R2, P0, R10.reuse, c[0x0][0x1c8], 0x1 ;  /* 0x000072000a026a11 */ /* 0x040fe200078008ff */
[----:B------:R2:W-:Y:S03]  /*1bd0*/  @P1 LDGSTS.E.BYPASS.LTC128B.128 [R249+0x10100], [R4.64+0x80], !P3 ;  /* 0x1010008004f91fae */ /* 0x0005e6000d901d52 */
[----:B------:R-:W-:Y:S01]  /*1be0*/  @P6 LEA.HI.X R3, R10, c[0x0][0x1cc], R3, 0x1, P0 ;  /* 0x000073000a036a11 */ /* 0x000fe200000f0c03 */
[----:B------:R2:W-:Y:S01]  /*1bf0*/  @P1 LDGSTS.E.BYPASS.LTC128B.128 [R249+0x13100], [R4.64+0x100], !P2 ;  /* 0x1310010004f91fae */ /* 0x0005e2000d101d52 */
[C---:B------:R-:W-:Y:S02]  /*1c00*/  LOP3.LUT P0, RZ, R13.reuse, 0x2, RZ, 0xc0, !PT ;  /* 0x000000020dff7812 */ /* 0x040fe4000780c0ff */
[----:B------:R-:W-:Y:S01]  /*1c10*/  LOP3.LUT P1, RZ, R13, 0x4, RZ, 0xc0, !PT ;  /* 0x000000040dff7812 */ /* 0x000fe2000782c0ff */
[----:B------:R3:W-:Y:S01]  /*1c20*/  @P6 LDGSTS.E.BYPASS.LTC128B.128 [R249+0xe100], [R2.64], !P4 ;  /* 0x0e10000002f96fae */ /* 0x0007e2000e101d52 */
[----:B------:R-:W-:-:S03]  /*1c30*/  LEA R10, P5, R8, c[0x0][0x1f8], 0x1 ;  /* 0x00007e00080a7a11 */ /* 0x000fc600078a08ff */
[----:B------:R3:W-:Y:S04]  /*1c40*/  @P6 LDGSTS.E.BYPASS.LTC128B.128 [R249+0x11100], [R2.64+0x80], !P3 ;  /* 0x1110008002f96fae */ /* 0x0007e8000d901d52 */
[----:B------:R3:W-:Y:S01]  /*1c50*/  @P6 LDGSTS.E.BYPASS.LTC128B.128 [R249+0x14100], [R2.64+0x100], !P2 ;  /* 0x1410010002f96fae */ /* 0x0007e2000d101d52 */
[----:B------:R-:W-:Y:S02]  /*1c60*/  LOP3.LUT P6, RZ, R36, 0x2, RZ, 0xc0, !PT ;  /* 0x0000000224ff7812 */ /* 0x000fe400078cc0ff */
[----:B-1----:R-:W-:Y:S01]  /*1c70*/  IADD3 R6, R9, UR13, RZ ;  /* 0x0000000d09067c10 */ /* 0x002fe2000fffe0ff */
[----:B------:R-:W0:Y:S01]  /*1c80*/  LDGDEPBAR ;  /* 0x00000000000079af */ /* 0x000e220000000000 */
[----:B------:R-:W-:Y:S02]  /*1c90*/  UMOV UR13, 0x6 ;  /* 0x00000006000d7882 */ /* 0x000fe40000000000 */
[----:B------:R-:W-:Y:S01]  /*1ca0*/  USHF.L.U64.HI UR13, UR4, UR13, UR5 ;  /* 0x0000000d040d7299 */ /* 0x000fe20008010205 */
[----:B------:R-:W-:Y:S01]  /*1cb0*/  LEA.HI.X R11, R8, c[0x0][0x1fc], R6, 0x1, P5 ;  /* 0x00007f00080b7a11 */ /* 0x000fe200028f0c06 */
[----:B------:R-:W-:Y:S01]  /*1cc0*/  STL.64 [R1+0x38], R22 ;  /* 0x0000381601007387 */ /* 0x000fe20000100a00 */
[----:B------:R-:W-:-:S02]  /*1cd0*/  IADD3 R6, R224, 0xc100, RZ ;  /* 0x0000c100e0067810 */ /* 0x000fc40007ffe0ff */
[----:B------:R-:W-:Y:S01]  /*1ce0*/  IADD3 R8, P5, R10, UR10, RZ ;  /* 0x0000000a0a087c10 */ /* 0x000fe2000ffbe0ff */
[----:B------:R-:W-:Y:S01]  /*1cf0*/  STL.64 [R1+0x20], R20 ;  /* 0x0000201401007387 */ /* 0x000fe20000100a00 */
[----:B------:R-:W-:Y:S01]  /*1d00*/  @P6 IADD3 R231, R6, -0x20, RZ ;  /* 0xffffffe006e76810 */ /* 0x000fe20007ffe0ff */
[----:B--2---:R-:W-:Y:S01]  /*1d10*/  IMAD.SHL.U32 R5, R15, 0x40, RZ ;  /* 0x000000400f057824 */ /* 0x004fe200078e00ff */
[----:B------:R-:W-:Y:S02]  /*1d20*/  SEL R4, RZ, 0x4, P2 ;  /* 0x00000004ff047807 */ /* 0x000fe40001000000 */
[----:B------:R-:W-:Y:S02]  /*1d30*/  IADD3.X R9, R11, UR13, RZ, P5, !PT ;  /* 0x0000000d0b097c10 */ /* 0x000fe4000affe4ff */
[----:B------:R-:W-:Y:S02]  /*1d40*/  LOP3.LUT R12, R18, R4, RZ, 0xfc, !PT ;  /* 0x00000004120c7212 */ /* 0x000fe400078efcff */
[----:B------:R-:W-:Y:S01]  /*1d50*/  LOP3.LUT R4, R14, 0xfffffe00, R5, 0xf8, !PT ;  /* 0xfffffe000e047812 */ /* 0x000fe200078ef805 */
[----:B------:R-:W-:Y:S01]  /*1d60*/  IMAD.MOV.U32 R5, RZ, RZ, 0x20 ;  /* 0x00000020ff057424 */ /* 0x000fe200078e00ff */
[C---:B------:R-:W-:Y:S01]  /*1d70*/  IADD3 R248, R231.reuse, 0x800, RZ ;  /* 0x00000800e7f87810 */ /* 0x040fe20007ffe0ff */
[----:B------:R-:W-:Y:S01]  /*1d80*/  IMAD.U32 R14, RZ, RZ, UR10 ;  /* 0x0000000aff0e7e24 */ /* 0x000fe2000f8e00ff */
[----:B------:R-:W-:Y:S01]  /*1d90*/  IADD3 R247, R231, 0x1000, RZ ;  /* 0x00001000e7f77810 */ /* 0x000fe20007ffe0ff */
[----:B---3--:R-:W-:Y:S01]  /*1da0*/  IMAD.MOV.U32 R3, RZ, RZ, 0x10 ;  /* 0x00000010ff037424 */ /* 0x008fe200078e00ff */
[----:B------:R-:W-:-:S04]  /*1db0*/  DEPBAR.LE SB0, 0x1 ;  /* 0x000080400000791a */ /* 0x000fc80000000000 */
[----:B------:R-:W-:Y:S01]  /*1dc0*/  IMAD R208, R117, 0x400, R4 ;  /* 0x0000040075d07824 */ /* 0x000fe200078e0204 */
[----:B------:R-:W-:Y:S01]  /*1dd0*/  SEL R3, R3, 0xfffffff0, !P0 ;  /* 0xfffffff003037807 */ /* 0x000fe20004000000 */
[----:B------:R-:W-:Y:S01]  /*1de0*/  IMAD.U32 R2, RZ, RZ, UR10 ;  /* 0x0000000aff027e24 */ /* 0x000fe2000f8e00ff */
[----:B------:R-:W-:Y:S02]  /*1df0*/  SEL R0, R5, 0xffffffe0, !P1 ;  /* 0xffffffe005007807 */ /* 0x000fe40004800000 */
[C---:B------:R-:W-:Y:S01]  /*1e00*/  LEA R216, R208.reuse, 0x100, 0x1 ;  /* 0x00000100d0d87811 */ /* 0x040fe200078e08ff */
[----:B------:R-:W-:Y:S01]  /*1e10*/  IMAD.SHL.U32 R208, R208, 0x2, RZ ;  /* 0x00000002d0d07824 */ /* 0x000fe200078e00ff */
[----:B------:R-:W-:Y:S01]  /*1e20*/  BAR.SYNC.DEFER_BLOCKING 0x0 ;  /* 0x0000000000007b1d */ /* 0x000fe20000010000 */
[----:B------:R-:W-:Y:S01]  /*1e30*/  IADD3 R18, P1, P0, R2, 0x80, R10 ;  /* 0x0000008002127810 */ /* 0x000fe2000783e00a */
[----:B------:R-:W-:Y:S01]  /*1e40*/  IMAD.MOV.U32 R2, RZ, RZ, 0x40 ;  /* 0x00000040ff027424 */ /* 0x000fe200078e00ff */
[----:B------:R-:W-:Y:S01]  /*1e50*/  LOP3.LUT R5, R12, 0x1, RZ, 0xc0, !PT ;  /* 0x000000010c057812 */ /* 0x000fe200078ec0ff */
[--C-:B------:R-:W-:Y:S01]  /*1e60*/  IMAD R212, R3, 0x2, R216.reuse ;  /* 0x0000000203d47824 */ /* 0x100fe200078e02d8 */
[----:B------:R-:W-:Y:S01]  /*1e70*/  IADD3.X R19, RZ, UR13, R11, P1, P0 ;  /* 0x0000000dff137c10 */ /* 0x000fe20008fe040b */
[----:B------:R-:W-:Y:S01]  /*1e80*/  IMAD R216, R0, 0x2, R216 ;  /* 0x0000000200d87824 */ /* 0x000fe200078e02d8 */
[----:B------:R-:W-:Y:S01]  /*1e90*/  IADD3 R14, P1, P0, R14, 0x100, R10 ;  /* 0x000001000e0e7810 */ /* 0x000fe2000783e00a */
[----:B------:R-:W-:Y:S01]  /*1ea0*/  IMAD R220, R0, 0x2, R212 ;  /* 0x0000000200dc7824 */ /* 0x000fe200078e02d4 */
[----:B------:R-:W-:-:S02]  /*1eb0*/  ISETP.NE.U32.AND P6, PT, R5, 0x1, PT ;  /* 0x000000010500780c */ /* 0x000fc40003fc5070 */
[----:B------:R-:W-:Y:S02]  /*1ec0*/  IADD3.X R15, RZ, UR13, R11, P1, P0 ;  /* 0x0000000dff0f7c10 */ /* 0x000fe40008fe040b */
[----:B------:R-:W-:Y:S02]  /*1ed0*/  IADD3 R6, P0, R8, UR10, RZ ;  /* 0x0000000a08067c10 */ /* 0x000fe4000ff1e0ff */
[----:B------:R-:W-:Y:S02]  /*1ee0*/  LOP3.LUT P1, RZ, R12, 0x2, RZ, 0xc0, !PT ;  /* 0x000000020cff7812 */ /* 0x000fe4000782c0ff */
[C---:B------:R-:W-:Y:S02]  /*1ef0*/  ISETP.LT.OR P5, PT, R16.reuse, 0x1, P6 ;  /* 0x000000011000780c */ /* 0x040fe400037a1670 */
[----:B------:R-:W-:Y:S02]  /*1f00*/  IADD3.X R7, R9, UR13, RZ, P0, !PT ;  /* 0x0000000d09077c10 */ /* 0x000fe400087fe4ff */
[----:B------:R-:W-:-:S02]  /*1f10*/  ISETP.LT.OR P0, PT, R16, 0x1, !P1 ;  /* 0x000000011000780c */ /* 0x000fc40004f01670 */
[C---:B------:R-:W-:Y:S01]  /*1f20*/  IADD3 R246, R231.reuse, 0x1800, RZ ;  /* 0x00001800e7f67810 */ /* 0x040fe20007ffe0ff */
[----:B------:R-:W-:Y:S01]  /*1f30*/  LDSM.16.M88.4 R156, [R208+0x100] ;  /* 0x00010000d09c783b */ /* 0x000fe20000000200 */
[C---:B------:R-:W-:Y:S02]  /*1f40*/  IADD3 R245, R231.reuse, 0x2000, RZ ;  /* 0x00002000e7f57810 */ /* 0x040fe40007ffe0ff */
[C---:B------:R-:W-:Y:S01]  /*1f50*/  IADD3 R244, R231.reuse, 0x2800, RZ ;  /* 0x00002800e7f47810 */ /* 0x040fe20007ffe0ff */
[----:B------:R-:W-:Y:S01]  /*1f60*/  LDSM.16.M88.4 R192, [R208+0x4100] ;  /* 0x00410000d0c0783b */ /* 0x000fe20000000200 */
[C---:B------:R-:W-:Y:S02]  /*1f70*/  IADD3 R243, R231.reuse, 0x3000, RZ ;  /* 0x00003000e7f37810 */ /* 0x040fe40007ffe0ff */
[C---:B------:R-:W-:Y:S01]  /*1f80*/  IADD3 R242, R231.reuse, 0x3800, RZ ;  /* 0x00003800e7f27810 */ /* 0x040fe20007ffe0ff */
[----:B------:R-:W-:Y:S01]  /*1f90*/  LDSM.16.M88.4 R160, [R212] ;  /* 0x00000000d4a0783b */ /* 0x000fe20000000200 */
[----:B------:R-:W-:-:S02]  /*1fa0*/  IADD3 R241, R231, 0x4000, RZ ;  /* 0x00004000e7f17810 */ /* 0x000fc40007ffe0ff */
[C---:B------:R-:W-:Y:S01]  /*1fb0*/  IADD3 R240, R231.reuse, 0x4800, RZ ;  /* 0x00004800e7f07810 */ /* 0x040fe20007ffe0ff */
[----:B------:R-:W-:Y:S01]  /*1fc0*/  LDSM.16.M88.4 R196, [R212+0x4000] ;  /* 0x00400000d4c4783b */ /* 0x000fe20000000200 */
[C---:B------:R-:W-:Y:S02]  /*1fd0*/  IADD3 R239, R231.reuse, 0x5000, RZ ;  /* 0x00005000e7ef7810 */ /* 0x040fe40007ffe0ff */
[C---:B------:R-:W-:Y:S01]  /*1fe0*/  IADD3 R238, R231.reuse, 0x5800, RZ ;  /* 0x00005800e7ee7810 */ /* 0x040fe20007ffe0ff */
[----:B------:R-:W-:Y:S01]  /*1ff0*/  LDSM.16.M88.4 R184, [R216] ;  /* 0x00000000d8b8783b */ /* 0x000fe20000000200 */
[C---:B------:R-:W-:Y:S02]  /*2000*/  IADD3 R237, R231.reuse, 0x6000, RZ ;  /* 0x00006000e7ed7810 */ /* 0x040fe40007ffe0ff */
[C---:B------:R-:W-:Y:S01]  /*2010*/  IADD3 R236, R231.reuse, 0x6800, RZ ;  /* 0x00006800e7ec7810 */ /* 0x040fe20007ffe0ff */
[----:B------:R-:W-:Y:S01]  /*2020*/  LDSM.16.M88.4 R200, [R216+0x4000] ;  /* 0x00400000d8c8783b */ /* 0x000fe20000000200 */
[----:B------:R-:W-:-:S02]  /*2030*/  IADD3 R235, R231, 0x7000, RZ ;  /* 0x00007000e7eb7810 */ /* 0x000fc40007ffe0ff */
[C---:B------:R-:W-:Y:S01]  /*2040*/  IADD3 R234, R231.reuse, 0x7800, RZ ;  /* 0x00007800e7ea7810 */ /* 0x040fe20007ffe0ff */
[----:B------:R-:W-:Y:S01]  /*2050*/  LDSM.16.M88.4 R188, [R220] ;  /* 0x00000000dcbc783b */ /* 0x000fe20000000200 */
[C---:B------:R-:W-:Y:S02]  /*2060*/  IADD3 R233, R231.reuse, 0x8000, RZ ;  /* 0x00008000e7e97810 */ /* 0x040fe40007ffe0ff */
[----:B------:R-:W-:Y:S01]  /*2070*/  IADD3 R232, R231, 0x8800, RZ ;  /* 0x00008800e7e87810 */ /* 0x000fe20007ffe0ff */
[----:B------:R-:W-:Y:S04]  /*2080*/  LDSM.16.M88.4 R204, [R220+0x4000] ;  /* 0x00400000dccc783b */ /* 0x000fe80000000200 */
[----:B------:R-:W-:Y:S04]  /*2090*/  LDSM.16.M88.4 R208, [R208+0x8100] ;  /* 0x00810000d0d0783b */ /* 0x000fe80000000200 */
[----:B------:R-:W-:Y:S04]  /*20a0*/  LDSM.16.M88.4 R212, [R212+0x8000] ;  /* 0x00800000d4d4783b */ /* 0x000fe80000000200 */
[----:B------:R-:W-:Y:S04]  /*20b0*/  LDSM.16.M88.4 R216, [R216+0x8000] ;  /* 0x00800000d8d8783b */ /* 0x000fe80000000200 */
        /* <DEDUP_REMOVED lines=12> */
[----:B------:R-:W5:Y:S04]  /*2180*/  LDSM.16.M88.4 R68, [R231+0x1000] ;  /* 0x00100000e744783b */ /* 0x000f680000000200 */
[----:B------:R-:W4:Y:S04]  /*2190*/  LDSM.16.M88.4 R80, [R231+0x1800] ;  /* 0x00180000e750783b */ /* 0x000f280000000200 */
[----:B------:R-:W-:Y:S01]  /*21a0*/  LDSM.16.M88.4 R84, [R231+0x2000] ;  /* 0x00200000e754783b */ /* 0x000fe20000000200 */
[C---:B-1----:R-:W-:Y:S03]  /*21b0*/  HMMA.16816.F32.BF16 R40, R156.reuse, R20, RZ ;  /* 0x000000149c28723c */ /* 0x042fe600000418ff */
[----:B------:R-:W1:Y:S04]  /*21c0*/  LDSM.16.M88.4 R104, [R231+0x2800] ;  /* 0x00280000e768783b */ /* 0x000e680000000200 */
[----:B------:R-:W-:Y:S01]  /*21d0*/  @!PT LDS RZ, [RZ] ;  /* 0x00000000fffff984 */ /* 0x000fe20000000800 */
[----:B------:R-:W-:Y:S01]  /*21e0*/  @!PT LDS RZ, [RZ] ;  /* 0x00000000fffff984 */ /* 0x000fe20000000800 */
[----:B------:R-:W-:Y:S01]  /*21f0*/  @!PT LDS RZ, [RZ] ;  /* 0x00000000fffff984 */ /* 0x000fe20000000800 */
[----:B------:R1:W-:Y:S01]  /*2200*/  LDGSTS.E.BYPASS.LTC128B.128 [R249+0x100], [R10.64], !P5 ;  /* 0x001000000af97fae */ /* 0x0003e2000e901d52 */
[----:B------:R-:W-:Y:S01]  /*2210*/  LOP3.LUT P5, RZ, R12, 0x4, RZ, 0xc0, !PT ;  /* 0x000000040cff7812 */ /* 0x000fe200078ac0ff */
[----:B------:R-:W-:Y:S02]  /*2220*/  HMMA.16816.F32.BF16 R28, R156, R22, RZ ;  /* 0x000000169c1c723c */ /* 0x000fe400000418ff */
[----:B------:R1:W-:Y:S01]  /*2230*/  LDGSTS.E.BYPASS.LTC128B.128 [R249+0x3100], [R10.64+0x80], !P0 ;  /* 0x031000800af97fae */ /* 0x0003e2000c101d52 */
[----:B------:R-:W-:-:S05]  /*2240*/  ISETP.LT.OR P0, PT, R16, 0x1, !P5 ;  /* 0x000000011000780c */ /* 0x000fca0006f01670 */
[----:B--2---:R-:W-:Y:S08]  /*2250*/  HMMA.16816.F32.BF16 R24, R156, R32, RZ ;  /* 0x000000209c18723c */ /* 0x004ff000000418ff */
[----:B------:R1:W-:Y:S01]  /*2260*/  LDGSTS.E.BYPASS.LTC128B.128 [R249+0x6100], [R10.64+0x100], !P0 ;  /* 0x061001000af97fae */ /* 0x0003e2000c101d52 */
[C---:B------:R-:W-:Y:S01]  /*2270*/  ISETP.LT.OR P0, PT, R16.reuse, 0x21, P6 ;  /* 0x000000211000780c */ /* 0x040fe20003701670 */
[----:B---3--:R-:W-:Y:S01]  /*2280*/  HMMA.16816.F32.BF16 R92, R160, R48, R40 ;  /* 0x00000030a05c723c */ /* 0x008fe20000041828 */
[----:B------:R-:W-:-:S07]  /*2290*/  ISETP.LT.OR P6, PT, R16, 0x41, P6 ;  /* 0x000000411000780c */ /* 0x000fce00037c1670 */
[C---:B------:R-:W-:Y:S04]  /*22a0*/  HMMA.16816.F32.BF16 R40, R156.reuse, R52, RZ ;  /* 0x000000349c28723c */ /* 0x040fe800000418ff */
[----:B------:R1:W-:Y:S01]  /*22b0*/  LDGSTS.E.BYPASS.LTC128B.128 [R249+0x1100], [R8.64], !P0 ;  /* 0x0110000008f97fae */ /* 0x0003e2000c101d52 */
[C---:B------:R-:W-:Y:S02]  /*22c0*/  ISETP.LT.OR P0, PT, R16.reuse, 0x21, !P1 ;  /* 0x000000211000780c */ /* 0x040fe40004f01670 */
[C---:B------:R-:W-:Y:S01]  /*22d0*/  ISETP.LT.OR P1, PT, R16.reuse, 0x41, !P1 ;  /* 0x000000411000780c */ /* 0x040fe20004f21670 */
[----:B------:R-:W-:Y:S08]  /*22e0*/  HMMA.16816.F32.BF16 R20, R156, R34, RZ ;  /* 0x000000229c14723c */ /* 0x000ff000000418ff */
[----:B------:R-:W-:Y:S02]  /*22f0*/  HMMA.16816.F32.BF16 R88, R160, R50, R28 ;  /* 0x00000032a058723c */ /* 0x000fe4000004181c */
[----:B------:R2:W-:Y:S01]  /*2300*/  LDGSTS.E.BYPASS.LTC128B.128 [R249+0x4100], [R18.64], !P0 ;  /* 0x0410000012f97fae */ /* 0x0005e2000c101d52 */
[----:B------:R-:W-:-:S02]  /*2310*/  ISETP.LT.OR P0, PT, R16, 0x21, !P5 ;  /* 0x000000211000780c */ /* 0x000fc40006f01670 */
[----:B------:R-:W-:-:S03]  /*2320*/  ISETP.LT.OR P5, PT, R16, 0x41, !P5 ;  /* 0x000000411000780c */ /* 0x000fc60006fa1670 */
[----:B----4-:R-:W-:Y:S08]  /*2330*/  HMMA.16816.F32.BF16 R100, R160, R44, R24 ;  /* 0x0000002ca064723c */ /* 0x010ff00000041818 */
[----:B------:R3:W-:Y:S01]  /*2340*/  LDGSTS.E.BYPASS.LTC128B.128 [R249+0x7100], [R14.64], !P0 ;  /* 0x071000000ef97fae */ /* 0x0007e2000c101d52 */
[----:B------:R-:W-:Y:S01]  /*2350*/  LOP3.LUT P0, RZ, R36, 0x4, RZ, 0xc0, !PT ;  /* 0x0000000424ff7812 */ /* 0x000fe2000780c0ff */
[----:B------:R-:W-:Y:S02]  /*2360*/  HMMA.16816.F32.BF16 R32, R156, R54, RZ ;  /* 0x000000369c20723c */ /* 0x000fe400000418ff */
[----:B------:R4:W-:Y:S01]  /*2370*/  LDGSTS.E.BYPASS.LTC128B.128 [R249+0x2100], [R6.64], !P6 ;  /* 0x0210000006f97fae */ /* 0x0009e2000f101d52 */
[----:B------:R-:W-:-:S02]  /*2380*/  SEL R2, R2, 0xffffffc0, !P0 ;  /* 0xffffffc002027807 */ /* 0x000fc40004000000 */
[----:B------:R-:W-:Y:S01]  /*2390*/  PLOP3.LUT P0, PT, PT, PT, UP0, 0x80, 0x0 ;  /* 0x000000000000781c */ /* 0x000fe20003f0f008 */
[----:B------:R4:W-:Y:S02]  /*23a0*/  LDGSTS.E.BYPASS.LTC128B.128 [R249+0x5100], [R6.64+0x80], !P1 ;  /* 0x0510008006f97fae */ /* 0x0009e4000c901d52 */
[----:B------:R-:W-:Y:S01]  /*23b0*/  HMMA.16816.F32.BF16 R28, R156, R56, RZ ;  /* 0x000000389c1c723c */ /* 0x000fe200000418ff */
[----:B------:R-:W-:Y:S01]  /*23c0*/  IMAD.IADD R230, R224, 0x1, R2 ;  /* 0x00000001e0e67824 */ /* 0x000fe200078e0202 */
[----:B------:R4:W-:Y:S01]  /*23d0*/  LDGSTS.E.BYPASS.LTC128B.128 [R249+0x8100], [R6.64+0x100], !P5 ;  /* 0x0810010006f97fae */ /* 0x0009e2000e901d52 */
[----:B------:R-:W-:-:S03]  /*23e0*/  IMAD.IADD R227, R2, 0x1, R231 ;  /* 0x0000000102e37824 */ /* 0x000fc600078e02e7 */
[----:B------:R-:W2:Y:S02]  /*23f0*/  LDSM.16.M88.4 R48, [R230+0xc100] ;  /* 0x00c10000e630783b */ /* 0x000ea40000000200 */
[----:B------:R-:W-:Y:S02]  /*2400*/  HMMA.16816.F32.BF16 R24, R156, R58, RZ ;  /* 0x0000003a9c18723c */ /* 0x000fe400000418ff */
[----:B------:R-:W-:Y:S04]  /*2410*/  LDSM.16.M88.4 R36, [R230+0xd900] ;  /* 0x00d90000e624783b */ /* 0x000fe80000000200 */
[----:B------:R-:W-:Y:S02]  /*2420*/  LDSM.16.M88.4 R72, [R230+0xc900] ;  /* 0x00c90000e648783b */ /* 0x000fe40000000200 */
[----:B-----5:R-:W-:Y:S02]  /*2430*/  HMMA.16816.F32.BF16 R76, R160, R68, R40 ;  /* 0x00000044a04c723c */ /* 0x020fe40000041828 */
[----:B------:R-:W5:Y:S04]  /*2440*/  LDSM.16.M88.4 R40, [R230+0xd100] ;  /* 0x00d10000e628783b */ /* 0x000f680000000200 */
[----:B------:R-:W0:Y:S02]  /*2450*/  LDGDEPBAR ;  /* 0x00000000000079af */ /* 0x000e240000000000 */
[C---:B---3--:R-:W-:Y:S08]  /*2460*/  HMMA.16816.F32.BF16 R12, R156.reuse, R64, RZ ;  /* 0x000000409c0c723c */ /* 0x048ff000000418ff */
[----:B-1----:R-:W-:Y:S08]  /*2470*/  HMMA.16816.F32.BF16 R8, R156, R66, RZ ;  /* 0x000000429c08723c */ /* 0x002ff000000418ff */
[----:B------:R-:W-:Y:S08]  /*2480*/  HMMA.16816.F32.BF16 R96, R160, R46, R20 ;  /* 0x0000002ea060723c */ /* 0x000ff00000041814 */
[C---:B------:R-:W-:Y:S08]  /*2490*/  HMMA.16816.F32.BF16 R20, R156.reuse, R60, RZ ;  /* 0x0000003c9c14723c */ /* 0x040ff000000418ff */
[----:B--2---:R-:W-:Y:S08]  /*24a0*/  HMMA.16816.F32.BF16 R16, R156, R62, RZ ;  /* 0x0000003e9c10723c */ /* 0x004ff000000418ff */
[C---:B------:R-:W-:Y:S01]  /*24b0*/  HMMA.16816.F32.BF16 R68, R160.reuse, R70, R32 ;  /* 0x00000046a044723c */ /* 0x040fe20000041820 */
[----:B------:R-:W-:Y:S07]  /*24c0*/  LDSM.16.M88.4 R32, [R230+0xe100] ;  /* 0x00e10000e620783b */ /* 0x000fee0000000200 */
[C---:B------:R-:W-:Y:S01]  /*24d0*/  HMMA.16816.F32.BF16 R64, R160.reuse, R80, R28 ;  /* 0x00000050a040723c */ /* 0x040fe2000004181c */
[----:B------:R-:W1:Y:S07]  /*24e0*/  LDSM.16.M88.4 R28, [R230+0xe900] ;  /* 0x00e90000e61c783b */ /* 0x000e6e0000000200 */
[C---:B------:R-:W-:Y:S08]  /*24f0*/  HMMA.16816.F32.BF16 R60, R160.reuse, R82, R24 ;  /* 0x00000052a03c723c */ /* 0x040ff00000041818 */
[C---:B------:R-:W-:Y:S08]  /*2500*/  HMMA.16816.F32.BF16 R44, R160.reuse, R104, R12 ;  /* 0x00000068a02c723c */ /* 0x040ff0000004180c */
[C---:B------:R-:W-:Y:S01]  /*2510*/  HMMA.16816.F32.BF16 R24, R160.reuse, R106, R8 ;  /* 0x0000006aa018723c */ /* 0x040fe20000041808 */
[----:B------:R-:W2:Y:S07]  /*2520*/  LDSM.16.M88.4 R8, [R227] ;  /* 0x00000000e308783b */ /* 0x000eae0000000200 */
[----:B------:R-:W-:Y:S08]  /*2530*/  HMMA.16816.F32.BF16 R56, R160, R84, R20 ;  /* 0x00000054a038723c */ /* 0x000ff00000041814 */
[C---:B------:R-:W-:Y:S08]  /*2540*/  HMMA.16816.F32.BF16 R20, R184.reuse, R48, R92 ;  /* 0x00000030b814723c */ /* 0x040ff0000004185c */
[C---:B-----5:R-:W-:Y:S08]  /*2550*/  HMMA.16816.F32.BF16 R76, R184.reuse, R40, R76 ;  /* 0x00000028b84c723c */ /* 0x060ff0000004184c */
[C---:B------:R-:W-:Y:S01]  /*2560*/  HMMA.16816.F32.BF16 R68, R184.reuse, R42, R68 ;  /* 0x0000002ab844723c */ /* 0x040fe20000041844 */
[----:B------:R-:W3:Y:S07]  /*2570*/  LDSM.16.M88.4 R40, [R227+0x800] ;  /* 0x00080000e328783b */ /* 0x000eee0000000200 */
[C---:B------:R-:W-:Y:S08]  /*2580*/  HMMA.16816.F32.BF16 R92, R184.reuse, R36, R64 ;  /* 0x00000024b85c723c */ /* 0x040ff00000041840 */
[----:B------:R-:W-:Y:S01]  /*2590*/  HMMA.16816.F32.BF16 R64, R184, R38, R60 ;  /* 0x00000026b840723c */ /* 0x000fe2000004183c */
[----:B------:R-:W5:Y:S07]  /*25a0*/  LDSM.16.M88.4 R36, [R227+0x1000] ;  /* 0x00100000e324783b */ /* 0x000f6e0000000200 */
[----:B------:R-:W-:Y:S08]  /*25b0*/  HMMA.16816.F32.BF16 R52, R160, R86, R16 ;  /* 0x00000056a034723c */ /* 0x000ff00000041810 */
[C---:B------:R-:W-:Y:S08]  /*25c0*/  HMMA.16816.F32.BF16 R12, R184.reuse, R72, R100 ;  /* 0x00000048b80c723c */ /* 0x040ff00000041864 */
[C---:B------:R-:W-:Y:S08]  /*25d0*/  HMMA.16816.F32.BF16 R16, R184.reuse, R50, R88 ;  /* 0x00000032b810723c */ /* 0x040ff00000041858 */
[C---:B------:R-:W-:Y:S08]  /*25e0*/  HMMA.16816.F32.BF16 R72, R184.reuse, R74, R96 ;  /* 0x0000004ab848723c */ /* 0x040ff00000041860 */
[C---:B-1----:R-:W-:Y:S01]  /*25f0*/  HMMA.16816.F32.BF16 R80, R184.reuse, R28, R44 ;  /* 0x0000001cb850723c */ /* 0x042fe2000004182c */
[----:B------:R-:W-:Y:S07]  /*2600*/  LDSM.16.M88.4 R44, [R227+0x2800] ;  /* 0x00280000e32c783b */ /* 0x000fee0000000200 */
[C---:B------:R-:W-:Y:S01]  /*2610*/  HMMA.16816.F32.BF16 R60, R184.reuse, R30, R24 ;  /* 0x0000001eb83c723c */ /* 0x040fe20000041818 */
[----:B------:R-:W1:Y:S07]  /*2620*/  LDSM.16.M88.4 R28, [R227+0x2000] ;  /* 0x00200000e31c783b */ /* 0x000e6e0000000200 */
[C---:B------:R-:W-:Y:S01]  /*2630*/  HMMA.16816.F32.BF16 R88, R184.reuse, R32, R56 ;  /* 0x00000020b858723c */ /* 0x040fe20000041838 */
[----:B------:R-:W1:Y:S07]  /*2640*/  LDSM.16.M88.4 R56, [R227+0x1800] ;  /* 0x00180000e338783b */ /* 0x000e6e0000000200 */
[----:B------:R-:W-:Y:S01]  /*2650*/  HMMA.16816.F32.BF16 R84, R184, R34, R52 ;  /* 0x00000022b854723c */ /* 0x000fe20000041834 */
[----:B------:R-:W-:Y:S07]  /*2660*/  LDSM.16.M88.4 R32, [R224+0x10100] ;  /* 0x01010000e020783b */ /* 0x000fee0000000200 */
[C---:B--2---:R-:W-:Y:S08]  /*2670*/  HMMA.16816.F32.BF16 R52, R188.reuse, R8, R20 ;  /* 0x00000008bc34723c */ /* 0x044ff00000041814 */
[C---:B------:R-:W-:Y:S08]  /*2680*/  HMMA.16816.F32.BF16 R48, R188.reuse, R10, R16 ;  /* 0x0000000abc30723c */ /* 0x040ff00000041810 */
[C---:B---3--:R-:W-:Y:S08]  /*2690*/  HMMA.16816.F32.BF16 R24, R188.reuse, R40, R12 ;  /* 0x00000028bc18723c */ /* 0x048ff0000004180c */
[C---:B------:R-:W-:Y:S01]  /*26a0*/  HMMA.16816.F32.BF16 R20, R188.reuse, R42, R72 ;  /* 0x0000002abc14723c */ /* 0x040fe20000041848 */
[----:B------:R-:W2:Y:S07]  /*26b0*/  LDSM.16.M88.4 R40, [R224+0xf100] ;  /* 0x00f10000e028783b */ /* 0x000eae0000000200 */
[C---:B-----5:R-:W-:Y:S08]  /*26c0*/  HMMA.16816.F32.BF16 R16, R188.reuse, R36, R76 ;  /* 0x00000024bc10723c */ /* 0x060ff0000004184c */
[C---:B------:R-:W-:Y:S01]  /*26d0*/  HMMA.16816.F32.BF16 R12, R188.reuse, R38, R68 ;  /* 0x00000026bc0c723c */ /* 0x040fe20000041844 */
[----:B------:R-:W3:Y:S07]  /*26e0*/  LDSM.16.M88.4 R36, [R224+0xf900] ;  /* 0x00f90000e024783b */ /* 0x000eee0000000200 */
[C---:B-1----:R-:W-:Y:S08]  /*26f0*/  HMMA.16816.F32.BF16 R76, R188.reuse, R28, R88 ;  /* 0x0000001cbc4c723c */ /* 0x042ff00000041858 */
[C---:B------:R-:W-:Y:S01]  /*2700*/  HMMA.16816.F32.BF16 R84, R188.reuse, R30, R84 ;  /* 0x0000001ebc54723c */ /* 0x040fe20000041854 */
[----:B------:R-:W1:Y:S07]  /*2710*/  LDSM.16.M88.4 R28, [R224+0x10900] ;  /* 0x01090000e01c783b */ /* 0x000e6e0000000200 */
[C---:B------:R-:W-:Y:S08]  /*2720*/  HMMA.16816.F32.BF16 R8, R188.reuse, R56, R92 ;  /* 0x00000038bc08723c */ /* 0x040ff0000004185c */
[C---:B------:R-:W-:Y:S01]  /*2730*/  HMMA.16816.F32.BF16 R56, R188.reuse, R58, R64 ;  /* 0x0000003abc38723c */ /* 0x040fe20000041840 */
[----:B------:R-:W5:Y:S07]  /*2740*/  LDSM.16.M88.4 R64, [R224+0x11100] ;  /* 0x01110000e040783b */ /* 0x000f6e0000000200 */
[C---:B------:R-:W-:Y:S08]  /*2750*/  HMMA.16816.F32.BF16 R104, R188.reuse, R44, R80 ;  /* 0x0000002cbc68723c */ /* 0x040ff00000041850 */
[----:B------:R-:W-:Y:S01]  /*2760*/  HMMA.16816.F32.BF16 R92, R188, R46, R60 ;  /* 0x0000002ebc5c723c */ /* 0x000fe2000004183c */
[----:B------:R-:W1:Y:S07]  /*2770*/  LDSM.16.M88.4 R60, [R224+0x11900] ;  /* 0x01190000e03c783b */ /* 0x000e6e0000000200 */
[C---:B--2---:R-:W-:Y:S01]  /*2780*/  HMMA.16816.F32.BF16 R100, R192.reuse, R40, R52 ;  /* 0x00000028c064723c */ /* 0x044fe20000041834 */
[----:B------:R-:W2:Y:S07]  /*2790*/  LDSM.16.M88.4 R52, [R231+0x3000] ;  /* 0x00300000e734783b */ /* 0x000eae0000000200 */
[C---:B------:R-:W-:Y:S01]  /*27a0*/  HMMA.16816.F32.BF16 R88, R192.reuse, R42, R48 ;  /* 0x0000002ac058723c */ /* 0x040fe20000041830 */
[----:B------:R-:W2:Y:S04]  /*27b0*/  LDSM.16.M88.4 R40, [R231+0x4000] ;  /* 0x00400000e728783b */ /* 0x000ea80000000200 */
[----:B------:R-:W-:Y:S03]  /*27c0*/  LDSM.16.M88.4 R48, [R231+0x3800] ;  /* 0x00380000e730783b */ /* 0x000fe60000000200 */
[C---:B---3--:R-:W-:Y:S08]  /*27d0*/  HMMA.16816.F32.BF16 R96, R192.reuse, R36, R24 ;  /* 0x00000024c060723c */ /* 0x048ff00000041818 */
[C---:B------:R-:W-:Y:S01]  /*27e0*/  HMMA.16816.F32.BF16 R80, R192.reuse, R38, R20 ;  /* 0x00000026c050723c */ /* 0x040fe20000041814 */
[----:B------:R-:W3:Y:S07]  /*27f0*/  LDSM.16.M88.4 R36, [R231+0x4800] ;  /* 0x00480000e724783b */ /* 0x000eee0000000200 */
[C---:B------:R-:W-:Y:S08]  /*2800*/  HMMA.16816.F32.BF16 R72, R192.reuse, R32, R16 ;  /* 0x00000020c048723c */ /* 0x040ff00000041810 */
[C---:B-1----:R-:W-:Y:S08]  /*2810*/  HMMA.16816.F32.BF16 R44, R192.reuse, R28, R8 ;  /* 0x0000001cc02c723c */ /* 0x042ff00000041808 */
[C---:B------:R-:W-:Y:S01]  /*2820*/  HMMA.16816.F32.BF16 R24, R192.reuse, R30, R56 ;  /* 0x0000001ec018723c */ /* 0x040fe20000041838 */
[----:B------:R-:W-:Y:S07]  /*2830*/  LDSM.16.M88.4 R28, [R231+0x5800] ;  /* 0x00580000e71c783b */ /* 0x000fee0000000200 */
[C---:B------:R-:W-:Y:S01]  /*2840*/  HMMA.16816.F32.BF16 R68, R192.reuse, R34, R12 ;  /* 0x00000022c044723c */ /* 0x040fe2000004180c */
[----:B------:R-:W1:Y:S07]  /*2850*/  LDSM.16.M88.4 R32, [R231+0x5000] ;  /* 0x00500000e720783b */ /* 0x000e6e0000000200 */
[C---:B-----5:R-:W-:Y:S08]  /*2860*/  HMMA.16816.F32.BF16 R20, R192.reuse, R64, R76 ;  /* 0x00000040c014723c */ /* 0x060ff0000004184c */
[C---:B------:R-:W-:Y:S08]  /*2870*/  HMMA.16816.F32.BF16 R12, R192.reuse, R60, R104 ;  /* 0x0000003cc00c723c */ /* 0x040ff00000041868 */
[----:B------:R-:W-:Y:S08]  /*2880*/  HMMA.16816.F32.BF16 R8, R192, R62, R92 ;  /* 0x0000003ec008723c */ /* 0x000ff0000004185c */
[C---:B--2---:R-:W-:Y:S08]  /*2890*/  HMMA.16816.F32.BF16 R76, R196.reuse, R54, R88 ;  /* 0x00000036c44c723c */ /* 0x044ff00000041858 */
[C---:B------:R-:W-:Y:S01]  /*28a0*/  HMMA.16816.F32.BF16 R60, R196.reuse, R52, R100 ;  /* 0x00000034c43c723c */ /* 0x040fe20000041864 */
[----:B------:R-:W2:Y:S07]  /*28b0*/  LDSM.16.M88.4 R52, [R230+0xf100] ;  /* 0x00f10000e634783b */ /* 0x000eae0000000200 */
[C---:B------:R-:W-:Y:S08]  /*28c0*/  HMMA.16816.F32.BF16 R92, R196.reuse, R40, R72 ;  /* 0x00000028c45c723c */ /* 0x040ff00000041848 */
[C---:B---3--:R-:W-:Y:S01]  /*28d0*/  HMMA.16816.F32.BF16 R88, R196.reuse, R36, R44 ;  /* 0x00000024c458723c */ /* 0x048fe2000004182c */
[----:B------:R-:W3:Y:S07]  /*28e0*/  LDSM.16.M88.4 R44, [R230+0xf900] ;  /* 0x00f90000e62c783b */ /* 0x000eee0000000200 */
[----:B------:R-:W-:Y:S01]  /*28f0*/  HMMA.16816.F32.BF16 R72, R196, R38, R24 ;  /* 0x00000026c448723c */ /* 0x000fe20000041818 */
[----:B------:R-:W5:Y:S04]  /*2900*/  LDSM.16.M88.4 R24, [R230+0x10100] ;  /* 0x01010000e618783b */ /* 0x000f680000000200 */
[----:B------:R-:W-:Y:S03]  /*2910*/  LDSM.16.M88.4 R36, [R230+0x11900] ;  /* 0x01190000e624783b */ /* 0x000fe60000000200 */
[----:B------:R-:W-:Y:S08]  /*2920*/  HMMA.16816.F32.BF16 R16, R192, R66, R84 ;  /* 0x00000042c010723c */ /* 0x000ff00000041854 */
[C---:B------:R-:W-:Y:S08]  /*2930*/  HMMA.16816.F32.BF16 R96, R196.reuse, R48, R96 ;  /* 0x00000030c460723c */ /* 0x040ff00000041860 */
[C---:B------:R-:W-:Y:S01]  /*2940*/  HMMA.16816.F32.BF16 R84, R196.reuse, R50, R80 ;  /* 0x00000032c454723c */ /* 0x040fe20000041850 */
[----:B------:R-:W2:Y:S07]  /*2950*/  LDSM.16.M88.4 R48, [R230+0x10900] ;  /* 0x01090000e630783b */ /* 0x000eae0000000200 */
[C---:B------:R-:W-:Y:S01]  /*2960*/  HMMA.16816.F32.BF16 R80, R196.reuse, R42, R68 ;  /* 0x0000002ac450723c */ /* 0x040fe20000041844 */
[----:B------:R-:W3:Y:S07]  /*2970*/  LDSM.16.M88.4 R40, [R230+0x11100] ;  /* 0x01110000e628783b */ /* 0x000eee0000000200 */
[C---:B-1----:R-:W-:Y:S08]  /*2980*/  HMMA.16816.F32.BF16 R68, R196.reuse, R32, R20 ;  /* 0x00000020c444723c */ /* 0x042ff00000041814 */
[C---:B------:R-:W-:Y:S08]  /*2990*/  HMMA.16816.F32.BF16 R64, R196.reuse, R34, R16 ;  /* 0x00000022c440723c */ /* 0x040ff00000041810 */
[C---:B------:R-:W-:Y:S08]  /*29a0*/  HMMA.16816.F32.BF16 R56, R196.reuse, R28, R12 ;  /* 0x0000001cc438723c */ /* 0x040ff0000004180c */
[----:B------:R-:W-:Y:S01]  /*29b0*/  HMMA.16816.F32.BF16 R32, R196, R30, R8 ;  /* 0x0000001ec420723c */ /* 0x000fe20000041808 */
[----:B------:R-:W1:Y:S07]  /*29c0*/  LDSM.16.M88.4 R28, [R227+0x3000] ;  /* 0x00300000e31c783b */ /* 0x000e6e0000000200 */
[C---:B--2---:R-:W-:Y:S08]  /*29d0*/  HMMA.16816.F32.BF16 R16, R200.reuse, R54, R76 ;  /* 0x00000036c810723c */ /* 0x044ff0000004184c */
[C---:B---3--:R-:W-:Y:S08]  /*29e0*/  HMMA.16816.F32.BF16 R12, R200.reuse, R44, R96 ;  /* 0x0000002cc80c723c */ /* 0x048ff00000041860 */
[C---:B------:R-:W-:Y:S08]  /*29f0*/  HMMA.16816.F32.BF16 R8, R200.reuse, R46, R84 ;  /* 0x0000002ec808723c */ /* 0x040ff00000041854 */
[C---:B-----5:R-:W-:Y:S08]  /*2a00*/  HMMA.16816.F32.BF16 R44, R200.reuse, R24, R92 ;  /* 0x00000018c82c723c */ /* 0x060ff0000004185c */
[C---:B------:R-:W-:Y:S01]  /*2a10*/  HMMA.16816.F32.BF16 R76, R200.reuse, R26, R80 ;  /* 0x0000001ac84c723c */ /* 0x040fe20000041850 */
[----:B------:R-:W2:Y:S07]  /*2a20*/  LDSM.16.M88.4 R24, [R227+0x3800] ;  /* 0x00380000e318783b */ /* 0x000eae0000000200 */
[C---:B------:R-:W-:Y:S01]  /*2a30*/  HMMA.16816.F32.BF16 R20, R200.reuse, R52, R60 ;  /* 0x00000034c814723c */ /* 0x040fe2000004183c */
[----:B------:R-:W-:Y:S07]  /*2a40*/  LDSM.16.M88.4 R52, [R227+0x5800] ;  /* 0x00580000e334783b */ /* 0x000fee0000000200 */
[C---:B------:R-:W-:Y:S08]  /*2a50*/  HMMA.16816.F32.BF16 R92, R200.reuse, R48, R88 ;  /* 0x00000030c85c723c */ /* 0x040ff00000041858 */
[C---:B------:R-:W-:Y:S01]  /*2a60*/  HMMA.16816.F32.BF16 R80, R200.reuse, R50, R72 ;  /* 0x00000032c850723c */ /* 0x040fe20000041848 */
[----:B------:R-:W3:Y:S07]  /*2a70*/  LDSM.16.M88.4 R48, [R227+0x4000] ;  /* 0x00400000e330783b */ /* 0x000eee0000000200 */
[C---:B------:R-:W-:Y:S08]  /*2a80*/  HMMA.16816.F32.BF16 R84, R200.reuse, R40, R68 ;  /* 0x00000028c854723c */ /* 0x040ff00000041844 */
[C---:B------:R-:W-:Y:S08]  /*2a90*/  HMMA.16816.F32.BF16 R88, R200.reuse, R36, R56 ;  /* 0x00000024c858723c */ /* 0x040ff00000041838 */
[C---:B------:R-:W-:Y:S01]  /*2aa0*/  HMMA.16816.F32.BF16 R68, R200.reuse, R38, R32 ;  /* 0x00000026c844723c */ /* 0x040fe20000041820 */
[----:B------:R-:W5:Y:S04]  /*2ab0*/  LDSM.16.M88.4 R36, [R227+0x5000] ;  /* 0x00500000e324783b */ /* 0x000f680000000200 */
[----:B------:R-:W-:Y:S03]  /*2ac0*/  LDSM.16.M88.4 R32, [R224+0x12100] ;  /* 0x01210000e020783b */ /* 0x000fe60000000200 */
[----:B------:R-:W-:Y:S01]  /*2ad0*/  HMMA.16816.F32.BF16 R72, R200, R42, R64 ;  /* 0x0000002ac848723c */ /* 0x000fe20000041840 */
[----:B------:R-:W-:Y:S07]  /*2ae0*/  LDSM.16.M88.4 R40, [R227+0x4800] ;  /* 0x00480000e328783b */ /* 0x000fee0000000200 */
[C---:B-1----:R-:W-:Y:S08]  /*2af0*/  HMMA.16816.F32.BF16 R64, R204.reuse, R28, R20 ;  /* 0x0000001ccc40723c */ /* 0x042ff00000041814 */
[C---:B--2---:R-:W-:Y:S08]  /*2b00*/  HMMA.16816.F32.BF16 R56, R204.reuse, R24, R12 ;  /* 0x00000018cc38723c */ /* 0x044ff0000004180c */
[C---:B------:R-:W-:Y:S01]  /*2b10*/  HMMA.16816.F32.BF16 R20, R204.reuse, R26, R8 ;  /* 0x0000001acc14723c */ /* 0x040fe20000041808 */
[----:B------:R-:W1:Y:S07]  /*2b20*/  LDSM.16.M88.4 R24, [R224+0x13100] ;  /* 0x01310000e018783b */ /* 0x000e6e0000000200 */
[C---:B------:R-:W-:Y:S01]  /*2b30*/  HMMA.16816.F32.BF16 R60, R204.reuse, R30, R16 ;  /* 0x0000001ecc3c723c */ /* 0x040fe20000041810 */
[----:B------:R-:W2:Y:S07]  /*2b40*/  LDSM.16.M88.4 R28, [R224+0x12900] ;  /* 0x01290000e01c783b */ /* 0x000eae0000000200 */
[C---:B---3--:R-:W-:Y:S08]  /*2b50*/  HMMA.16816.F32.BF16 R16, R204.reuse, R48, R44 ;  /* 0x00000030cc10723c */ /* 0x048ff0000004182c */
[C---:B------:R-:W-:Y:S01]  /*2b60*/  HMMA.16816.F32.BF16 R12, R204.reuse, R50, R76 ;  /* 0x00000032cc0c723c */ /* 0x040fe2000004184c */
[----:B------:R-:W-:Y:S07]  /*2b70*/  LDSM.16.M88.4 R48, [R224+0x14100] ;  /* 0x01410000e030783b */ /* 0x000fee0000000200 */
[C---:B-----5:R-:W-:Y:S08]  /*2b80*/  HMMA.16816.F32.BF16 R44, R204.reuse, R36, R84 ;  /* 0x00000024cc2c723c */ /* 0x060ff00000041854 */
[C---:B------:R-:W-:Y:S01]  /*2b90*/  HMMA.16816.F32.BF16 R76, R204.reuse, R38, R72 ;  /* 0x00000026cc4c723c */ /* 0x040fe20000041848 */
[----:B------:R-:W3:Y:S07]  /*2ba0*/  LDSM.16.M88.4 R36, [R224+0x13900] ;  /* 0x01390000e024783b */ /* 0x000eee0000000200 */
[----:B------:R-:W-:Y:S08]  /*2bb0*/  HMMA.16816.F32.BF16 R96, R204, R54, R68 ;  /* 0x00000036cc60723c */ /* 0x000ff00000041844 */
[----:B-1----:R-:W-:Y:S01]  /*2bc0*/  HMMA.16816.F32.BF16 R68, R208, R24, R16 ;  /* 0x00000018d044723c */ /* 0x002fe20000041810 */
[----:B------:R-:W1:Y:S07]  /*2bd0*/  LDSM.16.M88.4 R16, [R231+0x7000] ;  /* 0x00700000e710783b */ /* 0x000e6e0000000200 */
[C---:B------:R-:W-:Y:S08]  /*2be0*/  HMMA.16816.F32.BF16 R8, R204.reuse, R40, R92 ;  /* 0x00000028cc08723c */ /* 0x040ff0000004185c */
[----:B------:R-:W-:Y:S08]  /*2bf0*/  HMMA.16816.F32.BF16 R40, R204, R42, R80 ;  /* 0x0000002acc28723c */ /* 0x000ff00000041850 */
[C---:B--2---:R-:W-:Y:S01]  /*2c00*/  HMMA.16816.F32.BF16 R80, R208.reuse, R28, R56 ;  /* 0x0000001cd050723c */ /* 0x044fe20000041838 */
[----:B------:R-:W2:Y:S07]  /*2c10*/  LDSM.16.M88.4 R56, [R224+0x14900] ;  /* 0x01490000e038783b */ /* 0x000eae0000000200 */
[C---:B------:R-:W-:Y:S08]  /*2c20*/  HMMA.16816.F32.BF16 R84, R208.reuse, R32, R64 ;  /* 0x00000020d054723c */ /* 0x040ff00000041840 */
[C---:B------:R-:W-:Y:S01]  /*2c30*/  HMMA.16816.F32.BF16 R92, R208.reuse, R34, R60 ;  /* 0x00000022d05c723c */ /* 0x040fe2000004183c */
[----:B------:R-:W5:Y:S07]  /*2c40*/  LDSM.16.M88.4 R60, [R231+0x6000] ;  /* 0x00600000e73c783b */ /* 0x000f6e0000000200 */
[C---:B------:R-:W-:Y:S01]  /*2c50*/  HMMA.16816.F32.BF16 R64, R208.reuse, R26, R12 ;  /* 0x0000001ad040723c */ /* 0x040fe2000004180c */
[----:B------:R-:W1:Y:S07]  /*2c60*/  LDSM.16.M88.4 R12, [R231+0x7800] ;  /* 0x00780000e70c783b */ /* 0x000e6e0000000200 */
[----:B------:R-:W-:Y:S01]  /*2c70*/  HMMA.16816.F32.BF16 R72, R208, R30, R20 ;  /* 0x0000001ed048723c */ /* 0x000fe20000041814 */
[----:B------:R-:W1:Y:S04]  /*2c80*/  LDSM.16.M88.4 R20, [R231+0x6800] ;  /* 0x00680000e714783b */ /* 0x000e680000000200 */
[----:B------:R-:W1:Y:S03]  /*2c90*/  LDSM.16.M88.4 R28, [R231+0x8000] ;  /* 0x00800000e71c783b */ /* 0x000e660000000200 */
[----:B------:R-:W-:Y:S08]  /*2ca0*/  HMMA.16816.F32.BF16 R88, R204, R52, R88 ;  /* 0x00000034cc58723c */ /* 0x000ff00000041858 */
[C---:B---3--:R-:W-:Y:S08]  /*2cb0*/  HMMA.16816.F32.BF16 R52, R208.reuse, R36, R8 ;  /* 0x00000024d034723c */ /* 0x048ff00000041808 */
[C---:B------:R-:W-:Y:S01]  /*2cc0*/  HMMA.16816.F32.BF16 R8, R208.reuse, R38, R40 ;  /* 0x00000026d008723c */ /* 0x040fe20000041828 */
[----:B------:R-:W3:Y:S07]  /*2cd0*/  LDSM.16.M88.4 R40, [R231+0x8800] ;  /* 0x00880000e728783b */ /* 0x000eee0000000200 */
[C---:B------:R-:W-:Y:S08]  /*2ce0*/  HMMA.16816.F32.BF16 R24, R208.reuse, R48, R44 ;  /* 0x00000030d018723c */ /* 0x040ff0000004182c */
[----:B------:R-:W-:Y:S01]  /*2cf0*/  HMMA.16816.F32.BF16 R36, R208, R50, R76 ;  /* 0x00000032d024723c */ /* 0x000fe2000004184c */
[----:B------:R-:W3:Y:S04]  /*2d00*/  LDSM.16.M88.4 R48, [R230+0x12100] ;  /* 0x01210000e630783b */ /* 0x000ee80000000200 */
[----:B------:R-:W-:Y:S03]  /*2d10*/  LDSM.16.M88.4 R76, [R230+0x14900] ;  /* 0x01490000e64c783b */ /* 0x000fe60000000200 */
[C---:B-1----:R-:W-:Y:S01]  /*2d20*/  HMMA.16816.F32.BF16 R112, R212.reuse, R16, R68 ;  /* 0x00000010d470723c */ /* 0x042fe20000041844 */
[----:B------:R-:W-:Y:S07]  /*2d30*/  LDSM.16.M88.4 R68, [R227+0x6800] ;  /* 0x00680000e344783b */ /* 0x000fee0000000200 */
[----:B------:R-:W-:Y:S01]  /*2d40*/  HMMA.16816.F32.BF16 R108, R212, R18, R64 ;  /* 0x00000012d46c723c */ /* 0x000fe20000041840 */
[----:B------:R-:W1:Y:S07]  /*2d50*/  LDSM.16.M88.4 R16, [R230+0x12900] ;  /* 0x01290000e610783b */ /* 0x000e6e0000000200 */
[C---:B--2---:R-:W-:Y:S08]  /*2d60*/  HMMA.16816.F32.BF16 R32, R208.reuse, R56, R88 ;  /* 0x00000038d020723c */ /* 0x044ff00000041858 */
[----:B------:R-:W-:Y:S08]  /*2d70*/  HMMA.16816.F32.BF16 R44, R208, R58, R96 ;  /* 0x0000003ad02c723c */ /* 0x000ff00000041860 */
[C---:B-----5:R-:W-:Y:S08]  /*2d80*/  HMMA.16816.F32.BF16 R56, R212.reuse, R60, R84 ;  /* 0x0000003cd438723c */ /* 0x060ff00000041854 */
[C---:B------:R-:W-:Y:S08]  /*2d90*/  HMMA.16816.F32.BF16 R60, R212.reuse, R62, R92 ;  /* 0x0000003ed43c723c */ /* 0x040ff0000004185c */
[C---:B------:R-:W-:Y:S08]  /*2da0*/  HMMA.16816.F32.BF16 R100, R212.reuse, R12, R52 ;  /* 0x0000000cd464723c */ /* 0x040ff00000041834 */
[C---:B------:R-:W-:Y:S01]  /*2db0*/  HMMA.16816.F32.BF16 R96, R212.reuse, R14, R8 ;  /* 0x0000000ed460723c */ /* 0x040fe20000041808 */
[----:B------:R-:W2:Y:S04]  /*2dc0*/  LDSM.16.M88.4 R12, [R230+0x13100] ;  /* 0x01310000e60c783b */ /* 0x000ea80000000200 */
[----:B------:R-:W5:Y:S03]  /*2dd0*/  LDSM.16.M88.4 R8, [R230+0x13900] ;  /* 0x01390000e608783b */ /* 0x000f660000000200 */
[C---:B------:R-:W-:Y:S08]  /*2de0*/  HMMA.16816.F32.BF16 R104, R212.reuse, R20, R80 ;  /* 0x00000014d468723c */ /* 0x040ff00000041850 */
[C---:B------:R-:W-:Y:S01]  /*2df0*/  HMMA.16816.F32.BF16 R84, R212.reuse, R22, R72 ;  /* 0x00000016d454723c */ /* 0x040fe20000041848 */
[----:B------:R-:W-:Y:S07]  /*2e00*/  LDSM.16.M88.4 R72, [R227+0x6000] ;  /* 0x00600000e348783b */ /* 0x000fee0000000200 */
[C---:B------:R-:W-:Y:S01]  /*2e10*/  HMMA.16816.F32.BF16 R20, R212.reuse, R28, R24 ;  /* 0x0000001cd414723c */ /* 0x040fe20000041818 */
[----:B------:R-:W1:Y:S07]  /*2e20*/  LDSM.16.M88.4 R24, [R230+0x14100] ;  /* 0x01410000e618783b */ /* 0x000e6e0000000200 */
[C---:B------:R-:W-:Y:S08]  /*2e30*/  HMMA.16816.F32.BF16 R92, R212.reuse, R30, R36 ;  /* 0x0000001ed45c723c */ /* 0x040ff00000041824 */
[C---:B---3--:R-:W-:Y:S08]  /*2e40*/  HMMA.16816.F32.BF16 R88, R212.reuse, R40, R32 ;  /* 0x00000028d458723c */ /* 0x048ff00000041820 */
[----:B------:R-:W-:Y:S08]  /*2e50*/  HMMA.16816.F32.BF16 R80, R212, R42, R44 ;  /* 0x0000002ad450723c */ /* 0x000ff0000004182c */
[C---:B------:R-:W-:Y:S08]  /*2e60*/  HMMA.16816.F32.BF16 R64, R216.reuse, R48, R56 ;  /* 0x00000030d840723c */ /* 0x040ff00000041838 */
[C---:B------:R-:W-:Y:S01]  /*2e70*/  HMMA.16816.F32.BF16 R56, R216.reuse, R50, R60 ;  /* 0x00000032d838723c */ /* 0x040fe2000004183c */
[----:B------:R-:W3:Y:S04]  /*2e80*/  LDSM.16.M88.4 R60, [R227+0x7000] ;  /* 0x00700000e33c783b */ /* 0x000ee80000000200 */
[----:B------:R-:W3:Y:S03]  /*2e90*/  LDSM.16.M88.4 R48, [R227+0x7800] ;  /* 0x00780000e330783b */ /* 0x000ee60000000200 */
[C---:B-1----:R-:W-:Y:S01]  /*2ea0*/  HMMA.16816.F32.BF16 R52, R216.reuse, R16, R104 ;  /* 0x00000010d834723c */ /* 0x042fe20000041868 */
[----:B------:R-:W-:Y:S07]  /*2eb0*/  LDSM.16.M88.4 R104, [R227+0x8800] ;  /* 0x00880000e368783b */ /* 0x000fee0000000200 */
[----:B------:R-:W-:Y:S01]  /*2ec0*/  HMMA.16816.F32.BF16 R44, R216, R18, R84 ;  /* 0x00000012d82c723c */ /* 0x000fe20000041854 */
[----:B------:R-:W1:Y:S01]  /*2ed0*/  LDSM.16.M88.4 R84, [R227+0x8000] ;  /* 0x00800000e354783b */ /* 0x000e620000000200 */
[----:B------:R-:W-:-:S06]  /*2ee0*/  DEPBAR.LE SB0, 0x0 ;  /* 0x000080000000791a */ /* 0x000fcc0000000000 */
[C---:B--2---:R-:W-:Y:S08]  /*2ef0*/  HMMA.16816.F32.BF16 R40, R216.reuse, R12, R112 ;  /* 0x0000000cd828723c */ /* 0x044ff00000041870 */
[C---:B------:R-:W-:Y:S08]  /*2f00*/  HMMA.16816.F32.BF16 R36, R216.reuse, R14, R108 ;  /* 0x0000000ed824723c */ /* 0x040ff0000004186c */
[C---:B-----5:R-:W-:Y:S08]  /*2f10*/  HMMA.16816.F32.BF16 R32, R216.reuse, R8, R100 ;  /* 0x00000008d820723c */ /* 0x060ff00000041864 */
        /* <DEDUP_REMOVED lines=8> */
[C---:B------:R-:W-:Y:S08]  /*2fa0*/  HMMA.16816.F32.BF16 R56, R220.reuse, R74, R56 ;  /* 0x0000004adc38723c */ /* 0x040ff00000041838 */
[C---:B------:R-:W-:Y:S08]  /*2fb0*/  HMMA.16816.F32.BF16 R52, R220.reuse, R68, R52 ;  /* 0x00000044dc34723c */ /* 0x040ff00000041834 */
[C---:B------:R-:W-:Y:S08]  /*2fc0*/  HMMA.16816.F32.BF16 R44, R220.reuse, R70, R44 ;  /* 0x00000046dc2c723c */ /* 0x040ff0000004182c */
[C---:B------:R-:W-:Y:S08]  /*2fd0*/  HMMA.16816.F32.BF16 R32, R220.reuse, R48, R32 ;  /* 0x00000030dc20723c */ /* 0x040ff00000041820 */
[C---:B------:R-:W-:Y:S08]  /*2fe0*/  HMMA.16816.F32.BF16 R28, R220.reuse, R50, R28 ;  /* 0x00000032dc1c723c */ /* 0x040ff0000004181c */
[C---:B-1----:R-:W-:Y:S08]  /*2ff0*/  HMMA.16816.F32.BF16 R20, R220.reuse, R84, R20 ;  /* 0x00000054dc14723c */ /* 0x042ff00000041814 */
[C---:B------:R-:W-:Y:S08]  /*3000*/  HMMA.16816.F32.BF16 R16, R220.reuse, R86, R16 ;  /* 0x00000056dc10723c */ /* 0x040ff00000041810 */
[C---:B------:R-:W-:Y:S08]  /*3010*/  HMMA.16816.F32.BF16 R24, R220.reuse, R104, R12 ;  /* 0x00000068dc18723c */ /* 0x040ff0000004180c */
[----:B------:R-:W-:Y:S01]  /*3020*/  HMMA.16816.F32.BF16 R36, R220, R106, R8 ;  /* 0x0000006adc24723c */ /* 0x000fe20000041808 */
[----:B------:R-:W-:Y:S06]  /*3030*/  BAR.SYNC.DEFER_BLOCKING 0x0 ;  /* 0x0000000000007b1d */ /* 0x000fec0000010000 */
[----:B------:R-:W-:Y:S05]  /*3040*/  @!P0 BRA `(.L_x_503) ;  /* 0x000001f000008947 */ /* 0x000fea0003800000 */
[----:B----4-:R-:W-:Y:S02]  /*3050*/  UIADD3 UR5, UR20, -0x2, URZ ;  /* 0xfffffffe14057890 */ /* 0x010fe4000fffe03f */
[----:B------:R-:W-:-:S02]  /*3060*/  USHF.L.U32 UR24, UR6, 0x6, URZ ;  /* 0x0000000606187899 */ /* 0x000fc4000800063f */
[----:B------:R-:W-:Y:S02]  /*3070*/  USHF.R.S32.HI UR4, URZ, 0x1f, UR5 ;  /* 0x0000001f3f047899 */ /* 0x000fe40008011405 */
[----:B------:R-:W-:Y:S01]  /*3080*/  UIMAD UR23, UR23, UR5, URZ ;  /* 0x00000005171772a4 */ /* 0x000fe2000f8e023f */
[----:B------:R-:W-:Y:S01]  /*3090*/  IMAD.WIDE.U32 R8, R116, UR5, R122 ;  /* 0x0000000574087c25 */ /* 0x000fe2000f8e007a */
[----:B------:R-:W-:Y:S02]  /*30a0*/  USHF.L.U64.HI UR6, UR6, 0x6, UR7 ;  /* 0x0000000606067899 */ /* 0x000fe40008010207 */
[----:B------:R-:W-:Y:S01]  /*30b0*/  UIMAD UR4, UR4, UR26, UR23 ;  /* 0x0000001a040472a4 */ /* 0x000fe2000f8e0217 */
[----:B------:R-:W-:Y:S01]  /*30c0*/  IMAD.U32 R12, RZ, RZ, UR24 ;  /* 0x00000018ff0c7e24 */ /* 0x000fe2000f8e00ff */
[----:B------:R-:W-:-:S04]  /*30d0*/  LEA R6, P5, R8, c[0x0][0x1c8], 0x1 ;  /* 0x0000720008067a11 */ /* 0x000fc800078a08ff */
[----:B------:R-:W-:Y:S02]  /*30e0*/  IADD3 R2, R9, UR4, RZ ;  /* 0x0000000409027c10 */ /* 0x000fe4000fffe0ff */
[----:B------:R-:W-:Y:S02]  /*30f0*/  IADD3 R14, P1, P0, R12, 0x80, R6 ;  /* 0x000000800c0e7810 */ /* 0x000fe4000783e006 */
[----:B------:R-:W-:Y:S02]  /*3100*/  LEA.HI.X R7, R8, c[0x0][0x1cc], R2, 0x1, P5 ;  /* 0x0000730008077a11 */ /* 0x000fe400028f0c02 */
[----:B------:R-:W-:Y:S02]  /*3110*/  IADD3 R8, P6, R6, UR24, RZ ;  /* 0x0000001806087c10 */ /* 0x000fe4000ffde0ff */
[----:B------:R-:W-:Y:S01]  /*3120*/  IADD3.X R15, RZ, UR6, R7, P1, P0 ;  /* 0x00000006ff0f7c10 */ /* 0x000fe20008fe0407 */
[----:B------:R-:W-:Y:S01]  /*3130*/  @!PT LDS RZ, [RZ] ;  /* 0x00000000fffff984 */ /* 0x000fe20000000800 */
[----:B------:R-:W-:Y:S01]  /*3140*/  @!PT LDS RZ, [RZ] ;  /* 0x00000000fffff984 */ /* 0x000fe20000000800 */
[----:B------:R-:W-:Y:S01]  /*3150*/  @!PT LDS RZ, [RZ] ;  /* 0x00000000fffff984 */ /* 0x000fe20000000800 */
[----:B------:R1:W-:Y:S01]  /*3160*/  LDGSTS.E.BYPASS.LTC128B.128 [R249+0xc100], [R6.64], !P4 ;  /* 0x0c10000006f97fae */ /* 0x0003e2000e101d52 */
[----:B------:R-:W-:-:S02]  /*3170*/  IADD3 R12, P5, P1, R12, 0x100, R6 ;  /* 0x000001000c0c7810 */ /* 0x000fc400079be006 */
[----:B------:R-:W-:Y:S01]  /*3180*/  IADD3 R10, P0, R8, UR24, RZ ;  /* 0x00000018080a7c10 */ /* 0x000fe2000ff1e0ff */
[----:B------:R1:W-:Y:S01]  /*3190*/  LDGSTS.E.BYPASS.LTC128B.128 [R249+0xf100], [R6.64+0x80], !P3 ;  /* 0x0f10008006f97fae */ /* 0x0003e2000d901d52 */
[----:B------:R-:W-:Y:S02]  /*31a0*/  IADD3.X R9, R7, UR6, RZ, P6, !PT ;  /* 0x0000000607097c10 */ /* 0x000fe4000b7fe4ff */
[----:B------:R-:W-:Y:S01]  /*31b0*/  IADD3.X R13, RZ, UR6, R7, P5, P1 ;  /* 0x00000006ff0d7c10 */ /* 0x000fe2000afe2407 */
[----:B------:R1:W-:Y:S01]  /*31c0*/  LDGSTS.E.BYPASS.LTC128B.128 [R249+0x12100], [R6.64+0x100], !P2 ;  /* 0x1210010006f97fae */ /* 0x0003e2000d101d52 */
[----:B------:R-:W-:-:S03]  /*31d0*/  IADD3.X R11, R9, UR6, RZ, P0, !PT ;  /* 0x00000006090b7c10 */ /* 0x000fc600087fe4ff */
[----:B------:R1:W-:Y:S04]  /*31e0*/  LDGSTS.E.BYPASS.LTC128B.128 [R249+0xd100], [R8.64], !P4 ;  /* 0x0d10000008f97fae */ /* 0x0003e8000e101d52 */
[----:B------:R1:W-:Y:S04]  /*31f0*/  LDGSTS.E.BYPASS.LTC128B.128 [R249+0x10100], [R14.64], !P3 ;  /* 0x101000000ef97fae */ /* 0x0003e8000d901d52 */
[----:B------:R1:W-:Y:S04]  /*3200*/  LDGSTS.E.BYPASS.LTC128B.128 [R249+0x13100], [R12.64], !P2 ;  /* 0x131000000cf97fae */ /* 0x0003e8000d101d52 */
[----:B------:R1:W-:Y:S04]  /*3210*/  LDGSTS.E.BYPASS.LTC128B.128 [R249+0xe100], [R10.64], !P4 ;  /* 0x0e1000000af97fae */ /* 0x0003e8000e101d52 */
[----:B------:R1:W-:Y:S04]  /*3220*/  LDGSTS.E.BYPASS.LTC128B.128 [R249+0x11100], [R10.64+0x80], !P3 ;  /* 0x111000800af97fae */ /* 0x0003e8000d901d52 */
[----:B------:R1:W-:Y:S02]  /*3230*/  LDGSTS.E.BYPASS.LTC128B.128 [R249+0x14100], [R10.64+0x100], !P2 ;  /* 0x141001000af97fae */ /* 0x0003e4000d101d52 */
.L_x_503:
[----:B----4-:R-:W-:Y:S01]  /*3240*/  FMUL.FTZ R2, R32, c[0x0][0x320] ;  /* 0x0000c80020027a20 */ /* 0x010fe20000410000 */
[----:B-1----:R-:W-:Y:S01]  /*3250*/  LEA.HI R6, R119, R121, RZ, 0x2 ;  /* 0x0000007977067211 */ /* 0x002fe200078f10ff */
[----:B------:R-:W-:Y:S01]  /*3260*/  FMUL.FTZ R5, R42, c[0x0][0x320] ;  /* 0x0000c8002a057a20 */ /* 0x000fe20000410000 */
[----:B------:R-:W-:Y:S01]  /*3270*/  SHF.R.S32.HI R7, RZ, 0x1f, R117 ;  /* 0x0000001fff077819 */ /* 0x000fe20000011475 */
[----:B------:R1:W-:Y:S01]  /*3280*/  MUFU.TANH R169, R2 ;  /* 0x0000000200a97308 */ /* 0x0003e20000002400 */
[----:B------:R-:W-:Y:S01]  /*3290*/  FMUL.FTZ R8, R18, c[0x0][0x320] ;  /* 0x0000c80012087a20 */ /* 0x000fe20000410000 */
[----:B------:R-:W-:Y:S01]  /*32a0*/  PLOP3.LUT P1, PT, PT, PT, UP1, 0x80, 0x0 ;  /* 0x000000000000781c */ /* 0x000fe20003f2f018 */
[----:B------:R-:W-:Y:S01]  /*32b0*/  UIADD3 UR22, UR8, UR22, URZ ;  /* 0x0000001608167290 */ /* 0x000fe2000fffe03f */
[----:B------:R-:W-:Y:S01]  /*32c0*/  LEA.HI R7, R7, R117, RZ, 0x3 ;  /* 0x0000007507077211 */ /* 0x000fe200078f18ff */
[----:B------:R-:W-:Y:S01]  /*32d0*/  FMUL.FTZ R10, R19, c[0x0][0x320] ;  /* 0x0000c800130a7a20 */ /* 0x000fe20000410000 */
[----:B------:R-:W-:Y:S01]  /*32e0*/  PLOP3.LUT P0, PT, PT, PT, UP1, 0x80, 0x0 ;  /* 0x000000000000781c */ /* 0x000fe20003f0f018 */
[----:B------:R-:W-:Y:S01]  /*32f0*/  IMAD.SHL.U32 R225, R4, 0x2, RZ ;  /* 0x0000000204e17824 */ /* 0x000fe200078e00ff */
[----:B------:R2:W-:Y:S01]  /*3300*/  MUFU.TANH R94, R5 ;  /* 0x00000005005e7308 */ /* 0x0005e20000002400 */
[----:B------:R-:W-:Y:S01]  /*3310*/  LOP3.LUT R7, R7, 0xffffff8, RZ, 0xc0, !PT ;  /* 0x0ffffff807077812 */ /* 0x000fe200078ec0ff */
[----:B------:R-:W-:Y:S01]  /*3320*/  ULDC.64 UR4, c[0x0][0x2c8] ;  /* 0x0000b20000047ab9 */ /* 0x000fe20000000a00 */
[----:B------:R-:W-:Y:S01]  /*3330*/  IMAD R226, R3, 0x2, R225 ;  /* 0x0000000203e27824 */ /* 0x000fe200078e02e1 */
[C---:B------:R-:W-:Y:S01]  /*3340*/  LEA R229, R0.reuse, R225, 0x1 ;  /* 0x000000e100e57211 */ /* 0x040fe200078e08ff */
[----:B------:R-:W-:Y:S01]  /*3350*/  UIMAD.WIDE.U32 UR6, UR21, UR4, URZ ;  /* 0x00000004150672a5 */ /* 0x000fe2000f8e003f */
[----:B------:R-:W-:Y:S01]  /*3360*/  IADD3 R9, R117, -R7, RZ ;  /* 0x8000000775097210 */ /* 0x000fe20007ffe0ff */
[----:B------:R-:W-:Y:S01]  /*3370*/  IMAD R228, R0, 0x2, R226 ;  /* 0x0000000200e47824 */ /* 0x000fe200078e02e2 */
[----:B------:R-:W-:Y:S01]  /*3380*/  LDSM.16.MT88.4 R72, [R226+0x3100] ;  /* 0x00310000e248783b */ /* 0x000fe20000004200 */
[----:B-1----:R-:W-:Y:S01]  /*3390*/  FMUL.FTZ R2, R64, c[0x0][0x320] ;  /* 0x0000c80040027a20 */ /* 0x002fe20000410000 */
[----:B------:R-:W-:-:S02]  /*33a0*/  UIADD3 UR20, UR20, -0x2, URZ ;  /* 0xfffffffe14147890 */ /* 0x000fc4000fffe03f */
[----:B------:R-:W-:Y:S01]  /*33b0*/  LDSM.16.MT88.4 R80, [R228+0x900] ;  /* 0x00090000e450783b */ /* 0x000fe20000004200 */
[----:B------:R1:W-:Y:S01]  /*33c0*/  MUFU.TANH R68, R2 ;  /* 0x0000000200447308 */ /* 0x0003e20000002400 */
[----:B--2---:R-:W-:Y:S02]  /*33d0*/  LOP3.LUT R5, R6, 0xfffffffc, RZ, 0xc0, !PT ;  /* 0xfffffffc06057812 */ /* 0x004fe400078ec0ff */
[----:B------:R-:W-:Y:S03]  /*33e0*/  LDSM.16.MT88.4 R88, [R229+0x3900] ;  /* 0x00390000e558783b */ /* 0x000fe60000004200 */
[----:B------:R-:W-:Y:S01]  /*33f0*/  IMAD.IADD R5, R121, 0x1, -R5 ;  /* 0x0000000179057824 */ /* 0x000fe200078e0a05 */
[----:B------:R-:W-:Y:S04]  /*3400*/  LDSM.16.MT88.4 R84, [R228+0x3900] ;  /* 0x00390000e454783b */ /* 0x000fe80000004200 */
[----:B------:R-:W0:Y:S01]  /*3410*/  LDGDEPBAR ;  /* 0x00000000000079af */ /* 0x000e220000000000 */
[----:B-1----:R-:W-:-:S04]  /*3420*/  FMUL.FTZ R2, R65, c[0x0][0x320] ;  /* 0x0000c80041027a20 */ /* 0x002fc80000410000 */
[----:B------:R1:W2:Y:S02]  /*3430*/  MUFU.TANH R64, R2 ;  /* 0x0000000200407308 */ /* 0x0002a40000002400 */
[----:B-1----:R-:W-:-:S06]  /*3440*/  FMUL.FTZ R2, R56, c[0x0][0x320] ;  /* 0x0000c80038027a20 */ /* 0x002fcc0000410000 */
[----:B------:R1:W3:Y:S02]  /*3450*/  MUFU.TANH R56, R2 ;  /* 0x0000000200387308 */ /* 0x0002e40000002400 */
[----:B-1----:R-:W-:-:S06]  /*3460*/  FMUL.FTZ R2, R57, c[0x0][0x320] ;  /* 0x0000c80039027a20 */ /* 0x002fcc0000410000 */
[----:B------:R1:W-:Y:S02]  /*3470*/  MUFU.TANH R14, R2 ;  /* 0x00000002000e7308 */ /* 0x0003e40000002400 */
[----:B-1----:R-:W-:-:S06]  /*3480*/  FMUL.FTZ R2, R52, c[0x0][0x320] ;  /* 0x0000c80034027a20 */ /* 0x002fcc0000410000 */
[----:B------:R1:W-:Y:S02]  /*3490*/  MUFU.TANH R15, R2 ;  /* 0x00000002000f7308 */ /* 0x0003e40000002400 */
[----:B-1----:R-:W-:-:S06]  /*34a0*/  FMUL.FTZ R2, R53, c[0x0][0x320] ;  /* 0x0000c80035027a20 */ /* 0x002fcc0000410000 */
[----:B------:R1:W4:Y:S02]  /*34b0*/  MUFU.TANH R53, R2 ;  /* 0x0000000200357308 */ /* 0x0003240000002400 */
[----:B-1----:R-:W-:-:S06]  /*34c0*/  FMUL.FTZ R2, R44, c[0x0][0x320] ;  /* 0x0000c8002c027a20 */ /* 0x002fcc0000410000 */
[----:B------:R1:W5:Y:S02]  /*34d0*/  MUFU.TANH R52, R2 ;  /* 0x0000000200347308 */ /* 0x0003640000002400 */
[----:B-1----:R-:W-:-:S06]  /*34e0*/  FMUL.FTZ R2, R45, c[0x0][0x320] ;  /* 0x0000c8002d027a20 */ /* 0x002fcc0000410000 */
[----:B------:R1:W-:Y:S02]  /*34f0*/  MUFU.TANH R51, R2 ;  /* 0x0000000200337308 */ /* 0x0003e40000002400 */
[----:B-1----:R-:W-:-:S06]  /*3500*/  FMUL.FTZ R2, R40, c[0x0][0x320] ;  /* 0x0000c80028027a20 */ /* 0x002fcc0000410000 */
[----:B------:R1:W1:Y:S02]  /*3510*/  MUFU.TANH R96, R2 ;  /* 0x0000000200607308 */ /* 0x0002640000002400 */
[----:B-1----:R-:W-:-:S06]  /*3520*/  FMUL.FTZ R2, R41, c[0x0][0x320] ;  /* 0x0000c80029027a20 */ /* 0x002fcc0000410000 */
[----:B------:R1:W1:Y:S02]  /*3530*/  MUFU.TANH R97, R2 ;  /* 0x0000000200617308 */ /* 0x0002640000002400 */
[----:B-1----:R-:W-:-:S06]  /*3540*/  FMUL.FTZ R2, R60, c[0x0][0x320] ;  /* 0x0000c8003c027a20 */ /* 0x002fcc0000410000 */
[----:B------:R1:W1:Y:S02]  /*3550*/  MUFU.TANH R98, R2 ;  /* 0x0000000200627308 */ /* 0x0002640000002400 */
[----:B-1----:R-:W-:-:S06]  /*3560*/  FMUL.FTZ R2, R61, c[0x0][0x320] ;  /* 0x0000c8003d027a20 */ /* 0x002fcc0000410000 */
[----:B------:R1:W-:Y:S02]  /*3570*/  MUFU.TANH R99, R2 ;  /* 0x0000000200637308 */ /* 0x0003e40000002400 */
        /* <DEDUP_REMOVED lines=33> */
[----:B------:R-:W-:Y:S08]  /*3790*/  MUFU.TANH R30, R10 ;  /* 0x0000000a001e7308 */ /* 0x000ff00000002400 */
[----:B------:R1:W-:Y:S02]  /*37a0*/  MUFU.TANH R102, R2 ;  /* 0x0000000200667308 */ /* 0x0003e40000002400 */
[----:B-1----:R-:W-:-:S06]  /*37b0*/  FMUL.FTZ R2, R31, c[0x0][0x320] ;  /* 0x0000c8001f027a20 */ /* 0x002fcc0000410000 */
[----:B------:R1:W-:Y:S08]  /*37c0*/  MUFU.TANH R31, R8 ;  /* 0x00000008001f7308 */ /* 0x0003f00000002400 */
[----:B------:R2:W-:Y:S01]  /*37d0*/  MUFU.TANH R165, R2 ;  /* 0x0000000200a57308 */ /* 0x0005e20000002400 */
[----:B-1----:R-:W-:-:S04]  /*37e0*/  LEA.HI R8, R5, R5, RZ, 0x1 ;  /* 0x0000000505087211 */ /* 0x002fc800078f08ff */
[----:B------:R-:W-:Y:S01]  /*37f0*/  LOP3.LUT R8, R8, 0x1ffffffe, RZ, 0xc0, !PT ;  /* 0x1ffffffe08087812 */ /* 0x000fe200078ec0ff */
[----:B--2---:R-:W-:-:S04]  /*3800*/  FMUL.FTZ R2, R47, c[0x0][0x320] ;  /* 0x0000c8002f027a20 */ /* 0x004fc80000410000 */
[----:B------:R1:W-:Y:S02]  /*3810*/  MUFU.TANH R36, R2 ;  /* 0x0000000200247308 */ /* 0x0003e40000002400 */
[----:B-1----:R-:W-:-:S06]  /*3820*/  FMUL.FTZ R2, R66, c[0x0][0x320] ;  /* 0x0000c80042027a20 */ /* 0x002fcc0000410000 */
[----:B------:R1:W2:Y:S02]  /*3830*/  MUFU.TANH R13, R2 ;  /* 0x00000002000d7308 */ /* 0x0002a40000002400 */
[----:B-1----:R-:W-:-:S06]  /*3840*/  FMUL.FTZ R2, R22, c[0x0][0x320] ;  /* 0x0000c80016027a20 */ /* 0x002fcc0000410000 */
[----:B------:R1:W-:Y:S02]  /*3850*/  MUFU.TANH R37, R2 ;  /* 0x0000000200257308 */ /* 0x0003e40000002400 */
[----:B-1----:R-:W-:-:S06]  /*3860*/  FMUL.FTZ R2, R23, c[0x0][0x320] ;  /* 0x0000c80017027a20 */ /* 0x002fcc0000410000 */
[----:B------:R1:W-:Y:S02]  /*3870*/  MUFU.TANH R35, R2 ;  /* 0x0000000200237308 */ /* 0x0003e40000002400 */
[----:B-1----:R-:W-:-:S06]  /*3880*/  FMUL.FTZ R2, R67, c[0x0][0x320] ;  /* 0x0000c80043027a20 */ /* 0x002fcc0000410000 */
[----:B------:R1:W1:Y:S02]  /*3890*/  MUFU.TANH R11, R2 ;  /* 0x00000002000b7308 */ /* 0x0002640000002400 */
[----:B-1----:R-:W-:-:S05]  /*38a0*/  LOP3.LUT R2, R118, 0xffffffe0, RZ, 0xc0, !PT ;  /* 0xffffffe076027812 */ /* 0x002fca00078ec0ff */
[----:B------:R-:W-:-:S05]  /*38b0*/  IMAD.IADD R2, R121, 0x1, -R2 ;  /* 0x0000000179027824 */ /* 0x000fca00078e0a02 */
[----:B------:R-:W-:-:S04]  /*38c0*/  SHF.R.S32.HI R6, RZ, 0x1f, R2 ;  /* 0x0000001fff067819 */ /* 0x000fc80000011402 */
[----:B------:R-:W-:-:S04]  /*38d0*/  LEA.HI R6, R6, R2, RZ, 0x2 ;  /* 0x0000000206067211 */ /* 0x000fc800078f10ff */
[C---:B------:R-:W-:Y:S01]  /*38e0*/  LEA.HI.SX32 R7, R6.reuse, UR21, 0x1e ;  /* 0x0000001506077c11 */ /* 0x040fe2000f8ff2ff */
[----:B------:R-:W-:Y:S01]  /*38f0*/  @UP1 USHF.R.U32.HI UR21, URZ, UR5, UR7 ;  /* 0x000000053f151299 */ /* 0x000fe20008011607 */
[----:B------:R-:W-:-:S03]  /*3900*/  LOP3.LUT R6, R6, 0x7ffffffc, RZ, 0xc0, !PT ;  /* 0x7ffffffc06067812 */ /* 0x000fc600078ec0ff */
[----:B------:R-:W-:Y:S01]  /*3910*/  IMAD R9, R9, 0x10, R7 ;  /* 0x0000001009097824 */ /* 0x000fe200078e0207 */
[----:B------:R-:W-:Y:S01]  /*3920*/  UIADD3 UR21, UR21, UR8, -UR12 ;  /* 0x0000000815157290 */ /* 0x000fe2000fffe80c */
[----:B------:R-:W-:Y:S02]  /*3930*/  IMAD.IADD R7, R5, 0x1, -R8 ;  /* 0x0000000105077824 */ /* 0x000fe400078e0a08 */
[----:B------:R-:W-:Y:S01]  /*3940*/  FMUL.FTZ R5, R43, c[0x0][0x320] ;  /* 0x0000c8002b057a20 */ /* 0x000fe20000410000 */
[----:B------:R-:W-:Y:S01]  /*3950*/  UIMAD.WIDE UR4, UR21, 0x2aaaaaab, URZ ;  /* 0x2aaaaaab150478a5 */ /* 0x000fe2000f8e023f */
[----:B------:R-:W-:Y:S01]  /*3960*/  IMAD.IADD R6, R2, 0x1, -R6 ;  /* 0x0000000102067824 */ /* 0x000fe200078e0a06 */
[----:B------:R-:W-:Y:S01]  /*3970*/  LEA R12, R7, R9, 0x3 ;  /* 0x00000009070c7211 */ /* 0x000fe200078e18ff */
[----:B------:R1:W-:Y:S01]  /*3980*/  MUFU.TANH R18, R5 ;  /* 0x0000000500127308 */ /* 0x0003e20000002400 */
[----:B------:R-:W-:Y:S01]  /*3990*/  FMUL.FTZ R7, R54, c[0x0][0x320] ;  /* 0x0000c80036077a20 */ /* 0x000fe20000410000 */
[----:B------:R-:W-:Y:S01]  /*39a0*/  MOV R2, UR22 ;  /* 0x0000001600027c02 */ /* 0x000fe20008000f00 */
[----:B------:R-:W-:Y:S01]  /*39b0*/  IMAD.SHL.U32 R9, R6, 0x2, RZ ;  /* 0x0000000206097824 */ /* 0x000fe200078e00ff */
[----:B------:R2:W-:Y:S01]  /*39c0*/  STL [R1+0x18], R12 ;  /* 0x0000180c01007387 */ /* 0x0005e20000100800 */
[----:B------:R-:W-:Y:S01]  /*39d0*/  @P1 IMAD.HI.U32 R8, R12, c[0x0][0x2c8], RZ ;  /* 0x0000b2000c081a27 */ /* 0x000fe200078e00ff */
[----:B------:R-:W-:-:S02]  /*39e0*/  USHF.R.U32.HI UR21, URZ, 0x1f, UR5 ;  /* 0x0000001f3f157899 */ /* 0x000fc40008011605 */
[----:B------:R3:W2:Y:S01]  /*39f0*/  MUFU.TANH R22, R7 ;  /* 0x0000000700167308 */ /* 0x0006a20000002400 */
[C---:B------:R-:W-:Y:S01]  /*3a00*/  IADD3 R2, -R9.reuse, 0x1, R2 ;  /* 0x0000000109027810 */ /* 0x040fe20007ffe102 */
[----:B------:R-:W-:Y:S01]  /*3a10*/  STL [R1+0x1c], R9 ;  /* 0x00001c0901007387 */ /* 0x000fe20000100800 */
[----:B------:R-:W-:Y:S01]  /*3a20*/  IADD3 R6, -R9, UR22, RZ ;  /* 0x0000001609067c10 */ /* 0x000fe2000fffe1ff */
[----:B------:R-:W-:Y:S01]  /*3a30*/  ULEA.HI.SX32 UR21, UR5, UR21, 0x1c ;  /* 0x0000001505157291 */ /* 0x000fe2000f8fe23f */
[----:B------:R-:W-:Y:S01]  /*3a40*/  IADD3 R2, R2, -UR12, RZ ;  /* 0x8000000c02027c10 */ /* 0x000fe2000fffe0ff */
[----:B-1----:R-:W-:Y:S01]  /*3a50*/  IMAD.MOV.U32 R5, RZ, RZ, R12 ;  /* 0x000000ffff057224 */ /* 0x002fe200078e000c */
[----:B------:R-:W-:Y:S01]  /*3a60*/  @P0 SHF.R.U32.HI R5, RZ, c[0x0][0x2cc], R8 ;  /* 0x0000b300ff050a19 */ /* 0x000fe20000011608 */
[----:B------:R-:W-:-:S04]  /*3a70*/  UISETP.LT.AND UP0, UPT, URZ, UR21, UPT ;  /* 0x000000153f00728c */ /* 0x000fc8000bf01270 */
[----:B------:R-:W1:Y:S01]  /*3a80*/  SHFL.IDX PT, R8, R5, RZ, 0x1c1f ;  /* 0x001c1fff05087589 */ /* 0x000e6200000e0000 */
[----:B------:R-:W-:Y:S01]  /*3a90*/  USEL UR21, URZ, UR21, !UP0 ;  /* 0x000000153f157287 */ /* 0x000fe2000c000000 */
[----:B---3--:R-:W-:-:S03]  /*3aa0*/  FMUL.FTZ R7, R26, c[0x0][0x320] ;  /* 0x0000c8001a077a20 */ /* 0x008fc60000410000 */
[----:B------:R-:W-:Y:S01]  /*3ab0*/  UISETP.GE.AND UP0, UPT, UR20, UR21, UPT ;  /* 0x000000151400728c */ /* 0x000fe2000bf06270 */
[----:B------:R3:W-:Y:S01]  /*3ac0*/  MUFU.TANH R28, R7 ;  /* 0x00000007001c7308 */ /* 0x0007e20000002400 */
[----:B--2---:R-:W-:-:S07]  /*3ad0*/  FMUL.FTZ R12, R39, c[0x0][0x320] ;  /* 0x0000c800270c7a20 */ /* 0x004fce0000410000 */
[----:B------:R-:W-:Y:S01]  /*3ae0*/  MUFU.TANH R12, R12 ;  /* 0x0000000c000c7308 */ /* 0x000fe20000002400 */
[----:B---3--:R2:W3:Y:S02]  /*3af0*/  SHFL.IDX PT, R7, R5, 0x1, 0x1c1f ;  /* 0x003c1f0005077f89 */ /* 0x0084e400000e0000 */
[----:B--2---:R-:W-:-:S05]  /*3b00*/  FMUL.FTZ R5, R27, c[0x0][0x320] ;  /* 0x0000c8001b057a20 */ /* 0x004fca0000410000 */
[----:B------:R2:W-:Y:S02]  /*3b10*/  MUFU.TANH R19, R5 ;  /* 0x0000000500137308 */ /* 0x0005e40000002400 */
[----:B--2---:R-:W-:-:S06]  /*3b20*/  FMUL.FTZ R5, R55, c[0x0][0x320] ;  /* 0x0000c80037057a20 */ /* 0x004fcc0000410000 */
[----:B------:R2:W1:Y:S02]  /*3b30*/  MUFU.TANH R21, R5 ;  /* 0x0000000500157308 */ /* 0x0004640000002400 */
[----:B--2---:R-:W-:-:S06]  /*3b40*/  FMUL.FTZ R5, R62, c[0x0][0x320] ;  /* 0x0000c8003e057a20 */ /* 0x004fcc0000410000 */
[----:B------:R1:W2:Y:S02]  /*3b50*/  MUFU.TANH R16, R5 ;  /* 0x0000000500107308 */ /* 0x0002a40000002400 */
[C---:B-1----:R-:W-:Y:S01]  /*3b60*/  IMAD.IADD R5, R2.reuse, 0x1, R8 ;  /* 0x0000000102057824 */ /* 0x042fe200078e0208 */
[----:B---3--:R-:W-:Y:S01]  /*3b70*/  IADD3 R2, R2, R7, RZ ;  /* 0x0000000702027210 */ /* 0x008fe20007ffe0ff */
[----:B------:R-:W-:Y:S02]  /*3b80*/  FMUL.FTZ R7, R38, c[0x0][0x320] ;  /* 0x0000c80026077a20 */ /* 0x000fe40000410000 */
[----:B------:R-:W-:Y:S01]  /*3b90*/  FMUL.FTZ R8, R63, c[0x0][0x320] ;  /* 0x0000c8003f087a20 */ /* 0x000fe20000410000 */
[C---:B------:R-:W-:Y:S01]  /*3ba0*/  IMNMX R5, R6.reuse, R5, PT ;  /* 0x0000000506057217 */ /* 0x040fe20003800200 */
[----:B------:R1:W-:Y:S01]  /*3bb0*/  MUFU.TANH R17, R7 ;  /* 0x0000000700117308 */ /* 0x0003e20000002400 */
[----:B------:R-:W-:Y:S02]  /*3bc0*/  IMNMX R2, R6, R2, PT ;  /* 0x0000000206027217 */ /* 0x000fe40003800200 */
[----:B------:R-:W-:-:S02]  /*3bd0*/  ISETP.GT.AND P5, PT, R5, RZ, PT ;  /* 0x000000ff0500720c */ /* 0x000fc40003fa4270 */
[C---:B------:R-:W-:Y:S02]  /*3be0*/  ISETP.GT.AND P1, PT, R5.reuse, 0x1, PT ;  /* 0x000000010500780c */ /* 0x040fe40003f24270 */
[C---:B------:R-:W-:Y:S01]  /*3bf0*/  ISETP.GT.AND P0, PT, R5.reuse, 0x8, PT ;  /* 0x000000080500780c */ /* 0x040fe20003f04270 */
[----:B------:R3:W2:Y:S01]  /*3c00*/  MUFU.TANH R6, R8 ;  /* 0x0000000800067308 */ /* 0x0006a20000002400 */
[----:B------:R-:W-:Y:S02]  /*3c10*/  FSEL R9, R64, -INF , P1 ;  /* 0xff80000040097808 */ /* 0x000fe40000800000 */
[C---:B------:R-:W-:Y:S02]  /*3c20*/  ISETP.GT.AND P1, PT, R5.reuse, 0x11, PT ;  /* 0x000000110500780c */ /* 0x040fe40003f24270 */
[----:B------:R-:W-:Y:S02]  /*3c30*/  FSEL R10, R56, -INF , P0 ;  /* 0xff800000380a7808 */ /* 0x000fe40000000000 */
[----:B------:R-:W-:-:S02]  /*3c40*/  ISETP.GT.AND P0, PT, R5, 0x18, PT ;  /* 0x000000180500780c */ /* 0x000fc40003f04270 */
[----:B-1----:R-:W-:Y:S02]  /*3c50*/  FSEL R7, R68, -INF , P5 ;  /* 0xff80000044077808 */ /* 0x002fe40002800000 */
[----:B------:R-:W-:Y:S01]  /*3c60*/  ISETP.GT.AND P5, PT, R5, 0x10, PT ;  /* 0x000000100500780c */ /* 0x000fe20003fa4270 */
[----:B------:R-:W-:Y:S01]  /*3c70*/  LDSM.16.MT88.4 R68, [R226+0x3900] ;  /* 0x00390000e244783b */ /* 0x000fe20000004200 */
[----:B----4-:R-:W-:Y:S02]  /*3c80*/  FSEL R23, R53, -INF , P1 ;  /* 0xff80000035177808 */ /* 0x010fe40000800000 */
[----:B------:R-:W-:Y:S02]  /*3c90*/  FSEL R15, R15, -INF , P5 ;  /* 0xff8000000f0f7808 */ /* 0x000fe40002800000 */
[C---:B------:R-:W-:Y:S02]  /*3ca0*/  ISETP.GT.AND P5, PT, R5.reuse, 0x20, PT ;  /* 0x000000200500780c */ /* 0x040fe40003fa4270 */
[----:B------:R-:W-:-:S02]  /*3cb0*/  ISETP.GT.AND P1, PT, R5, 0x21, PT ;  /* 0x000000210500780c */ /* 0x000fc40003f24270 */
[C---:B------:R-:W-:Y:S02]  /*3cc0*/  ISETP.GT.AND P6, PT, R5.reuse, 0x9, PT ;  /* 0x000000090500780c */ /* 0x040fe40003fc4270 */
[----:B-----5:R-:W-:Y:S02]  /*3cd0*/  FSEL R24, R52, -INF , P0 ;  /* 0xff80000034187808 */ /* 0x020fe40000000000 */
[----:B------:R-:W-:Y:S02]  /*3ce0*/  ISETP.GT.AND P0, PT, R5, 0x28, PT ;  /* 0x000000280500780c */ /* 0x000fe40003f04270 */
[----:B------:R-:W-:Y:S02]  /*3cf0*/  FSEL R96, R96, -INF , P5 ;  /* 0xff80000060607808 */ /* 0x000fe40002800000 */
[----:B------:R-:W-:Y:S02]  /*3d00*/  FSEL R97, R97, -INF , P1 ;  /* 0xff80000061617808 */ /* 0x000fe40000800000 */
[----:B------:R-:W-:-:S02]  /*3d10*/  ISETP.GT.AND P5, PT, R5, 0x30, PT ;  /* 0x000000300500780c */ /* 0x000fc40003fa4270 */
[C---:B------:R-:W-:Y:S02]  /*3d20*/  ISETP.GT.AND P1, PT, R5.reuse, 0x31, PT ;  /* 0x000000310500780c */ /* 0x040fe40003f24270 */
[----:B------:R-:W-:Y:S02]  /*3d30*/  FSEL R14, R14, -INF , P6 ;  /* 0xff8000000e0e7808 */ /* 0x000fe40003000000 */
[C---:B------:R-:W-:Y:S02]  /*3d40*/  ISETP.GT.AND P6, PT, R5.reuse, 0x19, PT ;  /* 0x000000190500780c */ /* 0x040fe40003fc4270 */
[----:B------:R-:W-:Y:S02]  /*3d50*/  FSEL R98, R98, -INF , P0 ;  /* 0xff80000062627808 */ /* 0x000fe40000000000 */
[----:B------:R-:W-:Y:S02]  /*3d60*/  ISETP.GT.AND P0, PT, R5, 0x38, PT ;  /* 0x000000380500780c */ /* 0x000fe40003f04270 */
[----:B------:R-:W-:-:S02]  /*3d70*/  FSEL R169, R169, -INF , P5 ;  /* 0xff800000a9a97808 */ /* 0x000fc40002800000 */
[----:B------:R-:W-:Y:S02]  /*3d80*/  FSEL R168, R50, -INF , P1 ;  /* 0xff80000032a87808 */ /* 0x000fe40000800000 */
[C---:B------:R-:W-:Y:S02]  /*3d90*/  ISETP.GT.AND P5, PT, R5.reuse, 0x40, PT ;  /* 0x000000400500780c */ /* 0x040fe40003fa4270 */
[----:B------:R-:W-:Y:S02]  /*3da0*/  ISETP.GT.AND P1, PT, R5, 0x41, PT ;  /* 0x000000410500780c */ /* 0x000fe40003f24270 */
[----:B------:R-:W-:Y:S02]  /*3db0*/  FSEL R26, R51, -INF , P6 ;  /* 0xff800000331a7808 */ /* 0x000fe40003000000 */
[----:B------:R-:W-:Y:S02]  /*3dc0*/  FMNMX.FTZ R101, R7, R9, !PT ;  /* 0x0000000907657209 */ /* 0x000fe40007810000 */
[----:B------:R-:W-:-:S02]  /*3dd0*/  ISETP.GT.AND P6, PT, R5, 0x29, PT ;  /* 0x000000290500780c */ /* 0x000fc40003fc4270 */
[----:B------:R-:W-:Y:S02]  /*3de0*/  FSEL R167, R49, -INF , P0 ;  /* 0xff80000031a77808 */ /* 0x000fe40000000000 */
[----:B------:R-:W-:Y:S02]  /*3df0*/  ISETP.GT.AND P0, PT, R5, 0x48, PT ;  /* 0x000000480500780c */ /* 0x000fe40003f04270 */
[----:B------:R-:W-:Y:S02]  /*3e00*/  FSEL R107, R45, -INF , P5 ;  /* 0xff8000002d6b7808 */ /* 0x000fe40002800000 */
[----:B------:R-:W-:Y:S02]  /*3e10*/  FSEL R104, R44, -INF , P1 ;  /* 0xff8000002c687808 */ /* 0x000fe40000800000 */
[----:B------:R-:W-:Y:S01]  /*3e20*/  ISETP.GT.AND P5, PT, R5, 0x50, PT ;  /* 0x000000500500780c */ /* 0x000fe20003fa4270 */
[----:B------:R-:W-:Y:S01]  /*3e30*/  LDSM.16.MT88.4 R44, [R229+0x900] ;  /* 0x00090000e52c783b */ /* 0x000fe20000004200 */
[----:B------:R-:W-:-:S02]  /*3e40*/  FMNMX.FTZ R101, R10, R101, !PT ;  /* 0x000000650a657209 */ /* 0x000fc40007810000 */
[----:B------:R-:W-:Y:S02]  /*3e50*/  ISETP.GT.AND P1, PT, R5, 0x51, PT ;  /* 0x000000510500780c */ /* 0x000fe40003f24270 */
[----:B------:R-:W-:Y:S02]  /*3e60*/  FSEL R99, R99, -INF , P6 ;  /* 0xff80000063637808 */ /* 0x000fe40003000000 */
[----:B------:R-:W-:Y:S02]  /*3e70*/  ISETP.GT.AND P6, PT, R5, 0x39, PT ;  /* 0x000000390500780c */ /* 0x000fe40003fc4270 */
[----:B------:R-:W-:Y:S02]  /*3e80*/  FSEL R109, R41, -INF , P0 ;  /* 0xff800000296d7808 */ /* 0x000fe40000000000 */
[----:B------:R-:W-:Y:S02]  /*3e90*/  ISETP.GT.AND P0, PT, R5, 0x58, PT ;  /* 0x000000580500780c */ /* 0x000fe40003f04270 */
[----:B------:R-:W-:-:S02]  /*3ea0*/  FMNMX.FTZ R101, R14, R101, !PT ;  /* 0x000000650e657209 */ /* 0x000fc40007810000 */
[----:B------:R-:W-:Y:S02]  /*3eb0*/  FSEL R106, R33, -INF , P5 ;  /* 0xff800000216a7808 */ /* 0x000fe40002800000 */
[----:B------:R-:W-:Y:S02]  /*3ec0*/  FSEL R171, R32, -INF , P1 ;  /* 0xff80000020ab7808 */ /* 0x000fe40000800000 */
[C---:B------:R-:W-:Y:S02]  /*3ed0*/  ISETP.GT.AND P5, PT, R2.reuse, RZ, PT ;  /* 0x000000ff0200720c */ /* 0x040fe40003fa4270 */
[----:B------:R-:W-:Y:S02]  /*3ee0*/  ISETP.GT.AND P1, PT, R2, 0x1, PT ;  /* 0x000000010200780c */ /* 0x000fe40003f24270 */
[----:B------:R-:W-:Y:S02]  /*3ef0*/  FSEL R166, R48, -INF , P6 ;  /* 0xff80000030a67808 */ /* 0x000fe40003000000 */
[----:B------:R-:W-:Y:S01]  /*3f00*/  ISETP.GT.AND P6, PT, R5, 0x49, PT ;  /* 0x000000490500780c */ /* 0x000fe20003fc4270 */
[----:B------:R-:W-:Y:S01]  /*3f10*/  LDSM.16.MT88.4 R48, [R229+0x100] ;  /* 0x00010000e530783b */ /* 0x000fe20000004200 */
[----:B------:R-:W-:-:S02]  /*3f20*/  FMNMX.FTZ R101, R15, R101, !PT ;  /* 0x000000650f657209 */ /* 0x000fc40007810000 */
[----:B------:R-:W-:Y:S02]  /*3f30*/  FSEL R173, R29, -INF , P0 ;  /* 0xff8000001dad7808 */ /* 0x000fe40000000000 */
[----:B------:R-:W-:Y:S02]  /*3f40*/  ISETP.GT.AND P0, PT, R2, 0x8, PT ;  /* 0x000000080200780c */ /* 0x000fe40003f04270 */
[----:B---3--:R-:W-:Y:S02]  /*3f50*/  FSEL R8, R13, -INF , P5 ;  /* 0xff8000000d087808 */ /* 0x008fe40002800000 */
[----:B------:R-:W-:Y:S02]  /*3f60*/  FSEL R11, R11, -INF , P1 ;  /* 0xff8000000b0b7808 */ /* 0x000fe40000800000 */
[----:B------:R-:W-:Y:S02]  /*3f70*/  FSEL R105, R40, -INF , P6 ;  /* 0xff80000028697808 */ /* 0x000fe40003000000 */
[----:B------:R-:W-:Y:S01]  /*3f80*/  ISETP.GT.AND P6, PT, R5, 0x59, PT ;  /* 0x000000590500780c */ /* 0x000fe20003fc4270 */
        /* <DEDUP_REMOVED lines=10> */
[----:B------:R-:W-:Y:S02]  /*4030*/  ISETP.GT.AND P0, PT, R2, 0x11, PT ;  /* 0x000000110200780c */ /* 0x000fe40003f04270 */
[----:B------:R-:W-:Y:S02]  /*4040*/  FSEL R22, R22, -INF , P1 ;  /* 0xff80000016167808 */ /* 0x000fe40000800000 */
[----:B------:R-:W-:Y:S02]  /*4050*/  FMNMX.FTZ R5, R20, R5, !PT ;  /* 0x0000000514057209 */ /* 0x000fe40007810000 */
        /* <DEDUP_REMOVED lines=22> */
[----:B--2---:R-:W-:Y:S02]  /*41c0*/  FSEL R92, R16, -INF , P1 ;  /* 0xff800000105c7808 */ /* 0x004fe40000800000 */
        /* <DEDUP_REMOVED lines=28> */
[----:B------:R-:W-:Y:S01]  /*4390*/  FMNMX.FTZ R5, R178, R5, !PT ;  /* 0x00000005b2057209 */ /* 0x000fe20007810000 */
[----:B------:R-:W-:Y:S01]  /*43a0*/  LDSM.16.MT88.4 R32, [R226+0x900] ;  /* 0x00090000e220783b */ /* 0x000fe20000004200 */
[----:B------:R-:W-:Y:S02]  /*43b0*/  FMNMX.FTZ R101, R171, R101, !PT ;  /* 0x00000065ab657209 */ /* 0x000fe40007810000 */
[----:B------:R-:W-:Y:S02]  /*43c0*/  ISETP.GT.AND P0, PT, R2, 0x49, PT ;  /* 0x000000490200780c */ /* 0x000fe40003f04270 */
[----:B------:R-:W-:-:S02]  /*43d0*/  FSEL R176, R31, -INF , P1 ;  /* 0xff8000001fb07808 */ /* 0x000fc40000800000 */
[----:B------:R-:W-:Y:S02]  /*43e0*/  FMNMX.FTZ R5, R177, R5, !PT ;  /* 0x00000005b1057209 */ /* 0x000fe40007810000 */
[----:B------:R-:W-:Y:S02]  /*43f0*/  FSEL R170, R57, -INF , P6 ;  /* 0xff80000039aa7808 */ /* 0x000fe40003000000 */
[----:B------:R-:W-:Y:S01]  /*4400*/  FMNMX.FTZ R101, R173, R101, !PT ;  /* 0x00000065ad657209 */ /* 0x000fe20007810000 */
[----:B------:R-:W-:Y:S01]  /*4410*/  LDSM.16.MT88.4 R56, [R228+0x100] ;  /* 0x00010000e438783b */ /* 0x000fe20000004200 */
[----:B------:R-:W-:Y:S02]  /*4420*/  ISETP.GT.AND P1, PT, R2, 0x50, PT ;  /* 0x000000500200780c */ /* 0x000fe40003f24270 */
[----:B------:R-:W-:Y:S02]  /*4430*/  FSEL R179, R30, -INF , P0 ;  /* 0xff8000001eb37808 */ /* 0x000fe40000000000 */
[----:B------:R-:W-:-:S02]  /*4440*/  FMNMX.FTZ R5, R176, R5, !PT ;  /* 0x00000005b0057209 */ /* 0x000fc40007810000 */
[----:B------:R-:W-:Y:S02]  /*4450*/  FMNMX.FTZ R101, R170, R101, !PT ;  /* 0x00000065aa657209 */ /* 0x000fe40007810000 */
[----:B------:R-:W-:Y:S02]  /*4460*/  ISETP.GT.AND P0, PT, R2, 0x51, PT ;  /* 0x000000510200780c */ /* 0x000fe40003f04270 */
[----:B------:R-:W-:Y:S01]  /*4470*/  FSEL R110, R28, -INF , P1 ;  /* 0xff8000001c6e7808 */ /* 0x000fe20000800000 */
[----:B------:R-:W1:Y:S01]  /*4480*/  SHFL.BFLY PT, R6, R101, 0x2, 0x1f ;  /* 0x0c401f0065067f89 */ /* 0x000e6200000e0000 */
[----:B------:R-:W-:Y:S02]  /*4490*/  FMNMX.FTZ R5, R179, R5, !PT ;  /* 0x00000005b3057209 */ /* 0x000fe40007810000 */
[----:B------:R-:W-:Y:S02]  /*44a0*/  ISETP.GT.AND P1, PT, R2, 0x58, PT ;  /* 0x000000580200780c */ /* 0x000fe40003f24270 */
[----:B------:R-:W-:-:S02]  /*44b0*/  FSEL R183, R19, -INF , P0 ;  /* 0xff80000013b77808 */ /* 0x000fc40000000000 */
[----:B------:R-:W-:Y:S02]  /*44c0*/  FMNMX.FTZ R5, R110, R5, !PT ;  /* 0x000000056e057209 */ /* 0x000fe40007810000 */
[----:B------:R-:W-:Y:S02]  /*44d0*/  ISETP.GT.AND P0, PT, R2, 0x59, PT ;  /* 0x000000590200780c */ /* 0x000fe40003f04270 */
[----:B------:R-:W-:Y:S02]  /*44e0*/  FSEL R250, R17, -INF , P1 ;  /* 0xff80000011fa7808 */ /* 0x000fe40000800000 */
[----:B------:R-:W-:Y:S01]  /*44f0*/  FMNMX.FTZ R2, R183, R5, !PT ;  /* 0x00000005b7027209 */ /* 0x000fe20007810000 */
[----:B------:R-:W-:Y:S01]  /*4500*/  LDSM.16.MT88.4 R16, [R225+0x100] ;  /* 0x00010000e110783b */ /* 0x000fe20000004200 */
[----:B------:R-:W-:Y:S02]  /*4510*/  FSEL R251, R12, -INF , P0 ;  /* 0xff8000000cfb7808 */ /* 0x000fe40000000000 */
[----:B------:R-:W-:-:S04]  /*4520*/  FMNMX.FTZ R2, R250, R2, !PT ;  /* 0x00000002fa027209 */ /* 0x000fc80007810000 */
[----:B------:R-:W-:Y:S02]  /*4530*/  FMNMX.FTZ R2, R251, R2, !PT ;  /* 0x00000002fb027209 */ /* 0x000fe40007810000 */
[----:B-1----:R-:W-:-:S03]  /*4540*/  FMNMX.FTZ R101, R101, R6, !PT ;  /* 0x0000000665657209 */ /* 0x002fc60007810000 */
[----:B------:R-:W1:Y:S04]  /*4550*/  SHFL.BFLY PT, R5, R2, 0x2, 0x1f ;  /* 0x0c401f0002057f89 */ /* 0x000e6800000e0000 */
[----:B------:R-:W2:Y:S01]  /*4560*/  SHFL.BFLY PT, R6, R101, 0x1, 0x1f ;  /* 0x0c201f0065067f89 */ /* 0x000ea200000e0000 */
[----:B-1----:R-:W-:Y:S02]  /*4570*/  FMNMX.FTZ R2, R2, R5, !PT ;  /* 0x0000000502027209 */ /* 0x002fe40007810000 */
[----:B--2---:R-:W-:-:S03]  /*4580*/  FMNMX.FTZ R101, R101, R6, !PT ;  /* 0x0000000665657209 */ /* 0x004fc60007810000 */
[----:B------:R-:W1:Y:S01]  /*4590*/  SHFL.BFLY PT, R100, R2, 0x1, 0x1f ;  /* 0x0c201f0002647f89 */ /* 0x000e6200000e0000 */
[C---:B------:R-:W-:Y:S01]  /*45a0*/  FSETP.NEU.FTZ.AND P0, PT, R101.reuse, -INF , PT ;  /* 0xff8000006500780b */ /* 0x040fe20003f1d000 */
[----:B------:R-:W-:-:S05]  /*45b0*/  FMUL.FTZ R12, R101, c[0x0][0x2d0] ;  /* 0x0000b400650c7a20 */ /* 0x000fca0000410000 */
[----:B------:R-:W-:-:S05]  /*45c0*/  FSEL R12, R12, RZ, P0 ;  /* 0x000000ff0c0c7208 */ /* 0x000fca0000000000 */
[----:B------:R-:W-:-:S04]  /*45d0*/  FFMA.FTZ R5, R7, c[0x0][0x2d0], -R12 ;  /* 0x0000b40007057a23 */ /* 0x000fc8000001080c */
[----:B------:R2:W-:Y:S01]  /*45e0*/  MUFU.EX2 R65, R5 ;  /* 0x0000000500417308 */ /* 0x0005e20000000800 */
[----:B-1----:R-:W-:-:S04]  /*45f0*/  FMNMX.FTZ R100, R2, R100, !PT ;  /* 0x0000006402647209 */ /* 0x002fc80007810000 */
[C---:B------:R-:W-:Y:S01]  /*4600*/  FSETP.NEU.FTZ.AND P0, PT, R100.reuse, -INF , PT ;  /* 0xff8000006400780b */ /* 0x040fe20003f1d000 */
[----:B------:R-:W-:Y:S02]  /*4610*/  FMUL.FTZ R2, R100, c[0x0][0x2d0] ;  /* 0x0000b40064027a20 */ /* 0x000fe40000410000 */
[----:B--2---:R-:W-:-:S03]  /*4620*/  FFMA.FTZ R5, R9, c[0x0][0x2d0], -R12 ;  /* 0x0000b40009057a23 */ /* 0x004fc6000001080c */
[----:B------:R-:W-:Y:S02]  /*4630*/  FSEL R2, R2, RZ, P0 ;  /* 0x000000ff02027208 */ /* 0x000fe40000000000 */
[----:B------:R-:W-:Y:S01]  /*4640*/  PLOP3.LUT P0, PT, PT, PT, UP0, 0x80, 0x0 ;  /* 0x000000000000781c */ /* 0x000fe20003f0f008 */
[----:B------:R1:W2:Y:S02]  /*4650*/  MUFU.EX2 R27, R5 ;  /* 0x00000005001b7308 */ /* 0x0002a40000000800 */
[--C-:B------:R-:W-:Y:S02]  /*4660*/  FFMA.FTZ R4, R8, c[0x0][0x2d0], -R2.reuse ;  /* 0x0000b40008047a23 */ /* 0x100fe40000010802 */
[--C-:B------:R-:W-:Y:S02]  /*4670*/  FFMA.FTZ R3, R13, c[0x0][0x2d0], -R2.reuse ;  /* 0x0000b4000d037a23 */ /* 0x100fe40000010802 */
[----:B------:R-:W-:Y:S02]  /*4680*/  FFMA.FTZ R0, R21, c[0x0][0x2d0], -R2 ;  /* 0x0000b40015007a23 */ /* 0x000fe40000010802 */
[----:B------:R3:W-:Y:S01]  /*4690*/  MUFU.EX2 R13, R3 ;  /* 0x00000003000d7308 */ /* 0x0007e20000000800 */
[----:B-1----:R-:W-:-:S07]  /*46a0*/  FFMA.FTZ R5, R10, c[0x0][0x2d0], -R12 ;  /* 0x0000b4000a057a23 */ /* 0x002fce000001080c */
[----:B------:R1:W-:Y:S01]  /*46b0*/  MUFU.EX2 R180, R0 ;  /* 0x0000000000b47308 */ /* 0x0003e20000000800 */
[----:B--2---:R-:W-:Y:S01]  /*46c0*/  F2FP.BF16.PACK_AB R8, R27, R65 ;  /* 0x000000411b08723e */ /* 0x004fe200000010ff */
[----:B---3--:R-:W-:-:S06]  /*46d0*/  FFMA.FTZ R3, R20, c[0x0][0x2d0], -R2 ;  /* 0x0000b40014037a23 */ /* 0x008fcc0000010802 */
[----:B------:R2:W-:Y:S08]  /*46e0*/  MUFU.EX2 R111, R5 ;  /* 0x00000005006f7308 */ /* 0x0005f00000000800 */
[----:B------:R3:W-:Y:S01]  /*46f0*/  MUFU.EX2 R175, R3 ;  /* 0x0000000300af7308 */ /* 0x0007e20000000800 */
[----:B-1----:R-:W-:Y:S02]  /*4700*/  FFMA.FTZ R0, R25, c[0x0][0x2d0], -R2 ;  /* 0x0000b40019007a23 */ /* 0x002fe40000010802 */
[----:B--2---:R-:W-:-:S05]  /*4710*/  FFMA.FTZ R5, R14, c[0x0][0x2d0], -R12 ;  /* 0x0000b4000e057a23 */ /* 0x004fca000001080c */
[----:B------:R1:W-:Y:S01]  /*4720*/  MUFU.EX2 R182, R0 ;  /* 0x0000000000b67308 */ /* 0x0003e20000000800 */
[----:B---3--:R-:W-:-:S07]  /*4730*/  FFMA.FTZ R3, R23, c[0x0][0x2d0], -R12 ;  /* 0x0000b40017037a23 */ /* 0x008fce000001080c */
[----:B------:R2:W3:Y:S08]  /*4740*/  MUFU.EX2 R108, R5 ;  /* 0x00000005006c7308 */ /* 0x0004f00000000800 */
[----:B------:R4:W-:Y:S01]  /*4750*/  MUFU.EX2 R181, R3 ;  /* 0x0000000300b57308 */ /* 0x0009e20000000800 */
[----:B-1----:R-:W-:Y:S02]  /*4760*/  FFMA.FTZ R0, R36, c[0x0][0x2d0], -R2 ;  /* 0x0000b40024007a23 */ /* 0x002fe40000010802 */
[----:B------:R-:W-:Y:S01]  /*4770*/  LDSM.16.MT88.4 R36, [R229+0x3100] ;  /* 0x00310000e524783b */ /* 0x000fe20000004200 */
[----:B--2---:R-:W-:Y:S01]  /*4780*/  FFMA.FTZ R5, R15, c[0x0][0x2d0], -R12 ;  /* 0x0000b4000f057a23 */ /* 0x004fe2000001080c */
[----:B---3--:R-:W-:-:S03]  /*4790*/  F2FP.BF16.PACK_AB R10, R108, R111 ;  /* 0x0000006f6c0a723e */ /* 0x008fc600000010ff */
[----:B------:R1:W-:Y:S01]  /*47a0*/  MUFU.EX2 R15, R4 ;  /* 0x00000004000f7308 */ /* 0x0003e20000000800 */
[----:B----4-:R-:W-:-:S07]  /*47b0*/  FFMA.FTZ R3, R24, c[0x0][0x2d0], -R12 ;  /* 0x0000b40018037a23 */ /* 0x010fce000001080c */
[----:B------:R-:W-:Y:S01]  /*47c0*/  MUFU.EX2 R174, R5 ;  /* 0x0000000500ae7308 */ /* 0x000fe20000000800 */
[----:B-1----:R-:W-:-:S07]  /*47d0*/  FFMA.FTZ R4, R11, c[0x0][0x2d0], -R2 ;  /* 0x0000b4000b047a23 */ /* 0x002fce0000010802 */
[----:B------:R1:W-:Y:S01]  /*47e0*/  MUFU.EX2 R172, R3 ;  /* 0x0000000300ac7308 */ /* 0x0003e20000000800 */
[----:B------:R-:W-:-:S07]  /*47f0*/  F2FP.BF16.PACK_AB R11, R175, R13 ;  /* 0x0000000daf0b723e */ /* 0x000fce00000010ff */
[----:B------:R2:W3:Y:S01]  /*4800*/  MUFU.EX2 R14, R4 ;  /* 0x00000004000e7308 */ /* 0x0004e20000000800 */
[----:B-1----:R-:W-:-:S07]  /*4810*/  FFMA.FTZ R3, R26, c[0x0][0x2d0], -R12 ;  /* 0x0000b4001a037a23 */ /* 0x002fce000001080c */
[----:B------:R1:W-:Y:S01]  /*4820*/  MUFU.EX2 R77, R0 ;  /* 0x00000000004d7308 */ /* 0x0003e20000000800 */
[----:B--2---:R-:W2:Y:S01]  /*4830*/  LDSM.16.MT88.4 R4, [R226+0x100] ;  /* 0x00010000e204783b */ /* 0x004ea20000004200 */
[----:B---3--:R-:W-:-:S06]  /*4840*/  F2FP.BF16.PACK_AB R9, R14, R15 ;  /* 0x0000000f0e09723e */ /* 0x008fcc00000010ff */
[----:B------:R3:W-:Y:S01]  /*4850*/  MUFU.EX2 R76, R3 ;  /* 0x00000003004c7308 */ /* 0x0007e20000000800 */
[C---:B------:R-:W-:Y:S01]  /*4860*/  HMMA.16816.F32.BF16 R60, R8.reuse, R16, RZ ;  /* 0x00000010083c723c */ /* 0x040fe200000418ff */
[----:B-1----:R-:W-:Y:S02]  /*4870*/  MOV R0, R65 ;  /* 0x0000004100007202 */ /* 0x002fe40000000f00 */
[----:B------:R-:W1:Y:S05]  /*4880*/  LDSM.16.MT88.4 R64, [R225+0x3100] ;  /* 0x00310000e140783b */ /* 0x000e6a0000004200 */
[----:B------:R-:W-:Y:S01]  /*4890*/  HMMA.16816.F32.BF16 R52, R8, R18, RZ ;  /* 0x000000120834723c */ /* 0x000fe200000418ff */
[----:B---3--:R-:W-:-:S04]  /*48a0*/  FFMA.FTZ R3, R22, c[0x0][0x2d0], -R2 ;  /* 0x0000b40016037a23 */ /* 0x008fc80000010802 */
[----:B------:R3:W4:Y:S03]  /*48b0*/  MUFU.EX2 R252, R3 ;  /* 0x0000000300fc7308 */ /* 0x0007260000000800 */
[C---:B------:R-:W-:Y:S08]  /*48c0*/  HMMA.16816.F32.BF16 R20, R8.reuse, R48, RZ ;  /* 0x000000300814723c */ /* 0x040ff000000418ff */
[----:B------:R-:W-:Y:S01]  /*48d0*/  HMMA.16816.F32.BF16 R16, R8, R50, RZ ;  /* 0x000000320810723c */ /* 0x000fe200000418ff */
[----:B------:R-:W-:Y:S01]  /*48e0*/  LDSM.16.MT88.4 R48, [R225+0x6100] ;  /* 0x00610000e130783b */ /* 0x000fe20000004200 */
[----:B---3--:R-:W-:-:S06]  /*48f0*/  IMAD.MOV.U32 R3, RZ, RZ, R27 ;  /* 0x000000ffff037224 */ /* 0x008fcc00078e001b */
[C---:B--2---:R-:W-:Y:S07]  /*4900*/  HMMA.16816.F32.BF16 R28, R8.reuse, R4, RZ ;  /* 0x00000004081c723c */ /* 0x044fee00000418ff */
[----:B------:R-:W-:Y:S01]  /*4910*/  F2FP.BF16.PACK_AB R4, R181, R174 ;  /* 0x000000aeb504723e */ /* 0x000fe200000010ff */
[----:B------:R-:W-:Y:S01]  /*4920*/  HMMA.16816.F32.BF16 R24, R8, R6, RZ ;  /* 0x000000060818723c */ /* 0x000fe200000418ff */
[----:B----4-:R-:W-:-:S06]  /*4930*/  F2FP.BF16.PACK_AB R5, R180, R252 ;  /* 0x000000fcb405723e */ /* 0x010fcc00000010ff */
[----:B------:R-:W-:Y:S02]  /*4940*/  F2FP.BF16.PACK_AB R6, R76, R172 ;  /* 0x000000ac4c06723e */ /* 0x000fe400000010ff */
[----:B------:R-:W-:-:S07]  /*4950*/  F2FP.BF16.PACK_AB R7, R77, R182 ;  /* 0x000000b64d07723e */ /* 0x000fce00000010ff */
[C---:B------:R-:W-:Y:S08]  /*4960*/  HMMA.16816.F32.BF16 R152, R4.reuse, R40, R60 ;  /* 0x000000280498723c */ /* 0x040ff0000004183c */
[----:B------:R-:W-:Y:S01]  /*4970*/  HMMA.16816.F32.BF16 R144, R4, R42, R52 ;  /* 0x0000002a0490723c */ /* 0x000fe20000041834 */
[----:B------:R-:W-:Y:S07]  /*4980*/  LDSM.16.MT88.4 R52, [R226+0x6100] ;  /* 0x00610000e234783b */ /* 0x000fee0000004200 */
[----:B------:R-:W-:Y:S08]  /*4990*/  HMMA.16816.F32.BF16 R40, R8, R56, RZ ;  /* 0x000000380828723c */ /* 0x000ff000000418ff */
[C---:B------:R-:W-:Y:S08]  /*49a0*/  HMMA.16816.F32.BF16 R140, R4.reuse, R32, R28 ;  /* 0x00000020048c723c */ /* 0x040ff0000004181c */
[C---:B------:R-:W-:Y:S01]  /*49b0*/  HMMA.16816.F32.BF16 R124, R4.reuse, R34, R24 ;  /* 0x00000022047c723c */ /* 0x040fe20000041818 */
[----:B------:R-:W2:Y:S07]  /*49c0*/  LDSM.16.MT88.4 R32, [R225+0x3900] ;  /* 0x00390000e120783b */ /* 0x000eae0000004200 */
[C---:B------:R-:W-:Y:S08]  /*49d0*/  HMMA.16816.F32.BF16 R116, R4.reuse, R44, R20 ;  /* 0x0000002c0474723c */ /* 0x040ff00000041814 */
[----:B------:R-:W-:Y:S01]  /*49e0*/  HMMA.16816.F32.BF16 R148, R4, R46, R16 ;  /* 0x0000002e0494723c */ /* 0x000fe20000041810 */
[----:B------:R-:W3:Y:S07]  /*49f0*/  LDSM.16.MT88.4 R44, [R228+0x3100] ;  /* 0x00310000e42c783b */ /* 0x000eee0000004200 */
[C---:B------:R-:W-:Y:S08]  /*4a00*/  HMMA.16816.F32.BF16 R28, R8.reuse, R58, RZ ;  /* 0x0000003a081c723c */ /* 0x040ff000000418ff */
[C---:B-1----:R-:W-:Y:S08]  /*4a10*/  HMMA.16816.F32.BF16 R24, R8.reuse, R64, RZ ;  /* 0x000000400818723c */ /* 0x042ff000000418ff */
[C---:B------:R-:W-:Y:S08]  /*4a20*/  HMMA.16816.F32.BF16 R20, R8.reuse, R66, RZ ;  /* 0x000000420814723c */ /* 0x040ff000000418ff */
[----:B------:R-:W-:Y:S07]  /*4a30*/  HMMA.16816.F32.BF16 R16, R8, R72, RZ ;  /* 0x000000480810723c */ /* 0x000fee00000418ff */
[----:B------:R-:W-:Y:S01]  /*4a40*/  IMAD.MOV.U32 R73, RZ, RZ, R77 ;  /* 0x000000ffff497224 */ /* 0x000fe200078e004d */
[C---:B------:R-:W-:Y:S01]  /*4a50*/  HMMA.16816.F32.BF16 R128, R4.reuse, R80, R40 ;  /* 0x000000500480723c */ /* 0x040fe20000041828 */
[----:B------:R-:W-:Y:S01]  /*4a60*/  IMAD.MOV.U32 R72, RZ, RZ, R76 ;  /* 0x000000ffff487224 */ /* 0x000fe200078e004c */
[----:B------:R-:W1:Y:S04]  /*4a70*/  LDSM.16.MT88.4 R40, [R229+0x6100] ;  /* 0x00610000e528783b */ /* 0x000e680000004200 */
[----:B------:R-:W4:Y:S02]  /*4a80*/  LDSM.16.MT88.4 R76, [R228+0x6100] ;  /* 0x00610000e44c783b */ /* 0x000f240000004200 */
[C---:B------:R-:W-:Y:S02]  /*4a90*/  HMMA.16816.F32.BF16 R112, R4.reuse, R82, R28 ;  /* 0x000000520470723c */ /* 0x040fe4000004181c */
[----:B------:R-:W5:Y:S06]  /*4aa0*/  LDSM.16.MT88.4 R80, [R225+0x6900] ;  /* 0x00690000e150783b */ /* 0x000f6c0000004200 */
[C---:B--2---:R-:W-:Y:S08]  /*4ab0*/  HMMA.16816.F32.BF16 R120, R4.reuse, R32, R24 ;  /* 0x000000200478723c */ /* 0x044ff00000041818 */
[----:B------:R-:W-:Y:S08]  /*4ac0*/  HMMA.16816.F32.BF16 R132, R4, R34, R20 ;  /* 0x000000220484723c */ /* 0x000ff00000041814 */
[C---:B------:R-:W-:Y:S08]  /*4ad0*/  HMMA.16816.F32.BF16 R32, R8.reuse, R36, RZ ;  /* 0x000000240820723c */ /* 0x040ff000000418ff */
[C---:B------:R-:W-:Y:S08]  /*4ae0*/  HMMA.16816.F32.BF16 R28, R8.reuse, R38, RZ ;  /* 0x00000026081c723c */ /* 0x040ff000000418ff */
[----:B---3--:R-:W-:Y:S08]  /*4af0*/  HMMA.16816.F32.BF16 R24, R8, R44, RZ ;  /* 0x0000002c0818723c */ /* 0x008ff000000418ff */
[----:B------:R-:W-:Y:S07]  /*4b00*/  HMMA.16816.F32.BF16 R136, R4, R68, R16 ;  /* 0x000000440488723c */ /* 0x000fee0000041810 */
[----:B------:R-:W-:Y:S01]  /*4b10*/  MOV R68, R111 ;  /* 0x0000006f00447202 */ /* 0x000fe20000000f00 */
[----:B------:R-:W-:Y:S01]  /*4b20*/  HMMA.16816.F32.BF16 R64, R8, R74, RZ ;  /* 0x0000004a0840723c */ /* 0x000fe200000418ff */
[----:B------:R-:W-:-:S06]  /*4b30*/  IMAD.MOV.U32 R69, RZ, RZ, R110 ;  /* 0x000000ffff457224 */ /* 0x000fcc00078e006e */
[----:B------:R-:W-:Y:S01]  /*4b40*/  MOV R75, R108 ;  /* 0x0000006c004b7202 */ /* 0x000fe20000000f00 */
[----:B------:R-:W-:Y:S01]  /*4b50*/  HMMA.16816.F32.BF16 R20, R8, R46, RZ ;  /* 0x0000002e0814723c */ /* 0x000fe200000418ff */
[----:B------:R-:W-:-:S07]  /*4b60*/  IMAD.MOV.U32 R74, RZ, RZ, R109 ;  /* 0x000000ffff4a7224 */ /* 0x000fce00078e006d */
[C---:B------:R-:W-:Y:S08]  /*4b70*/  HMMA.16816.F32.BF16 R16, R8.reuse, R48, RZ ;  /* 0x000000300810723c */ /* 0x040ff000000418ff */
[C---:B------:R-:W-:Y:S08]  /*4b80*/  HMMA.16816.F32.BF16 R60, R8.reuse, R50, RZ ;  /* 0x00000032083c723c */ /* 0x040ff000000418ff */
[C---:B-1----:R-:W-:Y:S08]  /*4b90*/  HMMA.16816.F32.BF16 R48, R8.reuse, R40, RZ ;  /* 0x000000280830723c */ /* 0x042ff000000418ff */
[C---:B------:R-:W-:Y:S08]  /*4ba0*/  HMMA.16816.F32.BF16 R44, R8.reuse, R42, RZ ;  /* 0x0000002a082c723c */ /* 0x040ff000000418ff */
[C---:B----4-:R-:W-:Y:S07]  /*4bb0*/  HMMA.16816.F32.BF16 R40, R8.reuse, R76, RZ ;  /* 0x0000004c0828723c */ /* 0x050fee00000418ff */
[----:B------:R-:W-:Y:S01]  /*4bc0*/  IMAD.MOV.U32 R77, RZ, RZ, R106 ;  /* 0x000000ffff4d7224 */ /* 0x000fe200078e006a */
[----:B------:R-:W-:Y:S01]  /*4bd0*/  HMMA.16816.F32.BF16 R56, R8, R52, RZ ;  /* 0x000000340838723c */ /* 0x000fe200000418ff */
[----:B------:R-:W-:-:S07]  /*4be0*/  IMAD.MOV.U32 R76, RZ, RZ, R107 ;  /* 0x000000ffff4c7224 */ /* 0x000fce00078e006b */
[C---:B------:R-:W-:Y:S08]  /*4bf0*/  HMMA.16816.F32.BF16 R52, R8.reuse, R54, RZ ;  /* 0x000000360834723c */ /* 0x040ff000000418ff */
[----:B------:R-:W-:Y:S07]  /*4c00*/  HMMA.16816.F32.BF16 R36, R8, R78, RZ ;  /* 0x0000004e0824723c */ /* 0x000fee00000418ff */
[----:B------:R-:W-:Y:S01]  /*4c10*/  MOV R10, R105 ;  /* 0x00000069000a7202 */ /* 0x000fe20000000f00 */
[----:B------:R-:W-:Y:S01]  /*4c20*/  IMAD.MOV.U32 R11, RZ, RZ, R104 ;  /* 0x000000ffff0b7224 */ /* 0x000fe200078e0068 */
[C---:B------:R-:W-:Y:S08]  /*4c30*/  HMMA.16816.F32.BF16 R108, R4.reuse, R70, R64 ;  /* 0x00000046046c723c */ /* 0x040ff00000041840 */
[----:B------:R-:W-:Y:S07]  /*4c40*/  HMMA.16816.F32.BF16 R104, R4, R88, R32 ;  /* 0x000000580468723c */ /* 0x000fee0000041820 */
[----:B------:R-:W-:Y:S01]  /*4c50*/  IMAD.MOV.U32 R89, RZ, RZ, R76 ;  /* 0x000000ffff597224 */ /* 0x000fe200078e004c */
[----:B------:R-:W-:-:S02]  /*4c60*/  MOV R88, R77 ;  /* 0x0000004d00587202 */ /* 0x000fc40000000f00 */
[----:B------:R-:W-:Y:S07]  /*4c70*/  HMMA.16816.F32.BF16 R76, R4, R90, R28 ;  /* 0x0000005a044c723c */ /* 0x000fee000004181c */
[----:B------:R-:W-:Y:S01]  /*4c80*/  IMAD.MOV.U32 R28, RZ, RZ, R74 ;  /* 0x000000ffff1c7224 */ /* 0x000fe200078e004a */
[----:B------:R-:W-:Y:S01]  /*4c90*/  MOV R30, R72 ;  /* 0x00000048001e7202 */ /* 0x000fe20000000f00 */
[----:B------:R-:W-:Y:S01]  /*4ca0*/  IMAD.MOV.U32 R31, RZ, RZ, R75 ;  /* 0x000000ffff1f7224 */ /* 0x000fe200078e004b */
[----:B------:R-:W-:Y:S01]  /*4cb0*/  MOV R90, R173 ;  /* 0x000000ad005a7202 */ /* 0x000fe20000000f00 */
[----:B------:R-:W-:-:S02]  /*4cc0*/  IMAD.MOV.U32 R29, RZ, RZ, R73 ;  /* 0x000000ffff1d7224 */ /* 0x000fc400078e0049 */
[----:B------:R-:W-:Y:S01]  /*4cd0*/  HMMA.16816.F32.BF16 R72, R4, R84, R24 ;  /* 0x000000540448723c */ /* 0x000fe20000041818 */
[----:B------:R-:W-:-:S06]  /*4ce0*/  IMAD.MOV.U32 R91, RZ, RZ, R170 ;  /* 0x000000ffff5b7224 */ /* 0x000fcc00078e00aa */
[----:B------:R-:W-:Y:S01]  /*4cf0*/  IMAD.MOV.U32 R25, RZ, RZ, R68 ;  /* 0x000000ffff197224 */ /* 0x000fe200078e0044 */
[C---:B------:R-:W-:Y:S01]  /*4d00*/  HMMA.16816.F32.BF16 R84, R4.reuse, R86, R20 ;  /* 0x000000560454723c */ /* 0x040fe20000041814 */
[----:B------:R-:W-:Y:S01]  /*4d10*/  IMAD.MOV.U32 R24, RZ, RZ, R69 ;  /* 0x000000ffff187224 */ /* 0x000fe200078e0045 */
[----:B------:R-:W1:Y:S01]  /*4d20*/  LDSM.16.MT88.4 R20, [R226+0x6900] ;  /* 0x00690000e214783b */ /* 0x000e620000004200 */
[----:B------:R-:W-:Y:S01]  /*4d30*/  IMAD.MOV.U32 R27, RZ, RZ, R10 ;  /* 0x000000ffff1b7224 */ /* 0x000fe200078e000a */
[----:B------:R-:W-:Y:S02]  /*4d40*/  MOV R26, R11 ;  /* 0x0000000b001a7202 */ /* 0x000fe40000000f00 */
[----:B------:R-:W-:Y:S02]  /*4d50*/  LDSM.16.MT88.4 R8, [R228+0x6900] ;  /* 0x00690000e408783b */ /* 0x000fe40000004200 */
[C---:B-----5:R-:W-:Y:S02]  /*4d60*/  HMMA.16816.F32.BF16 R68, R4.reuse, R80, R16 ;  /* 0x000000500444723c */ /* 0x060fe40000041810 */
[----:B------:R-:W2:Y:S06]  /*4d70*/  LDSM.16.MT88.4 R16, [R229+0x6900] ;  /* 0x00690000e510783b */ /* 0x000eac0000004200 */
[C---:B------:R-:W-:Y:S08]  /*4d80*/  HMMA.16816.F32.BF16 R80, R4.reuse, R82, R60 ;  /* 0x000000520450723c */ /* 0x040ff0000004183c */
[C---:B-1----:R-:W-:Y:S08]  /*4d90*/  HMMA.16816.F32.BF16 R64, R4.reuse, R20, R56 ;  /* 0x000000140440723c */ /* 0x042ff00000041838 */
[C---:B--2---:R-:W-:Y:S07]  /*4da0*/  HMMA.16816.F32.BF16 R56, R4.reuse, R16, R48 ;  /* 0x000000100438723c */ /* 0x044fee0000041830 */
[----:B------:R-:W-:Y:S01]  /*4db0*/  IMAD.MOV.U32 R49, RZ, RZ, R0 ;  /* 0x000000ffff317224 */ /* 0x000fe200078e0000 */
[----:B------:R-:W-:Y:S01]  /*4dc0*/  MOV R50, R3 ;  /* 0x0000000300327202 */ /* 0x000fe20000000f00 */
[----:B------:R-:W-:Y:S01]  /*4dd0*/  FFMA.FTZ R0, R96, c[0x0][0x2d0], -R12 ;  /* 0x0000b40060007a23 */ /* 0x000fe2000001080c */
[----:B------:R-:W-:Y:S01]  /*4de0*/  HMMA.16816.F32.BF16 R32, R4, R10, R36 ;  /* 0x0000000a0420723c */ /* 0x000fe20000041824 */
[----:B------:R-:W-:-:S02]  /*4df0*/  IMAD.MOV.U32 R51, RZ, RZ, R252 ;  /* 0x000000ffff337224 */ /* 0x000fc400078e00fc */
[----:B------:R1:W-:Y:S01]  /*4e00*/  MUFU.EX2 R3, R0 ;  /* 0x0000000000037308 */ /* 0x0003e20000000800 */
[----:B------:R-:W-:Y:S02]  /*4e10*/  IMAD.MOV.U32 R48, RZ, RZ, R88 ;  /* 0x000000ffff307224 */ /* 0x000fe400078e0058 */
[----:B------:R-:W-:Y:S01]  /*4e20*/  IMAD.MOV.U32 R88, RZ, RZ, R174 ;  /* 0x000000ffff587224 */ /* 0x000fe200078e00ae */
[----:B------:R-:W-:Y:S01]  /*4e30*/  MOV R39, R28 ;  /* 0x0000001c00277202 */ /* 0x000fe20000000f00 */
[----:B------:R-:W-:Y:S01]  /*4e40*/  HMMA.16816.F32.BF16 R44, R4, R18, R44 ;  /* 0x00000012042c723c */ /* 0x000fe2000004182c */
[----:B------:R-:W2:Y:S01]  /*4e50*/  LDSM.16.MT88.4 R16, [R225+0x1100] ;  /* 0x00110000e110783b */ /* 0x000ea20000004200 */
[----:B------:R-:W-:Y:S02]  /*4e60*/  IMAD.MOV.U32 R37, RZ, RZ, R25 ;  /* 0x000000ffff257224 */ /* 0x000fe400078e0019 */
[----:B------:R-:W-:-:S04]  /*4e70*/  IMAD.MOV.U32 R38, RZ, RZ, R26 ;  /* 0x000000ffff267224 */ /* 0x000fc800078e001a */
[----:B------:R-:W-:Y:S01]  /*4e80*/  HMMA.16816.F32.BF16 R40, R4, R8, R40 ;  /* 0x000000080428723c */ /* 0x000fe20000041828 */
[----:B------:R-:W3:Y:S01]  /*4e90*/  LDSM.16.MT88.4 R8, [R226+0x1100] ;  /* 0x00110000e208783b */ /* 0x000ee20000004200 */
[----:B-1----:R-:W-:-:S04]  /*4ea0*/  FFMA.FTZ R0, R97, c[0x0][0x2d0], -R12 ;  /* 0x0000b40061007a23 */ /* 0x002fc8000001080c */
[----:B------:R1:W4:Y:S02]  /*4eb0*/  MUFU.EX2 R170, R0 ;  /* 0x0000000000aa7308 */ /* 0x0003240000000800 */
[----:B------:R-:W-:Y:S01]  /*4ec0*/  HMMA.16816.F32.BF16 R60, R4, R22, R52 ;  /* 0x00000016043c723c */ /* 0x000fe20000041834 */
[----:B------:R-:W5:Y:S01]  /*4ed0*/  LDSM.16.MT88.4 R20, [R229+0x1100] ;  /* 0x00110000e514783b */ /* 0x000f620000004200 */
[----:B-1----:R-:W-:-:S05]  /*4ee0*/  FFMA.FTZ R0, R98, c[0x0][0x2d0], -R12 ;  /* 0x0000b40062007a23 */ /* 0x002fca000001080c */
[----:B----4-:R-:W-:Y:S01]  /*4ef0*/  F2FP.BF16.PACK_AB R4, R170, R3 ;  /* 0x00000003aa04723e */ /* 0x010fe200000010ff */
[----:B------:R1:W-:Y:S02]  /*4f00*/  MUFU.EX2 R173, R0 ;  /* 0x0000000000ad7308 */ /* 0x0003e40000000800 */
[----:B-1----:R-:W-:-:S06]  /*4f10*/  FFMA.FTZ R0, R99, c[0x0][0x2d0], -R12 ;  /* 0x0000b40063007a23 */ /* 0x002fcc000001080c */
[----:B------:R1:W4:Y:S02]  /*4f20*/  MUFU.EX2 R36, R0 ;  /* 0x0000000000247308 */ /* 0x0003240000000800 */
[----:B-1----:R-:W-:Y:S01]  /*4f30*/  FFMA.FTZ R0, R94, c[0x0][0x2d0], -R2 ;  /* 0x0000b4005e007a23 */ /* 0x002fe20000010802 */
[----:B----4-:R-:W-:-:S05]  /*4f40*/  F2FP.BF16.PACK_AB R6, R36, R173 ;  /* 0x000000ad2406723e */ /* 0x010fca00000010ff */
[----:B------:R1:W-:Y:S02]  /*4f50*/  MUFU.EX2 R252, R0 ;  /* 0x0000000000fc7308 */ /* 0x0003e40000000800 */
[----:B-1----:R-:W-:-:S06]  /*4f60*/  FFMA.FTZ R0, R93, c[0x0][0x2d0], -R2 ;  /* 0x0000b4005d007a23 */ /* 0x002fcc0000010802 */
[----:B------:R1:W4:Y:S02]  /*4f70*/  MUFU.EX2 R28, R0 ;  /* 0x00000000001c7308 */ /* 0x0003240000000800 */
[----:B-1----:R-:W-:Y:S01]  /*4f80*/  FFMA.FTZ R0, R92, c[0x0][0x2d0], -R2 ;  /* 0x0000b4005c007a23 */ /* 0x002fe20000010802 */
[----:B----4-:R-:W-:-:S05]  /*4f90*/  F2FP.BF16.PACK_AB R5, R28, R252 ;  /* 0x000000fc1c05723e */ /* 0x010fca00000010ff */
[----:B------:R1:W-:Y:S02]  /*4fa0*/  MUFU.EX2 R174, R0 ;  /* 0x0000000000ae7308 */ /* 0x0003e40000000800 */
[----:B-1----:R-:W-:-:S06]  /*4fb0*/  FFMA.FTZ R0, R95, c[0x0][0x2d0], -R2 ;  /* 0x0000b4005f007a23 */ /* 0x002fcc0000010802 */
[----:B------:R-:W1:Y:S02]  /*4fc0*/  MUFU.EX2 R0, R0 ;  /* 0x0000000000007308 */ /* 0x000e640000000800 */
[----:B-1----:R-:W-:-:S07]  /*4fd0*/  F2FP.BF16.PACK_AB R7, R0, R174 ;  /* 0x000000ae0007723e */ /* 0x002fce00000010ff */
[C---:B--2---:R-:W-:Y:S07]  /*4fe0*/  HMMA.16816.F32.BF16 R52, R4.reuse, R16, R152 ;  /* 0x000000100434723c */ /* 0x044fee0000041898 */
[----:B------:R-:W-:Y:S01]  /*4ff0*/  IMAD.MOV.U32 R155, RZ, RZ, R48 ;  /* 0x000000ffff9b7224 */ /* 0x000fe200078e0030 */
[----:B------:R-:W-:Y:S01]  /*5000*/  MOV R154, R49 ;  /* 0x00000031009a7202 */ /* 0x000fe20000000f00 */
[----:B------:R-:W-:Y:S01]  /*5010*/  IMAD.MOV.U32 R153, RZ, RZ, R50 ;  /* 0x000000ffff997224 */ /* 0x000fe200078e0032 */
[----:B---3--:R-:W-:Y:S01]  /*5020*/  HMMA.16816.F32.BF16 R92, R4, R10, R124 ;  /* 0x0000000a045c723c */ /* 0x008fe2000004187c */
[----:B------:R-:W-:-:S07]  /*5030*/  IMAD.MOV.U32 R152, RZ, RZ, R51 ;  /* 0x000000ffff987224 */ /* 0x000fce00078e0033 */
[C---:B------:R-:W-:Y:S01]  /*5040*/  HMMA.16816.F32.BF16 R48, R4.reuse, R18, R144 ;  /* 0x000000120430723c */ /* 0x040fe20000041890 */
[----:B------:R-:W1:Y:S06]  /*5050*/  LDSM.16.MT88.4 R16, [R228+0x1100] ;  /* 0x00110000e410783b */ /* 0x000e6c0000004200 */
[----:B------:R-:W-:Y:S01]  /*5060*/  MOV R144, R90 ;  /* 0x0000005a00907202 */ /* 0x000fe20000000f00 */
[----:B------:R-:W-:Y:S01]  /*5070*/  IMAD.MOV.U32 R145, RZ, RZ, R91 ;  /* 0x000000ffff917224 */ /* 0x000fe200078e005b */
[----:B------:R-:W-:Y:S01]  /*5080*/  MOV R147, R89 ;  /* 0x0000005900937202 */ /* 0x000fe20000000f00 */
[----:B------:R-:W-:Y:S01]  /*5090*/  IMAD.MOV.U32 R146, RZ, RZ, R88 ;  /* 0x000000ffff927224 */ /* 0x000fe200078e0058 */
[C---:B-----5:R-:W-:Y:S08]  /*50a0*/  HMMA.16816.F32.BF16 R96, R4.reuse, R20, R116 ;  /* 0x000000140460723c */ /* 0x060ff00000041874 */
[C---:B------:R-:W-:Y:S01]  /*50b0*/  HMMA.16816.F32.BF16 R88, R4.reuse, R8, R140 ;  /* 0x000000080458723c */ /* 0x040fe2000004188c */
[----:B------:R-:W2:Y:S06]  /*50c0*/  LDSM.16.MT88.4 R8, [R225+0x4100] ;  /* 0x00410000e108783b */ /* 0x000eac0000004200 */
[----:B------:R-:W-:Y:S01]  /*50d0*/  IMAD.MOV.U32 R140, RZ, RZ, R29 ;  /* 0x000000ffff8c7224 */ /* 0x000fe200078e001d */
[----:B------:R-:W-:Y:S01]  /*50e0*/  MOV R142, R31 ;  /* 0x0000001f008e7202 */ /* 0x000fe20000000f00 */
[----:B------:R-:W-:Y:S01]  /*50f0*/  IMAD.MOV.U32 R141, RZ, RZ, R30 ;  /* 0x000000ffff8d7224 */ /* 0x000fe200078e001e */
[C---:B------:R-:W-:Y:S01]  /*5100*/  HMMA.16816.F32.BF16 R116, R4.reuse, R22, R148 ;  /* 0x000000160474723c */ /* 0x040fe20000041894 */
[----:B------:R-:W-:Y:S01]  /*5110*/  IMAD.MOV.U32 R143, RZ, RZ, R28 ;  /* 0x000000ffff8f7224 */ /* 0x000fe200078e001c */
[----:B------:R-:W-:Y:S04]  /*5120*/  LDSM.16.MT88.4 R20, [R226+0x7100] ;  /* 0x00710000e214783b */ /* 0x000fe80000004200 */
[----:B------:R-:W3:Y:S02]  /*5130*/  LDSM.16.MT88.4 R28, [R226+0x4100] ;  /* 0x00410000e21c783b */ /* 0x000ee40000004200 */
[C---:B-1----:R-:W-:Y:S08]  /*5140*/  HMMA.16816.F32.BF16 R128, R4.reuse, R16, R128 ;  /* 0x000000100480723c */ /* 0x042ff00000041880 */
[C---:B------:R-:W-:Y:S01]  /*5150*/  HMMA.16816.F32.BF16 R112, R4.reuse, R18, R112 ;  /* 0x000000120470723c */ /* 0x040fe20000041870 */
[----:B------:R-:W1:Y:S07]  /*5160*/  LDSM.16.MT88.4 R16, [R229+0x4100] ;  /* 0x00410000e510783b */ /* 0x000e6e0000004200 */
[C---:B--2---:R-:W-:Y:S08]  /*5170*/  HMMA.16816.F32.BF16 R120, R4.reuse, R8, R120 ;  /* 0x000000080478723c */ /* 0x044ff00000041878 */
[C---:B------:R-:W-:Y:S01]  /*5180*/  HMMA.16816.F32.BF16 R132, R4.reuse, R10, R132 ;  /* 0x0000000a0484723c */ /* 0x040fe20000041884 */
[----:B------:R-:W2:Y:S07]  /*5190*/  LDSM.16.MT88.4 R8, [R228+0x4100] ;  /* 0x00410000e408783b */ /* 0x000eae0000004200 */
[C---:B---3--:R-:W-:Y:S07]  /*51a0*/  HMMA.16816.F32.BF16 R136, R4.reuse, R28, R136 ;  /* 0x0000001c0488723c */ /* 0x048fee0000041888 */
[----:B------:R-:W-:Y:S01]  /*51b0*/  IMAD.MOV.U32 R29, RZ, RZ, R39 ;  /* 0x000000ffff1d7224 */ /* 0x000fe200078e0027 */
[----:B------:R-:W-:Y:S01]  /*51c0*/  MOV R28, R24 ;  /* 0x00000018001c7202 */ /* 0x000fe20000000f00 */
[----:B------:R-:W-:Y:S01]  /*51d0*/  HMMA.16816.F32.BF16 R148, R4, R30, R108 ;  /* 0x0000001e0494723c */ /* 0x000fe2000004186c */
[----:B------:R-:W-:-:S02]  /*51e0*/  MOV R39, R27 ;  /* 0x0000001b00277202 */ /* 0x000fc40000000f00 */
[----:B------:R-:W3:Y:S04]  /*51f0*/  LDSM.16.MT88.4 R24, [R225+0x7100] ;  /* 0x00710000e118783b */ /* 0x000ee80000004200 */
[----:B------:R-:W-:Y:S01]  /*5200*/  MOV R108, R144 ;  /* 0x00000090006c7202 */ /* 0x000fe20000000f00 */
[----:B------:R-:W-:Y:S01]  /*5210*/  IMAD.MOV.U32 R109, RZ, RZ, R145 ;  /* 0x000000ffff6d7224 */ /* 0x000fe200078e0091 */
[----:B------:R-:W-:Y:S01]  /*5220*/  MOV R111, R147 ;  /* 0x00000093006f7202 */ /* 0x000fe20000000f00 */
[----:B------:R-:W-:Y:S01]  /*5230*/  IMAD.MOV.U32 R110, RZ, RZ, R146 ;  /* 0x000000ffff6e7224 */ /* 0x000fe200078e0092 */
[----:B-1----:R-:W-:Y:S01]  /*5240*/  HMMA.16816.F32.BF16 R124, R4, R18, R76 ;  /* 0x00000012047c723c */ /* 0x002fe2000004184c */
[----:B------:R-:W-:Y:S02]  /*5250*/  IMAD.MOV.U32 R30, RZ, RZ, R140 ;  /* 0x000000ffff1e7224 */ /* 0x000fe400078e008c */
[----:B------:R-:W-:-:S05]  /*5260*/  IMAD.MOV.U32 R31, RZ, RZ, R141 ;  /* 0x000000ffff1f7224 */ /* 0x000fca00078e008d */
[C---:B------:R-:W-:Y:S01]  /*5270*/  HMMA.16816.F32.BF16 R144, R4.reuse, R16, R104 ;  /* 0x000000100490723c */ /* 0x040fe20000041868 */
[----:B------:R-:W1:Y:S07]  /*5280*/  LDSM.16.MT88.4 R16, [R229+0x7100] ;  /* 0x00710000e510783b */ /* 0x000e6e0000004200 */
[C---:B--2---:R-:W-:Y:S07]  /*5290*/  HMMA.16816.F32.BF16 R104, R4.reuse, R8, R72 ;  /* 0x000000080468723c */ /* 0x044fee0000041848 */
[----:B------:R-:W-:Y:S01]  /*52a0*/  IMAD.MOV.U32 R74, RZ, RZ, R142 ;  /* 0x000000ffff4a7224 */ /* 0x000fe200078e008e */
[C---:B------:R-:W-:Y:S01]  /*52b0*/  HMMA.16816.F32.BF16 R84, R4.reuse, R10, R84 ;  /* 0x0000000a0454723c */ /* 0x040fe20000041854 */
[----:B------:R-:W-:Y:S01]  /*52c0*/  IMAD.MOV.U32 R75, RZ, RZ, R143 ;  /* 0x000000ffff4b7224 */ /* 0x000fe200078e008f */
[----:B------:R-:W2:Y:S06]  /*52d0*/  LDSM.16.MT88.4 R8, [R228+0x7100] ;  /* 0x00710000e408783b */ /* 0x000eac0000004200 */
[C---:B---3--:R-:W-:Y:S07]  /*52e0*/  HMMA.16816.F32.BF16 R140, R4.reuse, R26, R80 ;  /* 0x0000001a048c723c */ /* 0x048fee0000041850 */
[----:B------:R-:W-:Y:S01]  /*52f0*/  MOV R82, R154 ;  /* 0x0000009a00527202 */ /* 0x000fe20000000f00 */
[----:B------:R-:W-:Y:S01]  /*5300*/  IMAD.MOV.U32 R154, RZ, RZ, R0 ;  /* 0x000000ffff9a7224 */ /* 0x000fe200078e0000 */
[----:B------:R-:W-:Y:S01]  /*5310*/  MOV R26, R74 ;  /* 0x0000004a001a7202 */ /* 0x000fe20000000f00 */
[----:B------:R-:W-:Y:S01]  /*5320*/  IMAD.MOV.U32 R27, RZ, RZ, R75 ;  /* 0x000000ffff1b7224 */ /* 0x000fe200078e004b */
[----:B------:R-:W-:Y:S01]  /*5330*/  HMMA.16816.F32.BF16 R76, R4, R24, R68 ;  /* 0x00000018044c723c */ /* 0x000fe20000041844 */
[----:B------:R-:W-:-:S02]  /*5340*/  FFMA.FTZ R0, R169, c[0x0][0x2d0], -R12 ;  /* 0x0000b400a9007a23 */ /* 0x000fc4000001080c */
[----:B------:R-:W-:Y:S02]  /*5350*/  IMAD.MOV.U32 R80, RZ, RZ, R111 ;  /* 0x000000ffff507224 */ /* 0x000fe400078e006f */
[----:B------:R-:W-:Y:S02]  /*5360*/  IMAD.MOV.U32 R111, RZ, RZ, R183 ;  /* 0x000000ffff6f7224 */ /* 0x000fe400078e00b7 */
[----:B------:R-:W-:Y:S01]  /*5370*/  MOV R25, R31 ;  /* 0x0000001f00197202 */ /* 0x000fe20000000f00 */
[----:B------:R-:W-:Y:S01]  /*5380*/  HMMA.16816.F32.BF16 R72, R4, R20, R64 ;  /* 0x000000140448723c */ /* 0x000fe20000041840 */
[----:B------:R-:W-:Y:S01]  /*5390*/  IMAD.MOV.U32 R31, RZ, RZ, R109 ;  /* 0x000000ffff1f7224 */ /* 0x000fe200078e006d */
[----:B------:R-:W-:Y:S01]  /*53a0*/  MOV R109, R251 ;  /* 0x000000fb006d7202 */ /* 0x000fe20000000f00 */
[----:B------:R-:W-:Y:S02]  /*53b0*/  IMAD.MOV.U32 R169, RZ, RZ, R181 ;  /* 0x000000ffffa97224 */ /* 0x000fe400078e00b5 */
[----:B------:R-:W-:-:S02]  /*53c0*/  IMAD.MOV.U32 R24, RZ, RZ, R30 ;  /* 0x000000ffff187224 */ /* 0x000fc400078e001e */
[----:B------:R-:W-:Y:S01]  /*53d0*/  MOV R20, R110 ;  /* 0x0000006e00147202 */ /* 0x000fe20000000f00 */
[----:B------:R-:W-:Y:S01]  /*53e0*/  IMAD.MOV.U32 R110, RZ, RZ, R250 ;  /* 0x000000ffff6e7224 */ /* 0x000fe200078e00fa */
[C---:B------:R-:W-:Y:S01]  /*53f0*/  HMMA.16816.F32.BF16 R68, R4.reuse, R22, R60 ;  /* 0x000000160444723c */ /* 0x040fe2000004183c */
[----:B------:R3:W-:Y:S01]  /*5400*/  MUFU.EX2 R250, R0 ;  /* 0x0000000000fa7308 */ /* 0x0007e20000000800 */
[----:B------:R-:W-:Y:S02]  /*5410*/  IMAD.MOV.U32 R21, RZ, RZ, R108 ;  /* 0x000000ffff157224 */ /* 0x000fe400078e006c */
[----:B------:R-:W-:Y:S01]  /*5420*/  IMAD.MOV.U32 R83, RZ, RZ, R153 ;  /* 0x000000ffff537224 */ /* 0x000fe200078e0099 */
[----:B------:R-:W-:Y:S01]  /*5430*/  MOV R153, R37 ;  /* 0x0000002500997202 */ /* 0x000fe20000000f00 */
[----:B------:R-:W-:Y:S01]  /*5440*/  IMAD.MOV.U32 R81, RZ, RZ, R36 ;  /* 0x000000ffff517224 */ /* 0x000fe200078e0024 */
[----:B------:R-:W-:Y:S01]  /*5450*/  MOV R63, R182 ;  /* 0x000000b6003f7202 */ /* 0x000fe20000000f00 */
[----:B-1----:R-:W-:Y:S01]  /*5460*/  HMMA.16816.F32.BF16 R64, R4, R16, R56 ;  /* 0x000000100440723c */ /* 0x002fe20000041838 */
[----:B------:R-:W-:-:S02]  /*5470*/  IMAD.MOV.U32 R30, RZ, RZ, R38 ;  /* 0x000000ffff1e7224 */ /* 0x000fc400078e0026 */
[----:B------:R-:W-:-:S05]  /*5480*/  IMAD.MOV.U32 R108, RZ, RZ, R39 ;  /* 0x000000ffff6c7224 */ /* 0x000fca00078e0027 */
[C---:B------:R-:W-:Y:S01]  /*5490*/  HMMA.16816.F32.BF16 R44, R4.reuse, R18, R44 ;  /* 0x00000012042c723c */ /* 0x040fe2000004182c */
[----:B---3--:R-:W-:Y:S01]  /*54a0*/  FFMA.FTZ R0, R168, c[0x0][0x2d0], -R12 ;  /* 0x0000b400a8007a23 */ /* 0x008fe2000001080c */
[----:B------:R-:W1:Y:S01]  /*54b0*/  LDSM.16.MT88.4 R16, [R225+0x1900] ;  /* 0x00190000e110783b */ /* 0x000e620000004200 */
[----:B------:R-:W-:Y:S02]  /*54c0*/  IMAD.MOV.U32 R168, RZ, RZ, R180 ;  /* 0x000000ffffa87224 */ /* 0x000fe400078e00b4 */
[----:B------:R3:W4:Y:S03]  /*54d0*/  MUFU.EX2 R183, R0 ;  /* 0x0000000000b77308 */ /* 0x0007260000000800 */
[C---:B--2---:R-:W-:Y:S08]  /*54e0*/  HMMA.16816.F32.BF16 R36, R4.reuse, R8, R40 ;  /* 0x000000080424723c */ /* 0x044ff00000041828 */
[----:B------:R-:W-:Y:S01]  /*54f0*/  HMMA.16816.F32.BF16 R32, R4, R10, R32 ;  /* 0x0000000a0420723c */ /* 0x000fe20000041820 */
[----:B------:R-:W2:Y:S01]  /*5500*/  LDSM.16.MT88.4 R8, [R226+0x1900] ;  /* 0x00190000e208783b */ /* 0x000ea20000004200 */
[----:B---3--:R-:W-:-:S05]  /*5510*/  FFMA.FTZ R0, R167, c[0x0][0x2d0], -R12 ;  /* 0x0000b400a7007a23 */ /* 0x008fca000001080c */
[----:B----4-:R-:W-:Y:S01]  /*5520*/  F2FP.BF16.PACK_AB R4, R183, R250 ;  /* 0x000000fab704723e */ /* 0x010fe200000010ff */
[----:B------:R3:W-:Y:S02]  /*5530*/  MUFU.EX2 R182, R0 ;  /* 0x0000000000b67308 */ /* 0x0007e40000000800 */
[----:B---3--:R-:W-:-:S06]  /*5540*/  FFMA.FTZ R0, R166, c[0x0][0x2d0], -R12 ;  /* 0x0000b400a6007a23 */ /* 0x008fcc000001080c */
[----:B------:R3:W4:Y:S02]  /*5550*/  MUFU.EX2 R251, R0 ;  /* 0x0000000000fb7308 */ /* 0x0007240000000800 */
[----:B---3--:R-:W-:Y:S01]  /*5560*/  FFMA.FTZ R0, R164, c[0x0][0x2d0], -R2 ;  /* 0x0000b400a4007a23 */ /* 0x008fe20000010802 */
[----:B----4-:R-:W-:Y:S01]  /*5570*/  F2FP.BF16.PACK_AB R6, R251, R182 ;  /* 0x000000b6fb06723e */ /* 0x010fe200000010ff */
[----:B------:R-:W-:-:S04]  /*5580*/  IMAD.MOV.U32 R164, RZ, RZ, R63 ;  /* 0x000000ffffa47224 */ /* 0x000fc800078e003f */
[----:B------:R3:W-:Y:S02]  /*5590*/  MUFU.EX2 R167, R0 ;  /* 0x0000000000a77308 */ /* 0x0007e40000000800 */
[----:B---3--:R-:W-:Y:S02]  /*55a0*/  FFMA.FTZ R0, R103, c[0x0][0x2d0], -R2 ;  /* 0x0000b40067007a23 */ /* 0x008fe40000010802 */
[----:B------:R-:W-:-:S04]  /*55b0*/  IMAD.MOV.U32 R103, RZ, RZ, R20 ;  /* 0x000000ffff677224 */ /* 0x000fc800078e0014 */
[----:B------:R3:W4:Y:S02]  /*55c0*/  MUFU.EX2 R166, R0 ;  /* 0x0000000000a67308 */ /* 0x0007240000000800 */
[----:B---3--:R-:W-:Y:S01]  /*55d0*/  FFMA.FTZ R0, R102, c[0x0][0x2d0], -R2 ;  /* 0x0000b40066007a23 */ /* 0x008fe20000010802 */
[----:B----4-:R-:W-:Y:S02]  /*55e0*/  F2FP.BF16.PACK_AB R5, R166, R167 ;  /* 0x000000a7a605723e */ /* 0x010fe400000010ff */
[----:B------:R-:W-:-:S03]  /*55f0*/  MOV R102, R21 ;  /* 0x0000001500667202 */ /* 0x000fc60000000f00 */
[----:B------:R3:W-:Y:S01]  /*5600*/  MUFU.EX2 R181, R0 ;  /* 0x0000000000b57308 */ /* 0x0007e20000000800 */
[----:B------:R-:W4:Y:S01]  /*5610*/  LDSM.16.MT88.4 R20, [R229+0x1900] ;  /* 0x00190000e514783b */ /* 0x000f220000004200 */
[----:B---3--:R-:W-:Y:S02]  /*5620*/  FFMA.FTZ R0, R165, c[0x0][0x2d0], -R2 ;  /* 0x0000b400a5007a23 */ /* 0x008fe40000010802 */
[----:B------:R-:W-:Y:S01]  /*5630*/  IMAD.MOV.U32 R165, RZ, RZ, R81 ;  /* 0x000000ffffa57224 */ /* 0x000fe200078e0051 */
[----:B------:R-:W-:-:S03]  /*5640*/  MOV R81, R31 ;  /* 0x0000001f00517202 */ /* 0x000fc60000000f00 */
[----:B------:R-:W3:Y:S02]  /*5650*/  MUFU.EX2 R180, R0 ;  /* 0x0000000000b47308 */ /* 0x000ee40000000800 */
[----:B---3--:R-:W-:Y:S02]  /*5660*/  F2FP.BF16.PACK_AB R7, R180, R181 ;  /* 0x000000b5b407723e */ /* 0x008fe400000010ff */
[----:B------:R-:W-:Y:S01]  /*5670*/  MOV R0, R80 ;  /* 0x0000005000007202 */ /* 0x000fe20000000f00 */
[----:B------:R-:W-:-:S04]  /*5680*/  IMAD.MOV.U32 R80, RZ, RZ, R30 ;  /* 0x000000ffff507224 */ /* 0x000fc800078e001e */
[----:B-1----:R-:W-:Y:S01]  /*5690*/  HMMA.16816.F32.BF16 R60, R4, R16, R52 ;  /* 0x00000010043c723c */ /* 0x002fe20000041834 */
[----:B------:R-:W-:-:S07]  /*56a0*/  FFMA.FTZ R0, R0, c[0x0][0x2d0], -R12 ;  /* 0x0000b40000007a23 */ /* 0x000fce000001080c */
[C---:B------:R-:W-:Y:S01]  /*56b0*/  HMMA.16816.F32.BF16 R56, R4.reuse, R18, R48 ;  /* 0x000000120438723c */ /* 0x040fe20000041830 */
[----:B------:R-:W1:Y:S07]  /*56c0*/  LDSM.16.MT88.4 R16, [R228+0x1900] ;  /* 0x00190000e410783b */ /* 0x000e6e0000004200 */
[C---:B--2---:R-:W-:Y:S07]  /*56d0*/  HMMA.16816.F32.BF16 R52, R4.reuse, R8, R88 ;  /* 0x000000080434723c */ /* 0x044fee0000041858 */
[----:B------:R-:W-:Y:S01]  /*56e0*/  IMAD.MOV.U32 R90, RZ, RZ, R28 ;  /* 0x000000ffff5a7224 */ /* 0x000fe200078e001c */
[----:B------:R-:W-:Y:S01]  /*56f0*/  HMMA.16816.F32.BF16 R48, R4, R10, R92 ;  /* 0x0000000a0430723c */ /* 0x000fe2000004185c */
[----:B------:R-:W2:Y:S01]  /*5700*/  LDSM.16.MT88.4 R8, [R225+0x4900] ;  /* 0x00490000e108783b */ /* 0x000ea20000004200 */
[----:B------:R-:W-:-:S03]  /*5710*/  IMAD.MOV.U32 R91, RZ, RZ, R29 ;  /* 0x000000ffff5b7224 */ /* 0x000fc600078e001d */
[----:B------:R-:W3:Y:S03]  /*5720*/  LDSM.16.MT88.4 R28, [R226+0x4900] ;  /* 0x00490000e21c783b */ /* 0x000ee60000004200 */
[C---:B----4-:R-:W-:Y:S07]  /*5730*/  HMMA.16816.F32.BF16 R40, R4.reuse, R20, R96 ;  /* 0x000000140428723c */ /* 0x050fee0000041860 */
[----:B------:R-:W-:Y:S01]  /*5740*/  MOV R20, R175 ;  /* 0x000000af00147202 */ /* 0x000fe20000000f00 */
[----:B------:R-:W-:Y:S01]  /*5750*/  IMAD.MOV.U32 R21, RZ, RZ, R174 ;  /* 0x000000ffff157224 */ /* 0x000fe200078e00ae */
[----:B------:R-:W-:Y:S01]  /*5760*/  MOV R97, R172 ;  /* 0x000000ac00617202 */ /* 0x000fe20000000f00 */
[----:B------:R-:W-:Y:S01]  /*5770*/  IMAD.MOV.U32 R96, RZ, RZ, R173 ;  /* 0x000000ffff607224 */ /* 0x000fe200078e00ad */
[----:B------:R-:W-:Y:S01]  /*5780*/  MOV R98, R80 ;  /* 0x0000005000627202 */ /* 0x000fe20000000f00 */
[----:B------:R-:W-:Y:S01]  /*5790*/  HMMA.16816.F32.BF16 R172, R4, R22, R116 ;  /* 0x0000001604ac723c */ /* 0x000fe20000041874 */
[----:B------:R-:W-:-:S06]  /*57a0*/  IMAD.MOV.U32 R99, RZ, RZ, R108 ;  /* 0x000000ffff637224 */ /* 0x000fcc00078e006c */
[----:B------:R-:W-:Y:S01]  /*57b0*/  IMAD.MOV.U32 R119, RZ, RZ, R90 ;  /* 0x000000ffff777224 */ /* 0x000fe200078e005a */
[C---:B-1----:R-:W-:Y:S08]  /*57c0*/  HMMA.16816.F32.BF16 R128, R4.reuse, R16, R128 ;  /* 0x000000100480723c */ /* 0x042ff00000041880 */
[C---:B------:R-:W-:Y:S01]  /*57d0*/  HMMA.16816.F32.BF16 R92, R4.reuse, R18, R112 ;  /* 0x00000012045c723c */ /* 0x040fe20000041870 */
[----:B------:R-:W1:Y:S06]  /*57e0*/  LDSM.16.MT88.4 R16, [R229+0x4900] ;  /* 0x00490000e510783b */ /* 0x000e6c0000004200 */
[----:B------:R-:W-:Y:S01]  /*57f0*/  IMAD.MOV.U32 R115, RZ, RZ, R91 ;  /* 0x000000ffff737224 */ /* 0x000fe200078e005b */
[----:B------:R-:W-:Y:S01]  /*5800*/  MOV R113, R110 ;  /* 0x0000006e00717202 */ /* 0x000fe20000000f00 */
[----:B------:R-:W-:Y:S01]  /*5810*/  IMAD.MOV.U32 R114, RZ, RZ, R109 ;  /* 0x000000ffff727224 */ /* 0x000fe200078e006d */
[----:B--2---:R-:W-:Y:S01]  /*5820*/  HMMA.16816.F32.BF16 R88, R4, R10, R132 ;  /* 0x0000000a0458723c */ /* 0x004fe20000041884 */
[----:B------:R-:W-:-:S06]  /*5830*/  IMAD.MOV.U32 R112, RZ, RZ, R111 ;  /* 0x000000ffff707224 */ /* 0x000fcc00078e006f */
[----:B------:R-:W-:Y:S01]  /*5840*/  IMAD.MOV.U32 R133, RZ, RZ, R168 ;  /* 0x000000ffff857224 */ /* 0x000fe200078e00a8 */
[----:B------:R-:W-:Y:S01]  /*5850*/  HMMA.16816.F32.BF16 R108, R4, R8, R120 ;  /* 0x00000008046c723c */ /* 0x000fe20000041878 */
[----:B------:R-:W2:Y:S01]  /*5860*/  LDSM.16.MT88.4 R8, [R228+0x4900] ;  /* 0x00490000e408783b */ /* 0x000ea20000004200 */
[----:B------:R-:W-:Y:S01]  /*5870*/  IMAD.MOV.U32 R132, RZ, RZ, R169 ;  /* 0x000000ffff847224 */ /* 0x000fe200078e00a9 */
[----:B------:R-:W-:Y:S01]  /*5880*/  MOV R134, R97 ;  /* 0x0000006100867202 */ /* 0x000fe20000000f00 */
[----:B------:R-:W-:-:S03]  /*5890*/  IMAD.MOV.U32 R135, RZ, RZ, R83 ;  /* 0x000000ffff877224 */ /* 0x000fc600078e0053 */
[----:B------:R-:W-:Y:S01]  /*58a0*/  IMAD.MOV.U32 R121, RZ, RZ, R81 ;  /* 0x000000ffff797224 */ /* 0x000fe200078e0051 */
[----:B---3--:R-:W-:Y:S01]  /*58b0*/  HMMA.16816.F32.BF16 R148, R4, R30, R148 ;  /* 0x0000001e0494723c */ /* 0x008fe20000041894 */
[----:B------:R-:W-:Y:S01]  /*58c0*/  MOV R120, R82 ;  /* 0x0000005200787202 */ /* 0x000fe20000000f00 */
[----:B------:R-:W-:Y:S02]  /*58d0*/  IMAD.MOV.U32 R123, RZ, RZ, R96 ;  /* 0x000000ffff7b7224 */ /* 0x000fe400078e0060 */
[----:B------:R-:W-:-:S03]  /*58e0*/  IMAD.MOV.U32 R122, RZ, RZ, R21 ;  /* 0x000000ffff7a7224 */ /* 0x000fc600078e0015 */
[----:B------:R-:W-:Y:S01]  /*58f0*/  IMAD.MOV.U32 R30, RZ, RZ, R171 ;  /* 0x000000ffff1e7224 */ /* 0x000fe200078e00ab */
[----:B------:R-:W-:Y:S01]  /*5900*/  HMMA.16816.F32.BF16 R80, R4, R28, R136 ;  /* 0x0000001c0450723c */ /* 0x000fe20000041888 */
[----:B------:R-:W-:-:S06]  /*5910*/  IMAD.MOV.U32 R31, RZ, RZ, R170 ;  /* 0x000000ffff1f7224 */ /* 0x000fcc00078e00aa */
[----:B------:R-:W-:Y:S01]  /*5920*/  MOV R28, R26 ;  /* 0x0000001a001c7202 */ /* 0x000fe20000000f00 */
[C---:B-1----:R-:W-:Y:S01]  /*5930*/  HMMA.16816.F32.BF16 R168, R4.reuse, R16, R144 ;  /* 0x0000001004a8723c */ /* 0x042fe20000041890 */
[----:B------:R-:W-:Y:S01]  /*5940*/  IMAD.MOV.U32 R29, RZ, RZ, R27 ;  /* 0x000000ffff1d7224 */ /* 0x000fe200078e001b */
[----:B------:R-:W-:Y:S01]  /*5950*/  MOV R138, R20 ;  /* 0x00000014008a7202 */ /* 0x000fe20000000f00 */
[----:B------:R-:W-:Y:S01]  /*5960*/  IMAD.MOV.U32 R136, RZ, RZ, R24 ;  /* 0x000000ffff887224 */ /* 0x000fe200078e0018 */
[----:B------:R-:W-:Y:S01]  /*5970*/  MOV R137, R25 ;  /* 0x0000001900897202 */ /* 0x000fe20000000f00 */
[----:B------:R-:W-:Y:S01]  /*5980*/  IMAD.MOV.U32 R139, RZ, RZ, R119 ;  /* 0x000000ffff8b7224 */ /* 0x000fe200078e0077 */
[----:B------:R-:W1:Y:S01]  /*5990*/  LDSM.16.MT88.4 R24, [R225+0x7900] ;  /* 0x00790000e118783b */ /* 0x000e620000004200 */
[----:B------:R-:W-:Y:S01]  /*59a0*/  MOV R146, R98 ;  /* 0x0000006200927202 */ /* 0x000fe20000000f00 */
[----:B------:R-:W-:Y:S01]  /*59b0*/  IMAD.MOV.U32 R147, RZ, RZ, R99 ;  /* 0x000000ffff937224 */ /* 0x000fe200078e0063 */
[C---:B------:R-:W-:Y:S01]  /*59c0*/  HMMA.16816.F32.BF16 R116, R4.reuse, R18, R124 ;  /* 0x000000120474723c */ /* 0x040fe2000004187c */
[----:B------:R-:W3:Y:S02]  /*59d0*/  LDSM.16.MT88.4 R16, [R229+0x7900] ;  /* 0x00790000e510783b */ /* 0x000ee40000004200 */
[----:B------:R-:W-:Y:S01]  /*59e0*/  IMAD.MOV.U32 R145, RZ, RZ, R146 ;  /* 0x000000ffff917224 */ /* 0x000fe200078e0092 */
[----:B------:R-:W-:Y:S01]  /*59f0*/  MOV R146, R147 ;  /* 0x0000009300927202 */ /* 0x000fe20000000f00 */
[----:B------:R-:W-:Y:S01]  /*5a00*/  IMAD.MOV.U32 R147, RZ, RZ, R30 ;  /* 0x000000ffff937224 */ /* 0x000fe200078e001e */
[----:B------:R-:W-:Y:S01]  /*5a10*/  LDSM.16.MT88.4 R20, [R226+0x7900] ;  /* 0x00790000e214783b */ /* 0x000fe20000004200 */
[----:B------:R-:W-:Y:S01]  /*5a20*/  IMAD.MOV.U32 R30, RZ, RZ, R31 ;  /* 0x000000ffff1e7224 */ /* 0x000fe200078e001f */
[----:B------:R-:W-:Y:S01]  /*5a30*/  MOV R31, R28 ;  /* 0x0000001c001f7202 */ /* 0x000fe20000000f00 */
[----:B------:R-:W-:Y:S01]  /*5a40*/  IMAD.MOV.U32 R28, RZ, RZ, R29 ;  /* 0x000000ffff1c7224 */ /* 0x000fe200078e001d */
[----:B--2---:R-:W-:Y:S01]  /*5a50*/  HMMA.16816.F32.BF16 R96, R4, R8, R104 ;  /* 0x000000080460723c */ /* 0x004fe20000041868 */
[----:B------:R-:W-:Y:S01]  /*5a60*/  IMAD.MOV.U32 R29, RZ, RZ, R136 ;  /* 0x000000ffff1d7224 */ /* 0x000fe200078e0088 */
[----:B------:R-:W-:Y:S01]  /*5a70*/  MOV R136, R137 ;  /* 0x0000008900887202 */ /* 0x000fe20000000f00 */
[----:B------:R-:W-:-:S02]  /*5a80*/  IMAD.MOV.U32 R137, RZ, RZ, R138 ;  /* 0x000000ffff897224 */ /* 0x000fc400078e008a */
[----:B------:R-:W-:Y:S01]  /*5a90*/  IMAD.MOV.U32 R138, RZ, RZ, R139 ;  /* 0x000000ffff8a7224 */ /* 0x000fe200078e008b */
[----:B------:R-:W-:Y:S01]  /*5aa0*/  MOV R139, R135 ;  /* 0x00000087008b7202 */ /* 0x000fe20000000f00 */
[----:B------:R-:W-:Y:S01]  /*5ab0*/  IMAD.MOV.U32 R135, RZ, RZ, R120 ;  /* 0x000000ffff877224 */ /* 0x000fe200078e0078 */
[----:B------:R-:W-:Y:S01]  /*5ac0*/  HMMA.16816.F32.BF16 R84, R4, R10, R84 ;  /* 0x0000000a0454723c */ /* 0x000fe20000041854 */
[----:B------:R-:W-:Y:S01]  /*5ad0*/  IMAD.MOV.U32 R120, RZ, RZ, R121 ;  /* 0x000000ffff787224 */ /* 0x000fe200078e0079 */
[----:B------:R-:W-:Y:S01]  /*5ae0*/  MOV R121, R112 ;  /* 0x0000007000797202 */ /* 0x000fe20000000f00 */
[----:B------:R-:W-:Y:S01]  /*5af0*/  IMAD.MOV.U32 R112, RZ, RZ, R113 ;  /* 0x000000ffff707224 */ /* 0x000fe200078e0071 */
[----:B------:R-:W2:Y:S01]  /*5b00*/  LDSM.16.MT88.4 R8, [R228+0x7900] ;  /* 0x00790000e408783b */ /* 0x000ea20000004200 */
[----:B------:R-:W-:Y:S01]  /*5b10*/  MOV R113, R114 ;  /* 0x0000007200717202 */ /* 0x000fe20000000f00 */
[----:B------:R-:W-:Y:S01]  /*5b20*/  IMAD.MOV.U32 R114, RZ, RZ, R115 ;  /* 0x000000ffff727224 */ /* 0x000fe200078e0073 */
[----:B------:R-:W-:-:S02]  /*5b30*/  MOV R115, R102 ;  /* 0x0000006600737202 */ /* 0x000fc40000000f00 */
[----:B------:R4:W-:Y:S01]  /*5b40*/  MUFU.EX2 R102, R0 ;  /* 0x0000000000667308 */ /* 0x0009e20000000800 */
[C---:B-1----:R-:W-:Y:S01]  /*5b50*/  HMMA.16816.F32.BF16 R76, R4.reuse, R24, R76 ;  /* 0x00000018044c723c */ /* 0x042fe2000004184c */
[----:B----4-:R-:W-:Y:S02]  /*5b60*/  FFMA.FTZ R0, R145, c[0x0][0x2d0], -R12 ;  /* 0x0000b40091007a23 */ /* 0x010fe4000001080c */
        /* <DEDUP_REMOVED lines=15> */
[----:B---3--:R-:W-:Y:S01]  /*5c60*/  HMMA.16816.F32.BF16 R64, R4, R16, R64 ;  /* 0x000000100440723c */ /* 0x008fe20000041840 */
[----:B------:R1:W3:Y:S01]  /*5c70*/  MUFU.EX2 R154, R0 ;  /* 0x00000000009a7308 */ /* 0x0002e20000000800 */
[----:B------:R-:W-:Y:S01]  /*5c80*/  IMAD.MOV.U32 R124, RZ, RZ, R28 ;  /* 0x000000ffff7c7224 */ /* 0x000fe200078e001c */
[----:B------:R-:W-:Y:S01]  /*5c90*/  MOV R28, R29 ;  /* 0x0000001d001c7202 */ /* 0x000fe20000000f00 */
[----:B------:R-:W-:-:S04]  /*5ca0*/  IMAD.MOV.U32 R29, RZ, RZ, R152 ;  /* 0x000000ffff1d7224 */ /* 0x000fc800078e0098 */
[C---:B--2---:R-:W-:Y:S08]  /*5cb0*/  HMMA.16816.F32.BF16 R36, R4.reuse, R8, R36 ;  /* 0x000000080424723c */ /* 0x044ff00000041824 */
[C---:B------:R-:W-:Y:S01]  /*5cc0*/  HMMA.16816.F32.BF16 R32, R4.reuse, R10, R32 ;  /* 0x0000000a0420723c */ /* 0x040fe20000041820 */
[--C-:B-1----:R-:W-:Y:S01]  /*5cd0*/  FFMA.FTZ R0, R114, c[0x0][0x2d0], -R12.reuse ;  /* 0x0000b40072007a23 */ /* 0x102fe2000001080c */
[----:B------:R-:W-:Y:S01]  /*5ce0*/  MOV R114, R115 ;  /* 0x0000007300727202 */ /* 0x000fe20000000f00 */
[----:B------:R-:W-:Y:S01]  /*5cf0*/  IMAD.MOV.U32 R115, RZ, RZ, R103 ;  /* 0x000000ffff737224 */ /* 0x000fe200078e0067 */
[----:B------:R-:W-:Y:S01]  /*5d00*/  MOV R103, R155 ;  /* 0x0000009b00677202 */ /* 0x000fe20000000f00 */
[----:B------:R-:W1:Y:S01]  /*5d10*/  LDSM.16.MT88.4 R8, [R226+0x2100] ;  /* 0x00210000e208783b */ /* 0x000e620000004200 */
[----:B------:R2:W-:Y:S02]  /*5d20*/  MUFU.EX2 R155, R0 ;  /* 0x00000000009b7308 */ /* 0x0005e40000000800 */
[C---:B------:R-:W-:Y:S01]  /*5d30*/  HMMA.16816.F32.BF16 R44, R4.reuse, R18, R44 ;  /* 0x00000012042c723c */ /* 0x040fe2000004182c */
[----:B------:R-:W4:Y:S07]  /*5d40*/  LDSM.16.MT88.4 R16, [R225+0x2100] ;  /* 0x00210000e110783b */ /* 0x000f2e0000004200 */
[----:B------:R-:W-:Y:S01]  /*5d50*/  HMMA.16816.F32.BF16 R140, R4, R26, R140 ;  /* 0x0000001a048c723c */ /* 0x000fe2000004188c */
[----:B------:R-:W-:Y:S01]  /*5d60*/  LDSM.16.MT88.4 R24, [R225+0x8100] ;  /* 0x00810000e118783b */ /* 0x000fe20000004200 */
[----:B--2---:R-:W-:-:S02]  /*5d70*/  FFMA.FTZ R0, R145, c[0x0][0x2d0], -R12 ;  /* 0x0000b40091007a23 */ /* 0x004fc4000001080c */
        /* <DEDUP_REMOVED lines=12> */
[----:B------:R2:W5:Y:S01]  /*5e40*/  MUFU.EX2 R165, R0 ;  /* 0x0000000000a57308 */ /* 0x0005620000000800 */
[----:B------:R-:W-:Y:S01]  /*5e50*/  MOV R146, R153 ;  /* 0x0000009900927202 */ /* 0x000fe20000000f00 */
[C---:B------:R-:W-:Y:S01]  /*5e60*/  HMMA.16816.F32.BF16 R72, R4.reuse, R20, R72 ;  /* 0x000000140448723c */ /* 0x040fe20000041848 */
        /* <DEDUP_REMOVED lines=9> */
[----:B------:R-:W1:Y:S01]  /*5f00*/  LDSM.16.MT88.4 R20, [R229+0x2100] ;  /* 0x00210000e514783b */ /* 0x000e620000004200 */
[----:B--2---:R-:W-:Y:S01]  /*5f10*/  FFMA.FTZ R0, R178, c[0x0][0x2d0], -R2 ;  /* 0x0000b400b2007a23 */ /* 0x004fe20000010802 */
[----:B------:R-:W-:Y:S01]  /*5f20*/  MOV R178, R114 ;  /* 0x0000007200b27202 */ /* 0x000fe20000000f00 */
[----:B------:R-:W-:Y:S01]  /*5f30*/  IMAD.MOV.U32 R114, RZ, RZ, R115 ;  /* 0x000000ffff727224 */ /* 0x000fe200078e0073 */
[----:B------:R-:W-:-:S02]  /*5f40*/  MOV R115, R103 ;  /* 0x0000006700737202 */ /* 0x000fc40000000f00 */
[----:B------:R2:W-:Y:S01]  /*5f50*/  MUFU.EX2 R103, R0 ;  /* 0x0000000000677308 */ /* 0x0005e20000000800 */
[----:B---3--:R-:W-:Y:S02]  /*5f60*/  F2FP.BF16.PACK_AB R4, R154, R102 ;  /* 0x000000669a04723e */ /* 0x008fe400000010ff */
[----:B-----5:R-:W-:Y:S01]  /*5f70*/  F2FP.BF16.PACK_AB R6, R165, R155 ;  /* 0x0000009ba506723e */ /* 0x020fe200000010ff */
[----:B--2---:R-:W-:Y:S02]  /*5f80*/  FFMA.FTZ R0, R177, c[0x0][0x2d0], -R2 ;  /* 0x0000b400b1007a23 */ /* 0x004fe40000010802 */
[----:B------:R-:W-:Y:S02]  /*5f90*/  IMAD.MOV.U32 R177, RZ, RZ, R145 ;  /* 0x000000ffffb17224 */ /* 0x000fe400078e0091 */
[----:B------:R2:W3:Y:S01]  /*5fa0*/  MUFU.EX2 R152, R0 ;  /* 0x0000000000987308 */ /* 0x0004e20000000800 */
[----:B------:R-:W-:Y:S01]  /*5fb0*/  IMAD.MOV.U32 R145, RZ, RZ, R138 ;  /* 0x000000ffff917224 */ /* 0x000fe200078e008a */
[----:B------:R-:W-:Y:S01]  /*5fc0*/  MOV R138, R112 ;  /* 0x00000070008a7202 */ /* 0x000fe20000000f00 */
[----:B--2---:R-:W-:Y:S01]  /*5fd0*/  FFMA.FTZ R0, R176, c[0x0][0x2d0], -R2 ;  /* 0x0000b400b0007a23 */ /* 0x004fe20000010802 */
[----:B---3--:R-:W-:-:S02]  /*5fe0*/  F2FP.BF16.PACK_AB R5, R152, R103 ;  /* 0x000000679805723e */ /* 0x008fc400000010ff */
[----:B------:R-:W-:Y:S02]  /*5ff0*/  MOV R176, R31 ;  /* 0x0000001f00b07202 */ /* 0x000fe40000000f00 */
[----:B------:R2:W-:Y:S02]  /*6000*/  MUFU.EX2 R153, R0 ;  /* 0x0000000000997308 */ /* 0x0005e40000000800 */
[----:B--2---:R-:W-:Y:S02]  /*6010*/  FFMA.FTZ R0, R179, c[0x0][0x2d0], -R2 ;  /* 0x0000b400b3007a23 */ /* 0x004fe40000010802 */
[----:B------:R-:W-:-:S04]  /*6020*/  IMAD.MOV.U32 R179, RZ, RZ, R114 ;  /* 0x000000ffffb37224 */ /* 0x000fc800078e0072 */
[----:B------:R-:W2:Y:S02]  /*6030*/  MUFU.EX2 R164, R0 ;  /* 0x0000000000a47308 */ /* 0x000ea40000000800 */
[----:B--2---:R-:W-:Y:S01]  /*6040*/  F2FP.BF16.PACK_AB R7, R164, R153 ;  /* 0x00000099a407723e */ /* 0x004fe200000010ff */
[----:B------:R-:W-:-:S04]  /*6050*/  IMAD.MOV.U32 R0, RZ, RZ, R115 ;  /* 0x000000ffff007224 */ /* 0x000fc800078e0073 */
[----:B------:R-:W-:Y:S02]  /*6060*/  FFMA.FTZ R0, R0, c[0x0][0x2d0], -R12 ;  /* 0x0000b40000007a23 */ /* 0x000fe4000001080c */
[C---:B-1----:R-:W-:Y:S08]  /*6070*/  HMMA.16816.F32.BF16 R112, R4.reuse, R8, R52 ;  /* 0x000000080470723c */ /* 0x042ff00000041834 */
[C---:B------:R-:W-:Y:S01]  /*6080*/  HMMA.16816.F32.BF16 R52, R4.reuse, R10, R48 ;  /* 0x0000000a0434723c */ /* 0x040fe20000041830 */
[----:B------:R-:W1:Y:S07]  /*6090*/  LDSM.16.MT88.4 R8, [R225+0x5100] ;  /* 0x00510000e108783b */ /* 0x000e6e0000004200 */
[C---:B----4-:R-:W-:Y:S08]  /*60a0*/  HMMA.16816.F32.BF16 R104, R4.reuse, R16, R60 ;  /* 0x000000100468723c */ /* 0x050ff0000004183c */
[C---:B------:R-:W-:Y:S01]  /*60b0*/  HMMA.16816.F32.BF16 R60, R4.reuse, R18, R56 ;  /* 0x00000012043c723c */ /* 0x040fe20000041838 */
[----:B------:R-:W2:Y:S07]  /*60c0*/  LDSM.16.MT88.4 R16, [R228+0x2100] ;  /* 0x00210000e410783b */ /* 0x000eae0000004200 */
[C---:B------:R-:W-:Y:S07]  /*60d0*/  HMMA.16816.F32.BF16 R48, R4.reuse, R22, R172 ;  /* 0x000000160430723c */ /* 0x040fee00000418ac */
[----:B------:R-:W-:Y:S01]  /*60e0*/  MOV R172, R136 ;  /* 0x0000008800ac7202 */ /* 0x000fe20000000f00 */
[----:B------:R-:W-:Y:S01]  /*60f0*/  IMAD.MOV.U32 R173, RZ, RZ, R137 ;  /* 0x000000ffffad7224 */ /* 0x000fe200078e0089 */
[----:B------:R-:W-:Y:S01]  /*6100*/  MOV R174, R138 ;  /* 0x0000008a00ae7202 */ /* 0x000fe20000000f00 */
[----:B------:R-:W-:Y:S01]  /*6110*/  IMAD.MOV.U32 R175, RZ, RZ, R139 ;  /* 0x000000ffffaf7224 */ /* 0x000fe200078e008b */
[----:B------:R-:W-:Y:S01]  /*6120*/  HMMA.16816.F32.BF16 R40, R4, R20, R40 ;  /* 0x000000140428723c */ /* 0x000fe20000041828 */
[----:B------:R-:W-:Y:S01]  /*6130*/  MOV R22, R144 ;  /* 0x0000009000167202 */ /* 0x000fe20000000f00 */
[----:B------:R-:W-:-:S05]  /*6140*/  IMAD.MOV.U32 R23, RZ, RZ, R145 ;  /* 0x000000ffff177224 */ /* 0x000fca00078e0091 */
[----:B------:R-:W-:Y:S01]  /*6150*/  MOV R20, R28 ;  /* 0x0000001c00147202 */ /* 0x000fe20000000f00 */
[C---:B-1----:R-:W-:Y:S01]  /*6160*/  HMMA.16816.F32.BF16 R136, R4.reuse, R8, R108 ;  /* 0x000000080488723c */ /* 0x042fe2000004186c */
[----:B------:R-:W-:Y:S02]  /*6170*/  IMAD.MOV.U32 R21, RZ, RZ, R29 ;  /* 0x000000ffff157224 */ /* 0x000fe400078e001d */
[----:B------:R-:W1:Y:S04]  /*6180*/  LDSM.16.MT88.4 R28, [R226+0x5100] ;  /* 0x00510000e21c783b */ /* 0x000e680000004200 */
[----:B------:R-:W-:Y:S01]  /*6190*/  MOV R110, R146 ;  /* 0x00000092006e7202 */ /* 0x000fe20000000f00 */
[----:B------:R-:W-:Y:S01]  /*61a0*/  IMAD.MOV.U32 R111, RZ, RZ, R147 ;  /* 0x000000ffff6f7224 */ /* 0x000fe200078e0093 */
[----:B------:R-:W-:Y:S01]  /*61b0*/  MOV R108, R20 ;  /* 0x00000014006c7202 */ /* 0x000fe20000000f00 */
[----:B------:R-:W-:Y:S01]  /*61c0*/  HMMA.16816.F32.BF16 R144, R4, R10, R88 ;  /* 0x0000000a0490723c */ /* 0x000fe20000041858 */
[----:B------:R-:W3:Y:S01]  /*61d0*/  LDSM.16.MT88.4 R8, [R228+0x5100] ;  /* 0x00510000e408783b */ /* 0x000ee20000004200 */
[----:B------:R-:W-:-:S06]  /*61e0*/  IMAD.MOV.U32 R109, RZ, RZ, R21 ;  /* 0x000000ffff6d7224 */ /* 0x000fcc00078e0015 */
[C---:B--2---:R-:W-:Y:S08]  /*61f0*/  HMMA.16816.F32.BF16 R128, R4.reuse, R16, R128 ;  /* 0x000000100480723c */ /* 0x044ff00000041880 */
[C---:B------:R-:W-:Y:S01]  /*6200*/  HMMA.16816.F32.BF16 R56, R4.reuse, R18, R92 ;  /* 0x000000120438723c */ /* 0x040fe2000004185c */
[----:B------:R-:W2:Y:S07]  /*6210*/  LDSM.16.MT88.4 R16, [R229+0x5100] ;  /* 0x00510000e510783b */ /* 0x000eae0000004200 */
[C---:B------:R-:W-:Y:S08]  /*6220*/  HMMA.16816.F32.BF16 R76, R4.reuse, R24, R76 ;  /* 0x00000018044c723c */ /* 0x040ff0000004184c */
[C---:B------:R-:W-:Y:S07]  /*6230*/  HMMA.16816.F32.BF16 R24, R4.reuse, R26, R140 ;  /* 0x0000001a0418723c */ /* 0x040fee000004188c */
[----:B------:R-:W-:Y:S01]  /*6240*/  IMAD.MOV.U32 R143, RZ, RZ, R124 ;  /* 0x000000ffff8f7224 */ /* 0x000fe200078e007c */
[----:B-1----:R-:W-:Y:S01]  /*6250*/  HMMA.16816.F32.BF16 R80, R4, R28, R80 ;  /* 0x0000001c0450723c */ /* 0x002fe20000041850 */
[----:B------:R-:W-:Y:S01]  /*6260*/  IMAD.MOV.U32 R142, RZ, RZ, R3 ;  /* 0x000000ffff8e7224 */ /* 0x000fe200078e0003 */
[----:B------:R-:W-:Y:S01]  /*6270*/  MOV R141, R135 ;  /* 0x00000087008d7202 */ /* 0x000fe20000000f00 */
[----:B------:R-:W-:-:S05]  /*6280*/  IMAD.MOV.U32 R140, RZ, RZ, R134 ;  /* 0x000000ffff8c7224 */ /* 0x000fca00078e0086 */
[C---:B------:R-:W-:Y:S07]  /*6290*/  HMMA.16816.F32.BF16 R92, R4.reuse, R30, R148 ;  /* 0x0000001e045c723c */ /* 0x040fee0000041894 */
[----:B------:R-:W-:Y:S01]  /*62a0*/  IMAD.MOV.U32 R149, RZ, RZ, R173 ;  /* 0x000000ffff957224 */ /* 0x000fe200078e00ad */
[----:B---3--:R-:W-:Y:S01]  /*62b0*/  HMMA.16816.F32.BF16 R28, R4, R8, R96 ;  /* 0x00000008041c723c */ /* 0x008fe20000041860 */
[----:B------:R-:W-:Y:S01]  /*62c0*/  MOV R150, R174 ;  /* 0x000000ae00967202 */ /* 0x000fe20000000f00 */
[----:B------:R-:W-:Y:S01]  /*62d0*/  IMAD.MOV.U32 R151, RZ, RZ, R175 ;  /* 0x000000ffff977224 */ /* 0x000fe200078e00af */
[----:B------:R-:W-:-:S02]  /*62e0*/  MOV R148, R110 ;  /* 0x0000006e00947202 */ /* 0x000fc40000000f00 */
[----:B------:R-:W-:Y:S02]  /*62f0*/  MOV R110, R179 ;  /* 0x000000b3006e7202 */ /* 0x000fe40000000f00 */
[----:B------:R-:W-:Y:S01]  /*6300*/  MOV R98, R177 ;  /* 0x000000b100627202 */ /* 0x000fe20000000f00 */
[----:B------:R-:W-:Y:S01]  /*6310*/  HMMA.16816.F32.BF16 R84, R4, R10, R84 ;  /* 0x0000000a0454723c */ /* 0x000fe20000041854 */
[----:B------:R-:W1:Y:S01]  /*6320*/  LDSM.16.MT88.4 R8, [R228+0x8100] ;  /* 0x00810000e408783b */ /* 0x000e620000004200 */
[----:B------:R-:W-:-:S06]  /*6330*/  IMAD.MOV.U32 R99, RZ, RZ, R178 ;  /* 0x000000ffff637224 */ /* 0x000fcc00078e00b2 */
[C---:B--2---:R-:W-:Y:S07]  /*6340*/  HMMA.16816.F32.BF16 R88, R4.reuse, R18, R116 ;  /* 0x000000120458723c */ /* 0x044fee0000041874 */
[----:B------:R-:W-:Y:S01]  /*6350*/  MOV R118, R22 ;  /* 0x0000001600767202 */ /* 0x000fe20000000f00 */
[----:B------:R-:W-:Y:S01]  /*6360*/  IMAD.MOV.U32 R117, RZ, RZ, R23 ;  /* 0x000000ffff757224 */ /* 0x000fe200078e0017 */
[----:B------:R-:W-:Y:S01]  /*6370*/  HMMA.16816.F32.BF16 R168, R4, R16, R168 ;  /* 0x0000001004a8723c */ /* 0x000fe200000418a8 */
[----:B------:R-:W2:Y:S01]  /*6380*/  LDSM.16.MT88.4 R20, [R226+0x8100] ;  /* 0x00810000e214783b */ /* 0x000ea20000004200 */
[----:B------:R-:W-:Y:S01]  /*6390*/  MOV R116, R172 ;  /* 0x000000ac00747202 */ /* 0x000fe20000000f00 */
[----:B------:R-:W-:-:S02]  /*63a0*/  IMAD.MOV.U32 R119, RZ, RZ, R111 ;  /* 0x000000ffff777224 */ /* 0x000fc400078e006f */
[----:B------:R-:W3:Y:S01]  /*63b0*/  LDSM.16.MT88.4 R16, [R229+0x8100] ;  /* 0x00810000e510783b */ /* 0x000ee20000004200 */
[----:B------:R-:W-:Y:S02]  /*63c0*/  IMAD.MOV.U32 R111, RZ, RZ, R176 ;  /* 0x000000ffff6f7224 */ /* 0x000fe400078e00b0 */
[----:B------:R-:W-:Y:S01]  /*63d0*/  IMAD.MOV.U32 R97, RZ, RZ, R118 ;  /* 0x000000ffff617224 */ /* 0x000fe200078e0076 */
[C---:B-1----:R-:W-:Y:S01]  /*63e0*/  HMMA.16816.F32.BF16 R32, R4.reuse, R10, R32 ;  /* 0x0000000a0420723c */ /* 0x042fe20000041820 */
[----:B------:R1:W-:Y:S07]  /*63f0*/  MUFU.EX2 R10, R0 ;  /* 0x00000000000a7308 */ /* 0x0003ee0000000800 */
[----:B------:R-:W-:Y:S01]  /*6400*/  HMMA.16816.F32.BF16 R36, R4, R8, R36 ;  /* 0x000000080424723c */ /* 0x000fe20000041824 */
[----:B-1----:R-:W-:-:S07]  /*6410*/  FFMA.FTZ R0, R98, c[0x0][0x2d0], -R12 ;  /* 0x0000b40062007a23 */ /* 0x002fce000001080c */
[C---:B--2---:R-:W-:Y:S01]  /*6420*/  HMMA.16816.F32.BF16 R172, R4.reuse, R20, R72 ;  /* 0x0000001404ac723c */ /* 0x044fe20000041848 */
[----:B------:R-:W-:Y:S01]  /*6430*/  MOV R98, R117 ;  /* 0x0000007500627202 */ /* 0x000fe20000000f00 */
[----:B------:R1:W2:Y:S05]  /*6440*/  MUFU.EX2 R9, R0 ;  /* 0x0000000000097308 */ /* 0x0002aa0000000800 */
[----:B------:R-:W-:Y:S01]  /*6450*/  IMAD.MOV.U32 R72, RZ, RZ, R126 ;  /* 0x000000ffff487224 */ /* 0x000fe200078e007e */
[----:B------:R-:W-:Y:S01]  /*6460*/  HMMA.16816.F32.BF16 R20, R4, R22, R68 ;  /* 0x000000160414723c */ /* 0x000fe20000041844 */
[----:B------:R-:W-:Y:S01]  /*6470*/  MOV R73, R127 ;  /* 0x0000007f00497202 */ /* 0x000fe20000000f00 */
[----:B------:R-:W-:Y:S01]  /*6480*/  IMAD.MOV.U32 R74, RZ, RZ, R132 ;  /* 0x000000ffff4a7224 */ /* 0x000fe200078e0084 */
[----:B------:R-:W-:-:S02]  /*6490*/  MOV R75, R133 ;  /* 0x00000085004b7202 */ /* 0x000fc40000000f00 */
[----:B------:R-:W-:Y:S02]  /*64a0*/  LDSM.16.MT88.4 R132, [R228+0x2900] ;  /* 0x00290000e484783b */ /* 0x000fe40000004200 */
[----:B------:R-:W-:Y:S01]  /*64b0*/  MOV R71, R125 ;  /* 0x0000007d00477202 */ /* 0x000fe20000000f00 */
[C---:B---3--:R-:W-:Y:S01]  /*64c0*/  HMMA.16816.F32.BF16 R176, R4.reuse, R16, R64 ;  /* 0x0000001004b0723c */ /* 0x048fe20000041840 */
[----:B------:R-:W3:Y:S01]  /*64d0*/  LDSM.16.MT88.4 R124, [R229+0x2900] ;  /* 0x00290000e57c783b */ /* 0x000ee20000004200 */
[----:B-1----:R-:W-:Y:S01]  /*64e0*/  FFMA.FTZ R0, R99, c[0x0][0x2d0], -R12 ;  /* 0x0000b40063007a23 */ /* 0x002fe2000001080c */
[----:B------:R-:W-:Y:S02]  /*64f0*/  MOV R99, R148 ;  /* 0x0000009400637202 */ /* 0x000fe40000000f00 */
[----:B------:R-:W-:Y:S01]  /*6500*/  LDSM.16.MT88.4 R64, [R228+0x5900] ;  /* 0x00590000e440783b */ /* 0x000fe20000004200 */
[----:B--2---:R-:W-:Y:S01]  /*6510*/  F2FP.BF16.PACK_AB R96, R9, R10 ;  /* 0x0000000a0960723e */ /* 0x004fe200000010ff */
[----:B------:R1:W-:Y:S01]  /*6520*/  MUFU.EX2 R8, R0 ;  /* 0x0000000000087308 */ /* 0x0003e20000000800 */
[----:B------:R-:W-:Y:S01]  /*6530*/  HMMA.16816.F32.BF16 R44, R4, R18, R44 ;  /* 0x00000012042c723c */ /* 0x000fe2000004182c */
[----:B------:R-:W-:Y:S01]  /*6540*/  MOV R148, R111 ;  /* 0x0000006f00947202 */ /* 0x000fe20000000f00 */
[----:B------:R-:W-:Y:S01]  /*6550*/  IMAD.MOV.U32 R16, RZ, RZ, R121 ;  /* 0x000000ffff107224 */ /* 0x000fe200078e0079 */
[----:B------:R-:W-:-:S04]  /*6560*/  MOV R17, R120 ;  /* 0x0000007800117202 */ /* 0x000fc80000000f00 */
[----:B------:R-:W-:Y:S01]  /*6570*/  MOV R19, R122 ;  /* 0x0000007a00137202 */ /* 0x000fe20000000f00 */
[----:B------:R-:W-:Y:S02]  /*6580*/  IMAD.MOV.U32 R18, RZ, RZ, R123 ;  /* 0x000000ffff127224 */ /* 0x000fe400078e007b */
[----:B-1----:R-:W-:Y:S01]  /*6590*/  FFMA.FTZ R0, R116, c[0x0][0x2d0], -R12 ;  /* 0x0000b40074007a23 */ /* 0x002fe2000001080c */
[----:B------:R-:W-:-:S03]  /*65a0*/  MOV R12, R141 ;  /* 0x0000008d000c7202 */ /* 0x000fc60000000f00 */
[----:B------:R1:W-:Y:S02]  /*65b0*/  MUFU.EX2 R7, R0 ;  /* 0x0000000000077308 */ /* 0x0003e40000000800 */
[--C-:B-1----:R-:W-:Y:S02]  /*65c0*/  FFMA.FTZ R0, R119, c[0x0][0x2d0], -R2.reuse ;  /* 0x0000b40077007a23 */ /* 0x102fe40000010802 */
[----:B------:R-:W1:Y:S04]  /*65d0*/  LDSM.16.MT88.4 R116, [R226+0x2900] ;  /* 0x00290000e274783b */ /* 0x000e680000004200 */
[----:B------:R2:W-:Y:S02]  /*65e0*/  MUFU.EX2 R6, R0 ;  /* 0x0000000000067308 */ /* 0x0005e40000000800 */
[----:B--2---:R-:W-:-:S02]  /*65f0*/  FFMA.FTZ R0, R149, c[0x0][0x2d0], -R2 ;  /* 0x0000b40095007a23 */ /* 0x004fc40000010802 */
[----:B------:R-:W-:-:S04]  /*6600*/  IMAD.MOV.U32 R149, RZ, RZ, R110 ;  /* 0x000000ffff957224 */ /* 0x000fc800078e006e */
[----:B------:R2:W4:Y:S02]  /*6610*/  MUFU.EX2 R5, R0 ;  /* 0x0000000000057308 */ /* 0x0005240000000800 */
[--C-:B--2---:R-:W-:Y:S01]  /*6620*/  FFMA.FTZ R0, R150, c[0x0][0x2d0], -R2.reuse ;  /* 0x0000b40096007a23 */ /* 0x104fe20000010802 */
[----:B------:R-:W-:Y:S01]  /*6630*/  MOV R150, R109 ;  /* 0x0000006d00967202 */ /* 0x000fe20000000f00 */
[----:B------:R-:W-:-:S04]  /*6640*/  FFMA.FTZ R2, R151, c[0x0][0x2d0], -R2 ;  /* 0x0000b40097027a23 */ /* 0x000fc80000010802 */
[----:B------:R2:W-:Y:S01]  /*6650*/  MUFU.EX2 R4, R0 ;  /* 0x0000000000047308 */ /* 0x0005e20000000800 */
[----:B------:R-:W-:Y:S02]  /*6660*/  IMAD.MOV.U32 R151, RZ, RZ, R108 ;  /* 0x000000ffff977224 */ /* 0x000fe400078e006c */
[----:B------:R-:W-:Y:S05]  /*6670*/  LDSM.16.MT88.4 R108, [R225+0x2900] ;  /* 0x00290000e16c783b */ /* 0x000fea0000004200 */
[----:B------:R5:W1:Y:S01]  /*6680*/  MUFU.EX2 R3, R2 ;  /* 0x0000000200037308 */ /* 0x000a620000000800 */
[----:B--2---:R-:W-:Y:S01]  /*6690*/  FADD.FTZ R0, R15, R14 ;  /* 0x0000000e0f007221 */ /* 0x004fe20000010000 */
[----:B------:R-:W-:Y:S01]  /*66a0*/  MOV R15, R75 ;  /* 0x0000004b000f7202 */ /* 0x000fe20000000f00 */
[----:B------:R-:W-:-:S02]  /*66b0*/  IMAD.MOV.U32 R14, RZ, RZ, R140 ;  /* 0x000000ffff0e7224 */ /* 0x000fc400078e008c */
[----:B------:R-:W-:Y:S02]  /*66c0*/  FADD.FTZ R11, R13, R0 ;  /* 0x000000000d0b7221 */ /* 0x000fe40000010000 */
[----:B------:R-:W-:Y:S02]  /*66d0*/  IMAD.MOV.U32 R0, RZ, RZ, R72 ;  /* 0x000000ffff007224 */ /* 0x000fe400078e0048 */
[----:B-----5:R-:W-:Y:S01]  /*66e0*/  FADD.FTZ R2, R98, R97 ;  /* 0x0000006162027221 */ /* 0x020fe20000010000 */
[----:B----4-:R-:W-:Y:S01]  /*66f0*/  F2FP.BF16.PACK_AB R97, R5, R6 ;  /* 0x000000060561723e */ /* 0x010fe200000010ff */
[----:B------:R-:W-:Y:S01]  /*6700*/  IMAD.MOV.U32 R13, RZ, RZ, R74 ;  /* 0x000000ffff0d7224 */ /* 0x000fe200078e004a */
[----:B------:R-:W-:Y:S01]  /*6710*/  F2FP.BF16.PACK_AB R98, R7, R8 ;  /* 0x000000080762723e */ /* 0x000fe200000010ff */
[----:B------:R-:W-:Y:S01]  /*6720*/  FADD.FTZ R2, R99, R2 ;  /* 0x0000000263027221 */ /* 0x000fe20000010000 */
[----:B-1----:R-:W-:-:S03]  /*6730*/  F2FP.BF16.PACK_AB R99, R3, R4 ;  /* 0x000000040363723e */ /* 0x002fc600000010ff */
[----:B------:R-:W-:-:S04]  /*6740*/  FADD.FTZ R0, R0, R2 ;  /* 0x0000000200007221 */ /* 0x000fc80000010000 */
[C---:B---3--:R-:W-:Y:S07]  /*6750*/  HMMA.16816.F32.BF16 R120, R96.reuse, R124, R40 ;  /* 0x0000007c6078723c */ /* 0x048fee0000041828 */
[----:B------:R-:W-:Y:S01]  /*6760*/  MOV R40, R143 ;  /* 0x0000008f00287202 */ /* 0x000fe20000000f00 */
[----:B------:R-:W-:Y:S01]  /*6770*/  HMMA.16816.F32.BF16 R124, R96, R126, R48 ;  /* 0x0000007e607c723c */ /* 0x000fe20000041830 */
[----:B------:R-:W-:Y:S01]  /*6780*/  IMAD.MOV.U32 R41, RZ, RZ, R142 ;  /* 0x000000ffff297224 */ /* 0x000fe200078e008e */
[----:B------:R-:W-:Y:S01]  /*6790*/  MOV R42, R73 ;  /* 0x00000049002a7202 */ /* 0x000fe20000000f00 */
[----:B------:R-:W1:Y:S01]  /*67a0*/  LDSM.16.MT88.4 R140, [R225+0x5900] ;  /* 0x00590000e18c783b */ /* 0x000e620000004200 */
[----:B------:R-:W-:-:S03]  /*67b0*/  MOV R43, R71 ;  /* 0x00000047002b7202 */ /* 0x000fc60000000f00 */
[----:B------:R-:W-:Y:S01]  /*67c0*/  IMAD.MOV.U32 R48, RZ, RZ, R148 ;  /* 0x000000ffff307224 */ /* 0x000fe200078e0094 */
[----:B------:R-:W-:Y:S01]  /*67d0*/  MOV R49, R149 ;  /* 0x0000009500317202 */ /* 0x000fe20000000f00 */
[----:B------:R-:W-:Y:S01]  /*67e0*/  IMAD.MOV.U32 R50, RZ, RZ, R150 ;  /* 0x000000ffff327224 */ /* 0x000fe200078e0096 */
[----:B------:R-:W-:Y:S01]  /*67f0*/  MOV R51, R151 ;  /* 0x0000009700337202 */ /* 0x000fe20000000f00 */
[----:B------:R-:W-:Y:S01]  /*6800*/  FADD.FTZ R2, R48, R11 ;  /* 0x0000000b30027221 */ /* 0x000fe20000010000 */
[C---:B------:R-:W-:Y:S01]  /*6810*/  HMMA.16816.F32.BF16 R128, R96.reuse, R132, R128 ;  /* 0x000000846080723c */ /* 0x040fe20000041880 */
[----:B------:R-:W-:Y:S01]  /*6820*/  FADD.FTZ R0, R49, R0 ;  /* 0x0000000031007221 */ /* 0x000fe20000010000 */
[----:B------:R-:W2:Y:S01]  /*6830*/  LDSM.16.MT88.4 R148, [R226+0x5900] ;  /* 0x00590000e294783b */ /* 0x000ea20000004200 */
[----:B------:R-:W-:Y:S02]  /*6840*/  FADD.FTZ R2, R50, R2 ;  /* 0x0000000232027221 */ /* 0x000fe40000010000 */
[----:B------:R-:W-:Y:S01]  /*6850*/  FADD.FTZ R0, R13, R0 ;  /* 0x000000000d007221 */ /* 0x000fe20000010000 */
[----:B------:R-:W-:Y:S01]  /*6860*/  LDSM.16.MT88.4 R72, [R225+0x8900] ;  /* 0x00890000e148783b */ /* 0x000fe20000004200 */
[----:B------:R-:W-:Y:S01]  /*6870*/  FADD.FTZ R2, R15, R2 ;  /* 0x000000020f027221 */ /* 0x000fe20000010000 */
[----:B------:R-:W-:Y:S01]  /*6880*/  HMMA.16816.F32.BF16 R132, R96, R134, R56 ;  /* 0x000000866084723c */ /* 0x000fe20000041838 */
[----:B------:R-:W-:Y:S01]  /*6890*/  FADD.FTZ R0, R14, R0 ;  /* 0x000000000e007221 */ /* 0x000fe20000010000 */
[----:B------:R-:W3:Y:S01]  /*68a0*/  LDSM.16.MT88.4 R56, [R229+0x5900] ;  /* 0x00590000e538783b */ /* 0x000ee20000004200 */
[----:B------:R-:W-:-:S02]  /*68b0*/  FADD.FTZ R2, R12, R2 ;  /* 0x000000020c027221 */ /* 0x000fc40000010000 */
[----:B------:R-:W-:Y:S01]  /*68c0*/  FADD.FTZ R0, R51, R0 ;  /* 0x0000000033007221 */ /* 0x000fe20000010000 */
[----:B------:R-:W-:Y:S01]  /*68d0*/  LDSM.16.MT88.4 R12, [R228+0x8900] ;  /* 0x00890000e40c783b */ /* 0x000fe20000004200 */
[----:B------:R-:W-:Y:S01]  /*68e0*/  FADD.FTZ R2, R40, R2 ;  /* 0x0000000228027221 */ /* 0x000fe20000010000 */
[C---:B------:R-:W-:Y:S01]  /*68f0*/  HMMA.16816.F32.BF16 R112, R96.reuse, R116, R112 ;  /* 0x000000746070723c */ /* 0x040fe20000041870 */
[----:B------:R-:W-:Y:S02]  /*6900*/  FADD.FTZ R0, R41, R0 ;  /* 0x0000000029007221 */ /* 0x000fe40000010000 */
[----:B------:R-:W-:Y:S02]  /*6910*/  FADD.FTZ R2, R252, R2 ;  /* 0x00000002fc027221 */ /* 0x000fe40000010000 */
[----:B------:R-:W-:Y:S02]  /*6920*/  FADD.FTZ R0, R42, R0 ;  /* 0x000000002a007221 */ /* 0x000fe40000010000 */
[----:B------:R-:W-:Y:S01]  /*6930*/  FADD.FTZ R2, R43, R2 ;  /* 0x000000022b027221 */ /* 0x000fe20000010000 */
[----:B------:R-:W-:Y:S01]  /*6940*/  HMMA.16816.F32.BF16 R116, R96, R118, R52 ;  /* 0x000000766074723c */ /* 0x000fe20000041834 */
[----:B------:R-:W-:-:S02]  /*6950*/  FADD.FTZ R0, R18, R0 ;  /* 0x0000000012007221 */ /* 0x000fc40000010000 */
[----:B------:R-:W-:Y:S02]  /*6960*/  FADD.FTZ R2, R19, R2 ;  /* 0x0000000213027221 */ /* 0x000fe40000010000 */
[----:B------:R-:W-:Y:S02]  /*6970*/  FADD.FTZ R0, R16, R0 ;  /* 0x0000000010007221 */ /* 0x000fe40000010000 */
[----:B------:R-:W-:Y:S01]  /*6980*/  FADD.FTZ R2, R17, R2 ;  /* 0x0000000211027221 */ /* 0x000fe20000010000 */
[----:B-1----:R-:W-:Y:S01]  /*6990*/  HMMA.16816.F32.BF16 R136, R96, R140, R136 ;  /* 0x0000008c6088723c */ /* 0x002fe20000041888 */
[----:B------:R-:W-:Y:S02]  /*69a0*/  FADD.FTZ R0, R250, R0 ;  /* 0x00000000fa007221 */ /* 0x000fe40000010000 */
[----:B------:R-:W-:Y:S02]  /*69b0*/  FADD.FTZ R2, R167, R2 ;  /* 0x00000002a7027221 */ /* 0x000fe40000010000 */
[----:B------:R-:W-:-:S02]  /*69c0*/  FADD.FTZ R0, R183, R0 ;  /* 0x00000000b7007221 */ /* 0x000fc40000010000 */
[----:B------:R-:W-:Y:S01]  /*69d0*/  FADD.FTZ R2, R166, R2 ;  /* 0x00000002a6027221 */ /* 0x000fe20000010000 */
[C---:B------:R-:W-:Y:S01]  /*69e0*/  HMMA.16816.F32.BF16 R140, R96.reuse, R142, R144 ;  /* 0x0000008e608c723c */ /* 0x040fe20000041890 */
[----:B------:R-:W-:Y:S02]  /*69f0*/  FADD.FTZ R0, R182, R0 ;  /* 0x00000000b6007221 */ /* 0x000fe40000010000 */
[----:B------:R-:W-:Y:S02]  /*6a00*/  FADD.FTZ R2, R181, R2 ;  /* 0x00000002b5027221 */ /* 0x000fe40000010000 */
[----:B------:R-:W-:Y:S02]  /*6a10*/  FADD.FTZ R0, R251, R0 ;  /* 0x00000000fb007221 */ /* 0x000fe40000010000 */
[----:B------:R-:W-:Y:S01]  /*6a20*/  FADD.FTZ R2, R180, R2 ;  /* 0x00000002b4027221 */ /* 0x000fe20000010000 */
[----:B--2---:R-:W-:Y:S01]  /*6a30*/  HMMA.16816.F32.BF16 R144, R96, R148, R80 ;  /* 0x000000946090723c */ /* 0x004fe20000041850 */
[----:B------:R-:W-:Y:S01]  /*6a40*/  FADD.FTZ R0, R102, R0 ;  /* 0x0000000066007221 */ /* 0x000fe20000010000 */
[----:B------:R-:W1:Y:S01]  /*6a50*/  LDSM.16.MT88.4 R80, [R226+0x8900] ;  /* 0x00890000e250783b */ /* 0x000e620000004200 */
[----:B------:R-:W-:-:S02]  /*6a60*/  FADD.FTZ R11, R103, R2 ;  /* 0x00000002670b7221 */ /* 0x000fc40000010000 */
[----:B------:R-:W-:Y:S02]  /*6a70*/  FADD.FTZ R2, R154, R0 ;  /* 0x000000009a027221 */ /* 0x000fe40000010000 */
[----:B------:R-:W-:Y:S01]  /*6a80*/  FADD.FTZ R0, R152, R11 ;  /* 0x0000000b98007221 */ /* 0x000fe20000010000 */
[C---:B---3--:R-:W-:Y:S01]  /*6a90*/  HMMA.16816.F32.BF16 R52, R96.reuse, R56, R168 ;  /* 0x000000386034723c */ /* 0x048fe200000418a8 */
[----:B------:R-:W-:Y:S02]  /*6aa0*/  FADD.FTZ R11, R155, R2 ;  /* 0x000000029b0b7221 */ /* 0x000fe40000010000 */
[----:B------:R-:W-:Y:S02]  /*6ab0*/  FADD.FTZ R2, R153, R0 ;  /* 0x0000000099027221 */ /* 0x000fe40000010000 */
[----:B------:R-:W-:Y:S02]  /*6ac0*/  FADD.FTZ R0, R165, R11 ;  /* 0x0000000ba5007221 */ /* 0x000fe40000010000 */
[----:B------:R-:W-:Y:S01]  /*6ad0*/  FADD.FTZ R2, R164, R2 ;  /* 0x00000002a4027221 */ /* 0x000fe20000010000 */
[----:B------:R-:W-:Y:S01]  /*6ae0*/  HMMA.16816.F32.BF16 R56, R96, R58, R88 ;  /* 0x0000003a6038723c */ /* 0x000fe20000041858 */
[----:B------:R-:W2:Y:S01]  /*6af0*/  LDSM.16.MT88.4 R88, [R229+0x8900] ;  /* 0x00890000e558783b */ /* 0x000ea20000004200 */
[----:B------:R-:W-:-:S02]  /*6b00*/  FADD.FTZ R10, R10, R0 ;  /* 0x000000000a0a7221 */ /* 0x000fc40000010000 */
[----:B------:R-:W-:Y:S02]  /*6b10*/  FADD.FTZ R6, R6, R2 ;  /* 0x0000000206067221 */ /* 0x000fe40000010000 */
[----:B------:R-:W-:Y:S02]  /*6b20*/  FADD.FTZ R9, R9, R10 ;  /* 0x0000000a09097221 */ /* 0x000fe40000010000 */
[----:B------:R-:W-:Y:S01]  /*6b30*/  FADD.FTZ R5, R5, R6 ;  /* 0x0000000605057221 */ /* 0x000fe20000010000 */
[----:B------:R-:W-:Y:S01]  /*6b40*/  HMMA.16816.F32.BF16 R104, R96, R108, R104 ;  /* 0x0000006c6068723c */ /* 0x000fe20000041868 */
[----:B------:R-:W-:Y:S02]  /*6b50*/  FADD.FTZ R8, R8, R9 ;  /* 0x0000000908087221 */ /* 0x000fe40000010000 */
[----:B------:R-:W-:Y:S02]  /*6b60*/  FADD.FTZ R4, R4, R5 ;  /* 0x0000000504047221 */ /* 0x000fe40000010000 */
[----:B------:R-:W-:-:S02]  /*6b70*/  FADD.FTZ R2, R7, R8 ;  /* 0x0000000807027221 */ /* 0x000fc40000010000 */
[----:B------:R-:W-:Y:S01]  /*6b80*/  FADD.FTZ R0, R3, R4 ;  /* 0x0000000403007221 */ /* 0x000fe20000010000 */
[C---:B------:R-:W-:Y:S04]  /*6b90*/  HMMA.16816.F32.BF16 R108, R96.reuse, R110, R60 ;  /* 0x0000006e606c723c */ /* 0x040fe8000004183c */
[----:B------:R3:W-:Y:S04]  /*6ba0*/  STL [R1+0xc], R0 ;  /* 0x00000c0001007387 */ /* 0x0007e80000100800 */
[----:B------:R3:W-:Y:S01]  /*6bb0*/  STL [R1+0x8], R2 ;  /* 0x0000080201007387 */ /* 0x0007e20000100800 */
[C---:B------:R-:W-:Y:S08]  /*6bc0*/  HMMA.16816.F32.BF16 R60, R96.reuse, R64, R28 ;  /* 0x00000040603c723c */ /* 0x040ff0000004181c */
[C---:B------:R-:W-:Y:S08]  /*6bd0*/  HMMA.16816.F32.BF16 R64, R96.reuse, R66, R84 ;  /* 0x000000426040723c */ /* 0x040ff00000041854 */
[C---:B------:R-:W-:Y:S08]  /*6be0*/  HMMA.16816.F32.BF16 R68, R96.reuse, R72, R76 ;  /* 0x000000486044723c */ /* 0x040ff0000004184c */
[C---:B------:R-:W-:Y:S08]  /*6bf0*/  HMMA.16816.F32.BF16 R148, R96.reuse, R150, R92 ;  /* 0x000000966094723c */ /* 0x040ff0000004185c */
[C---:B-1----:R-:W-:Y:S08]  /*6c00*/  HMMA.16816.F32.BF16 R76, R96.reuse, R80, R172 ;  /* 0x00000050604c723c */ /* 0x042ff000000418ac */
[C---:B--2---:R-:W-:Y:S08]  /*6c10*/  HMMA.16816.F32.BF16 R84, R96.reuse, R88, R176 ;  /* 0x000000586054723c */ /* 0x044ff000000418b0 */
[C---:B------:R-:W-:Y:S08]  /*6c20*/  HMMA.16816.F32.BF16 R72, R96.reuse, R74, R24 ;  /* 0x0000004a6048723c */ /* 0x040ff00000041818 */
[C---:B------:R-:W-:Y:S08]  /*6c30*/  HMMA.16816.F32.BF16 R80, R96.reuse, R82, R20 ;  /* 0x000000526050723c */ /* 0x040ff00000041814 */
[C---:B------:R-:W-:Y:S08]  /*6c40*/  HMMA.16816.F32.BF16 R88, R96.reuse, R90, R44 ;  /* 0x0000005a6058723c */ /* 0x040ff0000004182c */
[C---:B------:R-:W-:Y:S08]  /*6c50*/  HMMA.16816.F32.BF16 R92, R96.reuse, R12, R36 ;  /* 0x0000000c605c723c */ /* 0x040ff00000041824 */
[----:B------:R-:W-:Y:S01]  /*6c60*/  HMMA.16816.F32.BF16 R96, R96, R14, R32 ;  /* 0x0000000e6060723c */ /* 0x000fe20000041820 */
[----:B------:R-:W-:Y:S07]  /*6c70*/  @!P0 BRA `(.L_x_504) ;  /* 0x0000486000008947 */ /* 0x000fee0003800000 */
[----:B---3--:R-:W2:Y:S01]  /*6c80*/  LDL R17, [R1+0x18] ;  /* 0x0000180001117983 */ /* 0x008ea20000100800 */
[----:B------:R-:W-:Y:S01]  /*6c90*/  PLOP3.LUT P1, PT, PT, PT, UP1, 0x80, 0x0 ;  /* 0x000000000000781c */ /* 0x000fe20003f2f018 */
[----:B------:R-:W-:Y:S01]  /*6ca0*/  IMAD.MOV.U32 R103, RZ, RZ, R100 ;  /* 0x000000ffff677224 */ /* 0x000fe200078e0064 */
[----:B------:R-:W-:Y:S01]  /*6cb0*/  PLOP3.LUT P0, PT, PT, PT, UP1, 0x80, 0x0 ;  /* 0x000000000000781c */ /* 0x000fe20003f0f018 */
[----:B------:R-:W-:Y:S01]  /*6cc0*/  IMAD.MOV.U32 R3, RZ, RZ, R101 ;  /* 0x000000ffff037224 */ /* 0x000fe200078e0065 */
[----:B------:R-:W-:-:S02]  /*6cd0*/  UMOV UR22, UR20 ;  /* 0x0000001400167c82 */ /* 0x000fc40008000000 */
[----:B------:R-:W-:Y:S02]  /*6ce0*/  ULDC.64 UR6, c[0x0][0x208] ;  /* 0x0000820000067ab9 */ /* 0x000fe40000000a00 */
[----:B------:R-:W-:-:S05]  /*6cf0*/  ULDC.64 UR4, c[0x0][0x1e0] ;  /* 0x0000780000047ab9 */ /* 0x000fca0000000a00 */
[----:B--2---:R-:W-:-:S05]  /*6d00*/  @P1 IMAD.HI.U32 R0, R17, c[0x0][0x2c8], RZ ;  /* 0x0000b20011001a27 */ /* 0x004fca00078e00ff */
[----:B------:R-:W-:-:S05]  /*6d10*/  @P0 SHF.R.U32.HI R0, RZ, c[0x0][0x2cc], R0 ;  /* 0x0000b300ff000a19 */ /* 0x000fca0000011600 */
[----:B------:R1:W-:Y:S02]  /*6d20*/  @P0 STL [R1+0x10], R0 ;  /* 0x0000100001000387 */ /* 0x0003e40000100800 */
.L_x_505:
[----:B------:R-:W2:Y:S01]  /*6d30*/  LDL.64 R22, [R1+0x20] ;  /* 0x0000200001167983 */ /* 0x000ea20000100a00 */
[----:B------:R-:W-:Y:S01]  /*6d40*/  UISETP.GE.AND UP0, UPT, UR22, URZ, UPT ;  /* 0x0000003f1600728c */ /* 0x000fe2000bf06270 */
[----:B------:R-:W-:Y:S04]  /*6d50*/  DEPBAR.LE SB0, 0x0 ;  /* 0x000080000000791a */ /* 0x000fe80000000000 */
[----:B------:R-:W2:Y:S06]  /*6d60*/  LDL.64 R20, [R1+0x38] ;  /* 0x0000380001147983 */ /* 0x000eac0000100a00 */
[----:B------:R-:W-:Y:S01]  /*6d70*/  BAR.SYNC.DEFER_BLOCKING 0x0 ;  /* 0x0000000000007b1d */ /* 0x000fe20000010000 */
[----:B------:R-:W-:Y:S01]  /*6d80*/  PLOP3.LUT P0, PT, PT, PT, UP0, 0x80, 0x0 ;  /* 0x000000000000781c */ /* 0x000fe20003f0f008 */
[----:B------:R-:W-:Y:S02]  /*6d90*/  @UP0 USHF.R.S32.HI UR20, URZ, 0x1f, UR22 ;  /* 0x0000001f3f140899 */ /* 0x000fe40008011416 */
[----:B------:R-:W-:Y:S02]  /*6da0*/  @UP0 UIMAD.WIDE.U32 UR24, UR22, UR6, URZ ;  /* 0x00000006161802a5 */ /* 0x000fe4000f8e003f */
[----:B------:R-:W-:Y:S04]  /*6db0*/  @UP0 UIMAD UR20, UR20, UR6, URZ ;  /* 0x00000006141402a4 */ /* 0x000fe8000f8e023f */
[----:B------:R-:W-:Y:S01]  /*6dc0*/  @UP0 UIMAD UR20, UR22, UR7, UR20 ;  /* 0x00000007161402a4 */ /* 0x000fe2000f8e0214 */
[----:B-1----:R-:W-:Y:S03]  /*6dd0*/  MOV R0, UR24 ;  /* 0x0000001800007c02 */ /* 0x002fe60008000f00 */
[----:B------:R-:W-:Y:S04]  /*6de0*/  @UP0 UIADD3 UR20, UR25, UR20, URZ ;  /* 0x0000001419140290 */ /* 0x000fe8000fffe03f */
[----:B------:R-:W-:Y:S02]  /*6df0*/  @UP0 UIMAD UR20, UR20, 0x60, URZ ;  /* 0x00000060141408a4 */ /* 0x000fe4000f8e023f */
[----:B------:R-:W-:Y:S01]  /*6e00*/  UISETP.GE.AND UP0, UPT, UR22, 0x1, UPT ;  /* 0x000000011600788c */ /* 0x000fe2000bf06270 */
[----:B------:R-:W1:Y:S08]  /*6e10*/  LDSM.16.M88.4 R8, [R224+0xc100] ;  /* 0x00c10000e008783b */ /* 0x000e700000000200 */
[----:B------:R-:W3:Y:S08]  /*6e20*/  LDSM.16.M88.4 R16, [R224+0xc900] ;  /* 0x00c90000e010783b */ /* 0x000ef00000000200 */
[----:B------:R-:W4:Y:S08]  /*6e30*/  LDSM.16.M88.4 R24, [R224+0xd100] ;  /* 0x00d10000e018783b */ /* 0x000f300000000200 */
[----:B------:R-:W2:Y:S08]  /*6e40*/  LDSM.16.M88.4 R32, [R224+0xd900] ;  /* 0x00d90000e020783b */ /* 0x000eb00000000200 */
[----:B------:R-:W2:Y:S01]  /*6e50*/  LDSM.16.M88.4 R40, [R224+0xe100] ;  /* 0x00e10000e028783b */ /* 0x000ea20000000200 */
[C---:B-1----:R-:W-:Y:S07]  /*6e60*/  HMMA.16816.F32.BF16 R4, R156.reuse, R8, RZ ;  /* 0x000000089c04723c */ /* 0x042fee00000418ff */
[----:B------:R-:W1:Y:S01]  /*6e70*/  LDSM.16.M88.4 R48, [R224+0xe900] ;  /* 0x00e90000e030783b */ /* 0x000e620000000200 */
[C---:B------:R-:W-:Y:S07]  /*6e80*/  HMMA.16816.F32.BF16 R8, R156.reuse, R10, RZ ;  /* 0x0000000a9c08723c */ /* 0x040fee00000418ff */
[----:B-----5:R-:W1:Y:S01]  /*6e90*/  LDSM.16.M88.4 R152, [R231] ;  /* 0x00000000e798783b */ /* 0x020e620000000200 */
[C---:B---3--:R-:W-:Y:S07]  /*6ea0*/  HMMA.16816.F32.BF16 R12, R156.reuse, R16, RZ ;  /* 0x000000109c0c723c */ /* 0x048fee00000418ff */
[----:B------:R-:W4:Y:S01]  /*6eb0*/  LDSM.16.M88.4 R164, [R248] ;  /* 0x00000000f8a4783b */ /* 0x000f220000000200 */
[C---:B------:R-:W-:Y:S07]  /*6ec0*/  HMMA.16816.F32.BF16 R16, R156.reuse, R18, RZ ;  /* 0x000000129c10723c */ /* 0x040fee00000418ff */
[----:B------:R-:W1:Y:S08]  /*6ed0*/  LDSM.16.M88.4 R168, [R247] ;  /* 0x00000000f7a8783b */ /* 0x000e700000000200 */
[----:B------:R-:W1:Y:S08]  /*6ee0*/  LDSM.16.M88.4 R172, [R246] ;  /* 0x00000000f6ac783b */ /* 0x000e700000000200 */
[----:B------:R-:W1:Y:S08]  /*6ef0*/  LDSM.16.M88.4 R176, [R245] ;  /* 0x00000000f5b0783b */ /* 0x000e700000000200 */
[----:B------:R-:W1:Y:S08]  /*6f00*/  LDSM.16.M88.4 R180, [R244] ;  /* 0x00000000f4b4783b */ /* 0x000e700000000200 */
[----:B------:R-:W4:Y:S04]  /*6f10*/  LDL R251, [R1+0x10] ;  /* 0x0000100001fb7983 */ /* 0x000f280000100800 */
[----:B------:R-:W4:Y:S04]  /*6f20*/  LDL R250, [R1+0x1c] ;  /* 0x00001c0001fa7983 */ /* 0x000f280000100800 */
[----:B------:R-:W-:Y:S04]  /*6f30*/  STL [R1+0x44], R231 ;  /* 0x000044e701007387 */ /* 0x000fe80000100800 */
[----:B------:R-:W-:Y:S04]  /*6f40*/  STL [R1+0x48], R248 ;  /* 0x000048f801007387 */ /* 0x000fe80000100800 */
[----:B------:R-:W-:Y:S04]  /*6f50*/  STL [R1+0x4c], R247 ;  /* 0x00004cf701007387 */ /* 0x000fe80000100800 */
[----:B------:R-:W-:Y:S04]  /*6f60*/  STL [R1+0x50], R246 ;  /* 0x000050f601007387 */ /* 0x000fe80000100800 */
[----:B------:R-:W-:Y:S01]  /*6f70*/  STL [R1+0x54], R245 ;  /* 0x000054f501007387 */ /* 0x000fe20000100800 */
[----:B--2---:R-:W-:Y:S05]  /*6f80*/  @P0 MOV R21, R23 ;  /* 0x0000001700150202 */ /* 0x004fea0000000f00 */
[----:B------:R-:W-:Y:S04]  /*6f90*/  @P0 IMAD.WIDE.U32 R20, R0, 0x60, R20 ;  /* 0x0000006000140825 */ /* 0x000fe800078e0014 */
[----:B------:R-:W-:Y:S01]  /*6fa0*/  @P0 IMAD.SHL.U32 R0, R20, 0x2, RZ ;  /* 0x0000000214000824 */ /* 0x000fe200078e00ff */
[----:B------:R-:W-:Y:S01]  /*6fb0*/  @P0 IADD3 R2, R21, UR20, RZ ;  /* 0x0000001415020c10 */ /* 0x000fe2000fffe0ff */
[----:B------:R-:W-:Y:S03]  /*6fc0*/  UIMAD UR20, UR22, -0x60, URZ ;  /* 0xffffffa0161478a4 */ /* 0x000fe6000f8e023f */
[----:B------:R-:W-:Y:S02]  /*6fd0*/  @P0 IADD3 R36, P6, R0, c[0x0][0x1f8], RZ ;  /* 0x00007e0000240a10 */ /* 0x000fe40007fde0ff */
[----:B------:R-:W-:Y:S02]  /*6fe0*/  @P0 SHF.L.U64.HI R2, R20, 0x1, R2 ;  /* 0x0000000114020819 */ /* 0x000fe40000010202 */
[C---:B----4-:R-:W-:Y:S01]  /*6ff0*/  HMMA.16816.F32.BF16 R20, R156.reuse, R24, RZ ;  /* 0x000000189c14723c */ /* 0x050fe200000418ff */
[----:B------:R-:W-:Y:S02]  /*7000*/  @P0 IADD3 R38, P5, R0, 0x80, RZ ;  /* 0x0000008000260810 */ /* 0x000fe40007fbe0ff */
[----:B------:R-:W-:Y:S02]  /*7010*/  @P0 IADD3.X R37, R2, c[0x0][0x1fc], RZ, P6, !PT ;  /* 0x00007f0002250a10 */ /* 0x000fe400037fe4ff */
[----:B------:R-:W-:Y:S02]  /*7020*/  @P0 IADD3 R38, P1, R38, c[0x0][0x1f8], RZ ;  /* 0x00007e0026260a10 */ /* 0x000fe40007f3e0ff */
[----:B------:R-:W-:Y:S01]  /*7030*/  @P0 IADD3 R0, P6, R0, 0x100, RZ ;  /* 0x0000010000000810 */ /* 0x000fe20007fde0ff */
[C---:B------:R-:W-:Y:S01]  /*7040*/  HMMA.16816.F32.BF16 R24, R156.reuse, R26, RZ ;  /* 0x0000001a9c18723c */ /* 0x040fe200000418ff */
[----:B------:R-:W-:Y:S01]  /*7050*/  @!PT LDS RZ, [RZ] ;  /* 0x00000000fffff984 */ /* 0x000fe20000000800 */
[----:B------:R-:W-:Y:S01]  /*7060*/  @!PT LDS RZ, [RZ] ;  /* 0x00000000fffff984 */ /* 0x000fe20000000800 */
[----:B------:R-:W-:Y:S01]  /*7070*/  @!PT LDS RZ, [RZ] ;  /* 0x00000000fffff984 */ /* 0x000fe20000000800 */
[----:B------:R2:W-:Y:S03]  /*7080*/  @P0 LDGSTS.E.BYPASS.LTC128B.128 [R249+0x100], [R36.64], !P4 ;  /* 0x0010000024f90fae */ /* 0x0005e6000e101d52 */
[--C-:B------:R-:W-:Y:S02]  /*7090*/  @P0 IADD3.X R39, RZ, c[0x0][0x1fc], R2.reuse, P1, P5 ;  /* 0x00007f00ff270a10 */ /* 0x100fe40000fea402 */
[----:B------:R-:W-:Y:S02]  /*70a0*/  @P0 IADD3 R46, P5, R0, c[0x0][0x1f8], RZ ;  /* 0x00007e00002e0a10 */ /* 0x000fe40007fbe0ff */
[C---:B------:R-:W-:Y:S01]  /*70b0*/  HMMA.16816.F32.BF16 R28, R156.reuse, R32, RZ ;  /* 0x000000209c1c723c */ /* 0x040fe200000418ff */
[----:B------:R4:W-:Y:S03]  /*70c0*/  @P0 LDGSTS.E.BYPASS.LTC128B.128 [R249+0x3100], [R38.64], !P3 ;  /* 0x0310000026f90fae */ /* 0x0009e6000d901d52 */
[----:B------:R-:W-:Y:S01]  /*70d0*/  @P0 IADD3.X R47, RZ, c[0x0][0x1fc], R2, P5, P6 ;  /* 0x00007f00ff2f0a10 */ /* 0x000fe20002fec402 */
[----:B------:R-:W-:Y:S03]  /*70e0*/  IMAD.U32 R2, RZ, RZ, UR12 ;  /* 0x0000000cff027e24 */ /* 0x000fe6000f8e00ff */
[C---:B------:R-:W-:Y:S01]  /*70f0*/  HMMA.16816.F32.BF16 R32, R156.reuse, R34, RZ ;  /* 0x000000229c20723c */ /* 0x040fe200000418ff */
[----:B------:R1:W-:Y:S08]  /*7100*/  @P0 LDGSTS.E.BYPASS.LTC128B.128 [R249+0x6100], [R46.64], !P2 ;  /* 0x061000002ef90fae */ /* 0x0003f0000d101d52 */
[----:B------:R1:W3:Y:S03]  /*7110*/  LDL R0, [R1+0x18] ;  /* 0x0000180001007983 */ /* 0x0002e60000100800 */
[----:B--2---:R-:W-:Y:S04]  /*7120*/  @P0 IADD3 R36, P1, R36, UR10, RZ ;  /* 0x0000000a24240c10 */ /* 0x004fe8000ff3e0ff */
[----:B------:R-:W-:Y:S02]  /*7130*/  @P0 IADD3.X R37, R37, UR13, RZ, P1, !PT ;  /* 0x0000000d25250c10 */ /* 0x000fe40008ffe4ff */
[----:B------:R-:W-:Y:S03]  /*7140*/  @P0 IADD3 R44, P1, R36, UR10, RZ ;  /* 0x0000000a242c0c10 */ /* 0x000fe6000ff3e0ff */
[----:B------:R4:W-:Y:S01]  /*7150*/  @P0 LDGSTS.E.BYPASS.LTC128B.128 [R249+0x1100], [R36.64], !P4 ;  /* 0x0110000024f90fae */ /* 0x0009e2000e101d52 */
[----:B------:R-:W-:Y:S07]  /*7160*/  @P0 IADD3.X R45, R37, UR13, RZ, P1, !PT ;  /* 0x0000000d252d0c10 */ /* 0x000fee0008ffe4ff */
[----:B------:R4:W-:Y:S08]  /*7170*/  @P0 LDGSTS.E.BYPASS.LTC128B.128 [R249+0x4100], [R36.64+0x80], !P3 ;  /* 0x0410008024f90fae */ /* 0x0009f0000d901d52 */
[----:B------:R4:W-:Y:S08]  /*7180*/  @P0 LDGSTS.E.BYPASS.LTC128B.128 [R249+0x7100], [R36.64+0x100], !P2 ;  /* 0x0710010024f90fae */ /* 0x0009f0000d101d52 */
[----:B------:R1:W-:Y:S08]  /*7190*/  @P0 LDGSTS.E.BYPASS.LTC128B.128 [R249+0x2100], [R44.64], !P4 ;  /* 0x021000002cf90fae */ /* 0x0003f0000e101d52 */
[----:B------:R1:W-:Y:S08]  /*71a0*/  @P0 LDGSTS.E.BYPASS.LTC128B.128 [R249+0x5100], [R44.64+0x80], !P3 ;  /* 0x051000802cf90fae */ /* 0x0003f0000d901d52 */
[----:B------:R1:W-:Y:S01]  /*71b0*/  @P0 LDGSTS.E.BYPASS.LTC128B.128 [R249+0x8100], [R44.64+0x100], !P2 ;  /* 0x081001002cf90fae */ /* 0x0003e2000d101d52 */
[----:B------:R-:W-:Y:S01]  /*71c0*/  PLOP3.LUT P0, PT, PT, PT, UP1, 0x80, 0x0 ;  /* 0x000000000000781c */ /* 0x000fe20003f0f018 */
[C---:B----4-:R-:W-:Y:S06]  /*71d0*/  HMMA.16816.F32.BF16 R36, R156.reuse, R40, RZ ;  /* 0x000000289c24723c */ /* 0x050fec00000418ff */
[----:B------:R-:W0:Y:S02]  /*71e0*/  LDGDEPBAR ;  /* 0x00000000000079af */ /* 0x000e240000000000 */
[C---:B------:R-:W-:Y:S08]  /*71f0*/  HMMA.16816.F32.BF16 R40, R156.reuse, R42, RZ ;  /* 0x0000002a9c28723c */ /* 0x040ff000000418ff */
[C---:B-1----:R-:W-:Y:S08]  /*7200*/  HMMA.16816.F32.BF16 R44, R156.reuse, R48, RZ ;  /* 0x000000309c2c723c */ /* 0x042ff000000418ff */
[----:B------:R-:W-:Y:S08]  /*7210*/  HMMA.16816.F32.BF16 R48, R156, R50, RZ ;  /* 0x000000329c30723c */ /* 0x000ff000000418ff */
[C---:B------:R-:W-:Y:S08]  /*7220*/  HMMA.16816.F32.BF16 R4, R160.reuse, R152, R4 ;  /* 0x00000098a004723c */ /* 0x040ff00000041804 */
        /* <DEDUP_REMOVED lines=13> */
[----:B------:R-:W4:Y:S07]  /*7300*/  LDSM.16.M88.4 R176, [R230+0xe100] ;  /* 0x00e10000e6b0783b */ /* 0x000f2e0000000200 */
[C---:B------:R-:W-:Y:S08]  /*7310*/  HMMA.16816.F32.BF16 R44, R160.reuse, R180, R44 ;  /* 0x000000b4a02c723c */ /* 0x040ff0000004182c */
[----:B------:R-:W-:Y:S08]  /*7320*/  HMMA.16816.F32.BF16 R48, R160, R182, R48 ;  /* 0x000000b6a030723c */ /* 0x000ff00000041830 */
[C---:B-1----:R-:W-:Y:S08]  /*7330*/  HMMA.16816.F32.BF16 R4, R184.reuse, R152, R4 ;  /* 0x00000098b804723c */ /* 0x042ff00000041804 */
[C---:B------:R-:W-:Y:S01]  /*7340*/  HMMA.16816.F32.BF16 R8, R184.reuse, R154, R8 ;  /* 0x0000009ab808723c */ /* 0x040fe20000041808 */
[----:B------:R-:W1:Y:S07]  /*7350*/  LDSM.16.M88.4 R152, [R230+0xe900] ;  /* 0x00e90000e698783b */ /* 0x000e6e0000000200 */
[C---:B--2---:R-:W-:Y:S08]  /*7360*/  HMMA.16816.F32.BF16 R12, R184.reuse, R164, R12 ;  /* 0x000000a4b80c723c */ /* 0x044ff0000004180c */
[C---:B------:R-:W-:Y:S01]  /*7370*/  HMMA.16816.F32.BF16 R16, R184.reuse, R166, R16 ;  /* 0x000000a6b810723c */ /* 0x040fe20000041810 */
[----:B------:R-:W2:Y:S07]  /*7380*/  LDSM.16.M88.4 R164, [R227] ;  /* 0x00000000e3a4783b */ /* 0x000eae0000000200 */
[C---:B----4-:R-:W-:Y:S08]  /*7390*/  HMMA.16816.F32.BF16 R20, R184.reuse, R168, R20 ;  /* 0x000000a8b814723c */ /* 0x050ff00000041814 */
[C---:B------:R-:W-:Y:S01]  /*73a0*/  HMMA.16816.F32.BF16 R24, R184.reuse, R170, R24 ;  /* 0x000000aab818723c */ /* 0x040fe20000041818 */
[----:B------:R-:W4:Y:S07]  /*73b0*/  LDSM.16.M88.4 R168, [R227+0x800] ;  /* 0x00080000e3a8783b */ /* 0x000f2e0000000200 */
[C---:B------:R-:W-:Y:S08]  /*73c0*/  HMMA.16816.F32.BF16 R28, R184.reuse, R172, R28 ;  /* 0x000000acb81c723c */ /* 0x040ff0000004181c */
[C---:B------:R-:W-:Y:S01]  /*73d0*/  HMMA.16816.F32.BF16 R32, R184.reuse, R174, R32 ;  /* 0x000000aeb820723c */ /* 0x040fe20000041820 */
[----:B------:R-:W3:Y:S07]  /*73e0*/  LDSM.16.M88.4 R172, [R227+0x1000] ;  /* 0x00100000e3ac783b */ /* 0x000eee0000000200 */
[C---:B------:R-:W-:Y:S08]  /*73f0*/  HMMA.16816.F32.BF16 R36, R184.reuse, R176, R36 ;  /* 0x000000b0b824723c */ /* 0x040ff00000041824 */
[C---:B------:R-:W-:Y:S01]  /*7400*/  HMMA.16816.F32.BF16 R40, R184.reuse, R178, R40 ;  /* 0x000000b2b828723c */ /* 0x040fe20000041828 */
[----:B------:R-:W4:Y:S07]  /*7410*/  LDSM.16.M88.4 R176, [R227+0x1800] ;  /* 0x00180000e3b0783b */ /* 0x000f2e0000000200 */
[C---:B-1----:R-:W-:Y:S08]  /*7420*/  HMMA.16816.F32.BF16 R44, R184.reuse, R152, R44 ;  /* 0x00000098b82c723c */ /* 0x042ff0000004182c */
[----:B------:R-:W-:Y:S01]  /*7430*/  HMMA.16816.F32.BF16 R48, R184, R154, R48 ;  /* 0x0000009ab830723c */ /* 0x000fe20000041830 */
[----:B------:R-:W1:Y:S07]  /*7440*/  LDSM.16.M88.4 R152, [R227+0x2000] ;  /* 0x00200000e398783b */ /* 0x000e6e0000000200 */
[C---:B--2---:R-:W-:Y:S08]  /*7450*/  HMMA.16816.F32.BF16 R4, R188.reuse, R164, R4 ;  /* 0x000000a4bc04723c */ /* 0x044ff00000041804 */
[C---:B------:R-:W-:Y:S01]  /*7460*/  HMMA.16816.F32.BF16 R8, R188.reuse, R166, R8 ;  /* 0x000000a6bc08723c */ /* 0x040fe20000041808 */
[----:B------:R-:W2:Y:S03]  /*7470*/  LDSM.16.M88.4 R164, [R227+0x2800] ;  /* 0x00280000e3a4783b */ /* 0x000ea60000000200 */
[----:B---3--:R-:W-:Y:S04]  /*7480*/  @P0 MOV R0, R251 ;  /* 0x000000fb00000202 */ /* 0x008fe80000000f00 */
[C---:B----4-:R-:W-:Y:S08]  /*7490*/  HMMA.16816.F32.BF16 R12, R188.reuse, R168, R12 ;  /* 0x000000a8bc0c723c */ /* 0x050ff0000004180c */
[C---:B------:R-:W-:Y:S01]  /*74a0*/  HMMA.16816.F32.BF16 R16, R188.reuse, R170, R16 ;  /* 0x000000aabc10723c */ /* 0x040fe20000041810 */
[----:B------:R-:W3:Y:S07]  /*74b0*/  LDSM.16.M88.4 R168, [R224+0xf100] ;  /* 0x00f10000e0a8783b */ /* 0x000eee0000000200 */
[C---:B------:R-:W-:Y:S08]  /*74c0*/  HMMA.16816.F32.BF16 R20, R188.reuse, R172, R20 ;  /* 0x000000acbc14723c */ /* 0x040ff00000041814 */
[C---:B------:R-:W-:Y:S01]  /*74d0*/  HMMA.16816.F32.BF16 R24, R188.reuse, R174, R24 ;  /* 0x000000aebc18723c */ /* 0x040fe20000041818 */
[----:B------:R-:W4:Y:S07]  /*74e0*/  LDSM.16.M88.4 R172, [R224+0xf900] ;  /* 0x00f90000e0ac783b */ /* 0x000f2e0000000200 */
[C---:B------:R-:W-:Y:S08]  /*74f0*/  HMMA.16816.F32.BF16 R28, R188.reuse, R176, R28 ;  /* 0x000000b0bc1c723c */ /* 0x040ff0000004181c */
[C---:B------:R-:W-:Y:S01]  /*7500*/  HMMA.16816.F32.BF16 R32, R188.reuse, R178, R32 ;  /* 0x000000b2bc20723c */ /* 0x040fe20000041820 */
[----:B------:R-:W4:Y:S07]  /*7510*/  LDSM.16.M88.4 R176, [R224+0x10100] ;  /* 0x01010000e0b0783b */ /* 0x000f2e0000000200 */
[C---:B-1----:R-:W-:Y:S08]  /*7520*/  HMMA.16816.F32.BF16 R36, R188.reuse, R152, R36 ;  /* 0x00000098bc24723c */ /* 0x042ff00000041824 */
[C---:B------:R-:W-:Y:S01]  /*7530*/  HMMA.16816.F32.BF16 R40, R188.reuse, R154, R40 ;  /* 0x0000009abc28723c */ /* 0x040fe20000041828 */
[----:B------:R-:W1:Y:S07]  /*7540*/  LDSM.16.M88.4 R152, [R224+0x10900] ;  /* 0x01090000e098783b */ /* 0x000e6e0000000200 */
[C---:B--2---:R-:W-:Y:S08]  /*7550*/  HMMA.16816.F32.BF16 R44, R188.reuse, R164, R44 ;  /* 0x000000a4bc2c723c */ /* 0x044ff0000004182c */
[----:B------:R-:W-:Y:S01]  /*7560*/  HMMA.16816.F32.BF16 R48, R188, R166, R48 ;  /* 0x000000a6bc30723c */ /* 0x000fe20000041830 */
[----:B------:R-:W2:Y:S07]  /*7570*/  LDSM.16.M88.4 R164, [R224+0x11100] ;  /* 0x01110000e0a4783b */ /* 0x000eae0000000200 */
[C---:B---3--:R-:W-:Y:S08]  /*7580*/  HMMA.16816.F32.BF16 R4, R192.reuse, R168, R4 ;  /* 0x000000a8c004723c */ /* 0x048ff00000041804 */
[C---:B------:R-:W-:Y:S01]  /*7590*/  HMMA.16816.F32.BF16 R8, R192.reuse, R170, R8 ;  /* 0x000000aac008723c */ /* 0x040fe20000041808 */
[----:B------:R-:W3:Y:S07]  /*75a0*/  LDSM.16.M88.4 R168, [R224+0x11900] ;  /* 0x01190000e0a8783b */ /* 0x000eee0000000200 */
[C---:B----4-:R-:W-:Y:S08]  /*75b0*/  HMMA.16816.F32.BF16 R12, R192.reuse, R172, R12 ;  /* 0x000000acc00c723c */ /* 0x050ff0000004180c */
[C---:B------:R-:W-:Y:S01]  /*75c0*/  HMMA.16816.F32.BF16 R16, R192.reuse, R174, R16 ;  /* 0x000000aec010723c */ /* 0x040fe20000041810 */
[----:B------:R-:W4:Y:S07]  /*75d0*/  LDSM.16.M88.4 R172, [R243] ;  /* 0x00000000f3ac783b */ /* 0x000f2e0000000200 */
[C---:B------:R-:W-:Y:S08]  /*75e0*/  HMMA.16816.F32.BF16 R20, R192.reuse, R176, R20 ;  /* 0x000000b0c014723c */ /* 0x040ff00000041814 */
[C---:B------:R-:W-:Y:S01]  /*75f0*/  HMMA.16816.F32.BF16 R24, R192.reuse, R178, R24 ;  /* 0x000000b2c018723c */ /* 0x040fe20000041818 */
[----:B------:R-:W4:Y:S07]  /*7600*/  LDSM.16.M88.4 R176, [R242] ;  /* 0x00000000f2b0783b */ /* 0x000f2e0000000200 */
[C---:B-1----:R-:W-:Y:S08]  /*7610*/  HMMA.16816.F32.BF16 R28, R192.reuse, R152, R28 ;  /* 0x00000098c01c723c */ /* 0x042ff0000004181c */
[C---:B------:R-:W-:Y:S01]  /*7620*/  HMMA.16816.F32.BF16 R32, R192.reuse, R154, R32 ;  /* 0x0000009ac020723c */ /* 0x040fe20000041820 */
[----:B------:R-:W1:Y:S07]  /*7630*/  LDSM.16.M88.4 R152, [R241] ;  /* 0x00000000f198783b */ /* 0x000e6e0000000200 */
[C---:B--2---:R-:W-:Y:S08]  /*7640*/  HMMA.16816.F32.BF16 R36, R192.reuse, R164, R36 ;  /* 0x000000a4c024723c */ /* 0x044ff00000041824 */
[C---:B------:R-:W-:Y:S01]  /*7650*/  HMMA.16816.F32.BF16 R40, R192.reuse, R166, R40 ;  /* 0x000000a6c028723c */ /* 0x040fe20000041828 */
[----:B------:R-:W2:Y:S07]  /*7660*/  LDSM.16.M88.4 R164, [R240] ;  /* 0x00000000f0a4783b */ /* 0x000eae0000000200 */
[C---:B---3--:R-:W-:Y:S08]  /*7670*/  HMMA.16816.F32.BF16 R44, R192.reuse, R168, R44 ;  /* 0x000000a8c02c723c */ /* 0x048ff0000004182c */
[----:B------:R-:W-:Y:S01]  /*7680*/  HMMA.16816.F32.BF16 R48, R192, R170, R48 ;  /* 0x000000aac030723c */ /* 0x000fe20000041830 */
[----:B------:R-:W3:Y:S07]  /*7690*/  LDSM.16.M88.4 R168, [R239] ;  /* 0x00000000efa8783b */ /* 0x000eee0000000200 */
[C---:B----4-:R-:W-:Y:S08]  /*76a0*/  HMMA.16816.F32.BF16 R4, R196.reuse, R172, R4 ;  /* 0x000000acc404723c */ /* 0x050ff00000041804 */
[C---:B------:R-:W-:Y:S01]  /*76b0*/  HMMA.16816.F32.BF16 R8, R196.reuse, R174, R8 ;  /* 0x000000aec408723c */ /* 0x040fe20000041808 */
[----:B------:R-:W4:Y:S07]  /*76c0*/  LDSM.16.M88.4 R172, [R238] ;  /* 0x00000000eeac783b */ /* 0x000f2e0000000200 */
[C---:B------:R-:W-:Y:S08]  /*76d0*/  HMMA.16816.F32.BF16 R12, R196.reuse, R176, R12 ;  /* 0x000000b0c40c723c */ /* 0x040ff0000004180c */
[C---:B------:R-:W-:Y:S01]  /*76e0*/  HMMA.16816.F32.BF16 R16, R196.reuse, R178, R16 ;  /* 0x000000b2c410723c */ /* 0x040fe20000041810 */
[----:B------:R-:W4:Y:S07]  /*76f0*/  LDSM.16.M88.4 R176, [R230+0xf100] ;  /* 0x00f10000e6b0783b */ /* 0x000f2e0000000200 */
        /* <DEDUP_REMOVED lines=9> */
[C---:B----4-:R-:W-:Y:S08]  /*7790*/  HMMA.16816.F32.BF16 R44, R196.reuse, R172, R44 ;  /* 0x000000acc42c723c */ /* 0x050ff0000004182c */
[----:B------:R-:W-:Y:S01]  /*77a0*/  HMMA.16816.F32.BF16 R48, R196, R174, R48 ;  /* 0x000000aec430723c */ /* 0x000fe20000041830 */
        /* <DEDUP_REMOVED lines=14> */
[C---:B------:R-:W-:Y:S01]  /*7890*/  HMMA.16816.F32.BF16 R40, R200.reuse, R174, R40 ;  /* 0x000000aec828723c */ /* 0x040fe20000041828 */
[----:B------:R-:W4:Y:S07]  /*78a0*/  LDSM.16.M88.4 R172, [R227+0x4800] ;  /* 0x00480000e3ac783b */ /* 0x000f2e0000000200 */
[C---:B------:R-:W-:Y:S08]  /*78b0*/  HMMA.16816.F32.BF16 R44, R200.reuse, R176, R44 ;  /* 0x000000b0c82c723c */ /* 0x040ff0000004182c */
[----:B------:R-:W-:Y:S01]  /*78c0*/  HMMA.16816.F32.BF16 R48, R200, R178, R48 ;  /* 0x000000b2c830723c */ /* 0x000fe20000041830 */
        /* <DEDUP_REMOVED lines=21> */
[----:B------:R-:W2:Y:S07]  /*7a20*/  LDSM.16.M88.4 R164, [R224+0x14900] ;  /* 0x01490000e0a4783b */ /* 0x000eae0000000200 */
[C---:B---3--:R-:W-:Y:S08]  /*7a30*/  HMMA.16816.F32.BF16 R12, R208.reuse, R168, R12 ;  /* 0x000000a8d00c723c */ /* 0x048ff0000004180c */
[C---:B------:R-:W-:Y:S01]  /*7a40*/  HMMA.16816.F32.BF16 R16, R208.reuse, R170, R16 ;  /* 0x000000aad010723c */ /* 0x040fe20000041810 */
[----:B------:R-:W3:Y:S07]  /*7a50*/  LDSM.16.M88.4 R168, [R237] ;  /* 0x00000000eda8783b */ /* 0x000eee0000000200 */
        /* <DEDUP_REMOVED lines=10> */
[----:B------:R-:W-:Y:S01]  /*7b00*/  HMMA.16816.F32.BF16 R48, R208, R166, R48 ;  /* 0x000000a6d030723c */ /* 0x000fe20000041830 */
[----:B------:R-:W2:Y:S07]  /*7b10*/  LDSM.16.M88.4 R164, [R233] ;  /* 0x00000000e9a4783b */ /* 0x000eae0000000200 */
[C---:B---3--:R-:W-:Y:S08]  /*7b20*/  HMMA.16816.F32.BF16 R4, R212.reuse, R168, R4 ;  /* 0x000000a8d404723c */ /* 0x048ff00000041804 */
[C---:B------:R-:W-:Y:S01]  /*7b30*/  HMMA.16816.F32.BF16 R8, R212.reuse, R170, R8 ;  /* 0x000000aad408723c */ /* 0x040fe20000041808 */
[----:B------:R-:W3:Y:S07]  /*7b40*/  LDSM.16.M88.4 R168, [R232] ;  /* 0x00000000e8a8783b */ /* 0x000eee0000000200 */
[C---:B----4-:R-:W-:Y:S08]  /*7b50*/  HMMA.16816.F32.BF16 R12, R212.reuse, R172, R12 ;  /* 0x000000acd40c723c */ /* 0x050ff0000004180c */
        /* <DEDUP_REMOVED lines=24> */
[C---:B------:R-:W-:Y:S08]  /*7ce0*/  HMMA.16816.F32.BF16 R32, R216.reuse, R166, R32 ;  /* 0x000000a6d820723c */ /* 0x040ff00000041820 */
[C---:B---3--:R-:W-:Y:S08]  /*7cf0*/  HMMA.16816.F32.BF16 R36, R216.reuse, R168, R36 ;  /* 0x000000a8d824723c */ /* 0x048ff00000041824 */
[C---:B------:R-:W-:Y:S08]  /*7d00*/  HMMA.16816.F32.BF16 R40, R216.reuse, R170, R40 ;  /* 0x000000aad828723c */ /* 0x040ff00000041828 */
[C---:B----4-:R-:W-:Y:S08]  /*7d10*/  HMMA.16816.F32.BF16 R44, R216.reuse, R172, R44 ;  /* 0x000000acd82c723c */ /* 0x050ff0000004182c */
        /* <DEDUP_REMOVED lines=8> */
[----:B------:R-:W-:Y:S03]  /*7da0*/  MUFU.TANH R173, R4 ;  /* 0x0000000400ad7308 */ /* 0x000fe60000002400 */
[----:B------:R-:W-:Y:S02]  /*7db0*/  FMUL.FTZ R7, R7, c[0x0][0x320] ;  /* 0x0000c80007077a20 */ /* 0x000fe40000410000 */
[----:B------:R-:W-:Y:S02]  /*7dc0*/  FMUL.FTZ R8, R8, c[0x0][0x320] ;  /* 0x0000c80008087a20 */ /* 0x000fe40000410000 */
[----:B------:R-:W-:Y:S02]  /*7dd0*/  FMUL.FTZ R9, R9, c[0x0][0x320] ;  /* 0x0000c80009097a20 */ /* 0x000fe40000410000 */
[----:B------:R-:W-:Y:S01]  /*7de0*/  FMUL.FTZ R10, R10, c[0x0][0x320] ;  /* 0x0000c8000a0a7a20 */ /* 0x000fe20000410000 */
[----:B------:R-:W1:Y:S01]  /*7df0*/  MUFU.TANH R172, R5 ;  /* 0x0000000500ac7308 */ /* 0x000e620000002400 */
[----:B------:R-:W-:Y:S02]  /*7e00*/  FMUL.FTZ R11, R11, c[0x0][0x320] ;  /* 0x0000c8000b0b7a20 */ /* 0x000fe40000410000 */
        /* <DEDUP_REMOVED lines=8> */
[----:B------:R-:W-:Y:S03]  /*7e90*/  FMUL.FTZ R19, R19, c[0x0][0x320] ;  /* 0x0000c80013137a20 */ /* 0x000fe60000410000 */
[----:B------:R3:W-:Y:S10]  /*7ea0*/  MUFU.TANH R165, R7 ;  /* 0x0000000700a57308 */ /* 0x0007f40000002400 */
[----:B------:R-:W-:Y:S10]  /*7eb0*/  MUFU.TANH R164, R8 ;  /* 0x0000000800a47308 */ /* 0x000ff40000002400 */
[----:B------:R-:W4:Y:S01]  /*7ec0*/  MUFU.TANH R102, R9 ;  /* 0x0000000900667308 */ /* 0x000f220000002400 */
[----:B---3--:R-:W3:Y:S09]  /*7ed0*/  LDSM.16.M88.4 R4, [R227+0x7000] ;  /* 0x00700000e304783b */ /* 0x008ef20000000200 */
[----:B------:R-:W1:Y:S10]  /*7ee0*/  MUFU.TANH R101, R10 ;  /* 0x0000000a00657308 */ /* 0x000e740000002400 */
[----:B------:R1:W-:Y:S10]  /*7ef0*/  MUFU.TANH R100, R11 ;  /* 0x0000000b00647308 */ /* 0x0003f40000002400 */
[----:B------:R-:W-:Y:S10]  /*7f00*/  MUFU.TANH R17, R17 ;  /* 0x0000001100117308 */ /* 0x000ff40000002400 */
[----:B------:R-:W-:Y:S01]  /*7f10*/  MUFU.TANH R18, R18 ;  /* 0x0000001200127308 */ /* 0x000fe20000002400 */
[C---:B---3--:R-:W-:Y:S01]  /*7f20*/  HMMA.16816.F32.BF16 R20, R220.reuse, R4, R20 ;  /* 0x00000004dc14723c */ /* 0x048fe20000041814 */
[----:B-1----:R-:W1:Y:S08]  /*7f30*/  LDSM.16.M88.4 R8, [R227+0x7800] ;  /* 0x00780000e308783b */ /* 0x002e700000000200 */
[----:B------:R2:W3:Y:S01]  /*7f40*/  MUFU.TANH R167, R13 ;  /* 0x0000000d00a77308 */ /* 0x0004e20000002400 */
[C---:B------:R-:W-:Y:S01]  /*7f50*/  HMMA.16816.F32.BF16 R24, R220.reuse, R6, R24 ;  /* 0x00000006dc18723c */ /* 0x040fe20000041818 */
[----:B------:R-:W2:Y:S08]  /*7f60*/  LDSM.16.M88.4 R4, [R227+0x8000] ;  /* 0x00800000e304783b */ /* 0x000eb00000000200 */
[----:B------:R4:W-:Y:S05]  /*7f70*/  MUFU.TANH R166, R12 ;  /* 0x0000000c00a67308 */ /* 0x0009ea0000002400 */
[----:B------:R-:W-:Y:S02]  /*7f80*/  FMUL.FTZ R21, R21, c[0x0][0x320] ;  /* 0x0000c80015157a20 */ /* 0x000fe40000410000 */
[----:B------:R-:W-:Y:S03]  /*7f90*/  FMUL.FTZ R22, R22, c[0x0][0x320] ;  /* 0x0000c80016167a20 */ /* 0x000fe60000410000 */
[----:B------:R2:W2:Y:S01]  /*7fa0*/  MUFU.TANH R168, R14 ;  /* 0x0000000e00a87308 */ /* 0x0004a20000002400 */
[----:B------:R-:W-:Y:S02]  /*7fb0*/  FMUL.FTZ R23, R23, c[0x0][0x320] ;  /* 0x0000c80017177a20 */ /* 0x000fe40000410000 */
[----:B------:R-:W-:Y:S02]  /*7fc0*/  FMUL.FTZ R20, R20, c[0x0][0x320] ;  /* 0x0000c80014147a20 */ /* 0x000fe40000410000 */
[----:B------:R-:W-:Y:S02]  /*7fd0*/  FMUL.FTZ R25, R25, c[0x0][0x320] ;  /* 0x0000c80019197a20 */ /* 0x000fe40000410000 */
[----:B------:R-:W-:Y:S02]  /*7fe0*/  FMUL.FTZ R24, R24, c[0x0][0x320] ;  /* 0x0000c80018187a20 */ /* 0x000fe40000410000 */
[----:B------:R-:W-:Y:S01]  /*7ff0*/  FMUL.FTZ R26, R26, c[0x0][0x320] ;  /* 0x0000c8001a1a7a20 */ /* 0x000fe20000410000 */
[----:B------:R-:W3:Y:S01]  /*8000*/  MUFU.TANH R21, R21 ;  /* 0x0000001500157308 */ /* 0x000ee20000002400 */
[----:B------:R-:W-:Y:S01]  /*8010*/  FMUL.FTZ R27, R27, c[0x0][0x320] ;  /* 0x0000c8001b1b7a20 */ /* 0x000fe20000410000 */
[C---:B-1----:R-:W-:Y:S08]  /*8020*/  HMMA.16816.F32.BF16 R28, R220.reuse, R8, R28 ;  /* 0x00000008dc1c723c */ /* 0x042ff0000004181c */
[----:B------:R-:W1:Y:S01]  /*8030*/  MUFU.TANH R22, R22 ;  /* 0x0000001600167308 */ /* 0x000e620000002400 */
[C---:B------:R-:W-:Y:S01]  /*8040*/  HMMA.16816.F32.BF16 R32, R220.reuse, R10, R32 ;  /* 0x0000000adc20723c */ /* 0x040fe20000041820 */
[----:B------:R-:W1:Y:S01]  /*8050*/  LDSM.16.M88.4 R8, [R227+0x8800] ;  /* 0x00880000e308783b */ /* 0x000e620000000200 */
[----:B------:R-:W-:Y:S06]  /*8060*/  DEPBAR.LE SB0, 0x0 ;  /* 0x000080000000791a */ /* 0x000fec0000000000 */
[C---:B--2---:R-:W-:Y:S01]  /*8070*/  HMMA.16816.F32.BF16 R36, R220.reuse, R4, R36 ;  /* 0x00000004dc24723c */ /* 0x044fe20000041824 */
[----:B------:R-:W2:Y:S01]  /*8080*/  SHFL.IDX PT, R5, R0, RZ, 0x1c1f ;  /* 0x001c1fff00057589 */ /* 0x000ea200000e0000 */
[----:B------:R1:W1:Y:S06]  /*8090*/  MUFU.TANH R169, R15 ;  /* 0x0000000f00a97308 */ /* 0x00026c0000002400 */
[C---:B------:R-:W-:Y:S01]  /*80a0*/  HMMA.16816.F32.BF16 R40, R220.reuse, R6, R40 ;  /* 0x00000006dc28723c */ /* 0x040fe20000041828 */
[----:B------:R2:W1:Y:S03]  /*80b0*/  SHFL.IDX PT, R4, R0, 0x1, 0x1c1f ;  /* 0x003c1f0000047f89 */ /* 0x00046600000e0000 */
[----:B------:R3:W-:Y:S01]  /*80c0*/  MUFU.TANH R170, R16 ;  /* 0x0000001000aa7308 */ /* 0x0007e20000002400 */
[----:B------:R-:W-:Y:S02]  /*80d0*/  FMUL.FTZ R29, R29, c[0x0][0x320] ;  /* 0x0000c8001d1d7a20 */ /* 0x000fe40000410000 */
[----:B------:R-:W-:Y:S02]  /*80e0*/  FMUL.FTZ R30, R30, c[0x0][0x320] ;  /* 0x0000c8001e1e7a20 */ /* 0x000fe40000410000 */
[----:B------:R-:W-:Y:S03]  /*80f0*/  FMUL.FTZ R31, R31, c[0x0][0x320] ;  /* 0x0000c8001f1f7a20 */ /* 0x000fe60000410000 */
[----:B------:R-:W-:Y:S02]  /*8100*/  FMUL.FTZ R28, R28, c[0x0][0x320] ;  /* 0x0000c8001c1c7a20 */ /* 0x000fe40000410000 */
[----:B------:R-:W3:Y:S01]  /*8110*/  MUFU.TANH R25, R25 ;  /* 0x0000001900197308 */ /* 0x000ee20000002400 */
[----:B------:R-:W-:Y:S01]  /*8120*/  BAR.SYNC.DEFER_BLOCKING 0x0 ;  /* 0x0000000000007b1d */ /* 0x000fe20000010000 */
[----:B------:R-:W-:Y:S02]  /*8130*/  FMUL.FTZ R36, R36, c[0x0][0x320] ;  /* 0x0000c80024247a20 */ /* 0x000fe40000410000 */
[----:B------:R-:W-:Y:S02]  /*8140*/  FMUL.FTZ R37, R37, c[0x0][0x320] ;  /* 0x0000c80025257a20 */ /* 0x000fe40000410000 */
[----:B------:R-:W-:Y:S02]  /*8150*/  FMUL.FTZ R38, R38, c[0x0][0x320] ;  /* 0x0000c80026267a20 */ /* 0x000fe40000410000 */
[----:B------:R-:W-:Y:S01]  /*8160*/  FMUL.FTZ R39, R39, c[0x0][0x320] ;  /* 0x0000c80027277a20 */ /* 0x000fe20000410000 */
[----:B--2---:R-:W-:Y:S01]  /*8170*/  MOV R0, UR20 ;  /* 0x0000001400007c02 */ /* 0x004fe20008000f00 */
[C---:B-1----:R-:W-:Y:S01]  /*8180*/  HMMA.16816.F32.BF16 R44, R220.reuse, R8, R44 ;  /* 0x00000008dc2c723c */ /* 0x042fe2000004182c */
[----:B------:R-:W-:Y:S02]  /*8190*/  UIADD3 UR20, UR22, -0x1, URZ ;  /* 0xffffffff16147890 */ /* 0x000fe4000fffe03f */
[----:B------:R-:W-:Y:S01]  /*81a0*/  IADD3 R0, -R250, 0x1, R0 ;  /* 0x00000001fa007810 */ /* 0x000fe20007ffe100 */
[----:B------:R-:W-:Y:S01]  /*81b0*/  FMUL.FTZ R32, R32, c[0x0][0x320] ;  /* 0x0000c80020207a20 */ /* 0x000fe20000410000 */
[----:B------:R-:W-:Y:S01]  /*81c0*/  @UP0 UIMAD.WIDE.U32 UR24, UR20, UR4, URZ ;  /* 0x00000004141802a5 */ /* 0x000fe2000f8e003f */
[----:B------:R-:W-:Y:S01]  /*81d0*/  FMUL.FTZ R41, R41, c[0x0][0x320] ;  /* 0x0000c80029297a20 */ /* 0x000fe20000410000 */
[----:B------:R-:W-:Y:S01]  /*81e0*/  IADD3 R0, -R2, UR8, R0 ;  /* 0x0000000802007c10 */ /* 0x000fe2000fffe100 */
[----:B------:R-:W-:Y:S01]  /*81f0*/  HMMA.16816.F32.BF16 R48, R220, R10, R48 ;  /* 0x0000000adc30723c */ /* 0x000fe20000041830 */
[----:B------:R-:W-:Y:S03]  /*8200*/  @UP0 USHF.R.S32.HI UR23, URZ, 0x1f, UR20 ;  /* 0x0000001f3f170899 */ /* 0x000fe60008011414 */
[C---:B------:R-:W-:Y:S01]  /*8210*/  IADD3 R2, R0.reuse, R5, RZ ;  /* 0x0000000500027210 */ /* 0x040fe20007ffe0ff */
[----:B------:R-:W-:Y:S01]  /*8220*/  FMUL.FTZ R33, R33, c[0x0][0x320] ;  /* 0x0000c80021217a20 */ /* 0x000fe20000410000 */
[----:B------:R-:W-:Y:S01]  /*8230*/  IADD3 R0, R0, R4, RZ ;  /* 0x0000000400007210 */ /* 0x000fe20007ffe0ff */
[----:B------:R-:W1:Y:S01]  /*8240*/  MUFU.TANH R26, R26 ;  /* 0x0000001a001a7308 */ /* 0x000e620000002400 */
[----:B------:R-:W-:Y:S01]  /*8250*/  ISETP.GT.AND P5, PT, R2, 0x1, PT ;  /* 0x000000010200780c */ /* 0x000fe20003fa4270 */
[----:B------:R-:W-:Y:S01]  /*8260*/  FMUL.FTZ R40, R40, c[0x0][0x320] ;  /* 0x0000c80028287a20 */ /* 0x000fe20000410000 */
[----:B------:R-:W-:Y:S01]  /*8270*/  ISETP.GT.AND P1, PT, R0, RZ, PT ;  /* 0x000000ff0000720c */ /* 0x000fe20003f24270 */
[----:B------:R-:W-:Y:S01]  /*8280*/  @UP0 UIMAD UR23, UR23, UR4, URZ ;  /* 0x00000004171702a4 */ /* 0x000fe2000f8e023f */
[----:B------:R-:W-:Y:S01]  /*8290*/  FSEL R7, R172, -INF , P5 ;  /* 0xff800000ac077808 */ /* 0x000fe20002800000 */
[----:B------:R-:W-:Y:S01]  /*82a0*/  FMUL.FTZ R34, R34, c[0x0][0x320] ;  /* 0x0000c80022227a20 */ /* 0x000fe20000410000 */
[----:B------:R-:W-:Y:S01]  /*82b0*/  FSEL R13, R171, -INF , P1 ;  /* 0xff800000ab0d7808 */ /* 0x000fe20000800000 */
[----:B------:R-:W-:Y:S01]  /*82c0*/  FMUL.FTZ R35, R35, c[0x0][0x320] ;  /* 0x0000c80023237a20 */ /* 0x000fe20000410000 */
[----:B------:R-:W-:Y:S01]  /*82d0*/  ISETP.GT.AND P5, PT, R2, 0x9, PT ;  /* 0x000000090200780c */ /* 0x000fe20003fa4270 */
[----:B------:R-:W2:Y:S01]  /*82e0*/  MUFU.TANH R19, R19 ;  /* 0x0000001300137308 */ /* 0x000ea20000002400 */
[----:B------:R-:W-:Y:S01]  /*82f0*/  ISETP.GT.AND P1, PT, R0, 0x8, PT ;  /* 0x000000080000780c */ /* 0x000fe20003f24270 */
[----:B------:R-:W-:Y:S01]  /*8300*/  FMUL.FTZ R44, R44, c[0x0][0x320] ;  /* 0x0000c8002c2c7a20 */ /* 0x000fe20000410000 */
[----:B----4-:R-:W-:Y:S01]  /*8310*/  FSEL R12, R102, -INF , P5 ;  /* 0xff800000660c7808 */ /* 0x010fe20002800000 */
[----:B------:R-:W-:Y:S01]  /*8320*/  FMUL.FTZ R45, R45, c[0x0][0x320] ;  /* 0x0000c8002d2d7a20 */ /* 0x000fe20000410000 */
[----:B------:R-:W-:Y:S01]  /*8330*/  FSEL R14, R101, -INF , P1 ;  /* 0xff800000650e7808 */ /* 0x000fe20000800000 */
[----:B------:R-:W-:Y:S01]  /*8340*/  FMUL.FTZ R42, R42, c[0x0][0x320] ;  /* 0x0000c8002a2a7a20 */ /* 0x000fe20000410000 */
[----:B------:R-:W-:Y:S01]  /*8350*/  ISETP.GT.AND P5, PT, R2, 0x11, PT ;  /* 0x000000110200780c */ /* 0x000fe20003fa4270 */
[----:B------:R-:W-:Y:S01]  /*8360*/  FMUL.FTZ R48, R48, c[0x0][0x320] ;  /* 0x0000c80030307a20 */ /* 0x000fe20000410000 */
[C---:B------:R-:W-:Y:S01]  /*8370*/  ISETP.GT.AND P1, PT, R0.reuse, 0x10, PT ;  /* 0x000000100000780c */ /* 0x040fe20003f24270 */
[----:B------:R-:W4:Y:S01]  /*8380*/  MUFU.TANH R29, R29 ;  /* 0x0000001d001d7308 */ /* 0x000f220000002400 */
[----:B------:R-:W-:Y:S01]  /*8390*/  ISETP.GT.AND P0, PT, R0, 0x1, PT ;  /* 0x000000010000780c */ /* 0x000fe20003f04270 */
[----:B------:R-:W-:Y:S01]  /*83a0*/  FMUL.FTZ R49, R49, c[0x0][0x320] ;  /* 0x0000c80031317a20 */ /* 0x000fe20000410000 */
[----:B---3--:R-:W-:Y:S01]  /*83b0*/  FSEL R167, R167, -INF , P5 ;  /* 0xff800000a7a77808 */ /* 0x008fe20002800000 */
[----:B------:R-:W-:Y:S01]  /*83c0*/  FMUL.FTZ R43, R43, c[0x0][0x320] ;  /* 0x0000c8002b2b7a20 */ /* 0x000fe20000410000 */
[----:B------:R-:W-:Y:S01]  /*83d0*/  ISETP.GT.AND P5, PT, R2, 0x19, PT ;  /* 0x000000190200780c */ /* 0x000fe20003fa4270 */
[----:B------:R-:W-:Y:S01]  /*83e0*/  FMUL.FTZ R46, R46, c[0x0][0x320] ;  /* 0x0000c8002e2e7a20 */ /* 0x000fe20000410000 */
[----:B------:R-:W-:Y:S01]  /*83f0*/  FSEL R168, R168, -INF , P1 ;  /* 0xff800000a8a87808 */ /* 0x000fe20000800000 */
[----:B------:R-:W-:Y:S01]  /*8400*/  FMUL.FTZ R8, R47, c[0x0][0x320] ;  /* 0x0000c8002f087a20 */ /* 0x000fe20000410000 */
[C---:B------:R-:W-:Y:S01]  /*8410*/  ISETP.GT.AND P1, PT, R0.reuse, 0x18, PT ;  /* 0x000000180000780c */ /* 0x040fe20003f24270 */
[----:B------:R-:W3:Y:S01]  /*8420*/  MUFU.TANH R30, R30 ;  /* 0x0000001e001e7308 */ /* 0x000ee20000002400 */
[----:B------:R-:W-:Y:S01]  /*8430*/  FSEL R15, R165, -INF , P0 ;  /* 0xff800000a50f7808 */ /* 0x000fe20000000000 */
[----:B------:R-:W-:Y:S01]  /*8440*/  FMUL.FTZ R51, R51, c[0x0][0x320] ;  /* 0x0000c80033337a20 */ /* 0x000fe20000410000 */
[----:B------:R-:W-:Y:S01]  /*8450*/  ISETP.GT.AND P0, PT, R0, 0x9, PT ;  /* 0x000000090000780c */ /* 0x000fe20003f04270 */
[----:B------:R-:W-:Y:S01]  /*8460*/  @UP0 UIMAD UR23, UR20, UR5, UR23 ;  /* 0x00000005141702a4 */ /* 0x000fe2000f8e0217 */
[----:B------:R-:W-:Y:S02]  /*8470*/  FSEL R171, R17, -INF , P5 ;  /* 0xff80000011ab7808 */ /* 0x000fe40002800000 */
[----:B------:R-:W-:Y:S01]  /*8480*/  ISETP.GT.AND P5, PT, R2, 0x21, PT ;  /* 0x000000210200780c */ /* 0x000fe20003fa4270 */
[----:B------:R-:W-:Y:S01]  /*8490*/  @UP0 UIADD3 UR23, UR25, UR23, URZ ;  /* 0x0000001719170290 */ /* 0x000fe2000fffe03f */
[----:B------:R-:W-:Y:S01]  /*84a0*/  FSEL R172, R18, -INF , P1 ;  /* 0xff80000012ac7808 */ /* 0x000fe20000800000 */
[----:B------:R-:W1:Y:S01]  /*84b0*/  MUFU.TANH R23, R23 ;  /* 0x0000001700177308 */ /* 0x000e620000002400 */
[----:B------:R-:W-:Y:S01]  /*84c0*/  ISETP.GT.AND P1, PT, R0, 0x20, PT ;  /* 0x000000200000780c */ /* 0x000fe20003f24270 */
[----:B------:R-:W-:Y:S01]  /*84d0*/  @UP0 UIMAD UR23, UR23, 0x60, URZ ;  /* 0x00000060171708a4 */ /* 0x000fe2000f8e023f */
[----:B------:R-:W-:Y:S02]  /*84e0*/  FSEL R16, R100, -INF , P0 ;  /* 0xff80000064107808 */ /* 0x000fe40000000000 */
[----:B------:R-:W-:Y:S02]  /*84f0*/  ISETP.GT.AND P0, PT, R0, 0x11, PT ;  /* 0x000000110000780c */ /* 0x000fe40003f04270 */
[----:B------:R-:W-:Y:S02]  /*8500*/  FSEL R175, R21, -INF , P5 ;  /* 0xff80000015af7808 */ /* 0x000fe40002800000 */
[----:B------:R-:W-:Y:S01]  /*8510*/  FSEL R174, R22, -INF , P1 ;  /* 0xff80000016ae7808 */ /* 0x000fe20000800000 */
[----:B------:R-:W3:Y:S01]  /*8520*/  MUFU.TANH R36, R36 ;  /* 0x0000002400247308 */ /* 0x000ee20000002400 */
[----:B------:R-:W-:Y:S02]  /*8530*/  ISETP.GT.AND P5, PT, R2, 0x29, PT ;  /* 0x000000290200780c */ /* 0x000fe40003fa4270 */
[C---:B------:R-:W-:Y:S02]  /*8540*/  ISETP.GT.AND P1, PT, R0.reuse, 0x28, PT ;  /* 0x000000280000780c */ /* 0x040fe40003f24270 */
[----:B------:R-:W-:Y:S02]  /*8550*/  FSEL R169, R169, -INF , P0 ;  /* 0xff800000a9a97808 */ /* 0x000fe40000000000 */
[----:B------:R-:W-:Y:S02]  /*8560*/  ISETP.GT.AND P0, PT, R0, 0x19, PT ;  /* 0x000000190000780c */ /* 0x000fe40003f04270 */
[C---:B------:R-:W-:Y:S01]  /*8570*/  ISETP.GT.AND P6, PT, R2.reuse, RZ, PT ;  /* 0x000000ff0200720c */ /* 0x040fe20003fc4270 */
[----:B------:R-:W3:Y:S01]  /*8580*/  MUFU.TANH R37, R37 ;  /* 0x0000002500257308 */ /* 0x000ee20000002400 */
[----:B------:R-:W-:Y:S02]  /*8590*/  FSEL R179, R25, -INF , P5 ;  /* 0xff80000019b37808 */ /* 0x000fe40002800000 */
[----:B------:R-:W-:Y:S02]  /*85a0*/  ISETP.GT.AND P5, PT, R2, 0x31, PT ;  /* 0x000000310200780c */ /* 0x000fe40003fa4270 */
[----:B-1----:R-:W-:Y:S02]  /*85b0*/  FSEL R180, R26, -INF , P1 ;  /* 0xff8000001ab47808 */ /* 0x002fe40000800000 */
[C---:B------:R-:W-:Y:S02]  /*85c0*/  ISETP.GT.AND P1, PT, R0.reuse, 0x30, PT ;  /* 0x000000300000780c */ /* 0x040fe40003f24270 */
[----:B------:R-:W-:Y:S01]  /*85d0*/  FSEL R6, R173, -INF , P6 ;  /* 0xff800000ad067808 */ /* 0x000fe20003000000 */
[----:B------:R-:W1:Y:S01]  /*85e0*/  MUFU.TANH R20, R20 ;  /* 0x0000001400147308 */ /* 0x000e620000002400 */
[----:B--2---:R-:W-:Y:S02]  /*85f0*/  FSEL R173, R19, -INF , P0 ;  /* 0xff80000013ad7808 */ /* 0x004fe40000000000 */
[----:B------:R-:W-:Y:S02]  /*8600*/  ISETP.GT.AND P0, PT, R0, 0x21, PT ;  /* 0x000000210000780c */ /* 0x000fe40003f04270 */
[----:B----4-:R-:W-:Y:S02]  /*8610*/  FSEL R250, R29, -INF , P5 ;  /* 0xff8000001dfa7808 */ /* 0x010fe40002800000 */
[----:B---3--:R-:W-:Y:S02]  /*8620*/  FSEL R251, R30, -INF , P1 ;  /* 0xff8000001efb7808 */ /* 0x008fe40000800000 */
[C---:B------:R-:W-:Y:S01]  /*8630*/  ISETP.GT.AND P5, PT, R2.reuse, 0x40, PT ;  /* 0x000000400200780c */ /* 0x040fe20003fa4270 */
[----:B------:R-:W2:Y:S01]  /*8640*/  MUFU.TANH R24, R24 ;  /* 0x0000001800187308 */ /* 0x000ea20000002400 */
[----:B------:R-:W-:Y:S02]  /*8650*/  ISETP.GT.AND P1, PT, R2, 0x41, PT ;  /* 0x000000410200780c */ /* 0x000fe40003f24270 */
[----:B------:R-:W-:Y:S02]  /*8660*/  FSEL R177, R23, -INF , P0 ;  /* 0xff80000017b17808 */ /* 0x000fe40000000000 */
[----:B------:R-:W-:Y:S01]  /*8670*/  FSEL R17, R36, -INF , P5 ;  /* 0xff80000024117808 */ /* 0x000fe20002800000 */
[----:B------:R-:W3:Y:S01]  /*8680*/  LDL.64 R22, [R1+0x30] ;  /* 0x0000300001167983 */ /* 0x000ee20000100a00 */
[----:B------:R-:W-:Y:S02]  /*8690*/  FSEL R18, R37, -INF , P1 ;  /* 0xff80000025127808 */ /* 0x000fe40000800000 */
[----:B------:R-:W-:Y:S01]  /*86a0*/  ISETP.GT.AND P6, PT, R2, 0x8, PT ;  /* 0x000000080200780c */ /* 0x000fe20003fc4270 */
[----:B------:R-:W4:Y:S01]  /*86b0*/  MUFU.TANH R28, R28 ;  /* 0x0000001c001c7308 */ /* 0x000f220000002400 */
[----:B------:R-:W-:Y:S01]  /*86c0*/  FMNMX.FTZ R4, R6, R3, !PT ;  /* 0x0000000306047209 */ /* 0x000fe20007810000 */
[----:B------:R-:W3:Y:S01]  /*86d0*/  LDL.64 R36, [R1+0x28] ;  /* 0x0000280001247983 */ /* 0x000ee20000100a00 */
[----:B------:R-:W-:Y:S02]  /*86e0*/  FSEL R10, R164, -INF , P6 ;  /* 0xff800000a40a7808 */ /* 0x000fe40003000000 */
[----:B------:R-:W-:Y:S02]  /*86f0*/  FMNMX.FTZ R4, R7, R4, !PT ;  /* 0x0000000407047209 */ /* 0x000fe40007810000 */
[----:B------:R-:W-:Y:S02]  /*8700*/  ISETP.GT.AND P6, PT, R2, 0x10, PT ;  /* 0x000000100200780c */ /* 0x000fe40003fc4270 */
[----:B------:R-:W-:Y:S01]  /*8710*/  FMNMX.FTZ R4, R10, R4, !PT ;  /* 0x000000040a047209 */ /* 0x000fe20007810000 */
[----:B------:R-:W2:Y:S01]  /*8720*/  MUFU.TANH R27, R27 ;  /* 0x0000001b001b7308 */ /* 0x000ea20000002400 */
[----:B------:R-:W-:Y:S02]  /*8730*/  FSEL R166, R166, -INF , P6 ;  /* 0xff800000a6a67808 */ /* 0x000fe40003000000 */
[----:B------:R-:W-:Y:S02]  /*8740*/  FMNMX.FTZ R4, R12, R4, !PT ;  /* 0x000000040c047209 */ /* 0x000fe40007810000 */
[----:B------:R-:W-:Y:S02]  /*8750*/  ISETP.GT.AND P6, PT, R2, 0x18, PT ;  /* 0x000000180200780c */ /* 0x000fe40003fc4270 */
[----:B------:R-:W-:Y:S02]  /*8760*/  FMNMX.FTZ R4, R166, R4, !PT ;  /* 0x00000004a6047209 */ /* 0x000fe40007810000 */
[----:B------:R-:W-:Y:S01]  /*8770*/  FSEL R170, R170, -INF , P6 ;  /* 0xff800000aaaa7808 */ /* 0x000fe20003000000 */
[----:B------:R-:W4:Y:S01]  /*8780*/  MUFU.TANH R33, R33 ;  /* 0x0000002100217308 */ /* 0x000f220000002400 */
[----:B------:R-:W-:Y:S02]  /*8790*/  FMNMX.FTZ R4, R167, R4, !PT ;  /* 0x00000004a7047209 */ /* 0x000fe40007810000 */
[----:B------:R-:W-:Y:S02]  /*87a0*/  ISETP.GT.AND P6, PT, R2, 0x20, PT ;  /* 0x000000200200780c */ /* 0x000fe40003fc4270 */
[----:B------:R-:W-:Y:S02]  /*87b0*/  FMNMX.FTZ R4, R170, R4, !PT ;  /* 0x00000004aa047209 */ /* 0x000fe40007810000 */
[----:B-1----:R-:W-:Y:S02]  /*87c0*/  FSEL R176, R20, -INF , P6 ;  /* 0xff80000014b07808 */ /* 0x002fe40003000000 */
[----:B------:R-:W-:Y:S01]  /*87d0*/  FMNMX.FTZ R4, R171, R4, !PT ;  /* 0x00000004ab047209 */ /* 0x000fe20007810000 */
[----:B------:R-:W1:Y:S01]  /*87e0*/  MUFU.TANH R32, R32 ;  /* 0x0000002000207308 */ /* 0x000e620000002400 */
[----:B------:R-:W-:Y:S02]  /*87f0*/  ISETP.GT.AND P6, PT, R2, 0x28, PT ;  /* 0x000000280200780c */ /* 0x000fe40003fc4270 */
[----:B------:R-:W-:Y:S02]  /*8800*/  FMNMX.FTZ R4, R176, R4, !PT ;  /* 0x00000004b0047209 */ /* 0x000fe40007810000 */
[----:B--2---:R-:W-:Y:S02]  /*8810*/  FSEL R178, R24, -INF , P6 ;  /* 0xff80000018b27808 */ /* 0x004fe40003000000 */
[----:B------:R-:W-:Y:S02]  /*8820*/  FMNMX.FTZ R4, R175, R4, !PT ;  /* 0x00000004af047209 */ /* 0x000fe40007810000 */
[----:B------:R-:W-:Y:S01]  /*8830*/  FMNMX.FTZ R5, R13, R103, !PT ;  /* 0x000000670d057209 */ /* 0x000fe20007810000 */
[----:B------:R-:W2:Y:S01]  /*8840*/  MUFU.TANH R40, R40 ;  /* 0x0000002800287308 */ /* 0x000ea20000002400 */
[----:B------:R-:W-:Y:S02]  /*8850*/  ISETP.GT.AND P6, PT, R2, 0x30, PT ;  /* 0x000000300200780c */ /* 0x000fe40003fc4270 */
[----:B------:R-:W-:Y:S02]  /*8860*/  FMNMX.FTZ R4, R178, R4, !PT ;  /* 0x00000004b2047209 */ /* 0x000fe40007810000 */
[----:B------:R-:W-:Y:S02]  /*8870*/  ISETP.GT.AND P0, PT, R0, 0x29, PT ;  /* 0x000000290000780c */ /* 0x000fe40003f04270 */
[----:B----4-:R-:W-:Y:S02]  /*8880*/  FSEL R182, R28, -INF , P6 ;  /* 0xff8000001cb67808 */ /* 0x010fe40003000000 */
[----:B------:R-:W-:Y:S01]  /*8890*/  FMNMX.FTZ R5, R15, R5, !PT ;  /* 0x000000050f057209 */ /* 0x000fe20007810000 */
[----:B------:R-:W4:Y:S01]  /*88a0*/  MUFU.TANH R41, R41 ;  /* 0x0000002900297308 */ /* 0x000f220000002400 */
[----:B------:R-:W-:Y:S02]  /*88b0*/  FMNMX.FTZ R4, R179, R4, !PT ;  /* 0x00000004b3047209 */ /* 0x000fe40007810000 */
[C---:B------:R-:W-:Y:S02]  /*88c0*/  ISETP.GT.AND P6, PT, R2.reuse, 0x39, PT ;  /* 0x000000390200780c */ /* 0x040fe40003fc4270 */
[----:B------:R-:W-:Y:S02]  /*88d0*/  FSEL R181, R27, -INF , P0 ;  /* 0xff8000001bb57808 */ /* 0x000fe40000000000 */
[----:B------:R-:W-:Y:S02]  /*88e0*/  ISETP.GT.AND P0, PT, R2, 0x38, PT ;  /* 0x000000380200780c */ /* 0x000fe40003f04270 */
[----:B------:R-:W-:Y:S01]  /*88f0*/  FMNMX.FTZ R5, R14, R5, !PT ;  /* 0x000000050e057209 */ /* 0x000fe20007810000 */
[----:B------:R-:W4:Y:S01]  /*8900*/  MUFU.TANH R44, R44 ;  /* 0x0000002c002c7308 */ /* 0x000f220000002400 */
[----:B------:R-:W-:Y:S02]  /*8910*/  FMNMX.FTZ R4, R182, R4, !PT ;  /* 0x00000004b6047209 */ /* 0x000fe40007810000 */
[----:B------:R-:W-:Y:S02]  /*8920*/  FSEL R33, R33, -INF , P6 ;  /* 0xff80000021217808 */ /* 0x000fe40003000000 */
[----:B-1----:R-:W-:Y:S02]  /*8930*/  FSEL R24, R32, -INF , P0 ;  /* 0xff80000020187808 */ /* 0x002fe40000000000 */
[----:B------:R-:W-:Y:S02]  /*8940*/  ISETP.GT.AND P0, PT, R2, 0x48, PT ;  /* 0x000000480200780c */ /* 0x000fe40003f04270 */
[----:B------:R-:W-:Y:S01]  /*8950*/  FMNMX.FTZ R5, R16, R5, !PT ;  /* 0x0000000510057209 */ /* 0x000fe20007810000 */
[----:B------:R-:W1:Y:S01]  /*8960*/  MUFU.TANH R45, R45 ;  /* 0x0000002d002d7308 */ /* 0x000e620000002400 */
[----:B------:R-:W-:Y:S02]  /*8970*/  FMNMX.FTZ R4, R250, R4, !PT ;  /* 0x00000004fa047209 */ /* 0x000fe40007810000 */
[----:B--2---:R-:W-:Y:S01]  /*8980*/  FSEL R152, R40, -INF , P0 ;  /* 0xff80000028987808 */ /* 0x004fe20000000000 */
[----:B------:R-:W-:Y:S01]  /*8990*/  IMAD.MOV.U32 R40, RZ, RZ, R33 ;  /* 0x000000ffff287224 */ /* 0x000fe200078e0021 */
[----:B------:R-:W-:Y:S02]  /*89a0*/  ISETP.GT.AND P6, PT, R2, 0x49, PT ;  /* 0x000000490200780c */ /* 0x000fe40003fc4270 */
[----:B------:R-:W-:Y:S02]  /*89b0*/  FMNMX.FTZ R5, R168, R5, !PT ;  /* 0x00000005a8057209 */ /* 0x000fe40007810000 */
[----:B------:R-:W-:Y:S01]  /*89c0*/  FMNMX.FTZ R4, R24, R4, !PT ;  /* 0x0000000418047209 */ /* 0x000fe20007810000 */
[----:B------:R-:W2:Y:S01]  /*89d0*/  MUFU.TANH R48, R48 ;  /* 0x0000003000307308 */ /* 0x000ea20000002400 */
[----:B----4-:R-:W-:Y:S02]  /*89e0*/  FSEL R28, R41, -INF , P6 ;  /* 0xff800000291c7808 */ /* 0x010fe40003000000 */
[C---:B------:R-:W-:Y:S02]  /*89f0*/  ISETP.GT.AND P5, PT, R2.reuse, 0x50, PT ;  /* 0x000000500200780c */ /* 0x040fe40003fa4270 */
[C---:B------:R-:W-:Y:S02]  /*8a00*/  ISETP.GT.AND P1, PT, R2.reuse, 0x51, PT ;  /* 0x000000510200780c */ /* 0x040fe40003f24270 */
[C---:B------:R-:W-:Y:S02]  /*8a10*/  ISETP.GT.AND P6, PT, R2.reuse, 0x59, PT ;  /* 0x000000590200780c */ /* 0x040fe40003fc4270 */
[----:B------:R-:W-:Y:S01]  /*8a20*/  ISETP.GT.AND P0, PT, R2, 0x58, PT ;  /* 0x000000580200780c */ /* 0x000fe20003f04270 */
[----:B------:R-:W4:Y:S01]  /*8a30*/  MUFU.TANH R31, R31 ;  /* 0x0000001f001f7308 */ /* 0x000f220000002400 */
[----:B------:R-:W-:Y:S02]  /*8a40*/  FMNMX.FTZ R5, R169, R5, !PT ;  /* 0x00000005a9057209 */ /* 0x000fe40007810000 */
[----:B------:R-:W-:Y:S02]  /*8a50*/  FMNMX.FTZ R2, R40, R4, !PT ;  /* 0x0000000428027209 */ /* 0x000fe40007810000 */
[----:B------:R-:W-:Y:S01]  /*8a60*/  FMNMX.FTZ R4, R172, R5, !PT ;  /* 0x00000005ac047209 */ /* 0x000fe20007810000 */
[----:B------:R-:W-:Y:S01]  /*8a70*/  FMUL.FTZ R5, R50, c[0x0][0x320] ;  /* 0x0000c80032057a20 */ /* 0x000fe20000410000 */
[----:B------:R-:W-:Y:S02]  /*8a80*/  FMNMX.FTZ R2, R17, R2, !PT ;  /* 0x0000000211027209 */ /* 0x000fe40007810000 */
[----:B------:R-:W-:Y:S01]  /*8a90*/  FMNMX.FTZ R4, R173, R4, !PT ;  /* 0x00000004ad047209 */ /* 0x000fe20007810000 */
[----:B------:R-:W4:Y:S01]  /*8aa0*/  MUFU.TANH R49, R49 ;  /* 0x0000003100317308 */ /* 0x000f220000002400 */
[----:B------:R-:W-:Y:S02]  /*8ab0*/  FMNMX.FTZ R2, R18, R2, !PT ;  /* 0x0000000212027209 */ /* 0x000fe40007810000 */
[----:B------:R-:W-:Y:S02]  /*8ac0*/  FMNMX.FTZ R4, R174, R4, !PT ;  /* 0x00000004ae047209 */ /* 0x000fe40007810000 */
[----:B------:R-:W-:Y:S02]  /*8ad0*/  FMNMX.FTZ R2, R152, R2, !PT ;  /* 0x0000000298027209 */ /* 0x000fe40007810000 */
[----:B------:R-:W-:Y:S02]  /*8ae0*/  FSEL R50, R44, -INF , P5 ;  /* 0xff8000002c327808 */ /* 0x000fe40002800000 */
[----:B------:R-:W-:Y:S01]  /*8af0*/  FMNMX.FTZ R2, R28, R2, !PT ;  /* 0x000000021c027209 */ /* 0x000fe20007810000 */
[----:B------:R-:W4:Y:S01]  /*8b00*/  MUFU.TANH R34, R34 ;  /* 0x0000002200227308 */ /* 0x000f220000002400 */
[----:B------:R-:W-:Y:S02]  /*8b10*/  FMNMX.FTZ R4, R177, R4, !PT ;  /* 0x00000004b1047209 */ /* 0x000fe40007810000 */
[----:B-1----:R-:W-:Y:S02]  /*8b20*/  FSEL R25, R45, -INF , P1 ;  /* 0xff8000002d197808 */ /* 0x002fe40000800000 */
[----:B------:R-:W-:Y:S02]  /*8b30*/  FMNMX.FTZ R2, R50, R2, !PT ;  /* 0x0000000232027209 */ /* 0x000fe40007810000 */
[----:B------:R-:W-:Y:S02]  /*8b40*/  FMNMX.FTZ R4, R180, R4, !PT ;  /* 0x00000004b4047209 */ /* 0x000fe40007810000 */
[----:B------:R-:W-:Y:S01]  /*8b50*/  ISETP.GT.AND P5, PT, R0, 0x31, PT ;  /* 0x000000310000780c */ /* 0x000fe20003fa4270 */
[----:B------:R-:W1:Y:S01]  /*8b60*/  MUFU.TANH R35, R35 ;  /* 0x0000002300237308 */ /* 0x000e620000002400 */
[----:B--2---:R-:W-:Y:S02]  /*8b70*/  FSEL R48, R48, -INF , P0 ;  /* 0xff80000030307808 */ /* 0x004fe40000000000 */
[----:B------:R-:W-:Y:S02]  /*8b80*/  FMNMX.FTZ R2, R25, R2, !PT ;  /* 0x0000000219027209 */ /* 0x000fe40007810000 */
[----:B------:R-:W-:Y:S02]  /*8b90*/  FMNMX.FTZ R4, R181, R4, !PT ;  /* 0x00000004b5047209 */ /* 0x000fe40007810000 */
[----:B----4-:R-:W-:Y:S02]  /*8ba0*/  FSEL R183, R31, -INF , P5 ;  /* 0xff8000001fb77808 */ /* 0x010fe40002800000 */
[----:B------:R-:W-:Y:S01]  /*8bb0*/  FSEL R19, R49, -INF , P6 ;  /* 0xff80000031137808 */ /* 0x000fe20003000000 */
[----:B------:R-:W2:Y:S01]  /*8bc0*/  MUFU.TANH R38, R38 ;  /* 0x0000002600267308 */ /* 0x000ea20000002400 */
[----:B------:R-:W-:Y:S02]  /*8bd0*/  ISETP.GT.AND P1, PT, R0, 0x38, PT ;  /* 0x000000380000780c */ /* 0x000fe40003f24270 */
[----:B------:R-:W-:Y:S02]  /*8be0*/  FMNMX.FTZ R2, R48, R2, !PT ;  /* 0x0000000230027209 */ /* 0x000fe40007810000 */
[----:B------:R-:W-:Y:S02]  /*8bf0*/  FMNMX.FTZ R4, R251, R4, !PT ;  /* 0x00000004fb047209 */ /* 0x000fe40007810000 */
[----:B------:R-:W-:Y:S02]  /*8c00*/  FSEL R252, R34, -INF , P1 ;  /* 0xff80000022fc7808 */ /* 0x000fe40000800000 */
[C---:B------:R-:W-:Y:S01]  /*8c10*/  ISETP.GT.AND P0, PT, R0.reuse, 0x39, PT ;  /* 0x000000390000780c */ /* 0x040fe20003f04270 */
[----:B------:R-:W4:Y:S01]  /*8c20*/  MUFU.TANH R39, R39 ;  /* 0x0000002700277308 */ /* 0x000f220000002400 */
[----:B------:R-:W-:Y:S02]  /*8c30*/  FMNMX.FTZ R4, R183, R4, !PT ;  /* 0x00000004b7047209 */ /* 0x000fe40007810000 */
[----:B------:R-:W-:Y:S02]  /*8c40*/  FMNMX.FTZ R2, R19, R2, !PT ;  /* 0x0000000213027209 */ /* 0x000fe40007810000 */
[----:B------:R-:W-:Y:S02]  /*8c50*/  ISETP.GT.AND P1, PT, R0, 0x40, PT ;  /* 0x000000400000780c */ /* 0x000fe40003f24270 */
[----:B------:R-:W-:Y:S01]  /*8c60*/  FMNMX.FTZ R4, R252, R4, !PT ;  /* 0x00000004fc047209 */ /* 0x000fe20007810000 */
[----:B------:R-:W4:Y:S01]  /*8c70*/  SHFL.BFLY PT, R101, R2, 0x2, 0x1f ;  /* 0x0c401f0002657f89 */ /* 0x000f2200000e0000 */
[----:B-1----:R-:W-:Y:S01]  /*8c80*/  FSEL R26, R35, -INF , P0 ;  /* 0xff800000231a7808 */ /* 0x002fe20000000000 */
[----:B------:R-:W1:Y:S01]  /*8c90*/  MUFU.TANH R42, R42 ;  /* 0x0000002a002a7308 */ /* 0x000e620000002400 */
[----:B------:R-:W-:Y:S02]  /*8ca0*/  ISETP.GT.AND P0, PT, R0, 0x41, PT ;  /* 0x000000410000780c */ /* 0x000fe40003f04270 */
[----:B------:R-:W-:Y:S02]  /*8cb0*/  FMNMX.FTZ R4, R26, R4, !PT ;  /* 0x000000041a047209 */ /* 0x000fe40007810000 */
[----:B--2---:R-:W-:Y:S02]  /*8cc0*/  FSEL R34, R38, -INF , P1 ;  /* 0xff80000026227808 */ /* 0x004fe40000800000 */
[----:B------:R-:W-:Y:S02]  /*8cd0*/  ISETP.GT.AND P1, PT, R0, 0x48, PT ;  /* 0x000000480000780c */ /* 0x000fe40003f24270 */
[----:B------:R-:W-:Y:S01]  /*8ce0*/  FMNMX.FTZ R4, R34, R4, !PT ;  /* 0x0000000422047209 */ /* 0x000fe20007810000 */
[----:B------:R-:W2:Y:S01]  /*8cf0*/  MUFU.TANH R43, R43 ;  /* 0x0000002b002b7308 */ /* 0x000ea20000002400 */
[----:B------:R-:W-:Y:S02]  /*8d00*/  PLOP3.LUT P5, PT, PT, PT, UP0, 0x80, 0x0 ;  /* 0x000000000000781c */ /* 0x000fe40003faf008 */
[----:B------:R-:W-:Y:S02]  /*8d10*/  MOV R49, R25 ;  /* 0x0000001900317202 */ /* 0x000fe40000000f00 */
[----:B----4-:R-:W-:Y:S02]  /*8d20*/  FSEL R20, R39, -INF , P0 ;  /* 0xff80000027147808 */ /* 0x010fe40000000000 */
[----:B------:R-:W-:Y:S02]  /*8d30*/  ISETP.GT.AND P0, PT, R0, 0x49, PT ;  /* 0x000000490000780c */ /* 0x000fe40003f04270 */
[----:B------:R-:W-:Y:S01]  /*8d40*/  FMNMX.FTZ R4, R20, R4, !PT ;  /* 0x0000000414047209 */ /* 0x000fe20007810000 */
[----:B------:R-:W4:Y:S01]  /*8d50*/  MUFU.TANH R46, R46 ;  /* 0x0000002e002e7308 */ /* 0x000f220000002400 */
[----:B------:R-:W-:Y:S02]  /*8d60*/  FMNMX.FTZ R101, R2, R101, !PT ;  /* 0x0000006502657209 */ /* 0x000fe40007810000 */
[----:B-1----:R-:W-:Y:S02]  /*8d70*/  FSEL R27, R42, -INF , P1 ;  /* 0xff8000002a1b7808 */ /* 0x002fe40000800000 */
[C---:B------:R-:W-:Y:S02]  /*8d80*/  ISETP.GT.AND P1, PT, R0.reuse, 0x50, PT ;  /* 0x000000500000780c */ /* 0x040fe40003f24270 */
[----:B------:R-:W-:Y:S03]  /*8d90*/  FMNMX.FTZ R4, R27, R4, !PT ;  /* 0x000000041b047209 */ /* 0x000fe60007810000 */
[----:B------:R-:W1:Y:S01]  /*8da0*/  MUFU.TANH R8, R8 ;  /* 0x0000000800087308 */ /* 0x000e620000002400 */
[----:B--2---:R-:W-:Y:S02]  /*8db0*/  FSEL R41, R43, -INF , P0 ;  /* 0xff8000002b297808 */ /* 0x004fe40000000000 */
[----:B------:R-:W-:Y:S02]  /*8dc0*/  ISETP.GT.AND P0, PT, R0, 0x51, PT ;  /* 0x000000510000780c */ /* 0x000fe40003f04270 */
[----:B------:R-:W-:Y:S05]  /*8dd0*/  FMNMX.FTZ R4, R41, R4, !PT ;  /* 0x0000000429047209 */ /* 0x000fea0007810000 */
[----:B------:R-:W2:Y:S01]  /*8de0*/  MUFU.TANH R5, R5 ;  /* 0x0000000500057308 */ /* 0x000ea20000002400 */
[----:B----4-:R-:W-:Y:S02]  /*8df0*/  FSEL R32, R46, -INF , P1 ;  /* 0xff8000002e207808 */ /* 0x010fe40000800000 */
[----:B------:R-:W-:Y:S02]  /*8e00*/  ISETP.GT.AND P1, PT, R0, 0x58, PT ;  /* 0x000000580000780c */ /* 0x000fe40003f24270 */
[----:B------:R-:W-:Y:S05]  /*8e10*/  FMNMX.FTZ R4, R32, R4, !PT ;  /* 0x0000000420047209 */ /* 0x000fea0007810000 */
[----:B------:R2:W4:Y:S01]  /*8e20*/  MUFU.TANH R102, R51 ;  /* 0x0000003300667308 */ /* 0x0005220000002400 */
[----:B-1----:R-:W-:Y:S02]  /*8e30*/  FSEL R35, R8, -INF , P0 ;  /* 0xff80000008237808 */ /* 0x002fe40000000000 */
[----:B------:R-:W-:Y:S02]  /*8e40*/  ISETP.GT.AND P0, PT, R0, 0x59, PT ;  /* 0x000000590000780c */ /* 0x000fe40003f04270 */
[----:B------:R-:W-:Y:S02]  /*8e50*/  FMNMX.FTZ R0, R35, R4, !PT ;  /* 0x0000000423007209 */ /* 0x000fe40007810000 */
[----:B------:R-:W1:Y:S01]  /*8e60*/  SHFL.BFLY PT, R4, R101, 0x1, 0x1f ;  /* 0x0c201f0065047f89 */ /* 0x000e6200000e0000 */
[----:B------:R-:W-:Y:S01]  /*8e70*/  MOV R8, UR24 ;  /* 0x0000001800087c02 */ /* 0x000fe20008000f00 */
[----:B------:R-:W-:Y:S01]  /*8e80*/  @UP0 USHF.L.U64.HI UR24, UR4, 0x6, UR5 ;  /* 0x0000000604180899 */ /* 0x000fe20008010205 */
[----:B--2---:R-:W-:Y:S02]  /*8e90*/  FSEL R51, R5, -INF , P1 ;  /* 0xff80000005337808 */ /* 0x004fe40000800000 */
[----:B----4-:R-:W-:Y:S02]  /*8ea0*/  FSEL R102, R102, -INF , P0 ;  /* 0xff80000066667808 */ /* 0x010fe40000000000 */
[----:B------:R-:W-:Y:S04]  /*8eb0*/  FMNMX.FTZ R0, R51, R0, !PT ;  /* 0x0000000033007209 */ /* 0x000fe80007810000 */
[----:B------:R-:W-:Y:S02]  /*8ec0*/  FMNMX.FTZ R0, R102, R0, !PT ;  /* 0x0000000066007209 */ /* 0x000fe40007810000 */
[----:B-1----:R-:W-:Y:S03]  /*8ed0*/  FMNMX.FTZ R101, R101, R4, !PT ;  /* 0x0000000465657209 */ /* 0x002fe60007810000 */
[----:B------:R-:W1:Y:S01]  /*8ee0*/  SHFL.BFLY PT, R2, R0, 0x2, 0x1f ;  /* 0x0c401f0000027f89 */ /* 0x000e6200000e0000 */
[C---:B------:R-:W-:Y:S01]  /*8ef0*/  FSETP.NEU.FTZ.AND P1, PT, R101.reuse, -INF , PT ;  /* 0xff8000006500780b */ /* 0x040fe20003f3d000 */
[----:B------:R-:W-:Y:S05]  /*8f00*/  FMUL.FTZ R164, R101, c[0x0][0x2d0] ;  /* 0x0000b40065a47a20 */ /* 0x000fea0000410000 */
[----:B------:R-:W-:Y:S05]  /*8f10*/  FSEL R164, R164, RZ, P1 ;  /* 0x000000ffa4a47208 */ /* 0x000fea0000800000 */
[--C-:B------:R-:W-:Y:S02]  /*8f20*/  FFMA.FTZ R7, R7, c[0x0][0x2d0], -R164.reuse ;  /* 0x0000b40007077a23 */ /* 0x100fe400000108a4 */
[----:B------:R-:W-:Y:S02]  /*8f30*/  FFMA.FTZ R12, R12, c[0x0][0x2d0], -R164 ;  /* 0x0000b4000c0c7a23 */ /* 0x000fe400000108a4 */
[----:B------:R-:W-:Y:S01]  /*8f40*/  MUFU.EX2 R245, R7 ;  /* 0x0000000700f57308 */ /* 0x000fe20000000800 */
[----:B-1----:R-:W-:Y:S09]  /*8f50*/  FMNMX.FTZ R0, R0, R2, !PT ;  /* 0x0000000200007209 */ /* 0x002ff20007810000 */
[----:B------:R-:W-:Y:S01]  /*8f60*/  MUFU.EX2 R231, R12 ;  /* 0x0000000c00e77308 */ /* 0x000fe20000000800 */
[----:B------:R-:W1:Y:S02]  /*8f70*/  SHFL.BFLY PT, R2, R0, 0x1, 0x1f ;  /* 0x0c201f0000027f89 */ /* 0x000e6400000e0000 */
[----:B-1----:R-:W-:Y:S02]  /*8f80*/  FMNMX.FTZ R100, R0, R2, !PT ;  /* 0x0000000200647209 */ /* 0x002fe40007810000 */
[----:B------:R-:W-:Y:S03]  /*8f90*/  FSEL R0, R101, RZ, P1 ;  /* 0x000000ff65007208 */ /* 0x000fe60000800000 */
[----:B------:R-:W-:Y:S01]  /*8fa0*/  FMUL.FTZ R165, R100, c[0x0][0x2d0] ;  /* 0x0000b40064a57a20 */ /* 0x000fe20000410000 */
[----:B---3--:R-:W-:Y:S01]  /*8fb0*/  @P5 MOV R4, R22 ;  /* 0x0000001600045202 */ /* 0x008fe20000000f00 */
[----:B------:R-:W-:Y:S04]  /*8fc0*/  FADD.FTZ R0, -R0, R3 ;  /* 0x0000000300007221 */ /* 0x000fe80000010100 */
[----:B------:R-:W-:Y:S02]  /*8fd0*/  FMUL.FTZ R0, R0, c[0x0][0x2d0] ;  /* 0x0000b40000007a20 */ /* 0x000fe40000410000 */
[----:B------:R-:W-:Y:S02]  /*8fe0*/  @P5 IMAD.MOV.U32 R5, RZ, RZ, R37 ;  /* 0x000000ffff055224 */ /* 0x000fe400078e0025 */
[----:B------:R-:W1:Y:S02]  /*8ff0*/  MUFU.EX2 R3, R0 ;  /* 0x0000000000037308 */ /* 0x000e640000000800 */
[----:B------:R-:W-:Y:S04]  /*9000*/  @P5 IMAD.WIDE.U32 R4, R8, 0x60, R4 ;  /* 0x0000006008045825 */ /* 0x000fe800078e0004 */
[--C-:B------:R-:W-:Y:S01]  /*9010*/  FFMA.FTZ R8, R6, c[0x0][0x2d0], -R164.reuse ;  /* 0x0000b40006087a23 */ /* 0x100fe200000108a4 */
[----:B------:R-:W-:Y:S01]  /*9020*/  @P5 IADD3 R5, R5, UR23, RZ ;  /* 0x0000001705055c10 */ /* 0x000fe2000fffe0ff */
[----:B------:R-:W-:Y:S01]  /*9030*/  @UP0 USHF.L.U32 UR23, UR4, 0x6, URZ ;  /* 0x0000000604170899 */ /* 0x000fe2000800063f */
[C---:B------:R-:W-:Y:S01]  /*9040*/  @P5 SHF.L.U32 R6, R4.reuse, 0x1, RZ ;  /* 0x0000000104065819 */ /* 0x040fe200000006ff */
[----:B------:R2:W3:Y:S01]  /*9050*/  MUFU.EX2 R43, R8 ;  /* 0x00000008002b7308 */ /* 0x0004e20000000800 */
[----:B------:R-:W-:Y:S01]  /*9060*/  @P5 SHF.L.U64.HI R5, R4, 0x1, R5 ;  /* 0x0000000104055819 */ /* 0x000fe20000010205 */
[----:B------:R-:W-:Y:S01]  /*9070*/  FFMA.FTZ R4, R10, c[0x0][0x2d0], -R164 ;  /* 0x0000b4000a047a23 */ /* 0x000fe200000108a4 */
[----:B------:R-:W-:Y:S03]  /*9080*/  UISETP.GT.AND UP0, UPT, UR22, UR21, UPT ;  /* 0x000000151600728c */ /* 0x000fe6000bf04270 */
[----:B------:R-:W-:Y:S04]  /*9090*/  UMOV UR22, UR20 ;  /* 0x0000001400167c82 */ /* 0x000fe80008000000 */
[----:B------:R-:W4:Y:S01]  /*90a0*/  MUFU.EX2 R247, R4 ;  /* 0x0000000400f77308 */ /* 0x000f220000000800 */
[C---:B-1----:R-:W-:Y:S02]  /*90b0*/  FMUL.FTZ R25, R3.reuse, R125 ;  /* 0x0000007d03197220 */ /* 0x042fe40000410000 */
[C---:B------:R-:W-:Y:S02]  /*90c0*/  FMUL.FTZ R52, R3.reuse, R52 ;  /* 0x0000003403347220 */ /* 0x040fe40000410000 */
[C---:B------:R-:W-:Y:S02]  /*90d0*/  FMUL.FTZ R53, R3.reuse, R53 ;  /* 0x0000003503357220 */ /* 0x040fe40000410000 */
[C---:B------:R-:W-:Y:S02]  /*90e0*/  FMUL.FTZ R56, R3.reuse, R56 ;  /* 0x0000003803387220 */ /* 0x040fe40000410000 */
[C---:B------:R-:W-:Y:S01]  /*90f0*/  FMUL.FTZ R57, R3.reuse, R57 ;  /* 0x0000003903397220 */ /* 0x040fe20000410000 */
[----:B--2---:R-:W-:Y:S01]  /*9100*/  @P5 IADD3 R8, P6, R6, 0x80, RZ ;  /* 0x0000008006085810 */ /* 0x004fe20007fde0ff */
[C---:B------:R-:W-:Y:S01]  /*9110*/  FMUL.FTZ R60, R3.reuse, R60 ;  /* 0x0000003c033c7220 */ /* 0x040fe20000410000 */
[----:B---3--:R-:W-:Y:S01]  /*9120*/  MOV R125, R43 ;  /* 0x0000002b007d7202 */ /* 0x008fe20000000f00 */
[C---:B------:R-:W-:Y:S01]  /*9130*/  FMUL.FTZ R61, R3.reuse, R61 ;  /* 0x0000003d033d7220 */ /* 0x040fe20000410000 */
[----:B------:R-:W-:Y:S01]  /*9140*/  @P5 IADD3 R8, P0, R8, c[0x0][0x1c8], RZ ;  /* 0x0000720008085a10 */ /* 0x000fe20007f1e0ff */
[C---:B------:R-:W-:Y:S02]  /*9150*/  FMUL.FTZ R64, R3.reuse, R64 ;  /* 0x0000004003407220 */ /* 0x040fe40000410000 */
[C---:B------:R-:W-:Y:S01]  /*9160*/  FMUL.FTZ R65, R3.reuse, R65 ;  /* 0x0000004103417220 */ /* 0x040fe20000410000 */
[--C-:B------:R-:W-:Y:S01]  /*9170*/  @P5 IADD3.X R9, RZ, c[0x0][0x1cc], R5.reuse, P0, P6 ;  /* 0x00007300ff095a10 */ /* 0x100fe200007ec405 */
[C---:B------:R-:W-:Y:S01]  /*9180*/  FMUL.FTZ R68, R3.reuse, R68 ;  /* 0x0000004403447220 */ /* 0x040fe20000410000 */
[C---:B------:R-:W-:Y:S01]  /*9190*/  @P5 IADD3 R11, P6, R6.reuse, 0x100, RZ ;  /* 0x00000100060b5810 */ /* 0x040fe20007fde0ff */
[----:B------:R-:W-:Y:S01]  /*91a0*/  FMUL.FTZ R69, R3, R69 ;  /* 0x0000004503457220 */ /* 0x000fe20000410000 */
[----:B----4-:R-:W-:Y:S01]  /*91b0*/  F2FP.BF16.PACK_AB R154, R231, R247 ;  /* 0x000000f7e79a723e */ /* 0x010fe200000010ff */
[----:B------:R-:W-:Y:S01]  /*91c0*/  FMUL.FTZ R72, R3, R72 ;  /* 0x0000004803487220 */ /* 0x000fe20000410000 */
[----:B------:R-:W-:Y:S01]  /*91d0*/  @P5 IADD3 R10, P0, R11, c[0x0][0x1c8], RZ ;  /* 0x000072000b0a5a10 */ /* 0x000fe20007f1e0ff */
[C---:B------:R-:W-:Y:S02]  /*91e0*/  FMUL.FTZ R73, R3.reuse, R73 ;  /* 0x0000004903497220 */ /* 0x040fe40000410000 */
[C---:B------:R-:W-:Y:S01]  /*91f0*/  FMUL.FTZ R76, R3.reuse, R76 ;  /* 0x0000004c034c7220 */ /* 0x040fe20000410000 */
[----:B------:R-:W-:Y:S01]  /*9200*/  @P5 IADD3.X R11, RZ, c[0x0][0x1cc], R5, P0, P6 ;  /* 0x00007300ff0b5a10 */ /* 0x000fe200007ec405 */
[C---:B------:R-:W-:Y:S01]  /*9210*/  FMUL.FTZ R77, R3.reuse, R77 ;  /* 0x0000004d034d7220 */ /* 0x040fe20000410000 */
[----:B------:R-:W-:Y:S01]  /*9220*/  @P5 IADD3 R4, P6, R6, c[0x0][0x1c8], RZ ;  /* 0x0000720006045a10 */ /* 0x000fe20007fde0ff */
[C---:B------:R-:W-:Y:S01]  /*9230*/  FMUL.FTZ R80, R3.reuse, R80 ;  /* 0x0000005003507220 */ /* 0x040fe20000410000 */
[C---:B------:R-:W-:Y:S01]  /*9240*/  FSETP.NEU.FTZ.AND P0, PT, R100.reuse, -INF , PT ;  /* 0xff8000006400780b */ /* 0x040fe20003f1d000 */
[----:B------:R-:W-:Y:S01]  /*9250*/  FMUL.FTZ R81, R3, R81 ;  /* 0x0000005103517220 */ /* 0x000fe20000410000 */
[----:B------:R-:W-:Y:S01]  /*9260*/  @P5 IADD3.X R5, R5, c[0x0][0x1cc], RZ, P6, !PT ;  /* 0x0000730005055a10 */ /* 0x000fe200037fe4ff */
[----:B------:R-:W-:Y:S01]  /*9270*/  FMUL.FTZ R84, R3, R84 ;  /* 0x0000005403547220 */ /* 0x000fe20000410000 */
[----:B------:R-:W-:Y:S01]  /*9280*/  FSEL R165, R165, RZ, P0 ;  /* 0x000000ffa5a57208 */ /* 0x000fe20000000000 */
[C---:B------:R-:W-:Y:S01]  /*9290*/  FMUL.FTZ R85, R3.reuse, R85 ;  /* 0x0000005503557220 */ /* 0x040fe20000410000 */
[----:B------:R-:W-:Y:S01]  /*92a0*/  FSEL R2, R100, RZ, P0 ;  /* 0x000000ff64027208 */ /* 0x000fe20000000000 */
[----:B------:R1:W-:Y:S01]  /*92b0*/  @P5 LDGSTS.E.BYPASS.LTC128B.128 [R249+0xc100], [R4.64], !P4 ;  /* 0x0c10000004f95fae */ /* 0x0003e2000e101d52 */
[----:B------:R-:W-:Y:S01]  /*92c0*/  FMUL.FTZ R88, R3, R88 ;  /* 0x0000005803587220 */ /* 0x000fe20000410000 */
[----:B------:R-:W-:Y:S01]  /*92d0*/  PLOP3.LUT P0, PT, PT, PT, UP0, 0x80, 0x0 ;  /* 0x000000000000781c */ /* 0x000fe20003f0f008 */
[--C-:B------:R-:W-:Y:S02]  /*92e0*/  FFMA.FTZ R13, R13, c[0x0][0x2d0], -R165.reuse ;  /* 0x0000b4000d0d7a23 */ /* 0x100fe400000108a5 */
[--C-:B------:R-:W-:Y:S02]  /*92f0*/  FFMA.FTZ R15, R15, c[0x0][0x2d0], -R165.reuse ;  /* 0x0000b4000f0f7a23 */ /* 0x100fe400000108a5 */
[----:B------:R-:W-:Y:S01]  /*9300*/  FFMA.FTZ R14, R14, c[0x0][0x2d0], -R165 ;  /* 0x0000b4000e0e7a23 */ /* 0x000fe200000108a5 */
[----:B------:R2:W-:Y:S01]  /*9310*/  @P5 LDGSTS.E.BYPASS.LTC128B.128 [R249+0xf100], [R8.64], !P3 ;  /* 0x0f10000008f95fae */ /* 0x0005e2000d901d52 */
[----:B------:R-:W-:Y:S01]  /*9320*/  MUFU.EX2 R33, R13 ;  /* 0x0000000d00217308 */ /* 0x000fe20000000800 */
[----:B------:R-:W-:Y:S01]  /*9330*/  FADD.FTZ R0, -R2, R103 ;  /* 0x0000006702007221 */ /* 0x000fe20000010100 */
[----:B------:R-:W-:Y:S01]  /*9340*/  MOV R103, R20 ;  /* 0x0000001400677202 */ /* 0x000fe20000000f00 */
[----:B------:R-:W-:Y:S02]  /*9350*/  FFMA.FTZ R16, R16, c[0x0][0x2d0], -R165 ;  /* 0x0000b40010107a23 */ /* 0x000fe400000108a5 */
[----:B------:R-:W-:Y:S02]  /*9360*/  FMUL.FTZ R0, R0, c[0x0][0x2d0] ;  /* 0x0000b40000007a20 */ /* 0x000fe40000410000 */
[----:B------:R3:W-:Y:S01]  /*9370*/  @P5 LDGSTS.E.BYPASS.LTC128B.128 [R249+0x12100], [R10.64], !P2 ;  /* 0x121000000af95fae */ /* 0x0007e2000d101d52 */
[----:B------:R-:W-:Y:S01]  /*9380*/  IMAD.MOV.U32 R2, RZ, RZ, R152 ;  /* 0x000000ffff027224 */ /* 0x000fe200078e0098 */
[----:B------:R-:W-:Y:S01]  /*9390*/  F2FP.BF16.PACK_AB R152, R245, R43 ;  /* 0x0000002bf598723e */ /* 0x000fe200000010ff */
[----:B------:R-:W4:Y:S01]  /*93a0*/  MUFU.EX2 R246, R15 ;  /* 0x0000000f00f67308 */ /* 0x000f220000000800 */
[C---:B------:R-:W-:Y:S02]  /*93b0*/  FMUL.FTZ R89, R3.reuse, R89 ;  /* 0x0000005903597220 */ /* 0x040fe40000410000 */
[C---:B------:R-:W-:Y:S02]  /*93c0*/  FMUL.FTZ R92, R3.reuse, R92 ;  /* 0x0000005c035c7220 */ /* 0x040fe40000410000 */
[C---:B------:R-:W-:Y:S02]  /*93d0*/  FMUL.FTZ R93, R3.reuse, R93 ;  /* 0x0000005d035d7220 */ /* 0x040fe40000410000 */
[C---:B------:R-:W-:Y:S01]  /*93e0*/  FMUL.FTZ R96, R3.reuse, R96 ;  /* 0x0000006003607220 */ /* 0x040fe20000410000 */
[----:B-1----:R-:W-:Y:S01]  /*93f0*/  @P5 IADD3 R4, P6, R4, UR23, RZ ;  /* 0x0000001704045c10 */ /* 0x002fe2000ffde0ff */
[----:B------:R-:W-:Y:S01]  /*9400*/  FMUL.FTZ R97, R3, R97 ;  /* 0x0000006103617220 */ /* 0x000fe20000410000 */
[----:B------:R-:W-:Y:S02]  /*9410*/  MUFU.EX2 R248, R14 ;  /* 0x0000000e00f87308 */ /* 0x000fe40000000800 */
[----:B------:R-:W-:Y:S02]  /*9420*/  @P5 IADD3.X R5, R5, UR24, RZ, P6, !PT ;  /* 0x0000001805055c10 */ /* 0x000fe4000b7fe4ff */
[----:B------:R-:W-:Y:S01]  /*9430*/  @P5 IADD3 R6, P1, R4, UR23, RZ ;  /* 0x0000001704065c10 */ /* 0x000fe2000ff3e0ff */
[----:B--2---:R-:W-:Y:S02]  /*9440*/  FMUL.FTZ R8, R3, R108 ;  /* 0x0000006c03087220 */ /* 0x004fe40000410000 */
[----:B------:R1:W-:Y:S01]  /*9450*/  @P5 LDGSTS.E.BYPASS.LTC128B.128 [R249+0xd100], [R4.64], !P4 ;  /* 0x0d10000004f95fae */ /* 0x0003e2000e101d52 */
[----:B------:R-:W-:Y:S01]  /*9460*/  @P5 IADD3.X R7, R5, UR24, RZ, P1, !PT ;  /* 0x0000001805075c10 */ /* 0x000fe20008ffe4ff */
[C---:B------:R-:W-:Y:S01]  /*9470*/  FMUL.FTZ R9, R3.reuse, R109 ;  /* 0x0000006d03097220 */ /* 0x040fe20000410000 */
[----:B------:R-:W2:Y:S01]  /*9480*/  MUFU.EX2 R42, R16 ;  /* 0x00000010002a7308 */ /* 0x000ea20000000800 */
[----:B----4-:R-:W-:Y:S04]  /*9490*/  F2FP.BF16.PACK_AB R153, R246, R33 ;  /* 0x00000021f699723e */ /* 0x010fe800000010ff */
[----:B------:R1:W-:Y:S05]  /*94a0*/  @P5 LDGSTS.E.BYPASS.LTC128B.128 [R249+0x10100], [R4.64+0x80], !P3 ;  /* 0x1010008004f95fae */ /* 0x0003ea000d901d52 */
[----:B------:R-:W3:Y:S03]  /*94b0*/  MUFU.EX2 R0, R0 ;  /* 0x0000000000007308 */ /* 0x000ee60000000800 */
[----:B------:R1:W-:Y:S08]  /*94c0*/  @P5 LDGSTS.E.BYPASS.LTC128B.128 [R249+0x13100], [R4.64+0x100], !P2 ;  /* 0x1310010004f95fae */ /* 0x0003f0000d101d52 */
[----:B------:R4:W-:Y:S01]  /*94d0*/  @P5 LDGSTS.E.BYPASS.LTC128B.128 [R249+0xe100], [R6.64], !P4 ;  /* 0x0e10000006f95fae */ /* 0x0009e2000e101d52 */
[----:B--2---:R-:W-:Y:S01]  /*94e0*/  F2FP.BF16.PACK_AB R155, R42, R248 ;  /* 0x000000f82a9b723e */ /* 0x004fe200000010ff */
[C---:B------:R-:W-:Y:S01]  /*94f0*/  FMUL.FTZ R16, R3.reuse, R116 ;  /* 0x0000007403107220 */ /* 0x040fe20000410000 */
[----:B------:R-:W-:Y:S01]  /*9500*/  MOV R116, R17 ;  /* 0x0000001100747202 */ /* 0x000fe20000000f00 */
[C---:B------:R-:W-:Y:S04]  /*9510*/  FMUL.FTZ R17, R3.reuse, R117 ;  /* 0x0000007503117220 */ /* 0x040fe80000410000 */
[----:B------:R4:W-:Y:S01]  /*9520*/  @P5 LDGSTS.E.BYPASS.LTC128B.128 [R249+0x11100], [R6.64+0x80], !P3 ;  /* 0x1110008006f95fae */ /* 0x0009e2000d901d52 */
[----:B------:R-:W-:Y:S02]  /*9530*/  IMAD.MOV.U32 R117, RZ, RZ, R18 ;  /* 0x000000ffff757224 */ /* 0x000fe400078e0012 */
[C---:B---3--:R-:W-:Y:S02]  /*9540*/  FMUL.FTZ R10, R0.reuse, R110 ;  /* 0x0000006e000a7220 */ /* 0x048fe40000410000 */
[C---:B------:R-:W-:Y:S03]  /*9550*/  FMUL.FTZ R11, R0.reuse, R111 ;  /* 0x0000006f000b7220 */ /* 0x040fe60000410000 */
[----:B------:R4:W-:Y:S01]  /*9560*/  @P5 LDGSTS.E.BYPASS.LTC128B.128 [R249+0x14100], [R6.64+0x100], !P2 ;  /* 0x1410010006f95fae */ /* 0x0009e2000d101d52 */
[C---:B------:R-:W-:Y:S01]  /*9570*/  FMUL.FTZ R18, R0.reuse, R118 ;  /* 0x0000007600127220 */ /* 0x040fe20000410000 */
[----:B------:R-:W-:Y:S01]  /*9580*/  MOV R118, R19 ;  /* 0x0000001300767202 */ /* 0x000fe20000000f00 */
[C---:B-1----:R-:W-:Y:S02]  /*9590*/  FMUL.FTZ R5, R3.reuse, R105 ;  /* 0x0000006903057220 */ /* 0x042fe40000410000 */
[C---:B------:R-:W-:Y:S01]  /*95a0*/  FMUL.FTZ R4, R3.reuse, R104 ;  /* 0x0000006803047220 */ /* 0x040fe20000410000 */
[----:B------:R-:W-:Y:S01]  /*95b0*/  MOV R104, R28 ;  /* 0x0000001c00687202 */ /* 0x000fe20000000f00 */
[C---:B------:R-:W-:Y:S01]  /*95c0*/  FMUL.FTZ R19, R0.reuse, R119 ;  /* 0x0000007700137220 */ /* 0x040fe20000410000 */
[----:B------:R-:W1:Y:S01]  /*95d0*/  LDSM.16.MT88.4 R12, [R225+0x100] ;  /* 0x00010000e10c783b */ /* 0x000e620000004200 */
[----:B------:R-:W-:Y:S01]  /*95e0*/  MOV R119, R41 ;  /* 0x0000002900777202 */ /* 0x000fe20000000f00 */
[C---:B------:R-:W-:Y:S01]  /*95f0*/  FMUL.FTZ R43, R0.reuse, R143 ;  /* 0x0000008f002b7220 */ /* 0x040fe20000410000 */
[----:B------:R-:W-:Y:S01]  /*9600*/  MOV R41, R24 ;  /* 0x0000001800297202 */ /* 0x000fe20000000f00 */
[C---:B------:R-:W-:Y:S02]  /*9610*/  FMUL.FTZ R24, R3.reuse, R124 ;  /* 0x0000007c03187220 */ /* 0x040fe40000410000 */
[----:B------:R-:W-:Y:S02]  /*9620*/  IMAD.MOV.U32 R124, RZ, RZ, R51 ;  /* 0x000000ffff7c7224 */ /* 0x000fe400078e0033 */
[----:B------:R-:W2:Y:S01]  /*9630*/  LDSM.16.MT88.4 R20, [R226+0x100] ;  /* 0x00010000e214783b */ /* 0x000ea20000004200 */
[----:B------:R-:W-:Y:S01]  /*9640*/  FMUL.FTZ R51, R0, R151 ;  /* 0x0000009700337220 */ /* 0x000fe20000410000 */
[----:B------:R-:W-:Y:S01]  /*9650*/  MOV R151, R117 ;  /* 0x0000007500977202 */ /* 0x000fe20000000f00 */
[----:B------:R-:W-:Y:S02]  /*9660*/  FFMA.FTZ R124, R124, c[0x0][0x2d0], -R165 ;  /* 0x0000b4007c7c7a23 */ /* 0x000fe400000108a5 */
[C---:B------:R-:W-:Y:S02]  /*9670*/  FMUL.FTZ R54, R0.reuse, R54 ;  /* 0x0000003600367220 */ /* 0x040fe40000410000 */
[C---:B------:R-:W-:Y:S01]  /*9680*/  FMUL.FTZ R55, R0.reuse, R55 ;  /* 0x0000003700377220 */ /* 0x040fe20000410000 */
[----:B------:R-:W3:Y:S01]  /*9690*/  LDSM.16.MT88.4 R28, [R229+0x100] ;  /* 0x00010000e51c783b */ /* 0x000ee20000004200 */
[C---:B------:R-:W-:Y:S02]  /*96a0*/  FMUL.FTZ R58, R0.reuse, R58 ;  /* 0x0000003a003a7220 */ /* 0x040fe40000410000 */
[C---:B----4-:R-:W-:Y:S02]  /*96b0*/  FMUL.FTZ R6, R0.reuse, R106 ;  /* 0x0000006a00067220 */ /* 0x050fe40000410000 */
[C---:B------:R-:W-:Y:S02]  /*96c0*/  FMUL.FTZ R7, R0.reuse, R107 ;  /* 0x0000006b00077220 */ /* 0x040fe40000410000 */
[C---:B------:R-:W-:Y:S01]  /*96d0*/  FMUL.FTZ R59, R0.reuse, R59 ;  /* 0x0000003b003b7220 */ /* 0x040fe20000410000 */
[----:B------:R-:W4:Y:S01]  /*96e0*/  LDSM.16.MT88.4 R36, [R228+0x100] ;  /* 0x00010000e424783b */ /* 0x000f220000004200 */
[C---:B------:R-:W-:Y:S02]  /*96f0*/  FMUL.FTZ R62, R0.reuse, R62 ;  /* 0x0000003e003e7220 */ /* 0x040fe40000410000 */
[C---:B------:R-:W-:Y:S02]  /*9700*/  FMUL.FTZ R63, R0.reuse, R63 ;  /* 0x0000003f003f7220 */ /* 0x040fe40000410000 */
[C---:B------:R-:W-:Y:S02]  /*9710*/  FMUL.FTZ R66, R0.reuse, R66 ;  /* 0x0000004200427220 */ /* 0x040fe40000410000 */
[C---:B------:R-:W-:Y:S01]  /*9720*/  FMUL.FTZ R67, R0.reuse, R67 ;  /* 0x0000004300437220 */ /* 0x040fe20000410000 */
[----:B------:R-:W3:Y:S01]  /*9730*/  LDSM.16.MT88.4 R44, [R225+0x3100] ;  /* 0x00310000e12c783b */ /* 0x000ee20000004200 */
[C---:B------:R-:W-:Y:S02]  /*9740*/  FMUL.FTZ R70, R0.reuse, R70 ;  /* 0x0000004600467220 */ /* 0x040fe40000410000 */
[C---:B------:R-:W-:Y:S02]  /*9750*/  FMUL.FTZ R71, R0.reuse, R71 ;  /* 0x0000004700477220 */ /* 0x040fe40000410000 */
[C---:B------:R-:W-:Y:S02]  /*9760*/  FMUL.FTZ R74, R0.reuse, R74 ;  /* 0x0000004a004a7220 */ /* 0x040fe40000410000 */
[C---:B------:R-:W-:Y:S01]  /*9770*/  FMUL.FTZ R75, R0.reuse, R75 ;  /* 0x0000004b004b7220 */ /* 0x040fe20000410000 */
[C---:B-1----:R-:W-:Y:S01]  /*9780*/  HMMA.16816.F32.BF16 R4, R152.reuse, R12, R4 ;  /* 0x0000000c9804723c */ /* 0x042fe20000041804 */
[----:B------:R-:W-:Y:S04]  /*9790*/  LDSM.16.MT88.4 R108, [R229+0x3100] ;  /* 0x00310000e56c783b */ /* 0x000fe80000004200 */
[C---:B------:R-:W-:Y:S02]  /*97a0*/  FMUL.FTZ R78, R0.reuse, R78 ;  /* 0x0000004e004e7220 */ /* 0x040fe40000410000 */
[C---:B------:R-:W-:Y:S01]  /*97b0*/  FMUL.FTZ R12, R3.reuse, R112 ;  /* 0x00000070030c7220 */ /* 0x040fe20000410000 */
[C---:B------:R-:W-:Y:S01]  /*97c0*/  HMMA.16816.F32.BF16 R8, R152.reuse, R14, R8 ;  /* 0x0000000e9808723c */ /* 0x040fe20000041808 */
[----:B------:R-:W0:Y:S03]  /*97d0*/  LDGDEPBAR ;  /* 0x00000000000079af */ /* 0x000e260000000000 */
[C---:B------:R-:W-:Y:S02]  /*97e0*/  FMUL.FTZ R13, R3.reuse, R113 ;  /* 0x00000071030d7220 */ /* 0x040fe40000410000 */
[C---:B------:R-:W-:Y:S02]  /*97f0*/  FMUL.FTZ R79, R0.reuse, R79 ;  /* 0x0000004f004f7220 */ /* 0x040fe40000410000 */
[C---:B------:R-:W-:Y:S04]  /*9800*/  FMUL.FTZ R14, R0.reuse, R114 ;  /* 0x00000072000e7220 */ /* 0x040fe80000410000 */
[C---:B------:R-:W-:Y:S02]  /*9810*/  FMUL.FTZ R15, R0.reuse, R115 ;  /* 0x00000073000f7220 */ /* 0x040fe40000410000 */
[----:B------:R-:W-:Y:S01]  /*9820*/  LDSM.16.MT88.4 R112, [R228+0x3100] ;  /* 0x00310000e470783b */ /* 0x000fe20000004200 */
[C---:B------:R-:W-:Y:S02]  /*9830*/  FMUL.FTZ R82, R0.reuse, R82 ;  /* 0x0000005200527220 */ /* 0x040fe40000410000 */
[C---:B------:R-:W-:Y:S02]  /*9840*/  FMUL.FTZ R83, R0.reuse, R83 ;  /* 0x0000005300537220 */ /* 0x040fe40000410000 */
[C---:B--2---:R-:W-:Y:S03]  /*9850*/  HMMA.16816.F32.BF16 R12, R152.reuse, R20, R12 ;  /* 0x00000014980c723c */ /* 0x044fe6000004180c */
[C---:B------:R-:W-:Y:S02]  /*9860*/  FMUL.FTZ R86, R0.reuse, R86 ;  /* 0x0000005600567220 */ /* 0x040fe40000410000 */
[C---:B------:R-:W-:Y:S02]  /*9870*/  FMUL.FTZ R87, R0.reuse, R87 ;  /* 0x0000005700577220 */ /* 0x040fe40000410000 */
[C---:B------:R-:W-:Y:S01]  /*9880*/  FMUL.FTZ R21, R3.reuse, R121 ;  /* 0x0000007903157220 */ /* 0x040fe20000410000 */
[C---:B------:R-:W-:Y:S04]  /*9890*/  HMMA.16816.F32.BF16 R16, R152.reuse, R22, R16 ;  /* 0x000000169810723c */ /* 0x040fe80000041810 */
[C---:B------:R-:W-:Y:S01]  /*98a0*/  FMUL.FTZ R20, R3.reuse, R120 ;  /* 0x0000007803147220 */ /* 0x040fe20000410000 */
[----:B------:R-:W-:Y:S01]  /*98b0*/  MOV R121, R48 ;  /* 0x0000003000797202 */ /* 0x000fe20000000f00 */
[----:B------:R-:W-:Y:S02]  /*98c0*/  IMAD.MOV.U32 R120, RZ, RZ, R26 ;  /* 0x000000ffff787224 */ /* 0x000fe400078e001a */
[C---:B------:R-:W-:Y:S01]  /*98d0*/  FMUL.FTZ R22, R0.reuse, R122 ;  /* 0x0000007a00167220 */ /* 0x040fe20000410000 */
[----:B------:R-:W-:Y:S03]  /*98e0*/  MOV R122, R49 ;  /* 0x00000031007a7202 */ /* 0x000fe60000000f00 */
[C---:B------:R-:W-:Y:S02]  /*98f0*/  FMUL.FTZ R23, R0.reuse, R123 ;  /* 0x0000007b00177220 */ /* 0x040fe40000410000 */
[----:B------:R-:W-:Y:S02]  /*9900*/  IMAD.MOV.U32 R123, RZ, RZ, R50 ;  /* 0x000000ffff7b7224 */ /* 0x000fe400078e0032 */
[C---:B------:R-:W-:Y:S02]  /*9910*/  FMUL.FTZ R26, R0.reuse, R126 ;  /* 0x0000007e001a7220 */ /* 0x040fe40000410000 */
[----:B------:R-:W-:Y:S01]  /*9920*/  IMAD.MOV.U32 R126, RZ, RZ, R27 ;  /* 0x000000ffff7e7224 */ /* 0x000fe200078e001b */
[C---:B---3--:R-:W-:Y:S03]  /*9930*/  HMMA.16816.F32.BF16 R20, R152.reuse, R28, R20 ;  /* 0x0000001c9814723c */ /* 0x048fe60000041814 */
[C---:B------:R-:W-:Y:S01]  /*9940*/  FMUL.FTZ R27, R0.reuse, R127 ;  /* 0x0000007f001b7220 */ /* 0x040fe20000410000 */
[----:B------:R-:W-:Y:S01]  /*9950*/  MOV R127, R42 ;  /* 0x0000002a007f7202 */ /* 0x000fe20000000f00 */
[C---:B------:R-:W-:Y:S01]  /*9960*/  FMUL.FTZ R42, R0.reuse, R142 ;  /* 0x0000008e002a7220 */ /* 0x040fe20000410000 */
[----:B------:R-:W-:Y:S01]  /*9970*/  MOV R143, R126 ;  /* 0x0000007e008f7202 */ /* 0x000fe20000000f00 */
[C---:B------:R-:W-:Y:S01]  /*9980*/  FMUL.FTZ R28, R3.reuse, R128 ;  /* 0x00000080031c7220 */ /* 0x040fe20000410000 */
[----:B------:R-:W-:Y:S01]  /*9990*/  MOV R128, R104 ;  /* 0x0000006800807202 */ /* 0x000fe20000000f00 */
[----:B------:R-:W-:Y:S01]  /*99a0*/  FMUL.FTZ R50, R0, R150 ;  /* 0x0000009600327220 */ /* 0x000fe20000410000 */
[C---:B------:R-:W-:Y:S01]  /*99b0*/  HMMA.16816.F32.BF16 R24, R152.reuse, R30, R24 ;  /* 0x0000001e9818723c */ /* 0x040fe20000041818 */
[----:B------:R-:W1:Y:S02]  /*99c0*/  LDSM.16.MT88.4 R104, [R226+0x3100] ;  /* 0x00310000e268783b */ /* 0x000e640000004200 */
[C---:B------:R-:W-:Y:S01]  /*99d0*/  FMUL.FTZ R29, R3.reuse, R129 ;  /* 0x00000081031d7220 */ /* 0x040fe20000410000 */
[----:B------:R-:W-:Y:S01]  /*99e0*/  MOV R129, R2 ;  /* 0x0000000200817202 */ /* 0x000fe20000000f00 */
[----:B------:R-:W-:Y:S01]  /*99f0*/  FFMA.FTZ R2, R166, c[0x0][0x2d0], -R164 ;  /* 0x0000b400a6027a23 */ /* 0x000fe200000108a4 */
[----:B------:R-:W-:Y:S01]  /*9a00*/  MOV R142, R119 ;  /* 0x00000077008e7202 */ /* 0x000fe20000000f00 */
[C---:B------:R-:W-:Y:S01]  /*9a10*/  FMUL.FTZ R30, R0.reuse, R130 ;  /* 0x00000082001e7220 */ /* 0x040fe20000410000 */
[----:B------:R-:W-:Y:S01]  /*9a20*/  MOV R166, R116 ;  /* 0x0000007400a67202 */ /* 0x000fe20000000f00 */
[C---:B------:R-:W-:Y:S03]  /*9a30*/  FMUL.FTZ R31, R0.reuse, R131 ;  /* 0x00000083001f7220 */ /* 0x040fe60000410000 */
[----:B------:R-:W-:Y:S01]  /*9a40*/  IMAD.MOV.U32 R130, RZ, RZ, R103 ;  /* 0x000000ffff827224 */ /* 0x000fe200078e0067 */
[----:B------:R-:W-:Y:S01]  /*9a50*/  MOV R131, R35 ;  /* 0x0000002300837202 */ /* 0x000fe20000000f00 */
[C---:B------:R-:W-:Y:S01]  /*9a60*/  FMUL.FTZ R35, R0.reuse, R135 ;  /* 0x0000008700237220 */ /* 0x040fe20000410000 */
[----:B------:R-:W-:Y:S01]  /*9a70*/  MOV R103, R32 ;  /* 0x0000002000677202 */ /* 0x000fe20000000f00 */
[C---:B----4-:R-:W-:Y:S03]  /*9a80*/  HMMA.16816.F32.BF16 R28, R152.reuse, R36, R28 ;  /* 0x00000024981c723c */ /* 0x050fe6000004181c */
[C---:B------:R-:W-:Y:S01]  /*9a90*/  FMUL.FTZ R32, R3.reuse, R132 ;  /* 0x0000008403207220 */ /* 0x040fe20000410000 */
[----:B------:R-:W-:Y:S01]  /*9aa0*/  MOV R150, R130 ;  /* 0x0000008200967202 */ /* 0x000fe20000000f00 */
[----:B------:R-:W-:Y:S02]  /*9ab0*/  IMAD.MOV.U32 R132, RZ, RZ, R33 ;  /* 0x000000ffff847224 */ /* 0x000fe400078e0021 */
[C---:B------:R-:W-:Y:S01]  /*9ac0*/  FMUL.FTZ R33, R3.reuse, R133 ;  /* 0x0000008503217220 */ /* 0x040fe20000410000 */
[----:B------:R-:W-:Y:S01]  /*9ad0*/  MOV R133, R34 ;  /* 0x0000002200857202 */ /* 0x000fe20000000f00 */
[C---:B------:R-:W-:Y:S03]  /*9ae0*/  FMUL.FTZ R34, R0.reuse, R134 ;  /* 0x0000008600227220 */ /* 0x040fe60000410000 */
[----:B------:R-:W-:Y:S01]  /*9af0*/  MOV R134, R41 ;  /* 0x0000002900867202 */ /* 0x000fe20000000f00 */
[----:B------:R-:W-:Y:S02]  /*9b00*/  IMAD.MOV.U32 R135, RZ, RZ, R40 ;  /* 0x000000ffff877224 */ /* 0x000fe400078e0028 */
[C---:B------:R-:W-:Y:S01]  /*9b10*/  FMUL.FTZ R48, R3.reuse, R148 ;  /* 0x0000009403307220 */ /* 0x040fe20000410000 */
[C---:B------:R-:W-:Y:S03]  /*9b20*/  HMMA.16816.F32.BF16 R32, R152.reuse, R38, R32 ;  /* 0x000000269820723c */ /* 0x040fe60000041820 */
[C---:B------:R-:W-:Y:S02]  /*9b30*/  FMUL.FTZ R36, R3.reuse, R136 ;  /* 0x0000008803247220 */ /* 0x040fe40000410000 */
[C---:B------:R-:W-:Y:S02]  /*9b40*/  FMUL.FTZ R37, R3.reuse, R137 ;  /* 0x0000008903257220 */ /* 0x040fe40000410000 */
[C---:B------:R-:W-:Y:S02]  /*9b50*/  FMUL.FTZ R38, R0.reuse, R138 ;  /* 0x0000008a00267220 */ /* 0x040fe40000410000 */
[----:B------:R2:W-:Y:S03]  /*9b60*/  MUFU.EX2 R138, R2 ;  /* 0x00000002008a7308 */ /* 0x0005e60000000800 */
[C---:B------:R-:W-:Y:S02]  /*9b70*/  FMUL.FTZ R39, R0.reuse, R139 ;  /* 0x0000008b00277220 */ /* 0x040fe40000410000 */
[----:B------:R-:W-:Y:S02]  /*9b80*/  IMAD.MOV.U32 R148, RZ, RZ, R128 ;  /* 0x000000ffff947224 */ /* 0x000fe400078e0080 */
[C---:B------:R-:W-:Y:S01]  /*9b90*/  FMUL.FTZ R49, R3.reuse, R149 ;  /* 0x0000009503317220 */ /* 0x040fe20000410000 */
[----:B------:R-:W-:Y:S01]  /*9ba0*/  MOV R149, R129 ;  /* 0x0000008100957202 */ /* 0x000fe20000000f00 */
[C---:B------:R-:W-:Y:S01]  /*9bb0*/  FMUL.FTZ R90, R0.reuse, R90 ;  /* 0x0000005a005a7220 */ /* 0x040fe20000410000 */
[C---:B------:R-:W-:Y:S03]  /*9bc0*/  HMMA.16816.F32.BF16 R36, R152.reuse, R44, R36 ;  /* 0x0000002c9824723c */ /* 0x040fe60000041824 */
[C---:B------:R-:W-:Y:S01]  /*9bd0*/  FMUL.FTZ R40, R3.reuse, R140 ;  /* 0x0000008c03287220 */ /* 0x040fe20000410000 */
[----:B------:R-:W-:Y:S01]  /*9be0*/  MOV R140, R131 ;  /* 0x00000083008c7202 */ /* 0x000fe20000000f00 */
[C---:B------:R-:W-:Y:S01]  /*9bf0*/  FMUL.FTZ R41, R3.reuse, R141 ;  /* 0x0000008d03297220 */ /* 0x040fe20000410000 */
[----:B------:R-:W-:Y:S01]  /*9c00*/  MOV R141, R133 ;  /* 0x00000085008d7202 */ /* 0x000fe20000000f00 */
[C---:B------:R-:W-:Y:S02]  /*9c10*/  FMUL.FTZ R45, R3.reuse, R145 ;  /* 0x00000091032d7220 */ /* 0x040fe40000410000 */
[----:B------:R-:W-:Y:S03]  /*9c20*/  FMUL.FTZ R44, R3, R144 ;  /* 0x00000090032c7220 */ /* 0x000fe60000410000 */
[C---:B------:R-:W-:Y:S03]  /*9c30*/  HMMA.16816.F32.BF16 R40, R152.reuse, R46, R40 ;  /* 0x0000002e9828723c */ /* 0x040fe60000041828 */
[----:B--2---:R-:W-:Y:S01]  /*9c40*/  FFMA.FTZ R2, R167, c[0x0][0x2d0], -R164 ;  /* 0x0000b400a7027a23 */ /* 0x004fe200000108a4 */
[----:B------:R-:W-:Y:S01]  /*9c50*/  MOV R167, R120 ;  /* 0x0000007800a77202 */ /* 0x000fe20000000f00 */
[----:B------:R-:W-:Y:S02]  /*9c60*/  IMAD.MOV.U32 R120, RZ, RZ, R118 ;  /* 0x000000ffff787224 */ /* 0x000fe400078e0076 */
[----:B------:R2:W3:Y:S01]  /*9c70*/  MUFU.EX2 R136, R2 ;  /* 0x0000000200887308 */ /* 0x0004e20000000800 */
[C---:B------:R-:W-:Y:S01]  /*9c80*/  FMUL.FTZ R46, R0.reuse, R146 ;  /* 0x00000092002e7220 */ /* 0x040fe20000410000 */
[----:B------:R-:W-:Y:S03]  /*9c90*/  LDSM.16.MT88.4 R116, [R229+0x900] ;  /* 0x00090000e574783b */ /* 0x000fe60000004200 */
[C---:B------:R-:W-:Y:S02]  /*9ca0*/  FMUL.FTZ R47, R0.reuse, R147 ;  /* 0x00000093002f7220 */ /* 0x040fe40000410000 */
[C---:B------:R-:W-:Y:S02]  /*9cb0*/  FMUL.FTZ R91, R0.reuse, R91 ;  /* 0x0000005b005b7220 */ /* 0x040fe40000410000 */
[C---:B------:R-:W-:Y:S02]  /*9cc0*/  FMUL.FTZ R94, R0.reuse, R94 ;  /* 0x0000005e005e7220 */ /* 0x040fe40000410000 */
[C---:B------:R-:W-:Y:S01]  /*9cd0*/  FMUL.FTZ R95, R0.reuse, R95 ;  /* 0x0000005f005f7220 */ /* 0x040fe20000410000 */
[C---:B-1----:R-:W-:Y:S03]  /*9ce0*/  HMMA.16816.F32.BF16 R44, R152.reuse, R104, R44 ;  /* 0x00000068982c723c */ /* 0x042fe6000004182c */
[C---:B------:R-:W-:Y:S02]  /*9cf0*/  FMUL.FTZ R98, R0.reuse, R98 ;  /* 0x0000006200627220 */ /* 0x040fe40000410000 */
[----:B------:R-:W-:Y:S02]  /*9d00*/  FMUL.FTZ R99, R0, R99 ;  /* 0x0000006300637220 */ /* 0x000fe40000410000 */
[--C-:B------:R-:W-:Y:S01]  /*9d10*/  FFMA.FTZ R103, R103, c[0x0][0x2d0], -R165.reuse ;  /* 0x0000b40067677a23 */ /* 0x100fe200000108a5 */
[C---:B------:R-:W-:Y:S01]  /*9d20*/  HMMA.16816.F32.BF16 R48, R152.reuse, R106, R48 ;  /* 0x0000006a9830723c */ /* 0x040fe20000041830 */
[----:B------:R-:W1:Y:S03]  /*9d30*/  LDSM.16.MT88.4 R104, [R225+0x6100] ;  /* 0x00610000e168783b */ /* 0x000e660000004200 */
[--C-:B--2---:R-:W-:Y:S01]  /*9d40*/  FFMA.FTZ R2, R168, c[0x0][0x2d0], -R165.reuse ;  /* 0x0000b400a8027a23 */ /* 0x104fe200000108a5 */
[----:B------:R-:W-:Y:S01]  /*9d50*/  MOV R168, R135 ;  /* 0x0000008700a87202 */ /* 0x000fe20000000f00 */
[----:B------:R-:W-:Y:S01]  /*9d60*/  IMAD.MOV.U32 R135, RZ, RZ, R132 ;  /* 0x000000ffff877224 */ /* 0x000fe200078e0084 */
[----:B------:R-:W-:Y:S01]  /*9d70*/  MUFU.EX2 R103, R103 ;  /* 0x0000006700677308 */ /* 0x000fe20000000800 */
[C---:B------:R-:W-:Y:S08]  /*9d80*/  HMMA.16816.F32.BF16 R52, R152.reuse, R108, R52 ;  /* 0x0000006c9834723c */ /* 0x040ff00000041834 */
[C---:B------:R-:W-:Y:S01]  /*9d90*/  HMMA.16816.F32.BF16 R56, R152.reuse, R110, R56 ;  /* 0x0000006e9838723c */ /* 0x040fe20000041838 */
[----:B------:R2:W-:Y:S01]  /*9da0*/  MUFU.EX2 R137, R2 ;  /* 0x0000000200897308 */ /* 0x0005e20000000800 */
[----:B------:R-:W4:Y:S06]  /*9db0*/  LDSM.16.MT88.4 R108, [R226+0x6100] ;  /* 0x00610000e26c783b */ /* 0x000f2c0000004200 */
[C---:B------:R-:W-:Y:S08]  /*9dc0*/  HMMA.16816.F32.BF16 R60, R152.reuse, R112, R60 ;  /* 0x00000070983c723c */ /* 0x040ff0000004183c */
[C---:B------:R-:W-:Y:S01]  /*9dd0*/  HMMA.16816.F32.BF16 R64, R152.reuse, R114, R64 ;  /* 0x000000729840723c */ /* 0x040fe20000041840 */
[----:B------:R-:W3:Y:S07]  /*9de0*/  LDSM.16.MT88.4 R112, [R229+0x6100] ;  /* 0x00610000e570783b */ /* 0x000eee0000004200 */
[C---:B-1----:R-:W-:Y:S04]  /*9df0*/  HMMA.16816.F32.BF16 R68, R152.reuse, R104, R68 ;  /* 0x000000689844723c */ /* 0x042fe80000041844 */
[--C-:B--2---:R-:W-:Y:S01]  /*9e00*/  FFMA.FTZ R2, R169, c[0x0][0x2d0], -R165.reuse ;  /* 0x0000b400a9027a23 */ /* 0x104fe200000108a5 */
[----:B------:R-:W-:Y:S03]  /*9e10*/  MOV R169, R134 ;  /* 0x0000008600a97202 */ /* 0x000fe60000000f00 */
[----:B------:R1:W2:Y:S01]  /*9e20*/  MUFU.EX2 R146, R2 ;  /* 0x0000000200927308 */ /* 0x0002a20000000800 */
[C---:B------:R-:W-:Y:S01]  /*9e30*/  HMMA.16816.F32.BF16 R72, R152.reuse, R106, R72 ;  /* 0x0000006a9848723c */ /* 0x040fe20000041848 */
[----:B------:R-:W2:Y:S07]  /*9e40*/  LDSM.16.MT88.4 R104, [R228+0x6100] ;  /* 0x00610000e468783b */ /* 0x000eae0000004200 */
[C---:B----4-:R-:W-:Y:S08]  /*9e50*/  HMMA.16816.F32.BF16 R76, R152.reuse, R108, R76 ;  /* 0x0000006c984c723c */ /* 0x050ff0000004184c */
[C---:B------:R-:W-:Y:S01]  /*9e60*/  HMMA.16816.F32.BF16 R80, R152.reuse, R110, R80 ;  /* 0x0000006e9850723c */ /* 0x040fe20000041850 */
[----:B------:R-:W4:Y:S03]  /*9e70*/  LDSM.16.MT88.4 R108, [R225+0x900] ;  /* 0x00090000e16c783b */ /* 0x000f260000004200 */
[--C-:B-1----:R-:W-:Y:S01]  /*9e80*/  FFMA.FTZ R2, R170, c[0x0][0x2d0], -R164.reuse ;  /* 0x0000b400aa027a23 */ /* 0x102fe200000108a4 */
[----:B------:R-:W-:Y:S03]  /*9e90*/  MOV R170, R251 ;  /* 0x000000fb00aa7202 */ /* 0x000fe60000000f00 */
[C---:B---3--:R-:W-:Y:S01]  /*9ea0*/  HMMA.16816.F32.BF16 R84, R152.reuse, R112, R84 ;  /* 0x000000709854723c */ /* 0x048fe20000041854 */
[----:B------:R1:W-:Y:S07]  /*9eb0*/  MUFU.EX2 R145, R2 ;  /* 0x0000000200917308 */ /* 0x0003ee0000000800 */
[C---:B------:R-:W-:Y:S01]  /*9ec0*/  HMMA.16816.F32.BF16 R88, R152.reuse, R114, R88 ;  /* 0x000000729858723c */ /* 0x040fe20000041858 */
[----:B------:R-:W3:Y:S07]  /*9ed0*/  LDSM.16.MT88.4 R112, [R226+0x900] ;  /* 0x00090000e270783b */ /* 0x000eee0000004200 */
[C---:B--2---:R-:W-:Y:S07]  /*9ee0*/  HMMA.16816.F32.BF16 R92, R152.reuse, R104, R92 ;  /* 0x00000068985c723c */ /* 0x044fee000004185c */
[----:B------:R-:W-:Y:S01]  /*9ef0*/  F2FP.BF16.PACK_AB R104, R136, R138 ;  /* 0x0000008a8868723e */ /* 0x000fe200000010ff */
[----:B------:R-:W-:Y:S04]  /*9f00*/  HMMA.16816.F32.BF16 R96, R152, R106, R96 ;  /* 0x0000006a9860723c */ /* 0x000fe80000041860 */
[--C-:B-1----:R-:W-:Y:S01]  /*9f10*/  FFMA.FTZ R2, R171, c[0x0][0x2d0], -R164.reuse ;  /* 0x0000b400ab027a23 */ /* 0x102fe200000108a4 */
[----:B------:R-:W-:Y:S03]  /*9f20*/  F2FP.BF16.PACK_AB R105, R146, R137 ;  /* 0x000000899269723e */ /* 0x000fe600000010ff */
[----:B------:R1:W2:Y:S04]  /*9f30*/  MUFU.EX2 R139, R2 ;  /* 0x00000002008b7308 */ /* 0x0002a80000000800 */
[--C-:B-1----:R-:W-:Y:S01]  /*9f40*/  FFMA.FTZ R2, R172, c[0x0][0x2d0], -R165.reuse ;  /* 0x0000b400ac027a23 */ /* 0x102fe200000108a5 */
[----:B--2---:R-:W-:Y:S05]  /*9f50*/  F2FP.BF16.PACK_AB R106, R139, R145 ;  /* 0x000000918b6a723e */ /* 0x004fea00000010ff */
[----:B------:R1:W-:Y:S02]  /*9f60*/  MUFU.EX2 R144, R2 ;  /* 0x0000000200907308 */ /* 0x0003e40000000800 */
[--C-:B-1----:R-:W-:Y:S08]  /*9f70*/  FFMA.FTZ R2, R173, c[0x0][0x2d0], -R165.reuse ;  /* 0x0000b400ad027a23 */ /* 0x102ff000000108a5 */
[----:B------:R1:W2:Y:S02]  /*9f80*/  MUFU.EX2 R131, R2 ;  /* 0x0000000200837308 */ /* 0x0002a40000000800 */
[--C-:B-1----:R-:W-:Y:S01]  /*9f90*/  FFMA.FTZ R2, R176, c[0x0][0x2d0], -R164.reuse ;  /* 0x0000b400b0027a23 */ /* 0x102fe200000108a4 */
[----:B--2---:R-:W-:Y:S07]  /*9fa0*/  F2FP.BF16.PACK_AB R107, R131, R144 ;  /* 0x00000090836b723e */ /* 0x004fee00000010ff */
[----:B------:R1:W-:Y:S01]  /*9fb0*/  MUFU.EX2 R130, R2 ;  /* 0x0000000200827308 */ /* 0x0003e20000000800 */
[C---:B----4-:R-:W-:Y:S08]  /*9fc0*/  HMMA.16816.F32.BF16 R4, R104.reuse, R108, R4 ;  /* 0x0000006c6804723c */ /* 0x050ff00000041804 */
[C---:B------:R-:W-:Y:S01]  /*9fd0*/  HMMA.16816.F32.BF16 R8, R104.reuse, R110, R8 ;  /* 0x0000006e6808723c */ /* 0x040fe20000041808 */
[----:B------:R-:W2:Y:S07]  /*9fe0*/  LDSM.16.MT88.4 R108, [R228+0x900] ;  /* 0x00090000e46c783b */ /* 0x000eae0000004200 */
[C---:B---3--:R-:W-:Y:S04]  /*9ff0*/  HMMA.16816.F32.BF16 R12, R104.reuse, R112, R12 ;  /* 0x00000070680c723c */ /* 0x048fe8000004180c */
[--C-:B-1----:R-:W-:Y:S04]  /*a000*/  FFMA.FTZ R2, R175, c[0x0][0x2d0], -R164.reuse ;  /* 0x0000b400af027a23 */ /* 0x102fe800000108a4 */
[C---:B------:R-:W-:Y:S01]  /*a010*/  HMMA.16816.F32.BF16 R16, R104.reuse, R114, R16 ;  /* 0x000000726810723c */ /* 0x040fe20000041810 */
[----:B------:R1:W-:Y:S01]  /*a020*/  MUFU.EX2 R128, R2 ;  /* 0x0000000200807308 */ /* 0x0003e20000000800 */
[----:B------:R-:W3:Y:S06]  /*a030*/  LDSM.16.MT88.4 R112, [R225+0x3900] ;  /* 0x00390000e170783b */ /* 0x000eec0000004200 */
[C---:B------:R-:W-:Y:S08]  /*a040*/  HMMA.16816.F32.BF16 R20, R104.reuse, R116, R20 ;  /* 0x000000746814723c */ /* 0x040ff00000041814 */
        /* <DEDUP_REMOVED lines=10> */
[--C-:B-1----:R-:W-:Y:S04]  /*a0f0*/  FFMA.FTZ R2, R177, c[0x0][0x2d0], -R165.reuse ;  /* 0x0000b400b1027a23 */ /* 0x102fe800000108a5 */
        /* <DEDUP_REMOVED lines=28> */
[--C-:B---3--:R-:W-:Y:S03]  /*a2c0*/  FFMA.FTZ R2, R181, c[0x0][0x2d0], -R165.reuse ;  /* 0x0000b400b5027a23 */ /* 0x108fe600000108a5 */
        /* <DEDUP_REMOVED lines=28> */
[----:B------:R1:W2:Y:S07]  /*a490*/  MUFU.EX2 R183, R2 ;  /* 0x0000000200b77308 */ /* 0x0002ae0000000800 */
[C---:B------:R-:W-:Y:S01]  /*a4a0*/  HMMA.16816.F32.BF16 R48, R104.reuse, R118, R48 ;  /* 0x000000766830723c */ /* 0x040fe20000041830 */
[----:B------:R-:W2:Y:S07]  /*a4b0*/  LDSM.16.MT88.4 R116, [R225+0x7100] ;  /* 0x00710000e174783b */ /* 0x000eae0000004200 */
[C---:B---3--:R-:W-:Y:S08]  /*a4c0*/  HMMA.16816.F32.BF16 R52, R104.reuse, R108, R52 ;  /* 0x0000006c6834723c */ /* 0x048ff00000041834 */
[C---:B------:R-:W-:Y:S01]  /*a4d0*/  HMMA.16816.F32.BF16 R56, R104.reuse, R110, R56 ;  /* 0x0000006e6838723c */ /* 0x040fe20000041838 */
[----:B------:R-:W3:Y:S03]  /*a4e0*/  LDSM.16.MT88.4 R108, [R226+0x7100] ;  /* 0x00710000e26c783b */ /* 0x000ee60000004200 */
[--C-:B-1----:R-:W-:Y:S04]  /*a4f0*/  FFMA.FTZ R2, R169, c[0x0][0x2d0], -R164.reuse ;  /* 0x0000b400a9027a23 */ /* 0x102fe800000108a4 */
[----:B------:R1:W-:Y:S01]  /*a500*/  MUFU.EX2 R181, R2 ;  /* 0x0000000200b57308 */ /* 0x0003e20000000800 */
[C---:B----4-:R-:W-:Y:S08]  /*a510*/  HMMA.16816.F32.BF16 R60, R104.reuse, R112, R60 ;  /* 0x00000070683c723c */ /* 0x050ff0000004183c */
[C---:B------:R-:W-:Y:S01]  /*a520*/  HMMA.16816.F32.BF16 R64, R104.reuse, R114, R64 ;  /* 0x000000726840723c */ /* 0x040fe20000041840 */
[----:B------:R-:W4:Y:S07]  /*a530*/  LDSM.16.MT88.4 R112, [R229+0x7100] ;  /* 0x00710000e570783b */ /* 0x000f2e0000004200 */
[C---:B--2---:R-:W-:Y:S04]  /*a540*/  HMMA.16816.F32.BF16 R68, R104.reuse, R116, R68 ;  /* 0x000000746844723c */ /* 0x044fe80000041844 */
[--C-:B-1----:R-:W-:Y:S04]  /*a550*/  FFMA.FTZ R2, R168, c[0x0][0x2d0], -R164.reuse ;  /* 0x0000b400a8027a23 */ /* 0x102fe800000108a4 */
[C---:B------:R-:W-:Y:S01]  /*a560*/  HMMA.16816.F32.BF16 R72, R104.reuse, R118, R72 ;  /* 0x000000766848723c */ /* 0x040fe20000041848 */
[----:B------:R-:W1:Y:S01]  /*a570*/  LDSM.16.MT88.4 R116, [R228+0x7100] ;  /* 0x00710000e474783b */ /* 0x000e620000004200 */
[----:B------:R2:W1:Y:S02]  /*a580*/  MUFU.EX2 R180, R2 ;  /* 0x0000000200b47308 */ /* 0x0004640000000800 */
[--C-:B------:R-:W-:Y:S04]  /*a590*/  FFMA.FTZ R168, R121, c[0x0][0x2d0], -R164.reuse ;  /* 0x0000b40079a87a23 */ /* 0x100fe800000108a4 */
[C---:B---3--:R-:W-:Y:S04]  /*a5a0*/  HMMA.16816.F32.BF16 R76, R104.reuse, R108, R76 ;  /* 0x0000006c684c723c */ /* 0x048fe8000004184c */
[----:B------:R-:W-:Y:S04]  /*a5b0*/  MUFU.EX2 R168, R168 ;  /* 0x000000a800a87308 */ /* 0x000fe80000000800 */
[C---:B------:R-:W-:Y:S01]  /*a5c0*/  HMMA.16816.F32.BF16 R80, R104.reuse, R110, R80 ;  /* 0x0000006e6850723c */ /* 0x040fe20000041850 */
[----:B------:R-:W3:Y:S07]  /*a5d0*/  LDSM.16.MT88.4 R108, [R225+0x1900] ;  /* 0x00190000e16c783b */ /* 0x000eee0000004200 */
[C---:B----4-:R-:W-:Y:S04]  /*a5e0*/  HMMA.16816.F32.BF16 R84, R104.reuse, R112, R84 ;  /* 0x000000706854723c */ /* 0x050fe80000041854 */
[--C-:B--2---:R-:W-:Y:S01]  /*a5f0*/  FFMA.FTZ R2, R252, c[0x0][0x2d0], -R165.reuse ;  /* 0x0000b400fc027a23 */ /* 0x104fe200000108a5 */
[----:B------:R-:W-:Y:S03]  /*a600*/  MOV R252, R132 ;  /* 0x0000008400fc7202 */ /* 0x000fe60000000f00 */
[----:B------:R2:W-:Y:S01]  /*a610*/  MUFU.EX2 R179, R2 ;  /* 0x0000000200b37308 */ /* 0x0005e20000000800 */
[C---:B------:R-:W-:Y:S01]  /*a620*/  HMMA.16816.F32.BF16 R88, R104.reuse, R114, R88 ;  /* 0x000000726858723c */ /* 0x040fe20000041858 */
[----:B------:R-:W4:Y:S07]  /*a630*/  LDSM.16.MT88.4 R112, [R226+0x1900] ;  /* 0x00190000e270783b */ /* 0x000f2e0000004200 */
[C---:B-1----:R-:W-:Y:S08]  /*a640*/  HMMA.16816.F32.BF16 R92, R104.reuse, R116, R92 ;  /* 0x00000074685c723c */ /* 0x042ff0000004185c */
[----:B------:R-:W-:Y:S01]  /*a650*/  HMMA.16816.F32.BF16 R96, R104, R118, R96 ;  /* 0x000000766860723c */ /* 0x000fe20000041860 */
[----:B------:R-:W1:Y:S03]  /*a660*/  LDSM.16.MT88.4 R116, [R229+0x1900] ;  /* 0x00190000e574783b */ /* 0x000e660000004200 */
[--C-:B--2---:R-:W-:Y:S03]  /*a670*/  FFMA.FTZ R2, R167, c[0x0][0x2d0], -R165.reuse ;  /* 0x0000b400a7027a23 */ /* 0x104fe600000108a5 */
[----:B------:R-:W-:Y:S01]  /*a680*/  F2FP.BF16.PACK_AB R104, R250, R251 ;  /* 0x000000fbfa68723e */ /* 0x000fe200000010ff */
[----:B------:R2:W2:Y:S01]  /*a690*/  MUFU.EX2 R178, R2 ;  /* 0x0000000200b27308 */ /* 0x0004a20000000800 */
[----:B------:R-:W-:Y:S03]  /*a6a0*/  F2FP.BF16.PACK_AB R105, R183, R182 ;  /* 0x000000b6b769723e */ /* 0x000fe600000010ff */
[----:B------:R-:W-:Y:S01]  /*a6b0*/  F2FP.BF16.PACK_AB R106, R180, R181 ;  /* 0x000000b5b46a723e */ /* 0x000fe200000010ff */
[--C-:B--2---:R-:W-:Y:S01]  /*a6c0*/  FFMA.FTZ R2, R166, c[0x0][0x2d0], -R164.reuse ;  /* 0x0000b400a6027a23 */ /* 0x104fe200000108a4 */
[----:B------:R-:W-:Y:S01]  /*a6d0*/  F2FP.BF16.PACK_AB R107, R178, R179 ;  /* 0x000000b3b26b723e */ /* 0x000fe200000010ff */
[--C-:B------:R-:W-:Y:S03]  /*a6e0*/  FFMA.FTZ R166, R122, c[0x0][0x2d0], -R164.reuse ;  /* 0x0000b4007aa67a23 */ /* 0x100fe600000108a4 */
[----:B------:R2:W-:Y:S03]  /*a6f0*/  MUFU.EX2 R176, R2 ;  /* 0x0000000200b07308 */ /* 0x0005e60000000800 */
[C---:B---3--:R-:W-:Y:S07]  /*a700*/  HMMA.16816.F32.BF16 R4, R104.reuse, R108, R4 ;  /* 0x0000006c6804723c */ /* 0x048fee0000041804 */
[----:B------:R-:W-:Y:S01]  /*a710*/  MUFU.EX2 R166, R166 ;  /* 0x000000a600a67308 */ /* 0x000fe20000000800 */
[C---:B------:R-:W-:Y:S01]  /*a720*/  HMMA.16816.F32.BF16 R8, R104.reuse, R110, R8 ;  /* 0x0000006e6808723c */ /* 0x040fe20000041808 */
[----:B------:R-:W3:Y:S07]  /*a730*/  LDSM.16.MT88.4 R108, [R228+0x1900] ;  /* 0x00190000e46c783b */ /* 0x000eee0000004200 */
[C---:B----4-:R-:W-:Y:S04]  /*a740*/  HMMA.16816.F32.BF16 R12, R104.reuse, R112, R12 ;  /* 0x00000070680c723c */ /* 0x050fe8000004180c */
[----:B--2---:R-:W-:Y:S04]  /*a750*/  FFMA.FTZ R2, R151, c[0x0][0x2d0], -R164 ;  /* 0x0000b40097027a23 */ /* 0x004fe800000108a4 */
[C---:B------:R-:W-:Y:S01]  /*a760*/  HMMA.16816.F32.BF16 R16, R104.reuse, R114, R16 ;  /* 0x000000726810723c */ /* 0x040fe20000041810 */
[----:B------:R2:W-:Y:S01]  /*a770*/  MUFU.EX2 R177, R2 ;  /* 0x0000000200b17308 */ /* 0x0005e20000000800 */
[----:B------:R-:W4:Y:S06]  /*a780*/  LDSM.16.MT88.4 R112, [R225+0x4900] ;  /* 0x00490000e170783b */ /* 0x000f2c0000004200 */
[C---:B-1----:R-:W-:Y:S08]  /*a790*/  HMMA.16816.F32.BF16 R20, R104.reuse, R116, R20 ;  /* 0x000000746814723c */ /* 0x042ff00000041814 */
[C---:B------:R-:W-:Y:S01]  /*a7a0*/  HMMA.16816.F32.BF16 R24, R104.reuse, R118, R24 ;  /* 0x000000766818723c */ /* 0x040fe20000041818 */
[----:B------:R-:W1:Y:S07]  /*a7b0*/  LDSM.16.MT88.4 R116, [R226+0x4900] ;  /* 0x00490000e274783b */ /* 0x000e6e0000004200 */
[C---:B---3--:R-:W-:Y:S04]  /*a7c0*/  HMMA.16816.F32.BF16 R28, R104.reuse, R108, R28 ;  /* 0x0000006c681c723c */ /* 0x048fe8000004181c */
[--C-:B--2---:R-:W-:Y:S02]  /*a7d0*/  FFMA.FTZ R2, R141, c[0x0][0x2d0], -R165.reuse ;  /* 0x0000b4008d027a23 */ /* 0x104fe400000108a5 */
[----:B------:R-:W-:Y:S01]  /*a7e0*/  IMAD.MOV.U32 R141, RZ, RZ, R140 ;  /* 0x000000ffff8d7224 */ /* 0x000fe200078e008c */
[----:B------:R-:W-:Y:S01]  /*a7f0*/  MOV R140, R125 ;  /* 0x0000007d008c7202 */ /* 0x000fe20000000f00 */
[----:B------:R2:W-:Y:S01]  /*a800*/  MUFU.EX2 R175, R2 ;  /* 0x0000000200af7308 */ /* 0x0005e20000000800 */
[C---:B------:R-:W-:Y:S01]  /*a810*/  HMMA.16816.F32.BF16 R32, R104.reuse, R110, R32 ;  /* 0x0000006e6820723c */ /* 0x040fe20000041820 */
[----:B------:R-:W3:Y:S02]  /*a820*/  LDL.LU R125, [R1+0x8] ;  /* 0x00000800017d7983 */ /* 0x000ee40000300800 */
[--C-:B------:R-:W-:Y:S02]  /*a830*/  FFMA.FTZ R167, R141, c[0x0][0x2d0], -R165.reuse ;  /* 0x0000b4008da77a23 */ /* 0x100fe400000108a5 */
[----:B------:R-:W1:Y:S03]  /*a840*/  LDSM.16.MT88.4 R108, [R229+0x4900] ;  /* 0x00490000e56c783b */ /* 0x000e660000004200 */
[C---:B----4-:R-:W-:Y:S01]  /*a850*/  HMMA.16816.F32.BF16 R36, R104.reuse, R112, R36 ;  /* 0x000000706824723c */ /* 0x050fe20000041824 */
[----:B------:R-:W4:Y:S07]  /*a860*/  MUFU.EX2 R167, R167 ;  /* 0x000000a700a77308 */ /* 0x000f2e0000000800 */
[C---:B------:R-:W-:Y:S01]  /*a870*/  HMMA.16816.F32.BF16 R40, R104.reuse, R114, R40 ;  /* 0x000000726828723c */ /* 0x040fe20000041828 */
[----:B------:R-:W1:Y:S03]  /*a880*/  LDSM.16.MT88.4 R112, [R228+0x4900] ;  /* 0x00490000e470783b */ /* 0x000e660000004200 */
[--C-:B--2---:R-:W-:Y:S04]  /*a890*/  FFMA.FTZ R2, R150, c[0x0][0x2d0], -R165.reuse ;  /* 0x0000b40096027a23 */ /* 0x104fe800000108a5 */
[C---:B-1----:R-:W-:Y:S01]  /*a8a0*/  HMMA.16816.F32.BF16 R44, R104.reuse, R116, R44 ;  /* 0x00000074682c723c */ /* 0x042fe2000004182c */
[----:B------:R1:W2:Y:S07]  /*a8b0*/  MUFU.EX2 R174, R2 ;  /* 0x0000000200ae7308 */ /* 0x0002ae0000000800 */
[C---:B------:R-:W-:Y:S01]  /*a8c0*/  HMMA.16816.F32.BF16 R48, R104.reuse, R118, R48 ;  /* 0x000000766830723c */ /* 0x040fe20000041830 */
[----:B------:R-:W2:Y:S03]  /*a8d0*/  LDSM.16.MT88.4 R116, [R225+0x7900] ;  /* 0x00790000e174783b */ /* 0x000ea60000004200 */
[----:B----4-:R-:W-:Y:S04]  /*a8e0*/  F2FP.BF16.PACK_AB R153, R167, R103 ;  /* 0x00000067a799723e */ /* 0x010fe800000010ff */
[C---:B------:R-:W-:Y:S04]  /*a8f0*/  HMMA.16816.F32.BF16 R52, R104.reuse, R108, R52 ;  /* 0x0000006c6834723c */ /* 0x040fe80000041834 */
[--C-:B-1----:R-:W-:Y:S04]  /*a900*/  FFMA.FTZ R2, R149, c[0x0][0x2d0], -R164.reuse ;  /* 0x0000b40095027a23 */ /* 0x102fe800000108a4 */
[C---:B------:R-:W-:Y:S01]  /*a910*/  HMMA.16816.F32.BF16 R56, R104.reuse, R110, R56 ;  /* 0x0000006e6838723c */ /* 0x040fe20000041838 */
[----:B------:R-:W1:Y:S01]  /*a920*/  LDSM.16.MT88.4 R108, [R226+0x7900] ;  /* 0x00790000e26c783b */ /* 0x000e620000004200 */
[----:B------:R4:W-:Y:S06]  /*a930*/  MUFU.EX2 R173, R2 ;  /* 0x0000000200ad7308 */ /* 0x0009ec0000000800 */
[C---:B------:R-:W-:Y:S08]  /*a940*/  HMMA.16816.F32.BF16 R60, R104.reuse, R112, R60 ;  /* 0x00000070683c723c */ /* 0x040ff0000004183c */
[C---:B------:R-:W-:Y:S01]  /*a950*/  HMMA.16816.F32.BF16 R64, R104.reuse, R114, R64 ;  /* 0x000000726840723c */ /* 0x040fe20000041840 */
[----:B------:R-:W1:Y:S07]  /*a960*/  LDSM.16.MT88.4 R112, [R229+0x7900] ;  /* 0x00790000e570783b */ /* 0x000e6e0000004200 */
[C---:B--2---:R-:W-:Y:S04]  /*a970*/  HMMA.16816.F32.BF16 R68, R104.reuse, R116, R68 ;  /* 0x000000746844723c */ /* 0x044fe80000041844 */
[--C-:B----4-:R-:W-:Y:S02]  /*a980*/  FFMA.FTZ R2, R148, c[0x0][0x2d0], -R164.reuse ;  /* 0x0000b40094027a23 */ /* 0x110fe400000108a4 */
[----:B------:R-:W-:Y:S02]  /*a990*/  LDSM.16.MT88.4 R148, [R226+0x5900] ;  /* 0x00590000e294783b */ /* 0x000fe40000004200 */
[C---:B------:R-:W-:Y:S01]  /*a9a0*/  HMMA.16816.F32.BF16 R72, R104.reuse, R118, R72 ;  /* 0x000000766848723c */ /* 0x040fe20000041848 */
[----:B------:R2:W4:Y:S05]  /*a9b0*/  MUFU.EX2 R172, R2 ;  /* 0x0000000200ac7308 */ /* 0x00052a0000000800 */
[----:B------:R-:W4:Y:S02]  /*a9c0*/  LDSM.16.MT88.4 R116, [R228+0x7900] ;  /* 0x00790000e474783b */ /* 0x000f240000004200 */
[C---:B-1----:R-:W-:Y:S08]  /*a9d0*/  HMMA.16816.F32.BF16 R76, R104.reuse, R108, R76 ;  /* 0x0000006c684c723c */ /* 0x042ff0000004184c */
[C---:B------:R-:W-:Y:S01]  /*a9e0*/  HMMA.16816.F32.BF16 R80, R104.reuse, R110, R80 ;  /* 0x0000006e6850723c */ /* 0x040fe20000041850 */
[----:B------:R-:W1:Y:S07]  /*a9f0*/  LDSM.16.MT88.4 R108, [R225+0x2100] ;  /* 0x00210000e16c783b */ /* 0x000e6e0000004200 */
[C---:B------:R-:W-:Y:S04]  /*aa00*/  HMMA.16816.F32.BF16 R84, R104.reuse, R112, R84 ;  /* 0x000000706854723c */ /* 0x040fe80000041854 */
[--C-:B--2---:R-:W-:Y:S04]  /*aa10*/  FFMA.FTZ R2, R143, c[0x0][0x2d0], -R165.reuse ;  /* 0x0000b4008f027a23 */ /* 0x104fe800000108a5 */
[C---:B------:R-:W-:Y:S01]  /*aa20*/  HMMA.16816.F32.BF16 R88, R104.reuse, R114, R88 ;  /* 0x000000726858723c */ /* 0x040fe20000041858 */
[----:B------:R2:W-:Y:S01]  /*aa30*/  MUFU.EX2 R171, R2 ;  /* 0x0000000200ab7308 */ /* 0x0005e20000000800 */
[----:B------:R-:W1:Y:S06]  /*aa40*/  LDSM.16.MT88.4 R112, [R226+0x2100] ;  /* 0x00210000e270783b */ /* 0x000e6c0000004200 */
[C---:B----4-:R-:W-:Y:S08]  /*aa50*/  HMMA.16816.F32.BF16 R92, R104.reuse, R116, R92 ;  /* 0x00000074685c723c */ /* 0x050ff0000004185c */
[----:B------:R-:W-:Y:S01]  /*aa60*/  HMMA.16816.F32.BF16 R96, R104, R118, R96 ;  /* 0x000000766860723c */ /* 0x000fe20000041860 */
[----:B------:R-:W-:Y:S03]  /*aa70*/  LDSM.16.MT88.4 R116, [R228+0x2100] ;  /* 0x00210000e474783b */ /* 0x000fe60000004200 */
[--C-:B--2---:R-:W-:Y:S02]  /*aa80*/  FFMA.FTZ R2, R142, c[0x0][0x2d0], -R165.reuse ;  /* 0x0000b4008e027a23 */ /* 0x104fe400000108a5 */
[----:B------:R-:W-:Y:S01]  /*aa90*/  FFMA.FTZ R165, R102, c[0x0][0x2d0], -R165 ;  /* 0x0000b40066a57a23 */ /* 0x000fe200000108a5 */
[----:B------:R-:W-:Y:S01]  /*aaa0*/  F2FP.BF16.PACK_AB R104, R177, R176 ;  /* 0x000000b0b168723e */ /* 0x000fe200000010ff */
[----:B------:R2:W4:Y:S01]  /*aab0*/  MUFU.EX2 R170, R2 ;  /* 0x0000000200aa7308 */ /* 0x0005220000000800 */
[----:B------:R-:W-:Y:S03]  /*aac0*/  F2FP.BF16.PACK_AB R105, R174, R175 ;  /* 0x000000afae69723e */ /* 0x000fe600000010ff */
[----:B------:R-:W-:Y:S06]  /*aad0*/  F2FP.BF16.PACK_AB R106, R172, R173 ;  /* 0x000000adac6a723e */ /* 0x000fec00000010ff */
[----:B------:R-:W-:Y:S10]  /*aae0*/  MUFU.EX2 R102, R124 ;  /* 0x0000007c00667308 */ /* 0x000ff40000000800 */
[----:B------:R-:W1:Y:S01]  /*aaf0*/  MUFU.EX2 R165, R165 ;  /* 0x000000a500a57308 */ /* 0x000e620000000800 */
[--C-:B--2---:R-:W-:Y:S01]  /*ab00*/  FFMA.FTZ R2, R123, c[0x0][0x2d0], -R164.reuse ;  /* 0x0000b4007b027a23 */ /* 0x104fe200000108a4 */
[----:B----4-:R-:W-:Y:S01]  /*ab10*/  F2FP.BF16.PACK_AB R107, R170, R171 ;  /* 0x000000abaa6b723e */ /* 0x010fe200000010ff */
[----:B------:R-:W-:Y:S02]  /*ab20*/  FFMA.FTZ R164, R120, c[0x0][0x2d0], -R164 ;  /* 0x0000b40078a47a23 */ /* 0x000fe400000108a4 */
[----:B------:R-:W2:Y:S04]  /*ab30*/  LDSM.16.MT88.4 R120, [R229+0x2100] ;  /* 0x00210000e578783b */ /* 0x000ea80000004200 */
[C---:B-1----:R-:W-:Y:S01]  /*ab40*/  HMMA.16816.F32.BF16 R4, R104.reuse, R108, R4 ;  /* 0x0000006c6804723c */ /* 0x042fe20000041804 */
[----:B------:R-:W1:Y:S07]  /*ab50*/  MUFU.EX2 R164, R164 ;  /* 0x000000a400a47308 */ /* 0x000e6e0000000800 */
[C---:B------:R-:W-:Y:S01]  /*ab60*/  HMMA.16816.F32.BF16 R8, R104.reuse, R110, R8 ;  /* 0x0000006e6808723c */ /* 0x040fe20000041808 */
[----:B------:R-:W4:Y:S03]  /*ab70*/  LDSM.16.MT88.4 R108, [R225+0x5100] ;  /* 0x00510000e16c783b */ /* 0x000f260000004200 */
[----:B------:R-:W-:Y:S04]  /*ab80*/  F2FP.BF16.PACK_AB R155, R165, R102 ;  /* 0x00000066a59b723e */ /* 0x000fe800000010ff */
[C---:B------:R-:W-:Y:S08]  /*ab90*/  HMMA.16816.F32.BF16 R12, R104.reuse, R112, R12 ;  /* 0x00000070680c723c */ /* 0x040ff0000004180c */
[C---:B------:R-:W-:Y:S01]  /*aba0*/  HMMA.16816.F32.BF16 R16, R104.reuse, R114, R16 ;  /* 0x000000726810723c */ /* 0x040fe20000041810 */
[----:B------:R-:W4:Y:S03]  /*abb0*/  LDSM.16.MT88.4 R112, [R226+0x5100] ;  /* 0x00510000e270783b */ /* 0x000f260000004200 */
[----:B-1----:R-:W-:Y:S04]  /*abc0*/  F2FP.BF16.PACK_AB R154, R164, R168 ;  /* 0x000000a8a49a723e */ /* 0x002fe800000010ff */
[C---:B--2---:R-:W-:Y:S08]  /*abd0*/  HMMA.16816.F32.BF16 R20, R104.reuse, R120, R20 ;  /* 0x000000786814723c */ /* 0x044ff00000041814 */
[C---:B------:R-:W-:Y:S01]  /*abe0*/  HMMA.16816.F32.BF16 R24, R104.reuse, R122, R24 ;  /* 0x0000007a6818723c */ /* 0x040fe20000041818 */
[----:B------:R-:W1:Y:S07]  /*abf0*/  LDSM.16.MT88.4 R120, [R229+0x5100] ;  /* 0x00510000e578783b */ /* 0x000e6e0000004200 */
[C---:B------:R-:W-:Y:S08]  /*ac00*/  HMMA.16816.F32.BF16 R28, R104.reuse, R116, R28 ;  /* 0x00000074681c723c */ /* 0x040ff0000004181c */
[C---:B------:R-:W-:Y:S01]  /*ac10*/  HMMA.16816.F32.BF16 R32, R104.reuse, R118, R32 ;  /* 0x000000766820723c */ /* 0x040fe20000041820 */
[----:B------:R-:W2:Y:S07]  /*ac20*/  LDSM.16.MT88.4 R116, [R228+0x5100] ;  /* 0x00510000e474783b */ /* 0x000eae0000004200 */
[C---:B----4-:R-:W-:Y:S08]  /*ac30*/  HMMA.16816.F32.BF16 R36, R104.reuse, R108, R36 ;  /* 0x0000006c6824723c */ /* 0x050ff00000041824 */
[C---:B------:R-:W-:Y:S01]  /*ac40*/  HMMA.16816.F32.BF16 R40, R104.reuse, R110, R40 ;  /* 0x0000006e6828723c */ /* 0x040fe20000041828 */
[----:B------:R-:W4:Y:S07]  /*ac50*/  LDSM.16.MT88.4 R108, [R225+0x8100] ;  /* 0x00810000e16c783b */ /* 0x000f2e0000004200 */
[C---:B------:R-:W-:Y:S08]  /*ac60*/  HMMA.16816.F32.BF16 R44, R104.reuse, R112, R44 ;  /* 0x00000070682c723c */ /* 0x040ff0000004182c */
[C---:B------:R-:W-:Y:S01]  /*ac70*/  HMMA.16816.F32.BF16 R48, R104.reuse, R114, R48 ;  /* 0x000000726830723c */ /* 0x040fe20000041830 */
[----:B------:R-:W4:Y:S07]  /*ac80*/  LDSM.16.MT88.4 R112, [R226+0x8100] ;  /* 0x00810000e270783b */ /* 0x000f2e0000004200 */
[C---:B-1----:R-:W-:Y:S08]  /*ac90*/  HMMA.16816.F32.BF16 R52, R104.reuse, R120, R52 ;  /* 0x000000786834723c */ /* 0x042ff00000041834 */
[C---:B------:R-:W-:Y:S01]  /*aca0*/  HMMA.16816.F32.BF16 R56, R104.reuse, R122, R56 ;  /* 0x0000007a6838723c */ /* 0x040fe20000041838 */
[----:B------:R-:W1:Y:S07]  /*acb0*/  LDSM.16.MT88.4 R120, [R229+0x8100] ;  /* 0x00810000e578783b */ /* 0x000e6e0000004200 */
[C---:B--2---:R-:W-:Y:S04]  /*acc0*/  HMMA.16816.F32.BF16 R60, R104.reuse, R116, R60 ;  /* 0x00000074683c723c */ /* 0x044fe8000004183c */
[----:B---3--:R-:W-:Y:S01]  /*acd0*/  FFMA.FTZ R125, R3, R125, R140 ;  /* 0x0000007d037d7223 */ /* 0x008fe2000001008c */
[----:B------:R-:W-:Y:S03]  /*ace0*/  MOV R140, R135 ;  /* 0x00000087008c7202 */ /* 0x000fe60000000f00 */
[C---:B------:R-:W-:Y:S01]  /*acf0*/  HMMA.16816.F32.BF16 R64, R104.reuse, R118, R64 ;  /* 0x000000766840723c */ /* 0x040fe20000041840 */
[----:B------:R-:W2:Y:S01]  /*ad00*/  LDL.LU R135, [R1+0xc] ;  /* 0x00000c0001877983 */ /* 0x000ea20000300800 */
[----:B------:R-:W3:Y:S03]  /*ad10*/  MUFU.EX2 R3, R2 ;  /* 0x0000000200037308 */ /* 0x000ee60000000800 */
[----:B------:R-:W1:Y:S03]  /*ad20*/  LDSM.16.MT88.4 R116, [R228+0x8100] ;  /* 0x00810000e474783b */ /* 0x000e660000004200 */
[C---:B----4-:R-:W-:Y:S08]  /*ad30*/  HMMA.16816.F32.BF16 R68, R104.reuse, R108, R68 ;  /* 0x0000006c6844723c */ /* 0x050ff00000041844 */
[C---:B------:R-:W-:Y:S01]  /*ad40*/  HMMA.16816.F32.BF16 R72, R104.reuse, R110, R72 ;  /* 0x0000006e6848723c */ /* 0x040fe20000041848 */
[----:B------:R-:W4:Y:S07]  /*ad50*/  LDSM.16.MT88.4 R108, [R225+0x2900] ;  /* 0x00290000e16c783b */ /* 0x000f2e0000004200 */
[C---:B------:R-:W-:Y:S04]  /*ad60*/  HMMA.16816.F32.BF16 R76, R104.reuse, R112, R76 ;  /* 0x00000070684c723c */ /* 0x040fe8000004184c */
[----:B---3--:R-:W-:Y:S04]  /*ad70*/  F2FP.BF16.PACK_AB R152, R166, R3 ;  /* 0x00000003a698723e */ /* 0x008fe800000010ff */
[C---:B------:R-:W-:Y:S08]  /*ad80*/  HMMA.16816.F32.BF16 R80, R104.reuse, R114, R80 ;  /* 0x000000726850723c */ /* 0x040ff00000041850 */
[C---:B-1----:R-:W-:Y:S08]  /*ad90*/  HMMA.16816.F32.BF16 R84, R104.reuse, R120, R84 ;  /* 0x000000786854723c */ /* 0x042ff00000041854 */
[C---:B------:R-:W-:Y:S01]  /*ada0*/  HMMA.16816.F32.BF16 R88, R104.reuse, R122, R88 ;  /* 0x0000007a6858723c */ /* 0x040fe20000041858 */
[----:B------:R-:W1:Y:S07]  /*adb0*/  LDSM.16.MT88.4 R120, [R226+0x2900] ;  /* 0x00290000e278783b */ /* 0x000e6e0000004200 */
[C---:B------:R-:W-:Y:S07]  /*adc0*/  HMMA.16816.F32.BF16 R92, R104.reuse, R116, R92 ;  /* 0x00000074685c723c */ /* 0x040fee000004185c */
[----:B------:R-:W-:Y:S01]  /*add0*/  MOV R116, R134 ;  /* 0x0000008600747202 */ /* 0x000fe20000000f00 */
[----:B------:R-:W-:Y:S04]  /*ade0*/  HMMA.16816.F32.BF16 R96, R104, R118, R96 ;  /* 0x000000766860723c */ /* 0x000fe80000041860 */
[----:B------:R-:W-:Y:S03]  /*adf0*/  IMAD.MOV.U32 R117, RZ, RZ, R133 ;  /* 0x000000ffff757224 */ /* 0x000fe600078e0085 */
[----:B------:R-:W-:Y:S01]  /*ae00*/  MOV R119, R126 ;  /* 0x0000007e00777202 */ /* 0x000fe20000000f00 */
[C---:B----4-:R-:W-:Y:S01]  /*ae10*/  HMMA.16816.F32.BF16 R104, R152.reuse, R108, R4 ;  /* 0x0000006c9868723c */ /* 0x050fe20000041804 */
[----:B------:R-:W-:Y:S07]  /*ae20*/  LDSM.16.MT88.4 R4, [R229+0x5900] ;  /* 0x00590000e504783b */ /* 0x000fee0000004200 */
[C---:B------:R-:W-:Y:S01]  /*ae30*/  HMMA.16816.F32.BF16 R108, R152.reuse, R110, R8 ;  /* 0x0000006e986c723c */ /* 0x040fe20000041808 */
[----:B------:R-:W-:Y:S07]  /*ae40*/  LDSM.16.MT88.4 R8, [R228+0x5900] ;  /* 0x00590000e408783b */ /* 0x000fee0000004200 */
[C---:B-1----:R-:W-:Y:S07]  /*ae50*/  HMMA.16816.F32.BF16 R112, R152.reuse, R120, R12 ;  /* 0x000000789870723c */ /* 0x042fee000004180c */
[----:B------:R-:W-:Y:S01]  /*ae60*/  IMAD.MOV.U32 R13, RZ, RZ, R119 ;  /* 0x000000ffff0d7224 */ /* 0x000fe200078e0077 */
[----:B------:R-:W-:Y:S04]  /*ae70*/  MOV R14, R116 ;  /* 0x00000074000e7202 */ /* 0x000fe80000000f00 */
[----:B------:R-:W-:Y:S02]  /*ae80*/  MOV R15, R117 ;  /* 0x00000075000f7202 */ /* 0x000fe40000000f00 */
[C---:B------:R-:W-:Y:S01]  /*ae90*/  HMMA.16816.F32.BF16 R116, R152.reuse, R122, R16 ;  /* 0x0000007a9874723c */ /* 0x040fe20000041810 */
[----:B------:R-:W-:Y:S02]  /*aea0*/  LDSM.16.MT88.4 R16, [R226+0x8900] ;  /* 0x00890000e210783b */ /* 0x000fe40000004200 */
[----:B--2---:R-:W-:Y:S02]  /*aeb0*/  FFMA.FTZ R2, R0, R135, R140 ;  /* 0x0000008700027223 */ /* 0x004fe4000001008c */
[----:B------:R-:W-:Y:S04]  /*aec0*/  FADD.FTZ R0, R245, R125 ;  /* 0x0000007df5007221 */ /* 0x000fe80000010000 */
[----:B------:R-:W-:Y:S03]  /*aed0*/  LDSM.16.MT88.4 R132, [R228+0x2900] ;  /* 0x00290000e484783b */ /* 0x000fe60000004200 */
[----:B------:R-:W-:Y:S02]  /*aee0*/  FADD.FTZ R2, R246, R2 ;  /* 0x00000002f6027221 */ /* 0x000fe40000010000 */
[----:B------:R-:W-:Y:S02]  /*aef0*/  FADD.FTZ R0, R247, R0 ;  /* 0x00000000f7007221 */ /* 0x000fe40000010000 */
[----:B------:R-:W-:Y:S02]  /*af00*/  FADD.FTZ R169, R248, R2 ;  /* 0x00000002f8a97221 */ /* 0x000fe40000010000 */
[----:B------:R-:W-:Y:S01]  /*af10*/  FADD.FTZ R2, R231, R0 ;  /* 0x00000000e7027221 */ /* 0x000fe20000010000 */
[----:B------:R1:W5:Y:S01]  /*af20*/  LDL.LU R245, [R1+0x54] ;  /* 0x0000540001f57983 */ /* 0x0003620000300800 */
[----:B------:R-:W-:Y:S03]  /*af30*/  MOV R0, R127 ;  /* 0x0000007f00007202 */ /* 0x000fe60000000f00 */
[----:B------:R1:W5:Y:S02]  /*af40*/  LDL.LU R246, [R1+0x50] ;  /* 0x0000500001f67983 */ /* 0x0003640000300800 */
[----:B------:R-:W-:Y:S02]  /*af50*/  FADD.FTZ R0, R0, R169 ;  /* 0x000000a900007221 */ /* 0x000fe40000010000 */
[----:B------:R1:W5:Y:S04]  /*af60*/  LDL.LU R247, [R1+0x4c] ;  /* 0x00004c0001f77983 */ /* 0x0003680000300800 */
[----:B------:R1:W5:Y:S04]  /*af70*/  LDL.LU R248, [R1+0x48] ;  /* 0x0000480001f87983 */ /* 0x0003680000300800 */
[----:B------:R1:W5:Y:S04]  /*af80*/  LDL.LU R231, [R1+0x44] ;  /* 0x0000440001e77983 */ /* 0x0003680000300800 */
[----:B------:R-:W2:Y:S08]  /*af90*/  LDSM.16.MT88.4 R124, [R229+0x2900] ;  /* 0x00290000e57c783b */ /* 0x000eb00000004200 */
[----:B------:R-:W3:Y:S01]  /*afa0*/  LDSM.16.MT88.4 R140, [R225+0x5900] ;  /* 0x00590000e18c783b */ /* 0x000ee20000004200 */
[C---:B--2---:R-:W-:Y:S07]  /*afb0*/  HMMA.16816.F32.BF16 R120, R152.reuse, R124, R20 ;  /* 0x0000007c9878723c */ /* 0x044fee0000041814 */
[----:B------:R-:W-:Y:S01]  /*afc0*/  IMAD.MOV.U32 R22, RZ, RZ, R14 ;  /* 0x000000ffff167224 */ /* 0x000fe200078e000e */
[C---:B------:R-:W-:Y:S04]  /*afd0*/  HMMA.16816.F32.BF16 R124, R152.reuse, R126, R24 ;  /* 0x0000007e987c723c */ /* 0x040fe80000041818 */
[----:B------:R-:W-:Y:S02]  /*afe0*/  MOV R23, R13 ;  /* 0x0000000d00177202 */ /* 0x000fe40000000f00 */
[----:B------:R-:W-:Y:S01]  /*aff0*/  MOV R20, R15 ;  /* 0x0000000f00147202 */ /* 0x000fe20000000f00 */
[----:B------:R-:W-:Y:S01]  /*b000*/  IMAD.MOV.U32 R25, RZ, RZ, R130 ;  /* 0x000000ffff197224 */ /* 0x000fe200078e0082 */
[----:B------:R-:W-:Y:S01]  /*b010*/  MOV R24, R131 ;  /* 0x0000008300187202 */ /* 0x000fe20000000f00 */
[----:B------:R-:W2:Y:S03]  /*b020*/  LDSM.16.MT88.4 R12, [R225+0x8900] ;  /* 0x00890000e10c783b */ /* 0x000ea60000004200 */
[----:B------:R-:W-:Y:S02]  /*b030*/  MOV R26, R129 ;  /* 0x00000081001a7202 */ /* 0x000fe40000000f00 */
[----:B------:R-:W-:Y:S02]  /*b040*/  MOV R27, R128 ;  /* 0x00000080001b7202 */ /* 0x000fe40000000f00 */
[C---:B------:R-:W-:Y:S03]  /*b050*/  HMMA.16816.F32.BF16 R128, R152.reuse, R132, R28 ;  /* 0x000000849880723c */ /* 0x040fe6000004181c */
[----:B------:R-:W-:Y:S04]  /*b060*/  MOV R21, R147 ;  /* 0x0000009300157202 */ /* 0x000fe80000000f00 */
[----:B------:R-:W-:Y:S01]  /*b070*/  MOV R28, R146 ;  /* 0x00000092001c7202 */ /* 0x000fe20000000f00 */
[C---:B------:R-:W-:Y:S04]  /*b080*/  HMMA.16816.F32.BF16 R132, R152.reuse, R134, R32 ;  /* 0x000000869884723c */ /* 0x040fe80000041820 */
[----:B------:R-:W-:Y:S01]  /*b090*/  MOV R31, R139 ;  /* 0x0000008b001f7202 */ /* 0x000fe20000000f00 */
[----:B------:R-:W-:Y:S01]  /*b0a0*/  IMAD.MOV.U32 R29, RZ, RZ, R145 ;  /* 0x000000ffff1d7224 */ /* 0x000fe200078e0091 */
[----:B------:R-:W-:Y:S01]  /*b0b0*/  MOV R30, R144 ;  /* 0x00000090001e7202 */ /* 0x000fe20000000f00 */
[----:B------:R-:W-:Y:S01]  /*b0c0*/  IMAD.MOV.U32 R34, RZ, RZ, R137 ;  /* 0x000000ffff227224 */ /* 0x000fe200078e0089 */
[----:B------:R-:W-:Y:S04]  /*b0d0*/  MOV R33, R138 ;  /* 0x0000008a00217202 */ /* 0x000fe80000000f00 */
[----:B------:R-:W-:Y:S01]  /*b0e0*/  MOV R35, R136 ;  /* 0x0000008800237202 */ /* 0x000fe20000000f00 */
[----:B------:R-:W-:Y:S01]  /*b0f0*/  FADD.FTZ R2, R33, R2 ;  /* 0x0000000221027221 */ /* 0x000fe20000010000 */
[C---:B---3--:R-:W-:Y:S03]  /*b100*/  HMMA.16816.F32.BF16 R136, R152.reuse, R140, R36 ;  /* 0x0000008c9888723c */ /* 0x048fe60000041824 */
[----:B------:R-:W-:Y:S02]  /*b110*/  FADD.FTZ R2, R35, R2 ;  /* 0x0000000223027221 */ /* 0x000fe40000010000 */
[----:B------:R-:W-:Y:S02]  /*b120*/  FADD.FTZ R0, R34, R0 ;  /* 0x0000000022007221 */ /* 0x000fe40000010000 */
[----:B------:R-:W-:Y:S01]  /*b130*/  FADD.FTZ R2, R29, R2 ;  /* 0x000000021d027221 */ /* 0x000fe20000010000 */
        /* <DEDUP_REMOVED lines=41> */
[----:B------:R-:W-:Y:S01]  /*b3d0*/  FADD.FTZ R0, R171, R0 ;  /* 0x00000000ab007221 */ /* 0x000fe20000010000 */
[C---:B----4-:R-:W-:Y:S03]  /*b3e0*/  HMMA.16816.F32.BF16 R92, R152.reuse, R8, R92 ;  /* 0x00000008985c723c */ /* 0x050fe6000004185c */
[----:B------:R-:W-:Y:S02]  /*b3f0*/  FADD.FTZ R0, R170, R0 ;  /* 0x00000000aa007221 */ /* 0x000fe40000010000 */
[----:B------:R-:W-:Y:S02]  /*b400*/  FADD.FTZ R2, R3, R2 ;  /* 0x0000000203027221 */ /* 0x000fe40000010000 */
[----:B------:R-:W-:Y:S01]  /*b410*/  FADD.FTZ R3, R103, R0 ;  /* 0x0000000067037221 */ /* 0x000fe20000010000 */
[----:B------:R-:W-:Y:S01]  /*b420*/  MOV R103, R100 ;  /* 0x0000006400677202 */ /* 0x000fe20000000f00 */
[----:B------:R-:W-:Y:S01]  /*b430*/  FADD.FTZ R0, R166, R2 ;  /* 0x00000002a6007221 */ /* 0x000fe20000010000 */
[----:B------:R-:W-:Y:S03]  /*b440*/  HMMA.16816.F32.BF16 R96, R152, R10, R96 ;  /* 0x0000000a9860723c */ /* 0x000fe60000041860 */
[----:B------:R-:W-:Y:S02]  /*b450*/  FADD.FTZ R3, R167, R3 ;  /* 0x00000003a7037221 */ /* 0x000fe40000010000 */
[----:B------:R-:W-:Y:S02]  /*b460*/  FADD.FTZ R2, R168, R0 ;  /* 0x00000000a8027221 */ /* 0x000fe40000010000 */
[----:B------:R-:W-:Y:S01]  /*b470*/  FADD.FTZ R0, R102, R3 ;  /* 0x0000000366007221 */ /* 0x000fe20000010000 */
[----:B------:R-:W-:Y:S01]  /*b480*/  MOV R3, R101 ;  /* 0x0000006500037202 */ /* 0x000fe20000000f00 */
[----:B------:R-:W-:Y:S03]  /*b490*/  FADD.FTZ R2, R164, R2 ;  /* 0x00000002a4027221 */ /* 0x000fe60000010000 */
[----:B------:R-:W-:Y:S02]  /*b4a0*/  FADD.FTZ R0, R165, R0 ;  /* 0x00000000a5007221 */ /* 0x000fe40000010000 */
[----:B------:R1:W-:Y:S04]  /*b4b0*/  STL [R1+0x8], R2 ;  /* 0x0000080201007387 */ /* 0x0003e80000100800 */
[----:B------:R1:W-:Y:S01]  /*b4c0*/  STL [R1+0xc], R0 ;  /* 0x00000c0001007387 */ /* 0x0003e20000100800 */
[----:B------:R-:W-:-:S05]  /*b4d0*/  @P0 BRA `(.L_x_505) ;  /* 0xffffb85000000947 */ /* 0x000fca000383ffff */
.L_x_504:
[----:B---3--:R-:W-:-:S13]  /*b4e0*/  ISETP.LE.AND P0, PT, RZ, UR20, PT ;  /* 0x00000014ff007c0c */ /* 0x008fda000bf03270 */
[----:B------:R-:W-:Y:S05]  /*b4f0*/  @!P0 BRA `(.L_x_506) ;  /* 0x000041b000008947 */ /* 0x000fea0003800000 */
[----:B------:R-:W2:Y:S04]  /*b500*/  LDL.64 R4, [R1+0x38] ;  /* 0x0000380001047983 */ /* 0x000ea80000100a00 */
[----:B------:R-:W3:Y:S01]  /*b510*/  LDL.64 R6, [R1+0x20] ;  /* 0x0000200001067983 */ /* 0x000ee20000100a00 */
[----:B------:R-:W-:Y:S01]  /*b520*/  UIADD3 UR6, UP3, UR14, 0x80, URZ ;  /* 0x000000800e067890 */ /* 0x000fe2000ff7e03f */
[----:B------:R-:W-:Y:S01]  /*b530*/  IMAD.MOV.U32 R103, RZ, RZ, R100 ;  /* 0x000000ffff677224 */ /* 0x000fe200078e0064 */
[----:B------:R-:W-:Y:S01]  /*b540*/  UIADD3 UR14, UP2, UR14, 0x100, URZ ;  /* 0x000001000e0e7890 */ /* 0x000fe2000ff5e03f */
[----:B------:R-:W-:Y:S01]  /*b550*/  IMAD.MOV.U32 R102, RZ, RZ, R101 ;  /* 0x000000ffff667224 */ /* 0x000fe200078e0065 */
[----:B------:R-:W-:Y:S02]  /*b560*/  UIADD3 UR15, UP1, UR10, 0x80, URZ ;  /* 0x000000800a0f7890 */ /* 0x000fe4000ff3e03f */
[----:B------:R-:W-:-:S02]  /*b570*/  UIADD3 UR21, UP0, UR10, 0x100, URZ ;  /* 0x000001000a157890 */ /* 0x000fc4000ff1e03f */
[----:B------:R-:W-:Y:S02]  /*b580*/  ULDC.64 UR4, c[0x0][0x1e0] ;  /* 0x0000780000047ab9 */ /* 0x000fe40000000a00 */
[----:B------:R-:W-:Y:S02]  /*b590*/  UIADD3.X UR12, URZ, UR9, URZ, UP3, !UPT ;  /* 0x000000093f0c7290 */ /* 0x000fe40009ffe43f */
[----:B------:R-:W-:Y:S02]  /*b5a0*/  USHF.L.U64.HI UR7, UR4, 0x6, UR5 ;  /* 0x0000000604077899 */ /* 0x000fe40008010205 */
[----:B------:R-:W-:Y:S02]  /*b5b0*/  USHF.L.U32 UR8, UR4, 0x6, URZ ;  /* 0x0000000604087899 */ /* 0x000fe4000800063f */
[----:B------:R-:W-:Y:S02]  /*b5c0*/  UIADD3.X UR9, URZ, UR9, URZ, UP2, !UPT ;  /* 0x000000093f097290 */ /* 0x000fe400097fe43f */
[----:B------:R-:W-:-:S02]  /*b5d0*/  UIADD3.X UR22, URZ, UR13, URZ, UP1, !UPT ;  /* 0x0000000d3f167290 */ /* 0x000fc40008ffe43f */
[----:B------:R-:W-:Y:S01]  /*b5e0*/  UIADD3.X UR23, URZ, UR13, URZ, UP0, !UPT ;  /* 0x0000000d3f177290 */ /* 0x000fe200087fe43f */
[C---:B-12---:R-:W-:Y:S02]  /*b5f0*/  IADD3 R2, P0, R4.reuse, 0x80, RZ ;  /* 0x0000008004027810 */ /* 0x046fe40007f1e0ff */
[----:B------:R-:W-:-:S03]  /*b600*/  IADD3 R8, P1, R4, 0x40, RZ ;  /* 0x0000004004087810 */ /* 0x000fc60007f3e0ff */
[----:B---3--:R-:W-:Y:S01]  /*b610*/  IMAD.X R3, RZ, RZ, R7, P0 ;  /* 0x000000ffff037224 */ /* 0x008fe200000e0607 */
[----:B------:R-:W-:-:S04]  /*b620*/  IADD3.X R9, RZ, R7, RZ, P1, !PT ;  /* 0x00000007ff097210 */ /* 0x000fc80000ffe4ff */
[----:B------:R1:W-:Y:S04]  /*b630*/  STL.64 [R1], R2 ;  /* 0x0000000201007387 */ /* 0x0003e80000100a00 */
[----:B------:R2:W-:Y:S01]  /*b640*/  STL.64 [R1+0x18], R8 ;  /* 0x0000180801007387 */ /* 0x0005e20000100a00 */
[----:B-1----:R-:W-:Y:S01]  /*b650*/  MOV R2, R4 ;  /* 0x0000000400027202 */ /* 0x002fe20000000f00 */
[----:B------:R-:W-:-:S05]  /*b660*/  IMAD.MOV.U32 R3, RZ, RZ, R7 ;  /* 0x000000ffff037224 */ /* 0x000fca00078e0007 */
[----:B------:R2:W-:Y:S02]  /*b670*/  STL.64 [R1+0x20], R2 ;  /* 0x0000200201007387 */ /* 0x0005e40000100a00 */
.L_x_507:
[----:B---3--:R-:W3:Y:S01]  /*b680*/  LDL.64 R14, [R1+0x20] ;  /* 0x00002000010e7983 */ /* 0x008ee20000100a00 */
[----:B------:R-:W-:Y:S04]  /*b690*/  DEPBAR.LE SB0, 0x0 ;  /* 0x000080000000791a */ /* 0x000fe80000000000 */
[----:B------:R-:W-:Y:S01]  /*b6a0*/  USHF.R.S32.HI UR5, URZ, 0x1f, UR20 ;  /* 0x0000001f3f057899 */ /* 0x000fe20008011414 */
[----:B------:R-:W4:Y:S01]  /*b6b0*/  LDL.64 R28, [R1] ;  /* 0x00000000011c7983 */ /* 0x000f220000100a00 */
[----:B------:R-:W-:Y:S01]  /*b6c0*/  UIMAD UR4, UR11, UR20, URZ ;  /* 0x000000140b0472a4 */ /* 0x000fe2000f8e023f */
[----:B------:R-:W-:Y:S01]  /*b6d0*/  MOV R22, UR20 ;  /* 0x0000001400167c02 */ /* 0x000fe20008000f00 */
[----:B------:R-:W-:Y:S01]  /*b6e0*/  UISETP.GT.AND UP0, UPT, UR20, URZ, UPT ;  /* 0x0000003f1400728c */ /* 0x000fe2000bf04270 */
[----:B--2---:R-:W-:Y:S01]  /*b6f0*/  MOV R2, UR20 ;  /* 0x0000001400027c02 */ /* 0x004fe20008000f00 */
[----:B------:R-:W-:Y:S01]  /*b700*/  UIMAD UR4, UR5, UR16, UR4 ;  /* 0x00000010050472a4 */ /* 0x000fe2000f8e0204 */
[----:B------:R-:W2:Y:S01]  /*b710*/  LDL.64 R12, [R1+0x18] ;  /* 0x00001800010c7983 */ /* 0x000ea20000100a00 */
[----:B------:R-:W-:Y:S01]  /*b720*/  MOV R20, UR20 ;  /* 0x0000001400147c02 */ /* 0x000fe20008000f00 */
[----:B------:R-:W-:Y:S04]  /*b730*/  UIADD3 UR20, UR20, -0x1, URZ ;  /* 0xffffffff14147890 */ /* 0x000fe8000fffe03f */
[----:B------:R-:W-:Y:S02]  /*b740*/  BAR.SYNC.DEFER_BLOCKING 0x0 ;  /* 0x0000000000007b1d */ /* 0x000fe40000010000 */
[----:B------:R-:W-:Y:S06]  /*b750*/  @UP0 USHF.R.S32.HI UR24, URZ, 0x1f, UR20 ;  /* 0x0000001f3f180899 */ /* 0x000fec0008011414 */
[----:B-----5:R-:W-:Y:S04]  /*b760*/  STL [R1+0x44], R231 ;  /* 0x000044e701007387 */ /* 0x020fe80000100800 */
[----:B------:R-:W-:Y:S04]  /*b770*/  STL [R1+0x48], R248 ;  /* 0x000048f801007387 */ /* 0x000fe80000100800 */
[----:B------:R-:W-:Y:S04]  /*b780*/  STL [R1+0x4c], R247 ;  /* 0x00004cf701007387 */ /* 0x000fe80000100800 */
[----:B------:R-:W-:Y:S04]  /*b790*/  STL [R1+0x50], R246 ;  /* 0x000050f601007387 */ /* 0x000fe80000100800 */
[----:B------:R-:W1:Y:S08]  /*b7a0*/  LDSM.16.M88.4 R8, [R224+0xc100] ;  /* 0x00c10000e008783b */ /* 0x000e700000000200 */
[----:B------:R-:W2:Y:S08]  /*b7b0*/  LDSM.16.M88.4 R16, [R224+0xc900] ;  /* 0x00c90000e010783b */ /* 0x000eb00000000200 */
[----:B------:R-:W2:Y:S08]  /*b7c0*/  LDSM.16.M88.4 R24, [R224+0xd100] ;  /* 0x00d10000e018783b */ /* 0x000eb00000000200 */
[----:B------:R-:W2:Y:S08]  /*b7d0*/  LDSM.16.M88.4 R32, [R224+0xd900] ;  /* 0x00d90000e020783b */ /* 0x000eb00000000200 */
[----:B------:R-:W2:Y:S01]  /*b7e0*/  LDSM.16.M88.4 R40, [R224+0xe100] ;  /* 0x00e10000e028783b */ /* 0x000ea20000000200 */
[C---:B-1----:R-:W-:Y:S07]  /*b7f0*/  HMMA.16816.F32.BF16 R4, R156.reuse, R8, RZ ;  /* 0x000000089c04723c */ /* 0x042fee00000418ff */
[----:B------:R-:W1:Y:S01]  /*b800*/  LDSM.16.M88.4 R48, [R224+0xe900] ;  /* 0x00e90000e030783b */ /* 0x000e620000000200 */
[C---:B------:R-:W-:Y:S07]  /*b810*/  HMMA.16816.F32.BF16 R8, R156.reuse, R10, RZ ;  /* 0x0000000a9c08723c */ /* 0x040fee00000418ff */
[----:B------:R-:W1:Y:S08]  /*b820*/  LDSM.16.M88.4 R152, [R231] ;  /* 0x00000000e798783b */ /* 0x000e700000000200 */
[----:B------:R-:W1:Y:S08]  /*b830*/  LDSM.16.M88.4 R164, [R248] ;  /* 0x00000000f8a4783b */ /* 0x000e700000000200 */
[----:B------:R-:W1:Y:S08]  /*b840*/  LDSM.16.M88.4 R168, [R247] ;  /* 0x00000000f7a8783b */ /* 0x000e700000000200 */
[----:B------:R-:W1:Y:S08]  /*b850*/  LDSM.16.M88.4 R172, [R246] ;  /* 0x00000000f6ac783b */ /* 0x000e700000000200 */
[----:B------:R-:W1:Y:S08]  /*b860*/  LDSM.16.M88.4 R176, [R245] ;  /* 0x00000000f5b0783b */ /* 0x000e700000000200 */
[----:B------:R-:W1:Y:S08]  /*b870*/  LDSM.16.M88.4 R180, [R244] ;  /* 0x00000000f4b4783b */ /* 0x000e700000000200 */
[----:B------:R-:W-:Y:S01]  /*b880*/  STL [R1+0x54], R245 ;  /* 0x000054f501007387 */ /* 0x000fe20000100800 */
[----:B---3--:R-:W-:Y:S05]  /*b890*/  IMAD.WIDE.U32 R22, R22, UR16, R14 ;  /* 0x0000001016167c25 */ /* 0x008fea000f8e000e */
[----:B------:R-:W-:Y:S01]  /*b8a0*/  IADD3 R0, R23, UR4, RZ ;  /* 0x0000000417007c10 */ /* 0x000fe2000fffe0ff */
[----:B----4-:R-:W-:Y:S01]  /*b8b0*/  IMAD.WIDE.U32 R2, R2, UR16, R28 ;  /* 0x0000001002027c25 */ /* 0x010fe2000f8e001c */
[C---:B------:R-:W-:Y:S04]  /*b8c0*/  LEA R28, P5, R22.reuse, c[0x0][0x1f8], 0x1 ;  /* 0x00007e00161c7a11 */ /* 0x040fe800078a08ff */
[----:B------:R-:W-:Y:S01]  /*b8d0*/  LEA.HI.X R29, R22, c[0x0][0x1fc], R0, 0x1, P5 ;  /* 0x00007f00161d7a11 */ /* 0x000fe200028f0c00 */
[----:B--2---:R-:W-:Y:S01]  /*b8e0*/  IMAD.WIDE.U32 R20, R20, UR16, R12 ;  /* 0x0000001014147c25 */ /* 0x004fe2000f8e000c */
[----:B------:R-:W-:Y:S01]  /*b8f0*/  IADD3 R3, R3, UR4, RZ ;  /* 0x0000000403037c10 */ /* 0x000fe2000fffe0ff */
[C---:B------:R-:W-:Y:S01]  /*b900*/  HMMA.16816.F32.BF16 R12, R156.reuse, R16, RZ ;  /* 0x000000109c0c723c */ /* 0x040fe200000418ff */
[----:B------:R-:W-:Y:S01]  /*b910*/  LEA R36, P0, R2, c[0x0][0x1f8], 0x1 ;  /* 0x00007e0002247a11 */ /* 0x000fe200078008ff */
[----:B------:R-:W-:Y:S01]  /*b920*/  @!PT LDS RZ, [RZ] ;  /* 0x00000000fffff984 */ /* 0x000fe20000000800 */
[----:B------:R-:W-:Y:S01]  /*b930*/  @!PT LDS RZ, [RZ] ;  /* 0x00000000fffff984 */ /* 0x000fe20000000800 */
[----:B------:R-:W-:Y:S01]  /*b940*/  @!PT LDS RZ, [RZ] ;  /* 0x00000000fffff984 */ /* 0x000fe20000000800 */
[----:B------:R2:W-:Y:S01]  /*b950*/  LDGSTS.E.BYPASS.LTC128B.128 [R249+0x100], [R28.64], !P4 ;  /* 0x001000001cf97fae */ /* 0x0005e2000e101d52 */
[----:B------:R-:W-:Y:S01]  /*b960*/  IADD3 R21, R21, UR4, RZ ;  /* 0x0000000415157c10 */ /* 0x000fe2000fffe0ff */
[----:B------:R-:W-:Y:S01]  /*b970*/  ULDC.64 UR4, c[0x0][0x1e0] ;  /* 0x0000780000047ab9 */ /* 0x000fe20000000a00 */
[----:B------:R-:W-:Y:S02]  /*b980*/  LEA R30, P1, R20, c[0x0][0x1f8], 0x1 ;  /* 0x00007e00141e7a11 */ /* 0x000fe400078208ff */
[----:B------:R-:W-:Y:S01]  /*b990*/  LEA.HI.X R37, R2, c[0x0][0x1fc], R3, 0x1, P0 ;  /* 0x00007f0002257a11 */ /* 0x000fe200000f0c03 */
[C---:B------:R-:W-:Y:S01]  /*b9a0*/  HMMA.16816.F32.BF16 R16, R156.reuse, R18, RZ ;  /* 0x000000129c10723c */ /* 0x040fe200000418ff */
[----:B------:R-:W-:Y:S01]  /*b9b0*/  LEA.HI.X R31, R20, c[0x0][0x1fc], R21, 0x1, P1 ;  /* 0x00007f00141f7a11 */ /* 0x000fe200008f0c15 */
[----:B------:R-:W-:Y:S02]  /*b9c0*/  @UP0 UIMAD.WIDE.U32 UR26, UR20, UR4, URZ ;  /* 0x00000004141a02a5 */ /* 0x000fe4000f8e003f */
[----:B------:R-:W-:Y:S01]  /*b9d0*/  IADD3 R2, P0, R28, UR10, RZ ;  /* 0x0000000a1c027c10 */ /* 0x000fe2000ff1e0ff */
[----:B------:R-:W-:Y:S01]  /*b9e0*/  @UP0 UIMAD UR24, UR24, UR4, URZ ;  /* 0x00000004181802a4 */ /* 0x000fe2000f8e023f */
[----:B------:R2:W-:Y:S02]  /*b9f0*/  LDGSTS.E.BYPASS.LTC128B.128 [R249+0x3100], [R30.64], !P3 ;  /* 0x031000001ef97fae */ /* 0x0005e4000d901d52 */
[C---:B------:R-:W-:Y:S01]  /*ba00*/  HMMA.16816.F32.BF16 R20, R156.reuse, R24, RZ ;  /* 0x000000189c14723c */ /* 0x040fe200000418ff */
[----:B------:R-:W-:Y:S01]  /*ba10*/  IADD3.X R3, R29, UR13, RZ, P0, !PT ;  /* 0x0000000d1d037c10 */ /* 0x000fe200087fe4ff */
[----:B------:R-:W-:Y:S02]  /*ba20*/  @UP0 UIMAD UR24, UR20, UR5, UR24 ;  /* 0x00000005141802a4 */ /* 0x000fe4000f8e0218 */
[C---:B------:R-:W-:Y:S02]  /*ba30*/  IADD3 R38, P0, R2.reuse, UR10, RZ ;  /* 0x0000000a02267c10 */ /* 0x040fe4000ff1e0ff */
[----:B------:R3:W-:Y:S01]  /*ba40*/  LDGSTS.E.BYPASS.LTC128B.128 [R249+0x6100], [R36.64], !P2 ;  /* 0x0610000024f97fae */ /* 0x0007e2000d101d52 */
[----:B------:R-:W-:Y:S01]  /*ba50*/  @UP0 UIADD3 UR4, UR27, UR24, URZ ;  /* 0x000000181b040290 */ /* 0x000fe2000fffe03f */
[C---:B------:R-:W-:Y:S01]  /*ba60*/  HMMA.16816.F32.BF16 R24, R156.reuse, R26, RZ ;  /* 0x0000001a9c18723c */ /* 0x040fe200000418ff */
[C---:B------:R-:W-:Y:S02]  /*ba70*/  IADD3.X R39, R3.reuse, UR13, RZ, P0, !PT ;  /* 0x0000000d03277c10 */ /* 0x040fe400087fe4ff */
[----:B------:R-:W-:Y:S03]  /*ba80*/  @UP0 UIMAD UR4, UR4, 0x60, URZ ;  /* 0x00000060040408a4 */ /* 0x000fe6000f8e023f */
[----:B------:R4:W-:Y:S08]  /*ba90*/  LDGSTS.E.BYPASS.LTC128B.128 [R249+0x1100], [R2.64], !P4 ;  /* 0x0110000002f97fae */ /* 0x0009f0000e101d52 */
[----:B------:R4:W-:Y:S01]  /*baa0*/  LDGSTS.E.BYPASS.LTC128B.128 [R249+0x4100], [R2.64+0x80], !P3 ;  /* 0x0410008002f97fae */ /* 0x0009e2000d901d52 */
[C---:B--2---:R-:W-:Y:S07]  /*bab0*/  HMMA.16816.F32.BF16 R28, R156.reuse, R32, RZ ;  /* 0x000000209c1c723c */ /* 0x044fee00000418ff */
[----:B------:R4:W-:Y:S01]  /*bac0*/  LDGSTS.E.BYPASS.LTC128B.128 [R249+0x7100], [R2.64+0x100], !P2 ;  /* 0x0710010002f97fae */ /* 0x0009e2000d101d52 */
[C---:B------:R-:W-:Y:S01]  /*bad0*/  HMMA.16816.F32.BF16 R32, R156.reuse, R34, RZ ;  /* 0x000000229c20723c */ /* 0x040fe200000418ff */
[C---:B---3--:R-:W-:Y:S06]  /*bae0*/  IADD3 R36, P0, R2.reuse, UR15, RZ ;  /* 0x0000000f02247c10 */ /* 0x048fec000ff1e0ff */
[----:B------:R2:W-:Y:S01]  /*baf0*/  LDGSTS.E.BYPASS.LTC128B.128 [R249+0x2100], [R38.64], !P4 ;  /* 0x0210000026f97fae */ /* 0x0005e2000e101d52 */
[C---:B------:R-:W-:Y:S07]  /*bb00*/  IADD3.X R37, R3.reuse, UR22, RZ, P0, !PT ;  /* 0x0000001603257c10 */ /* 0x040fee00087fe4ff */
[----:B------:R2:W-:Y:S01]  /*bb10*/  LDGSTS.E.BYPASS.LTC128B.128 [R249+0x5100], [R36.64], !P3 ;  /* 0x0510000024f97fae */ /* 0x0005e2000d901d52 */
[----:B----4-:R-:W-:Y:S04]  /*bb20*/  IADD3 R2, P0, R2, UR21, RZ ;  /* 0x0000001502027c10 */ /* 0x010fe8000ff1e0ff */
[----:B------:R-:W-:Y:S02]  /*bb30*/  IADD3.X R3, R3, UR23, RZ, P0, !PT ;  /* 0x0000001703037c10 */ /* 0x000fe400087fe4ff */
[----:B------:R-:W-:Y:S03]  /*bb40*/  PLOP3.LUT P0, PT, PT, PT, UP0, 0x80, 0x0 ;  /* 0x000000000000781c */ /* 0x000fe60003f0f008 */
[----:B------:R3:W-:Y:S01]  /*bb50*/  LDGSTS.E.BYPASS.LTC128B.128 [R249+0x8100], [R2.64], !P2 ;  /* 0x0810000002f97fae */ /* 0x0007e2000d101d52 */
[C---:B--2---:R-:W-:Y:S07]  /*bb60*/  HMMA.16816.F32.BF16 R36, R156.reuse, R40, RZ ;  /* 0x000000289c24723c */ /* 0x044fee00000418ff */
[----:B------:R-:W0:Y:S01]  /*bb70*/  LDGDEPBAR ;  /* 0x00000000000079af */ /* 0x000e220000000000 */
        /* <DEDUP_REMOVED lines=17> */
[----:B------:R-:W3:Y:S07]  /*bc90*/  LDSM.16.M88.4 R176, [R230+0xe100] ;  /* 0x00e10000e6b0783b */ /* 0x000eee0000000200 */
        /* <DEDUP_REMOVED lines=13> */
[----:B------:R-:W4:Y:S07]  /*bd70*/  LDSM.16.M88.4 R172, [R227+0x1000] ;  /* 0x00100000e3ac783b */ /* 0x000f2e0000000200 */
[C---:B---3--:R-:W-:Y:S08]  /*bd80*/  HMMA.16816.F32.BF16 R36, R184.reuse, R176, R36 ;  /* 0x000000b0b824723c */ /* 0x048ff00000041824 */
[C---:B------:R-:W-:Y:S01]  /*bd90*/  HMMA.16816.F32.BF16 R40, R184.reuse, R178, R40 ;  /* 0x000000b2b828723c */ /* 0x040fe20000041828 */
[----:B------:R-:W3:Y:S07]  /*bda0*/  LDSM.16.M88.4 R176, [R227+0x1800] ;  /* 0x00180000e3b0783b */ /* 0x000eee0000000200 */
[C---:B-1----:R-:W-:Y:S08]  /*bdb0*/  HMMA.16816.F32.BF16 R44, R184.reuse, R152, R44 ;  /* 0x00000098b82c723c */ /* 0x042ff0000004182c */
[----:B------:R-:W-:Y:S01]  /*bdc0*/  HMMA.16816.F32.BF16 R48, R184, R154, R48 ;  /* 0x0000009ab830723c */ /* 0x000fe20000041830 */
[----:B------:R-:W1:Y:S07]  /*bdd0*/  LDSM.16.M88.4 R152, [R227+0x2000] ;  /* 0x00200000e398783b */ /* 0x000e6e0000000200 */
[C---:B--2---:R-:W-:Y:S08]  /*bde0*/  HMMA.16816.F32.BF16 R4, R188.reuse, R164, R4 ;  /* 0x000000a4bc04723c */ /* 0x044ff00000041804 */
[C---:B------:R-:W-:Y:S01]  /*bdf0*/  HMMA.16816.F32.BF16 R8, R188.reuse, R166, R8 ;  /* 0x000000a6bc08723c */ /* 0x040fe20000041808 */
[----:B------:R-:W2:Y:S07]  /*be00*/  LDSM.16.M88.4 R164, [R227+0x2800] ;  /* 0x00280000e3a4783b */ /* 0x000eae0000000200 */
        /* <DEDUP_REMOVED lines=10> */
[C---:B------:R-:W-:Y:S01]  /*beb0*/  HMMA.16816.F32.BF16 R40, R188.reuse, R154, R40 ;  /* 0x0000009abc28723c */ /* 0x040fe20000041828 */
[----:B------:R-:W1:Y:S07]  /*bec0*/  LDSM.16.M88.4 R152, [R224+0x10900] ;  /* 0x01090000e098783b */ /* 0x000e6e0000000200 */
[C---:B--2---:R-:W-:Y:S08]  /*bed0*/  HMMA.16816.F32.BF16 R44, R188.reuse, R164, R44 ;  /* 0x000000a4bc2c723c */ /* 0x044ff0000004182c */
[----:B------:R-:W-:Y:S01]  /*bee0*/  HMMA.16816.F32.BF16 R48, R188, R166, R48 ;  /* 0x000000a6bc30723c */ /* 0x000fe20000041830 */
[----:B------:R-:W2:Y:S07]  /*bef0*/  LDSM.16.M88.4 R164, [R224+0x11100] ;  /* 0x01110000e0a4783b */ /* 0x000eae0000000200 */
[C---:B----4-:R-:W-:Y:S08]  /*bf00*/  HMMA.16816.F32.BF16 R4, R192.reuse, R168, R4 ;  /* 0x000000a8c004723c */ /* 0x050ff00000041804 */
[C---:B------:R-:W-:Y:S01]  /*bf10*/  HMMA.16816.F32.BF16 R8, R192.reuse, R170, R8 ;  /* 0x000000aac008723c */ /* 0x040fe20000041808 */
[----:B------:R-:W4:Y:S07]  /*bf20*/  LDSM.16.M88.4 R168, [R224+0x11900] ;  /* 0x01190000e0a8783b */ /* 0x000f2e0000000200 */
[C---:B------:R-:W-:Y:S08]  /*bf30*/  HMMA.16816.F32.BF16 R12, R192.reuse, R172, R12 ;  /* 0x000000acc00c723c */ /* 0x040ff0000004180c */
[C---:B------:R-:W-:Y:S01]  /*bf40*/  HMMA.16816.F32.BF16 R16, R192.reuse, R174, R16 ;  /* 0x000000aec010723c */ /* 0x040fe20000041810 */
[----:B------:R-:W4:Y:S07]  /*bf50*/  LDSM.16.M88.4 R172, [R243] ;  /* 0x00000000f3ac783b */ /* 0x000f2e0000000200 */
[C---:B---3--:R-:W-:Y:S08]  /*bf60*/  HMMA.16816.F32.BF16 R20, R192.reuse, R176, R20 ;  /* 0x000000b0c014723c */ /* 0x048ff00000041814 */
[C---:B------:R-:W-:Y:S01]  /*bf70*/  HMMA.16816.F32.BF16 R24, R192.reuse, R178, R24 ;  /* 0x000000b2c018723c */ /* 0x040fe20000041818 */
[----:B------:R-:W3:Y:S07]  /*bf80*/  LDSM.16.M88.4 R176, [R242] ;  /* 0x00000000f2b0783b */ /* 0x000eee0000000200 */
[C---:B-1----:R-:W-:Y:S08]  /*bf90*/  HMMA.16816.F32.BF16 R28, R192.reuse, R152, R28 ;  /* 0x00000098c01c723c */ /* 0x042ff0000004181c */
[C---:B------:R-:W-:Y:S01]  /*bfa0*/  HMMA.16816.F32.BF16 R32, R192.reuse, R154, R32 ;  /* 0x0000009ac020723c */ /* 0x040fe20000041820 */
[----:B------:R-:W1:Y:S07]  /*bfb0*/  LDSM.16.M88.4 R152, [R241] ;  /* 0x00000000f198783b */ /* 0x000e6e0000000200 */
[C---:B--2---:R-:W-:Y:S08]  /*bfc0*/  HMMA.16816.F32.BF16 R36, R192.reuse, R164, R36 ;  /* 0x000000a4c024723c */ /* 0x044ff00000041824 */
[C---:B------:R-:W-:Y:S01]  /*bfd0*/  HMMA.16816.F32.BF16 R40, R192.reuse, R166, R40 ;  /* 0x000000a6c028723c */ /* 0x040fe20000041828 */
[----:B------:R-:W2:Y:S07]  /*bfe0*/  LDSM.16.M88.4 R164, [R240] ;  /* 0x00000000f0a4783b */ /* 0x000eae0000000200 */
[C---:B----4-:R-:W-:Y:S08]  /*bff0*/  HMMA.16816.F32.BF16 R44, R192.reuse, R168, R44 ;  /* 0x000000a8c02c723c */ /* 0x050ff0000004182c */
[----:B------:R-:W-:Y:S01]  /*c000*/  HMMA.16816.F32.BF16 R48, R192, R170, R48 ;  /* 0x000000aac030723c */ /* 0x000fe20000041830 */
[----:B------:R-:W4:Y:S07]  /*c010*/  LDSM.16.M88.4 R168, [R239] ;  /* 0x00000000efa8783b */ /* 0x000f2e0000000200 */
[C---:B------:R-:W-:Y:S08]  /*c020*/  HMMA.16816.F32.BF16 R4, R196.reuse, R172, R4 ;  /* 0x000000acc404723c */ /* 0x040ff00000041804 */
[C---:B------:R-:W-:Y:S01]  /*c030*/  HMMA.16816.F32.BF16 R8, R196.reuse, R174, R8 ;  /* 0x000000aec408723c */ /* 0x040fe20000041808 */
[----:B------:R-:W4:Y:S07]  /*c040*/  LDSM.16.M88.4 R172, [R238] ;  /* 0x00000000eeac783b */ /* 0x000f2e0000000200 */
[C---:B---3--:R-:W-:Y:S08]  /*c050*/  HMMA.16816.F32.BF16 R12, R196.reuse, R176, R12 ;  /* 0x000000b0c40c723c */ /* 0x048ff0000004180c */
[C---:B------:R-:W-:Y:S01]  /*c060*/  HMMA.16816.F32.BF16 R16, R196.reuse, R178, R16 ;  /* 0x000000b2c410723c */ /* 0x040fe20000041810 */
[----:B------:R-:W3:Y:S07]  /*c070*/  LDSM.16.M88.4 R176, [R230+0xf100] ;  /* 0x00f10000e6b0783b */ /* 0x000eee0000000200 */
[C---:B-1----:R-:W-:Y:S08]  /*c080*/  HMMA.16816.F32.BF16 R20, R196.reuse, R152, R20 ;  /* 0x00000098c414723c */ /* 0x042ff00000041814 */
[C---:B------:R-:W-:Y:S01]  /*c090*/  HMMA.16816.F32.BF16 R24, R196.reuse, R154, R24 ;  /* 0x0000009ac418723c */ /* 0x040fe20000041818 */
        /* <DEDUP_REMOVED lines=8> */
[----:B------:R-:W-:Y:S01]  /*c120*/  HMMA.16816.F32.BF16 R48, R196, R174, R48 ;  /* 0x000000aec430723c */ /* 0x000fe20000041830 */
        /* <DEDUP_REMOVED lines=17> */
[----:B------:R-:W-:Y:S01]  /*c240*/  HMMA.16816.F32.BF16 R48, R200, R178, R48 ;  /* 0x000000b2c830723c */ /* 0x000fe20000041830 */
        /* <DEDUP_REMOVED lines=24> */
[----:B------:R-:W4:Y:S07]  /*c3d0*/  LDSM.16.M88.4 R168, [R237] ;  /* 0x00000000eda8783b */ /* 0x000f2e0000000200 */
        /* <DEDUP_REMOVED lines=10> */
[----:B------:R-:W-:Y:S01]  /*c480*/  HMMA.16816.F32.BF16 R48, R208, R166, R48 ;  /* 0x000000a6d030723c */ /* 0x000fe20000041830 */
[----:B------:R-:W2:Y:S07]  /*c490*/  LDSM.16.M88.4 R164, [R233] ;  /* 0x00000000e9a4783b */ /* 0x000eae0000000200 */
[C---:B----4-:R-:W-:Y:S08]  /*c4a0*/  HMMA.16816.F32.BF16 R4, R212.reuse, R168, R4 ;  /* 0x000000a8d404723c */ /* 0x050ff00000041804 */
[C---:B------:R-:W-:Y:S01]  /*c4b0*/  HMMA.16816.F32.BF16 R8, R212.reuse, R170, R8 ;  /* 0x000000aad408723c */ /* 0x040fe20000041808 */
[----:B------:R-:W4:Y:S07]  /*c4c0*/  LDSM.16.M88.4 R168, [R232] ;  /* 0x00000000e8a8783b */ /* 0x000f2e0000000200 */
        /* <DEDUP_REMOVED lines=13> */
[----:B------:R-:W-:Y:S01]  /*c5a0*/  HMMA.16816.F32.BF16 R48, R212, R170, R48 ;  /* 0x000000aad430723c */ /* 0x000fe20000041830 */
        /* <DEDUP_REMOVED lines=11> */
[C---:B------:R-:W-:Y:S08]  /*c660*/  HMMA.16816.F32.BF16 R32, R216.reuse, R166, R32 ;  /* 0x000000a6d820723c */ /* 0x040ff00000041820 */
[C---:B----4-:R-:W-:Y:S08]  /*c670*/  HMMA.16816.F32.BF16 R36, R216.reuse, R168, R36 ;  /* 0x000000a8d824723c */ /* 0x050ff00000041824 */
[C---:B------:R-:W-:Y:S08]  /*c680*/  HMMA.16816.F32.BF16 R40, R216.reuse, R170, R40 ;  /* 0x000000aad828723c */ /* 0x040ff00000041828 */
[C---:B------:R-:W-:Y:S08]  /*c690*/  HMMA.16816.F32.BF16 R44, R216.reuse, R172, R44 ;  /* 0x000000acd82c723c */ /* 0x040ff0000004182c */
[----:B------:R-:W-:Y:S08]  /*c6a0*/  HMMA.16816.F32.BF16 R48, R216, R174, R48 ;  /* 0x000000aed830723c */ /* 0x000ff00000041830 */
[C---:B---3--:R-:W-:Y:S08]  /*c6b0*/  HMMA.16816.F32.BF16 R4, R220.reuse, R176, R4 ;  /* 0x000000b0dc04723c */ /* 0x048ff00000041804 */
        /* <DEDUP_REMOVED lines=65> */
[----:B------:R-:W-:Y:S07]  /*cad0*/  BAR.SYNC.DEFER_BLOCKING 0x0 ;  /* 0x0000000000007b1d */ /* 0x000fee0000010000 */
[C---:B------:R-:W-:Y:S04]  /*cae0*/  HMMA.16816.F32.BF16 R40, R220.reuse, R6, R40 ;  /* 0x00000006dc28723c */ /* 0x040fe80000041828 */
[----:B------:R-:W-:Y:S02]  /*caf0*/  FMUL.FTZ R28, R28, c[0x0][0x320] ;  /* 0x0000c8001c1c7a20 */ /* 0x000fe40000410000 */
[----:B------:R-:W-:Y:S02]  /*cb00*/  FMUL.FTZ R29, R29, c[0x0][0x320] ;  /* 0x0000c8001d1d7a20 */ /* 0x000fe40000410000 */
[----:B------:R-:W-:Y:S04]  /*cb10*/  FMUL.FTZ R30, R30, c[0x0][0x320] ;  /* 0x0000c8001e1e7a20 */ /* 0x000fe80000410000 */
[----:B------:R-:W-:Y:S02]  /*cb20*/  FMUL.FTZ R31, R31, c[0x0][0x320] ;  /* 0x0000c8001f1f7a20 */ /* 0x000fe40000410000 */
[----:B------:R-:W-:Y:S02]  /*cb30*/  FMUL.FTZ R33, R33, c[0x0][0x320] ;  /* 0x0000c80021217a20 */ /* 0x000fe40000410000 */
[----:B------:R-:W-:Y:S01]  /*cb40*/  FMUL.FTZ R36, R36, c[0x0][0x320] ;  /* 0x0000c80024247a20 */ /* 0x000fe20000410000 */
[----:B------:R-:W-:Y:S01]  /*cb50*/  MUFU.TANH R250, R22 ;  /* 0x0000001600fa7308 */ /* 0x000fe20000002400 */
[----:B------:R-:W-:Y:S02]  /*cb60*/  FMUL.FTZ R37, R37, c[0x0][0x320] ;  /* 0x0000c80025257a20 */ /* 0x000fe40000410000 */
[----:B------:R-:W-:Y:S02]  /*cb70*/  FMUL.FTZ R38, R38, c[0x0][0x320] ;  /* 0x0000c80026267a20 */ /* 0x000fe40000410000 */
[----:B------:R-:W-:Y:S02]  /*cb80*/  FMUL.FTZ R39, R39, c[0x0][0x320] ;  /* 0x0000c80027277a20 */ /* 0x000fe40000410000 */
[----:B------:R-:W-:Y:S01]  /*cb90*/  FMUL.FTZ R41, R41, c[0x0][0x320] ;  /* 0x0000c80029297a20 */ /* 0x000fe20000410000 */
[C---:B-1----:R-:W-:Y:S02]  /*cba0*/  HMMA.16816.F32.BF16 R44, R220.reuse, R8, R44 ;  /* 0x00000008dc2c723c */ /* 0x042fe4000004182c */
[----:B------:R-:W-:Y:S01]  /*cbb0*/  MUFU.TANH R252, R23 ;  /* 0x0000001700fc7308 */ /* 0x000fe20000002400 */
[----:B------:R-:W-:Y:S02]  /*cbc0*/  FMUL.FTZ R42, R42, c[0x0][0x320] ;  /* 0x0000c8002a2a7a20 */ /* 0x000fe40000410000 */
[----:B------:R-:W-:Y:S02]  /*cbd0*/  FMUL.FTZ R43, R43, c[0x0][0x320] ;  /* 0x0000c8002b2b7a20 */ /* 0x000fe40000410000 */
[----:B------:R-:W-:Y:S01]  /*cbe0*/  FMUL.FTZ R34, R34, c[0x0][0x320] ;  /* 0x0000c80022227a20 */ /* 0x000fe20000410000 */
[----:B------:R-:W-:Y:S01]  /*cbf0*/  HMMA.16816.F32.BF16 R48, R220, R10, R48 ;  /* 0x0000000adc30723c */ /* 0x000fe20000041830 */
[----:B------:R-:W2:Y:S03]  /*cc00*/  LDL.64 R10, [R1+0x30] ;  /* 0x00003000010a7983 */ /* 0x000ea60000100a00 */
[----:B------:R-:W1:Y:S01]  /*cc10*/  MUFU.TANH R174, R16 ;  /* 0x0000001000ae7308 */ /* 0x000e620000002400 */
[----:B------:R-:W-:Y:S02]  /*cc20*/  FMUL.FTZ R32, R32, c[0x0][0x320] ;  /* 0x0000c80020207a20 */ /* 0x000fe40000410000 */
[----:B------:R-:W-:Y:S02]  /*cc30*/  FMUL.FTZ R35, R35, c[0x0][0x320] ;  /* 0x0000c80023237a20 */ /* 0x000fe40000410000 */
[----:B------:R-:W-:Y:S05]  /*cc40*/  FMUL.FTZ R40, R40, c[0x0][0x320] ;  /* 0x0000c80028287a20 */ /* 0x000fea0000410000 */
[----:B------:R-:W3:Y:S02]  /*cc50*/  MUFU.TANH R177, R18 ;  /* 0x0000001200b17308 */ /* 0x000ee40000002400 */
[----:B------:R-:W-:Y:S02]  /*cc60*/  FMUL.FTZ R44, R44, c[0x0][0x320] ;  /* 0x0000c8002c2c7a20 */ /* 0x000fe40000410000 */
[----:B------:R-:W-:Y:S02]  /*cc70*/  FMUL.FTZ R45, R45, c[0x0][0x320] ;  /* 0x0000c8002d2d7a20 */ /* 0x000fe40000410000 */
[----:B------:R-:W-:Y:S02]  /*cc80*/  FMUL.FTZ R46, R46, c[0x0][0x320] ;  /* 0x0000c8002e2e7a20 */ /* 0x000fe40000410000 */
[----:B------:R-:W-:Y:S02]  /*cc90*/  FMUL.FTZ R47, R47, c[0x0][0x320] ;  /* 0x0000c8002f2f7a20 */ /* 0x000fe40000410000 */
[----:B------:R-:W3:Y:S01]  /*cca0*/  MUFU.TANH R179, R19 ;  /* 0x0000001300b37308 */ /* 0x000ee20000002400 */
[----:B------:R-:W-:Y:S02]  /*ccb0*/  FMUL.FTZ R48, R48, c[0x0][0x320] ;  /* 0x0000c80030307a20 */ /* 0x000fe40000410000 */
[----:B------:R-:W-:Y:S01]  /*ccc0*/  FMUL.FTZ R49, R49, c[0x0][0x320] ;  /* 0x0000c80031317a20 */ /* 0x000fe20000410000 */
[----:B-1----:R-:W-:Y:S01]  /*ccd0*/  FMNMX.FTZ R0, R174, R0, !PT ;  /* 0x00000000ae007209 */ /* 0x002fe20007810000 */
[----:B------:R-:W-:Y:S03]  /*cce0*/  FMUL.FTZ R50, R50, c[0x0][0x320] ;  /* 0x0000c80032327a20 */ /* 0x000fe60000410000 */
[----:B------:R-:W-:Y:S02]  /*ccf0*/  FMNMX.FTZ R0, R175, R0, !PT ;  /* 0x00000000af007209 */ /* 0x000fe40007810000 */
[----:B------:R-:W1:Y:S02]  /*cd00*/  MUFU.TANH R181, R24 ;  /* 0x0000001800b57308 */ /* 0x000e640000002400 */
[----:B------:R-:W-:Y:S02]  /*cd10*/  FMNMX.FTZ R0, R183, R0, !PT ;  /* 0x00000000b7007209 */ /* 0x000fe40007810000 */
[----:B---3--:R-:W-:Y:S02]  /*cd20*/  FMNMX.FTZ R2, R177, R2, !PT ;  /* 0x00000002b1027209 */ /* 0x008fe40007810000 */
[----:B------:R-:W-:Y:S04]  /*cd30*/  FMNMX.FTZ R0, R182, R0, !PT ;  /* 0x00000000b6007209 */ /* 0x000fe80007810000 */
[----:B------:R-:W3:Y:S01]  /*cd40*/  MUFU.TANH R180, R25 ;  /* 0x0000001900b47308 */ /* 0x000ee20000002400 */
[----:B------:R-:W-:Y:S04]  /*cd50*/  FMNMX.FTZ R2, R179, R2, !PT ;  /* 0x00000002b3027209 */ /* 0x000fe80007810000 */
[----:B------:R-:W-:Y:S05]  /*cd60*/  FMNMX.FTZ R2, R250, R2, !PT ;  /* 0x00000002fa027209 */ /* 0x000fea0007810000 */
[----:B------:R-:W3:Y:S01]  /*cd70*/  MUFU.TANH R251, R26 ;  /* 0x0000001a00fb7308 */ /* 0x000ee20000002400 */
[----:B------:R-:W-:Y:S02]  /*cd80*/  FMNMX.FTZ R2, R252, R2, !PT ;  /* 0x00000002fc027209 */ /* 0x000fe40007810000 */
[----:B-1----:R-:W-:Y:S07]  /*cd90*/  FMNMX.FTZ R0, R181, R0, !PT ;  /* 0x00000000b5007209 */ /* 0x002fee0007810000 */
[----:B------:R-:W1:Y:S01]  /*cda0*/  MUFU.TANH R26, R28 ;  /* 0x0000001c001a7308 */ /* 0x000e620000002400 */
[----:B---3--:R-:W-:Y:S09]  /*cdb0*/  FMNMX.FTZ R0, R180, R0, !PT ;  /* 0x00000000b4007209 */ /* 0x008ff20007810000 */
[----:B------:R-:W3:Y:S01]  /*cdc0*/  MUFU.TANH R248, R27 ;  /* 0x0000001b00f87308 */ /* 0x000ee20000002400 */
[----:B------:R-:W-:Y:S09]  /*cdd0*/  FMNMX.FTZ R2, R251, R2, !PT ;  /* 0x00000002fb027209 */ /* 0x000ff20007810000 */
[----:B------:R3:W-:Y:S01]  /*cde0*/  MUFU.TANH R7, R48 ;  /* 0x0000003000077308 */ /* 0x0007e20000002400 */
[----:B-1----:R-:W-:Y:S09]  /*cdf0*/  FMNMX.FTZ R0, R26, R0, !PT ;  /* 0x000000001a007209 */ /* 0x002ff20007810000 */
[----:B------:R-:W1:Y:S10]  /*ce00*/  MUFU.TANH R27, R29 ;  /* 0x0000001d001b7308 */ /* 0x000e740000002400 */
[----:B------:R-:W1:Y:S01]  /*ce10*/  MUFU.TANH R246, R30 ;  /* 0x0000001e00f67308 */ /* 0x000e620000002400 */
[----:B---3--:R-:W-:Y:S04]  /*ce20*/  MOV R48, R248 ;  /* 0x000000f800307202 */ /* 0x008fe80000000f00 */
[----:B------:R-:W-:Y:S05]  /*ce30*/  FMNMX.FTZ R2, R48, R2, !PT ;  /* 0x0000000230027209 */ /* 0x000fea0007810000 */
[----:B------:R3:W-:Y:S01]  /*ce40*/  MUFU.TANH R100, R43 ;  /* 0x0000002b00647308 */ /* 0x0007e20000002400 */
[----:B-1----:R-:W-:Y:S09]  /*ce50*/  FMNMX.FTZ R0, R27, R0, !PT ;  /* 0x000000001b007209 */ /* 0x002ff20007810000 */
[----:B------:R-:W-:Y:S10]  /*ce60*/  MUFU.TANH R13, R49 ;  /* 0x00000031000d7308 */ /* 0x000ff40000002400 */
[----:B------:R-:W1:Y:S01]  /*ce70*/  MUFU.TANH R101, R33 ;  /* 0x0000002100657308 */ /* 0x000e620000002400 */
[----:B---3--:R-:W-:Y:S04]  /*ce80*/  MOV R43, R246 ;  /* 0x000000f6002b7202 */ /* 0x008fe80000000f00 */
[----:B------:R-:W-:Y:S05]  /*ce90*/  FMNMX.FTZ R2, R43, R2, !PT ;  /* 0x000000022b027209 */ /* 0x000fea0007810000 */
[----:B------:R-:W3:Y:S10]  /*cea0*/  MUFU.TANH R32, R32 ;  /* 0x0000002000207308 */ /* 0x000ef40000002400 */
[----:B------:R-:W3:Y:S01]  /*ceb0*/  MUFU.TANH R24, R31 ;  /* 0x0000001f00187308 */ /* 0x000ee20000002400 */
[----:B-1----:R-:W-:Y:S09]  /*cec0*/  MOV R49, R101 ;  /* 0x0000006500317202 */ /* 0x002ff20000000f00 */
[----:B------:R-:W1:Y:S01]  /*ced0*/  MUFU.TANH R33, R36 ;  /* 0x0000002400217308 */ /* 0x000e620000002400 */
[----:B---3--:R-:W-:Y:S04]  /*cee0*/  FMNMX.FTZ R0, R32, R0, !PT ;  /* 0x0000000020007209 */ /* 0x008fe80007810000 */
[----:B------:R-:W-:Y:S05]  /*cef0*/  FMNMX.FTZ R0, R49, R0, !PT ;  /* 0x0000000031007209 */ /* 0x000fea0007810000 */
[----:B------:R-:W3:Y:S01]  /*cf00*/  MUFU.TANH R25, R34 ;  /* 0x0000002200197308 */ /* 0x000ee20000002400 */
[----:B------:R-:W-:Y:S09]  /*cf10*/  FMNMX.FTZ R2, R24, R2, !PT ;  /* 0x0000000218027209 */ /* 0x000ff20007810000 */
[----:B------:R-:W-:Y:S01]  /*cf20*/  MUFU.TANH R231, R37 ;  /* 0x0000002500e77308 */ /* 0x000fe20000002400 */
[----:B-1----:R-:W-:Y:S09]  /*cf30*/  FMNMX.FTZ R0, R33, R0, !PT ;  /* 0x0000000021007209 */ /* 0x002ff20007810000 */
[----:B------:R-:W1:Y:S01]  /*cf40*/  MUFU.TANH R34, R35 ;  /* 0x0000002300227308 */ /* 0x000e620000002400 */
[----:B---3--:R-:W-:Y:S09]  /*cf50*/  FMNMX.FTZ R2, R25, R2, !PT ;  /* 0x0000000219027209 */ /* 0x008ff20007810000 */
[----:B------:R-:W3:Y:S10]  /*cf60*/  MUFU.TANH R247, R38 ;  /* 0x0000002600f77308 */ /* 0x000ef40000002400 */
[----:B------:R3:W3:Y:S01]  /*cf70*/  MUFU.TANH R18, R40 ;  /* 0x0000002800127308 */ /* 0x0006e20000002400 */
[----:B-1----:R-:W-:Y:S02]  /*cf80*/  FMNMX.FTZ R3, R34, R2, !PT ;  /* 0x0000000222037209 */ /* 0x002fe40007810000 */
[----:B------:R-:W-:Y:S01]  /*cf90*/  FMNMX.FTZ R2, R231, R0, !PT ;  /* 0x00000000e7027209 */ /* 0x000fe20007810000 */
[----:B------:R-:W-:Y:S01]  /*cfa0*/  FMUL.FTZ R0, R51, c[0x0][0x320] ;  /* 0x0000c80033007a20 */ /* 0x000fe20000410000 */
[----:B----4-:R-:W-:Y:S05]  /*cfb0*/  @P0 MOV R5, R15 ;  /* 0x0000000f00050202 */ /* 0x010fea0000000f00 */
[----:B------:R-:W1:Y:S01]  /*cfc0*/  MUFU.TANH R35, R41 ;  /* 0x0000002900237308 */ /* 0x000e620000002400 */
[----:B------:R-:W-:Y:S09]  /*cfd0*/  MOV R51, R231 ;  /* 0x000000e700337202 */ /* 0x000ff20000000f00 */
[----:B------:R1:W-:Y:S01]  /*cfe0*/  MUFU.TANH R153, R0 ;  /* 0x0000000000997308 */ /* 0x0003e20000002400 */
[----:B---3--:R-:W-:Y:S02]  /*cff0*/  MOV R40, R247 ;  /* 0x000000f700287202 */ /* 0x008fe40000000f00 */
[----:B------:R-:W-:Y:S02]  /*d000*/  FMNMX.FTZ R2, R18, R2, !PT ;  /* 0x0000000212027209 */ /* 0x000fe40007810000 */
[----:B------:R-:W-:Y:S05]  /*d010*/  FMNMX.FTZ R3, R40, R3, !PT ;  /* 0x0000000328037209 */ /* 0x000fea0007810000 */
[----:B------:R-:W3:Y:S10]  /*d020*/  MUFU.TANH R17, R39 ;  /* 0x0000002700117308 */ /* 0x000ef40000002400 */
[----:B------:R-:W4:Y:S01]  /*d030*/  MUFU.TANH R8, R44 ;  /* 0x0000002c00087308 */ /* 0x000f220000002400 */
[----:B-1----:R-:W-:Y:S09]  /*d040*/  FMNMX.FTZ R0, R35, R2, !PT ;  /* 0x0000000223007209 */ /* 0x002ff20007810000 */
[----:B------:R-:W1:Y:S01]  /*d050*/  MUFU.TANH R19, R42 ;  /* 0x0000002a00137308 */ /* 0x000e620000002400 */
[----:B---3--:R-:W-:Y:S09]  /*d060*/  FMNMX.FTZ R3, R17, R3, !PT ;  /* 0x0000000311037209 */ /* 0x008ff20007810000 */
[----:B------:R3:W-:Y:S01]  /*d070*/  MUFU.TANH R152, R50 ;  /* 0x0000003200987308 */ /* 0x0007e20000002400 */
[----:B----4-:R-:W-:Y:S09]  /*d080*/  FMNMX.FTZ R0, R8, R0, !PT ;  /* 0x0000000008007209 */ /* 0x010ff20007810000 */
[----:B------:R-:W4:Y:S01]  /*d090*/  MUFU.TANH R6, R45 ;  /* 0x0000002d00067308 */ /* 0x000f220000002400 */
[----:B-1----:R-:W-:Y:S09]  /*d0a0*/  FMNMX.FTZ R2, R19, R3, !PT ;  /* 0x0000000313027209 */ /* 0x002ff20007810000 */
[----:B------:R-:W1:Y:S01]  /*d0b0*/  MUFU.TANH R41, R46 ;  /* 0x0000002e00297308 */ /* 0x000e620000002400 */
[----:B---3--:R-:W-:Y:S04]  /*d0c0*/  MOV R50, R100 ;  /* 0x0000006400327202 */ /* 0x008fe80000000f00 */
[----:B------:R-:W-:Y:S05]  /*d0d0*/  FMNMX.FTZ R2, R50, R2, !PT ;  /* 0x0000000232027209 */ /* 0x000fea0007810000 */
[----:B------:R-:W3:Y:S01]  /*d0e0*/  MUFU.TANH R12, R47 ;  /* 0x0000002f000c7308 */ /* 0x000ee20000002400 */
[----:B----4-:R-:W-:Y:S04]  /*d0f0*/  FMNMX.FTZ R0, R6, R0, !PT ;  /* 0x0000000006007209 */ /* 0x010fe80007810000 */
[----:B------:R-:W-:Y:S04]  /*d100*/  FMNMX.FTZ R101, R7, R0, !PT ;  /* 0x0000000007657209 */ /* 0x000fe80007810000 */
[----:B------:R-:W-:Y:S02]  /*d110*/  FMNMX.FTZ R101, R13, R101, !PT ;  /* 0x000000650d657209 */ /* 0x000fe40007810000 */
[----:B-1----:R-:W-:Y:S03]  /*d120*/  FMNMX.FTZ R2, R41, R2, !PT ;  /* 0x0000000229027209 */ /* 0x002fe60007810000 */
[----:B------:R-:W1:Y:S01]  /*d130*/  SHFL.BFLY PT, R3, R101, 0x2, 0x1f ;  /* 0x0c401f0065037f89 */ /* 0x000e6200000e0000 */
[----:B---3--:R-:W-:Y:S04]  /*d140*/  FMNMX.FTZ R0, R12, R2, !PT ;  /* 0x000000020c007209 */ /* 0x008fe80007810000 */
[----:B------:R-:W-:Y:S04]  /*d150*/  FMNMX.FTZ R0, R152, R0, !PT ;  /* 0x0000000098007209 */ /* 0x000fe80007810000 */
[----:B------:R-:W-:Y:S05]  /*d160*/  FMNMX.FTZ R0, R153, R0, !PT ;  /* 0x0000000099007209 */ /* 0x000fea0007810000 */
[----:B------:R-:W3:Y:S01]  /*d170*/  SHFL.BFLY PT, R2, R0, 0x2, 0x1f ;  /* 0x0c401f0000027f89 */ /* 0x000ee200000e0000 */
[----:B-1----:R-:W-:Y:S07]  /*d180*/  FMNMX.FTZ R101, R101, R3, !PT ;  /* 0x0000000365657209 */ /* 0x002fee0007810000 */
[----:B------:R-:W1:Y:S01]  /*d190*/  SHFL.BFLY PT, R4, R101, 0x1, 0x1f ;  /* 0x0c201f0065047f89 */ /* 0x000e6200000e0000 */
[----:B---3--:R-:W-:Y:S07]  /*d1a0*/  FMNMX.FTZ R0, R0, R2, !PT ;  /* 0x0000000200007209 */ /* 0x008fee0007810000 */
[----:B------:R-:W3:Y:S01]  /*d1b0*/  SHFL.BFLY PT, R3, R0, 0x1, 0x1f ;  /* 0x0c201f0000037f89 */ /* 0x000ee200000e0000 */
[----:B-1----:R-:W-:Y:S02]  /*d1c0*/  FMNMX.FTZ R101, R101, R4, !PT ;  /* 0x0000000465657209 */ /* 0x002fe40007810000 */
[----:B--2---:R-:W-:Y:S03]  /*d1d0*/  @P0 MOV R4, R10 ;  /* 0x0000000a00040202 */ /* 0x004fe60000000f00 */
[C---:B------:R-:W-:Y:S01]  /*d1e0*/  FADD.FTZ R2, -R101.reuse, R102 ;  /* 0x0000006665027221 */ /* 0x040fe20000010100 */
[----:B------:R-:W-:Y:S01]  /*d1f0*/  MOV R102, R8 ;  /* 0x0000000800667202 */ /* 0x000fe20000000f00 */
[----:B------:R-:W-:Y:S01]  /*d200*/  FMUL.FTZ R154, R101, c[0x0][0x2d0] ;  /* 0x0000b400659a7a20 */ /* 0x000fe20000410000 */
[----:B---3--:R-:W-:Y:S01]  /*d210*/  FMNMX.FTZ R100, R0, R3, !PT ;  /* 0x0000000300647209 */ /* 0x008fe20007810000 */
[----:B------:R-:W-:Y:S01]  /*d220*/  FMUL.FTZ R0, R2, c[0x0][0x2d0] ;  /* 0x0000b40002007a20 */ /* 0x000fe20000410000 */
[----:B------:R-:W-:Y:S03]  /*d230*/  MOV R3, UR26 ;  /* 0x0000001a00037c02 */ /* 0x000fe60008000f00 */
[----:B------:R1:W2:Y:S02]  /*d240*/  MUFU.EX2 R2, R0 ;  /* 0x0000000000027308 */ /* 0x0002a40000000800 */
[----:B------:R-:W-:Y:S05]  /*d250*/  @P0 IMAD.WIDE.U32 R4, R3, 0x60, R4 ;  /* 0x0000006003040825 */ /* 0x000fea00078e0004 */
[----:B------:R-:W-:Y:S01]  /*d260*/  @P0 IADD3 R3, R5, UR4, RZ ;  /* 0x0000000405030c10 */ /* 0x000fe2000fffe0ff */
[--C-:B------:R-:W-:Y:S01]  /*d270*/  FFMA.FTZ R5, R166, c[0x0][0x2d0], -R154.reuse ;  /* 0x0000b400a6057a23 */ /* 0x100fe2000001089a */
[----:B------:R-:W-:Y:S01]  /*d280*/  MOV R166, R7 ;  /* 0x0000000700a67202 */ /* 0x000fe20000000f00 */
[--C-:B------:R-:W-:Y:S01]  /*d290*/  FFMA.FTZ R7, R167, c[0x0][0x2d0], -R154.reuse ;  /* 0x0000b400a7077a23 */ /* 0x100fe2000001089a */
[----:B------:R-:W-:Y:S01]  /*d2a0*/  @P0 SHF.L.U64.HI R3, R4, 0x1, R3 ;  /* 0x0000000104030819 */ /* 0x000fe20000010203 */
[----:B------:R-:W3:Y:S01]  /*d2b0*/  MUFU.EX2 R42, R5 ;  /* 0x00000005002a7308 */ /* 0x000ee20000000800 */
[----:B------:R-:W-:Y:S09]  /*d2c0*/  MOV R167, R19 ;  /* 0x0000001300a77202 */ /* 0x000ff20000000f00 */
[----:B------:R4:W-:Y:S01]  /*d2d0*/  MUFU.EX2 R246, R7 ;  /* 0x0000000700f67308 */ /* 0x0009e20000000800 */
[----:B-1----:R-:W-:Y:S01]  /*d2e0*/  FADD.FTZ R0, -R100, R103 ;  /* 0x0000006764007221 */ /* 0x002fe20000010100 */
[----:B------:R-:W-:Y:S01]  /*d2f0*/  MOV R103, R6 ;  /* 0x0000000600677202 */ /* 0x000fe20000000f00 */
[--C-:B------:R-:W-:Y:S02]  /*d300*/  FFMA.FTZ R6, R165, c[0x0][0x2d0], -R154.reuse ;  /* 0x0000b400a5067a23 */ /* 0x100fe4000001089a */
[----:B------:R-:W-:Y:S02]  /*d310*/  FMUL.FTZ R0, R0, c[0x0][0x2d0] ;  /* 0x0000b40000007a20 */ /* 0x000fe40000410000 */
[C---:B--2---:R-:W-:Y:S03]  /*d320*/  FMUL.FTZ R16, R2.reuse, R116 ;  /* 0x0000007402107220 */ /* 0x044fe60000410000 */
[----:B------:R1:W-:Y:S01]  /*d330*/  MUFU.EX2 R165, R6 ;  /* 0x0000000600a57308 */ /* 0x0003e20000000800 */
[C---:B------:R-:W-:Y:S02]  /*d340*/  FMUL.FTZ R52, R2.reuse, R52 ;  /* 0x0000003402347220 */ /* 0x040fe40000410000 */
[C---:B------:R-:W-:Y:S01]  /*d350*/  FMUL.FTZ R53, R2.reuse, R53 ;  /* 0x0000003502357220 */ /* 0x040fe20000410000 */
[----:B---3--:R-:W-:Y:S01]  /*d360*/  MOV R116, R42 ;  /* 0x0000002a00747202 */ /* 0x008fe20000000f00 */
[C---:B------:R-:W-:Y:S02]  /*d370*/  FMUL.FTZ R56, R2.reuse, R56 ;  /* 0x0000003802387220 */ /* 0x040fe40000410000 */
[C---:B------:R-:W-:Y:S02]  /*d380*/  FMUL.FTZ R57, R2.reuse, R57 ;  /* 0x0000003902397220 */ /* 0x040fe40000410000 */
[C---:B------:R-:W-:Y:S01]  /*d390*/  FMUL.FTZ R60, R2.reuse, R60 ;  /* 0x0000003c023c7220 */ /* 0x040fe20000410000 */
[----:B------:R-:W2:Y:S01]  /*d3a0*/  MUFU.EX2 R0, R0 ;  /* 0x0000000000007308 */ /* 0x000ea20000000800 */
[C---:B------:R-:W-:Y:S02]  /*d3b0*/  FMUL.FTZ R61, R2.reuse, R61 ;  /* 0x0000003d023d7220 */ /* 0x040fe40000410000 */
[----:B------:R-:W-:Y:S02]  /*d3c0*/  FMUL.FTZ R64, R2, R64 ;  /* 0x0000004002407220 */ /* 0x000fe40000410000 */
[--C-:B----4-:R-:W-:Y:S01]  /*d3d0*/  FFMA.FTZ R7, R164, c[0x0][0x2d0], -R154.reuse ;  /* 0x0000b400a4077a23 */ /* 0x110fe2000001089a */
[----:B------:R-:W-:Y:S01]  /*d3e0*/  MOV R164, R12 ;  /* 0x0000000c00a47202 */ /* 0x000fe20000000f00 */
[C---:B------:R-:W-:Y:S02]  /*d3f0*/  FMUL.FTZ R65, R2.reuse, R65 ;  /* 0x0000004102417220 */ /* 0x040fe40000410000 */
[C---:B------:R-:W-:Y:S01]  /*d400*/  FMUL.FTZ R68, R2.reuse, R68 ;  /* 0x0000004402447220 */ /* 0x040fe20000410000 */
[----:B------:R3:W-:Y:S01]  /*d410*/  MUFU.EX2 R248, R7 ;  /* 0x0000000700f87308 */ /* 0x0007e20000000800 */
[C---:B------:R-:W-:Y:S02]  /*d420*/  FMUL.FTZ R69, R2.reuse, R69 ;  /* 0x0000004502457220 */ /* 0x040fe40000410000 */
[----:B------:R-:W-:Y:S01]  /*d430*/  FMUL.FTZ R72, R2, R72 ;  /* 0x0000004802487220 */ /* 0x000fe20000410000 */
[----:B-1----:R-:W-:Y:S01]  /*d440*/  @P0 SHF.L.U32 R6, R4, 0x1, RZ ;  /* 0x0000000104060819 */ /* 0x002fe200000006ff */
[C---:B------:R-:W-:Y:S02]  /*d450*/  FMUL.FTZ R73, R2.reuse, R73 ;  /* 0x0000004902497220 */ /* 0x040fe40000410000 */
[----:B------:R-:W-:Y:S01]  /*d460*/  FMUL.FTZ R76, R2, R76 ;  /* 0x0000004c024c7220 */ /* 0x000fe20000410000 */
[----:B------:R-:W-:Y:S01]  /*d470*/  @P0 IADD3 R4, P1, R6, c[0x0][0x1c8], RZ ;  /* 0x0000720006040a10 */ /* 0x000fe20007f3e0ff */
[----:B------:R-:W-:Y:S01]  /*d480*/  FMUL.FTZ R77, R2, R77 ;  /* 0x0000004d024d7220 */ /* 0x000fe20000410000 */
[----:B------:R-:W-:Y:S01]  /*d490*/  @P0 IADD3 R8, P6, R6, 0x80, RZ ;  /* 0x0000008006080810 */ /* 0x000fe20007fde0ff */
[C---:B------:R-:W-:Y:S01]  /*d4a0*/  FMUL.FTZ R80, R2.reuse, R80 ;  /* 0x0000005002507220 */ /* 0x040fe20000410000 */
[----:B------:R-:W-:Y:S01]  /*d4b0*/  @P0 IADD3.X R5, R3, c[0x0][0x1cc], RZ, P1, !PT ;  /* 0x0000730003050a10 */ /* 0x000fe20000ffe4ff */
[----:B------:R-:W-:Y:S01]  /*d4c0*/  FMUL.FTZ R81, R2, R81 ;  /* 0x0000005102517220 */ /* 0x000fe20000410000 */
[----:B------:R-:W-:Y:S01]  /*d4d0*/  @P0 IADD3 R8, P5, R8, c[0x0][0x1c8], RZ ;  /* 0x0000720008080a10 */ /* 0x000fe20007fbe0ff */
[----:B--2---:R-:W-:Y:S01]  /*d4e0*/  FMUL.FTZ R19, R0, R119 ;  /* 0x0000007700137220 */ /* 0x004fe20000410000 */
[----:B------:R-:W-:Y:S01]  /*d4f0*/  @P0 IADD3 R6, P1, R6, 0x100, RZ ;  /* 0x0000010006060810 */ /* 0x000fe20007f3e0ff */
[----:B------:R1:W-:Y:S01]  /*d500*/  @P0 LDGSTS.E.BYPASS.LTC128B.128 [R249+0xc100], [R4.64], !P4 ;  /* 0x0c10000004f90fae */ /* 0x0003e2000e101d52 */
[--C-:B------:R-:W-:Y:S01]  /*d510*/  @P0 IADD3.X R9, RZ, c[0x0][0x1cc], R3.reuse, P5, P6 ;  /* 0x00007300ff090a10 */ /* 0x100fe20002fec403 */
[----:B------:R-:W-:Y:S01]  /*d520*/  FMUL.FTZ R54, R0, R54 ;  /* 0x0000003600367220 */ /* 0x000fe20000410000 */
[----:B------:R-:W-:Y:S01]  /*d530*/  @P0 IADD3 R6, P5, R6, c[0x0][0x1c8], RZ ;  /* 0x0000720006060a10 */ /* 0x000fe20007fbe0ff */
[C---:B------:R-:W-:Y:S01]  /*d540*/  FMUL.FTZ R55, R0.reuse, R55 ;  /* 0x0000003700377220 */ /* 0x040fe20000410000 */
[----:B------:R-:W-:Y:S01]  /*d550*/  MOV R119, R34 ;  /* 0x0000002200777202 */ /* 0x000fe20000000f00 */
[----:B------:R-:W-:Y:S01]  /*d560*/  FMUL.FTZ R34, R0, R134 ;  /* 0x0000008600227220 */ /* 0x000fe20000410000 */
[----:B---3--:R-:W-:Y:S01]  /*d570*/  @P0 IADD3.X R7, RZ, c[0x0][0x1cc], R3, P5, P1 ;  /* 0x00007300ff070a10 */ /* 0x008fe20002fe2403 */
[----:B------:R2:W-:Y:S01]  /*d580*/  @P0 LDGSTS.E.BYPASS.LTC128B.128 [R249+0xf100], [R8.64], !P3 ;  /* 0x0f10000008f90fae */ /* 0x0005e2000d901d52 */
[----:B------:R-:W-:Y:S01]  /*d590*/  FMUL.FTZ R3, R100, c[0x0][0x2d0] ;  /* 0x0000b40064037a20 */ /* 0x000fe20000410000 */
[----:B------:R-:W-:Y:S01]  /*d5a0*/  MOV R134, R49 ;  /* 0x0000003100867202 */ /* 0x000fe20000000f00 */
[----:B------:R-:W-:Y:S02]  /*d5b0*/  FMUL.FTZ R49, R2, R149 ;  /* 0x0000009502317220 */ /* 0x000fe40000410000 */
[C---:B------:R-:W-:Y:S02]  /*d5c0*/  FMUL.FTZ R58, R0.reuse, R58 ;  /* 0x0000003a003a7220 */ /* 0x040fe40000410000 */
[C---:B------:R-:W-:Y:S01]  /*d5d0*/  FMUL.FTZ R59, R0.reuse, R59 ;  /* 0x0000003b003b7220 */ /* 0x040fe20000410000 */
[----:B------:R3:W-:Y:S01]  /*d5e0*/  @P0 LDGSTS.E.BYPASS.LTC128B.128 [R249+0x12100], [R6.64], !P2 ;  /* 0x1210000006f90fae */ /* 0x0007e2000d101d52 */
[C---:B------:R-:W-:Y:S02]  /*d5f0*/  FMUL.FTZ R62, R0.reuse, R62 ;  /* 0x0000003e003e7220 */ /* 0x040fe40000410000 */
[C---:B------:R-:W-:Y:S02]  /*d600*/  FMUL.FTZ R63, R0.reuse, R63 ;  /* 0x0000003f003f7220 */ /* 0x040fe40000410000 */
[C---:B------:R-:W-:Y:S02]  /*d610*/  FMUL.FTZ R66, R0.reuse, R66 ;  /* 0x0000004200427220 */ /* 0x040fe40000410000 */
[C---:B------:R-:W-:Y:S02]  /*d620*/  FMUL.FTZ R67, R0.reuse, R67 ;  /* 0x0000004300437220 */ /* 0x040fe40000410000 */
[----:B------:R-:W-:Y:S01]  /*d630*/  FMUL.FTZ R70, R0, R70 ;  /* 0x0000004600467220 */ /* 0x000fe20000410000 */
[----:B-1----:R-:W-:Y:S01]  /*d640*/  @P0 IADD3 R4, P1, R4, UR8, RZ ;  /* 0x0000000804040c10 */ /* 0x002fe2000ff3e0ff */
[C---:B------:R-:W-:Y:S02]  /*d650*/  FMUL.FTZ R71, R0.reuse, R71 ;  /* 0x0000004700477220 */ /* 0x040fe40000410000 */
[C---:B------:R-:W-:Y:S01]  /*d660*/  FMUL.FTZ R74, R0.reuse, R74 ;  /* 0x0000004a004a7220 */ /* 0x040fe20000410000 */
[----:B------:R-:W-:Y:S01]  /*d670*/  @P0 IADD3.X R5, R5, UR7, RZ, P1, !PT ;  /* 0x0000000705050c10 */ /* 0x000fe20008ffe4ff */
[----:B------:R-:W-:Y:S01]  /*d680*/  FMUL.FTZ R75, R0, R75 ;  /* 0x0000004b004b7220 */ /* 0x000fe20000410000 */
[----:B------:R-:W-:Y:S01]  /*d690*/  @P0 IADD3 R10, P6, R4, UR8, RZ ;  /* 0x00000008040a0c10 */ /* 0x000fe2000ffde0ff */
[----:B------:R-:W-:Y:S02]  /*d6a0*/  FMUL.FTZ R78, R0, R78 ;  /* 0x0000004e004e7220 */ /* 0x000fe40000410000 */
[----:B------:R1:W-:Y:S01]  /*d6b0*/  @P0 LDGSTS.E.BYPASS.LTC128B.128 [R249+0xd100], [R4.64], !P4 ;  /* 0x0d10000004f90fae */ /* 0x0003e2000e101d52 */
[--C-:B--2---:R-:W-:Y:S01]  /*d6c0*/  FFMA.FTZ R8, R170, c[0x0][0x2d0], -R3.reuse ;  /* 0x0000b400aa087a23 */ /* 0x104fe20000010803 */
[----:B------:R-:W-:Y:S01]  /*d6d0*/  @P0 IADD3.X R11, R5, UR7, RZ, P6, !PT ;  /* 0x00000007050b0c10 */ /* 0x000fe2000b7fe4ff */
[----:B------:R-:W-:Y:S01]  /*d6e0*/  FMUL.FTZ R79, R0, R79 ;  /* 0x0000004f004f7220 */ /* 0x000fe20000410000 */
[----:B------:R-:W-:Y:S01]  /*d6f0*/  MOV R170, R41 ;  /* 0x0000002900aa7202 */ /* 0x000fe20000000f00 */
[----:B------:R2:W-:Y:S01]  /*d700*/  MUFU.EX2 R155, R8 ;  /* 0x00000008009b7308 */ /* 0x0005e20000000800 */
[----:B------:R-:W-:Y:S01]  /*d710*/  FMUL.FTZ R41, R2, R141 ;  /* 0x0000008d02297220 */ /* 0x000fe20000410000 */
[----:B---3--:R-:W-:Y:S01]  /*d720*/  @P0 IADD3 R6, P1, R4, UR14, RZ ;  /* 0x0000000e04060c10 */ /* 0x008fe2000ff3e0ff */
[----:B------:R1:W-:Y:S01]  /*d730*/  @P0 LDGSTS.E.BYPASS.LTC128B.128 [R249+0x10100], [R4.64+0x80], !P3 ;  /* 0x1010008004f90fae */ /* 0x0003e2000d901d52 */
[--C-:B------:R-:W-:Y:S01]  /*d740*/  FFMA.FTZ R7, R171, c[0x0][0x2d0], -R3.reuse ;  /* 0x0000b400ab077a23 */ /* 0x100fe20000010803 */
[----:B------:R-:W-:Y:S01]  /*d750*/  MOV R171, R13 ;  /* 0x0000000d00ab7202 */ /* 0x000fe20000000f00 */
[C---:B------:R-:W-:Y:S01]  /*d760*/  FMUL.FTZ R82, R0.reuse, R82 ;  /* 0x0000005200527220 */ /* 0x040fe20000410000 */
[----:B------:R-:W-:Y:S01]  /*d770*/  MOV R141, R43 ;  /* 0x0000002b008d7202 */ /* 0x000fe20000000f00 */
[----:B------:R-:W-:Y:S01]  /*d780*/  FMUL.FTZ R43, R0, R143 ;  /* 0x0000008f002b7220 */ /* 0x000fe20000410000 */
[----:B------:R-:W-:Y:S01]  /*d790*/  MOV R143, R48 ;  /* 0x00000030008f7202 */ /* 0x000fe20000000f00 */
[----:B------:R3:W4:Y:S01]  /*d7a0*/  MUFU.EX2 R245, R7 ;  /* 0x0000000700f57308 */ /* 0x0007220000000800 */
[----:B------:R1:W-:Y:S01]  /*d7b0*/  @P0 LDGSTS.E.BYPASS.LTC128B.128 [R249+0x13100], [R4.64+0x100], !P2 ;  /* 0x1310010004f90fae */ /* 0x0003e2000d101d52 */
[----:B------:R-:W-:Y:S02]  /*d7c0*/  FMUL.FTZ R48, R2, R148 ;  /* 0x0000009402307220 */ /* 0x000fe40000410000 */
[----:B------:R-:W-:Y:S02]  /*d7d0*/  FMUL.FTZ R83, R0, R83 ;  /* 0x0000005300537220 */ /* 0x000fe40000410000 */
[C---:B------:R-:W-:Y:S02]  /*d7e0*/  FMUL.FTZ R84, R2.reuse, R84 ;  /* 0x0000005402547220 */ /* 0x040fe40000410000 */
[----:B------:R-:W-:Y:S01]  /*d7f0*/  FMUL.FTZ R85, R2, R85 ;  /* 0x0000005502557220 */ /* 0x000fe20000410000 */
[----:B------:R4:W-:Y:S01]  /*d800*/  @P0 LDGSTS.E.BYPASS.LTC128B.128 [R249+0xe100], [R10.64], !P4 ;  /* 0x0e1000000af90fae */ /* 0x0009e2000e101d52 */
[C---:B------:R-:W-:Y:S02]  /*d810*/  FMUL.FTZ R86, R0.reuse, R86 ;  /* 0x0000005600567220 */ /* 0x040fe40000410000 */
[----:B------:R-:W-:Y:S01]  /*d820*/  FMUL.FTZ R87, R0, R87 ;  /* 0x0000005700577220 */ /* 0x000fe20000410000 */
[----:B--2---:R-:W-:Y:S01]  /*d830*/  @P0 IADD3 R8, P5, R4, UR6, RZ ;  /* 0x0000000604080c10 */ /* 0x004fe2000ffbe0ff */
[C---:B------:R-:W-:Y:S02]  /*d840*/  FMUL.FTZ R88, R2.reuse, R88 ;  /* 0x0000005802587220 */ /* 0x040fe40000410000 */
[----:B------:R-:W-:Y:S01]  /*d850*/  FMUL.FTZ R89, R2, R89 ;  /* 0x0000005902597220 */ /* 0x000fe20000410000 */
[C---:B------:R-:W-:Y:S01]  /*d860*/  @P0 IADD3.X R9, R5.reuse, UR12, RZ, P5, !PT ;  /* 0x0000000c05090c10 */ /* 0x040fe2000affe4ff */
[C---:B------:R-:W-:Y:S02]  /*d870*/  FMUL.FTZ R90, R0.reuse, R90 ;  /* 0x0000005a005a7220 */ /* 0x040fe40000410000 */
[----:B------:R-:W-:Y:S02]  /*d880*/  FMUL.FTZ R91, R0, R91 ;  /* 0x0000005b005b7220 */ /* 0x000fe40000410000 */
[----:B------:R2:W-:Y:S01]  /*d890*/  @P0 LDGSTS.E.BYPASS.LTC128B.128 [R249+0x11100], [R8.64], !P3 ;  /* 0x1110000008f90fae */ /* 0x0005e2000d901d52 */
[----:B---3--:R-:W-:Y:S01]  /*d8a0*/  @P0 IADD3.X R7, R5, UR9, RZ, P1, !PT ;  /* 0x0000000905070c10 */ /* 0x008fe20008ffe4ff */
[C---:B------:R-:W-:Y:S02]  /*d8b0*/  FMUL.FTZ R92, R2.reuse, R92 ;  /* 0x0000005c025c7220 */ /* 0x040fe40000410000 */
[----:B------:R-:W-:Y:S02]  /*d8c0*/  FMUL.FTZ R93, R2, R93 ;  /* 0x0000005d025d7220 */ /* 0x000fe40000410000 */
[--C-:B-1----:R-:W-:Y:S01]  /*d8d0*/  FFMA.FTZ R4, R168, c[0x0][0x2d0], -R3.reuse ;  /* 0x0000b400a8047a23 */ /* 0x102fe20000010803 */
[----:B------:R-:W-:Y:S01]  /*d8e0*/  MOV R168, R17 ;  /* 0x0000001100a87202 */ /* 0x000fe20000000f00 */
[----:B------:R1:W-:Y:S01]  /*d8f0*/  @P0 LDGSTS.E.BYPASS.LTC128B.128 [R249+0x14100], [R6.64], !P2 ;  /* 0x1410000006f90fae */ /* 0x0003e2000d101d52 */
[C---:B------:R-:W-:Y:S01]  /*d900*/  FMUL.FTZ R5, R2.reuse, R105 ;  /* 0x0000006902057220 */ /* 0x040fe20000410000 */
[----:B------:R3:W-:Y:S01]  /*d910*/  MUFU.EX2 R247, R4 ;  /* 0x0000000400f77308 */ /* 0x0007e20000000800 */
[----:B----4-:R-:W-:Y:S01]  /*d920*/  F2FP.BF16.PACK_AB R105, R245, R155 ;  /* 0x0000009bf569723e */ /* 0x010fe200000010ff */
[----:B------:R-:W-:Y:S01]  /*d930*/  FMUL.FTZ R17, R2, R117 ;  /* 0x0000007502117220 */ /* 0x000fe20000410000 */
[----:B------:R-:W-:Y:S01]  /*d940*/  MOV R117, R18 ;  /* 0x0000001200757202 */ /* 0x000fe20000000f00 */
[C---:B------:R-:W-:Y:S02]  /*d950*/  FMUL.FTZ R10, R0.reuse, R110 ;  /* 0x0000006e000a7220 */ /* 0x040fe40000410000 */
[----:B------:R-:W4:Y:S01]  /*d960*/  LDSM.16.MT88.4 R12, [R225+0x100] ;  /* 0x00010000e10c783b */ /* 0x000f220000004200 */
[C---:B------:R-:W-:Y:S02]  /*d970*/  FMUL.FTZ R11, R0.reuse, R111 ;  /* 0x0000006f000b7220 */ /* 0x040fe40000410000 */
[C---:B------:R-:W-:Y:S01]  /*d980*/  FMUL.FTZ R18, R0.reuse, R118 ;  /* 0x0000007600127220 */ /* 0x040fe20000410000 */
[----:B------:R-:W-:Y:S01]  /*d990*/  MOV R118, R35 ;  /* 0x0000002300767202 */ /* 0x000fe20000000f00 */
[C---:B------:R-:W-:Y:S02]  /*d9a0*/  FMUL.FTZ R35, R0.reuse, R135 ;  /* 0x0000008700237220 */ /* 0x040fe40000410000 */
[C---:B------:R-:W-:Y:S01]  /*d9b0*/  FMUL.FTZ R94, R0.reuse, R94 ;  /* 0x0000005e005e7220 */ /* 0x040fe20000410000 */
[----:B------:R-:W4:Y:S01]  /*d9c0*/  LDSM.16.MT88.4 R20, [R226+0x100] ;  /* 0x00010000e214783b */ /* 0x000f220000004200 */
[----:B------:R-:W-:Y:S02]  /*d9d0*/  FMUL.FTZ R95, R0, R95 ;  /* 0x0000005f005f7220 */ /* 0x000fe40000410000 */
[C---:B--2---:R-:W-:Y:S02]  /*d9e0*/  FMUL.FTZ R8, R2.reuse, R108 ;  /* 0x0000006c02087220 */ /* 0x044fe40000410000 */
[C---:B------:R-:W-:Y:S02]  /*d9f0*/  FMUL.FTZ R9, R2.reuse, R109 ;  /* 0x0000006d02097220 */ /* 0x040fe40000410000 */
[C---:B------:R-:W-:Y:S01]  /*da00*/  FMUL.FTZ R96, R2.reuse, R96 ;  /* 0x0000006002607220 */ /* 0x040fe20000410000 */
[----:B------:R-:W2:Y:S01]  /*da10*/  LDSM.16.MT88.4 R28, [R229+0x100] ;  /* 0x00010000e51c783b */ /* 0x000ea20000004200 */
[----:B------:R-:W-:Y:S02]  /*da20*/  FMUL.FTZ R97, R2, R97 ;  /* 0x0000006102617220 */ /* 0x000fe40000410000 */
[--C-:B---3--:R-:W-:Y:S01]  /*da30*/  FFMA.FTZ R4, R169, c[0x0][0x2d0], -R3.reuse ;  /* 0x0000b400a9047a23 */ /* 0x108fe20000010803 */
[----:B------:R-:W-:Y:S01]  /*da40*/  MOV R169, R40 ;  /* 0x0000002800a97202 */ /* 0x000fe20000000f00 */
[----:B-1----:R-:W-:Y:S01]  /*da50*/  FMUL.FTZ R6, R0, R106 ;  /* 0x0000006a00067220 */ /* 0x002fe20000410000 */
[----:B------:R-:W-:Y:S01]  /*da60*/  F2FP.BF16.PACK_AB R106, R248, R246 ;  /* 0x000000f6f86a723e */ /* 0x000fe200000010ff */
[----:B------:R-:W1:Y:S01]  /*da70*/  MUFU.EX2 R231, R4 ;  /* 0x0000000400e77308 */ /* 0x000e620000000800 */
[----:B------:R-:W-:Y:S01]  /*da80*/  FMUL.FTZ R7, R0, R107 ;  /* 0x0000006b00077220 */ /* 0x000fe20000410000 */
[----:B------:R-:W3:Y:S01]  /*da90*/  LDSM.16.MT88.4 R36, [R228+0x100] ;  /* 0x00010000e424783b */ /* 0x000ee20000004200 */
[----:B------:R-:W-:Y:S02]  /*daa0*/  FMUL.FTZ R40, R2, R140 ;  /* 0x0000008c02287220 */ /* 0x000fe40000410000 */
[C---:B------:R-:W-:Y:S02]  /*dab0*/  FMUL.FTZ R98, R0.reuse, R98 ;  /* 0x0000006200627220 */ /* 0x040fe40000410000 */
[----:B------:R-:W-:Y:S02]  /*dac0*/  FMUL.FTZ R99, R0, R99 ;  /* 0x0000006300637220 */ /* 0x000fe40000410000 */
[--C-:B------:R-:W-:Y:S01]  /*dad0*/  FFMA.FTZ R103, R103, c[0x0][0x2d0], -R154.reuse ;  /* 0x0000b40067677a23 */ /* 0x100fe2000001089a */
[----:B------:R-:W2:Y:S01]  /*dae0*/  LDSM.16.MT88.4 R44, [R225+0x3100] ;  /* 0x00310000e12c783b */ /* 0x000ea20000004200 */
[--C-:B------:R-:W-:Y:S07]  /*daf0*/  FFMA.FTZ R152, R152, c[0x0][0x2d0], -R3.reuse ;  /* 0x0000b40098987a23 */ /* 0x100fee0000010803 */
[----:B------:R-:W2:Y:S01]  /*db00*/  LDSM.16.MT88.4 R108, [R226+0x3100] ;  /* 0x00310000e26c783b */ /* 0x000ea20000004200 */
[----:B-1----:R-:W-:Y:S01]  /*db10*/  F2FP.BF16.PACK_AB R107, R231, R247 ;  /* 0x000000f7e76b723e */ /* 0x002fe200000010ff */
[----:B------:R-:W-:Y:S01]  /*db20*/  FMUL.FTZ R4, R2, R104 ;  /* 0x0000006802047220 */ /* 0x000fe20000410000 */
[----:B------:R-:W-:Y:S05]  /*db30*/  F2FP.BF16.PACK_AB R104, R42, R165 ;  /* 0x000000a52a68723e */ /* 0x000fea00000010ff */
[----:B------:R-:W0:Y:S01]  /*db40*/  LDGDEPBAR ;  /* 0x00000000000079af */ /* 0x000e220000000000 */
[----:B------:R-:W-:Y:S01]  /*db50*/  FMUL.FTZ R42, R0, R142 ;  /* 0x0000008e002a7220 */ /* 0x000fe20000410000 */
[C---:B----4-:R-:W-:Y:S07]  /*db60*/  HMMA.16816.F32.BF16 R4, R104.reuse, R12, R4 ;  /* 0x0000000c6804723c */ /* 0x050fee0000041804 */
[C---:B------:R-:W-:Y:S01]  /*db70*/  FMUL.FTZ R12, R2.reuse, R112 ;  /* 0x00000070020c7220 */ /* 0x040fe20000410000 */
[C---:B------:R-:W-:Y:S04]  /*db80*/  HMMA.16816.F32.BF16 R8, R104.reuse, R14, R8 ;  /* 0x0000000e6808723c */ /* 0x040fe80000041808 */
[----:B------:R-:W-:Y:S03]  /*db90*/  FMUL.FTZ R13, R2, R113 ;  /* 0x00000071020d7220 */ /* 0x000fe60000410000 */
[C---:B------:R-:W-:Y:S02]  /*dba0*/  FMUL.FTZ R14, R0.reuse, R114 ;  /* 0x00000072000e7220 */ /* 0x040fe40000410000 */
[----:B------:R-:W-:Y:S02]  /*dbb0*/  FMUL.FTZ R15, R0, R115 ;  /* 0x00000073000f7220 */ /* 0x000fe40000410000 */
[----:B------:R-:W1:Y:S05]  /*dbc0*/  LDSM.16.MT88.4 R112, [R229+0x3100] ;  /* 0x00310000e570783b */ /* 0x000e6a0000004200 */
[C---:B------:R-:W-:Y:S07]  /*dbd0*/  HMMA.16816.F32.BF16 R12, R104.reuse, R20, R12 ;  /* 0x00000014680c723c */ /* 0x040fee000004180c */
[C---:B------:R-:W-:Y:S01]  /*dbe0*/  FMUL.FTZ R20, R2.reuse, R120 ;  /* 0x0000007802147220 */ /* 0x040fe20000410000 */
[C---:B------:R-:W-:Y:S04]  /*dbf0*/  HMMA.16816.F32.BF16 R16, R104.reuse, R22, R16 ;  /* 0x000000166810723c */ /* 0x040fe80000041810 */
[C---:B------:R-:W-:Y:S01]  /*dc00*/  FMUL.FTZ R21, R2.reuse, R121 ;  /* 0x0000007902157220 */ /* 0x040fe20000410000 */
[----:B------:R-:W-:Y:S01]  /*dc10*/  MOV R121, R32 ;  /* 0x0000002000797202 */ /* 0x000fe20000000f00 */
[----:B------:R-:W-:Y:S01]  /*dc20*/  FMUL.FTZ R32, R2, R132 ;  /* 0x0000008402207220 */ /* 0x000fe20000410000 */
[----:B------:R-:W-:Y:S01]  /*dc30*/  MOV R120, R33 ;  /* 0x0000002100787202 */ /* 0x000fe20000000f00 */
[C---:B------:R-:W-:Y:S01]  /*dc40*/  FMUL.FTZ R22, R0.reuse, R122 ;  /* 0x0000007a00167220 */ /* 0x040fe20000410000 */
[----:B------:R-:W-:Y:S03]  /*dc50*/  MOV R122, R27 ;  /* 0x0000001b007a7202 */ /* 0x000fe60000000f00 */
[----:B------:R-:W-:Y:S01]  /*dc60*/  FMUL.FTZ R23, R0, R123 ;  /* 0x0000007b00177220 */ /* 0x000fe20000410000 */
[----:B------:R-:W-:Y:S01]  /*dc70*/  MOV R123, R24 ;  /* 0x00000018007b7202 */ /* 0x000fe20000000f00 */
[C---:B------:R-:W-:Y:S01]  /*dc80*/  FMUL.FTZ R33, R2.reuse, R133 ;  /* 0x0000008502217220 */ /* 0x040fe20000410000 */
[----:B------:R-:W-:Y:S01]  /*dc90*/  MOV R133, R121 ;  /* 0x0000007900857202 */ /* 0x000fe20000000f00 */
[----:B------:R-:W-:Y:S01]  /*dca0*/  FMUL.FTZ R24, R2, R124 ;  /* 0x0000007c02187220 */ /* 0x000fe20000410000 */
[----:B------:R-:W-:Y:S01]  /*dcb0*/  MOV R121, R102 ;  /* 0x0000006600797202 */ /* 0x000fe20000000f00 */
[--C-:B------:R-:W-:Y:S01]  /*dcc0*/  FFMA.FTZ R102, R172, c[0x0][0x2d0], -R154.reuse ;  /* 0x0000b400ac667a23 */ /* 0x100fe2000001089a */
[C---:B--2---:R-:W-:Y:S03]  /*dcd0*/  HMMA.16816.F32.BF16 R20, R104.reuse, R28, R20 ;  /* 0x0000001c6814723c */ /* 0x044fe60000041814 */
[----:B------:R-:W-:Y:S01]  /*dce0*/  MOV R124, R25 ;  /* 0x00000019007c7202 */ /* 0x000fe20000000f00 */
[----:B------:R-:W-:Y:S01]  /*dcf0*/  FMUL.FTZ R25, R2, R125 ;  /* 0x0000007d02197220 */ /* 0x000fe20000410000 */
[----:B------:R-:W-:Y:S01]  /*dd00*/  MOV R125, R26 ;  /* 0x0000001a007d7202 */ /* 0x000fe20000000f00 */
[C---:B------:R-:W-:Y:S01]  /*dd10*/  FMUL.FTZ R26, R0.reuse, R126 ;  /* 0x0000007e001a7220 */ /* 0x040fe20000410000 */
[----:B------:R-:W-:Y:S01]  /*dd20*/  MOV R140, R123 ;  /* 0x0000007b008c7202 */ /* 0x000fe20000000f00 */
[----:B------:R-:W-:Y:S01]  /*dd30*/  FMUL.FTZ R27, R0, R127 ;  /* 0x0000007f001b7220 */ /* 0x000fe20000410000 */
[----:B------:R-:W-:Y:S03]  /*dd40*/  MOV R127, R119 ;  /* 0x00000077007f7202 */ /* 0x000fe60000000f00 */
[C---:B------:R-:W-:Y:S01]  /*dd50*/  FMUL.FTZ R29, R2.reuse, R129 ;  /* 0x00000081021d7220 */ /* 0x040fe20000410000 */
[----:B------:R-:W-:Y:S01]  /*dd60*/  MOV R123, R117 ;  /* 0x00000075007b7202 */ /* 0x000fe20000000f00 */
[----:B------:R2:W-:Y:S01]  /*dd70*/  MUFU.EX2 R129, R102 ;  /* 0x0000006600817308 */ /* 0x0005e20000000800 */
[C---:B------:R-:W-:Y:S03]  /*dd80*/  HMMA.16816.F32.BF16 R24, R104.reuse, R30, R24 ;  /* 0x0000001e6818723c */ /* 0x040fe60000041818 */
[----:B------:R-:W-:Y:S01]  /*dd90*/  FMUL.FTZ R28, R2, R128 ;  /* 0x00000080021c7220 */ /* 0x000fe20000410000 */
[----:B------:R-:W-:Y:S02]  /*dda0*/  MOV R128, R124 ;  /* 0x0000007c00807202 */ /* 0x000fe40000000f00 */
[----:B------:R-:W-:Y:S01]  /*ddb0*/  MOV R124, R116 ;  /* 0x00000074007c7202 */ /* 0x000fe20000000f00 */
[C---:B------:R-:W-:Y:S01]  /*ddc0*/  FMUL.FTZ R30, R0.reuse, R130 ;  /* 0x00000082001e7220 */ /* 0x040fe20000410000 */
[----:B------:R-:W-:Y:S01]  /*ddd0*/  MOV R135, R122 ;  /* 0x0000007a00877202 */ /* 0x000fe20000000f00 */
[----:B------:R-:W-:Y:S03]  /*dde0*/  FMUL.FTZ R31, R0, R131 ;  /* 0x00000083001f7220 */ /* 0x000fe60000410000 */
[----:B------:R-:W-:Y:S02]  /*ddf0*/  MOV R122, R118 ;  /* 0x00000076007a7202 */ /* 0x000fe40000000f00 */
[----:B------:R-:W4:Y:S01]  /*de00*/  LDSM.16.MT88.4 R116, [R228+0x3100] ;  /* 0x00310000e474783b */ /* 0x000f220000004200 */
[----:B------:R-:W-:Y:S01]  /*de10*/  MOV R142, R125 ;  /* 0x0000007d008e7202 */ /* 0x000fe20000000f00 */
[C---:B---3--:R-:W-:Y:S03]  /*de20*/  HMMA.16816.F32.BF16 R28, R104.reuse, R36, R28 ;  /* 0x00000024681c723c */ /* 0x048fe6000004181c */
[----:B------:R-:W-:Y:S02]  /*de30*/  MOV R126, R120 ;  /* 0x00000078007e7202 */ /* 0x000fe40000000f00 */
[----:B------:R-:W-:Y:S01]  /*de40*/  MOV R120, R171 ;  /* 0x000000ab00787202 */ /* 0x000fe20000000f00 */
[--C-:B--2---:R-:W-:Y:S02]  /*de50*/  FFMA.FTZ R102, R173, c[0x0][0x2d0], -R154.reuse ;  /* 0x0000b400ad667a23 */ /* 0x104fe4000001089a */
[C---:B------:R-:W-:Y:S04]  /*de60*/  HMMA.16816.F32.BF16 R32, R104.reuse, R38, R32 ;  /* 0x000000266820723c */ /* 0x040fe80000041820 */
[----:B------:R-:W-:Y:S01]  /*de70*/  FMUL.FTZ R36, R2, R136 ;  /* 0x0000008802247220 */ /* 0x000fe20000410000 */
[----:B------:R-:W-:Y:S01]  /*de80*/  MOV R125, R51 ;  /* 0x00000033007d7202 */ /* 0x000fe20000000f00 */
[----:B------:R2:W3:Y:S01]  /*de90*/  MUFU.EX2 R136, R102 ;  /* 0x0000006600887308 */ /* 0x0004e20000000800 */
[----:B------:R-:W-:Y:S01]  /*dea0*/  FMUL.FTZ R39, R0, R139 ;  /* 0x0000008b00277220 */ /* 0x000fe20000410000 */
[----:B------:R-:W-:Y:S01]  /*deb0*/  MOV R171, R166 ;  /* 0x000000a600ab7202 */ /* 0x000fe20000000f00 */
[----:B------:R-:W-:Y:S03]  /*dec0*/  FMUL.FTZ R37, R2, R137 ;  /* 0x0000008902257220 */ /* 0x000fe60000410000 */
[C---:B------:R-:W-:Y:S01]  /*ded0*/  FMUL.FTZ R38, R0.reuse, R138 ;  /* 0x0000008a00267220 */ /* 0x040fe20000410000 */
[----:B------:R-:W-:Y:S01]  /*dee0*/  MOV R166, R50 ;  /* 0x0000003200a67202 */ /* 0x000fe20000000f00 */
[C---:B------:R-:W-:Y:S02]  /*def0*/  FMUL.FTZ R50, R0.reuse, R150 ;  /* 0x0000009600327220 */ /* 0x040fe40000410000 */
[----:B------:R-:W-:Y:S02]  /*df00*/  FMUL.FTZ R51, R0, R151 ;  /* 0x0000009700337220 */ /* 0x000fe40000410000 */
[----:B------:R-:W-:Y:S01]  /*df10*/  LDSM.16.MT88.4 R148, [R226+0x5900] ;  /* 0x00590000e294783b */ /* 0x000fe20000004200 */
[C---:B------:R-:W-:Y:S03]  /*df20*/  HMMA.16816.F32.BF16 R36, R104.reuse, R44, R36 ;  /* 0x0000002c6824723c */ /* 0x040fe60000041824 */
[--C-:B------:R-:W-:Y:S04]  /*df30*/  FFMA.FTZ R171, R171, c[0x0][0x2d0], -R154.reuse ;  /* 0x0000b400abab7a23 */ /* 0x100fe8000001089a */
[----:B------:R-:W-:Y:S01]  /*df40*/  FMUL.FTZ R44, R2, R144 ;  /* 0x00000090022c7220 */ /* 0x000fe20000410000 */
[C---:B------:R-:W-:Y:S01]  /*df50*/  HMMA.16816.F32.BF16 R40, R104.reuse, R46, R40 ;  /* 0x0000002e6828723c */ /* 0x040fe20000041828 */
[----:B------:R-:W-:Y:S03]  /*df60*/  MUFU.EX2 R171, R171 ;  /* 0x000000ab00ab7308 */ /* 0x000fe60000000800 */
[--C-:B--2---:R-:W-:Y:S02]  /*df70*/  FFMA.FTZ R102, R174, c[0x0][0x2d0], -R154.reuse ;  /* 0x0000b400ae667a23 */ /* 0x104fe4000001089a */
[----:B------:R-:W-:Y:S02]  /*df80*/  FMUL.FTZ R45, R2, R145 ;  /* 0x00000091022d7220 */ /* 0x000fe40000410000 */
[C---:B------:R-:W-:Y:S01]  /*df90*/  FMUL.FTZ R47, R0.reuse, R147 ;  /* 0x00000093002f7220 */ /* 0x040fe20000410000 */
[----:B------:R-:W-:Y:S02]  /*dfa0*/  MOV R147, R252 ;  /* 0x000000fc00937202 */ /* 0x000fe40000000f00 */
[----:B------:R2:W-:Y:S01]  /*dfb0*/  MUFU.EX2 R139, R102 ;  /* 0x00000066008b7308 */ /* 0x0005e20000000800 */
[----:B------:R-:W-:Y:S07]  /*dfc0*/  FMUL.FTZ R46, R0, R146 ;  /* 0x00000092002e7220 */ /* 0x000fee0000410000 */
[C---:B------:R-:W-:Y:S08]  /*dfd0*/  HMMA.16816.F32.BF16 R44, R104.reuse, R108, R44 ;  /* 0x0000006c682c723c */ /* 0x040ff0000004182c */
[C---:B------:R-:W-:Y:S01]  /*dfe0*/  HMMA.16816.F32.BF16 R48, R104.reuse, R110, R48 ;  /* 0x0000006e6830723c */ /* 0x040fe20000041830 */
[----:B------:R-:W3:Y:S07]  /*dff0*/  LDSM.16.MT88.4 R108, [R225+0x6100] ;  /* 0x00610000e16c783b */ /* 0x000eee0000004200 */
[C---:B-1----:R-:W-:Y:S04]  /*e000*/  HMMA.16816.F32.BF16 R52, R104.reuse, R112, R52 ;  /* 0x000000706834723c */ /* 0x042fe80000041834 */
[--C-:B--2---:R-:W-:Y:S04]  /*e010*/  FFMA.FTZ R102, R175, c[0x0][0x2d0], -R154.reuse ;  /* 0x0000b400af667a23 */ /* 0x104fe8000001089a */
[C---:B------:R-:W-:Y:S01]  /*e020*/  HMMA.16816.F32.BF16 R56, R104.reuse, R114, R56 ;  /* 0x000000726838723c */ /* 0x040fe20000041838 */
[----:B------:R1:W2:Y:S01]  /*e030*/  MUFU.EX2 R137, R102 ;  /* 0x0000006600897308 */ /* 0x0002a20000000800 */
[----:B------:R-:W2:Y:S06]  /*e040*/  LDSM.16.MT88.4 R112, [R226+0x6100] ;  /* 0x00610000e270783b */ /* 0x000eac0000004200 */
[C---:B----4-:R-:W-:Y:S08]  /*e050*/  HMMA.16816.F32.BF16 R60, R104.reuse, R116, R60 ;  /* 0x00000074683c723c */ /* 0x050ff0000004183c */
[C---:B------:R-:W-:Y:S01]  /*e060*/  HMMA.16816.F32.BF16 R64, R104.reuse, R118, R64 ;  /* 0x000000766840723c */ /* 0x040fe20000041840 */
[----:B------:R-:W4:Y:S07]  /*e070*/  LDSM.16.MT88.4 R116, [R229+0x6100] ;  /* 0x00610000e574783b */ /* 0x000f2e0000004200 */
[C---:B---3--:R-:W-:Y:S04]  /*e080*/  HMMA.16816.F32.BF16 R68, R104.reuse, R108, R68 ;  /* 0x0000006c6844723c */ /* 0x048fe80000041844 */
[--C-:B-1----:R-:W-:Y:S02]  /*e090*/  FFMA.FTZ R102, R176, c[0x0][0x2d0], -R3.reuse ;  /* 0x0000b400b0667a23 */ /* 0x102fe40000010803 */
[----:B------:R-:W-:Y:S02]  /*e0a0*/  MUFU.EX2 R176, R103 ;  /* 0x0000006700b07308 */ /* 0x000fe40000000800 */
[C---:B------:R-:W-:Y:S01]  /*e0b0*/  HMMA.16816.F32.BF16 R72, R104.reuse, R110, R72 ;  /* 0x0000006e6848723c */ /* 0x040fe20000041848 */
[----:B------:R-:W1:Y:S07]  /*e0c0*/  LDSM.16.MT88.4 R108, [R228+0x6100] ;  /* 0x00610000e46c783b */ /* 0x000e6e0000004200 */
[----:B------:R3:W-:Y:S01]  /*e0d0*/  MUFU.EX2 R132, R102 ;  /* 0x0000006600847308 */ /* 0x0007e20000000800 */
[C---:B--2---:R-:W-:Y:S08]  /*e0e0*/  HMMA.16816.F32.BF16 R76, R104.reuse, R112, R76 ;  /* 0x00000070684c723c */ /* 0x044ff0000004184c */
[C---:B------:R-:W-:Y:S01]  /*e0f0*/  HMMA.16816.F32.BF16 R80, R104.reuse, R114, R80 ;  /* 0x000000726850723c */ /* 0x040fe20000041850 */
[----:B------:R-:W2:Y:S01]  /*e100*/  LDSM.16.MT88.4 R112, [R225+0x900] ;  /* 0x00090000e170783b */ /* 0x000ea20000004200 */
[----:B------:R-:W-:Y:S06]  /*e110*/  MUFU.EX2 R103, R152 ;  /* 0x0000009800677308 */ /* 0x000fec0000000800 */
[C---:B----4-:R-:W-:Y:S04]  /*e120*/  HMMA.16816.F32.BF16 R84, R104.reuse, R116, R84 ;  /* 0x000000746854723c */ /* 0x050fe80000041854 */
[--C-:B---3--:R-:W-:Y:S04]  /*e130*/  FFMA.FTZ R102, R178, c[0x0][0x2d0], -R3.reuse ;  /* 0x0000b400b2667a23 */ /* 0x108fe80000010803 */
[C---:B------:R-:W-:Y:S01]  /*e140*/  HMMA.16816.F32.BF16 R88, R104.reuse, R118, R88 ;  /* 0x000000766858723c */ /* 0x040fe20000041858 */
[----:B------:R-:W3:Y:S01]  /*e150*/  LDSM.16.MT88.4 R116, [R226+0x900] ;  /* 0x00090000e274783b */ /* 0x000ee20000004200 */
[----:B------:R4:W2:Y:S06]  /*e160*/  MUFU.EX2 R144, R102 ;  /* 0x0000006600907308 */ /* 0x0008ac0000000800 */
[C---:B-1----:R-:W-:Y:S08]  /*e170*/  HMMA.16816.F32.BF16 R92, R104.reuse, R108, R92 ;  /* 0x0000006c685c723c */ /* 0x042ff0000004185c */
[----:B------:R-:W-:Y:S01]  /*e180*/  HMMA.16816.F32.BF16 R96, R104, R110, R96 ;  /* 0x0000006e6860723c */ /* 0x000fe20000041860 */
[----:B------:R-:W1:Y:S06]  /*e190*/  LDSM.16.MT88.4 R108, [R229+0x900] ;  /* 0x00090000e56c783b */ /* 0x000e6c0000004200 */
[----:B------:R-:W-:Y:S02]  /*e1a0*/  F2FP.BF16.PACK_AB R104, R136, R129 ;  /* 0x000000818868723e */ /* 0x000fe400000010ff */
[----:B------:R-:W-:Y:S03]  /*e1b0*/  F2FP.BF16.PACK_AB R106, R137, R139 ;  /* 0x0000008b896a723e */ /* 0x000fe600000010ff */
[--C-:B----4-:R-:W-:Y:S01]  /*e1c0*/  FFMA.FTZ R102, R177, c[0x0][0x2d0], -R3.reuse ;  /* 0x0000b400b1667a23 */ /* 0x110fe20000010803 */
[----:B--2---:R-:W-:Y:S03]  /*e1d0*/  F2FP.BF16.PACK_AB R105, R144, R132 ;  /* 0x000000849069723e */ /* 0x004fe600000010ff */
[----:B------:R2:W-:Y:S02]  /*e1e0*/  MUFU.EX2 R138, R102 ;  /* 0x00000066008a7308 */ /* 0x0005e40000000800 */
[--C-:B--2---:R-:W-:Y:S08]  /*e1f0*/  FFMA.FTZ R102, R179, c[0x0][0x2d0], -R3.reuse ;  /* 0x0000b400b3667a23 */ /* 0x104ff00000010803 */
[----:B------:R2:W4:Y:S02]  /*e200*/  MUFU.EX2 R252, R102 ;  /* 0x0000006600fc7308 */ /* 0x0005240000000800 */
[--C-:B--2---:R-:W-:Y:S01]  /*e210*/  FFMA.FTZ R102, R183, c[0x0][0x2d0], -R154.reuse ;  /* 0x0000b400b7667a23 */ /* 0x104fe2000001089a */
[----:B----4-:R-:W-:Y:S07]  /*e220*/  F2FP.BF16.PACK_AB R107, R252, R138 ;  /* 0x0000008afc6b723e */ /* 0x010fee00000010ff */
[----:B------:R2:W-:Y:S01]  /*e230*/  MUFU.EX2 R146, R102 ;  /* 0x0000006600927308 */ /* 0x0005e20000000800 */
[C---:B------:R-:W-:Y:S08]  /*e240*/  HMMA.16816.F32.BF16 R4, R104.reuse, R112, R4 ;  /* 0x000000706804723c */ /* 0x040ff00000041804 */
[C---:B------:R-:W-:Y:S01]  /*e250*/  HMMA.16816.F32.BF16 R8, R104.reuse, R114, R8 ;  /* 0x000000726808723c */ /* 0x040fe20000041808 */
[----:B------:R-:W4:Y:S07]  /*e260*/  LDSM.16.MT88.4 R112, [R228+0x900] ;  /* 0x00090000e470783b */ /* 0x000f2e0000004200 */
[C---:B---3--:R-:W-:Y:S04]  /*e270*/  HMMA.16816.F32.BF16 R12, R104.reuse, R116, R12 ;  /* 0x00000074680c723c */ /* 0x048fe8000004180c */
[--C-:B--2---:R-:W-:Y:S04]  /*e280*/  FFMA.FTZ R102, R182, c[0x0][0x2d0], -R154.reuse ;  /* 0x0000b400b6667a23 */ /* 0x104fe8000001089a */
[C---:B------:R-:W-:Y:S01]  /*e290*/  HMMA.16816.F32.BF16 R16, R104.reuse, R118, R16 ;  /* 0x000000766810723c */ /* 0x040fe20000041810 */
[----:B------:R2:W3:Y:S01]  /*e2a0*/  MUFU.EX2 R145, R102 ;  /* 0x0000006600917308 */ /* 0x0004e20000000800 */
        /* <DEDUP_REMOVED lines=16> */
[----:B------:R-:W2:Y:S07]  /*e3b0*/  LDSM.16.MT88.4 R108, [R225+0x6900] ;  /* 0x00690000e16c783b */ /* 0x000eae0000004200 */
[C---:B----4-:R-:W-:Y:S08]  /*e3c0*/  HMMA.16816.F32.BF16 R52, R104.reuse, R112, R52 ;  /* 0x000000706834723c */ /* 0x050ff00000041834 */
[C---:B------:R-:W-:Y:S01]  /*e3d0*/  HMMA.16816.F32.BF16 R56, R104.reuse, R114, R56 ;  /* 0x000000726838723c */ /* 0x040fe20000041838 */
[----:B------:R-:W4:Y:S03]  /*e3e0*/  LDSM.16.MT88.4 R112, [R226+0x6900] ;  /* 0x00690000e270783b */ /* 0x000f260000004200 */
[--C-:B-1----:R-:W-:Y:S04]  /*e3f0*/  FFMA.FTZ R102, R250, c[0x0][0x2d0], -R3.reuse ;  /* 0x0000b400fa667a23 */ /* 0x102fe80000010803 */
[----:B------:R1:W-:Y:S01]  /*e400*/  MUFU.EX2 R181, R102 ;  /* 0x0000006600b57308 */ /* 0x0003e20000000800 */
[C---:B---3--:R-:W-:Y:S08]  /*e410*/  HMMA.16816.F32.BF16 R60, R104.reuse, R116, R60 ;  /* 0x00000074683c723c */ /* 0x048ff0000004183c */
[C---:B------:R-:W-:Y:S01]  /*e420*/  HMMA.16816.F32.BF16 R64, R104.reuse, R118, R64 ;  /* 0x000000766840723c */ /* 0x040fe20000041840 */
[----:B------:R-:W3:Y:S07]  /*e430*/  LDSM.16.MT88.4 R116, [R229+0x6900] ;  /* 0x00690000e574783b */ /* 0x000eee0000004200 */
[C---:B--2---:R-:W-:Y:S04]  /*e440*/  HMMA.16816.F32.BF16 R68, R104.reuse, R108, R68 ;  /* 0x0000006c6844723c */ /* 0x044fe80000041844 */
[--C-:B-1----:R-:W-:Y:S04]  /*e450*/  FFMA.FTZ R102, R147, c[0x0][0x2d0], -R3.reuse ;  /* 0x0000b40093667a23 */ /* 0x102fe80000010803 */
[C---:B------:R-:W-:Y:S01]  /*e460*/  HMMA.16816.F32.BF16 R72, R104.reuse, R110, R72 ;  /* 0x0000006e6848723c */ /* 0x040fe20000041848 */
[----:B------:R-:W1:Y:S01]  /*e470*/  LDSM.16.MT88.4 R108, [R228+0x6900] ;  /* 0x00690000e46c783b */ /* 0x000e620000004200 */
[----:B------:R2:W1:Y:S06]  /*e480*/  MUFU.EX2 R180, R102 ;  /* 0x0000006600b47308 */ /* 0x00046c0000000800 */
[C---:B----4-:R-:W-:Y:S08]  /*e490*/  HMMA.16816.F32.BF16 R76, R104.reuse, R112, R76 ;  /* 0x00000070684c723c */ /* 0x050ff0000004184c */
[C---:B------:R-:W-:Y:S01]  /*e4a0*/  HMMA.16816.F32.BF16 R80, R104.reuse, R114, R80 ;  /* 0x000000726850723c */ /* 0x040fe20000041850 */
[----:B------:R-:W4:Y:S07]  /*e4b0*/  LDSM.16.MT88.4 R112, [R225+0x1100] ;  /* 0x00110000e170783b */ /* 0x000f2e0000004200 */
[C---:B---3--:R-:W-:Y:S04]  /*e4c0*/  HMMA.16816.F32.BF16 R84, R104.reuse, R116, R84 ;  /* 0x000000746854723c */ /* 0x048fe80000041854 */
[--C-:B--2---:R-:W-:Y:S04]  /*e4d0*/  FFMA.FTZ R102, R251, c[0x0][0x2d0], -R3.reuse ;  /* 0x0000b400fb667a23 */ /* 0x104fe80000010803 */
[----:B------:R2:W-:Y:S01]  /*e4e0*/  MUFU.EX2 R179, R102 ;  /* 0x0000006600b37308 */ /* 0x0005e20000000800 */
[C---:B------:R-:W-:Y:S01]  /*e4f0*/  HMMA.16816.F32.BF16 R88, R104.reuse, R118, R88 ;  /* 0x000000766858723c */ /* 0x040fe20000041858 */
[----:B------:R-:W3:Y:S07]  /*e500*/  LDSM.16.MT88.4 R116, [R226+0x1100] ;  /* 0x00110000e274783b */ /* 0x000eee0000004200 */
        /* <DEDUP_REMOVED lines=9> */
[----:B------:R-:W-:Y:S04]  /*e5a0*/  F2FP.BF16.PACK_AB R107, R178, R179 ;  /* 0x000000b3b26b723e */ /* 0x000fe800000010ff */
[----:B------:R2:W-:Y:S03]  /*e5b0*/  MUFU.EX2 R147, R102 ;  /* 0x0000006600937308 */ /* 0x0005e60000000800 */
[C---:B----4-:R-:W-:Y:S08]  /*e5c0*/  HMMA.16816.F32.BF16 R4, R104.reuse, R112, R4 ;  /* 0x000000706804723c */ /* 0x050ff00000041804 */
        /* <DEDUP_REMOVED lines=35> */
[----:B------:R2:W1:Y:S02]  /*e800*/  MUFU.EX2 R174, R102 ;  /* 0x0000006600ae7308 */ /* 0x0004640000000800 */
[----:B------:R-:W-:Y:S04]  /*e810*/  MOV R140, R124 ;  /* 0x0000007c008c7202 */ /* 0x000fe80000000f00 */
        /* <DEDUP_REMOVED lines=18> */
[----:B------:R-:W2:Y:S03]  /*e940*/  LDL.LU R126, [R1+0x8] ;  /* 0x00000800017e7983 */ /* 0x000ea60000300800 */
[----:B------:R1:W-:Y:S03]  /*e950*/  MUFU.EX2 R250, R102 ;  /* 0x0000006600fa7308 */ /* 0x0003e60000000800 */
[C---:B----4-:R-:W-:Y:S08]  /*e960*/  HMMA.16816.F32.BF16 R4, R104.reuse, R112, R4 ;  /* 0x000000706804723c */ /* 0x050ff00000041804 */
[C---:B------:R-:W-:Y:S01]  /*e970*/  HMMA.16816.F32.BF16 R8, R104.reuse, R114, R8 ;  /* 0x000000726808723c */ /* 0x040fe20000041808 */
[----:B------:R-:W4:Y:S07]  /*e980*/  LDSM.16.MT88.4 R112, [R228+0x1900] ;  /* 0x00190000e470783b */ /* 0x000f2e0000004200 */
[C---:B---3--:R-:W-:Y:S04]  /*e990*/  HMMA.16816.F32.BF16 R12, R104.reuse, R116, R12 ;  /* 0x00000074680c723c */ /* 0x048fe8000004180c */
[--C-:B-1----:R-:W-:Y:S02]  /*e9a0*/  FFMA.FTZ R102, R125, c[0x0][0x2d0], -R154.reuse ;  /* 0x0000b4007d667a23 */ /* 0x102fe4000001089a */
[----:B------:R-:W3:Y:S02]  /*e9b0*/  LDL.LU R125, [R1+0xc] ;  /* 0x00000c00017d7983 */ /* 0x000ee40000300800 */
[C---:B------:R-:W-:Y:S01]  /*e9c0*/  HMMA.16816.F32.BF16 R16, R104.reuse, R118, R16 ;  /* 0x000000766810723c */ /* 0x040fe20000041810 */
[----:B------:R1:W1:Y:S01]  /*e9d0*/  MUFU.EX2 R251, R102 ;  /* 0x0000006600fb7308 */ /* 0x0002620000000800 */
[----:B------:R-:W1:Y:S06]  /*e9e0*/  LDSM.16.MT88.4 R116, [R225+0x4900] ;  /* 0x00490000e174783b */ /* 0x000e6c0000004200 */
[C---:B------:R-:W-:Y:S08]  /*e9f0*/  HMMA.16816.F32.BF16 R20, R104.reuse, R108, R20 ;  /* 0x0000006c6814723c */ /* 0x040ff00000041814 */
[C---:B------:R-:W-:Y:S01]  /*ea00*/  HMMA.16816.F32.BF16 R24, R104.reuse, R110, R24 ;  /* 0x0000006e6818723c */ /* 0x040fe20000041818 */
[----:B------:R-:W1:Y:S07]  /*ea10*/  LDSM.16.MT88.4 R108, [R226+0x4900] ;  /* 0x00490000e26c783b */ /* 0x000e6e0000004200 */
[C---:B----4-:R-:W-:Y:S04]  /*ea20*/  HMMA.16816.F32.BF16 R28, R104.reuse, R112, R28 ;  /* 0x00000070681c723c */ /* 0x050fe8000004181c */
[--C-:B-1----:R-:W-:Y:S04]  /*ea30*/  FFMA.FTZ R102, R169, c[0x0][0x2d0], -R3.reuse ;  /* 0x0000b400a9667a23 */ /* 0x102fe80000010803 */
[----:B------:R1:W-:Y:S01]  /*ea40*/  MUFU.EX2 R169, R102 ;  /* 0x0000006600a97308 */ /* 0x0003e20000000800 */
[C---:B------:R-:W-:Y:S01]  /*ea50*/  HMMA.16816.F32.BF16 R32, R104.reuse, R114, R32 ;  /* 0x000000726820723c */ /* 0x040fe20000041820 */
[----:B------:R-:W4:Y:S07]  /*ea60*/  LDSM.16.MT88.4 R112, [R229+0x4900] ;  /* 0x00490000e570783b */ /* 0x000f2e0000004200 */
[C---:B------:R-:W-:Y:S08]  /*ea70*/  HMMA.16816.F32.BF16 R36, R104.reuse, R116, R36 ;  /* 0x000000746824723c */ /* 0x040ff00000041824 */
[C---:B------:R-:W-:Y:S01]  /*ea80*/  HMMA.16816.F32.BF16 R40, R104.reuse, R118, R40 ;  /* 0x000000766828723c */ /* 0x040fe20000041828 */
[----:B------:R-:W4:Y:S03]  /*ea90*/  LDSM.16.MT88.4 R116, [R228+0x4900] ;  /* 0x00490000e474783b */ /* 0x000f260000004200 */
[--C-:B-1----:R-:W-:Y:S04]  /*eaa0*/  FFMA.FTZ R102, R168, c[0x0][0x2d0], -R3.reuse ;  /* 0x0000b400a8667a23 */ /* 0x102fe80000010803 */
[C---:B------:R-:W-:Y:S01]  /*eab0*/  HMMA.16816.F32.BF16 R44, R104.reuse, R108, R44 ;  /* 0x0000006c682c723c */ /* 0x040fe2000004182c */
[----:B------:R1:W1:Y:S07]  /*eac0*/  MUFU.EX2 R168, R102 ;  /* 0x0000006600a87308 */ /* 0x00026e0000000800 */
[C---:B------:R-:W-:Y:S01]  /*ead0*/  HMMA.16816.F32.BF16 R48, R104.reuse, R110, R48 ;  /* 0x0000006e6830723c */ /* 0x040fe20000041830 */
[----:B------:R-:W4:Y:S07]  /*eae0*/  LDSM.16.MT88.4 R108, [R225+0x7900] ;  /* 0x00790000e16c783b */ /* 0x000f2e0000004200 */
[C---:B----4-:R-:W-:Y:S08]  /*eaf0*/  HMMA.16816.F32.BF16 R52, R104.reuse, R112, R52 ;  /* 0x000000706834723c */ /* 0x050ff00000041834 */
[C---:B------:R-:W-:Y:S01]  /*eb00*/  HMMA.16816.F32.BF16 R56, R104.reuse, R114, R56 ;  /* 0x000000726838723c */ /* 0x040fe20000041838 */
[----:B------:R-:W4:Y:S03]  /*eb10*/  LDSM.16.MT88.4 R112, [R226+0x7900] ;  /* 0x00790000e270783b */ /* 0x000f260000004200 */
[--C-:B-1----:R-:W-:Y:S04]  /*eb20*/  FFMA.FTZ R102, R123, c[0x0][0x2d0], -R154.reuse ;  /* 0x0000b4007b667a23 */ /* 0x102fe8000001089a */
[----:B------:R1:W-:Y:S01]  /*eb30*/  MUFU.EX2 R183, R102 ;  /* 0x0000006600b77308 */ /* 0x0003e20000000800 */
[C---:B------:R-:W-:Y:S08]  /*eb40*/  HMMA.16816.F32.BF16 R60, R104.reuse, R116, R60 ;  /* 0x00000074683c723c */ /* 0x040ff0000004183c */
[C---:B------:R-:W-:Y:S01]  /*eb50*/  HMMA.16816.F32.BF16 R64, R104.reuse, R118, R64 ;  /* 0x000000766840723c */ /* 0x040fe20000041840 */
[----:B------:R-:W4:Y:S07]  /*eb60*/  LDSM.16.MT88.4 R116, [R229+0x7900] ;  /* 0x00790000e574783b */ /* 0x000f2e0000004200 */
[C---:B------:R-:W-:Y:S04]  /*eb70*/  HMMA.16816.F32.BF16 R68, R104.reuse, R108, R68 ;  /* 0x0000006c6844723c */ /* 0x040fe80000041844 */
[--C-:B-1----:R-:W-:Y:S04]  /*eb80*/  FFMA.FTZ R102, R122, c[0x0][0x2d0], -R154.reuse ;  /* 0x0000b4007a667a23 */ /* 0x102fe8000001089a */
[C---:B------:R-:W-:Y:S01]  /*eb90*/  HMMA.16816.F32.BF16 R72, R104.reuse, R110, R72 ;  /* 0x0000006e6848723c */ /* 0x040fe20000041848 */
[----:B------:R-:W1:Y:S01]  /*eba0*/  LDSM.16.MT88.4 R108, [R228+0x7900] ;  /* 0x00790000e46c783b */ /* 0x000e620000004200 */
[----:B------:R4:W1:Y:S06]  /*ebb0*/  MUFU.EX2 R182, R102 ;  /* 0x0000006600b67308 */ /* 0x00086c0000000800 */
[C---:B----4-:R-:W-:Y:S08]  /*ebc0*/  HMMA.16816.F32.BF16 R76, R104.reuse, R112, R76 ;  /* 0x00000070684c723c */ /* 0x050ff0000004184c */
[C---:B------:R-:W-:Y:S01]  /*ebd0*/  HMMA.16816.F32.BF16 R80, R104.reuse, R114, R80 ;  /* 0x000000726850723c */ /* 0x040fe20000041850 */
[----:B------:R-:W4:Y:S07]  /*ebe0*/  LDSM.16.MT88.4 R112, [R225+0x2100] ;  /* 0x00210000e170783b */ /* 0x000f2e0000004200 */
[C---:B------:R-:W-:Y:S04]  /*ebf0*/  HMMA.16816.F32.BF16 R84, R104.reuse, R116, R84 ;  /* 0x000000746854723c */ /* 0x040fe80000041854 */
[--C-:B------:R-:W-:Y:S04]  /*ec00*/  FFMA.FTZ R102, R167, c[0x0][0x2d0], -R3.reuse ;  /* 0x0000b400a7667a23 */ /* 0x100fe80000010803 */
[----:B------:R4:W-:Y:S01]  /*ec10*/  MUFU.EX2 R167, R102 ;  /* 0x0000006600a77308 */ /* 0x0009e20000000800 */
[C---:B------:R-:W-:Y:S01]  /*ec20*/  HMMA.16816.F32.BF16 R88, R104.reuse, R118, R88 ;  /* 0x000000766858723c */ /* 0x040fe20000041858 */
[----:B------:R-:W4:Y:S07]  /*ec30*/  LDSM.16.MT88.4 R116, [R226+0x2100] ;  /* 0x00210000e274783b */ /* 0x000f2e0000004200 */
        /* <DEDUP_REMOVED lines=10> */
[----:B------:R-:W-:Y:S02]  /*ece0*/  FFMA.FTZ R154, R120, c[0x0][0x2d0], -R154 ;  /* 0x0000b400789a7a23 */ /* 0x000fe4000001089a */
[----:B------:R-:W1:Y:S01]  /*ecf0*/  LDSM.16.MT88.4 R120, [R229+0x2100] ;  /* 0x00210000e578783b */ /* 0x000e620000004200 */
[----:B------:R-:W4:Y:S03]  /*ed00*/  MUFU.EX2 R177, R102 ;  /* 0x0000006600b17308 */ /* 0x000f260000000800 */
[C---:B------:R-:W-:Y:S08]  /*ed10*/  HMMA.16816.F32.BF16 R4, R104.reuse, R112, R4 ;  /* 0x000000706804723c */ /* 0x040ff00000041804 */
[C---:B------:R-:W-:Y:S01]  /*ed20*/  HMMA.16816.F32.BF16 R8, R104.reuse, R114, R8 ;  /* 0x000000726808723c */ /* 0x040fe20000041808 */
[----:B------:R-:W2:Y:S07]  /*ed30*/  LDSM.16.MT88.4 R112, [R225+0x5100] ;  /* 0x00510000e170783b */ /* 0x000eae0000004200 */
[C---:B------:R-:W-:Y:S04]  /*ed40*/  HMMA.16816.F32.BF16 R12, R104.reuse, R116, R12 ;  /* 0x00000074680c723c */ /* 0x040fe8000004180c */
[----:B----4-:R-:W-:Y:S04]  /*ed50*/  F2FP.BF16.PACK_AB R152, R176, R177 ;  /* 0x000000b1b098723e */ /* 0x010fe800000010ff */
[C---:B------:R-:W-:Y:S01]  /*ed60*/  HMMA.16816.F32.BF16 R16, R104.reuse, R118, R16 ;  /* 0x000000766810723c */ /* 0x040fe20000041810 */
[----:B------:R-:W-:Y:S07]  /*ed70*/  LDSM.16.MT88.4 R116, [R229+0x5100] ;  /* 0x00510000e574783b */ /* 0x000fee0000004200 */
[C---:B-1----:R-:W-:Y:S08]  /*ed80*/  HMMA.16816.F32.BF16 R20, R104.reuse, R120, R20 ;  /* 0x000000786814723c */ /* 0x042ff00000041814 */
[C---:B------:R-:W-:Y:S01]  /*ed90*/  HMMA.16816.F32.BF16 R24, R104.reuse, R122, R24 ;  /* 0x0000007a6818723c */ /* 0x040fe20000041818 */
[----:B------:R-:W-:Y:S07]  /*eda0*/  LDSM.16.MT88.4 R120, [R228+0x5100] ;  /* 0x00510000e478783b */ /* 0x000fee0000004200 */
[C---:B------:R-:W-:Y:S08]  /*edb0*/  HMMA.16816.F32.BF16 R28, R104.reuse, R108, R28 ;  /* 0x0000006c681c723c */ /* 0x040ff0000004181c */
[C---:B------:R-:W-:Y:S01]  /*edc0*/  HMMA.16816.F32.BF16 R32, R104.reuse, R110, R32 ;  /* 0x0000006e6820723c */ /* 0x040fe20000041820 */
[----:B------:R-:W-:Y:S03]  /*edd0*/  LDSM.16.MT88.4 R108, [R225+0x8100] ;  /* 0x00810000e16c783b */ /* 0x000fe60000004200 */
[----:B--2---:R-:W-:Y:S04]  /*ede0*/  FFMA.FTZ R2, R2, R126, R165 ;  /* 0x0000007e02027223 */ /* 0x004fe800000100a5 */
[C---:B------:R-:W-:Y:S08]  /*edf0*/  HMMA.16816.F32.BF16 R36, R104.reuse, R112, R36 ;  /* 0x000000706824723c */ /* 0x040ff00000041824 */
[C---:B------:R-:W-:Y:S01]  /*ee00*/  HMMA.16816.F32.BF16 R40, R104.reuse, R114, R40 ;  /* 0x000000726828723c */ /* 0x040fe20000041828 */
[----:B------:R-:W-:Y:S03]  /*ee10*/  LDSM.16.MT88.4 R112, [R226+0x8100] ;  /* 0x00810000e270783b */ /* 0x000fe60000004200 */
[----:B---3--:R-:W-:Y:S02]  /*ee20*/  FFMA.FTZ R128, R0, R125, R155 ;  /* 0x0000007d00807223 */ /* 0x008fe4000001009b */
[--C-:B------:R-:W-:Y:S03]  /*ee30*/  FFMA.FTZ R0, R170, c[0x0][0x2d0], -R3.reuse ;  /* 0x0000b400aa007a23 */ /* 0x100fe60000010803 */
[----:B------:R-:W1:Y:S01]  /*ee40*/  LDSM.16.MT88.4 R124, [R226+0x5100] ;  /* 0x00510000e27c783b */ /* 0x000e620000004200 */
[----:B------:R-:W2:Y:S10]  /*ee50*/  MUFU.EX2 R170, R154 ;  /* 0x0000009a00aa7308 */ /* 0x000eb40000000800 */
[----:B------:R3:W-:Y:S01]  /*ee60*/  MUFU.EX2 R165, R0 ;  /* 0x0000000000a57308 */ /* 0x0007e20000000800 */
[----:B--2---:R-:W-:Y:S01]  /*ee70*/  F2FP.BF16.PACK_AB R154, R170, R171 ;  /* 0x000000abaa9a723e */ /* 0x004fe200000010ff */
[--C-:B---3--:R-:W-:Y:S02]  /*ee80*/  FFMA.FTZ R0, R164, c[0x0][0x2d0], -R3.reuse ;  /* 0x0000b400a4007a23 */ /* 0x108fe40000010803 */
[----:B------:R-:W-:Y:S06]  /*ee90*/  FFMA.FTZ R3, R153, c[0x0][0x2d0], -R3 ;  /* 0x0000b40099037a23 */ /* 0x000fec0000010803 */
[----:B------:R2:W3:Y:S01]  /*eea0*/  MUFU.EX2 R164, R0 ;  /* 0x0000000000a47308 */ /* 0x0004e20000000800 */
[C---:B-1----:R-:W-:Y:S08]  /*eeb0*/  HMMA.16816.F32.BF16 R44, R104.reuse, R124, R44 ;  /* 0x0000007c682c723c */ /* 0x042ff0000004182c */
[C---:B------:R-:W-:Y:S01]  /*eec0*/  HMMA.16816.F32.BF16 R48, R104.reuse, R126, R48 ;  /* 0x0000007e6830723c */ /* 0x040fe20000041830 */
[----:B------:R-:W1:Y:S01]  /*eed0*/  MUFU.EX2 R102, R3 ;  /* 0x0000000300667308 */ /* 0x000e620000000800 */
[----:B------:R-:W4:Y:S06]  /*eee0*/  LDSM.16.MT88.4 R124, [R229+0x8100] ;  /* 0x00810000e57c783b */ /* 0x000f2c0000004200 */
[C---:B------:R-:W-:Y:S04]  /*eef0*/  HMMA.16816.F32.BF16 R52, R104.reuse, R116, R52 ;  /* 0x000000746834723c */ /* 0x040fe80000041834 */
[----:B--2---:R-:W-:Y:S04]  /*ef00*/  FADD.FTZ R0, R140, R2 ;  /* 0x000000028c007221 */ /* 0x004fe80000010000 */
[C---:B------:R-:W-:Y:S01]  /*ef10*/  HMMA.16816.F32.BF16 R56, R104.reuse, R118, R56 ;  /* 0x000000766838723c */ /* 0x040fe20000041838 */
[----:B------:R-:W2:Y:S03]  /*ef20*/  LDSM.16.MT88.4 R116, [R228+0x8100] ;  /* 0x00810000e474783b */ /* 0x000ea60000004200 */
[----:B------:R-:W-:Y:S01]  /*ef30*/  FADD.FTZ R2, R245, R128 ;  /* 0x00000080f5027221 */ /* 0x000fe20000010000 */
[----:B------:R-:W-:Y:S01]  /*ef40*/  MOV R128, R135 ;  /* 0x0000008700807202 */ /* 0x000fe20000000f00 */
[----:B------:R-:W-:Y:S01]  /*ef50*/  FADD.FTZ R0, R246, R0 ;  /* 0x00000000f6007221 */ /* 0x000fe20000010000 */
[----:B---3--:R-:W-:Y:S01]  /*ef60*/  F2FP.BF16.PACK_AB R153, R164, R165 ;  /* 0x000000a5a499723e */ /* 0x008fe200000010ff */
[C---:B------:R-:W-:Y:S01]  /*ef70*/  HMMA.16816.F32.BF16 R60, R104.reuse, R120, R60 ;  /* 0x00000078683c723c */ /* 0x040fe2000004183c */
[----:B------:R3:W5:Y:S03]  /*ef80*/  LDL.LU R245, [R1+0x54] ;  /* 0x0000540001f57983 */ /* 0x0007660000300800 */
[----:B------:R-:W-:Y:S01]  /*ef90*/  FADD.FTZ R2, R247, R2 ;  /* 0x00000002f7027221 */ /* 0x000fe20000010000 */
[----:B------:R3:W5:Y:S01]  /*efa0*/  LDL.LU R246, [R1+0x50] ;  /* 0x0000500001f67983 */ /* 0x0007620000300800 */
[----:B------:R-:W-:Y:S01]  /*efb0*/  FADD.FTZ R0, R248, R0 ;  /* 0x00000000f8007221 */ /* 0x000fe20000010000 */
[----:B-1----:R-:W-:Y:S01]  /*efc0*/  F2FP.BF16.PACK_AB R155, R102, R103 ;  /* 0x00000067669b723e */ /* 0x002fe200000010ff */
[C---:B------:R-:W-:Y:S01]  /*efd0*/  HMMA.16816.F32.BF16 R64, R104.reuse, R122, R64 ;  /* 0x0000007a6840723c */ /* 0x040fe20000041840 */
[----:B------:R3:W5:Y:S03]  /*efe0*/  LDL.LU R247, [R1+0x4c] ;  /* 0x00004c0001f77983 */ /* 0x0007660000300800 */
[----:B------:R-:W-:Y:S01]  /*eff0*/  FADD.FTZ R3, R231, R2 ;  /* 0x00000002e7037221 */ /* 0x000fe20000010000 */
[----:B------:R3:W5:Y:S01]  /*f000*/  LDL.LU R248, [R1+0x48] ;  /* 0x0000480001f87983 */ /* 0x0007620000300800 */
[----:B------:R-:W-:Y:S01]  /*f010*/  FADD.FTZ R2, R129, R0 ;  /* 0x0000000081027221 */ /* 0x000fe20000010000 */
[----:B------:R-:W-:Y:S01]  /*f020*/  MOV R129, R133 ;  /* 0x0000008500817202 */ /* 0x000fe20000000f00 */
[C---:B------:R-:W-:Y:S01]  /*f030*/  HMMA.16816.F32.BF16 R68, R104.reuse, R108, R68 ;  /* 0x0000006c6844723c */ /* 0x040fe20000041844 */
[----:B------:R3:W5:Y:S03]  /*f040*/  LDL.LU R231, [R1+0x44] ;  /* 0x0000440001e77983 */ /* 0x0007660000300800 */
[----:B------:R-:W-:Y:S01]  /*f050*/  MOV R0, R132 ;  /* 0x0000008400007202 */ /* 0x000fe20000000f00 */
[----:B------:R-:W-:Y:S03]  /*f060*/  LDSM.16.MT88.4 R120, [R226+0x2900] ;  /* 0x00290000e278783b */ /* 0x000fe60000004200 */
[C---:B------:R-:W-:Y:S04]  /*f070*/  HMMA.16816.F32.BF16 R72, R104.reuse, R110, R72 ;  /* 0x0000006e6848723c */ /* 0x040fe80000041848 */
[----:B------:R-:W-:Y:S01]  /*f080*/  FADD.FTZ R0, R0, R3 ;  /* 0x0000000300007221 */ /* 0x000fe20000010000 */
[----:B------:R-:W1:Y:S03]  /*f090*/  LDSM.16.MT88.4 R108, [R225+0x2900] ;  /* 0x00290000e16c783b */ /* 0x000e660000004200 */
[C---:B------:R-:W-:Y:S05]  /*f0a0*/  HMMA.16816.F32.BF16 R76, R104.reuse, R112, R76 ;  /* 0x00000070684c723c */ /* 0x040fea000004184c */
[----:B------:R-:W-:Y:S03]  /*f0b0*/  LDSM.16.MT88.4 R140, [R225+0x5900] ;  /* 0x00590000e18c783b */ /* 0x000fe60000004200 */
[C---:B------:R-:W-:Y:S08]  /*f0c0*/  HMMA.16816.F32.BF16 R80, R104.reuse, R114, R80 ;  /* 0x000000726850723c */ /* 0x040ff00000041850 */
[C---:B----4-:R-:W-:Y:S08]  /*f0d0*/  HMMA.16816.F32.BF16 R84, R104.reuse, R124, R84 ;  /* 0x0000007c6854723c */ /* 0x050ff00000041854 */
[C---:B------:R-:W-:Y:S01]  /*f0e0*/  HMMA.16816.F32.BF16 R88, R104.reuse, R126, R88 ;  /* 0x0000007e6858723c */ /* 0x040fe20000041858 */
[----:B------:R-:W4:Y:S07]  /*f0f0*/  LDSM.16.MT88.4 R124, [R229+0x2900] ;  /* 0x00290000e57c783b */ /* 0x000f2e0000004200 */
[C---:B--2---:R-:W-:Y:S07]  /*f100*/  HMMA.16816.F32.BF16 R92, R104.reuse, R116, R92 ;  /* 0x00000074685c723c */ /* 0x044fee000004185c */
[----:B------:R-:W-:Y:S01]  /*f110*/  MOV R117, R134 ;  /* 0x0000008600757202 */ /* 0x000fe20000000f00 */
[----:B------:R-:W-:Y:S01]  /*f120*/  HMMA.16816.F32.BF16 R96, R104, R118, R96 ;  /* 0x000000766860723c */ /* 0x000fe20000041860 */
[----:B------:R-:W2:Y:S07]  /*f130*/  LDSM.16.MT88.4 R132, [R228+0x2900] ;  /* 0x00290000e484783b */ /* 0x000eae0000004200 */
[C---:B-1----:R-:W-:Y:S01]  /*f140*/  HMMA.16816.F32.BF16 R104, R152.reuse, R108, R4 ;  /* 0x0000006c9868723c */ /* 0x042fe20000041804 */
[----:B------:R-:W1:Y:S07]  /*f150*/  LDSM.16.MT88.4 R4, [R229+0x5900] ;  /* 0x00590000e504783b */ /* 0x000e6e0000004200 */
[C---:B------:R-:W-:Y:S01]  /*f160*/  HMMA.16816.F32.BF16 R108, R152.reuse, R110, R8 ;  /* 0x0000006e986c723c */ /* 0x040fe20000041808 */
[----:B------:R-:W1:Y:S07]  /*f170*/  LDSM.16.MT88.4 R8, [R228+0x5900] ;  /* 0x00590000e408783b */ /* 0x000e6e0000004200 */
[C---:B------:R-:W-:Y:S07]  /*f180*/  HMMA.16816.F32.BF16 R112, R152.reuse, R120, R12 ;  /* 0x000000789870723c */ /* 0x040fee000004180c */
[----:B------:R-:W-:Y:S02]  /*f190*/  MOV R15, R117 ;  /* 0x00000075000f7202 */ /* 0x000fe40000000f00 */
[C---:B------:R-:W-:Y:S01]  /*f1a0*/  HMMA.16816.F32.BF16 R116, R152.reuse, R122, R16 ;  /* 0x0000007a9874723c */ /* 0x040fe20000041810 */
[----:B------:R-:W-:Y:S07]  /*f1b0*/  LDSM.16.MT88.4 R16, [R226+0x8900] ;  /* 0x00890000e210783b */ /* 0x000fee0000004200 */
[C---:B----4-:R-:W-:Y:S07]  /*f1c0*/  HMMA.16816.F32.BF16 R120, R152.reuse, R124, R20 ;  /* 0x0000007c9878723c */ /* 0x050fee0000041814 */
[----:B------:R-:W-:Y:S01]  /*f1d0*/  MOV R23, R15 ;  /* 0x0000000f00177202 */ /* 0x000fe20000000f00 */
[C---:B------:R-:W-:Y:S01]  /*f1e0*/  HMMA.16816.F32.BF16 R124, R152.reuse, R126, R24 ;  /* 0x0000007e987c723c */ /* 0x040fe20000041818 */
[----:B------:R-:W4:Y:S03]  /*f1f0*/  LDSM.16.MT88.4 R12, [R225+0x8900] ;  /* 0x00890000e10c783b */ /* 0x000f260000004200 */
[----:B------:R-:W-:Y:S02]  /*f200*/  MOV R22, R129 ;  /* 0x0000008100167202 */ /* 0x000fe40000000f00 */
[----:B------:R-:W-:Y:S02]  /*f210*/  MOV R21, R128 ;  /* 0x0000008000157202 */ /* 0x000fe40000000f00 */
[----:B------:R-:W-:Y:S04]  /*f220*/  MOV R26, R131 ;  /* 0x00000083001a7202 */ /* 0x000fe80000000f00 */
[----:B------:R-:W-:Y:S02]  /*f230*/  MOV R27, R130 ;  /* 0x00000082001b7202 */ /* 0x000fe40000000f00 */
[C---:B--2---:R-:W-:Y:S03]  /*f240*/  HMMA.16816.F32.BF16 R128, R152.reuse, R132, R28 ;  /* 0x000000849880723c */ /* 0x044fe6000004181c */
[----:B------:R-:W-:Y:S02]  /*f250*/  MOV R20, R147 ;  /* 0x0000009300147202 */ /* 0x000fe40000000f00 */
[----:B------:R-:W-:Y:S02]  /*f260*/  MOV R24, R146 ;  /* 0x0000009200187202 */ /* 0x000fe40000000f00 */
[----:B------:R-:W-:Y:S01]  /*f270*/  MOV R25, R145 ;  /* 0x0000009100197202 */ /* 0x000fe20000000f00 */
[C---:B------:R-:W-:Y:S04]  /*f280*/  HMMA.16816.F32.BF16 R132, R152.reuse, R134, R32 ;  /* 0x000000869884723c */ /* 0x040fe80000041820 */
[----:B------:R-:W-:Y:S02]  /*f290*/  MOV R29, R139 ;  /* 0x0000008b001d7202 */ /* 0x000fe40000000f00 */
[----:B------:R-:W-:Y:S02]  /*f2a0*/  MOV R30, R138 ;  /* 0x0000008a001e7202 */ /* 0x000fe40000000f00 */
[----:B------:R-:W-:Y:S04]  /*f2b0*/  MOV R31, R137 ;  /* 0x00000089001f7202 */ /* 0x000fe80000000f00 */
[----:B------:R-:W-:Y:S02]  /*f2c0*/  MOV R35, R136 ;  /* 0x0000008800237202 */ /* 0x000fe40000000f00 */
[C---:B------:R-:W-:Y:S03]  /*f2d0*/  HMMA.16816.F32.BF16 R136, R152.reuse, R140, R36 ;  /* 0x0000008c9888723c */ /* 0x040fe60000041824 */
[----:B------:R-:W-:Y:S01]  /*f2e0*/  MOV R28, R144 ;  /* 0x00000090001c7202 */ /* 0x000fe20000000f00 */
[----:B------:R-:W-:Y:S04]  /*f2f0*/  FADD.FTZ R2, R35, R2 ;  /* 0x0000000223027221 */ /* 0x000fe80000010000 */
        /* <DEDUP_REMOVED lines=20> */
[----:B------:R-:W2:Y:S03]  /*f440*/  LDSM.16.MT88.4 R8, [R228+0x8900] ;  /* 0x00890000e408783b */ /* 0x000ea60000004200 */
[----:B------:R-:W-:Y:S02]  /*f450*/  FADD.FTZ R2, R20, R2 ;  /* 0x0000000214027221 */ /* 0x000fe40000010000 */
[----:B------:R-:W-:Y:S02]  /*f460*/  FADD.FTZ R0, R178, R0 ;  /* 0x00000000b2007221 */ /* 0x000fe40000010000 */
[C---:B----4-:R-:W-:Y:S04]  /*f470*/  HMMA.16816.F32.BF16 R68, R152.reuse, R12, R68 ;  /* 0x0000000c9844723c */ /* 0x050fe80000041844 */
        /* <DEDUP_REMOVED lines=14> */
[----:B------:R-:W-:Y:S01]  /*f560*/  FADD.FTZ R0, R168, R0 ;  /* 0x00000000a8007221 */ /* 0x000fe20000010000 */
[C---:B------:R-:W-:Y:S03]  /*f570*/  HMMA.16816.F32.BF16 R88, R152.reuse, R6, R88 ;  /* 0x000000069858723c */ /* 0x040fe60000041858 */
[----:B------:R-:W-:Y:S02]  /*f580*/  FADD.FTZ R2, R183, R2 ;  /* 0x00000002b7027221 */ /* 0x000fe40000010000 */
[----:B------:R-:W-:Y:S02]  /*f590*/  FADD.FTZ R0, R167, R0 ;  /* 0x00000000a7007221 */ /* 0x000fe40000010000 */
[----:B------:R-:W-:Y:S01]  /*f5a0*/  FADD.FTZ R2, R182, R2 ;  /* 0x00000002b6027221 */ /* 0x000fe20000010000 */
[C---:B--2---:R-:W-:Y:S04]  /*f5b0*/  HMMA.16816.F32.BF16 R92, R152.reuse, R8, R92 ;  /* 0x00000008985c723c */ /* 0x044fe8000004185c */
        /* <DEDUP_REMOVED lines=10> */
[----:B------:R-:W-:Y:S01]  /*f660*/  FADD.FTZ R0, R102, R0 ;  /* 0x0000000066007221 */ /* 0x000fe20000010000 */
[----:B------:R-:W-:Y:S02]  /*f670*/  MOV R102, R101 ;  /* 0x0000006500667202 */ /* 0x000fe40000000f00 */
[----:B------:R3:W-:Y:S04]  /*f680*/  STL [R1+0x8], R2 ;  /* 0x0000080201007387 */ /* 0x0007e80000100800 */
[----:B------:R3:W-:Y:S01]  /*f690*/  STL [R1+0xc], R0 ;  /* 0x00000c0001007387 */ /* 0x0007e20000100800 */
[----:B------:R-:W-:-:S05]  /*f6a0*/  @P0 BRA `(.L_x_507) ;  /* 0xffffbfd000000947 */ /* 0x000fca000383ffff */
.L_x_506:
[----:B-1-3--:R-:W2:Y:S04]  /*f6b0*/  LDL.LU R2, [R1+0x8] ;  /* 0x0000080001027983 */ /* 0x00aea80000300800 */
        /* <DEDUP_REMOVED lines=124> */
.L_x_502:
[----:B------:R-:W-:Y:S05]  /*fe80*/  @P1 BRA `(.L_x_508) ;  /* 0x000016b000001947 */ /* 0x000fea0003800000 */
        /* <DEDUP_REMOVED lines=151> */
.L_x_509:
        /* <DEDUP_REMOVED lines=139> */
.L_x_511:
[----:B---3--:R-:W-:Y:S05]  /*110b0*/  BSYNC B0 ;  /* 0x0000000000007941 */ /* 0x008fea0003800000 */
.L_x_510:
        /* <DEDUP_REMOVED lines=23> */
.L_x_513:
[----:B------:R-:W-:Y:S05]  /*11230*/  BSYNC B0 ;  /* 0x0000000000007941 */ /* 0x000fea0003800000 */
.L_x_512:
        /* <DEDUP_REMOVED lines=23> */
.L_x_515:
[----:B------:R-:W-:Y:S05]  /*113b0*/  BSYNC B0 ;  /* 0x0000000000007941 */ /* 0x000fea0003800000 */
.L_x_514:
        /* <DEDUP_REMOVED lines=24> */
.L_x_508:
        /* <DEDUP_REMOVED lines=19> */
.L_x_516:
        /* <DEDUP_REMOVED lines=42> */
.L_x_518:
[----:B------:R-:W-:Y:S05]  /*11910*/  BSYNC B0 ;  /* 0x0000000000007941 */ /* 0x000fea0003800000 */
.L_x_517:
        /* <DEDUP_REMOVED lines=66> */
.L_x_520:
[----:B------:R-:W-:Y:S05]  /*11d40*/  BSYNC B0 ;  /* 0x0000000000007941 */ /* 0x000fea0003800000 */
.L_x_519:
        /* <DEDUP_REMOVED lines=21> */
.L_x_522:
[----:B------:R-:W-:Y:S05]  /*11ea0*/  BSYNC B0 ;  /* 0x0000000000007941 */ /* 0x000fea0003800000 */
.L_x_521:
        /* <DEDUP_REMOVED lines=21> */
.L_x_524:
[----:B------:R-:W-:Y:S05]  /*12000*/  BSYNC B0 ;  /* 0x0000000000007941 */ /* 0x000fea0003800000 */
.L_x_523:
        /* <DEDUP_REMOVED lines=22> */
.L_x_525:
        /* <DEDUP_REMOVED lines=9> */
.L_x_2623:


//--------------------- .text._ZN7cutlass13device_kernelIN5flash19enable_sm80_to_sm89INS1_16FlashAttnFwdSm80INS1_25CollectiveMainloopFwdSm80ILi8ELi1ELb0EN4cute5tupleIJNS5_1CILi128EEENS7_ILi64EEENS7_ILi192EEEEEELi192ENS_10bfloat16_tEfNS_4arch4Sm80ELb1ELb0ELb1ELb1ELb0ELb1ELb1ELb0EEENS1_21CollectiveEpilogueFwdINS6_IJS8_SA_S9_EEENS6_IJNS7_ILi1EEESI_SI_EEESC_SE_Li256ELb1ELb1ELb0ELb0EEENS1_19SingleTileSchedulerILb1ELb0ELb1ELi128EEEEEEEEEvNT_6ParamsE --------------------------
	.section	.text._ZN7cutlass13device_kernelIN5flash19enable_sm80_to_sm89INS1_16FlashAttnFwdSm80INS1_25CollectiveMainloopFwdSm80ILi8ELi1ELb0EN4cute5tupleIJNS5_1CILi128EEENS7_ILi64EEENS7_ILi192EEEEEELi192ENS_10bfloat16_tEfNS_4arch4Sm80ELb1ELb0ELb1ELb1ELb0ELb1ELb1ELb0EEENS1_21CollectiveEpilogueFwdINS6_IJS8_SA_S9_EEENS6_IJNS7_ILi1EEESI_SI_EEESC_SE_Li256ELb1ELb1ELb0ELb0EEENS1_19SingleTileSchedulerILb1ELb0ELb1ELi128EEEEEEEEEvNT_6ParamsE,"ax",@progbits
	.sectioninfo	@"SHI_REGISTERS=254"
	.align	128
.text._ZN7cutlass13device_kernelIN5flash19enable_sm80_to_sm89INS1_16FlashAttnFwdSm80INS1_25CollectiveMainloopFwdSm80ILi8ELi1ELb0EN4cute5tupleIJNS5_1CILi128EEENS7_ILi64EEENS7_ILi192EEEEEELi192ENS_10bfloat16_tEfNS_4arch4Sm80ELb1ELb0ELb1ELb1ELb0ELb1ELb1ELb0EEENS1_21CollectiveEpilogueFwdINS6_IJS8_SA_S9_EEENS6_IJNS7_ILi1EEESI_SI_EEESC_SE_Li256ELb1ELb1ELb0ELb0EEENS1_19SingleTileSchedulerILb1ELb0ELb1ELi128EEEEEEEEEvNT_6ParamsE:
        .type           _ZN7cutlass13device_kernelIN5flash19enable_sm80_to_sm89INS1_16FlashAttnFwdSm80INS1_25CollectiveMainloopFwdSm80ILi8ELi1ELb0EN4cute5tupleIJNS5_1CILi128EEENS7_ILi64EEENS7_ILi192EEEEEELi192ENS_10bfloat16_tEfNS_4arch4Sm80ELb1ELb0ELb1ELb1ELb0ELb1ELb1ELb0EEENS1_21CollectiveEpilogueFwdINS6_IJS8_SA_S9_EEENS6_IJNS7_ILi1EEESI_SI_EEESC_SE_Li256ELb1ELb1ELb0ELb0EEENS1_19SingleTileSchedulerILb1ELb0ELb1ELi128EEEEEEEEEvNT_6ParamsE,@function
        .size           _ZN7cutlass13device_kernelIN5flash19enable_sm80_to_sm89INS1_16FlashAttnFwdSm80INS1_25CollectiveMainloopFwdSm80ILi8ELi1ELb0EN4cute5tupleIJNS5_1CILi128EEENS7_ILi64EEENS7_ILi192EEEEEELi192ENS_10bfloat16_tEfNS_4arch4Sm80ELb1ELb0ELb1ELb1ELb0ELb1ELb1ELb0EEENS1_21CollectiveEpilogueFwdINS6_IJS8_SA_S9_EEENS6_IJNS7_ILi1EEESI_SI_EEESC_SE_Li256ELb1ELb1ELb0ELb0EEENS1_19SingleTileSchedulerILb1ELb0ELb1ELi128EEEEEEEEEvNT_6ParamsE,(.L_x_2624 - _ZN7cutlass13device_kernelIN5flash19enable_sm80_to_sm89INS1_16FlashAttnFwdSm80INS1_25CollectiveMainloopFwdSm80ILi8ELi1ELb0EN4cute5tupleIJNS5_1CILi128EEENS7_ILi64EEENS7_ILi192EEEEEELi192ENS_10bfloat16_tEfNS_4arch4Sm80ELb1ELb0ELb1ELb1ELb0ELb1ELb1ELb0EEENS1_21CollectiveEpilogueFwdINS6_IJS8_SA_S9_EEENS6_IJNS7_ILi1EEESI_SI_EEESC_SE_Li256ELb1ELb1ELb0ELb0EEENS1_19SingleTileSchedulerILb1ELb0ELb1ELi128EEEEEEEEEvNT_6ParamsE)
        .other          _ZN7cutlass13device_kernelIN5flash19enable_sm80_to_sm89INS1_16FlashAttnFwdSm80INS1_25CollectiveMainloopFwdSm80ILi8ELi1ELb0EN4cute5tupleIJNS5_1CILi128EEENS7_ILi64EEENS7_ILi192EEEEEELi192ENS_10bfloat16_tEfNS_4arch4Sm80ELb1ELb0ELb1ELb1ELb0ELb1ELb1ELb0EEENS1_21CollectiveEpilogueFwdINS6_IJS8_SA_S9_EEENS6_IJNS7_ILi1EEESI_SI_EEESC_SE_Li256ELb1ELb1ELb0ELb0EEENS1_19SingleTileSchedulerILb1ELb0ELb1ELi128EEEEEEEEEvNT_6ParamsE,@"STO_CUDA_ENTRY STV_DEFAULT"
_ZN7cutlass13device_kernelIN5flash19enable_sm80_to_sm89INS1_16FlashAttnFwdSm80INS1_25CollectiveMainloopFwdSm80ILi8ELi1ELb0EN4cute5tupleIJNS5_1CILi128EEENS7_ILi64EEENS7_ILi192EEEEEELi192ENS_10bfloat16_tEfNS_4arch4Sm80ELb1ELb0ELb1ELb1ELb0ELb1ELb1ELb0EEENS1_21CollectiveEpilogueFwdINS6_IJS8_SA_S9_EEENS6_IJNS7_ILi1EEESI_SI_EEESC_SE_Li256ELb1ELb1ELb0ELb0EEENS1_19SingleTileSchedulerILb1ELb0ELb1ELi128EEEEEEEEEvNT_6ParamsE:
        /* <DEDUP_REMOVED lines=16> */
.L_x_527:
        /* <DEDUP_REMOVED lines=8> */
.L_x_529:
[----:B------:R-:W-:-:S04]  /*0180*/  MOV R0, c[0x0][0x54c] ;  /* 0x0001530000007a02 */ /* 0x000fc80000000f00 */
.L_x_528:
[----:B------:R-:W-:Y:S01]  /*0190*/  USHF.L.U32 UR4, UR4, 0x7, URZ ;  /* 0x0000000704047899 */ /* 0x000fe2000800063f */
[----:B-----5:R-:W-:-:S05]  /*01a0*/  IMAD R0, R0, c[0x0][0x548], RZ ;  /* 0x0001520000007a24 */ /* 0x020fca00078e02ff */
[----:B------:R-:W-:-:S04]  /*01b0*/  MOV R12, UR4 ;  /* 0x00000004000c7c02 */ /* 0x000fc80008000f00 */
[----:B------:R-:W-:-:S04]  /*01c0*/  ISETP.GE.AND P0, PT, R12, R0, PT ;  /* 0x000000000c00720c */ /* 0x000fc80003f06270 */
[----:B------:R-:W-:Y:S01]  /*01d0*/  SEL R243, R5, 0xffffffff, !P0 ;  /* 0xffffffff05f37807 */ /* 0x000fe20004000000 */
[----:B------:R-:W-:Y:S05]  /*01e0*/  BRA `(.L_x_530) ;  /* 0x0000013000007947 */ /* 0x000fea0003800000 */
.L_x_526:
[----:B------:R-:W-:-:S04]  /*01f0*/  ISETP.NE.U32.AND P0, PT, RZ, c[0x0][0x568], PT ;  /* 0x00015a00ff007a0c */ /* 0x000fc80003f05070 */
[----:B------:R-:W-:-:S13]  /*0200*/  ISETP.NE.AND.EX P0, PT, RZ, c[0x0][0x56c], PT, P0 ;  /* 0x00015b00ff007a0c */ /* 0x000fda0003f05300 */
[----:B------:R-:W-:Y:S05]  /*0210*/  @!P0 BRA `(.L_x_531) ;  /* 0x0000002000008947 */ /* 0x000fea0003800000 */
[----:B------:R1:W5:Y:S01]  /*0220*/  LDG.E R0, [R2.64] ;  /* 0x0000000602007981 */ /* 0x000362000c1e1900 */
[----:B------:R-:W-:Y:S05]  /*0230*/  BRA `(.L_x_532) ;  /* 0x0000009000007947 */ /* 0x000fea0003800000 */
.L_x_531:
        /* <DEDUP_REMOVED lines=8> */
.L_x_533:
[----:B------:R-:W-:-:S04]  /*02c0*/  MOV R0, c[0x0][0x54c] ;  /* 0x0001530000007a02 */ /* 0x000fc80000000f00 */
.L_x_532:
[----:B------:R-:W-:Y:S01]  /*02d0*/  USHF.L.U32 UR4, UR4, 0x7, URZ ;  /* 0x0000000704047899 */ /* 0x000fe2000800063f */
[----:B-----5:R-:W-:-:S05]  /*02e0*/  IMAD R0, R0, c[0x0][0x548], RZ ;  /* 0x0001520000007a24 */ /* 0x020fca00078e02ff */
[----:B------:R-:W-:-:S04]  /*02f0*/  MOV R12, UR4 ;  /* 0x00000004000c7c02 */ /* 0x000fc80008000f00 */
[----:B------:R-:W-:-:S04]  /*0300*/  ISETP.GE.AND P0, PT, R12, R0, PT ;  /* 0x000000000c00720c */ /* 0x000fc80003f06270 */
[----:B------:R-:W-:-:S04]  /*0310*/  SEL R243, R5, 0xffffffff, !P0 ;  /* 0xffffffff05f37807 */ /* 0x000fc80004000000 */
.L_x_530:
        /* <DEDUP_REMOVED lines=17> */
[----:B-1----:R-:W-:Y:S01]  /*0430*/  IMAD.WIDE R2, R243, R14, c[0x0][0x358] ;  /* 0x0000d600f3027625 */ /* 0x002fe200078e020e */
[----:B------:R-:W-:-:S03]  /*0440*/  ISETP.NE.AND.EX P3, PT, RZ, c[0x0][0x35c], PT, P3 ;  /* 0x0000d700ff007a0c */ /* 0x000fc60003f65330 */
[CC--:B------:R-:W-:Y:S01]  /*0450*/  @P0 IMAD.WIDE R8, R243.reuse, R14.reuse, c[0x0][0x360] ;  /* 0x0000d800f3080625 */ /* 0x0c0fe200078e020e */
[----:B------:R-:W1:Y:S03]  /*0460*/  S2R R251, SR_CTAID.Y ;  /* 0x0000000000fb7919 */ /* 0x000e660000002600 */
[----:B------:R-:W-:Y:S01]  /*0470*/  @P2 IMAD.WIDE R10, R243, R14, c[0x0][0x370] ;  /* 0x0000dc00f30a2625 */ /* 0x000fe200078e020e */
[----:B------:R2:W5:Y:S04]  /*0480*/  @P0 LDG.E R242, [R8.64] ;  /* 0x0000000608f20981 */ /* 0x000568000c1e1900 */
[----:B------:R2:W5:Y:S04]  /*0490*/  @P1 LDG.E R145, [R6.64] ;  /* 0x0000000606911981 */ /* 0x000568000c1e1900 */
[----:B------:R2:W5:Y:S04]  /*04a0*/  @P6 LDG.E R147, [R4.64] ;  /* 0x0000000604936981 */ /* 0x000568000c1e1900 */
[----:B------:R2:W5:Y:S01]  /*04b0*/  @P3 LDG.E R13, [R2.64] ;  /* 0x00000006020d3981 */ /* 0x000562000c1e1900 */
[----:B------:R-:W-:-:S03]  /*04c0*/  IMAD.MOV.U32 R94, RZ, RZ, c[0x0][0x228] ;  /* 0x00008a00ff5e7624 */ /* 0x000fc600078e00ff */
[----:B------:R3:W5:Y:S01]  /*04d0*/  @P2 LDG.E R146, [R10.64] ;  /* 0x000000060a922981 */ /* 0x000762000c1e1900 */
[----:B-1----:R-:W-:Y:S01]  /*04e0*/  SHF.R.S32.HI R164, RZ, 0x1f, R251 ;  /* 0x0000001fffa47819 */ /* 0x002fe200000114fb */
[----:B---3--:R-:W-:Y:S01]  /*04f0*/  IMAD.MOV.U32 R11, RZ, RZ, c[0x0][0x1d0] ;  /* 0x00007400ff0b7624 */ /* 0x008fe200078e00ff */
[----:B------:R-:W-:Y:S05]  /*0500*/  @P0 BRA `(.L_x_534) ;  /* 0x0000004000000947 */ /* 0x000fea0003800000 */
[----:B--2---:R-:W-:Y:S05]  /*0510*/  @!P1 BRA `(.L_x_534) ;  /* 0x0000003000009947 */ /* 0x004fea0003800000 */
[----:B------:R1:W2:Y:S04]  /*0520*/  LDG.E R0, [R6.64] ;  /* 0x0000000606007981 */ /* 0x0002a8000c1e1900 */
[----:B-1----:R-:W2:Y:S02]  /*0530*/  LDG.E R6, [R6.64+0x4] ;  /* 0x0000040606067981 */ /* 0x002ea4000c1e1900 */
[----:B--2--5:R-:W-:Y:S02]  /*0540*/  IADD3 R242, -R0, R6, RZ ;  /* 0x0000000600f27210 */ /* 0x024fe40007ffe1ff */
.L_x_534:
[----:B--2---:R-:W-:-:S04]  /*0550*/  ISETP.NE.U32.AND P0, PT, RZ, c[0x0][0x368], PT ;  /* 0x0000da00ff007a0c */ /* 0x004fc80003f05070 */
[----:B------:R-:W-:-:S13]  /*0560*/  ISETP.NE.AND.EX P0, PT, RZ, c[0x0][0x36c], PT, P0 ;  /* 0x0000db00ff007a0c */ /* 0x000fda0003f05300 */
[----:B------:R-:W-:Y:S05]  /*0570*/  @!P0 BRA `(.L_x_535) ;  /* 0x0000003000008947 */ /* 0x000fea0003800000 */
[----:B------:R-:W-:-:S05]  /*0580*/  IMAD.WIDE R4, R243, R14, c[0x0][0x368] ;  /* 0x0000da00f3047625 */ /* 0x000fca00078e020e */
[----:B------:R1:W5:Y:S01]  /*0590*/  LDG.E R11, [R4.64] ;  /* 0x00000006040b7981 */ /* 0x000362000c1e1900 */
[----:B------:R-:W-:Y:S05]  /*05a0*/  BRA `(.L_x_536) ;  /* 0x0000004000007947 */ /* 0x000fea0003800000 */
.L_x_535:
[----:B------:R-:W-:Y:S05]  /*05b0*/  @!P6 BRA `(.L_x_536) ;  /* 0x000000300000e947 */ /* 0x000fea0003800000 */
[----:B------:R1:W2:Y:S04]  /*05c0*/  LDG.E R0, [R4.64] ;  /* 0x0000000604007981 */ /* 0x0002a8000c1e1900 */
[----:B-1----:R-:W2:Y:S02]  /*05d0*/  LDG.E R4, [R4.64+0x4] ;  /* 0x0000040604047981 */ /* 0x002ea4000c1e1900 */
[----:B--2---:R-:W-:Y:S02]  /*05e0*/  IADD3 R11, -R0, R4, RZ ;  /* 0x00000004000b7210 */ /* 0x004fe40007ffe1ff */
.L_x_536:
[----:B-1----:R1:W2:Y:S04]  /*05f0*/  @P3 LDG.E R4, [R2.64] ;  /* 0x0000000602043981 */ /* 0x0022a8000c1e1900 */
[----:B------:R1:W2:Y:S01]  /*0600*/  @P3 LDG.E R0, [R2.64+0x4] ;  /* 0x0000040602003981 */ /* 0x0002a2000c1e1900 */
[----:B------:R-:W-:Y:S01]  /*0610*/  ISETP.NE.U32.AND P0, PT, RZ, c[0x0][0x378], PT ;  /* 0x0000de00ff007a0c */ /* 0x000fe20003f05070 */
[----:B------:R-:W-:-:S02]  /*0620*/  IMAD.MOV.U32 R249, RZ, RZ, c[0x0][0x2c4] ;  /* 0x0000b100fff97624 */ /* 0x000fc400078e00ff */
[----:B-----5:R-:W-:Y:S01]  /*0630*/  IMAD.MOV.U32 R144, RZ, RZ, R11 ;  /* 0x000000ffff907224 */ /* 0x020fe200078e000b */
[----:B------:R-:W-:Y:S02]  /*0640*/  ISETP.NE.AND.EX P0, PT, RZ, c[0x0][0x37c], PT, P0 ;  /* 0x0000df00ff007a0c */ /* 0x000fe40003f05300 */
[----:B------:R-:W-:Y:S01]  /*0650*/  ISETP.NE.AND P1, PT, R249, 0x1, PT ;  /* 0x00000001f900780c */ /* 0x000fe20003f25270 */
[----:B------:R-:W-:Y:S02]  /*0660*/  IMAD.MOV.U32 R244, RZ, RZ, R12 ;  /* 0x000000fffff47224 */ /* 0x000fe400078e000c */
[----:B------:R-:W-:-:S08]  /*0670*/  IMAD.IADD R5, R11, 0x1, -R146 ;  /* 0x000000010b057824 */ /* 0x000fd000078e0a92 */
[----:B-1----:R-:W-:-:S05]  /*0680*/  @P0 IMAD.WIDE R2, R243, R14, c[0x0][0x378] ;  /* 0x0000de00f3020625 */ /* 0x002fca00078e020e */
[----:B------:R1:W5:Y:S01]  /*0690*/  @P0 LDG.E R144, [R2.64] ;  /* 0x0000000602900981 */ /* 0x000362000c1e1900 */
[----:B--2---:R-:W-:Y:S01]  /*06a0*/  @P3 IMAD.IADD R94, R0, 0x1, -R4 ;  /* 0x00000001005e3824 */ /* 0x004fe200078e0a04 */
[----:B------:R-:W-:Y:S02]  /*06b0*/  P2R R0, PR, RZ, 0x2 ;  /* 0x00000002ff007803 */ /* 0x000fe40000000000 */
[----:B------:R-:W-:Y:S01]  /*06c0*/  @P1 IADD3 R0, R244, 0x7f, RZ ;  /* 0x0000007ff4001810 */ /* 0x000fe20007ffe0ff */
[----:B------:R-:W-:-:S04]  /*06d0*/  IMAD.IADD R232, R5, 0x1, R94 ;  /* 0x0000000105e87824 */ /* 0x000fc800078e025e */
[----:B-1----:R-:W-:Y:S01]  /*06e0*/  @P1 IMAD.HI.U32 R2, R0, c[0x0][0x2c8], RZ ;  /* 0x0000b20000021a27 */ /* 0x002fe200078e00ff */
[----:B------:R-:W-:Y:S02]  /*06f0*/  IADD3 R0, R12, 0x7f, RZ ;  /* 0x0000007f0c007810 */ /* 0x000fe40007ffe0ff */
[C---:B------:R-:W-:Y:S02]  /*0700*/  IADD3 R152, R232.reuse, 0x40, -R242 ;  /* 0x00000040e8987810 */ /* 0x040fe40007ffe8f2 */
[----:B------:R-:W-:Y:S02]  /*0710*/  @P1 SHF.R.U32.HI R0, RZ, c[0x0][0x2cc], R2 ;  /* 0x0000b300ff001a19 */ /* 0x000fe40000011602 */
[----:B------:R-:W-:-:S03]  /*0720*/  IADD3 R2, R232, 0x3f, RZ ;  /* 0x0000003fe8027810 */ /* 0x000fc60007ffe0ff */
[----:B------:R-:W-:Y:S01]  /*0730*/  IMAD.IADD R0, R152, 0x1, R0 ;  /* 0x0000000198007824 */ /* 0x000fe200078e0200 */
[----:B------:R-:W-:-:S04]  /*0740*/  SHF.R.S32.HI R3, RZ, 0x1f, R2 ;  /* 0x0000001fff037819 */ /* 0x000fc80000011402 */
[----:B------:R-:W-:Y:S02]  /*0750*/  SHF.R.S32.HI R4, RZ, 0x1f, R0 ;  /* 0x0000001fff047819 */ /* 0x000fe40000011400 */
[----:B------:R-:W-:Y:S02]  /*0760*/  LEA.HI R2, R3, R2, RZ, 0x6 ;  /* 0x0000000203027211 */ /* 0x000fe400078f30ff */
[----:B------:R-:W-:Y:S02]  /*0770*/  LEA.HI R0, R4, R0, RZ, 0x6 ;  /* 0x0000000004007211 */ /* 0x000fe400078f30ff */
[----:B------:R-:W-:Y:S02]  /*0780*/  SHF.R.S32.HI R151, RZ, 0x6, R2 ;  /* 0x00000006ff977819 */ /* 0x000fe40000011402 */
[----:B------:R-:W-:-:S04]  /*0790*/  SHF.R.S32.HI R0, RZ, 0x6, R0 ;  /* 0x00000006ff007819 */ /* 0x000fc80000011400 */
[----:B------:R-:W-:Y:S01]  /*07a0*/  IMNMX R2, R151, R0, PT ;  /* 0x0000000097027217 */ /* 0x000fe20003800200 */
[----:B------:R-:W-:-:S04]  /*07b0*/  IMAD.MOV R0, RZ, RZ, -R5 ;  /* 0x000000ffff007224 */ /* 0x000fc800078e0a05 */
[----:B------:R-:W-:Y:S01]  /*07c0*/  IMAD R3, R2, 0x40, -R5 ;  /* 0x0000004002037824 */ /* 0x000fe200078e0a05 */
[----:B------:R-:W-:-:S04]  /*07d0*/  IMNMX R2, RZ, R0, !PT ;  /* 0x00000000ff027217 */ /* 0x000fc80007800200 */
[----:B------:R-:W-:Y:S02]  /*07e0*/  IMNMX R0, R3, R94, PT ;  /* 0x0000005e03007217 */ /* 0x000fe40003800200 */
[----:B------:R-:W-:Y:S02]  /*07f0*/  SHF.R.U32.HI R138, RZ, 0x6, R2 ;  /* 0x00000006ff8a7819 */ /* 0x000fe40000011602 */
[----:B------:R-:W-:-:S03]  /*0800*/  ISETP.GT.AND P0, PT, R0, R2, PT ;  /* 0x000000020000720c */ /* 0x000fc60003f04270 */
[----:B------:R-:W-:-:S10]  /*0810*/  IMAD.MOV.U32 R5, RZ, RZ, R138 ;  /* 0x000000ffff057224 */ /* 0x000fd400078e008a */
[----:B------:R-:W-:-:S04]  /*0820*/  @P0 IADD3 R0, R0, 0x3f, RZ ;  /* 0x0000003f00000810 */ /* 0x000fc80007ffe0ff */
[----:B------:R-:W-:-:S04]  /*0830*/  @P0 SHF.R.S32.HI R2, RZ, 0x1f, R0 ;  /* 0x0000001fff020819 */ /* 0x000fc80000011400 */
[----:B------:R-:W-:-:S04]  /*0840*/  @P0 LEA.HI R0, R2, R0, RZ, 0x6 ;  /* 0x0000000002000211 */ /* 0x000fc800078f30ff */
[----:B------:R-:W-:-:S04]  /*0850*/  @P0 SHF.R.S32.HI R5, RZ, 0x6, R0 ;  /* 0x00000006ff050819 */ /* 0x000fc80000011400 */
[----:B------:R-:W-:-:S13]  /*0860*/  ISETP.GT.AND P0, PT, R5, R138, PT ;  /* 0x0000008a0500720c */ /* 0x000fda0003f04270 */
[----:B------:R-:W-:Y:S05]  /*0870*/  @!P0 BRA `(.L_x_537) ;  /* 0x0000522000008947 */ /* 0x000fea0003800000 */
[----:B------:R-:W-:Y:S01]  /*0880*/  SHF.R.S32.HI R44, RZ, 0x1f, R162 ;  /* 0x0000001fff2c7819 */ /* 0x000fe200000114a2 */
[----:B------:R-:W-:Y:S01]  /*0890*/  IMAD R6, R164, c[0x0][0x240], RZ ;  /* 0x00009000a4067a24 */ /* 0x000fe200078e02ff */
[----:B------:R-:W-:Y:S01]  /*08a0*/  IADD3 R77, R5, -0x1, RZ ;  /* 0xffffffff054d7810 */ /* 0x000fe20007ffe0ff */
[----:B------:R-:W-:Y:S01]  /*08b0*/  IMAD.MOV.U32 R15, RZ, RZ, c[0x0][0x238] ;  /* 0x00008e00ff0f7624 */ /* 0x000fe200078e00ff */
[----:B------:R-:W-:Y:S01]  /*08c0*/  LEA.HI R2, R44, R162, RZ, 0x3 ;  /* 0x000000a22c027211 */ /* 0x000fe200078f18ff */
[----:B------:R-:W-:Y:S01]  /*08d0*/  IMAD.MOV.U32 R150, RZ, RZ, 0x6 ;  /* 0x00000006ff967424 */ /* 0x000fe200078e00ff */
[----:B------:R-:W-:Y:S01]  /*08e0*/  SEL R96, R243, RZ, !P3 ;  /* 0x000000fff3607207 */ /* 0x000fe20005800000 */
[C---:B------:R-:W-:Y:S01]  /*08f0*/  IMAD.SHL.U32 R158, R15.reuse, 0x40, RZ ;  /* 0x000000400f9e7824 */ /* 0x040fe200078e00ff */
[----:B------:R-:W-:Y:S01]  /*0900*/  LOP3.LUT R0, R2, 0x1ffffff8, RZ, 0xc0, !PT ;  /* 0x1ffffff802007812 */ /* 0x000fe200078ec0ff */
[----:B------:R-:W-:Y:S01]  /*0910*/  IMAD.MOV.U32 R153, RZ, RZ, 0x5 ;  /* 0x00000005ff997424 */ /* 0x000fe200078e00ff */
[----:B------:R-:W-:Y:S01]  /*0920*/  SHF.R.S32.HI R4, RZ, 0x3, R2 ;  /* 0x00000003ff047819 */ /* 0x000fe20000011402 */
[----:B------:R-:W-:Y:S01]  /*0930*/  IMAD.SHL.U32 R159, R15, 0x20, RZ ;  /* 0x000000200f9f7824 */ /* 0x000fe200078e00ff */
[----:B------:R-:W-:Y:S01]  /*0940*/  SHF.R.S32.HI R2, RZ, 0x1f, R13 ;  /* 0x0000001fff027819 */ /* 0x000fe2000001140d */
[----:B------:R-:W-:Y:S01]  /*0950*/  IMAD.IADD R0, R162, 0x1, -R0 ;  /* 0x00000001a2007824 */ /* 0x000fe200078e0a00 */
[----:B------:R-:W-:Y:S01]  /*0960*/  IADD3 R137, P0, R4, R13, RZ ;  /* 0x0000000d04897210 */ /* 0x000fe20007f1e0ff */
[----:B------:R-:W-:Y:S01]  /*0970*/  IMAD.IADD R135, R94, 0x1, -R4 ;  /* 0x000000015e877824 */ /* 0x000fe200078e0a04 */
[----:B------:R-:W-:Y:S01]  /*0980*/  SHF.R.S32.HI R13, RZ, 0x1f, R243 ;  /* 0x0000001fff0d7819 */ /* 0x000fe200000114f3 */
[----:B------:R-:W-:Y:S01]  /*0990*/  IMAD.SHL.U32 R8, R0, 0x8, RZ ;  /* 0x0000000800087824 */ /* 0x000fe200078e00ff */
[C---:B------:R-:W-:Y:S01]  /*09a0*/  LEA.HI.X.SX32 R143, R4.reuse, R2, 0x1, P0 ;  /* 0x00000002048f7211 */ /* 0x040fe200000f0eff */
[----:B------:R-:W-:Y:S01]  /*09b0*/  IMAD R10, R77, -0x40, R135 ;  /* 0xffffffc04d0a7824 */ /* 0x000fe200078e0287 */
[----:B------:R-:W-:Y:S01]  /*09c0*/  SEL R22, R13, RZ, !P3 ;  /* 0x000000ff0d167207 */ /* 0x000fe20005800000 */
[----:B------:R-:W-:Y:S01]  /*09d0*/  IMAD.SHL.U32 R5, R4, 0x40, RZ ;  /* 0x0000004004057824 */ /* 0x000fe200078e00ff */
[----:B------:R-:W-:Y:S01]  /*09e0*/  SHF.R.S32.HI R9, RZ, 0x1f, R8 ;  /* 0x0000001fff097819 */ /* 0x000fe20000011408 */
[----:B------:R-:W-:Y:S01]  /*09f0*/  IMAD R0, R143, c[0x0][0x238], RZ ;  /* 0x00008e008f007a24 */ /* 0x000fe200078e02ff */
[----:B------:R-:W-:-:S02]  /*0a00*/  SHF.L.U64.HI R154, R15, R150, c[0x0][0x23c] ;  /* 0x00008f000f9a7619 */ /* 0x000fc40000010296 */
[----:B------:R-:W-:Y:S01]  /*0a10*/  ISETP.GE.AND P1, PT, R10, 0x1, PT ;  /* 0x000000010a00780c */ /* 0x000fe20003f26270 */
[C---:B------:R-:W-:Y:S01]  /*0a20*/  IMAD R0, R137.reuse, c[0x0][0x23c], R0 ;  /* 0x00008f0089007a24 */ /* 0x040fe200078e0200 */
[----:B------:R-:W-:Y:S01]  /*0a30*/  LEA.HI R12, R44, R162, RZ, 0x6 ;  /* 0x000000a22c0c7211 */ /* 0x000fe200078f30ff */
[----:B------:R-:W-:Y:S01]  /*0a40*/  IMAD.WIDE.U32 R2, R137, c[0x0][0x238], R8 ;  /* 0x00008e0089027a25 */ /* 0x000fe200078e0008 */
[----:B------:R-:W-:Y:S02]  /*0a50*/  ISETP.GE.AND P5, PT, R8, c[0x0][0x1d4], PT ;  /* 0x0000750008007a0c */ /* 0x000fe40003fa6270 */
[----:B------:R-:W-:Y:S01]  /*0a60*/  SHF.L.U64.HI R153, R15, R153, c[0x0][0x23c] ;  /* 0x00008f000f997619 */ /* 0x000fe20000010299 */
[----:B------:R-:W-:Y:S02]  /*0a70*/  IMAD.IADD R3, R3, 0x1, R0 ;  /* 0x0000000103037824 */ /* 0x000fe400078e0200 */
[C---:B------:R-:W-:Y:S01]  /*0a80*/  IMAD R0, R251.reuse, c[0x0][0x244], R6 ;  /* 0x00009100fb007a24 */ /* 0x040fe200078e0206 */
[----:B------:R-:W-:Y:S01]  /*0a90*/  SHF.R.S32.HI R6, RZ, 0x1f, R77 ;  /* 0x0000001fff067819 */ /* 0x000fe2000001144d */
[----:B------:R-:W-:-:S04]  /*0aa0*/  IMAD.WIDE.U32 R2, R251, c[0x0][0x240], R2 ;  /* 0x00009000fb027a25 */ /* 0x000fc800078e0002 */
[----:B------:R-:W-:Y:S02]  /*0ab0*/  IMAD.IADD R3, R3, 0x1, R0 ;  /* 0x0000000103037824 */ /* 0x000fe400078e0200 */
[----:B------:R-:W-:Y:S02]  /*0ac0*/  IMAD R0, R22, c[0x0][0x248], RZ ;  /* 0x0000920016007a24 */ /* 0x000fe400078e02ff */
[----:B------:R-:W-:-:S04]  /*0ad0*/  IMAD.WIDE.U32 R114, R96, c[0x0][0x248], R2 ;  /* 0x0000920060727a25 */ /* 0x000fc800078e0002 */
[----:B------:R-:W-:Y:S01]  /*0ae0*/  IMAD R4, R96, c[0x0][0x24c], R0 ;  /* 0x0000930060047a24 */ /* 0x000fe200078e0200 */
[----:B------:R-:W-:Y:S01]  /*0af0*/  LOP3.LUT R0, R5, 0x1c0, RZ, 0xc0, !PT ;  /* 0x000001c005007812 */ /* 0x000fe200078ec0ff */
[----:B------:R-:W-:Y:S02]  /*0b00*/  IMAD R2, R154, R77, RZ ;  /* 0x0000004d9a027224 */ /* 0x000fe400078e02ff */
[----:B------:R-:W-:Y:S01]  /*0b10*/  IMAD.IADD R103, R115, 0x1, R4 ;  /* 0x0000000173677824 */ /* 0x000fe200078e0204 */
[----:B------:R-:W-:Y:S01]  /*0b20*/  LOP3.LUT R3, R0, 0x38, R8, 0xf8, !PT ;  /* 0x0000003800037812 */ /* 0x000fe200078ef808 */
[----:B------:R-:W-:Y:S01]  /*0b30*/  IMAD.MOV.U32 R102, RZ, RZ, R114 ;  /* 0x000000ffff667224 */ /* 0x000fe200078e0072 */
[----:B------:R-:W-:Y:S01]  /*0b40*/  SHF.R.U32.HI R0, RZ, 0x3, R0 ;  /* 0x00000003ff007819 */ /* 0x000fe20000011600 */
[-C--:B------:R-:W-:Y:S01]  /*0b50*/  IMAD R2, R6, R158.reuse, R2 ;  /* 0x0000009e06027224 */ /* 0x080fe200078e0202 */
[----:B------:R-:W-:Y:S01]  /*0b60*/  IADD3 R6, R8, 0x80, RZ ;  /* 0x0000008008067810 */ /* 0x000fe20007ffe0ff */
[----:B------:R-:W-:Y:S01]  /*0b70*/  IMAD.WIDE.U32 R4, R77, R158, R102 ;  /* 0x0000009e4d047225 */ /* 0x000fe200078e0066 */
[----:B------:R-:W-:-:S02]  /*0b80*/  LOP3.LUT R7, R3, R0, RZ, 0x3c, !PT ;  /* 0x0000000003077212 */ /* 0x000fc400078e3cff */
[----:B------:R-:W-:Y:S01]  /*0b90*/  IADD3 R3, R8, 0x40, RZ ;  /* 0x0000004008037810 */ /* 0x000fe20007ffe0ff */
[----:B------:R-:W-:Y:S01]  /*0ba0*/  IMAD.IADD R0, R5, 0x1, R2 ;  /* 0x0000000105007824 */ /* 0x000fe200078e0202 */
[----:B------:R-:W-:Y:S01]  /*0bb0*/  @P1 LEA R2, P0, R4, c[0x0][0x220], 0x1 ;  /* 0x0000880004021a11 */ /* 0x000fe200078008ff */
[----:B------:R-:W-:Y:S01]  /*0bc0*/  IMAD.SHL.U32 R5, R12, 0x8, RZ ;  /* 0x000000080c057824 */ /* 0x000fe200078e00ff */
[----:B------:R-:W-:Y:S02]  /*0bd0*/  ISETP.GE.AND P4, PT, R3, c[0x0][0x1d4], PT ;  /* 0x0000750003007a0c */ /* 0x000fe40003f86270 */
[----:B------:R-:W-:Y:S02]  /*0be0*/  ISETP.GE.AND P3, PT, R6, c[0x0][0x1d4], PT ;  /* 0x0000750006007a0c */ /* 0x000fe40003f66270 */
[----:B------:R-:W-:Y:S02]  /*0bf0*/  @P1 LEA.HI.X R3, R4, c[0x0][0x224], R0, 0x1, P0 ;  /* 0x0000890004031a11 */ /* 0x000fe400000f0c00 */
[----:B------:R-:W-:-:S02]  /*0c00*/  ISETP.GT.AND P0, PT, R10, 0x20, PT ;  /* 0x000000200a00780c */ /* 0x000fc40003f04270 */
[----:B------:R-:W-:-:S05]  /*0c10*/  LOP3.LUT R5, R7, 0xfffffe00, R5, 0xf8, !PT ;  /* 0xfffffe0007057812 */ /* 0x000fca00078ef805 */
[----:B------:R-:W-:-:S05]  /*0c20*/  IMAD.SHL.U32 R83, R5, 0x2, RZ ;  /* 0x0000000205537824 */ /* 0x000fca00078e00ff */
[----:B------:R-:W-:Y:S01]  /*0c30*/  @!PT LDS RZ, [RZ] ;  /* 0x00000000fffff984 */ /* 0x000fe20000000800 */
[----:B------:R-:W-:Y:S01]  /*0c40*/  @!PT LDS RZ, [RZ] ;  /* 0x00000000fffff984 */ /* 0x000fe20000000800 */
[----:B------:R-:W-:Y:S01]  /*0c50*/  @!PT LDS RZ, [RZ] ;  /* 0x00000000fffff984 */ /* 0x000fe20000000800 */
[----:B------:R1:W-:Y:S04]  /*0c60*/  @P1 LDGSTS.E.BYPASS.LTC128B.128 [R83+0x6100], [R2.64], !P5 ;  /* 0x0610000002531fae */ /* 0x0003e8000e901d46 */
[----:B------:R1:W-:Y:S04]  /*0c70*/  @P1 LDGSTS.E.BYPASS.LTC128B.128 [R83+0x8100], [R2.64+0x80], !P4 ;  /* 0x0810008002531fae */ /* 0x0003e8000e101d46 */
[----:B------:R1:W-:Y:S01]  /*0c80*/  @P1 LDGSTS.E.BYPASS.LTC128B.128 [R83+0xa100], [R2.64+0x100], !P3 ;  /* 0x0a10010002531fae */ /* 0x0003e2000d901d46 */
[----:B------:R-:W-:-:S05]  /*0c90*/  @P0 IADD3 R5, P1, R159, R4, RZ ;  /* 0x000000049f050210 */ /* 0x000fca0007f3e0ff */
[----:B------:R-:W-:Y:S01]  /*0ca0*/  @P0 IMAD.X R0, R153, 0x1, R0, P1 ;  /* 0x0000000199000824 */ /* 0x000fe200008e0600 */
[----:B------:R-:W-:-:S04]  /*0cb0*/  @P0 LEA R4, P1, R5, c[0x0][0x220], 0x1 ;  /* 0x0000880005040a11 */ /* 0x000fc800078208ff */
[----:B------:R-:W-:Y:S02]  /*0cc0*/  @P0 LEA.HI.X R5, R5, c[0x0][0x224], R0, 0x1, P1 ;  /* 0x0000890005050a11 */ /* 0x000fe400008f0c00 */
[----:B------:R-:W-:Y:S01]  /*0cd0*/  ISETP.NE.U32.AND P1, PT, RZ, c[0x0][0x340], PT ;  /* 0x0000d000ff007a0c */ /* 0x000fe20003f25070 */
[----:B------:R-:W-:Y:S01]  /*0ce0*/  IMAD.IADD R18, R147, 0x1, R11 ;  /* 0x0000000193127824 */ /* 0x000fe200078e020b */
[----:B------:R-:W-:Y:S01]  /*0cf0*/  LEA.HI R21, R44, R162, RZ, 0x2 ;  /* 0x000000a22c157211 */ /* 0x000fe200078f10ff */
[----:B------:R-:W-:Y:S01]  /*0d00*/  IMAD.MOV.U32 R163, RZ, RZ, c[0x0][0x27c] ;  /* 0x00009f00ffa37624 */ /* 0x000fe200078e00ff */
[----:B------:R-:W-:Y:S01]  /*0d10*/  ISETP.NE.AND.EX P1, PT, RZ, c[0x0][0x344], PT, P1 ;  /* 0x0000d100ff007a0c */ /* 0x000fe20003f25310 */
[----:B------:R2:W-:Y:S01]  /*0d20*/  @P0 LDGSTS.E.BYPASS.LTC128B.128 [R83+0x7100], [R4.64], !P5 ;  /* 0x0710000004530fae */ /* 0x0005e2000e901d46 */
[----:B------:R-:W-:Y:S02]  /*0d30*/  SHF.R.S32.HI R32, RZ, 0x1f, R18 ;  /* 0x0000001fff207819 */ /* 0x000fe40000011412 */
[----:B------:R-:W-:Y:S01]  /*0d40*/  LOP3.LUT R24, R21, 0xfffffffc, RZ, 0xc0, !PT ;  /* 0xfffffffc15187812 */ /* 0x000fe200078ec0ff */
[----:B------:R2:W-:Y:S08]  /*0d50*/  @P0 LDGSTS.E.BYPASS.LTC128B.128 [R83+0x9100], [R4.64+0x80], !P4 ;  /* 0x0910008004530fae */ /* 0x0005f0000e101d46 */
[----:B-1----:R-:W-:Y:S01]  /*0d60*/  @P1 IMAD.WIDE R2, R243, R14, c[0x0][0x340] ;  /* 0x0000d000f3021625 */ /* 0x002fe200078e020e */
[----:B------:R2:W-:Y:S01]  /*0d70*/  @P0 LDGSTS.E.BYPASS.LTC128B.128 [R83+0xb100], [R4.64+0x100], !P3 ;  /* 0x0b10010004530fae */ /* 0x0005e2000d901d46 */
[----:B------:R-:W-:-:S03]  /*0d80*/  ISETP.GE.AND P0, PT, R163, 0x1, PT ;  /* 0x00000001a300780c */ /* 0x000fc60003f06270 */
[----:B------:R-:W0:Y:S04]  /*0d90*/  LDGDEPBAR ;  /* 0x00000000000079af */ /* 0x000e280000000000 */
[----:B------:R1:W3:Y:S01]  /*0da0*/  @P1 LDG.E R0, [R2.64] ;  /* 0x0000000602001981 */ /* 0x0002e2000c1e1900 */
[----:B------:R-:W-:Y:S01]  /*0db0*/  IMAD R6, R32, c[0x0][0x1e0], RZ ;  /* 0x0000780020067a24 */ /* 0x000fe200078e02ff */
[----:B------:R-:W-:Y:S01]  /*0dc0*/  SHF.R.S32.HI R90, RZ, 0x2, R21 ;  /* 0x00000002ff5a7819 */ /* 0x000fe20000011415 */
[----:B------:R-:W-:Y:S01]  /*0dd0*/  IMAD.IADD R24, R162, 0x1, -R24 ;  /* 0x00000001a2187824 */ /* 0x000fe200078e0a18 */
[----:B------:R-:W-:Y:S01]  /*0de0*/  ULDC.U8 UR4, c[0x0][0x298] ;  /* 0x0000a60000047ab9 */ /* 0x000fe20000000000 */
[----:B------:R-:W-:Y:S01]  /*0df0*/  IMAD R6, R18, c[0x0][0x1e4], R6 ;  /* 0x0000790012067a24 */ /* 0x000fe200078e0206 */
[----:B------:R-:W-:Y:S01]  /*0e00*/  SHF.R.S32.HI R35, RZ, 0x1f, R90 ;  /* 0x0000001fff237819 */ /* 0x000fe2000001145a */
[----:B------:R-:W-:-:S02]  /*0e10*/  IMAD.SHL.U32 R30, R24, 0x4, RZ ;  /* 0x00000004181e7824 */ /* 0x000fc400078e00ff */
[----:B------:R-:W-:Y:S02]  /*0e20*/  IMAD.SHL.U32 R24, R24, 0x8, RZ ;  /* 0x0000000818187824 */ /* 0x000fe400078e00ff */
[----:B------:R-:W-:Y:S01]  /*0e30*/  IMAD R12, R164, c[0x0][0x260], RZ ;  /* 0x00009800a40c7a24 */ /* 0x000fe200078e02ff */
[----:B------:R-:W-:Y:S01]  /*0e40*/  IADD3 R34, R30, 0x20, RZ ;  /* 0x000000201e227810 */ /* 0x000fe20007ffe0ff */
[----:B------:R-:W-:Y:S01]  /*0e50*/  IMAD.WIDE.U32 R160, R90, c[0x0][0x1e0], RZ ;  /* 0x000078005aa07a25 */ /* 0x000fe200078e00ff */
[C---:B------:R-:W-:Y:S02]  /*0e60*/  IADD3 R33, R30.reuse, 0x40, RZ ;  /* 0x000000401e217810 */ /* 0x040fe40007ffe0ff */
[----:B------:R-:W-:Y:S01]  /*0e70*/  SHF.R.S32.HI R31, RZ, 0x1f, R30 ;  /* 0x0000001fff1f7819 */ /* 0x000fe2000001141e */
[C---:B------:R-:W-:Y:S01]  /*0e80*/  IMAD.IADD R26, R30.reuse, 0x1, R34 ;  /* 0x000000011e1a7824 */ /* 0x040fe200078e0222 */
[----:B------:R-:W-:Y:S01]  /*0e90*/  SHF.R.S32.HI R25, RZ, 0x1f, R24 ;  /* 0x0000001fff197819 */ /* 0x000fe20000011418 */
[----:B------:R-:W-:Y:S01]  /*0ea0*/  IMAD.IADD R27, R30, 0x1, R33 ;  /* 0x000000011e1b7824 */ /* 0x000fe200078e0221 */
[C---:B------:R-:W-:Y:S01]  /*0eb0*/  IADD3 R93, R24.reuse, 0x60, RZ ;  /* 0x00000060185d7810 */ /* 0x040fe20007ffe0ff */
[----:B------:R-:W-:Y:S01]  /*0ec0*/  IMAD R16, R35, c[0x0][0x280], RZ ;  /* 0x0000a00023107a24 */ /* 0x000fe200078e02ff */
[----:B------:R-:W-:Y:S01]  /*0ed0*/  IADD3 R92, R24, 0x80, RZ ;  /* 0x00000080185c7810 */ /* 0x000fe20007ffe0ff */
[----:B------:R-:W-:Y:S01]  /*0ee0*/  IMAD R17, R164, c[0x0][0x210], RZ ;  /* 0x00008400a4117a24 */ /* 0x000fe200078e02ff */
[----:B------:R-:W-:Y:S01]  /*0ef0*/  IADD3 R91, R24, 0xa0, RZ ;  /* 0x000000a0185b7810 */ /* 0x000fe20007ffe0ff */
[----:B-1----:R-:W-:-:S04]  /*0f00*/  IMAD.WIDE.U32 R2, R18, c[0x0][0x1e0], RZ ;  /* 0x0000780012027a25 */ /* 0x002fc800078e00ff */
[----:B------:R-:W-:Y:S02]  /*0f10*/  IMAD.IADD R7, R3, 0x1, R6 ;  /* 0x0000000103077824 */ /* 0x000fe400078e0206 */
[----:B------:R-:W-:Y:S02]  /*0f20*/  IMAD.MOV.U32 R6, RZ, RZ, R2 ;  /* 0x000000ffff067224 */ /* 0x000fe400078e0002 */
[----:B------:R-:W-:Y:S02]  /*0f30*/  IMAD R16, R90, c[0x0][0x284], R16 ;  /* 0x0000a1005a107a24 */ /* 0x000fe400078e0210 */
[----:B--2---:R-:W-:-:S04]  /*0f40*/  IMAD.WIDE.U32 R4, R251, c[0x0][0x1e8], R6 ;  /* 0x00007a00fb047a25 */ /* 0x004fc800078e0006 */
[C---:B------:R-:W-:Y:S02]  /*0f50*/  IMAD R7, R251.reuse, c[0x0][0x264], R12 ;  /* 0x00009900fb077a24 */ /* 0x040fe400078e020c */
[C---:B------:R-:W-:Y:S02]  /*0f60*/  IMAD R17, R251.reuse, c[0x0][0x214], R17 ;  /* 0x00008500fb117a24 */ /* 0x040fe400078e0211 */
[----:B------:R-:W-:-:S04]  /*0f70*/  IMAD.WIDE.U32 R14, R251, c[0x0][0x210], R24 ;  /* 0x00008400fb0e7a25 */ /* 0x000fc800078e0018 */
[----:B------:R-:W-:Y:S02]  /*0f80*/  IMAD.IADD R15, R15, 0x1, R17 ;  /* 0x000000010f0f7824 */ /* 0x000fe400078e0211 */
        /* <DEDUP_REMOVED lines=9> */
[----:B------:R-:W-:Y:S01]  /*1020*/  BAR.SYNC.DEFER_BLOCKING 0x0 ;  /* 0x0000000000007b1d */ /* 0x000fe20000010000 */
[--C-:B---3--:R-:W-:Y:S01]  /*1030*/  @P1 IMAD.MOV.U32 R2, RZ, RZ, R0.reuse ;  /* 0x000000ffff021224 */ /* 0x108fe200078e0000 */
[----:B------:R-:W-:Y:S01]  /*1040*/  @P1 SHF.R.S32.HI R3, RZ, 0x1f, R0 ;  /* 0x0000001fff031819 */ /* 0x000fe20000011400 */
[----:B------:R-:W-:Y:S01]  /*1050*/  @!P1 IMAD.MOV.U32 R2, RZ, RZ, R243 ;  /* 0x000000ffff029224 */ /* 0x000fe200078e00f3 */
[----:B------:R-:W-:Y:S01]  /*1060*/  P2R R0, PR, RZ, 0x1 ;  /* 0x00000001ff007803 */ /* 0x000fe20000000000 */
[----:B------:R-:W-:Y:S01]  /*1070*/  @!P1 IMAD.MOV.U32 R3, RZ, RZ, R13 ;  /* 0x000000ffff039224 */ /* 0x000fe200078e000d */
[----:B------:R-:W-:Y:S01]  /*1080*/  ISETP.GE.AND P0, PT, R24, c[0x0][0x27c], PT ;  /* 0x00009f0018007a0c */ /* 0x000fe20003f06270 */
[----:B------:R-:W-:Y:S01]  /*1090*/  IMAD.WIDE.U32 R12, R90, c[0x0][0x280], R30 ;  /* 0x0000a0005a0c7a25 */ /* 0x000fe200078e001e */
[----:B------:R-:W-:-:S02]  /*10a0*/  SEL R112, R2, RZ, !P6 ;  /* 0x000000ff02707207 */ /* 0x000fc40007000000 */
[----:B------:R-:W-:Y:S01]  /*10b0*/  SEL R43, R3, RZ, !P6 ;  /* 0x000000ff032b7207 */ /* 0x000fe20007000000 */
[----:B------:R-:W-:Y:S01]  /*10c0*/  IMAD.SHL.U32 R2, R163, 0x2, RZ ;  /* 0x00000002a3027824 */ /* 0x000fe200078e00ff */
[----:B------:R-:W-:Y:S01]  /*10d0*/  SEL R11, RZ, c[0x0][0x27c], !P0 ;  /* 0x00009f00ff0b7a07 */ /* 0x000fe20004000000 */
[----:B------:R-:W-:Y:S01]  /*10e0*/  IMAD R3, R164, c[0x0][0x1e8], RZ ;  /* 0x00007a00a4037a24 */ /* 0x000fe200078e02ff */
[----:B------:R-:W-:Y:S01]  /*10f0*/  ISETP.GE.AND P1, PT, R26, c[0x0][0x27c], PT ;  /* 0x00009f001a007a0c */ /* 0x000fe20003f26270 */
[----:B------:R-:W-:Y:S01]  /*1100*/  IMAD.MOV.U32 R40, RZ, RZ, R12 ;  /* 0x000000ffff287224 */ /* 0x000fe200078e000c */
[C---:B------:R-:W-:Y:S01]  /*1110*/  IADD3 R20, -R2.reuse, c[0x0][0x1d4], RZ ;  /* 0x0000750002147a10 */ /* 0x040fe20007ffe1ff */
[----:B------:R-:W-:Y:S01]  /*1120*/  IMAD R0, R251, c[0x0][0x1ec], R3 ;  /* 0x00007b00fb007a24 */ /* 0x000fe200078e0203 */
[----:B------:R-:W-:Y:S01]  /*1130*/  ISETP.NE.AND P6, PT, RZ, UR4, PT ;  /* 0x00000004ff007c0c */ /* 0x000fe2000bfc5270 */
[----:B------:R-:W-:Y:S01]  /*1140*/  IMAD.IADD R41, R13, 0x1, R16 ;  /* 0x000000010d297824 */ /* 0x000fe200078e0210 */
[-C--:B------:R-:W-:Y:S01]  /*1150*/  SEL R10, R2, R20.reuse, !P0 ;  /* 0x00000014020a7207 */ /* 0x080fe20004000000 */
[----:B------:R-:W-:Y:S01]  /*1160*/  IMAD.IADD R5, R5, 0x1, R0 ;  /* 0x0000000105057824 */ /* 0x000fe200078e0200 */
[----:B------:R-:W-:Y:S01]  /*1170*/  ISETP.GE.AND P0, PT, R27, c[0x0][0x27c], PT ;  /* 0x00009f001b007a0c */ /* 0x000fe20003f06270 */
[----:B------:R-:W-:Y:S01]  /*1180*/  IMAD.IADD R0, R24, 0x1, R11 ;  /* 0x0000000118007824 */ /* 0x000fe200078e020b */
[----:B------:R-:W-:Y:S01]  /*1190*/  SHF.R.S32.HI R6, RZ, 0x1f, R10 ;  /* 0x0000001fff067819 */ /* 0x000fe2000001140a */
[----:B------:R-:W-:Y:S01]  /*11a0*/  IMAD.WIDE.U32 R86, R112, c[0x0][0x1f0], R4 ;  /* 0x00007c0070567a25 */ /* 0x000fe200078e0004 */
[----:B------:R-:W-:-:S02]  /*11b0*/  SEL R19, R2, R20, !P1 ;  /* 0x0000001402137207 */ /* 0x000fc40004800000 */
[----:B------:R-:W-:Y:S01]  /*11c0*/  LEA.HI R37, R6, R10, RZ, 0x4 ;  /* 0x0000000a06257211 */ /* 0x000fe200078f20ff */
[----:B------:R-:W-:Y:S01]  /*11d0*/  IMAD.WIDE.U32 R10, R90, c[0x0][0x290], R30 ;  /* 0x0000a4005a0a7a25 */ /* 0x000fe200078e001e */
[----:B------:R-:W-:Y:S02]  /*11e0*/  SHF.R.S32.HI R6, RZ, 0x1f, R0 ;  /* 0x0000001fff067819 */ /* 0x000fe40000011400 */
[----:B------:R-:W-:Y:S01]  /*11f0*/  SEL R20, R2, R20, !P0 ;  /* 0x0000001402147207 */ /* 0x000fe20004000000 */
[----:B------:R-:W-:Y:S01]  /*1200*/  IMAD.WIDE.U32 R2, R251, c[0x0][0x260], R8 ;  /* 0x00009800fb027a25 */ /* 0x000fe200078e0008 */
[CC--:B------:R-:W-:Y:S02]  /*1210*/  LEA.HI R42, R6.reuse, R0.reuse, RZ, 0x3 ;  /* 0x00000000062a7211 */ /* 0x0c0fe400078f18ff */
[----:B------:R-:W-:Y:S01]  /*1220*/  LEA.HI R36, R6, R0, RZ, 0x6 ;  /* 0x0000000006247211 */ /* 0x000fe200078f30ff */
[----:B------:R-:W-:Y:S01]  /*1230*/  IMAD R0, R35, c[0x0][0x290], RZ ;  /* 0x0000a40023007a24 */ /* 0x000fe200078e02ff */
[----:B------:R-:W-:Y:S01]  /*1240*/  SEL R4, RZ, c[0x0][0x27c], !P0 ;  /* 0x00009f00ff047a07 */ /* 0x000fe20004000000 */
[----:B------:R-:W-:Y:S01]  /*1250*/  IMAD.IADD R3, R3, 0x1, R7 ;  /* 0x0000000103037824 */ /* 0x000fe200078e0207 */
[----:B------:R-:W-:Y:S01]  /*1260*/  LOP3.LUT R117, R42, 0xfffffff8, RZ, 0xc0, !PT ;  /* 0xfffffff82a757812 */ /* 0x000fe200078ec0ff */
[----:B------:R-:W-:-:S02]  /*1270*/  IMAD R0, R90, c[0x0][0x294], R0 ;  /* 0x0000a5005a007a24 */ /* 0x000fc400078e0200 */
[----:B------:R-:W-:Y:S01]  /*1280*/  IMAD.WIDE.U32 R6, R90, c[0x0][0x290], R24 ;  /* 0x0000a4005a067a25 */ /* 0x000fe200078e0018 */
[----:B------:R-:W-:-:S03]  /*1290*/  SHF.R.S32.HI R131, RZ, 0x1f, R117 ;  /* 0x0000001fff837819 */ /* 0x000fc60000011475 */
[----:B------:R-:W-:Y:S02]  /*12a0*/  IMAD.IADD R39, R11, 0x1, R0 ;  /* 0x000000010b277824 */ /* 0x000fe400078e0200 */
[----:B------:R-:W-:Y:S01]  /*12b0*/  IMAD.IADD R23, R0, 0x1, R7 ;  /* 0x0000000100177824 */ /* 0x000fe200078e0207 */
[----:B------:R-:W-:Y:S01]  /*12c0*/  SEL R7, RZ, c[0x0][0x27c], !P1 ;  /* 0x00009f00ff077a07 */ /* 0x000fe20004800000 */
[----:B------:R-:W-:Y:S01]  /*12d0*/  IMAD R0, R22, c[0x0][0x268], RZ ;  /* 0x00009a0016007a24 */ /* 0x000fe200078e02ff */
[----:B------:R-:W-:Y:S01]  /*12e0*/  IADD3 R142, P1, R18, R90, RZ ;  /* 0x0000005a128e7210 */ /* 0x000fe20007f3e0ff */
[----:B------:R-:W-:Y:S01]  /*12f0*/  IMAD.MOV.U32 R22, RZ, RZ, R6 ;  /* 0x000000ffff167224 */ /* 0x000fe200078e0006 */
[----:B------:R-:W-:Y:S01]  /*1300*/  SHF.R.S32.HI R6, RZ, 0x1f, R21 ;  /* 0x0000001fff067819 */ /* 0x000fe20000011415 */
[C---:B------:R-:W-:Y:S01]  /*1310*/  IMAD R99, R96.reuse, c[0x0][0x26c], R0 ;  /* 0x00009b0060637a24 */ /* 0x040fe200078e0200 */
[----:B------:R-:W-:Y:S01]  /*1320*/  SHF.R.S32.HI R0, RZ, 0x1f, R19 ;  /* 0x0000001fff007819 */ /* 0x000fe20000011413 */
[----:B------:R-:W-:Y:S01]  /*1330*/  IMAD.WIDE.U32 R96, R96, c[0x0][0x268], R2 ;  /* 0x00009a0060607a25 */ /* 0x000fe200078e0002 */
[----:B------:R-:W-:-:S02]  /*1340*/  SHF.R.S32.HI R2, RZ, 0x1f, R20 ;  /* 0x0000001fff027819 */ /* 0x000fc40000011414 */
[----:B------:R-:W-:Y:S01]  /*1350*/  LEA.HI R19, R0, R19, RZ, 0x4 ;  /* 0x0000001300137211 */ /* 0x000fe200078f20ff */
[----:B------:R-:W-:Y:S01]  /*1360*/  IMAD R0, R35, c[0x0][0x1e0], RZ ;  /* 0x0000780023007a24 */ /* 0x000fe200078e02ff */
[----:B------:R-:W-:Y:S01]  /*1370*/  LEA.HI R6, R6, R90, RZ, 0x3 ;  /* 0x0000005a06067211 */ /* 0x000fe200078f18ff */
[----:B------:R-:W-:Y:S01]  /*1380*/  IMAD R3, R43, c[0x0][0x1f0], RZ ;  /* 0x00007c002b037a24 */ /* 0x000fe200078e02ff */
[----:B------:R-:W-:Y:S01]  /*1390*/  LEA.HI R20, R2, R20, RZ, 0x4 ;  /* 0x0000001402147211 */ /* 0x000fe200078f20ff */
[----:B------:R-:W-:Y:S02]  /*13a0*/  IMAD R0, R90, c[0x0][0x1e4], R0 ;  /* 0x000079005a007a24 */ /* 0x000fe400078e0200 */
[----:B------:R-:W-:Y:S01]  /*13b0*/  IMAD R2, R112, c[0x0][0x1f4], R3 ;  /* 0x00007d0070027a24 */ /* 0x000fe200078e0203 */
[----:B------:R-:W-:Y:S01]  /*13c0*/  LOP3.LUT R3, R6, 0xfffffff8, RZ, 0xc0, !PT ;  /* 0xfffffff806037812 */ /* 0x000fe200078ec0ff */
[----:B------:R-:W-:Y:S02]  /*13d0*/  IMAD.IADD R136, R161, 0x1, R0 ;  /* 0x00000001a1887824 */ /* 0x000fe400078e0200 */
[----:B------:R-:W-:-:S02]  /*13e0*/  IMAD.IADD R0, R7, 0x1, R26 ;  /* 0x0000000107007824 */ /* 0x000fc400078e021a */
[----:B------:R-:W-:Y:S01]  /*13f0*/  IMAD.X R141, R32, 0x1, R35, P1 ;  /* 0x00000001208d7824 */ /* 0x000fe200008e0623 */
[----:B------:R-:W-:Y:S01]  /*1400*/  IADD3 R140, P1, P0, R86, R160, R24 ;  /* 0x000000a0568c7210 */ /* 0x000fe2000783e018 */
[----:B------:R-:W-:Y:S01]  /*1410*/  IMAD.IADD R88, R87, 0x1, R2 ;  /* 0x0000000157587824 */ /* 0x000fe200078e0202 */
[----:B------:R-:W-:Y:S01]  /*1420*/  IADD3 R35, R30, 0x50, RZ ;  /* 0x000000501e237810 */ /* 0x000fe20007ffe0ff */
[----:B------:R-:W-:Y:S02]  /*1430*/  IMAD.IADD R3, R90, 0x1, -R3 ;  /* 0x000000015a037824 */ /* 0x000fe400078e0a03 */
[----:B------:R-:W-:Y:S01]  /*1440*/  IMAD.IADD R2, R4, 0x1, R27 ;  /* 0x0000000104027824 */ /* 0x000fe200078e021b */
[----:B------:R-:W-:Y:S01]  /*1450*/  SHF.R.S32.HI R4, RZ, 0x1f, R0 ;  /* 0x0000001fff047819 */ /* 0x000fe20000011400 */
[C---:B------:R-:W-:Y:S01]  /*1460*/  IMAD.SHL.U32 R5, R3.reuse, 0x40, RZ ;  /* 0x0000004003057824 */ /* 0x040fe200078e00ff */
[--C-:B------:R-:W-:Y:S01]  /*1470*/  IADD3.X R139, R88, R136, R25.reuse, P1, P0 ;  /* 0x00000088588b7210 */ /* 0x100fe20000fe0419 */
[----:B------:R-:W-:Y:S01]  /*1480*/  IMAD.WIDE.U32 R8, R90, c[0x0][0x280], R24 ;  /* 0x0000a0005a087a25 */ /* 0x000fe200078e0018 */
[----:B------:R-:W-:-:S02]  /*1490*/  LOP3.LUT P0, RZ, R3, 0x4, RZ, 0xc0, !PT ;  /* 0x0000000403ff7812 */ /* 0x000fc4000780c0ff */
[-C--:B------:R-:W-:Y:S01]  /*14a0*/  LEA.HI R12, R4, R0.reuse, RZ, 0x3 ;  /* 0x00000000040c7211 */ /* 0x080fe200078f18ff */
[----:B------:R-:W-:Y:S01]  /*14b0*/  IMAD.IADD R29, R16, 0x1, R9 ;  /* 0x00000001101d7824 */ /* 0x000fe200078e0209 */
[----:B------:R-:W-:Y:S01]  /*14c0*/  LEA.HI R6, R4, R0, RZ, 0x6 ;  /* 0x0000000004067211 */ /* 0x000fe200078f30ff */
[----:B------:R-:W-:Y:S01]  /*14d0*/  IMAD.MOV.U32 R28, RZ, RZ, R8 ;  /* 0x000000ffff1c7224 */ /* 0x000fe200078e0008 */
[----:B------:R-:W-:Y:S01]  /*14e0*/  SHF.R.S32.HI R3, RZ, 0x1f, R2 ;  /* 0x0000001fff037819 */ /* 0x000fe20000011402 */
[----:B------:R-:W-:Y:S01]  /*14f0*/  IMAD.MOV.U32 R38, RZ, RZ, R10 ;  /* 0x000000ffff267224 */ /* 0x000fe200078e000a */
[----:B------:R-:W-:Y:S01]  /*1500*/  LEA.HI R4, R44, R162, RZ, 0x5 ;  /* 0x000000a22c047211 */ /* 0x000fe200078f28ff */
[C---:B-----5:R-:W-:Y:S01]  /*1510*/  IMAD.WIDE.U32 R110, R144.reuse, c[0x0][0x280], R40 ;  /* 0x0000a000906e7a25 */ /* 0x060fe200078e0028 */
[----:B------:R-:W-:Y:S02]  /*1520*/  LOP3.LUT R0, R5, 0x1c0, RZ, 0xc0, !PT ;  /* 0x000001c005007812 */ /* 0x000fe400078ec0ff */
[CC--:B------:R-:W-:Y:S01]  /*1530*/  LEA.HI R11, R3.reuse, R2.reuse, RZ, 0x3 ;  /* 0x00000002030b7211 */ /* 0x0c0fe200078f18ff */
[----:B------:R-:W-:Y:S01]  /*1540*/  IMAD.WIDE.U32 R108, R144, c[0x0][0x280], R28 ;  /* 0x0000a000906c7a25 */ /* 0x000fe200078e001c */
[----:B------:R-:W-:-:S02]  /*1550*/  LEA.HI R7, R3, R2, RZ, 0x6 ;  /* 0x0000000203077211 */ /* 0x000fc400078f30ff */
[----:B------:R-:W-:Y:S01]  /*1560*/  SHF.R.U32.HI R2, RZ, 0x3, R0 ;  /* 0x00000003ff027819 */ /* 0x000fe20000011600 */
[----:B------:R-:W-:Y:S01]  /*1570*/  IMAD.SHL.U32 R3, R4, 0x10, RZ ;  /* 0x0000001004037824 */ /* 0x000fe200078e00ff */
[----:B------:R-:W-:Y:S01]  /*1580*/  LOP3.LUT R5, R0, 0x38, R42, 0xf8, !PT ;  /* 0x0000003800057812 */ /* 0x000fe200078ef82a */
[----:B------:R-:W-:Y:S01]  /*1590*/  IMAD.SHL.U32 R4, R36, 0x40, RZ ;  /* 0x0000004024047824 */ /* 0x000fe200078e00ff */
[----:B------:R-:W-:Y:S01]  /*15a0*/  SHF.R.S32.HI R10, RZ, 0x4, R37 ;  /* 0x00000004ff0a7819 */ /* 0x000fe20000011425 */
[----:B------:R-:W-:Y:S01]  /*15b0*/  IMAD.WIDE.U32 R106, R144, c[0x0][0x290], R38 ;  /* 0x0000a400906a7a25 */ /* 0x000fe200078e0026 */
[----:B------:R-:W-:Y:S02]  /*15c0*/  LOP3.LUT R9, R5, R2, RZ, 0x3c, !PT ;  /* 0x0000000205097212 */ /* 0x000fe400078e3cff */
[----:B------:R-:W-:Y:S01]  /*15d0*/  LOP3.LUT R13, R4, 0x7ffff000, RZ, 0xc0, !PT ;  /* 0x7ffff000040d7812 */ /* 0x000fe200078ec0ff */
[----:B------:R-:W-:Y:S01]  /*15e0*/  IMAD.SHL.U32 R5, R6, 0x40, RZ ;  /* 0x0000004006057824 */ /* 0x000fe200078e00ff */
[C---:B------:R-:W-:Y:S01]  /*15f0*/  LOP3.LUT R6, R0.reuse, 0x38, R12, 0xf8, !PT ;  /* 0x0000003800067812 */ /* 0x040fe200078ef80c */
[----:B------:R-:W-:Y:S01]  /*1600*/  IMAD.SHL.U32 R4, R7, 0x40, RZ ;  /* 0x0000004007047824 */ /* 0x000fe200078e00ff */
[----:B------:R-:W-:Y:S01]  /*1610*/  LOP3.LUT R7, R0, 0x38, R11, 0xf8, !PT ;  /* 0x0000003800077812 */ /* 0x000fe200078ef80b */
[----:B------:R-:W-:Y:S01]  /*1620*/  IMAD.WIDE.U32 R104, R144, c[0x0][0x290], R22 ;  /* 0x0000a40090687a25 */ /* 0x000fe200078e0016 */
[----:B------:R-:W-:-:S02]  /*1630*/  LOP3.LUT R8, R5, 0x7ffff000, RZ, 0xc0, !PT ;  /* 0x7ffff00005087812 */ /* 0x000fc400078ec0ff */
[----:B------:R-:W-:Y:S01]  /*1640*/  LOP3.LUT R5, R4, 0x7ffff000, RZ, 0xc0, !PT ;  /* 0x7ffff00004057812 */ /* 0x000fe200078ec0ff */
[----:B------:R-:W-:Y:S01]  /*1650*/  IMAD.IADD R99, R97, 0x1, R99 ;  /* 0x0000000161637824 */ /* 0x000fe200078e0263 */
[----:B------:R-:W-:Y:S02]  /*1660*/  LOP3.LUT R3, R3, 0xfffffe00, RZ, 0xc0, !PT ;  /* 0xfffffe0003037812 */ /* 0x000fe400078ec0ff */
[-C--:B------:R-:W-:Y:S02]  /*1670*/  LOP3.LUT R6, R6, R2.reuse, RZ, 0x3c, !PT ;  /* 0x0000000206067212 */ /* 0x080fe400078e3cff */
[----:B------:R-:W-:Y:S02]  /*1680*/  LOP3.LUT R4, R7, R2, RZ, 0x3c, !PT ;  /* 0x0000000207047212 */ /* 0x000fe400078e3cff */
[--C-:B------:R-:W-:Y:S02]  /*1690*/  IADD3 R127, R6, R8, R3.reuse ;  /* 0x00000008067f7210 */ /* 0x100fe40007ffe003 */
[----:B------:R-:W-:-:S02]  /*16a0*/  IADD3 R126, R4, R5, R3 ;  /* 0x00000005047e7210 */ /* 0x000fc40007ffe003 */
[----:B------:R-:W-:Y:S01]  /*16b0*/  LEA.HI.SX32 R6, R42, R10, 0x1d ;  /* 0x0000000a2a067211 */ /* 0x000fe200078feaff */
[----:B------:R-:W-:Y:S01]  /*16c0*/  IMAD.SHL.U32 R127, R127, 0x2, RZ ;  /* 0x000000027f7f7824 */ /* 0x000fe200078e00ff */
[----:B------:R-:W-:Y:S01]  /*16d0*/  SHF.R.S32.HI R5, RZ, 0x4, R19 ;  /* 0x00000004ff057819 */ /* 0x000fe20000011413 */
[----:B------:R-:W-:Y:S01]  /*16e0*/  IMAD.SHL.U32 R126, R126, 0x2, RZ ;  /* 0x000000027e7e7824 */ /* 0x000fe200078e00ff */
[----:B------:R-:W-:Y:S01]  /*16f0*/  SHF.R.S32.HI R4, RZ, 0x4, R20 ;  /* 0x00000004ff047819 */ /* 0x000fe20000011414 */
[----:B------:R-:W-:Y:S01]  /*1700*/  IMAD.SHL.U32 R98, R6, 0x8, RZ ;  /* 0x0000000806627824 */ /* 0x000fe200078e00ff */
[----:B------:R-:W-:Y:S02]  /*1710*/  IADD3 R13, R9, R13, R3 ;  /* 0x0000000d090d7210 */ /* 0x000fe40007ffe003 */
[----:B------:R-:W-:Y:S02]  /*1720*/  SHF.R.S32.HI R9, RZ, 0x1f, R6 ;  /* 0x0000001fff097819 */ /* 0x000fe40000011406 */
[----:B------:R-:W-:Y:S01]  /*1730*/  LEA.HI.SX32 R5, R12, R5, 0x1d ;  /* 0x000000050c057211 */ /* 0x000fe200078feaff */
[----:B------:R-:W-:Y:S01]  /*1740*/  IMAD.SHL.U32 R128, R13, 0x2, RZ ;  /* 0x000000020d807824 */ /* 0x000fe200078e00ff */
[----:B------:R-:W-:-:S02]  /*1750*/  LEA.HI.SX32 R4, R11, R4, 0x1d ;  /* 0x000000040b047211 */ /* 0x000fc400078feaff */
[----:B------:R-:W-:Y:S01]  /*1760*/  LEA.HI R9, R9, R6, RZ, 0x3 ;  /* 0x0000000609097211 */ /* 0x000fe200078f18ff */
[----:B------:R-:W-:Y:S01]  /*1770*/  IMAD.SHL.U32 R95, R5, 0x8, RZ ;  /* 0x00000008055f7824 */ /* 0x000fe200078e00ff */
[----:B------:R-:W-:Y:S01]  /*1780*/  SHF.R.S32.HI R7, RZ, 0x1f, R5 ;  /* 0x0000001fff077819 */ /* 0x000fe20000011405 */
[----:B------:R-:W-:Y:S01]  /*1790*/  IMAD.SHL.U32 R100, R4, 0x8, RZ ;  /* 0x0000000804647824 */ /* 0x000fe200078e00ff */
[----:B------:R-:W-:Y:S02]  /*17a0*/  SHF.R.S32.HI R6, RZ, 0x1f, R4 ;  /* 0x0000001fff067819 */ /* 0x000fe40000011404 */
[----:B------:R-:W-:Y:S02]  /*17b0*/  LEA.HI R7, R7, R5, RZ, 0x3 ;  /* 0x0000000507077211 */ /* 0x000fe400078f18ff */
[----:B------:R-:W-:Y:S02]  /*17c0*/  LEA.HI R6, R6, R4, RZ, 0x3 ;  /* 0x0000000406067211 */ /* 0x000fe400078f18ff */
[C---:B------:R-:W-:Y:S01]  /*17d0*/  LOP3.LUT R8, R0.reuse, 0x18, R24, 0xf8, !PT ;  /* 0x0000001800087812 */ /* 0x040fe200078ef818 */
[----:B------:R-:W-:Y:S01]  /*17e0*/  IMAD.SHL.U32 R5, R7, 0x200, RZ ;  /* 0x0000020007057824 */ /* 0x000fe200078e00ff */
[----:B------:R-:W-:-:S02]  /*17f0*/  LOP3.LUT R4, R0, 0x38, R95, 0xf8, !PT ;  /* 0x0000003800047812 */ /* 0x000fc400078ef85f */
[----:B------:R-:W-:Y:S01]  /*1800*/  LOP3.LUT R84, R3, R8, R2, 0xf6, !PT ;  /* 0x0000000803547212 */ /* 0x000fe200078ef602 */
[----:B------:R-:W-:Y:S01]  /*1810*/  IMAD.SHL.U32 R8, R9, 0x200, RZ ;  /* 0x0000020009087824 */ /* 0x000fe200078e00ff */
[-C--:B------:R-:W-:Y:S01]  /*1820*/  LOP3.LUT R7, R4, R2.reuse, RZ, 0x3c, !PT ;  /* 0x0000000204077212 */ /* 0x080fe200078e3cff */
[----:B------:R-:W-:Y:S01]  /*1830*/  IMAD.SHL.U32 R4, R6, 0x200, RZ ;  /* 0x0000020006047824 */ /* 0x000fe200078e00ff */
[C---:B------:R-:W-:Y:S02]  /*1840*/  LOP3.LUT R10, R0.reuse, 0x38, R98, 0xf8, !PT ;  /* 0x00000038000a7812 */ /* 0x040fe400078ef862 */
[----:B------:R-:W-:Y:S02]  /*1850*/  LOP3.LUT R0, R0, 0x38, R100, 0xf8, !PT ;  /* 0x0000003800007812 */ /* 0x000fe400078ef864 */
[-C--:B------:R-:W-:Y:S02]  /*1860*/  LOP3.LUT R10, R10, R2.reuse, RZ, 0x3c, !PT ;  /* 0x000000020a0a7212 */ /* 0x080fe400078e3cff */
[----:B------:R-:W-:Y:S01]  /*1870*/  LOP3.LUT R2, R0, R2, RZ, 0x3c, !PT ;  /* 0x0000000200027212 */ /* 0x000fe200078e3cff */
[----:B------:R-:W-:Y:S01]  /*1880*/  IMAD R0, R43, c[0x0][0x218], RZ ;  /* 0x000086002b007a24 */ /* 0x000fe200078e02ff */
[----:B------:R-:W-:-:S02]  /*1890*/  LOP3.LUT R6, R8, 0x7ffff000, RZ, 0xc0, !PT ;  /* 0x7ffff00008067812 */ /* 0x000fc400078ec0ff */
[----:B------:R-:W-:Y:S02]  /*18a0*/  LOP3.LUT R5, R5, 0x7ffff000, RZ, 0xc0, !PT ;  /* 0x7ffff00005057812 */ /* 0x000fe400078ec0ff */
[----:B------:R-:W-:Y:S02]  /*18b0*/  LOP3.LUT R4, R4, 0x7ffff000, RZ, 0xc0, !PT ;  /* 0x7ffff00004047812 */ /* 0x000fe400078ec0ff */
[--C-:B------:R-:W-:Y:S02]  /*18c0*/  IADD3 R6, R10, R6, R3.reuse ;  /* 0x000000060a067210 */ /* 0x100fe40007ffe003 */
[--C-:B------:R-:W-:Y:S02]  /*18d0*/  IADD3 R5, R7, R5, R3.reuse ;  /* 0x0000000507057210 */ /* 0x100fe40007ffe003 */
[----:B------:R-:W-:Y:S01]  /*18e0*/  IADD3 R4, R2, R4, R3 ;  /* 0x0000000402047210 */ /* 0x000fe20007ffe003 */
[C---:B------:R-:W-:Y:S01]  /*18f0*/  IMAD R3, R112.reuse, c[0x0][0x21c], R0 ;  /* 0x0000870070037a24 */ /* 0x040fe200078e0200 */
[----:B------:R-:W-:Y:S01]  /*1900*/  SHF.R.S32.HI R0, RZ, 0x1f, R144 ;  /* 0x0000001fff007819 */ /* 0x000fe20000011490 */
[----:B------:R-:W-:Y:S01]  /*1910*/  IMAD.WIDE.U32 R112, R112, c[0x0][0x218], R14 ;  /* 0x0000860070707a25 */ /* 0x000fe200078e000e */
[----:B------:R-:W-:-:S02]  /*1920*/  LEA R84, R84, 0x100, 0x1 ;  /* 0x0000010054547811 */ /* 0x000fc400078e08ff */
[----:B------:R-:W-:Y:S01]  /*1930*/  LOP3.LUT R116, R12, 0xfffffff8, RZ, 0xc0, !PT ;  /* 0xfffffff80c747812 */ /* 0x000fe200078ec0ff */
[C---:B------:R-:W-:Y:S01]  /*1940*/  IMAD R2, R0.reuse, c[0x0][0x280], RZ ;  /* 0x0000a00000027a24 */ /* 0x040fe200078e02ff */
[----:B------:R-:W-:Y:S01]  /*1950*/  LOP3.LUT R101, R11, 0xfffffff8, RZ, 0xc0, !PT ;  /* 0xfffffff80b657812 */ /* 0x000fe200078ec0ff */
[----:B------:R-:W-:Y:S01]  /*1960*/  IMAD R0, R0, c[0x0][0x290], RZ ;  /* 0x0000a40000007a24 */ /* 0x000fe200078e02ff */
[----:B------:R-:W-:Y:S01]  /*1970*/  IADD3 R85, R84, 0x40, RZ ;  /* 0x0000004054557810 */ /* 0x000fe20007ffe0ff */
[----:B------:R-:W-:Y:S01]  /*1980*/  IMAD R2, R144, c[0x0][0x284], R2 ;  /* 0x0000a10090027a24 */ /* 0x000fe200078e0202 */
[----:B------:R-:W-:Y:S01]  /*1990*/  IADD3 R37, R30, 0x10, RZ ;  /* 0x000000101e257810 */ /* 0x000fe20007ffe0ff */
[----:B------:R-:W-:Y:S01]  /*19a0*/  IMAD R0, R144, c[0x0][0x294], R0 ;  /* 0x0000a50090007a24 */ /* 0x000fe200078e0200 */
[----:B------:R-:W-:Y:S01]  /*19b0*/  IADD3 R36, R30, 0x30, RZ ;  /* 0x000000301e247810 */ /* 0x000fe20007ffe0ff */
[----:B------:R-:W-:Y:S01]  /*19c0*/  IMAD.IADD R134, R111, 0x1, R2 ;  /* 0x000000016f867824 */ /* 0x000fe200078e0202 */
[----:B------:R-:W-:Y:S01]  /*19d0*/  @P0 IADD3 R85, R84, -0x40, RZ ;  /* 0xffffffc054550810 */ /* 0x000fe20007ffe0ff */
[----:B------:R-:W-:Y:S01]  /*19e0*/  IMAD.IADD R132, R2, 0x1, R109 ;  /* 0x0000000102847824 */ /* 0x000fe200078e026d */
[----:B------:R-:W-:Y:S01]  /*19f0*/  SHF.R.S32.HI R123, RZ, 0x1f, R98 ;  /* 0x0000001fff7b7819 */ /* 0x000fe20000011462 */
[----:B------:R-:W-:Y:S01]  /*1a00*/  IMAD.IADD R133, R107, 0x1, R0 ;  /* 0x000000016b857824 */ /* 0x000fe200078e0200 */
[----:B------:R-:W-:Y:S01]  /*1a10*/  SHF.R.S32.HI R125, RZ, 0x1f, R116 ;  /* 0x0000001fff7d7819 */ /* 0x000fe20000011474 */
[----:B------:R-:W-:Y:S01]  /*1a20*/  IMAD.IADD R130, R0, 0x1, R105 ;  /* 0x0000000100827824 */ /* 0x000fe200078e0269 */
[----:B------:R-:W-:Y:S01]  /*1a30*/  SHF.R.S32.HI R124, RZ, 0x1f, R101 ;  /* 0x0000001fff7c7819 */ /* 0x000fe20000011465 */
[----:B------:R-:W-:Y:S01]  /*1a40*/  IMAD.IADD R129, R113, 0x1, R3 ;  /* 0x0000000171817824 */ /* 0x000fe200078e0203 */
[----:B------:R-:W-:Y:S01]  /*1a50*/  SHF.R.S32.HI R122, RZ, 0x1f, R95 ;  /* 0x0000001fff7a7819 */ /* 0x000fe2000001145f */
[----:B------:R-:W-:Y:S01]  /*1a60*/  IMAD.SHL.U32 R120, R6, 0x2, RZ ;  /* 0x0000000206787824 */ /* 0x000fe200078e00ff */
[----:B------:R-:W-:Y:S01]  /*1a70*/  SHF.R.S32.HI R121, RZ, 0x1f, R100 ;  /* 0x0000001fff797819 */ /* 0x000fe20000011464 */
[----:B------:R-:W-:-:S02]  /*1a80*/  IMAD.SHL.U32 R119, R5, 0x2, RZ ;  /* 0x0000000205777824 */ /* 0x000fc400078e00ff */
[----:B------:R-:W-:Y:S02]  /*1a90*/  IMAD.SHL.U32 R118, R4, 0x2, RZ ;  /* 0x0000000204767824 */ /* 0x000fe400078e00ff */
.L_x_562:
[-C--:B------:R-:W-:Y:S01]  /*1aa0*/  IMAD R0, R148, R77.reuse, RZ ;  /* 0x0000004d94007224 */ /* 0x080fe200078e02ff */
[----:B------:R-:W-:Y:S01]  /*1ab0*/  SHF.R.S32.HI R89, RZ, 0x1f, R77 ;  /* 0x0000001fff597819 */ /* 0x000fe2000001144d */
[----:B------:R-:W-:Y:S01]  /*1ac0*/  IMAD.WIDE.U32 R10, R156, R77, RZ ;  /* 0x0000004d9c0a7225 */ /* 0x000fe200078e00ff */
[----:B------:R-:W-:Y:S04]  /*1ad0*/  DEPBAR.LE SB0, 0x0 ;  /* 0x000080000000791a */ /* 0x000fe80000000000 */
[----:B------:R-:W-:Y:S01]  /*1ae0*/  BAR.SYNC.DEFER_BLOCKING 0x0 ;  /* 0x0000000000007b1d */ /* 0x000fe20000010000 */
[----:B------:R-:W-:Y:S01]  /*1af0*/  ISETP.GE.AND P1, PT, R163, 0x1, PT ;  /* 0x00000001a300780c */ /* 0x000fe20003f26270 */
[----:B-1----:R-:W-:Y:S01]  /*1b00*/  IMAD R2, R89, R156, R0 ;  /* 0x0000009c59027224 */ /* 0x002fe200078e0200 */
[----:B------:R-:W-:Y:S03]  /*1b10*/  IADD3 R0, P0, R140, R10, RZ ;  /* 0x0000000a8c007210 */ /* 0x000fe60007f1e0ff */
[----:B------:R-:W-:Y:S04]  /*1b20*/  IMAD.IADD R12, R11, 0x1, R2 ;  /* 0x000000010b0c7824 */ /* 0x000fe800078e0202 */
[----:B------:R-:W-:Y:S01]  /*1b30*/  IMAD.X R2, R12, 0x1, R139, P0 ;  /* 0x000000010c027824 */ /* 0x000fe200000e068b */
[C---:B------:R-:W-:Y:S04]  /*1b40*/  LEA R58, P0, R0.reuse, c[0x0][0x1c8], 0x1 ;  /* 0x00007200003a7a11 */ /* 0x040fe800078008ff */
[----:B------:R-:W-:Y:S01]  /*1b50*/  LEA.HI.X R59, R0, c[0x0][0x1cc], R2, 0x1, P0 ;  /* 0x00007300003b7a11 */ /* 0x000fe200000f0c02 */
[----:B------:R-:W-:Y:S01]  /*1b60*/  BSSY B1, `(.L_x_538) ;  /* 0x000038b000017945 */ /* 0x000fe20003800000 */
[----:B------:R-:W-:-:S05]  /*1b70*/  @!P1 BRA `(.L_x_539) ;  /* 0x000036c000009947 */ /* 0x000fca0003800000 */
[-C--:B------:R-:W-:Y:S02]  /*1b80*/  IMAD R2, R149, R77.reuse, RZ ;  /* 0x0000004d95027224 */ /* 0x080fe400078e02ff */
[-C--:B------:R-:W-:Y:S02]  /*1b90*/  IMAD R0, R150, R77.reuse, RZ ;  /* 0x0000004d96007224 */ /* 0x080fe400078e02ff */
[----:B------:R-:W-:Y:S02]  /*1ba0*/  IMAD R4, R77, -0x40, R94 ;  /* 0xffffffc04d047824 */ /* 0x000fe400078e025e */
[-C--:B------:R-:W-:Y:S04]  /*1bb0*/  IMAD.WIDE.U32 R8, R157, R77.reuse, RZ ;  /* 0x0000004d9d087225 */ /* 0x080fe800078e00ff */
[----:B------:R-:W-:Y:S04]  /*1bc0*/  IMAD.WIDE.U32 R14, R155, R77, RZ ;  /* 0x0000004d9b0e7225 */ /* 0x000fe800078e00ff */
[C---:B------:R-:W-:Y:S02]  /*1bd0*/  IMAD R3, R89.reuse, R157, R2 ;  /* 0x0000009d59037224 */ /* 0x040fe400078e0202 */
[----:B------:R-:W-:Y:S01]  /*1be0*/  IMAD R2, R89, R155, R0 ;  /* 0x0000009b59027224 */ /* 0x000fe200078e0200 */
[----:B------:R-:W-:Y:S02]  /*1bf0*/  IMNMX R0, R4, 0x40, PT ;  /* 0x0000004004007817 */ /* 0x000fe40003800200 */
        /* <DEDUP_REMOVED lines=34> */
[----:B------:R-:W-:Y:S02]  /*1e20*/  LEA.HI.X R9, R0, c[0x0][0x274], R3, 0x1, P0 ;  /* 0x00009d0000097a11 */ /* 0x000fe400000f0c03 */
[C---:B------:R-:W-:Y:S04]  /*1e30*/  LEA R4, P0, R2.reuse, c[0x0][0x288], 0x1 ;  /* 0x0000a20002047a11 */ /* 0x040fe800078008ff */
[----:B------:R-:W-:Y:S02]  /*1e40*/  LEA.HI.X R5, R2, c[0x0][0x28c], R5, 0x1, P0 ;  /* 0x0000a30002057a11 */ /* 0x000fe400000f0c05 */
[----:B------:R-:W-:Y:S01]  /*1e50*/  ISETP.GE.AND P0, PT, R30, c[0x0][0x27c], PT ;  /* 0x00009f001e007a0c */ /* 0x000fe20003f06270 */
[----:B------:R-:W-:Y:S11]  /*1e60*/  CS2R R2, SRZ ;  /* 0x0000000000027805 */ /* 0x000ff6000001ff00 */
[----:B------:R-:W-:Y:S01]  /*1e70*/  @!UPT UIADD3 URZ, URZ, URZ, URZ ;  /* 0x0000003f3f3ff290 */ /* 0x000fe2000fffe03f */
        /* <DEDUP_REMOVED lines=22> */
.L_x_542:
[----:B------:R-:W-:Y:S05]  /*1fe0*/  BSYNC B0 ;  /* 0x0000000000007941 */ /* 0x000fea0003800000 */
.L_x_541:
[----:B------:R-:W-:-:S05]  /*1ff0*/  @P1 BRA `(.L_x_543) ;  /* 0x0000341000001947 */ /* 0x000fca0003800000 */
[----:B-----5:R-:W-:Y:S01]  /*2000*/  MOV R0, R19 ;  /* 0x0000001300007202 */ /* 0x020fe20000000f00 */
[----:B-1----:R-:W-:Y:S01]  /*2010*/  IMAD.MOV.U32 R8, RZ, RZ, R20 ;  /* 0x000000ffff087224 */ /* 0x002fe200078e0014 */
[----:B------:R-:W-:Y:S01]  /*2020*/  ISETP.GE.AND P0, PT, R24, c[0x0][0x1d4], PT ;  /* 0x0000750018007a0c */ /* 0x000fe20003f06270 */
[----:B------:R-:W-:Y:S01]  /*2030*/  IMAD.MOV.U32 R5, RZ, RZ, R21 ;  /* 0x000000ffff057224 */ /* 0x000fe200078e0015 */
[----:B------:R-:W-:Y:S01]  /*2040*/  BSSY B0, `(.L_x_544) ;  /* 0x0000054000007945 */ /* 0x000fe20003800000 */
[----:B------:R-:W-:Y:S03]  /*2050*/  IMAD.MOV.U32 R4, RZ, RZ, R18 ;  /* 0x000000ffff047224 */ /* 0x000fe600078e0012 */
[----:B------:R-:W-:Y:S01]  /*2060*/  PRMT R29, R5, 0x5410, R8 ;  /* 0x00005410051d7816 */ /* 0x000fe20000000008 */
[----:B------:R-:W-:Y:S01]  /*2070*/  IMAD.MOV.U32 R8, RZ, RZ, R16 ;  /* 0x000000ffff087224 */ /* 0x000fe200078e0010 */
[----:B------:R-:W-:Y:S01]  /*2080*/  PRMT R28, R0, 0x5410, R4 ;  /* 0x00005410001c7816 */ /* 0x000fe20000000004 */
[----:B------:R-:W-:Y:S01]  /*2090*/  IMAD.MOV.U32 R5, RZ, RZ, R17 ;  /* 0x000000ffff057224 */ /* 0x000fe200078e0011 */
[----:B------:R-:W-:Y:S01]  /*20a0*/  MOV R4, R12 ;  /* 0x0000000c00047202 */ /* 0x000fe20000000f00 */
        /* <DEDUP_REMOVED lines=11> */
[----:B------:R-:W-:Y:S02]  /*2160*/  MOV R8, R50 ;  /* 0x0000003200087202 */ /* 0x000fe40000000f00 */
[----:B------:R-:W-:Y:S02]  /*2170*/  MOV R0, R49 ;  /* 0x0000003100007202 */ /* 0x000fe40000000f00 */
[----:B------:R-:W-:Y:S01]  /*2180*/  PRMT R56, R8, 0x5410, R5 ;  /* 0x0000541008387816 */ /* 0x000fe20000000005 */
[----:B------:R-:W-:Y:S01]  /*2190*/  IMAD.MOV.U32 R8, RZ, RZ, R46 ;  /* 0x000000ffff087224 */ /* 0x000fe200078e002e */
[----:B------:R-:W-:Y:S01]  /*21a0*/  PRMT R55, R4, 0x5410, R0 ;  /* 0x0000541004377816 */ /* 0x000fe20000000000 */
[----:B------:R-:W-:Y:S01]  /*21b0*/  IMAD.MOV.U32 R5, RZ, RZ, R47 ;  /* 0x000000ffff057224 */ /* 0x000fe200078e002f */
[----:B------:R-:W-:Y:S01]  /*21c0*/  MOV R4, R44 ;  /* 0x0000002c00047202 */ /* 0x000fe20000000f00 */
[----:B------:R-:W-:Y:S03]  /*21d0*/  IMAD.MOV.U32 R0, RZ, RZ, R45 ;  /* 0x000000ffff007224 */ /* 0x000fe600078e002d */
[----:B------:R-:W-:Y:S02]  /*21e0*/  PRMT R54, R8, 0x5410, R5 ;  /* 0x0000541008367816 */ /* 0x000fe40000000005 */
[----:B------:R-:W-:Y:S01]  /*21f0*/  PRMT R43, R4, 0x5410, R0 ;  /* 0x00005410042b7816 */ /* 0x000fe20000000000 */
[----:B------:R-:W-:-:S05]  /*2200*/  @P0 BRA `(.L_x_545) ;  /* 0x0000037000000947 */ /* 0x000fca0003800000 */
[----:B------:R-:W-:Y:S01]  /*2210*/  ISETP.GE.AND P0, PT, R30, c[0x0][0x27c], PT ;  /* 0x00009f001e007a0c */ /* 0x000fe20003f06270 */
[----:B------:R-:W1:Y:S01]  /*2220*/  LDS.128 R8, [R84+0x6000] ;  /* 0x0060000054087984 */ /* 0x000e620000000c00 */
[----:B------:R-:W-:Y:S01]  /*2230*/  MOV R4, R2 ;  /* 0x0000000200047202 */ /* 0x000fe20000000f00 */
[----:B------:R-:W-:Y:S02]  /*2240*/  IMAD.MOV.U32 R32, RZ, RZ, R38 ;  /* 0x000000ffff207224 */ /* 0x000fe400078e0026 */
[--C-:B------:R-:W-:Y:S08]  /*2250*/  IMAD.MOV.U32 R40, RZ, RZ, R39.reuse ;  /* 0x000000ffff287224 */ /* 0x100ff000078e0027 */
[----:B------:R-:W-:Y:S02]  /*2260*/  @!P0 SHF.R.U64 R38, R38, 0x10, R39 ;  /* 0x0000001026268819 */ /* 0x000fe40000001227 */
[--C-:B------:R-:W-:Y:S01]  /*2270*/  @!P0 SHF.R.U64 R5, R2, 0x10, R3.reuse ;  /* 0x0000001002058819 */ /* 0x100fe20000001203 */
[----:B------:R-:W-:Y:S01]  /*2280*/  IMAD.MOV.U32 R2, RZ, RZ, R3 ;  /* 0x000000ffff027224 */ /* 0x000fe200078e0003 */
[----:B------:R-:W-:Y:S02]  /*2290*/  @!P0 SHF.R.U32.HI R14, RZ, 0x10, R39 ;  /* 0x00000010ff0e8819 */ /* 0x000fe40000011627 */
[----:B------:R-:W-:Y:S02]  /*22a0*/  @!P0 SHF.R.U32.HI R0, RZ, 0x10, R3 ;  /* 0x00000010ff008819 */ /* 0x000fe40000011603 */
[----:B------:R-:W-:Y:S02]  /*22b0*/  @!P0 PRMT R38, R32, 0x5410, R38 ;  /* 0x0000541020268816 */ /* 0x000fe40000000026 */
[----:B------:R-:W-:Y:S02]  /*22c0*/  @!P0 PRMT R4, R4, 0x5410, R5 ;  /* 0x0000541004048816 */ /* 0x000fe40000000005 */
[----:B------:R-:W-:Y:S01]  /*22d0*/  @!P0 PRMT R41, R40, 0x5410, R14 ;  /* 0x0000541028298816 */ /* 0x000fe2000000000e */
[----:B------:R-:W-:Y:S01]  /*22e0*/  @!P0 IMAD.U32 R5, R38, 0x10000, RZ ;  /* 0x0001000026058824 */ /* 0x000fe200078e00ff */
[----:B------:R-:W-:Y:S02]  /*22f0*/  @!P0 PRMT R14, R2, 0x5410, R0 ;  /* 0x00005410020e8816 */ /* 0x000fe40000000000 */
[----:B------:R-:W-:Y:S02]  /*2300*/  @!P0 SHF.L.U32 R3, R4, 0x10, RZ ;  /* 0x0000001004038819 */ /* 0x000fe400000006ff */
[----:B------:R-:W-:Y:S02]  /*2310*/  @!P0 LOP3.LUT R38, R38, 0xffff0000, RZ, 0xc0, !PT ;  /* 0xffff000026268812 */ /* 0x000fe400078ec0ff */
[----:B------:R-:W-:Y:S01]  /*2320*/  @!P0 LOP3.LUT R4, R4, 0xffff0000, RZ, 0xc0, !PT ;  /* 0xffff000004048812 */ /* 0x000fe200078ec0ff */
[C---:B-1----:R-:W-:Y:S01]  /*2330*/  @!P0 IMAD.U32 R32, R8.reuse, 0x10000, RZ ;  /* 0x0001000008208824 */ /* 0x042fe200078e00ff */
[----:B------:R-:W-:Y:S02]  /*2340*/  @!P0 LOP3.LUT R0, R8, 0xffff0000, RZ, 0xc0, !PT ;  /* 0xffff000008008812 */ /* 0x000fe400078ec0ff */
[C---:B------:R-:W-:Y:S02]  /*2350*/  @!P0 LOP3.LUT R2, R9.reuse, 0xffff0000, RZ, 0xc0, !PT ;  /* 0xffff000009028812 */ /* 0x040fe400078ec0ff */
[----:B------:R-:W-:Y:S01]  /*2360*/  @!P0 SHF.L.U32 R39, R9, 0x10, RZ ;  /* 0x0000001009278819 */ /* 0x000fe200000006ff */
[C---:B------:R-:W-:Y:S02]  /*2370*/  @!P0 FMUL.FTZ R40, R0.reuse, R5 ;  /* 0x0000000500288220 */ /* 0x040fe40000410000 */
[-C--:B------:R-:W-:Y:S02]  /*2380*/  @!P0 FMUL.FTZ R0, R0, R3.reuse ;  /* 0x0000000300008220 */ /* 0x080fe40000410000 */
[----:B------:R-:W-:Y:S02]  /*2390*/  @!P0 FMUL.FTZ R42, R2, R38 ;  /* 0x00000026022a8220 */ /* 0x000fe40000410000 */
[----:B------:R-:W-:Y:S01]  /*23a0*/  @!P0 FFMA.FTZ R63, R32, R3, -R40 ;  /* 0x00000003203f8223 */ /* 0x000fe20000010828 */
[C---:B------:R-:W-:Y:S01]  /*23b0*/  @!P0 LOP3.LUT R3, R10.reuse, 0xffff0000, RZ, 0xc0, !PT ;  /* 0xffff00000a038812 */ /* 0x040fe200078ec0ff */
[----:B------:R-:W-:Y:S01]  /*23c0*/  @!P0 FFMA.FTZ R0, R5, R32, R0 ;  /* 0x0000002005008223 */ /* 0x000fe20000010000 */
[----:B------:R-:W-:Y:S01]  /*23d0*/  @!P0 SHF.L.U32 R40, R10, 0x10, RZ ;  /* 0x000000100a288819 */ /* 0x000fe200000006ff */
[C---:B------:R-:W-:Y:S01]  /*23e0*/  @!P0 IMAD.U32 R32, R41.reuse, 0x10000, RZ ;  /* 0x0001000029208824 */ /* 0x040fe200078e00ff */
[----:B------:R-:W-:Y:S01]  /*23f0*/  @!P0 LOP3.LUT R41, R41, 0xffff0000, RZ, 0xc0, !PT ;  /* 0xffff000029298812 */ /* 0x000fe200078ec0ff */
[----:B------:R-:W-:Y:S01]  /*2400*/  @!P0 IMAD.U32 R5, R14, 0x10000, RZ ;  /* 0x000100000e058824 */ /* 0x000fe200078e00ff */
[----:B------:R-:W-:Y:S01]  /*2410*/  @!P0 F2FP.BF16.PACK_AB R0, R0, R63 ;  /* 0x0000003f0000823e */ /* 0x000fe200000010ff */
[-C--:B------:R-:W-:Y:S01]  /*2420*/  @!P0 FMUL.FTZ R2, R2, R4.reuse ;  /* 0x0000000402028220 */ /* 0x080fe20000410000 */
[----:B------:R-:W-:Y:S01]  /*2430*/  @!P0 LOP3.LUT R14, R14, 0xffff0000, RZ, 0xc0, !PT ;  /* 0xffff00000e0e8812 */ /* 0x000fe200078ec0ff */
[----:B------:R-:W-:Y:S01]  /*2440*/  @!P0 FFMA.FTZ R62, R39, R4, -R42 ;  /* 0x00000004273e8223 */ /* 0x000fe2000001082a */
[----:B------:R-:W-:Y:S01]  /*2450*/  @!P0 LOP3.LUT R4, R11, 0xffff0000, RZ, 0xc0, !PT ;  /* 0xffff00000b048812 */ /* 0x000fe200078ec0ff */
[----:B------:R-:W-:Y:S01]  /*2460*/  @!P0 FMUL.FTZ R60, R3, R32 ;  /* 0x00000020033c8220 */ /* 0x000fe20000410000 */
[----:B------:R-:W-:Y:S01]  /*2470*/  @!P0 SHF.L.U32 R42, R11, 0x10, RZ ;  /* 0x000000100b2a8819 */ /* 0x000fe200000006ff */
        /* <DEDUP_REMOVED lines=16> */
.L_x_545:
[----:B------:R-:W-:Y:S05]  /*2580*/  BSYNC B0 ;  /* 0x0000000000007941 */ /* 0x000fea0003800000 */
.L_x_544:
        /* <DEDUP_REMOVED lines=10> */
[C---:B------:R-:W-:Y:S02]  /*2630*/  @!P0 PRMT R0, R15.reuse, 0x5432, R0 ;  /* 0x000054320f008816 */ /* 0x040fe40000000000 */
[----:B------:R-:W-:Y:S01]  /*2640*/  @!P0 SHF.R.U32.HI R6, RZ, 0x10, R7 ;  /* 0x00000010ff068819 */ /* 0x000fe20000011607 */
[----:B------:R-:W-:Y:S01]  /*2650*/  @!P0 IMAD.U32 R7, R4, 0x10000, RZ ;  /* 0x0001000004078824 */ /* 0x000fe200078e00ff */
[----:B------:R-:W-:Y:S01]  /*2660*/  @!P0 SHF.R.U32.HI R38, RZ, 0x10, R45 ;  /* 0x00000010ff268819 */ /* 0x000fe2000001162d */
[----:B------:R-:W-:Y:S01]  /*2670*/  @!P0 IMAD.U32 R5, R0, 0x10000, RZ ;  /* 0x0001000000058824 */ /* 0x000fe200078e00ff */
[----:B------:R-:W-:Y:S02]  /*2680*/  @!P0 PRMT R6, R15, 0x5410, R6 ;  /* 0x000054100f068816 */ /* 0x000fe40000000006 */
[----:B------:R-:W-:Y:S02]  /*2690*/  @!P0 LOP3.LUT R15, R4, 0xffff0000, RZ, 0xc0, !PT ;  /* 0xffff0000040f8812 */ /* 0x000fe400078ec0ff */
[----:B------:R-:W-:Y:S02]  /*26a0*/  @!P0 LOP3.LUT R4, R0, 0xffff0000, RZ, 0xc0, !PT ;  /* 0xffff000000048812 */ /* 0x000fe400078ec0ff */
[----:B------:R-:W-:Y:S01]  /*26b0*/  @!P0 PRMT R38, R43, 0x5432, R38 ;  /* 0x000054322b268816 */ /* 0x000fe20000000026 */
[C---:B-1----:R-:W-:Y:S01]  /*26c0*/  @!P0 IMAD.U32 R32, R9.reuse, 0x10000, RZ ;  /* 0x0001000009208824 */ /* 0x042fe200078e00ff */
[C---:B------:R-:W-:Y:S02]  /*26d0*/  @!P0 LOP3.LUT R2, R8.reuse, 0xffff0000, RZ, 0xc0, !PT ;  /* 0xffff000008028812 */ /* 0x040fe400078ec0ff */
[----:B------:R-:W-:Y:S02]  /*26e0*/  @!P0 LOP3.LUT R3, R9, 0xffff0000, RZ, 0xc0, !PT ;  /* 0xffff000009038812 */ /* 0x000fe400078ec0ff */
[----:B------:R-:W-:Y:S01]  /*26f0*/  @!P0 SHF.L.U32 R14, R8, 0x10, RZ ;  /* 0x00000010080e8819 */ /* 0x000fe200000006ff */
[C---:B------:R-:W-:Y:S02]  /*2700*/  @!P0 FMUL.FTZ R39, R2.reuse, R7 ;  /* 0x0000000702278220 */ /* 0x040fe40000410000 */
[----:B------:R-:W-:Y:S02]  /*2710*/  @!P0 FMUL.FTZ R0, R2, R5 ;  /* 0x0000000502008220 */ /* 0x000fe40000410000 */
[C---:B------:R-:W-:Y:S02]  /*2720*/  @!P0 FMUL.FTZ R40, R3.reuse, R15 ;  /* 0x0000000f03288220 */ /* 0x040fe40000410000 */
[----:B------:R-:W-:Y:S01]  /*2730*/  @!P0 FMUL.FTZ R2, R3, R4 ;  /* 0x0000000403028220 */ /* 0x000fe20000410000 */
[----:B------:R-:W-:Y:S01]  /*2740*/  @!P0 LOP3.LUT R3, R10, 0xffff0000, RZ, 0xc0, !PT ;  /* 0xffff00000a038812 */ /* 0x000fe200078ec0ff */
[----:B------:R-:W-:Y:S01]  /*2750*/  @!P0 FFMA.FTZ R43, R14, R5, -R39 ;  /* 0x000000050e2b8223 */ /* 0x000fe20000010827 */
[----:B------:R-:W-:Y:S01]  /*2760*/  @!P0 SHF.L.U32 R39, R11, 0x10, RZ ;  /* 0x000000100b278819 */ /* 0x000fe200000006ff */
[----:B------:R-:W-:Y:S01]  /*2770*/  @!P0 FFMA.FTZ R0, R7, R14, R0 ;  /* 0x0000000e07008223 */ /* 0x000fe20000010000 */
[----:B------:R-:W-:Y:S01]  /*2780*/  @!P0 SHF.L.U32 R14, R10, 0x10, RZ ;  /* 0x000000100a0e8819 */ /* 0x000fe200000006ff */
[C---:B------:R-:W-:Y:S01]  /*2790*/  @!P0 IMAD.U32 R7, R38.reuse, 0x10000, RZ ;  /* 0x0001000026078824 */ /* 0x040fe200078e00ff */
[----:B------:R-:W-:Y:S01]  /*27a0*/  @!P0 LOP3.LUT R38, R38, 0xffff0000, RZ, 0xc0, !PT ;  /* 0xffff000026268812 */ /* 0x000fe200078ec0ff */
[----:B------:R-:W-:Y:S01]  /*27b0*/  @!P0 IMAD.U32 R5, R6, 0x10000, RZ ;  /* 0x0001000006058824 */ /* 0x000fe200078e00ff */
[----:B------:R-:W-:Y:S01]  /*27c0*/  @!P0 F2FP.BF16.PACK_AB R0, R0, R43 ;  /* 0x0000002b0000823e */ /* 0x000fe200000010ff */
[----:B------:R-:W-:Y:S01]  /*27d0*/  @!P0 FFMA.FTZ R42, R32, R4, -R40 ;  /* 0x00000004202a8223 */ /* 0x000fe20000010828 */
[----:B------:R-:W-:Y:S01]  /*27e0*/  @!P0 LOP3.LUT R4, R11, 0xffff0000, RZ, 0xc0, !PT ;  /* 0xffff00000b048812 */ /* 0x000fe200078ec0ff */
[C---:B------:R-:W-:Y:S01]  /*27f0*/  @!P0 FMUL.FTZ R40, R3.reuse, R7 ;  /* 0x0000000703288220 */ /* 0x040fe20000410000 */
[----:B------:R-:W-:Y:S01]  /*2800*/  @!P0 LOP3.LUT R6, R6, 0xffff0000, RZ, 0xc0, !PT ;  /* 0xffff000006068812 */ /* 0x000fe200078ec0ff */
[-C--:B------:R-:W-:Y:S02]  /*2810*/  @!P0 FMUL.FTZ R3, R3, R5.reuse ;  /* 0x0000000503038220 */ /* 0x080fe40000410000 */
        /* <DEDUP_REMOVED lines=15> */
.L_x_547:
[----:B------:R-:W-:Y:S05]  /*2910*/  BSYNC B0 ;  /* 0x0000000000007941 */ /* 0x000fea0003800000 */
.L_x_546:
        /* <DEDUP_REMOVED lines=9> */
[----:B------:R-:W-:Y:S02]  /*29b0*/  @!P0 SHF.R.U32.HI R2, RZ, 0x10, R13 ;  /* 0x00000010ff028819 */ /* 0x000fe4000001160d */
[----:B------:R-:W-:Y:S02]  /*29c0*/  @!P0 PRMT R13, R54, 0x5410, R3 ;  /* 0x00005410360d8816 */ /* 0x000fe40000000003 */
[C---:B------:R-:W-:Y:S02]  /*29d0*/  @!P0 PRMT R0, R22.reuse, 0x5432, R0 ;  /* 0x0000543216008816 */ /* 0x040fe40000000000 */
[----:B------:R-:W-:Y:S01]  /*29e0*/  @!P0 PRMT R5, R22, 0x5410, R2 ;  /* 0x0000541016058816 */ /* 0x000fe20000000002 */
[C---:B------:R-:W-:Y:S01]  /*29f0*/  @!P0 IMAD.U32 R7, R13.reuse, 0x10000, RZ ;  /* 0x000100000d078824 */ /* 0x040fe200078e00ff */
[----:B------:R-:W-:Y:S01]  /*2a00*/  @!P0 SHF.R.U32.HI R15, RZ, 0x10, R47 ;  /* 0x00000010ff0f8819 */ /* 0x000fe2000001162f */
[C---:B------:R-:W-:Y:S01]  /*2a10*/  @!P0 IMAD.U32 R6, R0.reuse, 0x10000, RZ ;  /* 0x0001000000068824 */ /* 0x040fe200078e00ff */
        /* <DEDUP_REMOVED lines=22> */
[----:B------:R-:W-:Y:S01]  /*2b80*/  @!P0 FMUL.FTZ R32, R3, R7 ;  /* 0x0000000703208220 */ /* 0x000fe20000410000 */
[----:B------:R-:W-:Y:S01]  /*2b90*/  @!P0 LOP3.LUT R5, R5, 0xffff0000, RZ, 0xc0, !PT ;  /* 0xffff000005058812 */ /* 0x000fe200078ec0ff */
        /* <DEDUP_REMOVED lines=16> */
.L_x_549:
[----:B------:R-:W-:Y:S05]  /*2ca0*/  BSYNC B0 ;  /* 0x0000000000007941 */ /* 0x000fea0003800000 */
.L_x_548:
        /* <DEDUP_REMOVED lines=11> */
[----:B------:R-:W-:Y:S02]  /*2d60*/  @!P0 PRMT R13, R55, 0x5410, R13 ;  /* 0x00005410370d8816 */ /* 0x000fe4000000000d */
        /* <DEDUP_REMOVED lines=44> */
.L_x_551:
[----:B------:R-:W-:Y:S05]  /*3030*/  BSYNC B0 ;  /* 0x0000000000007941 */ /* 0x000fea0003800000 */
.L_x_550:
        /* <DEDUP_REMOVED lines=56> */
.L_x_553:
[----:B------:R-:W-:Y:S05]  /*33c0*/  BSYNC B0 ;  /* 0x0000000000007941 */ /* 0x000fea0003800000 */
.L_x_552:
[----:B------:R-:W-:Y:S11]  /*33d0*/  ISETP.GE.AND P0, PT, R91, c[0x0][0x1d4], PT ;  /* 0x000075005b007a0c */ /* 0x000ff60003f06270 */
[----:B------:R-:W-:Y:S02]  /*33e0*/  @!UPT UIADD3 URZ, URZ, URZ, URZ ;  /* 0x0000003f3f3ff290 */ /* 0x000fe4000fffe03f */
        /* <DEDUP_REMOVED lines=54> */
.L_x_540:
        /* <DEDUP_REMOVED lines=47> */
.L_x_555:
[----:B------:R-:W-:Y:S05]  /*3a40*/  BSYNC B0 ;  /* 0x0000000000007941 */ /* 0x000fea0003800000 */
.L_x_554:
[----:B------:R-:W-:Y:S04]  /*3a50*/  IADD3 R80, P0, R160, R10, RZ ;  /* 0x0000000aa0507210 */ /* 0x000fe80007f1e0ff */
[----:B------:R-:W-:Y:S01]  /*3a60*/  IADD3.X R79, R136, R12, RZ, P0, !PT ;  /* 0x0000000c884f7210 */ /* 0x000fe200007fe4ff */
        /* <DEDUP_REMOVED lines=25> */
[----:B------:R-:W-:Y:S02]  /*3c00*/  PRMT R65, R3, 0x5410, R8 ;  /* 0x0000541003417816 */ /* 0x000fe40000000008 */
[----:B------:R-:W-:Y:S01]  /*3c10*/  PRMT R64, R2, 0x5410, R0 ;  /* 0x0000541002407816 */ /* 0x000fe20000000000 */
[----:B------:R-:W-:-:S05]  /*3c20*/  @P0 BRA `(.L_x_557) ;  /* 0x0000077000000947 */ /* 0x000fca0003800000 */
[----:B------:R-:W-:Y:S01]  /*3c30*/  ISETP.GE.AND P2, PT, R98, c[0x0][0x1d4], PT ;  /* 0x0000750062007a0c */ /* 0x000fe20003f46270 */
[----:B------:R-:W-:Y:S01]  /*3c40*/  LDS.128 R12, [R120+0x6100] ;  /* 0x00610000780c7984 */ /* 0x000fe20000000c00 */
[----:B------:R-:W-:Y:S01]  /*3c50*/  IADD3 R0, P1, P0, R86, R80, R117 ;  /* 0x0000005056007210 */ /* 0x000fe2000783e075 */
[----:B------:R-:W-:Y:S01]  /*3c60*/  IMAD.MOV.U32 R9, RZ, RZ, R4 ;  /* 0x000000ffff097224 */ /* 0x000fe200078e0004 */
[----:B------:R-:W-:Y:S01]  /*3c70*/  MOV R39, R42 ;  /* 0x0000002a00277202 */ /* 0x000fe20000000f00 */
[----:B------:R-:W-:Y:S01]  /*3c80*/  IMAD.MOV.U32 R47, RZ, RZ, R41 ;  /* 0x000000ffff2f7224 */ /* 0x000fe200078e0029 */
[-C--:B------:R-:W-:Y:S01]  /*3c90*/  IADD3.X R3, R88, R79.reuse, R131, P1, P0 ;  /* 0x0000004f58037210 */ /* 0x080fe20000fe0483 */
[----:B------:R-:W-:Y:S02]  /*3ca0*/  IMAD.MOV.U32 R45, RZ, RZ, R40 ;  /* 0x000000ffff2d7224 */ /* 0x000fe400078e0028 */
[----:B------:R-:W1:Y:S04]  /*3cb0*/  LDS.128 R52, [R128+0x6100] ;  /* 0x0061000080347984 */ /* 0x000e680000000c00 */
[----:B------:R-:W-:Y:S04]  /*3cc0*/  @!P2 IADD3 R2, P1, P0, R86, R80, R98 ;  /* 0x000000505602a210 */ /* 0x000fe8000783e062 */
[----:B------:R-:W-:Y:S02]  /*3cd0*/  @!P2 IADD3.X R8, R88, R79, R123, P1, P0 ;  /* 0x0000004f5808a210 */ /* 0x000fe40000fe047b */
[C---:B------:R-:W-:Y:S04]  /*3ce0*/  LEA R74, P0, R0.reuse, c[0x0][0x1c8], 0x1 ;  /* 0x00007200004a7a11 */ /* 0x040fe800078008ff */
[----:B------:R-:W-:Y:S01]  /*3cf0*/  LEA.HI.X R75, R0, c[0x0][0x1cc], R3, 0x1, P0 ;  /* 0x00007300004b7a11 */ /* 0x000fe200000f0c03 */
[----:B------:R-:W-:Y:S01]  /*3d00*/  IMAD.MOV.U32 R3, RZ, RZ, R6 ;  /* 0x000000ffff037224 */ /* 0x000fe200078e0006 */
[C---:B------:R-:W-:Y:S04]  /*3d10*/  @!P2 LEA R72, P0, R2.reuse, c[0x0][0x1c8], 0x1 ;  /* 0x000072000248aa11 */ /* 0x040fe800078008ff */
[----:B------:R-:W-:Y:S01]  /*3d20*/  @!P2 LEA.HI.X R73, R2, c[0x0][0x1cc], R8, 0x1, P0 ;  /* 0x000073000249aa11 */ /* 0x000fe200000f0c08 */
[----:B------:R-:W-:Y:S01]  /*3d30*/  IMAD.MOV.U32 R8, RZ, RZ, R5 ;  /* 0x000000ffff087224 */ /* 0x000fe200078e0005 */
[----:B------:R-:W-:Y:S01]  /*3d40*/  ISETP.GE.AND P0, PT, R24, c[0x0][0x27c], PT ;  /* 0x00009f0018007a0c */ /* 0x000fe20003f06270 */
[--C-:B------:R-:W-:Y:S11]  /*3d50*/  IMAD.MOV.U32 R2, RZ, RZ, R7.reuse ;  /* 0x000000ffff027224 */ /* 0x100ff600078e0007 */
[----:B------:R-:W-:Y:S01]  /*3d60*/  @!UPT UIADD3 URZ, URZ, URZ, URZ ;  /* 0x0000003f3f3ff290 */ /* 0x000fe2000fffe03f */
[----:B------:R-:W-:Y:S02]  /*3d70*/  @!P0 SHF.R.U32.HI R0, RZ, 0x10, R7 ;  /* 0x00000010ff008819 */ /* 0x000fe40000011607 */
[----:B------:R-:W-:Y:S02]  /*3d80*/  @!P0 SHF.R.U32.HI R38, RZ, 0x10, R43 ;  /* 0x00000010ff268819 */ /* 0x000fe4000001162b */
[----:B------:R-:W-:Y:S02]  /*3d90*/  @!P0 SHF.R.U64 R46, R40, 0x10, R41 ;  /* 0x00000010282e8819 */ /* 0x000fe40000001229 */
[C---:B-1----:R-:W-:Y:S02]  /*3da0*/  @!P0 SHF.L.U32 R49, R55.reuse, 0x10, RZ ;  /* 0x0000001037318819 */ /* 0x042fe400000006ff */
[----:B------:R-:W-:Y:S02]  /*3db0*/  @!P0 LOP3.LUT R51, R55, 0xffff0000, RZ, 0xc0, !PT ;  /* 0xffff000037338812 */ /* 0x000fe400078ec0ff */
[----:B------:R-:W-:Y:S02]  /*3dc0*/  @!P0 PRMT R45, R45, 0x5410, R46 ;  /* 0x000054102d2d8816 */ /* 0x000fe4000000002e */
[----:B------:R-:W-:Y:S02]  /*3dd0*/  @!P0 SHF.R.U64 R40, R42, 0x10, R43 ;  /* 0x000000102a288819 */ /* 0x000fe4000000122b */
[----:B------:R-:W-:Y:S02]  /*3de0*/  @!P0 SHF.R.U64 R10, R4, 0x10, R5 ;  /* 0x00000010040a8819 */ /* 0x000fe40000001205 */
[----:B------:R-:W-:Y:S01]  /*3df0*/  @!P0 SHF.R.U32.HI R44, RZ, 0x10, R41 ;  /* 0x00000010ff2c8819 */ /* 0x000fe20000011629 */
[----:B------:R-:W-:Y:S01]  /*3e00*/  IMAD.MOV.U32 R41, RZ, RZ, R43 ;  /* 0x000000ffff297224 */ /* 0x000fe200078e002b */
[----:B------:R-:W-:Y:S02]  /*3e10*/  @!P0 LOP3.LUT R43, R53, 0xffff0000, RZ, 0xc0, !PT ;  /* 0xffff0000352b8812 */ /* 0x000fe400078ec0ff */
[----:B------:R-:W-:Y:S02]  /*3e20*/  @!P0 PRMT R44, R47, 0x5410, R44 ;  /* 0x000054102f2c8816 */ /* 0x000fe4000000002c */
[----:B------:R-:W-:Y:S02]  /*3e30*/  @!P0 LOP3.LUT R47, R54, 0xffff0000, RZ, 0xc0, !PT ;  /* 0xffff0000362f8812 */ /* 0x000fe400078ec0ff */
[----:B------:R-:W-:Y:S01]  /*3e40*/  @!P0 PRMT R50, R41, 0x5410, R38 ;  /* 0x0000541029328816 */ /* 0x000fe20000000026 */
[----:B------:R-:W-:Y:S01]  /*3e50*/  @!P0 IMAD.U32 R41, R53, 0x10000, RZ ;  /* 0x0001000035298824 */ /* 0x000fe200078e00ff */
[----:B------:R-:W-:Y:S01]  /*3e60*/  @!P0 PRMT R46, R39, 0x5410, R40 ;  /* 0x00005410272e8816 */ /* 0x000fe20000000028 */
[C---:B------:R-:W-:Y:S01]  /*3e70*/  @!P0 IMAD.U32 R40, R44.reuse, 0x10000, RZ ;  /* 0x000100002c288824 */ /* 0x040fe200078e00ff */
[----:B------:R-:W-:Y:S02]  /*3e80*/  @!P0 LOP3.LUT R42, R44, 0xffff0000, RZ, 0xc0, !PT ;  /* 0xffff00002c2a8812 */ /* 0x000fe400078ec0ff */
[----:B------:R-:W-:Y:S02]  /*3e90*/  @!P0 SHF.R.U32.HI R4, RZ, 0x10, R5 ;  /* 0x00000010ff048819 */ /* 0x000fe40000011605 */
[----:B------:R-:W-:Y:S02]  /*3ea0*/  @!P0 SHF.R.U64 R5, R6, 0x10, R7 ;  /* 0x0000001006058819 */ /* 0x000fe40000001207 */
[----:B------:R-:W-:Y:S02]  /*3eb0*/  @!P0 PRMT R7, R9, 0x5410, R10 ;  /* 0x0000541009078816 */ /* 0x000fe4000000000a */
[----:B------:R-:W-:Y:S02]  /*3ec0*/  @!P0 SHF.L.U32 R9, R52, 0x10, RZ ;  /* 0x0000001034098819 */ /* 0x000fe400000006ff */
[----:B------:R-:W-:Y:S01]  /*3ed0*/  @!P0 PRMT R10, R2, 0x5410, R0 ;  /* 0x00005410020a8816 */ /* 0x000fe20000000000 */
[----:B------:R-:W-:Y:S01]  /*3ee0*/  @!P0 IMAD.U32 R0, R12, 0x10000, RZ ;  /* 0x000100000c008824 */ /* 0x000fe200078e00ff */
[----:B------:R-:W-:Y:S01]  /*3ef0*/  @!P0 PRMT R6, R8, 0x5410, R4 ;  /* 0x0000541008068816 */ /* 0x000fe20000000004 */
[----:B------:R-:W-:Y:S01]  /*3f00*/  @!P0 IMAD.U32 R2, R7, 0x10000, RZ ;  /* 0x0001000007028824 */ /* 0x000fe200078e00ff */
[----:B------:R-:W-:Y:S01]  /*3f10*/  @!P0 PRMT R8, R3, 0x5410, R5 ;  /* 0x0000541003088816 */ /* 0x000fe20000000005 */
[----:B------:R-:W-:Y:S01]  /*3f20*/  @!P0 IMAD.U32 R5, R45, 0x10000, RZ ;  /* 0x000100002d058824 */ /* 0x000fe200078e00ff */
[----:B------:R-:W-:Y:S01]  /*3f30*/  @!P0 SHF.L.U32 R3, R13, 0x10, RZ ;  /* 0x000000100d038819 */ /* 0x000fe200000006ff */
[C---:B------:R-:W-:Y:S01]  /*3f40*/  @!P0 IMAD.U32 R4, R6.reuse, 0x10000, RZ ;  /* 0x0001000006048824 */ /* 0x040fe200078e00ff */
[----:B------:R-:W-:Y:S01]  /*3f50*/  @!P0 LOP3.LUT R6, R6, 0xffff0000, RZ, 0xc0, !PT ;  /* 0xffff000006068812 */ /* 0x000fe200078ec0ff */
[C---:B------:R-:W-:Y:S01]  /*3f60*/  @!P0 FMUL.FTZ R38, R0.reuse, R5 ;  /* 0x0000000500268220 */ /* 0x040fe20000410000 */
[----:B------:R-:W-:Y:S01]  /*3f70*/  @!P0 LOP3.LUT R7, R7, 0xffff0000, RZ, 0xc0, !PT ;  /* 0xffff000007078812 */ /* 0x000fe200078ec0ff */
[----:B------:R-:W-:Y:S02]  /*3f80*/  @!P0 FMUL.FTZ R0, R0, R2 ;  /* 0x0000000200008220 */ /* 0x000fe40000410000 */
[----:B------:R-:W-:Y:S02]  /*3f90*/  @!P0 FMUL.FTZ R39, R3, R40 ;  /* 0x0000002803278220 */ /* 0x000fe40000410000 */
[----:B------:R-:W-:Y:S01]  /*3fa0*/  @!P0 FFMA.FTZ R82, R9, R2, -R38 ;  /* 0x0000000209528223 */ /* 0x000fe20000010826 */
[----:B------:R-:W-:Y:S01]  /*3fb0*/  @!P0 LOP3.LUT R2, R13, 0xffff0000, RZ, 0xc0, !PT ;  /* 0xffff00000d028812 */ /* 0x000fe200078ec0ff */
[----:B------:R-:W-:Y:S01]  /*3fc0*/  @!P0 FFMA.FTZ R0, R5, R9, R0 ;  /* 0x0000000905008223 */ /* 0x000fe20000010000 */
[----:B------:R-:W-:Y:S01]  /*3fd0*/  @!P0 LOP3.LUT R5, R12, 0xffff0000, RZ, 0xc0, !PT ;  /* 0xffff00000c058812 */ /* 0x000fe200078ec0ff */
[----:B------:R-:W-:Y:S01]  /*3fe0*/  @!P0 FFMA.FTZ R81, R41, R4, -R39 ;  /* 0x0000000429518223 */ /* 0x000fe20000010827 */
[----:B------:R-:W-:Y:S01]  /*3ff0*/  @!P0 LOP3.LUT R39, R52, 0xffff0000, RZ, 0xc0, !PT ;  /* 0xffff000034278812 */ /* 0x000fe200078ec0ff */
[----:B------:R-:W-:Y:S01]  /*4000*/  @!P0 FMUL.FTZ R9, R2, R42 ;  /* 0x0000002a02098220 */ /* 0x000fe20000410000 */
[----:B------:R-:W-:Y:S01]  /*4010*/  @!P0 LOP3.LUT R38, R45, 0xffff0000, RZ, 0xc0, !PT ;  /* 0xffff00002d268812 */ /* 0x000fe200078ec0ff */
[----:B------:R-:W-:Y:S01]  /*4020*/  @!P0 FMUL.FTZ R3, R3, R4 ;  /* 0x0000000403038220 */ /* 0x000fe20000410000 */
[----:B------:R-:W-:Y:S01]  /*4030*/  @!P0 SHF.L.U32 R45, R54, 0x10, RZ ;  /* 0x00000010362d8819 */ /* 0x000fe200000006ff */
[----:B------:R-:W-:Y:S02]  /*4040*/  @!P0 FMUL.FTZ R4, R2, R6 ;  /* 0x0000000602048220 */ /* 0x000fe40000410000 */
[----:B------:R-:W-:Y:S02]  /*4050*/  @!P0 FMUL.FTZ R44, R5, R38 ;  /* 0x00000026052c8220 */ /* 0x000fe40000410000 */
[----:B------:R-:W-:Y:S01]  /*4060*/  @!P0 FFMA.FTZ R78, R43, R6, -R9 ;  /* 0x000000062b4e8223 */ /* 0x000fe20000010809 */
[----:B------:R-:W-:Y:S01]  /*4070*/  @!P0 LOP3.LUT R6, R14, 0xffff0000, RZ, 0xc0, !PT ;  /* 0xffff00000e068812 */ /* 0x000fe200078ec0ff */
[-C--:B------:R-:W-:Y:S02]  /*4080*/  @!P0 FFMA.FTZ R76, R39, R7.reuse, -R44 ;  /* 0x00000007274c8223 */ /* 0x080fe4000001082c */
[C---:B------:R-:W-:Y:S01]  /*4090*/  @!P0 IMAD.U32 R44, R46.reuse, 0x10000, RZ ;  /* 0x000100002e2c8824 */ /* 0x040fe200078e00ff */
[----:B------:R-:W-:Y:S01]  /*40a0*/  @!P0 LOP3.LUT R46, R46, 0xffff0000, RZ, 0xc0, !PT ;  /* 0xffff00002e2e8812 */ /* 0x000fe200078ec0ff */
[----:B------:R-:W-:Y:S02]  /*40b0*/  @!P0 FMUL.FTZ R2, R5, R7 ;  /* 0x0000000705028220 */ /* 0x000fe40000410000 */
[----:B------:R-:W-:Y:S02]  /*40c0*/  @!P0 IMAD.U32 R5, R14, 0x10000, RZ ;  /* 0x000100000e058824 */ /* 0x000fe400078e00ff */
[C---:B------:R-:W-:Y:S01]  /*40d0*/  @!P0 IMAD.U32 R7, R8.reuse, 0x10000, RZ ;  /* 0x0001000008078824 */ /* 0x040fe200078e00ff */
[----:B------:R-:W-:Y:S01]  /*40e0*/  @!P0 LOP3.LUT R8, R8, 0xffff0000, RZ, 0xc0, !PT ;  /* 0xffff000008088812 */ /* 0x000fe200078ec0ff */
[C---:B------:R-:W-:Y:S02]  /*40f0*/  @!P0 FMUL.FTZ R48, R6.reuse, R46 ;  /* 0x0000002e06308220 */ /* 0x040fe40000410000 */
[----:B------:R-:W-:Y:S02]  /*4100*/  @!P0 FMUL.FTZ R9, R5, R44 ;  /* 0x0000002c05098220 */ /* 0x000fe40000410000 */
[-C--:B------:R-:W-:Y:S02]  /*4110*/  @!P0 FMUL.FTZ R6, R6, R8.reuse ;  /* 0x0000000806068220 */ /* 0x080fe40000410000 */
[----:B------:R-:W-:Y:S01]  /*4120*/  @!P0 FFMA.FTZ R70, R47, R8, -R48 ;  /* 0x000000082f468223 */ /* 0x000fe20000010830 */
[----:B------:R-:W-:Y:S01]  /*4130*/  @!P0 LOP3.LUT R8, R15, 0xffff0000, RZ, 0xc0, !PT ;  /* 0xffff00000f088812 */ /* 0x000fe200078ec0ff */
[C---:B------:R-:W-:Y:S01]  /*4140*/  @!P0 IMAD.U32 R48, R50.reuse, 0x10000, RZ ;  /* 0x0001000032308824 */ /* 0x040fe200078e00ff */
[----:B------:R-:W-:Y:S01]  /*4150*/  @!P0 LOP3.LUT R50, R50, 0xffff0000, RZ, 0xc0, !PT ;  /* 0xffff000032328812 */ /* 0x000fe200078ec0ff */
[-C--:B------:R-:W-:Y:S02]  /*4160*/  @!P0 FMUL.FTZ R5, R5, R7.reuse ;  /* 0x0000000705058220 */ /* 0x080fe40000410000 */
[----:B------:R-:W-:Y:S02]  /*4170*/  @!P0 FFMA.FTZ R71, R45, R7, -R9 ;  /* 0x000000072d478223 */ /* 0x000fe40000010809 */
[----:B------:R-:W-:Y:S02]  /*4180*/  @!P0 IMAD.U32 R7, R15, 0x10000, RZ ;  /* 0x000100000f078824 */ /* 0x000fe400078e00ff */
[C---:B------:R-:W-:Y:S01]  /*4190*/  @!P0 IMAD.U32 R9, R10.reuse, 0x10000, RZ ;  /* 0x000100000a098824 */ /* 0x040fe200078e00ff */
[----:B------:R-:W-:Y:S01]  /*41a0*/  @!P0 LOP3.LUT R10, R10, 0xffff0000, RZ, 0xc0, !PT ;  /* 0xffff00000a0a8812 */ /* 0x000fe200078ec0ff */
[----:B------:R-:W-:Y:S01]  /*41b0*/  @!P0 FFMA.FTZ R2, R38, R39, R2 ;  /* 0x0000002726028223 */ /* 0x000fe20000010002 */
[----:B------:R-:W-:Y:S01]  /*41c0*/  @!P0 F2FP.BF16.PACK_AB R39, R78, R81 ;  /* 0x000000514e27823e */ /* 0x000fe200000010ff */
[----:B------:R-:W-:Y:S01]  /*41d0*/  @!P0 FMUL.FTZ R68, R7, R48 ;  /* 0x0000003007448220 */ /* 0x000fe20000410000 */
[----:B------:R-:W-:Y:S01]  /*41e0*/  @!P0 F2FP.BF16.PACK_AB R38, R76, R82 ;  /* 0x000000524c26823e */ /* 0x000fe200000010ff */
[----:B------:R-:W-:Y:S01]  /*41f0*/  @!P0 FMUL.FTZ R69, R8, R50 ;  /* 0x0000003208458220 */ /* 0x000fe20000410000 */
[----:B------:R-:W-:Y:S01]  /*4200*/  @!P0 F2FP.BF16.PACK_AB R0, R2, R0 ;  /* 0x000000000200823e */ /* 0x000fe200000010ff */
[----:B------:R-:W-:Y:S01]  /*4210*/  @!P0 FFMA.FTZ R3, R40, R41, R3 ;  /* 0x0000002928038223 */ /* 0x000fe20000010003 */
[----:B------:R-:W-:Y:S01]  /*4220*/  @!P0 MOV R52, R38 ;  /* 0x0000002600348202 */ /* 0x000fe20000000f00 */
[----:B------:R-:W-:Y:S02]  /*4230*/  @!P0 FFMA.FTZ R4, R42, R43, R4 ;  /* 0x0000002b2a048223 */ /* 0x000fe40000010004 */
[----:B------:R-:W-:Y:S02]  /*4240*/  @!P0 FFMA.FTZ R68, R49, R9, -R68 ;  /* 0x0000000931448223 */ /* 0x000fe40000010844 */
        /* <DEDUP_REMOVED lines=9> */
[----:B------:R-:W-:Y:S02]  /*42e0*/  @!P0 FFMA.FTZ R7, R48, R49, R7 ;  /* 0x0000003130078223 */ /* 0x000fe40000010007 */
[----:B------:R-:W-:Y:S01]  /*42f0*/  @!P0 FFMA.FTZ R8, R50, R51, R8 ;  /* 0x0000003332088223 */ /* 0x000fe20000010008 */
[----:B------:R-:W-:Y:S01]  /*4300*/  @!P0 F2FP.BF16.PACK_AB R5, R6, R5 ;  /* 0x000000050605823e */ /* 0x000fe200000010ff */
[----:B------:R-:W-:Y:S02]  /*4310*/  @!P0 IMAD.MOV.U32 R53, RZ, RZ, R39 ;  /* 0x000000ffff358224 */ /* 0x000fe400078e0027 */
        /* <DEDUP_REMOVED lines=8> */
.L_x_557:
[----:B------:R-:W-:Y:S05]  /*43a0*/  BSYNC B0 ;  /* 0x0000000000007941 */ /* 0x000fea0003800000 */
.L_x_556:
[----:B------:R-:W-:Y:S01]  /*43b0*/  ISETP.GE.AND P0, PT, R26, c[0x0][0x1d4], PT ;  /* 0x000075001a007a0c */ /* 0x000fe20003f06270 */
[----:B------:R-:W-:Y:S01]  /*43c0*/  @!UPT UIADD3 URZ, URZ, URZ, URZ ;  /* 0x0000003f3f3ff290 */ /* 0x000fe2000fffe03f */
[----:B------:R-:W-:Y:S11]  /*43d0*/  BSSY B0, `(.L_x_558) ;  /* 0x0000071000007945 */ /* 0x000ff60003800000 */
[----:B------:R-:W-:-:S05]  /*43e0*/  @P0 BRA `(.L_x_559) ;  /* 0x000006f000000947 */ /* 0x000fca0003800000 */
[----:B------:R-:W-:Y:S01]  /*43f0*/  ISETP.GE.AND P2, PT, R95, c[0x0][0x1d4], PT ;  /* 0x000075005f007a0c */ /* 0x000fe20003f46270 */
[----:B-1----:R-:W-:Y:S01]  /*4400*/  LDS.128 R12, [R119+0x6100] ;  /* 0x00610000770c7984 */ /* 0x002fe20000000c00 */
[-C--:B------:R-:W-:Y:S04]  /*4410*/  IADD3 R0, P1, P0, R86, R80.reuse, R116 ;  /* 0x0000005056007210 */ /* 0x080fe8000783e074 */
[-C--:B------:R-:W-:Y:S03]  /*4420*/  IADD3.X R3, R88, R79.reuse, R125, P1, P0 ;  /* 0x0000004f58037210 */ /* 0x080fe60000fe047d */
[----:B------:R-:W1:Y:S04]  /*4430*/  LDS.128 R48, [R127+0x6100] ;  /* 0x006100007f307984 */ /* 0x000e680000000c00 */
        /* <DEDUP_REMOVED lines=10> */
[----:B------:R-:W-:Y:S01]  /*44e0*/  @!P0 SHF.R.U64 R5, R56, 0x10, R57 ;  /* 0x0000001038058819 */ /* 0x000fe20000001239 */
[----:B-1----:R-:W-:Y:S01]  /*44f0*/  @!P0 IMAD.U32 R10, R48, 0x10000, RZ ;  /* 0x00010000300a8824 */ /* 0x002fe200078e00ff */
[C---:B------:R-:W-:Y:S01]  /*4500*/  @!P0 LOP3.LUT R45, R51.reuse, 0xffff0000, RZ, 0xc0, !PT ;  /* 0xffff0000332d8812 */ /* 0x040fe200078ec0ff */
[----:B------:R-:W-:Y:S01]  /*4510*/  @!P0 IMAD.U32 R43, R51, 0x10000, RZ ;  /* 0x00010000332b8824 */ /* 0x000fe200078e00ff */
[C---:B------:R-:W-:Y:S01]  /*4520*/  @!P0 LOP3.LUT R41, R50.reuse, 0xffff0000, RZ, 0xc0, !PT ;  /* 0xffff000032298812 */ /* 0x040fe200078ec0ff */
[----:B------:R-:W-:Y:S01]  /*4530*/  @!P0 IMAD.U32 R39, R50, 0x10000, RZ ;  /* 0x0001000032278824 */ /* 0x000fe200078e00ff */
[----:B------:R-:W-:Y:S01]  /*4540*/  @!P0 PRMT R9, R28, 0x5432, R2 ;  /* 0x000054321c098816 */ /* 0x000fe20000000002 */
[----:B------:R-:W-:Y:S01]  /*4550*/  @!P0 IMAD.U32 R2, R12, 0x10000, RZ ;  /* 0x000100000c028824 */ /* 0x000fe200078e00ff */
[----:B------:R-:W-:Y:S02]  /*4560*/  @!P0 SHF.R.U64 R0, R16, 0x10, R17 ;  /* 0x0000001010008819 */ /* 0x000fe40000001211 */
[----:B------:R-:W-:Y:S02]  /*4570*/  @!P0 PRMT R16, R64, 0x5410, R5 ;  /* 0x0000541040108816 */ /* 0x000fe40000000005 */
[C---:B------:R-:W-:Y:S02]  /*4580*/  @!P0 PRMT R5, R11.reuse, 0x5410, R3 ;  /* 0x000054100b058816 */ /* 0x040fe40000000003 */
[----:B------:R-:W-:Y:S02]  /*4590*/  @!P0 LOP3.LUT R3, R12, 0xffff0000, RZ, 0xc0, !PT ;  /* 0xffff00000c038812 */ /* 0x000fe400078ec0ff */
[----:B------:R-:W-:Y:S02]  /*45a0*/  @!P0 SHF.R.U32.HI R8, RZ, 0x10, R59 ;  /* 0x00000010ff088819 */ /* 0x000fe4000001163b */
[----:B------:R-:W-:Y:S02]  /*45b0*/  @!P0 SHF.R.U32.HI R6, RZ, 0x10, R57 ;  /* 0x00000010ff068819 */ /* 0x000fe40000011639 */
[----:B------:R-:W-:Y:S02]  /*45c0*/  @!P0 SHF.R.U32.HI R4, RZ, 0x10, R19 ;  /* 0x00000010ff048819 */ /* 0x000fe40000011613 */
[----:B------:R-:W-:Y:S02]  /*45d0*/  @!P0 PRMT R0, R11, 0x5432, R0 ;  /* 0x000054320b008816 */ /* 0x000fe40000000000 */
[C---:B------:R-:W-:Y:S02]  /*45e0*/  @!P0 LOP3.LUT R11, R16.reuse, 0xffff0000, RZ, 0xc0, !PT ;  /* 0xffff0000100b8812 */ /* 0x040fe400078ec0ff */
[----:B------:R-:W-:Y:S01]  /*45f0*/  @!P0 PRMT R38, R65, 0x5410, R8 ;  /* 0x0000541041268816 */ /* 0x000fe20000000008 */
[----:B------:R-:W-:Y:S01]  /*4600*/  @!P0 IMAD.U32 R8, R16, 0x10000, RZ ;  /* 0x0001000010088824 */ /* 0x000fe200078e00ff */
[----:B------:R-:W-:Y:S01]  /*4610*/  @!P0 LOP3.LUT R16, R48, 0xffff0000, RZ, 0xc0, !PT ;  /* 0xffff000030108812 */ /* 0x000fe200078ec0ff */
[----:B------:R-:W-:Y:S01]  /*4620*/  @!P0 FMUL.FTZ R18, R3, R11 ;  /* 0x0000000b03128220 */ /* 0x000fe20000410000 */
[----:B------:R-:W-:Y:S01]  /*4630*/  @!P0 PRMT R19, R64, 0x5432, R6 ;  /* 0x0000543240138816 */ /* 0x000fe20000000006 */
[----:B------:R-:W-:Y:S01]  /*4640*/  @!P0 FMUL.FTZ R17, R2, R8 ;  /* 0x0000000802118220 */ /* 0x000fe20000410000 */
[----:B------:R-:W-:Y:S01]  /*4650*/  @!P0 PRMT R6, R28, 0x5410, R4 ;  /* 0x000054101c068816 */ /* 0x000fe20000000004 */
[----:B------:R-:W-:Y:S01]  /*4660*/  @!P0 IMAD.U32 R42, R38, 0x10000, RZ ;  /* 0x00010000262a8824 */ /* 0x000fe200078e00ff */
[C---:B------:R-:W-:Y:S02]  /*4670*/  @!P0 LOP3.LUT R28, R49.reuse, 0xffff0000, RZ, 0xc0, !PT ;  /* 0xffff0000311c8812 */ /* 0x040fe400078ec0ff */
[----:B------:R-:W-:Y:S02]  /*4680*/  @!P0 LOP3.LUT R4, R0, 0xffff0000, RZ, 0xc0, !PT ;  /* 0xffff000000048812 */ /* 0x000fe400078ec0ff */
[----:B------:R-:W-:Y:S02]  /*4690*/  @!P0 LOP3.LUT R44, R38, 0xffff0000, RZ, 0xc0, !PT ;  /* 0xffff0000262c8812 */ /* 0x000fe400078ec0ff */
[----:B------:R-:W-:Y:S01]  /*46a0*/  @!P0 SHF.R.U64 R7, R58, 0x10, R59 ;  /* 0x000000103a078819 */ /* 0x000fe2000000123b */
[-C--:B------:R-:W-:Y:S02]  /*46b0*/  @!P0 FFMA.FTZ R56, R16, R4.reuse, -R18 ;  /* 0x0000000410388223 */ /* 0x080fe40000010812 */
[----:B------:R-:W-:Y:S01]  /*46c0*/  @!P0 IMAD.U32 R18, R49, 0x10000, RZ ;  /* 0x0001000031128824 */ /* 0x000fe200078e00ff */
[----:B------:R-:W-:Y:S01]  /*46d0*/  @!P0 PRMT R40, R65, 0x5432, R7 ;  /* 0x0000543241288816 */ /* 0x000fe20000000007 */
[----:B------:R-:W-:Y:S04]  /*46e0*/  @!P0 IMAD.U32 R7, R0, 0x10000, RZ ;  /* 0x0001000000078824 */ /* 0x000fe800078e00ff */
[-C--:B------:R-:W-:Y:S02]  /*46f0*/  @!P0 FMUL.FTZ R0, R2, R7.reuse ;  /* 0x0000000702008220 */ /* 0x080fe40000410000 */
[----:B------:R-:W-:Y:S01]  /*4700*/  @!P0 FFMA.FTZ R57, R10, R7, -R17 ;  /* 0x000000070a398223 */ /* 0x000fe20000010811 */
[----:B------:R-:W-:Y:S01]  /*4710*/  @!P0 SHF.L.U32 R17, R19, 0x10, RZ ;  /* 0x0000001013118819 */ /* 0x000fe200000006ff */
[----:B------:R-:W-:Y:S01]  /*4720*/  @!P0 FMUL.FTZ R2, R3, R4 ;  /* 0x0000000403028220 */ /* 0x000fe20000410000 */
[C---:B------:R-:W-:Y:S01]  /*4730*/  @!P0 LOP3.LUT R4, R13.reuse, 0xffff0000, RZ, 0xc0, !PT ;  /* 0xffff00000d048812 */ /* 0x040fe200078ec0ff */
[----:B------:R-:W-:Y:S01]  /*4740*/  @!P0 IMAD.U32 R3, R13, 0x10000, RZ ;  /* 0x000100000d038824 */ /* 0x000fe200078e00ff */
[----:B------:R-:W-:Y:S01]  /*4750*/  @!P0 LOP3.LUT R19, R19, 0xffff0000, RZ, 0xc0, !PT ;  /* 0xffff000013138812 */ /* 0x000fe200078ec0ff */
[C---:B------:R-:W-:Y:S01]  /*4760*/  @!P0 IMAD.U32 R7, R5.reuse, 0x10000, RZ ;  /* 0x0001000005078824 */ /* 0x040fe200078e00ff */
[----:B------:R-:W-:Y:S01]  /*4770*/  @!P0 LOP3.LUT R5, R5, 0xffff0000, RZ, 0xc0, !PT ;  /* 0xffff000005058812 */ /* 0x000fe200078ec0ff */
[----:B------:R-:W-:Y:S02]  /*4780*/  @!P0 FFMA.FTZ R0, R8, R10, R0 ;  /* 0x0000000a08008223 */ /* 0x000fe40000010000 */
[C---:B------:R-:W-:Y:S02]  /*4790*/  @!P0 FMUL.FTZ R10, R4.reuse, R19 ;  /* 0x00000013040a8220 */ /* 0x040fe40000410000 */
[----:B------:R-:W-:Y:S02]  /*47a0*/  @!P0 FMUL.FTZ R8, R3, R17 ;  /* 0x0000001103088220 */ /* 0x000fe40000410000 */
[-C--:B------:R-:W-:Y:S02]  /*47b0*/  @!P0 FMUL.FTZ R4, R4, R5.reuse ;  /* 0x0000000504048220 */ /* 0x080fe40000410000 */
[----:B------:R-:W-:Y:S01]  /*47c0*/  @!P0 FFMA.FTZ R54, R28, R5, -R10 ;  /* 0x000000051c368223 */ /* 0x000fe2000001080a */
[----:B------:R-:W-:Y:S01]  /*47d0*/  @!P0 LOP3.LUT R5, R15, 0xffff0000, RZ, 0xc0, !PT ;  /* 0xffff00000f058812 */ /* 0x000fe200078ec0ff */
[-C--:B------:R-:W-:Y:S02]  /*47e0*/  @!P0 FMUL.FTZ R3, R3, R7.reuse ;  /* 0x0000000703038220 */ /* 0x080fe40000410000 */
[----:B------:R-:W-:Y:S01]  /*47f0*/  @!P0 FFMA.FTZ R55, R18, R7, -R8 ;  /* 0x0000000712378223 */ /* 0x000fe20000010808 */
[C---:B------:R-:W-:Y:S01]  /*4800*/  @!P0 SHF.L.U32 R8, R6.reuse, 0x10, RZ ;  /* 0x0000001006088819 */ /* 0x040fe200000006ff */
[----:B------:R-:W-:Y:S01]  /*4810*/  @!P0 IMAD.U32 R7, R15, 0x10000, RZ ;  /* 0x000100000f078824 */ /* 0x000fe200078e00ff */
[----:B------:R-:W-:Y:S01]  /*4820*/  @!P0 LOP3.LUT R6, R6, 0xffff0000, RZ, 0xc0, !PT ;  /* 0xffff000006068812 */ /* 0x000fe200078ec0ff */
[----:B------:R-:W-:Y:S02]  /*4830*/  @!P0 FMUL.FTZ R38, R5, R44 ;  /* 0x0000002c05268220 */ /* 0x000fe40000410000 */
[C---:B------:R-:W-:Y:S02]  /*4840*/  @!P0 FMUL.FTZ R10, R7.reuse, R42 ;  /* 0x0000002a070a8220 */ /* 0x040fe40000410000 */
[-C--:B------:R-:W-:Y:S02]  /*4850*/  @!P0 FMUL.FTZ R7, R7, R8.reuse ;  /* 0x0000000807078220 */ /* 0x080fe40000410000 */
[----:B------:R-:W-:Y:S02]  /*4860*/  @!P0 FFMA.FTZ R53, R43, R8, -R10 ;  /* 0x000000082b358223 */ /* 0x000fe4000001080a */
[-C--:B------:R-:W-:Y:S02]  /*4870*/  @!P0 FMUL.FTZ R8, R5, R6.reuse ;  /* 0x0000000605088220 */ /* 0x080fe40000410000 */
[----:B------:R-:W-:Y:S01]  /*4880*/  @!P0 FFMA.FTZ R52, R45, R6, -R38 ;  /* 0x000000062d348223 */ /* 0x000fe20000010826 */
[----:B------:R-:W-:Y:S01]  /*4890*/  @!P0 LOP3.LUT R6, R14, 0xffff0000, RZ, 0xc0, !PT ;  /* 0xffff00000e068812 */ /* 0x000fe200078ec0ff */
[C---:B------:R-:W-:Y:S01]  /*48a0*/  @!P0 IMAD.U32 R38, R40.reuse, 0x10000, RZ ;  /* 0x0001000028268824 */ /* 0x040fe200078e00ff */
[----:B------:R-:W-:Y:S01]  /*48b0*/  @!P0 LOP3.LUT R40, R40, 0xffff0000, RZ, 0xc0, !PT ;  /* 0xffff000028288812 */ /* 0x000fe200078ec0ff */
[----:B------:R-:W-:Y:S02]  /*48c0*/  @!P0 IMAD.U32 R5, R14, 0x10000, RZ ;  /* 0x000100000e058824 */ /* 0x000fe400078e00ff */
[C---:B------:R-:W-:Y:S01]  /*48d0*/  @!P0 IMAD.U32 R10, R9.reuse, 0x10000, RZ ;  /* 0x00010000090a8824 */ /* 0x040fe200078e00ff */
[----:B------:R-:W-:Y:S01]  /*48e0*/  @!P0 LOP3.LUT R9, R9, 0xffff0000, RZ, 0xc0, !PT ;  /* 0xffff000009098812 */ /* 0x000fe200078ec0ff */
[----:B------:R-:W-:Y:S02]  /*48f0*/  @!P0 FMUL.FTZ R46, R5, R38 ;  /* 0x00000026052e8220 */ /* 0x000fe40000410000 */
[----:B------:R-:W-:Y:S02]  /*4900*/  @!P0 FMUL.FTZ R47, R6, R40 ;  /* 0x00000028062f8220 */ /* 0x000fe40000410000 */
[----:B------:R-:W-:Y:S01]  /*4910*/  @!P0 FFMA.FTZ R2, R11, R16, R2 ;  /* 0x000000100b028223 */ /* 0x000fe20000010002 */
[----:B------:R-:W-:Y:S01]  /*4920*/  @!P0 F2FP.BF16.PACK_AB R16, R54, R55 ;  /* 0x000000373610823e */ /* 0x000fe200000010ff */
[----:B------:R-:W-:Y:S01]  /*4930*/  @!P0 FMUL.FTZ R5, R5, R10 ;  /* 0x0000000a05058220 */ /* 0x000fe20000410000 */
[----:B------:R-:W-:Y:S01]  /*4940*/  @!P0 F2FP.BF16.PACK_AB R11, R56, R57 ;  /* 0x00000039380b823e */ /* 0x000fe200000010ff */
[----:B------:R-:W-:Y:S01]  /*4950*/  @!P0 FFMA.FTZ R3, R17, R18, R3 ;  /* 0x0000001211038223 */ /* 0x000fe20000010003 */
[----:B------:R-:W-:Y:S01]  /*4960*/  @!P0 F2FP.BF16.PACK_AB R0, R2, R0 ;  /* 0x000000000200823e */ /* 0x000fe200000010ff */
[----:B------:R-:W-:Y:S01]  /*4970*/  @!P0 FFMA.FTZ R46, R39, R10, -R46 ;  /* 0x0000000a272e8223 */ /* 0x000fe2000001082e */
[----:B------:R-:W-:Y:S01]  /*4980*/  @!P0 MOV R48, R11 ;  /* 0x0000000b00308202 */ /* 0x000fe20000000f00 */
[----:B------:R-:W-:Y:S01]  /*4990*/  @!P0 FMUL.FTZ R6, R6, R9 ;  /* 0x0000000906068220 */ /* 0x000fe20000410000 */
[----:B------:R-:W-:Y:S01]  /*49a0*/  @!P0 F2FP.BF16.PACK_AB R10, R52, R53 ;  /* 0x00000035340a823e */ /* 0x000fe200000010ff */
        /* <DEDUP_REMOVED lines=19> */
.L_x_559:
[----:B------:R-:W-:Y:S05]  /*4ae0*/  BSYNC B0 ;  /* 0x0000000000007941 */ /* 0x000fea0003800000 */
.L_x_558:
[----:B------:R-:W-:Y:S11]  /*4af0*/  ISETP.GE.AND P0, PT, R27, c[0x0][0x1d4], PT ;  /* 0x000075001b007a0c */ /* 0x000ff60003f06270 */
[----:B------:R-:W-:Y:S02]  /*4b00*/  @!UPT UIADD3 URZ, URZ, URZ, URZ ;  /* 0x0000003f3f3ff290 */ /* 0x000fe4000fffe03f */
[----:B------:R-:W-:-:S05]  /*4b10*/  @P0 BRA `(.L_x_543) ;  /* 0x000008f000000947 */ /* 0x000fca0003800000 */
[----:B------:R-:W-:Y:S01]  /*4b20*/  IADD3 R0, P1, P0, R86, R80, R101 ;  /* 0x0000005056007210 */ /* 0x000fe2000783e065 */
[----:B-1----:R-:W1:Y:S03]  /*4b30*/  LDS.128 R12, [R118+0x6100] ;  /* 0x00610000760c7984 */ /* 0x002e660000000c00 */
[----:B------:R-:W-:Y:S02]  /*4b40*/  IADD3.X R2, R88, R79, R124, P1, P0 ;  /* 0x0000004f58027210 */ /* 0x000fe40000fe047c */
[C---:B------:R-:W-:Y:S03]  /*4b50*/  LEA R54, P0, R0.reuse, c[0x0][0x1c8], 0x1 ;  /* 0x0000720000367a11 */ /* 0x040fe600078008ff */
[----:B------:R-:W2:Y:S01]  /*4b60*/  LDS.128 R44, [R126+0x6100] ;  /* 0x006100007e2c7984 */ /* 0x000ea20000000c00 */
[----:B------:R-:W-:Y:S02]  /*4b70*/  LEA.HI.X R55, R0, c[0x0][0x1cc], R2, 0x1, P0 ;  /* 0x0000730000377a11 */ /* 0x000fe400000f0c02 */
[----:B------:R-:W-:Y:S11]  /*4b80*/  ISETP.GE.AND P0, PT, R27, c[0x0][0x27c], PT ;  /* 0x00009f001b007a0c */ /* 0x000ff60003f06270 */
[----:B------:R-:W-:Y:S02]  /*4b90*/  @!UPT UIADD3 URZ, URZ, URZ, URZ ;  /* 0x0000003f3f3ff290 */ /* 0x000fe4000fffe03f */
[----:B------:R-:W-:Y:S02]  /*4ba0*/  @!P0 SHF.R.U32.HI R0, RZ, 0x10, R21 ;  /* 0x00000010ff008819 */ /* 0x000fe40000011615 */
[----:B------:R-:W-:Y:S02]  /*4bb0*/  @!P0 SHF.R.U64 R4, R22, 0x10, R23 ;  /* 0x0000001016048819 */ /* 0x000fe40000001217 */
[----:B------:R-:W-:Y:S02]  /*4bc0*/  @!P0 SHF.R.U64 R3, R20, 0x10, R21 ;  /* 0x0000001014038819 */ /* 0x000fe40000001215 */
[----:B------:R-:W-:Y:S02]  /*4bd0*/  @!P0 SHF.R.U32.HI R5, RZ, 0x10, R23 ;  /* 0x00000010ff058819 */ /* 0x000fe40000011617 */
[----:B------:R-:W-:Y:S02]  /*4be0*/  @!P0 PRMT R6, R29, 0x5432, R3 ;  /* 0x000054321d068816 */ /* 0x000fe40000000003 */
[----:B------:R-:W-:Y:S02]  /*4bf0*/  @!P0 SHF.R.U32.HI R2, RZ, 0x10, R61 ;  /* 0x00000010ff028819 */ /* 0x000fe4000001163d */
[----:B------:R-:W-:Y:S02]  /*4c00*/  @!P0 PRMT R10, R32, 0x5410, R4 ;  /* 0x00005410200a8816 */ /* 0x000fe40000000004 */
[----:B------:R-:W-:Y:S01]  /*4c10*/  @!P0 PRMT R22, R66, 0x5410, R2 ;  /* 0x0000541042168816 */ /* 0x000fe20000000002 */
[----:B-1----:R-:W-:Y:S01]  /*4c20*/  @!P0 IMAD.U32 R3, R13, 0x10000, RZ ;  /* 0x000100000d038824 */ /* 0x002fe200078e00ff */
[----:B------:R-:W-:Y:S03]  /*4c30*/  @!P0 PRMT R2, R29, 0x5410, R0 ;  /* 0x000054101d028816 */ /* 0x000fe60000000000 */
[----:B------:R-:W-:Y:S01]  /*4c40*/  @!P0 IMAD.U32 R20, R22, 0x10000, RZ ;  /* 0x0001000016148824 */ /* 0x000fe200078e00ff */
[----:B------:R-:W-:Y:S01]  /*4c50*/  @!P0 PRMT R9, R32, 0x5432, R5 ;  /* 0x0000543220098816 */ /* 0x000fe20000000005 */
[----:B------:R-:W-:Y:S01]  /*4c60*/  @!P0 IMAD.U32 R0, R2, 0x10000, RZ ;  /* 0x0001000002008824 */ /* 0x000fe200078e00ff */
[----:B------:R-:W-:Y:S01]  /*4c70*/  @!P0 SHF.L.U32 R5, R12, 0x10, RZ ;  /* 0x000000100c058819 */ /* 0x000fe200000006ff */
[C---:B--2---:R-:W-:Y:S01]  /*4c80*/  @!P0 IMAD.U32 R21, R45.reuse, 0x10000, RZ ;  /* 0x000100002d158824 */ /* 0x044fe200078e00ff */
[----:B------:R-:W-:Y:S01]  /*4c90*/  @!P0 LOP3.LUT R23, R45, 0xffff0000, RZ, 0xc0, !PT ;  /* 0xffff00002d178812 */ /* 0x000fe200078ec0ff */
[C---:B------:R-:W-:Y:S01]  /*4ca0*/  @!P0 FMUL.FTZ R4, R3.reuse, R20 ;  /* 0x0000001403048220 */ /* 0x040fe20000410000 */
[----:B------:R-:W-:Y:S01]  /*4cb0*/  @!P0 LOP3.LUT R38, R46, 0xffff0000, RZ, 0xc0, !PT ;  /* 0xffff00002e268812 */ /* 0x000fe200078ec0ff */
[-C--:B------:R-:W-:Y:S01]  /*4cc0*/  @!P0 FMUL.FTZ R3, R3, R0.reuse ;  /* 0x0000000003038220 */ /* 0x080fe20000410000 */
[----:B------:R-:W-:Y:S01]  /*4cd0*/  @!P0 SHF.L.U32 R40, R47, 0x10, RZ ;  /* 0x000000102f288819 */ /* 0x000fe200000006ff */
[----:B------:R-:W-:Y:S01]  /*4ce0*/  @!P0 FFMA.FTZ R58, R21, R0, -R4 ;  /* 0x00000000153a8223 */ /* 0x000fe20000010804 */
[----:B------:R-:W-:Y:S01]  /*4cf0*/  @!P0 LOP3.LUT R42, R47, 0xffff0000, RZ, 0xc0, !PT ;  /* 0xffff00002f2a8812 */ /* 0x000fe200078ec0ff */
[----:B------:R-:W-:Y:S01]  /*4d00*/  @!P0 IMAD.U32 R17, R44, 0x10000, RZ ;  /* 0x000100002c118824 */ /* 0x000fe200078e00ff */
[----:B------:R-:W-:Y:S01]  /*4d10*/  @!P0 LOP3.LUT R2, R2, 0xffff0000, RZ, 0xc0, !PT ;  /* 0xffff000002028812 */ /* 0x000fe200078ec0ff */
[----:B------:R-:W-:Y:S01]  /*4d20*/  @!P0 IMAD.U32 R29, R46, 0x10000, RZ ;  /* 0x000100002e1d8824 */ /* 0x000fe200078e00ff */
[----:B------:R-:W-:Y:S02]  /*4d30*/  @!P0 LOP3.LUT R0, R13, 0xffff0000, RZ, 0xc0, !PT ;  /* 0xffff00000d008812 */ /* 0x000fe400078ec0ff */
[----:B------:R-:W-:Y:S02]  /*4d40*/  @!P0 LOP3.LUT R22, R22, 0xffff0000, RZ, 0xc0, !PT ;  /* 0xffff000016168812 */ /* 0x000fe400078ec0ff */
[----:B------:R-:W-:Y:S01]  /*4d50*/  @!P0 SHF.R.U64 R7, R62, 0x10, R63 ;  /* 0x000000103e078819 */ /* 0x000fe2000000123f */
[----:B------:R-:W-:Y:S01]  /*4d60*/  @!P0 FMUL.FTZ R4, R0, R2 ;  /* 0x0000000200048220 */ /* 0x000fe20000410000 */
[----:B------:R-:W-:Y:S01]  /*4d70*/  @!P0 SHF.R.U64 R18, R60, 0x10, R61 ;  /* 0x000000103c128819 */ /* 0x000fe2000000123d */
[----:B------:R-:W-:Y:S01]  /*4d80*/  @!P0 FMUL.FTZ R8, R0, R22 ;  /* 0x0000001600088220 */ /* 0x000fe20000410000 */
[----:B------:R-:W-:Y:S01]  /*4d90*/  @!P0 PRMT R11, R67, 0x5410, R7 ;  /* 0x00005410430b8816 */ /* 0x000fe20000000007 */
[C---:B------:R-:W-:Y:S01]  /*4da0*/  @!P0 IMAD.U32 R7, R6.reuse, 0x10000, RZ ;  /* 0x0001000006078824 */ /* 0x040fe200078e00ff */
[----:B------:R-:W-:Y:S01]  /*4db0*/  @!P0 LOP3.LUT R6, R6, 0xffff0000, RZ, 0xc0, !PT ;  /* 0xffff000006068812 */ /* 0x000fe200078ec0ff */
[----:B------:R-:W-:Y:S01]  /*4dc0*/  @!P0 FFMA.FTZ R57, R23, R2, -R8 ;  /* 0x0000000217398223 */ /* 0x000fe20000010808 */
[----:B------:R-:W-:Y:S01]  /*4dd0*/  @!P0 PRMT R18, R66, 0x5432, R18 ;  /* 0x0000543242128816 */ /* 0x000fe20000000012 */
[-C--:B------:R-:W-:Y:S01]  /*4de0*/  @!P0 FMUL.FTZ R0, R5, R7.reuse ;  /* 0x0000000705008220 */ /* 0x080fe20000410000 */
[----:B------:R-:W-:Y:S01]  /*4df0*/  @!P0 LOP3.LUT R2, R12, 0xffff0000, RZ, 0xc0, !PT ;  /* 0xffff00000c028812 */ /* 0x000fe200078ec0ff */
[----:B------:R-:W-:Y:S01]  /*4e00*/  @!P0 IMAD.U32 R28, R11, 0x10000, RZ ;  /* 0x000100000b1c8824 */ /* 0x000fe200078e00ff */
[----:B------:R-:W-:Y:S01]  /*4e10*/  @!P0 SHF.R.U32.HI R41, RZ, 0x10, R63 ;  /* 0x00000010ff298819 */ /* 0x000fe2000001163f */
[C---:B------:R-:W-:Y:S01]  /*4e20*/  @!P0 IMAD.U32 R16, R18.reuse, 0x10000, RZ ;  /* 0x0001000012108824 */ /* 0x040fe200078e00ff */
[----:B------:R-:W-:Y:S02]  /*4e30*/  @!P0 LOP3.LUT R18, R18, 0xffff0000, RZ, 0xc0, !PT ;  /* 0xffff000012128812 */ /* 0x000fe400078ec0ff */
[----:B------:R-:W-:Y:S01]  /*4e40*/  @!P0 PRMT R41, R67, 0x5432, R41 ;  /* 0x0000543243298816 */ /* 0x000fe20000000029 */
[----:B------:R-:W-:Y:S01]  /*4e50*/  @!P0 FMUL.FTZ R19, R5, R16 ;  /* 0x0000001005138220 */ /* 0x000fe20000410000 */
[----:B------:R-:W-:Y:S01]  /*4e60*/  @!P0 SHF.L.U32 R5, R14, 0x10, RZ ;  /* 0x000000100e058819 */ /* 0x000fe200000006ff */
[----:B------:R-:W-:Y:S02]  /*4e70*/  @!P0 FMUL.FTZ R8, R2, R18 ;  /* 0x0000001202088220 */ /* 0x000fe40000410000 */
[----:B------:R-:W-:Y:S01]  /*4e80*/  @!P0 FFMA.FTZ R56, R17, R7, -R19 ;  /* 0x0000000711388223 */ /* 0x000fe20000010813 */
[----:B------:R-:W-:Y:S01]  /*4e90*/  @!P0 LOP3.LUT R19, R44, 0xffff0000, RZ, 0xc0, !PT ;  /* 0xffff00002c138812 */ /* 0x000fe200078ec0ff */
[----:B------:R-:W-:Y:S02]  /*4ea0*/  @!P0 IMAD.U32 R7, R10, 0x10000, RZ ;  /* 0x000100000a078824 */ /* 0x000fe400078e00ff */
[----:B------:R-:W-:Y:S02]  /*4eb0*/  @!P0 FMUL.FTZ R32, R5, R28 ;  /* 0x0000001c05208220 */ /* 0x000fe40000410000 */
[-C--:B------:R-:W-:Y:S02]  /*4ec0*/  @!P0 FMUL.FTZ R2, R2, R6.reuse ;  /* 0x0000000602028220 */ /* 0x080fe40000410000 */
[----:B------:R-:W-:Y:S01]  /*4ed0*/  @!P0 FFMA.FTZ R53, R19, R6, -R8 ;  /* 0x0000000613358223 */ /* 0x000fe20000010808 */
[----:B------:R-:W-:Y:S01]  /*4ee0*/  @!P0 LOP3.LUT R6, R14, 0xffff0000, RZ, 0xc0, !PT ;  /* 0xffff00000e068812 */ /* 0x000fe200078ec0ff */
[-C--:B------:R-:W-:Y:S01]  /*4ef0*/  @!P0 FFMA.FTZ R52, R29, R7.reuse, -R32 ;  /* 0x000000071d348223 */ /* 0x080fe20000010820 */
[----:B------:R-:W-:Y:S01]  /*4f00*/  @!P0 LOP3.LUT R32, R11, 0xffff0000, RZ, 0xc0, !PT ;  /* 0xffff00000b208812 */ /* 0x000fe200078ec0ff */
[----:B------:R-:W-:Y:S01]  /*4f10*/  @!P0 IMAD.U32 R39, R41, 0x10000, RZ ;  /* 0x0001000029278824 */ /* 0x000fe200078e00ff */
[----:B------:R-:W-:Y:S01]  /*4f20*/  @!P0 LOP3.LUT R11, R10, 0xffff0000, RZ, 0xc0, !PT ;  /* 0xffff00000a0b8812 */ /* 0x000fe200078ec0ff */
[----:B------:R-:W-:Y:S01]  /*4f30*/  @!P0 FMUL.FTZ R5, R5, R7 ;  /* 0x0000000705058220 */ /* 0x000fe20000410000 */
[C---:B------:R-:W-:Y:S01]  /*4f40*/  @!P0 LOP3.LUT R8, R15.reuse, 0xffff0000, RZ, 0xc0, !PT ;  /* 0xffff00000f088812 */ /* 0x040fe200078ec0ff */
[----:B------:R-:W-:Y:S01]  /*4f50*/  @!P0 IMAD.U32 R7, R15, 0x10000, RZ ;  /* 0x000100000f078824 */ /* 0x000fe200078e00ff */
[----:B------:R-:W-:Y:S01]  /*4f60*/  @!P0 LOP3.LUT R41, R41, 0xffff0000, RZ, 0xc0, !PT ;  /* 0xffff000029298812 */ /* 0x000fe200078ec0ff */
[C---:B------:R-:W-:Y:S01]  /*4f70*/  @!P0 IMAD.U32 R10, R9.reuse, 0x10000, RZ ;  /* 0x00010000090a8824 */ /* 0x040fe200078e00ff */
[----:B------:R-:W-:Y:S01]  /*4f80*/  @!P0 LOP3.LUT R9, R9, 0xffff0000, RZ, 0xc0, !PT ;  /* 0xffff000009098812 */ /* 0x000fe200078ec0ff */
[----:B------:R-:W-:Y:S02]  /*4f90*/  @!P0 FMUL.FTZ R49, R6, R32 ;  /* 0x0000002006318220 */ /* 0x000fe40000410000 */
[----:B------:R-:W-:Y:S02]  /*4fa0*/  @!P0 FFMA.FTZ R0, R16, R17, R0 ;  /* 0x0000001110008223 */ /* 0x000fe40000010000 */
[----:B------:R-:W-:Y:S02]  /*4fb0*/  @!P0 FMUL.FTZ R48, R7, R39 ;  /* 0x0000002707308220 */ /* 0x000fe40000410000 */
[----:B------:R-:W-:Y:S02]  /*4fc0*/  @!P0 FMUL.FTZ R43, R8, R41 ;  /* 0x00000029082b8220 */ /* 0x000fe40000410000 */
[----:B------:R-:W-:Y:S02]  /*4fd0*/  @!P0 FFMA.FTZ R2, R18, R19, R2 ;  /* 0x0000001312028223 */ /* 0x000fe40000010002 */
[----:B------:R-:W-:Y:S02]  /*4fe0*/  @!P0 FFMA.FTZ R49, R38, R11, -R49 ;  /* 0x0000000b26318223 */ /* 0x000fe40000010831 */
[----:B------:R-:W-:Y:S01]  /*4ff0*/  @!P0 FFMA.FTZ R3, R20, R21, R3 ;  /* 0x0000001514038223 */ /* 0x000fe20000010003 */
[----:B------:R-:W-:Y:S01]  /*5000*/  @!P0 F2FP.BF16.PACK_AB R0, R2, R0 ;  /* 0x000000000200823e */ /* 0x000fe200000010ff */
[----:B------:R-:W-:Y:S01]  /*5010*/  @!P0 FFMA.FTZ R51, R40, R10, -R48 ;  /* 0x0000000a28338223 */ /* 0x000fe20000010830 */
[----:B------:R-:W-:Y:S01]  /*5020*/  @!P0 F2FP.BF16.PACK_AB R48, R57, R58 ;  /* 0x0000003a3930823e */ /* 0x000fe200000010ff */
[----:B------:R-:W-:Y:S01]  /*5030*/  @!P0 FFMA.FTZ R50, R42, R9, -R43 ;  /* 0x000000092a328223 */ /* 0x000fe2000001082b */
[----:B------:R-:W-:Y:S01]  /*5040*/  @!P0 F2FP.BF16.PACK_AB R43, R53, R56 ;  /* 0x00000038352b823e */ /* 0x000fe200000010ff */
[----:B------:R-:W-:Y:S02]  /*5050*/  @!P0 FMUL.FTZ R6, R6, R11 ;  /* 0x0000000b06068220 */ /* 0x000fe40000410000 */
[----:B------:R-:W-:Y:S01]  /*5060*/  @!P0 FFMA.FTZ R4, R22, R23, R4 ;  /* 0x0000001716048223 */ /* 0x000fe20000010004 */
[----:B------:R-:W-:Y:S01]  /*5070*/  @!P0 MOV R44, R43 ;  /* 0x0000002b002c8202 */ /* 0x000fe20000000f00 */
[----:B------:R-:W-:Y:S01]  /*5080*/  @!P0 FMUL.FTZ R7, R7, R10 ;  /* 0x0000000a07078220 */ /* 0x000fe20000410000 */
[----:B------:R-:W-:Y:S01]  /*5090*/  @!P0 F2FP.BF16.PACK_AB R10, R49, R52 ;  /* 0x00000034310a823e */ /* 0x000fe200000010ff */
[----:B------:R-:W-:Y:S01]  /*50a0*/  @!P0 FFMA.FTZ R5, R28, R29, R5 ;  /* 0x0000001d1c058223 */ /* 0x000fe20000010005 */
[----:B------:R-:W-:Y:S01]  /*50b0*/  @!P0 F2FP.BF16.PACK_AB R11, R50, R51 ;  /* 0x00000033320b823e */ /* 0x000fe200000010ff */
[----:B------:R-:W-:Y:S01]  /*50c0*/  @!P0 FMUL.FTZ R8, R8, R9 ;  /* 0x0000000908088220 */ /* 0x000fe20000410000 */
[----:B------:R-:W-:Y:S01]  /*50d0*/  @!P0 F2FP.BF16.PACK_AB R3, R4, R3 ;  /* 0x000000030403823e */ /* 0x000fe200000010ff */
[----:B------:R-:W-:Y:S01]  /*50e0*/  @!P0 FFMA.FTZ R6, R32, R38, R6 ;  /* 0x0000002620068223 */ /* 0x000fe20000010006 */
[----:B------:R-:W-:Y:S01]  /*50f0*/  @!P0 MOV R47, R11 ;  /* 0x0000000b002f8202 */ /* 0x000fe20000000f00 */
[----:B------:R-:W-:Y:S02]  /*5100*/  @!P0 FFMA.FTZ R7, R39, R40, R7 ;  /* 0x0000002827078223 */ /* 0x000fe40000010007 */
[----:B------:R-:W-:Y:S01]  /*5110*/  @!P0 IMAD.MOV.U32 R45, RZ, RZ, R48 ;  /* 0x000000ffff2d8224 */ /* 0x000fe200078e0030 */
[----:B------:R-:W-:Y:S01]  /*5120*/  @!P0 F2FP.BF16.PACK_AB R5, R6, R5 ;  /* 0x000000050605823e */ /* 0x000fe200000010ff */
[----:B------:R-:W-:Y:S02]  /*5130*/  @!P0 IMAD.MOV.U32 R46, RZ, RZ, R10 ;  /* 0x000000ffff2e8224 */ /* 0x000fe400078e000a */
[----:B------:R-:W-:Y:S01]  /*5140*/  @!P0 FFMA.FTZ R8, R41, R42, R8 ;  /* 0x0000002a29088223 */ /* 0x000fe20000010008 */
[----:B------:R-:W-:Y:S01]  /*5150*/  @!P0 MOV R14, R5 ;  /* 0x00000005000e8202 */ /* 0x000fe20000000f00 */
[----:B------:R-:W-:Y:S01]  /*5160*/  @!P0 IMAD.MOV.U32 R12, RZ, RZ, R0 ;  /* 0x000000ffff0c8224 */ /* 0x000fe200078e0000 */
[----:B------:R1:W-:Y:S01]  /*5170*/  STG.E.128 [R54.64], R44 ;  /* 0x0000002c36007986 */ /* 0x0003e2000c101d06 */
[----:B------:R-:W-:Y:S01]  /*5180*/  @!P0 IMAD.MOV.U32 R13, RZ, RZ, R3 ;  /* 0x000000ffff0d8224 */ /* 0x000fe200078e0003 */
[----:B------:R-:W-:Y:S05]  /*5190*/  @!P0 F2FP.BF16.PACK_AB R7, R8, R7 ;  /* 0x000000070807823e */ /* 0x000fea00000010ff */
[----:B------:R-:W-:Y:S01]  /*51a0*/  @!P0 IMAD.MOV.U32 R15, RZ, RZ, R7 ;  /* 0x000000ffff0f8224 */ /* 0x000fe200078e0007 */
[----:B------:R-:W-:Y:S11]  /*51b0*/  ISETP.GE.AND P0, PT, R100, c[0x0][0x1d4], PT ;  /* 0x0000750064007a0c */ /* 0x000ff60003f06270 */
[----:B------:R-:W-:Y:S02]  /*51c0*/  @!UPT UIADD3 URZ, URZ, URZ, URZ ;  /* 0x0000003f3f3ff290 */ /* 0x000fe4000fffe03f */
[----:B------:R-:W-:-:S05]  /*51d0*/  @P0 BRA `(.L_x_543) ;  /* 0x0000023000000947 */ /* 0x000fca0003800000 */
[----:B------:R-:W-:Y:S04]  /*51e0*/  IADD3 R0, P1, P0, R86, R80, R100 ;  /* 0x0000005056007210 */ /* 0x000fe8000783e064 */
[----:B------:R-:W-:Y:S02]  /*51f0*/  IADD3.X R3, R88, R79, R121, P1, P0 ;  /* 0x0000004f58037210 */ /* 0x000fe40000fe0479 */
[C---:B------:R-:W-:Y:S04]  /*5200*/  LEA R2, P0, R0.reuse, c[0x0][0x1c8], 0x1 ;  /* 0x0000720000027a11 */ /* 0x040fe800078008ff */
[----:B------:R-:W-:Y:S05]  /*5210*/  LEA.HI.X R3, R0, c[0x0][0x1cc], R3, 0x1, P0 ;  /* 0x0000730000037a11 */ /* 0x000fea00000f0c03 */
[----:B------:R2:W-:Y:S01]  /*5220*/  STG.E.128 [R2.64], R12 ;  /* 0x0000000c02007986 */ /* 0x0005e2000c101d06 */
[----:B------:R-:W-:-:S05]  /*5230*/  BRA `(.L_x_543) ;  /* 0x000001d000007947 */ /* 0x000fca0003800000 */
.L_x_539:
[----:B------:R-:W-:Y:S05]  /*5240*/  IMAD R0, R77, -0x40, R94 ;  /* 0xffffffc04d007824 */ /* 0x000fea00078e025e */
[----:B------:R-:W-:Y:S04]  /*5250*/  IMNMX R0, R0, 0x40, PT ;  /* 0x0000004000007817 */ /* 0x000fe80003800200 */
[----:B------:R-:W-:Y:S11]  /*5260*/  ISETP.GE.AND P0, PT, R90, R0, PT ;  /* 0x000000005a00720c */ /* 0x000ff60003f06270 */
[----:B------:R-:W-:Y:S02]  /*5270*/  @!UPT UIADD3 URZ, URZ, URZ, URZ ;  /* 0x0000003f3f3ff290 */ /* 0x000fe4000fffe03f */
[----:B------:R-:W-:-:S05]  /*5280*/  @P0 BRA `(.L_x_543) ;  /* 0x0000018000000947 */ /* 0x000fca0003800000 */
[----:B------:R-:W-:Y:S11]  /*5290*/  ISETP.GE.AND P0, PT, R24, c[0x0][0x1d4], PT ;  /* 0x0000750018007a0c */ /* 0x000ff60003f06270 */
[----:B------:R-:W-:Y:S02]  /*52a0*/  @!UPT UIADD3 URZ, URZ, URZ, URZ ;  /* 0x0000003f3f3ff290 */ /* 0x000fe4000fffe03f */
[----:B------:R-:W1:Y:S04]  /*52b0*/  @!P0 LDS.128 R4, [R84+0x6000] ;  /* 0x0060000054048984 */ /* 0x000e680000000c00 */
[----:B-1----:R-:W-:Y:S01]  /*52c0*/  @!P0 STG.E.128 [R58.64], R4 ;  /* 0x000000043a008986 */ /* 0x002fe2000c101d06 */
[----:B------:R-:W-:Y:S11]  /*52d0*/  ISETP.GE.AND P0, PT, R26, c[0x0][0x1d4], PT ;  /* 0x000075001a007a0c */ /* 0x000ff60003f06270 */
[----:B------:R-:W-:Y:S02]  /*52e0*/  @!UPT UIADD3 URZ, URZ, URZ, URZ ;  /* 0x0000003f3f3ff290 */ /* 0x000fe4000fffe03f */
[----:B------:R-:W1:Y:S04]  /*52f0*/  @!P0 LDS.128 R4, [R85+0x6000] ;  /* 0x0060000055048984 */ /* 0x000e680000000c00 */
[----:B-1----:R-:W-:Y:S01]  /*5300*/  @!P0 STG.E.128 [R58.64+0x40], R4 ;  /* 0x000040043a008986 */ /* 0x002fe2000c101d06 */
        /* <DEDUP_REMOVED lines=15> */
[----:B-1----:R1:W-:Y:S02]  /*5400*/  @!P0 STG.E.128 [R58.64+0x140], R4 ;  /* 0x000140043a008986 */ /* 0x0023e4000c101d06 */
.L_x_543:
[----:B------:R-:W-:Y:S05]  /*5410*/  BSYNC B1 ;  /* 0x0000000000017941 */ /* 0x000fea0003800000 */
.L_x_538:
[C---:B-1----:R-:W-:Y:S01]  /*5420*/  IMAD.SHL.U32 R10, R77.reuse, 0x40, RZ ;  /* 0x000000404d0a7824 */ /* 0x042fe200078e00ff */
[----:B------:R-:W-:Y:S01]  /*5430*/  SHF.L.U64.HI R8, R77, 0x6, R89 ;  /* 0x000000064d087819 */ /* 0x000fe20000010259 */
[----:B------:R-:W-:Y:S02]  /*5440*/  BSSY B0, `(.L_x_560) ;  /* 0x000004c000007945 */ /* 0x000fe40003800000 */
[----:B--2--5:R-:W-:Y:S01]  /*5450*/  IMAD.IADD R3, R135, 0x1, -R10 ;  /* 0x0000000187037824 */ /* 0x024fe200078e0a0a */
[----:B------:R-:W-:Y:S04]  /*5460*/  IADD3 R0, P0, R10, R137, RZ ;  /* 0x000000890a007210 */ /* 0x000fe80007f1e0ff */
[----:B------:R-:W-:Y:S02]  /*5470*/  IADD3.X R2, R8, R143, RZ, P0, !PT ;  /* 0x0000008f08027210 */ /* 0x000fe400007fe4ff */
[C---:B------:R-:W-:Y:S11]  /*5480*/  ISETP.GE.AND P0, PT, R3.reuse, 0x21, PT ;  /* 0x000000210300780c */ /* 0x040ff60003f06270 */
[----:B------:R-:W-:Y:S02]  /*5490*/  @!UPT UIADD3 URZ, URZ, URZ, URZ ;  /* 0x0000003f3f3ff290 */ /* 0x000fe4000fffe03f */
[----:B------:R-:W-:Y:S05]  /*54a0*/  @P0 IADD3 R5, P1, R0, 0x20, RZ ;  /* 0x0000002000050810 */ /* 0x000fea0007f3e0ff */
[----:B------:R-:W-:Y:S01]  /*54b0*/  @P0 IMAD.X R9, RZ, RZ, R2, P1 ;  /* 0x000000ffff090224 */ /* 0x000fe200008e0602 */
[----:B------:R-:W-:Y:S11]  /*54c0*/  ISETP.GE.AND P1, PT, R3, 0x1, PT ;  /* 0x000000010300780c */ /* 0x000ff60003f26270 */
[----:B------:R-:W-:Y:S02]  /*54d0*/  @!UPT UIADD3 URZ, URZ, URZ, URZ ;  /* 0x0000003f3f3ff290 */ /* 0x000fe4000fffe03f */
[-C--:B------:R-:W-:Y:S01]  /*54e0*/  @P1 MOV R3, R99.reuse ;  /* 0x0000006300031202 */ /* 0x080fe20000000f00 */
[----:B------:R-:W-:Y:S02]  /*54f0*/  @P1 IMAD R4, R2, c[0x0][0x258], RZ ;  /* 0x0000960002041a24 */ /* 0x000fe400078e02ff */
[----:B------:R-:W-:Y:S04]  /*5500*/  @P1 IMAD.MOV.U32 R2, RZ, RZ, R96 ;  /* 0x000000ffff021224 */ /* 0x000fe800078e0060 */
[C---:B------:R-:W-:Y:S04]  /*5510*/  @P1 IMAD.WIDE.U32 R2, R0.reuse, c[0x0][0x258], R2 ;  /* 0x0000960000021a25 */ /* 0x040fe800078e0002 */
[----:B------:R-:W-:Y:S01]  /*5520*/  @P1 IMAD R0, R0, c[0x0][0x25c], R4 ;  /* 0x0000970000001a24 */ /* 0x000fe200078e0204 */
[C---:B------:R-:W-:Y:S03]  /*5530*/  @P1 LEA R6, P2, R2.reuse, c[0x0][0x250], 0x1 ;  /* 0x0000940002061a11 */ /* 0x040fe600078408ff */
[----:B------:R-:W-:Y:S01]  /*5540*/  @P1 IMAD.IADD R0, R3, 0x1, R0 ;  /* 0x0000000103001824 */ /* 0x000fe200078e0200 */
[----:B------:R-:W-:Y:S04]  /*5550*/  @P0 MOV R3, R99 ;  /* 0x0000006300030202 */ /* 0x000fe80000000f00 */
[----:B------:R-:W-:Y:S01]  /*5560*/  @P1 LEA.HI.X R7, R2, c[0x0][0x254], R0, 0x1, P2 ;  /* 0x0000950002071a11 */ /* 0x000fe200010f0c00 */
[----:B------:R-:W-:Y:S02]  /*5570*/  @P0 IMAD R0, R9, c[0x0][0x258], RZ ;  /* 0x0000960009000a24 */ /* 0x000fe400078e02ff */
[----:B------:R-:W-:Y:S02]  /*5580*/  @P0 IMAD.MOV.U32 R2, RZ, RZ, R96 ;  /* 0x000000ffff020224 */ /* 0x000fe400078e0060 */
[----:B------:R-:W-:Y:S01]  /*5590*/  @!PT LDS RZ, [RZ] ;  /* 0x00000000fffff984 */ /* 0x000fe20000000800 */
[----:B------:R-:W-:Y:S01]  /*55a0*/  @!PT LDS RZ, [RZ] ;  /* 0x00000000fffff984 */ /* 0x000fe20000000800 */
[----:B------:R-:W-:Y:S01]  /*55b0*/  @!PT LDS RZ, [RZ] ;  /* 0x00000000fffff984 */ /* 0x000fe20000000800 */
[----:B------:R1:W-:Y:S01]  /*55c0*/  @P1 LDGSTS.E.BYPASS.LTC128B.128 [R83+0x100], [R6.64], !P5 ;  /* 0x0010000006531fae */ /* 0x0003e2000e901d46 */
[C---:B------:R-:W-:Y:S02]  /*55d0*/  @P0 IMAD R0, R5.reuse, c[0x0][0x25c], R0 ;  /* 0x0000970005000a24 */ /* 0x040fe400078e0200 */
[----:B------:R-:W-:Y:S01]  /*55e0*/  @P0 IMAD.WIDE.U32 R2, R5, c[0x0][0x258], R2 ;  /* 0x0000960005020a25 */ /* 0x000fe200078e0002 */
[----:B------:R1:W-:Y:S03]  /*55f0*/  @P1 LDGSTS.E.BYPASS.LTC128B.128 [R83+0x2100], [R6.64+0x80], !P4 ;  /* 0x0210008006531fae */ /* 0x0003e6000e101d46 */
[----:B------:R-:W-:Y:S01]  /*5600*/  @P0 IMAD.IADD R0, R3, 0x1, R0 ;  /* 0x0000000103000824 */ /* 0x000fe200078e0200 */
[----:B------:R1:W-:Y:S01]  /*5610*/  @P1 LDGSTS.E.BYPASS.LTC128B.128 [R83+0x4100], [R6.64+0x100], !P3 ;  /* 0x0410010006531fae */ /* 0x0003e2000d901d46 */
[C---:B------:R-:W-:Y:S04]  /*5620*/  @P0 LEA R4, P2, R2.reuse, c[0x0][0x250], 0x1 ;  /* 0x0000940002040a11 */ /* 0x040fe800078408ff */
[----:B------:R-:W-:Y:S02]  /*5630*/  @P0 LEA.HI.X R5, R2, c[0x0][0x254], R0, 0x1, P2 ;  /* 0x0000950002050a11 */ /* 0x000fe400010f0c00 */
[----:B------:R-:W-:Y:S03]  /*5640*/  IADD3 R0, -R10, R94, RZ ;  /* 0x0000005e0a007210 */ /* 0x000fe60007ffe1ff */
[----:B------:R1:W-:Y:S01]  /*5650*/  @P0 LDGSTS.E.BYPASS.LTC128B.128 [R83+0x1100], [R4.64], !P5 ;  /* 0x0110000004530fae */ /* 0x0003e2000e901d46 */
[----:B------:R-:W-:Y:S03]  /*5660*/  IMNMX R0, R0, 0x40, PT ;  /* 0x0000004000007817 */ /* 0x000fe60003800200 */
        /* <DEDUP_REMOVED lines=8> */
[----:B------:R-:W-:Y:S02]  /*56f0*/  IMAD.MOV.U32 R4, RZ, RZ, R112 ;  /* 0x000000ffff047224 */ /* 0x000fe400078e0070 */
[----:B------:R-:W-:Y:S02]  /*5700*/  IMAD.MOV.U32 R5, RZ, RZ, R129 ;  /* 0x000000ffff057224 */ /* 0x000fe400078e0081 */
[----:B------:R-:W-:Y:S02]  /*5710*/  IMAD.X R2, R8, 0x1, R141, P0 ;  /* 0x0000000108027824 */ /* 0x000fe400000e068d */
[----:B------:R-:W-:Y:S04]  /*5720*/  IMAD.WIDE.U32 R4, R0, c[0x0][0x208], R4 ;  /* 0x0000820000047a25 */ /* 0x000fe800078e0004 */
[----:B------:R-:W-:Y:S04]  /*5730*/  IMAD R2, R2, c[0x0][0x208], RZ ;  /* 0x0000820002027a24 */ /* 0x000fe800078e02ff */
[----:B------:R-:W-:Y:S01]  /*5740*/  IMAD R0, R0, c[0x0][0x20c], R2 ;  /* 0x0000830000007a24 */ /* 0x000fe200078e0202 */
[C---:B------:R-:W-:Y:S03]  /*5750*/  LEA R2, P0, R4.reuse, c[0x0][0x1f8], 0x1 ;  /* 0x00007e0004027a11 */ /* 0x040fe600078008ff */
[----:B------:R-:W-:Y:S05]  /*5760*/  IMAD.IADD R0, R5, 0x1, R0 ;  /* 0x0000000105007824 */ /* 0x000fea00078e0200 */
[----:B------:R-:W-:Y:S02]  /*5770*/  LEA.HI.X R3, R4, c[0x0][0x1fc], R0, 0x1, P0 ;  /* 0x00007f0004037a11 */ /* 0x000fe400000f0c00 */
[----:B------:R-:W-:Y:S11]  /*5780*/  ISETP.GE.AND P0, PT, R24, c[0x0][0x1d4], PT ;  /* 0x0000750018007a0c */ /* 0x000ff60003f06270 */
[----:B------:R-:W-:Y:S02]  /*5790*/  @!UPT UIADD3 URZ, URZ, URZ, URZ ;  /* 0x0000003f3f3ff290 */ /* 0x000fe4000fffe03f */
[----:B------:R-:W1:Y:S04]  /*57a0*/  @!P0 LDS.128 R4, [R84] ;  /* 0x0000000054048984 */ /* 0x000e680000000c00 */
[----:B-1----:R-:W-:Y:S01]  /*57b0*/  @!P0 STG.E.128 [R2.64], R4 ;  /* 0x0000000402008986 */ /* 0x002fe2000c101d06 */
[----:B------:R-:W-:Y:S11]  /*57c0*/  ISETP.GE.AND P0, PT, R26, c[0x0][0x1d4], PT ;  /* 0x000075001a007a0c */ /* 0x000ff60003f06270 */
[----:B------:R-:W-:Y:S02]  /*57d0*/  @!UPT UIADD3 URZ, URZ, URZ, URZ ;  /* 0x0000003f3f3ff290 */ /* 0x000fe4000fffe03f */
[----:B------:R-:W1:Y:S04]  /*57e0*/  @!P0 LDS.128 R4, [R85] ;  /* 0x0000000055048984 */ /* 0x000e680000000c00 */
        /* <DEDUP_REMOVED lines=17> */
.L_x_561:
[----:B-1----:R-:W-:Y:S05]  /*5900*/  BSYNC B0 ;  /* 0x0000000000007941 */ /* 0x002fea0003800000 */
.L_x_560:
        /* <DEDUP_REMOVED lines=25> */
.L_x_537:
[----:B------:R-:W-:Y:S01]  /*5aa0*/  ISETP.NE.AND P3, PT, R249, 0x1, PT ;  /* 0x00000001f900780c */ /* 0x000fe20003f65270 */
[----:B------:R-:W-:Y:S01]  /*5ab0*/  IMAD.IADD R8, R147, 0x1, R146 ;  /* 0x0000000193087824 */ /* 0x000fe200078e0292 */
[----:B------:R-:W-:Y:S01]  /*5ac0*/  IADD3 R0, R244, 0x7f, RZ ;  /* 0x0000007ff4007810 */ /* 0x000fe20007ffe0ff */
[----:B------:R-:W-:Y:S01]  /*5ad0*/  CS2R R10, SRZ ;  /* 0x00000000000a7805 */ /* 0x000fe2000001ff00 */
[----:B------:R-:W-:Y:S01]  /*5ae0*/  PLOP3.LUT P2, PT, PT, PT, PT, 0x80, 0x0 ;  /* 0x000000000000781c */ /* 0x000fe20003f4f070 */
[----:B------:R-:W-:Y:S01]  /*5af0*/  CS2R R14, SRZ ;  /* 0x00000000000e7805 */ /* 0x000fe2000001ff00 */
[----:B------:R-:W-:Y:S01]  /*5b00*/  MOV R98, RZ ;  /* 0x000000ff00627202 */ /* 0x000fe20000000f00 */
[----:B------:R-:W-:Y:S01]  /*5b10*/  IMAD.MOV.U32 R96, RZ, RZ, RZ ;  /* 0x000000ffff607224 */ /* 0x000fe200078e00ff */
[----:B------:R-:W-:Y:S01]  /*5b20*/  MOV R9, RZ ;  /* 0x000000ff00097202 */ /* 0x000fe20000000f00 */
[----:B------:R-:W-:Y:S01]  /*5b30*/  IMAD.MOV.U32 R94, RZ, RZ, RZ ;  /* 0x000000ffff5e7224 */ /* 0x000fe200078e00ff */
[----:B------:R-:W-:Y:S01]  /*5b40*/  CS2R R12, SRZ ;  /* 0x00000000000c7805 */ /* 0x000fe2000001ff00 */
[----:B------:R-:W-:Y:S01]  /*5b50*/  IMAD.MOV.U32 R92, RZ, RZ, RZ ;  /* 0x000000ffff5c7224 */ /* 0x000fe200078e00ff */
[----:B------:R-:W-:Y:S01]  /*5b60*/  MOV R88, RZ ;  /* 0x000000ff00587202 */ /* 0x000fe20000000f00 */
[----:B-1----:R-:W-:Y:S01]  /*5b70*/  @P3 IMAD.HI.U32 R2, R0, c[0x0][0x2c8], RZ ;  /* 0x0000b20000023a27 */ /* 0x002fe200078e00ff */
[----:B------:R-:W-:Y:S01]  /*5b80*/  CS2R R16, SRZ ;  /* 0x0000000000107805 */ /* 0x000fe2000001ff00 */
[----:B------:R-:W-:Y:S01]  /*5b90*/  MOV R82, RZ ;  /* 0x000000ff00527202 */ /* 0x000fe20000000f00 */
[----:B------:R-:W-:Y:S01]  /*5ba0*/  CS2R R18, SRZ ;  /* 0x0000000000127805 */ /* 0x000fe2000001ff00 */
[----:B------:R-:W-:Y:S01]  /*5bb0*/  IMAD.MOV.U32 R90, RZ, RZ, RZ ;  /* 0x000000ffff5a7224 */ /* 0x000fe200078e00ff */
[----:B------:R-:W-:Y:S01]  /*5bc0*/  @P3 SHF.R.U32.HI R0, RZ, c[0x0][0x2cc], R2 ;  /* 0x0000b300ff003a19 */ /* 0x000fe20000011602 */
[----:B------:R-:W-:Y:S01]  /*5bd0*/  IMAD.MOV.U32 R86, RZ, RZ, RZ ;  /* 0x000000ffff567224 */ /* 0x000fe200078e00ff */
[----:B------:R-:W-:Y:S01]  /*5be0*/  CS2R R20, SRZ ;  /* 0x0000000000147805 */ /* 0x000fe2000001ff00 */
[----:B------:R-:W-:Y:S01]  /*5bf0*/  IMAD.MOV.U32 R84, RZ, RZ, RZ ;  /* 0x000000ffff547224 */ /* 0x000fe200078e00ff */
[----:B------:R-:W-:Y:S01]  /*5c00*/  MOV R76, RZ ;  /* 0x000000ff004c7202 */ /* 0x000fe20000000f00 */
[----:B------:R-:W-:Y:S01]  /*5c10*/  IMAD.IADD R0, R152, 0x1, R0 ;  /* 0x0000000198007824 */ /* 0x000fe200078e0200 */
[----:B------:R-:W-:Y:S01]  /*5c20*/  CS2R R74, SRZ ;  /* 0x00000000004a7805 */ /* 0x000fe2000001ff00 */
[----:B------:R-:W-:Y:S01]  /*5c30*/  IMAD.MOV.U32 R80, RZ, RZ, RZ ;  /* 0x000000ffff507224 */ /* 0x000fe200078e00ff */
[----:B------:R-:W-:Y:S01]  /*5c40*/  CS2R R70, SRZ ;  /* 0x0000000000467805 */ /* 0x000fe2000001ff00 */
[----:B------:R-:W-:Y:S01]  /*5c50*/  IMAD.MOV.U32 R78, RZ, RZ, RZ ;  /* 0x000000ffff4e7224 */ /* 0x000fe200078e00ff */
[----:B------:R-:W-:Y:S01]  /*5c60*/  SHF.R.S32.HI R2, RZ, 0x1f, R0 ;  /* 0x0000001fff027819 */ /* 0x000fe20000011400 */
[----:B------:R-:W-:Y:S01]  /*5c70*/  IMAD.MOV.U32 R72, RZ, RZ, RZ ;  /* 0x000000ffff487224 */ /* 0x000fe200078e00ff */
[----:B------:R-:W-:Y:S01]  /*5c80*/  MOV R68, RZ ;  /* 0x000000ff00447202 */ /* 0x000fe20000000f00 */
[----:B------:R-:W-:Y:S01]  /*5c90*/  IMAD.MOV.U32 R22, RZ, RZ, RZ ;  /* 0x000000ffff167224 */ /* 0x000fe200078e00ff */
[----:B------:R-:W-:Y:S01]  /*5ca0*/  LEA.HI R0, R2, R0, RZ, 0x6 ;  /* 0x0000000002007211 */ /* 0x000fe200078f30ff */
[----:B------:R-:W-:Y:S01]  /*5cb0*/  CS2R R66, SRZ ;  /* 0x0000000000427805 */ /* 0x000fe2000001ff00 */
[----:B------:R-:W-:Y:S01]  /*5cc0*/  CS2R R24, SRZ ;  /* 0x0000000000187805 */ /* 0x000fe2000001ff00 */
[----:B------:R-:W-:Y:S01]  /*5cd0*/  IMAD.MOV.U32 R64, RZ, RZ, RZ ;  /* 0x000000ffff407224 */ /* 0x000fe200078e00ff */
[----:B------:R-:W-:Y:S01]  /*5ce0*/  SHF.R.S32.HI R0, RZ, 0x6, R0 ;  /* 0x00000006ff007819 */ /* 0x000fe20000011400 */
[----:B------:R-:W-:Y:S01]  /*5cf0*/  CS2R R62, SRZ ;  /* 0x00000000003e7805 */ /* 0x000fe2000001ff00 */
[----:B------:R-:W-:Y:S01]  /*5d00*/  MOV R60, RZ ;  /* 0x000000ff003c7202 */ /* 0x000fe20000000f00 */
[----:B------:R-:W-:Y:S01]  /*5d10*/  CS2R R58, SRZ ;  /* 0x00000000003a7805 */ /* 0x000fe2000001ff00 */
[----:B------:R-:W-:Y:S01]  /*5d20*/  IMNMX R207, R151, R0, PT ;  /* 0x0000000097cf7217 */ /* 0x000fe20003800200 */
[----:B------:R-:W-:Y:S01]  /*5d30*/  CS2R R26, SRZ ;  /* 0x00000000001a7805 */ /* 0x000fe2000001ff00 */
[----:B------:R-:W-:Y:S01]  /*5d40*/  IMAD.MOV.U32 R56, RZ, RZ, RZ ;  /* 0x000000ffff387224 */ /* 0x000fe200078e00ff */
[----:B------:R-:W-:Y:S01]  /*5d50*/  CS2R R54, SRZ ;  /* 0x0000000000367805 */ /* 0x000fe2000001ff00 */
[----:B------:R-:W-:Y:S01]  /*5d60*/  ISETP.GE.AND P0, PT, R207, 0x1, PT ;  /* 0x00000001cf00780c */ /* 0x000fe20003f06270 */
[----:B------:R-:W-:Y:S01]  /*5d70*/  CS2R R50, SRZ ;  /* 0x0000000000327805 */ /* 0x000fe2000001ff00 */
[----:B------:R-:W-:Y:S01]  /*5d80*/  MOV R52, RZ ;  /* 0x000000ff00347202 */ /* 0x000fe20000000f00 */
[----:B------:R-:W-:Y:S01]  /*5d90*/  CS2R R28, SRZ ;  /* 0x00000000001c7805 */ /* 0x000fe2000001ff00 */
[----:B------:R-:W-:Y:S01]  /*5da0*/  IMAD.MOV.U32 R48, RZ, RZ, RZ ;  /* 0x000000ffff307224 */ /* 0x000fe200078e00ff */
[----:B------:R-:W-:Y:S01]  /*5db0*/  CS2R R46, SRZ ;  /* 0x00000000002e7805 */ /* 0x000fe2000001ff00 */
        /* <DEDUP_REMOVED lines=17> */
[----:B------:R-:W-:Y:S01]  /*5ed0*/  IMAD.MOV.U32 R7, RZ, RZ, RZ ;  /* 0x000000ffff077224 */ /* 0x000fe200078e00ff */
[----:B------:R-:W-:Y:S01]  /*5ee0*/  MOV R116, RZ ;  /* 0x000000ff00747202 */ /* 0x000fe20000000f00 */
[----:B------:R-:W-:Y:S01]  /*5ef0*/  CS2R R114, SRZ ;  /* 0x0000000000727805 */ /* 0x000fe2000001ff00 */
[----:B------:R-:W-:Y:S01]  /*5f00*/  CS2R R112, SRZ ;  /* 0x0000000000707805 */ /* 0x000fe2000001ff00 */
[----:B------:R-:W-:Y:S01]  /*5f10*/  CS2R R110, SRZ ;  /* 0x00000000006e7805 */ /* 0x000fe2000001ff00 */
[----:B------:R-:W-:Y:S01]  /*5f20*/  CS2R R108, SRZ ;  /* 0x00000000006c7805 */ /* 0x000fe2000001ff00 */
[----:B------:R-:W-:Y:S01]  /*5f30*/  CS2R R106, SRZ ;  /* 0x00000000006a7805 */ /* 0x000fe2000001ff00 */
[----:B------:R-:W-:Y:S01]  /*5f40*/  CS2R R104, SRZ ;  /* 0x0000000000687805 */ /* 0x000fe2000001ff00 */
[----:B------:R-:W-:Y:S05]  /*5f50*/  @!P0 BRA `(.L_x_563) ;  /* 0x00011a5000008947 */ /* 0x000fea0003800000 */
[----:B------:R-:W-:-:S04]  /*5f60*/  ISETP.NE.U32.AND P0, PT, RZ, c[0x0][0x340], PT ;  /* 0x0000d000ff007a0c */ /* 0x000fc80003f05070 */
[----:B------:R-:W-:-:S13]  /*5f70*/  ISETP.NE.AND.EX P0, PT, RZ, c[0x0][0x344], PT, P0 ;  /* 0x0000d100ff007a0c */ /* 0x000fda0003f05300 */
[----:B------:R-:W-:-:S04]  /*5f80*/  @P0 IMAD.MOV.U32 R2, RZ, RZ, 0x4 ;  /* 0x00000004ff020424 */ /* 0x000fc800078e00ff */
[----:B------:R-:W-:-:S05]  /*5f90*/  @P0 IMAD.WIDE R2, R243, R2, c[0x0][0x340] ;  /* 0x0000d000f3020625 */ /* 0x000fca00078e0202 */
[----:B------:R1:W2:Y:S01]  /*5fa0*/  @P0 LDG.E R21, [R2.64] ;  /* 0x0000000602150981 */ /* 0x0002a2000c1e1900 */
[----:B------:R-:W-:Y:S01]  /*5fb0*/  SHF.R.S32.HI R0, RZ, 0x1f, R145 ;  /* 0x0000001fff007819 */ /* 0x000fe20000011491 */
[----:B------:R-:W-:Y:S01]  /*5fc0*/  IMAD R5, R164, c[0x0][0x1b8], RZ ;  /* 0x00006e00a4057a24 */ /* 0x000fe200078e02ff */
[----:B------:R-:W-:Y:S01]  /*5fd0*/  SHF.R.S32.HI R112, RZ, 0x1f, R162 ;  /* 0x0000001fff707819 */ /* 0x000fe200000114a2 */
[----:B------:R-:W-:Y:S01]  /*5fe0*/  IMAD R44, R242, c[0x0][0x2c4], RZ ;  /* 0x0000b100f22c7a24 */ /* 0x000fe200078e02ff */
[----:B------:R-:W-:Y:S01]  /*5ff0*/  ISETP.NE.U32.AND P2, PT, RZ, c[0x0][0x348], PT ;  /* 0x0000d200ff007a0c */ /* 0x000fe20003f45070 */
[----:B------:R-:W-:Y:S01]  /*6000*/  IMAD R0, R0, c[0x0][0x178], RZ ;  /* 0x00005e0000007a24 */ /* 0x000fe200078e02ff */
[CC--:B------:R-:W-:Y:S01]  /*6010*/  LEA.HI R4, R112.reuse, R162.reuse, RZ, 0x3 ;  /* 0x000000a270047211 */ /* 0x0c0fe200078f18ff */
[----:B------:R-:W-:Y:S01]  /*6020*/  IMAD R5, R251, c[0x0][0x1bc], R5 ;  /* 0x00006f00fb057a24 */ /* 0x000fe200078e0205 */
[----:B------:R-:W-:Y:S01]  /*6030*/  LEA.HI R11, R112, R162, RZ, 0x4 ;  /* 0x000000a2700b7211 */ /* 0x000fe200078f20ff */
[----:B------:R-:W-:Y:S01]  /*6040*/  IMAD R0, R145, c[0x0][0x17c], R0 ;  /* 0x00005f0091007a24 */ /* 0x000fe200078e0200 */
[----:B------:R-:W-:Y:S01]  /*6050*/  SHF.R.S32.HI R88, RZ, 0x3, R4 ;  /* 0x00000003ff587819 */ /* 0x000fe20000011404 */
[----:B------:R-:W-:Y:S01]  /*6060*/  BSSY B0, `(.L_x_564) ;  /* 0x0000089000007945 */ /* 0x000fe20003800000 */
[----:B------:R-:W-:-:S02]  /*6070*/  SHF.R.S32.HI R9, RZ, 0x4, R11 ;  /* 0x00000004ff097819 */ /* 0x000fc4000001140b */
[----:B------:R-:W-:Y:S02]  /*6080*/  SHF.R.S32.HI R20, RZ, 0x1f, R243 ;  /* 0x0000001fff147819 */ /* 0x000fe400000114f3 */
[----:B------:R-:W-:Y:S02]  /*6090*/  LEA.HI R6, R11, R9, RZ, 0x1 ;  /* 0x000000090b067211 */ /* 0x000fe400078f08ff */
[----:B------:R-:W-:Y:S02]  /*60a0*/  ISETP.NE.AND.EX P2, PT, RZ, c[0x0][0x34c], PT, P2 ;  /* 0x0000d300ff007a0c */ /* 0x000fe40003f45320 */
[----:B------:R-:W-:Y:S02]  /*60b0*/  LOP3.LUT R6, R6, 0xfffffffe, RZ, 0xc0, !PT ;  /* 0xfffffffe06067812 */ /* 0x000fe400078ec0ff */
[----:B------:R-:W-:Y:S01]  /*60c0*/  SEL R12, R20, RZ, !P2 ;  /* 0x000000ff140c7207 */ /* 0x000fe20005000000 */
[----:B-1----:R-:W-:-:S04]  /*60d0*/  IMAD.WIDE.U32 R2, R145, c[0x0][0x178], RZ ;  /* 0x00005e0091027a25 */ /* 0x002fc800078e00ff */
[----:B------:R-:W-:Y:S01]  /*60e0*/  IMAD.IADD R3, R3, 0x1, R0 ;  /* 0x0000000103037824 */ /* 0x000fe200078e0200 */
[----:B------:R-:W-:Y:S01]  /*60f0*/  LOP3.LUT R0, R4, 0xfffffff8, RZ, 0xc0, !PT ;  /* 0xfffffff804007812 */ /* 0x000fe200078ec0ff */
[----:B------:R-:W-:Y:S02]  /*6100*/  IMAD.SHL.U32 R4, R88, 0x40, RZ ;  /* 0x0000004058047824 */ /* 0x000fe400078e00ff */
[----:B------:R-:W-:Y:S01]  /*6110*/  IMAD.IADD R106, R9, 0x1, -R6 ;  /* 0x00000001096a7824 */ /* 0x000fe200078e0a06 */
[----:B------:R-:W-:Y:S01]  /*6120*/  SEL R6, R243, RZ, !P2 ;  /* 0x000000fff3067207 */ /* 0x000fe20005000000 */
[----:B------:R-:W-:Y:S01]  /*6130*/  IMAD.IADD R87, R162, 0x1, -R0 ;  /* 0x00000001a2577824 */ /* 0x000fe200078e0a00 */
[----:B------:R-:W-:Y:S01]  /*6140*/  LOP3.LUT R0, R4, 0x1c0, RZ, 0xc0, !PT ;  /* 0x000001c004007812 */ /* 0x000fe200078ec0ff */
[----:B------:R-:W-:-:S03]  /*6150*/  IMAD.WIDE.U32 R2, R251, c[0x0][0x1b8], R2 ;  /* 0x00006e00fb027a25 */ /* 0x000fc600078e0002 */
[C---:B------:R-:W-:Y:S01]  /*6160*/  SHF.L.U32 R10, R87.reuse, 0x3, RZ ;  /* 0x00000003570a7819 */ /* 0x040fe200000006ff */
[----:B------:R-:W-:Y:S02]  /*6170*/  IMAD R9, R87, 0x20, R88 ;  /* 0x0000002057097824 */ /* 0x000fe400078e0258 */
[----:B------:R-:W-:Y:S01]  /*6180*/  IMAD.IADD R3, R3, 0x1, R5 ;  /* 0x0000000103037824 */ /* 0x000fe200078e0205 */
[----:B------:R-:W-:Y:S01]  /*6190*/  IADD3 R4, R10, 0x80, RZ ;  /* 0x000000800a047810 */ /* 0x000fe20007ffe0ff */
[----:B------:R-:W-:Y:S01]  /*61a0*/  IMAD.IADD R9, R244, 0x1, R9 ;  /* 0x00000001f4097824 */ /* 0x000fe200078e0209 */
[----:B------:R-:W-:Y:S01]  /*61b0*/  LOP3.LUT R7, R0, 0x38, R10, 0xf8, !PT ;  /* 0x0000003800077812 */ /* 0x000fe200078ef80a */
[----:B------:R-:W-:Y:S01]  /*61c0*/  IMAD R14, R12, c[0x0][0x1c0], RZ ;  /* 0x000070000c0e7a24 */ /* 0x000fe200078e02ff */
[----:B------:R-:W-:Y:S01]  /*61d0*/  SHF.R.U32.HI R0, RZ, 0x3, R0 ;  /* 0x00000003ff007819 */ /* 0x000fe20000011600 */
[----:B------:R-:W-:Y:S01]  /*61e0*/  @P3 IMAD.HI.U32 R5, R9, c[0x0][0x2c8], RZ ;  /* 0x0000b20009053a27 */ /* 0x000fe200078e00ff */
[----:B------:R-:W-:-:S02]  /*61f0*/  ISETP.GE.AND P1, PT, R4, c[0x0][0x1d4], PT ;  /* 0x0000750004007a0c */ /* 0x000fc40003f26270 */
[----:B------:R-:W-:Y:S01]  /*6200*/  LOP3.LUT R17, R7, R0, RZ, 0x3c, !PT ;  /* 0x0000000007117212 */ /* 0x000fe200078e3cff */
[----:B------:R-:W-:Y:S01]  /*6210*/  IMAD.WIDE.U32 R2, R6, c[0x0][0x1c0], R2 ;  /* 0x0000700006027a25 */ /* 0x000fe200078e0002 */
[----:B------:R-:W-:Y:S02]  /*6220*/  P2R R240, PR, RZ, 0x2 ;  /* 0x00000002fff07803 */ /* 0x000fe40000000000 */
[----:B------:R-:W-:Y:S02]  /*6230*/  SHF.R.S32.HI R4, RZ, 0x1f, R8 ;  /* 0x0000001fff047819 */ /* 0x000fe40000011408 */
[C---:B------:R-:W-:Y:S02]  /*6240*/  IADD3 R0, P1, R88.reuse, R8, RZ ;  /* 0x0000000858007210 */ /* 0x040fe40007f3e0ff */
[----:B------:R-:W-:Y:S02]  /*6250*/  LOP3.LUT R7, R11, 0xfffffff0, RZ, 0xc0, !PT ;  /* 0xfffffff00b077812 */ /* 0x000fe400078ec0ff */
[----:B------:R-:W-:-:S02]  /*6260*/  LEA.HI.X.SX32 R4, R88, R4, 0x1, P1 ;  /* 0x0000000458047211 */ /* 0x000fc400008f0eff */
[----:B------:R-:W-:Y:S01]  /*6270*/  MOV R8, R9 ;  /* 0x0000000900087202 */ /* 0x000fe20000000f00 */
[----:B------:R-:W-:Y:S01]  /*6280*/  IMAD.IADD R7, R162, 0x1, -R7 ;  /* 0x00000001a2077824 */ /* 0x000fe200078e0a07 */
[----:B------:R-:W-:Y:S01]  /*6290*/  @P3 SHF.R.U32.HI R8, RZ, c[0x0][0x2cc], R5 ;  /* 0x0000b300ff083a19 */ /* 0x000fe20000011605 */
[C---:B------:R-:W-:Y:S01]  /*62a0*/  IMAD R5, R4.reuse, c[0x0][0x1e0], RZ ;  /* 0x0000780004057a24 */ /* 0x040fe200078e02ff */
[----:B------:R-:W-:Y:S01]  /*62b0*/  SHF.R.S32.HI R11, RZ, 0x1f, R10 ;  /* 0x0000001fff0b7819 */ /* 0x000fe2000001140a */
[----:B------:R-:W-:Y:S01]  /*62c0*/  IMAD R4, R4, c[0x0][0x208], RZ ;  /* 0x0000820004047a24 */ /* 0x000fe200078e02ff */
[----:B------:R-:W-:Y:S01]  /*62d0*/  SHF.R.S32.HI R15, RZ, 0x1f, R7 ;  /* 0x0000001fff0f7819 */ /* 0x000fe20000011407 */
[C---:B------:R-:W-:Y:S01]  /*62e0*/  IMAD R16, R0.reuse, c[0x0][0x1e4], R5 ;  /* 0x0000790000107a24 */ /* 0x040fe200078e0205 */
[----:B------:R-:W-:Y:S01]  /*62f0*/  ISETP.NE.U32.AND P1, PT, RZ, c[0x0][0x350], PT ;  /* 0x0000d400ff007a0c */ /* 0x000fe20003f25070 */
[C---:B------:R-:W-:Y:S01]  /*6300*/  IMAD R19, R0.reuse, c[0x0][0x20c], R4 ;  /* 0x0000830000137a24 */ /* 0x040fe200078e0204 */
[----:B------:R-:W-:Y:S01]  /*6310*/  LEA.HI R18, R15, R7, RZ, 0x3 ;  /* 0x000000070f127211 */ /* 0x000fe200078f18ff */
[----:B------:R-:W-:Y:S01]  /*6320*/  IMAD.WIDE.U32 R4, R0, c[0x0][0x1e0], R10 ;  /* 0x0000780000047a25 */ /* 0x000fe200078e000a */
[----:B------:R-:W-:-:S02]  /*6330*/  ISETP.NE.AND.EX P1, PT, RZ, c[0x0][0x354], PT, P1 ;  /* 0x0000d500ff007a0c */ /* 0x000fc40003f25310 */
[----:B------:R-:W-:Y:S01]  /*6340*/  ISETP.GE.AND P5, PT, R10, c[0x0][0x1d4], PT ;  /* 0x000075000a007a0c */ /* 0x000fe20003fa6270 */
[----:B------:R-:W-:Y:S01]  /*6350*/  IMAD.WIDE.U32 R12, R0, c[0x0][0x208], R10 ;  /* 0x00008200000c7a25 */ /* 0x000fe200078e000a */
[----:B------:R-:W-:Y:S02]  /*6360*/  LEA.HI R0, R112, R162, RZ, 0x6 ;  /* 0x000000a270007211 */ /* 0x000fe400078f30ff */
[----:B------:R-:W-:Y:S01]  /*6370*/  IADD3 R5, R5, R16, RZ ;  /* 0x0000001005057210 */ /* 0x000fe20007ffe0ff */
[----:B------:R-:W-:Y:S02]  /*6380*/  IMAD R15, R6, c[0x0][0x1c4], R14 ;  /* 0x00007100060f7a24 */ /* 0x000fe400078e020e */
[----:B------:R-:W-:Y:S01]  /*6390*/  IMAD.SHL.U32 R6, R0, 0x8, RZ ;  /* 0x0000000800067824 */ /* 0x000fe200078e00ff */
[----:B------:R-:W-:Y:S01]  /*63a0*/  LOP3.LUT R0, R18, 0xfffffff8, RZ, 0xc0, !PT ;  /* 0xfffffff812007812 */ /* 0x000fe200078ec0ff */
[----:B------:R-:W-:Y:S02]  /*63b0*/  IMAD.MOV R14, RZ, RZ, -R8 ;  /* 0x000000ffff0e7224 */ /* 0x000fe400078e0a08 */
[----:B------:R-:W-:Y:S01]  /*63c0*/  IMAD.IADD R3, R3, 0x1, R15 ;  /* 0x0000000103037824 */ /* 0x000fe200078e020f */
[----:B------:R-:W-:Y:S01]  /*63d0*/  LOP3.LUT R209, R17, 0xfffffe00, R6, 0xf8, !PT ;  /* 0xfffffe0011d17812 */ /* 0x000fe200078ef806 */
[----:B------:R-:W-:Y:S01]  /*63e0*/  IMAD.IADD R0, R7, 0x1, -R0 ;  /* 0x0000000107007824 */ /* 0x000fe200078e0a00 */
[----:B------:R-:W-:Y:S01]  /*63f0*/  SHF.R.S32.HI R6, RZ, 0x1f, R8 ;  /* 0x0000001fff067819 */ /* 0x000fe20000011408 */
[----:B------:R-:W-:Y:S01]  /*6400*/  IMAD R14, R14, c[0x0][0x2c4], R9 ;  /* 0x0000b1000e0e7a24 */ /* 0x000fe200078e0209 */
[----:B------:R-:W-:Y:S01]  /*6410*/  SHF.L.U32 R15, R106, 0x3, RZ ;  /* 0x000000036a0f7819 */ /* 0x000fe200000006ff */
[C---:B------:R-:W-:Y:S01]  /*6420*/  IMAD.SHL.U32 R9, R0.reuse, 0x40, RZ ;  /* 0x0000004000097824 */ /* 0x040fe200078e00ff */
[----:B------:R-:W-:Y:S01]  /*6430*/  LOP3.LUT P3, RZ, R0, 0x4, RZ, 0xc0, !PT ;  /* 0x0000000400ff7812 */ /* 0x000fe2000786c0ff */
[----:B------:R-:W-:Y:S01]  /*6440*/  IMAD.WIDE.U32 R2, R8, c[0x0][0x1b0], R2 ;  /* 0x00006c0008027a25 */ /* 0x000fe200078e0002 */
[----:B------:R-:W-:-:S02]  /*6450*/  LOP3.LUT P2, RZ, R0, 0x2, RZ, 0xc0, !PT ;  /* 0x0000000200ff7812 */ /* 0x000fc4000784c0ff */
[----:B------:R-:W-:Y:S01]  /*6460*/  LOP3.LUT R9, R9, 0x1c0, RZ, 0xc0, !PT ;  /* 0x000001c009097812 */ /* 0x000fe200078ec0ff */
[----:B------:R-:W-:Y:S02]  /*6470*/  IMAD R0, R6, c[0x0][0x1b0], RZ ;  /* 0x00006c0006007a24 */ /* 0x000fe400078e02ff */
[----:B------:R-:W-:Y:S01]  /*6480*/  IMAD.WIDE.U32 R6, R251, c[0x0][0x1e8], R4 ;  /* 0x00007a00fb067a25 */ /* 0x000fe200078e0004 */
[----:B------:R-:W-:-:S03]  /*6490*/  MOV R4, R12 ;  /* 0x0000000c00047202 */ /* 0x000fc60000000f00 */
[----:B------:R-:W-:Y:S01]  /*64a0*/  IMAD R17, R8, c[0x0][0x1b4], R0 ;  /* 0x00006d0008117a24 */ /* 0x000fe200078e0200 */
[----:B------:R-:W-:Y:S01]  /*64b0*/  LOP3.LUT R0, R9, 0x8, R15, 0xf8, !PT ;  /* 0x0000000809007812 */ /* 0x000fe200078ef80f */
[----:B------:R-:W-:Y:S01]  /*64c0*/  IMAD R16, R164, c[0x0][0x1e8], RZ ;  /* 0x00007a00a4107a24 */ /* 0x000fe200078e02ff */
[----:B------:R-:W-:Y:S01]  /*64d0*/  SHF.R.U32.HI R9, RZ, 0x3, R9 ;  /* 0x00000003ff097819 */ /* 0x000fe20000011609 */
[----:B------:R-:W-:Y:S02]  /*64e0*/  IMAD.MOV.U32 R12, RZ, RZ, R6 ;  /* 0x000000ffff0c7224 */ /* 0x000fe400078e0006 */
[----:B------:R-:W-:Y:S01]  /*64f0*/  IMAD.IADD R5, R13, 0x1, R19 ;  /* 0x000000010d057824 */ /* 0x000fe200078e0213 */
[----:B------:R-:W-:Y:S01]  /*6500*/  LOP3.LUT R15, R0, R9, RZ, 0x3c, !PT ;  /* 0x00000009000f7212 */ /* 0x000fe200078e3cff */
[----:B------:R-:W-:Y:S01]  /*6510*/  IMAD R6, R164, c[0x0][0x210], RZ ;  /* 0x00008400a4067a24 */ /* 0x000fe200078e02ff */
[----:B------:R-:W-:Y:S01]  /*6520*/  SHF.R.S32.HI R0, RZ, 0x1f, R14 ;  /* 0x0000001fff007819 */ /* 0x000fe2000001140e */
[----:B------:R-:W-:-:S02]  /*6530*/  IMAD.IADD R3, R3, 0x1, R17 ;  /* 0x0000000103037824 */ /* 0x000fc400078e0211 */
[C---:B------:R-:W-:Y:S02]  /*6540*/  IMAD R16, R251.reuse, c[0x0][0x1ec], R16 ;  /* 0x00007b00fb107a24 */ /* 0x040fe400078e0210 */
[----:B------:R-:W-:Y:S02]  /*6550*/  IMAD R0, R0, c[0x0][0x1a8], RZ ;  /* 0x00006a0000007a24 */ /* 0x000fe400078e02ff */
[C---:B------:R-:W-:Y:S02]  /*6560*/  IMAD R6, R251.reuse, c[0x0][0x214], R6 ;  /* 0x00008500fb067a24 */ /* 0x040fe400078e0206 */
[----:B------:R-:W-:-:S04]  /*6570*/  IMAD.WIDE.U32 R4, R251, c[0x0][0x210], R4 ;  /* 0x00008400fb047a25 */ /* 0x000fc800078e0004 */
[C---:B------:R-:W-:Y:S02]  /*6580*/  IMAD R0, R14.reuse, c[0x0][0x1ac], R0 ;  /* 0x00006b000e007a24 */ /* 0x040fe400078e0200 */
[----:B------:R-:W-:-:S04]  /*6590*/  IMAD.WIDE.U32 R2, R14, c[0x0][0x1a8], R2 ;  /* 0x00006a000e027a25 */ /* 0x000fc800078e0002 */
[----:B------:R-:W-:Y:S02]  /*65a0*/  IMAD.IADD R13, R16, 0x1, R7 ;  /* 0x00000001100d7824 */ /* 0x000fe400078e0207 */
[----:B------:R-:W-:Y:S01]  /*65b0*/  IMAD.IADD R7, R6, 0x1, R5 ;  /* 0x0000000106077824 */ /* 0x000fe200078e0205 */
[----:B------:R-:W-:Y:S01]  /*65c0*/  MOV R6, R4 ;  /* 0x0000000400067202 */ /* 0x000fe20000000f00 */
[----:B------:R-:W-:Y:S02]  /*65d0*/  IMAD.SHL.U32 R5, R18, 0x40, RZ ;  /* 0x0000004012057824 */ /* 0x000fe400078e00ff */
[----:B------:R-:W-:Y:S02]  /*65e0*/  IMAD.IADD R3, R3, 0x1, R0 ;  /* 0x0000000103037824 */ /* 0x000fe400078e0200 */
[----:B------:R-:W-:Y:S01]  /*65f0*/  IMAD.IADD R16, R244, 0x1, R88 ;  /* 0x00000001f4107824 */ /* 0x000fe200078e0258 */
[----:B------:R-:W-:Y:S02]  /*6600*/  LOP3.LUT R4, R15, 0xfffffe00, R5, 0xf8, !PT ;  /* 0xfffffe000f047812 */ /* 0x000fe400078ef805 */
[----:B------:R-:W-:-:S04]  /*6610*/  SHF.L.U32 R15, R87, 0x3, RZ ;  /* 0x00000003570f7819 */ /* 0x000fc800000006ff */
[----:B------:R-:W-:Y:S02]  /*6620*/  IADD3 R5, R15, 0x80, RZ ;  /* 0x000000800f057810 */ /* 0x000fe40007ffe0ff */
[--C-:B--2---:R-:W-:Y:S01]  /*6630*/  @P0 SHF.R.S32.HI R9, RZ, 0x1f, R21.reuse ;  /* 0x0000001fff090819 */ /* 0x104fe20000011415 */
[----:B------:R-:W-:Y:S01]  /*6640*/  @P0 IMAD.MOV.U32 R8, RZ, RZ, R21 ;  /* 0x000000ffff080224 */ /* 0x000fe200078e0015 */
[----:B------:R-:W-:Y:S01]  /*6650*/  @!P0 MOV R9, R20 ;  /* 0x0000001400098202 */ /* 0x000fe20000000f00 */
[----:B------:R-:W-:Y:S01]  /*6660*/  @!P0 IMAD.MOV.U32 R8, RZ, RZ, R243 ;  /* 0x000000ffff088224 */ /* 0x000fe200078e00f3 */
[C---:B------:R-:W-:Y:S02]  /*6670*/  LEA R18, P0, R2.reuse, c[0x0][0x160], 0x1 ;  /* 0x0000580002127a11 */ /* 0x040fe400078008ff */
[----:B------:R-:W-:Y:S02]  /*6680*/  SEL R0, R9, RZ, !P1 ;  /* 0x000000ff09007207 */ /* 0x000fe40004800000 */
[----:B------:R-:W-:Y:S01]  /*6690*/  LEA.HI.X R17, R2, c[0x0][0x164], R3, 0x1, P0 ;  /* 0x0000590002117a11 */ /* 0x000fe200000f0c03 */
[----:B------:R-:W-:Y:S01]  /*66a0*/  IMAD.MOV.U32 R3, RZ, RZ, 0x10 ;  /* 0x00000010ff037424 */ /* 0x000fe200078e00ff */
[----:B------:R-:W-:Y:S01]  /*66b0*/  ISETP.GE.AND P0, PT, R16, R44, PT ;  /* 0x0000002c1000720c */ /* 0x000fe20003f06270 */
[----:B------:R-:W-:Y:S01]  /*66c0*/  IMAD R2, R0, c[0x0][0x1f0], RZ ;  /* 0x00007c0000027a24 */ /* 0x000fe200078e02ff */
[----:B------:R-:W-:Y:S01]  /*66d0*/  SEL R8, R8, RZ, !P1 ;  /* 0x000000ff08087207 */ /* 0x000fe20004800000 */
[----:B------:R-:W-:Y:S01]  /*66e0*/  IMAD R0, R0, c[0x0][0x218], RZ ;  /* 0x0000860000007a24 */ /* 0x000fe200078e02ff */
[----:B------:R-:W-:-:S02]  /*66f0*/  SEL R3, R3, 0xfffffff0, !P2 ;  /* 0xfffffff003037807 */ /* 0x000fc40005000000 */
[----:B------:R-:W-:Y:S01]  /*6700*/  ISETP.GE.AND P1, PT, R15, c[0x0][0x198], PT ;  /* 0x000066000f007a0c */ /* 0x000fe20003f26270 */
[C---:B------:R-:W-:Y:S02]  /*6710*/  IMAD R14, R8.reuse, c[0x0][0x1f4], R2 ;  /* 0x00007d00080e7a24 */ /* 0x040fe400078e0202 */
[----:B------:R-:W-:Y:S02]  /*6720*/  IMAD.MOV.U32 R2, RZ, RZ, 0x20 ;  /* 0x00000020ff027424 */ /* 0x000fe400078e00ff */
[----:B------:R-:W-:Y:S01]  /*6730*/  IMAD R9, R8, c[0x0][0x21c], R0 ;  /* 0x0000870008097a24 */ /* 0x000fe200078e0200 */
[----:B------:R-:W-:Y:S01]  /*6740*/  IADD3 R0, R10, 0x40, RZ ;  /* 0x000000400a007810 */ /* 0x000fe20007ffe0ff */
[----:B------:R-:W-:Y:S01]  /*6750*/  IMAD.WIDE.U32 R228, R8, c[0x0][0x1f0], R12 ;  /* 0x00007c0008e47a25 */ /* 0x000fe200078e000c */
[----:B------:R-:W-:Y:S02]  /*6760*/  SEL R2, R2, 0xffffffe0, !P3 ;  /* 0xffffffe002027807 */ /* 0x000fe40005800000 */
[----:B------:R-:W-:Y:S01]  /*6770*/  ISETP.GE.AND P6, PT, R0, c[0x0][0x1d4], PT ;  /* 0x0000750000007a0c */ /* 0x000fe20003fc6270 */
[----:B------:R-:W-:Y:S01]  /*6780*/  IMAD.WIDE.U32 R236, R8, c[0x0][0x218], R6 ;  /* 0x0000860008ec7a25 */ /* 0x000fe200078e0006 */
[----:B------:R-:W-:Y:S01]  /*6790*/  ISETP.GE.AND P2, PT, R0, c[0x0][0x198], PT ;  /* 0x0000660000007a0c */ /* 0x000fe20003f46270 */
[----:B------:R1:W2:Y:S01]  /*67a0*/  SHFL.IDX PT, R6, R18, RZ, 0x181f ;  /* 0x00181fff12067589 */ /* 0x0002a200000e0000 */
[----:B------:R-:W-:Y:S01]  /*67b0*/  ISETP.GE.AND P3, PT, R5, c[0x0][0x198], PT ;  /* 0x0000660005007a0c */ /* 0x000fe20003f66270 */
[----:B------:R-:W-:-:S02]  /*67c0*/  IMAD.IADD R231, R229, 0x1, R14 ;  /* 0x00000001e5e77824 */ /* 0x000fc400078e020e */
[----:B------:R1:W3:Y:S01]  /*67d0*/  SHFL.IDX PT, R7, R17, RZ, 0x181f ;  /* 0x00181fff11077589 */ /* 0x0002e200000e0000 */
[----:B------:R-:W-:Y:S01]  /*67e0*/  IMAD.IADD R233, R237, 0x1, R9 ;  /* 0x00000001ede97824 */ /* 0x000fe200078e0209 */
[----:B------:R-:W-:Y:S05]  /*67f0*/  @P0 BRA `(.L_x_565) ;  /* 0x000000f000000947 */ /* 0x000fea0003800000 */
[----:B------:R-:W-:Y:S02]  /*6800*/  SHF.R.S32.HI R12, RZ, 0x1f, R0 ;  /* 0x0000001fff0c7819 */ /* 0x000fe40000011400 */
[----:B------:R-:W-:Y:S02]  /*6810*/  SHF.R.S32.HI R13, RZ, 0x1f, R5 ;  /* 0x0000001fff0d7819 */ /* 0x000fe40000011405 */
[----:B------:R-:W-:Y:S02]  /*6820*/  LEA.HI R12, R12, R0, RZ, 0x3 ;  /* 0x000000000c0c7211 */ /* 0x000fe400078f18ff */
[----:B------:R-:W-:Y:S02]  /*6830*/  LEA.HI R5, R13, R5, RZ, 0x3 ;  /* 0x000000050d057211 */ /* 0x000fe400078f18ff */
[----:B--2---:R-:W-:-:S02]  /*6840*/  LEA R8, P0, R15, R6, 0x1 ;  /* 0x000000060f087211 */ /* 0x004fc400078008ff */
[----:B------:R-:W-:Y:S02]  /*6850*/  LOP3.LUT R12, R12, 0xfffffff8, RZ, 0xc0, !PT ;  /* 0xfffffff80c0c7812 */ /* 0x000fe400078ec0ff */
[----:B------:R-:W-:Y:S01]  /*6860*/  LOP3.LUT R14, R5, 0xfffffff8, RZ, 0xc0, !PT ;  /* 0xfffffff8050e7812 */ /* 0x000fe200078ec0ff */
[----:B------:R-:W-:Y:S01]  /*6870*/  IMAD.SHL.U32 R5, R209, 0x2, RZ ;  /* 0x00000002d1057824 */ /* 0x000fe200078e00ff */
[----:B---3--:R-:W-:Y:S01]  /*6880*/  LEA.HI.X R9, R15, R7, R11, 0x1, P0 ;  /* 0x000000070f097211 */ /* 0x008fe200000f0c0b */
[----:B------:R-:W-:-:S04]  /*6890*/  IMAD.WIDE R12, R12, 0x2, R6 ;  /* 0x000000020c0c7825 */ /* 0x000fc800078e0206 */
[----:B------:R-:W-:Y:S01]  /*68a0*/  IMAD.WIDE R6, R14, 0x2, R6 ;  /* 0x000000020e067825 */ /* 0x000fe200078e0206 */
[----:B------:R-:W-:Y:S01]  /*68b0*/  @!PT LDS RZ, [RZ] ;  /* 0x00000000fffff984 */ /* 0x000fe20000000800 */
[----:B------:R2:W-:Y:S04]  /*68c0*/  LDGSTS.E.BYPASS.LTC128B.128 [R5+0xc100], [R8.64], !P1 ;  /* 0x0c10000008057fae */ /* 0x0005e8000c901d46 */
[----:B------:R2:W-:Y:S04]  /*68d0*/  LDGSTS.E.BYPASS.LTC128B.128 [R5+0x10100], [R12.64], !P2 ;  /* 0x101000000c057fae */ /* 0x0005e8000d101d46 */
[----:B------:R2:W-:Y:S02]  /*68e0*/  LDGSTS.E.BYPASS.LTC128B.128 [R5+0x14100], [R6.64], !P3 ;  /* 0x1410000006057fae */ /* 0x0005e4000d901d46 */
.L_x_565:
[----:B------:R-:W-:Y:S05]  /*68f0*/  BSYNC B0 ;  /* 0x0000000000007941 */ /* 0x000fea0003800000 */
.L_x_564:
[----:B--2---:R-:W-:Y:S01]  /*6900*/  IADD3 R5, R16, 0x20, RZ ;  /* 0x0000002010057810 */ /* 0x004fe20007ffe0ff */
[----:B---3--:R2:W3:Y:S01]  /*6910*/  SHFL.IDX PT, R7, R17, 0x1, 0x181f ;  /* 0x00381f0011077f89 */ /* 0x0084e200000e0000 */
[----:B------:R-:W-:Y:S02]  /*6920*/  BSSY B0, `(.L_x_566) ;  /* 0x0000014000007945 */ /* 0x000fe40003800000 */
[----:B------:R-:W-:Y:S01]  /*6930*/  ISETP.GE.AND P0, PT, R5, R44, PT ;  /* 0x0000002c0500720c */ /* 0x000fe20003f06270 */
[----:B------:R2:W4:-:S12]  /*6940*/  SHFL.IDX PT, R6, R18, 0x1, 0x181f ;  /* 0x00381f0012067f89 */ /* 0x00051800000e0000 */
[----:B------:R-:W-:Y:S05]  /*6950*/  @P0 BRA `(.L_x_567) ;  /* 0x0000010000000947 */ /* 0x000fea0003800000 */
[----:B------:R-:W-:Y:S02]  /*6960*/  IADD3 R13, R15, 0x80, RZ ;  /* 0x000000800f0d7810 */ /* 0x000fe40007ffe0ff */
[----:B------:R-:W-:Y:S02]  /*6970*/  SHF.R.S32.HI R5, RZ, 0x1f, R0 ;  /* 0x0000001fff057819 */ /* 0x000fe40000011400 */
[----:B------:R-:W-:Y:S02]  /*6980*/  SHF.R.S32.HI R14, RZ, 0x1f, R13 ;  /* 0x0000001fff0e7819 */ /* 0x000fe4000001140d */
[----:B------:R-:W-:Y:S02]  /*6990*/  LEA.HI R12, R5, R0, RZ, 0x3 ;  /* 0x00000000050c7211 */ /* 0x000fe400078f18ff */
[----:B------:R-:W-:Y:S02]  /*69a0*/  LEA.HI R5, R14, R13, RZ, 0x3 ;  /* 0x0000000d0e057211 */ /* 0x000fe400078f18ff */
[----:B----4-:R-:W-:-:S02]  /*69b0*/  LEA R8, P0, R15, R6, 0x1 ;  /* 0x000000060f087211 */ /* 0x010fc400078008ff */
        /* <DEDUP_REMOVED lines=10> */
.L_x_567:
[----:B------:R-:W-:Y:S05]  /*6a60*/  BSYNC B0 ;  /* 0x0000000000007941 */ /* 0x000fea0003800000 */
.L_x_566:
[----:B---3--:R-:W-:Y:S01]  /*6a70*/  IADD3 R5, R16, 0x40, RZ ;  /* 0x0000004010057810 */ /* 0x008fe20007ffe0ff */
[----:B------:R3:W1:Y:S01]  /*6a80*/  SHFL.IDX PT, R7, R17, 0x2, 0x181f ;  /* 0x00581f0011077f89 */ /* 0x00066200000e0000 */
[----:B------:R-:W-:Y:S02]  /*6a90*/  BSSY B0, `(.L_x_568) ;  /* 0x0000014000007945 */ /* 0x000fe40003800000 */
[----:B------:R-:W-:Y:S01]  /*6aa0*/  ISETP.GE.AND P0, PT, R5, R44, PT ;  /* 0x0000002c0500720c */ /* 0x000fe20003f06270 */
[----:B----4-:R3:W4:-:S12]  /*6ab0*/  SHFL.IDX PT, R6, R18, 0x2, 0x181f ;  /* 0x00581f0012067f89 */ /* 0x01071800000e0000 */
        /* <DEDUP_REMOVED lines=10> */
[----:B-1----:R-:W-:Y:S01]  /*6b60*/  LEA.HI.X R9, R15, R7, R11, 0x1, P0 ;  /* 0x000000070f097211 */ /* 0x002fe200000f0c0b */
[----:B------:R-:W-:-:S04]  /*6b70*/  IMAD.WIDE R12, R12, 0x2, R6 ;  /* 0x000000020c0c7825 */ /* 0x000fc800078e0206 */
[----:B------:R-:W-:Y:S01]  /*6b80*/  IMAD.WIDE R6, R14, 0x2, R6 ;  /* 0x000000020e067825 */ /* 0x000fe200078e0206 */
[----:B------:R-:W-:Y:S01]  /*6b90*/  @!PT LDS RZ, [RZ] ;  /* 0x00000000fffff984 */ /* 0x000fe20000000800 */
[----:B------:R1:W-:Y:S04]  /*6ba0*/  LDGSTS.E.BYPASS.LTC128B.128 [R5+0xe100], [R8.64], !P1 ;  /* 0x0e10000008057fae */ /* 0x0003e8000c901d46 */
[----:B------:R1:W-:Y:S04]  /*6bb0*/  LDGSTS.E.BYPASS.LTC128B.128 [R5+0x12100], [R12.64], !P2 ;  /* 0x121000000c057fae */ /* 0x0003e8000d101d46 */
[----:B------:R1:W-:Y:S02]  /*6bc0*/  LDGSTS.E.BYPASS.LTC128B.128 [R5+0x16100], [R6.64], !P3 ;  /* 0x1610000006057fae */ /* 0x0003e4000d901d46 */
.L_x_569:
[----:B------:R-:W-:Y:S05]  /*6bd0*/  BSYNC B0 ;  /* 0x0000000000007941 */ /* 0x000fea0003800000 */
.L_x_568:
[----:B-1--4-:R-:W1:Y:S01]  /*6be0*/  SHFL.IDX PT, R6, R18, 0x3, 0x181f ;  /* 0x00781f0012067f89 */ /* 0x012e6200000e0000 */
[----:B------:R-:W-:Y:S01]  /*6bf0*/  IADD3 R5, R16, 0x60, RZ ;  /* 0x0000006010057810 */ /* 0x000fe20007ffe0ff */
[----:B------:R-:W-:Y:S01]  /*6c00*/  IMAD.IADD R10, R232, 0x1, -R88 ;  /* 0x00000001e80a7824 */ /* 0x000fe200078e0a58 */
[----:B------:R-:W-:Y:S01]  /*6c10*/  IADD3 R109, R207, -0x1, RZ ;  /* 0xffffffffcf6d7810 */ /* 0x000fe20007ffe0ff */
[----:B------:R-:W4:Y:S01]  /*6c20*/  SHFL.IDX PT, R7, R17, 0x3, 0x181f ;  /* 0x00781f0011077f89 */ /* 0x000f2200000e0000 */
[----:B------:R-:W-:Y:S01]  /*6c30*/  ISETP.GE.AND P0, PT, R5, R44, PT ;  /* 0x0000002c0500720c */ /* 0x000fe20003f06270 */
[----:B------:R-:W-:Y:S01]  /*6c40*/  IMAD.MOV.U32 R12, RZ, RZ, c[0x0][0x1e0] ;  /* 0x00007800ff0c7624 */ /* 0x000fe200078e00ff */
[----:B------:R-:W-:Y:S01]  /*6c50*/  SHF.R.S32.HI R105, RZ, 0x1f, R109 ;  /* 0x0000001fff697819 */ /* 0x000fe2000001146d */
[----:B------:R-:W-:Y:S01]  /*6c60*/  IMAD.MOV.U32 R246, RZ, RZ, 0x6 ;  /* 0x00000006fff67424 */ /* 0x000fe200078e00ff */
[----:B------:R-:W-:Y:S01]  /*6c70*/  LEA.HI R110, R112, R162, RZ, 0x5 ;  /* 0x000000a2706e7211 */ /* 0x000fe200078f28ff */
[C---:B------:R-:W-:Y:S01]  /*6c80*/  IMAD.SHL.U32 R114, R12.reuse, 0x40, RZ ;  /* 0x000000400c727824 */ /* 0x040fe200078e00ff */
[----:B------:R-:W-:Y:S01]  /*6c90*/  SEL R107, RZ, 0x1, P5 ;  /* 0x00000001ff6b7807 */ /* 0x000fe20002800000 */
[----:B------:R-:W-:Y:S01]  /*6ca0*/  IMAD.MOV.U32 R230, RZ, RZ, R228 ;  /* 0x000000ffffe67224 */ /* 0x000fe200078e00e4 */
[C---:B------:R-:W-:Y:S01]  /*6cb0*/  SHF.L.U64.HI R113, R12.reuse, R246, c[0x0][0x1e4] ;  /* 0x000079000c717619 */ /* 0x040fe200000102f6 */
[----:B------:R-:W-:Y:S01]  /*6cc0*/  IMAD.SHL.U32 R247, R12, 0x20, RZ ;  /* 0x000000200cf77824 */ /* 0x000fe200078e00ff */
[----:B------:R-:W-:-:S03]  /*6cd0*/  SHF.R.S32.HI R111, RZ, 0x5, R110 ;  /* 0x00000005ff6f7819 */ /* 0x000fc6000001146e */
[C---:B------:R-:W-:Y:S02]  /*6ce0*/  @!P0 IADD3 R5, R15.reuse, 0x80, RZ ;  /* 0x000000800f058810 */ /* 0x040fe40007ffe0ff */
[----:B-1----:R-:W-:-:S04]  /*6cf0*/  @!P0 LEA R8, P4, R15, R6, 0x1 ;  /* 0x000000060f088211 */ /* 0x002fc800078808ff */
[----:B----4-:R-:W-:Y:S01]  /*6d00*/  @!P0 LEA.HI.X R9, R15, R7, R11, 0x1, P4 ;  /* 0x000000070f098211 */ /* 0x010fe200020f0c0b */
[----:B------:R-:W-:Y:S01]  /*6d10*/  @!P0 IMAD.SHL.U32 R11, R209, 0x2, RZ ;  /* 0x00000002d10b8824 */ /* 0x000fe200078e00ff */
[----:B------:R-:W-:-:S04]  /*6d20*/  ISETP.NE.AND P4, PT, R249, 0x1, PT ;  /* 0x00000001f900780c */ /* 0x000fc80003f85270 */
[----:B------:R-:W-:Y:S01]  /*6d30*/  @!PT LDS RZ, [RZ] ;  /* 0x00000000fffff984 */ /* 0x000fe20000000800 */
[----:B------:R1:W-:Y:S02]  /*6d40*/  @!P0 LDGSTS.E.BYPASS.LTC128B.128 [R11+0xf100], [R8.64], !P1 ;  /* 0x0f100000080b8fae */ /* 0x0003e4000c901d46 */
[----:B-1----:R-:W-:Y:S02]  /*6d50*/  @!P0 SHF.R.S32.HI R8, RZ, 0x1f, R0 ;  /* 0x0000001fff088819 */ /* 0x002fe40000011400 */
[----:B------:R-:W-:Y:S02]  /*6d60*/  @!P0 SHF.R.S32.HI R9, RZ, 0x1f, R5 ;  /* 0x0000001fff098819 */ /* 0x000fe40000011405 */
[----:B------:R-:W-:Y:S02]  /*6d70*/  @!P0 LEA.HI R8, R8, R0, RZ, 0x3 ;  /* 0x0000000008088211 */ /* 0x000fe400078f18ff */
[----:B------:R-:W-:Y:S02]  /*6d80*/  @!P0 LEA.HI R5, R9, R5, RZ, 0x3 ;  /* 0x0000000509058211 */ /* 0x000fe400078f18ff */
[----:B------:R-:W-:-:S02]  /*6d90*/  @!P0 LOP3.LUT R8, R8, 0xfffffff8, RZ, 0xc0, !PT ;  /* 0xfffffff808088812 */ /* 0x000fc400078ec0ff */
[----:B------:R-:W-:Y:S01]  /*6da0*/  @!P0 LOP3.LUT R0, R5, 0xfffffff8, RZ, 0xc0, !PT ;  /* 0xfffffff805008812 */ /* 0x000fe200078ec0ff */
[----:B------:R-:W-:Y:S02]  /*6db0*/  IMAD R5, R109, -0x40, R10 ;  /* 0xffffffc06d057824 */ /* 0x000fe400078e020a */
[----:B------:R-:W-:-:S03]  /*6dc0*/  @!P0 IMAD.WIDE R8, R8, 0x2, R6 ;  /* 0x0000000208088825 */ /* 0x000fc600078e0206 */
[----:B------:R-:W-:Y:S01]  /*6dd0*/  ISETP.GE.AND P1, PT, R5, 0x1, PT ;  /* 0x000000010500780c */ /* 0x000fe20003f26270 */
[----:B------:R-:W-:Y:S01]  /*6de0*/  @!P0 IMAD.WIDE R6, R0, 0x2, R6 ;  /* 0x0000000200068825 */ /* 0x000fe200078e0206 */
[----:B------:R1:W-:Y:S03]  /*6df0*/  @!P0 LDGSTS.E.BYPASS.LTC128B.128 [R11+0x13100], [R8.64], !P2 ;  /* 0x13100000080b8fae */ /* 0x0003e6000d101d46 */
[----:B------:R-:W-:Y:S01]  /*6e00*/  IMAD R0, R113, R109, RZ ;  /* 0x0000006d71007224 */ /* 0x000fe200078e02ff */
[----:B------:R4:W-:Y:S01]  /*6e10*/  @!P0 LDGSTS.E.BYPASS.LTC128B.128 [R11+0x17100], [R6.64], !P3 ;  /* 0x17100000060b8fae */ /* 0x0009e2000d901d46 */
[----:B------:R-:W-:Y:S01]  /*6e20*/  ISETP.GE.AND P0, PT, R5, 0x21, PT ;  /* 0x000000210500780c */ /* 0x000fe20003f06270 */
[----:B------:R-:W-:Y:S01]  /*6e30*/  IMAD.MOV.U32 R5, RZ, RZ, 0x5 ;  /* 0x00000005ff057424 */ /* 0x000fe200078e00ff */
[----:B------:R-:W-:Y:S01]  /*6e40*/  ISETP.NE.AND P3, PT, R240, RZ, PT ;  /* 0x000000fff000720c */ /* 0x000fe20003f65270 */
[----:B------:R-:W0:Y:S01]  /*6e50*/  LDGDEPBAR ;  /* 0x00000000000079af */ /* 0x000e220000000000 */
[----:B------:R-:W-:-:S02]  /*6e60*/  IMAD R0, R105, R114, R0 ;  /* 0x0000007269007224 */ /* 0x000fc400078e0200 */
[----:B------:R-:W-:Y:S01]  /*6e70*/  SHF.L.U64.HI R245, R12, R5, c[0x0][0x1e4] ;  /* 0x000079000cf57619 */ /* 0x000fe20000010205 */
[----:B------:R-:W-:Y:S02]  /*6e80*/  @P1 IMAD.SHL.U32 R5, R209, 0x2, RZ ;  /* 0x00000002d1051824 */ /* 0x000fe400078e00ff */
[----:B----4-:R-:W-:-:S04]  /*6e90*/  IMAD.WIDE.U32 R6, R109, R114, R230 ;  /* 0x000000726d067225 */ /* 0x010fc800078e00e6 */
[----:B------:R-:W-:Y:S01]  /*6ea0*/  IMAD.IADD R0, R7, 0x1, R0 ;  /* 0x0000000107007824 */ /* 0x000fe200078e0200 */
[----:B------:R-:W-:Y:S01]  /*6eb0*/  BAR.SYNC.DEFER_BLOCKING 0x0 ;  /* 0x0000000000007b1d */ /* 0x000fe20000010000 */
[----:B-1----:R-:W-:-:S04]  /*6ec0*/  @P1 LEA R8, P2, R6, c[0x0][0x1c8], 0x1 ;  /* 0x0000720006081a11 */ /* 0x002fc800078408ff */
[----:B------:R-:W-:Y:S02]  /*6ed0*/  @P1 LEA.HI.X R9, R6, c[0x0][0x1cc], R0, 0x1, P2 ;  /* 0x0000730006091a11 */ /* 0x000fe400010f0c00 */
[----:B------:R-:W-:-:S05]  /*6ee0*/  @P0 IADD3 R7, P2, R247, R6, RZ ;  /* 0x00000006f7070210 */ /* 0x000fca0007f5e0ff */
[----:B------:R-:W-:Y:S01]  /*6ef0*/  @P0 IMAD.X R0, R245, 0x1, R0, P2 ;  /* 0x00000001f5000824 */ /* 0x000fe200010e0600 */
[----:B------:R-:W-:-:S04]  /*6f00*/  @P0 LEA R6, P2, R7, c[0x0][0x1c8], 0x1 ;  /* 0x0000720007060a11 */ /* 0x000fc800078408ff */
[----:B------:R-:W-:Y:S01]  /*6f10*/  @P0 LEA.HI.X R7, R7, c[0x0][0x1cc], R0, 0x1, P2 ;  /* 0x0000730007070a11 */ /* 0x000fe200010f0c00 */
[----:B------:R-:W-:Y:S01]  /*6f20*/  @P0 IMAD.SHL.U32 R0, R209, 0x2, RZ ;  /* 0x00000002d1000824 */ /* 0x000fe200078e00ff */
        /* <DEDUP_REMOVED lines=9> */
[----:B------:R-:W-:-:S03]  /*6fc0*/  ISETP.LT.AND P0, PT, RZ, c[0x0][0x27c], PT ;  /* 0x00009f00ff007a0c */ /* 0x000fc60003f01270 */
[----:B------:R-:W0:Y:S10]  /*6fd0*/  LDGDEPBAR ;  /* 0x00000000000079af */ /* 0x000e340000000000 */
[----:B------:R-:W-:Y:S05]  /*6fe0*/  @P0 BRA `(.L_x_570) ;  /* 0x0000002000000947 */ /* 0x000fea0003800000 */
[----:B------:R-:W-:-:S04]  /*6ff0*/  DEPBAR.LE SB0, 0x1 ;  /* 0x000080400000791a */ /* 0x000fc80000000000 */
[----:B------:R-:W-:Y:S05]  /*7000*/  BRA `(.L_x_571) ;  /* 0x0000742000007947 */ /* 0x000fea0003800000 */
.L_x_570:
[----:B------:R-:W-:Y:S01]  /*7010*/  ULDC.U8 UR4, c[0x0][0x298] ;  /* 0x0000a60000047ab9 */ /* 0x000fe20000000000 */
[----:B-1---5:R-:W-:Y:S01]  /*7020*/  SHF.R.S32.HI R0, RZ, 0x1f, R144 ;  /* 0x0000001fff007819 */ /* 0x022fe20000011490 */
        /* <DEDUP_REMOVED lines=12> */
[----:B------:R-:W-:-:S02]  /*70f0*/  IADD3 R28, R244, R65, RZ ;  /* 0x00000041f41c7210 */ /* 0x000fc40007ffe0ff */
[----:B------:R-:W-:Y:S01]  /*7100*/  IADD3 R9, R5, R13, RZ ;  /* 0x0000000d05097210 */ /* 0x000fe20007ffe0ff */
[----:B------:R-:W-:Y:S01]  /*7110*/  IMAD.IADD R7, R0, 0x1, R11 ;  /* 0x0000000100077824 */ /* 0x000fe200078e020b */
[C---:B------:R-:W-:Y:S01]  /*7120*/  SHF.L.U32 R64, R47.reuse, 0x3, RZ ;  /* 0x000000032f407819 */ /* 0x040fe200000006ff */
[----:B------:R-:W-:Y:S01]  /*7130*/  IMAD R0, R47, 0x40, R28 ;  /* 0x000000402f007824 */ /* 0x000fe200078e021c */
[----:B------:R-:W-:Y:S05]  /*7140*/  @!P0 BRA `(.L_x_572) ;  /* 0x000037f000008947 */ /* 0x000fea0003800000 */
[----:B------:R-:W-:Y:S01]  /*7150*/  @P4 IMAD.HI.U32 R5, R0, c[0x0][0x2c8], RZ ;  /* 0x0000b20000054a27 */ /* 0x000fe200078e00ff */
[----:B------:R-:W-:Y:S01]  /*7160*/  MOV R8, R12 ;  /* 0x0000000c00087202 */ /* 0x000fe20000000f00 */
[----:B------:R-:W-:Y:S01]  /*7170*/  BSSY B0, `(.L_x_573) ;  /* 0x0000062000007945 */ /* 0x000fe20003800000 */
[----:B------:R-:W-:Y:S01]  /*7180*/  MOV R6, R10 ;  /* 0x0000000a00067202 */ /* 0x000fe20000000f00 */
[----:B------:R-:W-:Y:S01]  /*7190*/  IMAD.SHL.U32 R20, R47, 0x4, RZ ;  /* 0x000000042f147824 */ /* 0x000fe200078e00ff */
[----:B------:R-:W-:Y:S01]  /*71a0*/  @P4 SHF.R.U32.HI R0, RZ, c[0x0][0x2cc], R5 ;  /* 0x0000b300ff004a19 */ /* 0x000fe20000011605 */
[----:B------:R-:W-:Y:S01]  /*71b0*/  CS2R R74, SRZ ;  /* 0x00000000004a7805 */ /* 0x000fe2000001ff00 */
[----:B------:R-:W-:Y:S01]  /*71c0*/  CS2R R48, SRZ ;  /* 0x0000000000307805 */ /* 0x000fe2000001ff00 */
[----:B------:R-:W-:Y:S01]  /*71d0*/  CS2R R42, SRZ ;  /* 0x00000000002a7805 */ /* 0x000fe2000001ff00 */
[----:B------:R-:W-:Y:S01]  /*71e0*/  SHF.R.S32.HI R5, RZ, 0x1f, R0 ;  /* 0x0000001fff057819 */ /* 0x000fe20000011400 */
[----:B------:R-:W-:Y:S01]  /*71f0*/  IMAD.WIDE.U32 R8, R0, c[0x0][0x280], R8 ;  /* 0x0000a00000087a25 */ /* 0x000fe200078e0008 */
[----:B------:R-:W-:Y:S01]  /*7200*/  CS2R R40, SRZ ;  /* 0x0000000000287805 */ /* 0x000fe2000001ff00 */
[----:B------:R-:W-:Y:S01]  /*7210*/  CS2R R36, SRZ ;  /* 0x0000000000247805 */ /* 0x000fe2000001ff00 */
[----:B------:R-:W-:Y:S01]  /*7220*/  CS2R R26, SRZ ;  /* 0x00000000001a7805 */ /* 0x000fe2000001ff00 */
[C---:B------:R-:W-:Y:S01]  /*7230*/  IMAD R11, R5.reuse, c[0x0][0x280], RZ ;  /* 0x0000a000050b7a24 */ /* 0x040fe200078e02ff */
[----:B------:R-:W-:Y:S01]  /*7240*/  LEA R32, P1, R8, c[0x0][0x270], 0x1 ;  /* 0x00009c0008207a11 */ /* 0x000fe200078208ff */
[----:B------:R-:W-:Y:S01]  /*7250*/  IMAD R10, R5, c[0x0][0x290], RZ ;  /* 0x0000a400050a7a24 */ /* 0x000fe200078e02ff */
[----:B------:R-:W-:Y:S01]  /*7260*/  CS2R R24, SRZ ;  /* 0x0000000000187805 */ /* 0x000fe2000001ff00 */
[C---:B------:R-:W-:Y:S01]  /*7270*/  IMAD.WIDE.U32 R6, R0.reuse, c[0x0][0x290], R6 ;  /* 0x0000a40000067a25 */ /* 0x040fe200078e0006 */
[----:B------:R-:W-:Y:S01]  /*7280*/  CS2R R50, SRZ ;  /* 0x0000000000327805 */ /* 0x000fe2000001ff00 */
[----:B------:R-:W-:Y:S01]  /*7290*/  CS2R R46, SRZ ;  /* 0x00000000002e7805 */ /* 0x000fe2000001ff00 */
[----:B------:R-:W-:Y:S01]  /*72a0*/  CS2R R38, SRZ ;  /* 0x0000000000267805 */ /* 0x000fe2000001ff00 */
[----:B------:R-:W-:Y:S01]  /*72b0*/  IMAD R5, R0, c[0x0][0x284], R11 ;  /* 0x0000a10000057a24 */ /* 0x000fe200078e020b */
[----:B------:R-:W-:Y:S01]  /*72c0*/  LEA R33, P0, R6, c[0x0][0x288], 0x1 ;  /* 0x0000a20006217a11 */ /* 0x000fe200078008ff */
[----:B------:R-:W-:Y:S01]  /*72d0*/  IMAD R0, R0, c[0x0][0x294], R10 ;  /* 0x0000a50000007a24 */ /* 0x000fe200078e020a */
[----:B------:R-:W-:Y:S01]  /*72e0*/  CS2R R34, SRZ ;  /* 0x0000000000227805 */ /* 0x000fe2000001ff00 */
[----:B------:R-:W-:Y:S01]  /*72f0*/  IMAD.IADD R5, R9, 0x1, R5 ;  /* 0x0000000109057824 */ /* 0x000fe200078e0205 */
[----:B------:R-:W-:Y:S01]  /*7300*/  CS2R R30, SRZ ;  /* 0x00000000001e7805 */ /* 0x000fe2000001ff00 */
[----:B------:R-:W-:Y:S01]  /*7310*/  CS2R R22, SRZ ;  /* 0x0000000000167805 */ /* 0x000fe2000001ff00 */
[----:B------:R-:W-:-:S02]  /*7320*/  IADD3 R0, R7, R0, RZ ;  /* 0x0000000007007210 */ /* 0x000fc40007ffe0ff */
[----:B------:R-:W-:Y:S02]  /*7330*/  LEA.HI.X R29, R8, c[0x0][0x274], R5, 0x1, P1 ;  /* 0x00009d00081d7a11 */ /* 0x000fe400008f0c05 */
[----:B------:R-:W-:Y:S01]  /*7340*/  LEA.HI.X R21, R6, c[0x0][0x28c], R0, 0x1, P0 ;  /* 0x0000a30006157a11 */ /* 0x000fe200000f0c00 */
[----:B------:R1:W4:Y:S01]  /*7350*/  SHFL.IDX PT, R8, R32, RZ, 0x1c1f ;  /* 0x001c1fff20087589 */ /* 0x00032200000e0000 */
[----:B------:R-:W-:-:S03]  /*7360*/  ISETP.GE.AND P0, PT, R28, R44, PT ;  /* 0x0000002c1c00720c */ /* 0x000fc60003f06270 */
[----:B------:R1:W2:Y:S04]  /*7370*/  SHFL.IDX PT, R6, R33, RZ, 0x1c1f ;  /* 0x001c1fff21067589 */ /* 0x0002a800000e0000 */
[----:B------:R1:W3:Y:S04]  /*7380*/  SHFL.IDX PT, R9, R29, RZ, 0x1c1f ;  /* 0x001c1fff1d097589 */ /* 0x0002e800000e0000 */
[----:B------:R1:W1:Y:S02]  /*7390*/  SHFL.IDX PT, R7, R21, RZ, 0x1c1f ;  /* 0x001c1fff15077589 */ /* 0x00026400000e0000 */
[----:B------:R-:W-:Y:S05]  /*73a0*/  @P0 BRA `(.L_x_574) ;  /* 0x000003e000000947 */ /* 0x000fea0003800000 */
[C---:B------:R-:W-:Y:S01]  /*73b0*/  IADD3 R12, R20.reuse, 0x10, RZ ;  /* 0x00000010140c7810 */ /* 0x040fe20007ffe0ff */
[----:B------:R-:W-:Y:S01]  /*73c0*/  CS2R R24, SRZ ;  /* 0x0000000000187805 */ /* 0x000fe2000001ff00 */
[----:B------:R-:W-:-:S02]  /*73d0*/  IADD3 R13, R20, 0x20, RZ ;  /* 0x00000020140d7810 */ /* 0x000fc40007ffe0ff */
[----:B------:R-:W-:Y:S02]  /*73e0*/  ISETP.GE.AND P1, PT, R12, c[0x0][0x27c], PT ;  /* 0x00009f000c007a0c */ /* 0x000fe40003f26270 */
[----:B------:R-:W-:Y:S02]  /*73f0*/  ISETP.GE.AND P0, PT, R13, c[0x0][0x27c], PT ;  /* 0x00009f000d007a0c */ /* 0x000fe40003f06270 */
[----:B------:R-:W-:Y:S01]  /*7400*/  ISETP.GE.AND P2, PT, R20, c[0x0][0x27c], PT ;  /* 0x00009f0014007a0c */ /* 0x000fe20003f46270 */
[----:B------:R-:W-:-:S08]  /*7410*/  CS2R R22, SRZ ;  /* 0x0000000000167805 */ /* 0x000fd0000001ff00 */
[----:B------:R-:W-:Y:S02]  /*7420*/  @!P1 SHF.R.S32.HI R5, RZ, 0x1f, R12 ;  /* 0x0000001fff059819 */ /* 0x000fe4000001140c */
[----:B------:R-:W-:Y:S02]  /*7430*/  @!P0 SHF.R.S32.HI R0, RZ, 0x1f, R13 ;  /* 0x0000001fff008819 */ /* 0x000fe4000001140d */
[----:B------:R-:W-:Y:S01]  /*7440*/  @!P1 LEA.HI R12, R5, R12, RZ, 0x2 ;  /* 0x0000000c050c9211 */ /* 0x000fe200078f10ff */
[----:B---34-:R-:W-:Y:S01]  /*7450*/  @!P2 IMAD.WIDE R10, R20, 0x2, R8 ;  /* 0x00000002140aa825 */ /* 0x018fe200078e0208 */
[----:B------:R-:W-:Y:S02]  /*7460*/  @!P0 LEA.HI R5, R0, R13, RZ, 0x2 ;  /* 0x0000000d00058211 */ /* 0x000fe400078f10ff */
[----:B------:R-:W-:Y:S01]  /*7470*/  @!P1 LOP3.LUT R0, R12, 0xfffffffc, RZ, 0xc0, !PT ;  /* 0xfffffffc0c009812 */ /* 0x000fe200078ec0ff */
[----:B-12---:R-:W-:Y:S01]  /*7480*/  @!P2 IMAD.WIDE R12, R20, 0x2, R6 ;  /* 0x00000002140ca825 */ /* 0x006fe200078e0206 */
[----:B------:R-:W-:Y:S01]  /*7490*/  @!P0 LOP3.LUT R5, R5, 0xfffffffc, RZ, 0xc0, !PT ;  /* 0xfffffffc05058812 */ /* 0x000fe200078ec0ff */
[----:B------:R1:W5:Y:S01]  /*74a0*/  @!P2 LD.E.64 R24, [R10.64] ;  /* 0x000000060a18a980 */ /* 0x000362000c101b00 */
[----:B------:R-:W-:Y:S01]  /*74b0*/  CS2R R30, SRZ ;  /* 0x00000000001e7805 */ /* 0x000fe2000001ff00 */
[----:B------:R-:W-:Y:S01]  /*74c0*/  CS2R R36, SRZ ;  /* 0x0000000000247805 */ /* 0x000fe2000001ff00 */
[----:B------:R-:W-:Y:S01]  /*74d0*/  CS2R R26, SRZ ;  /* 0x00000000001a7805 */ /* 0x000fe2000001ff00 */
[----:B------:R2:W5:Y:S01]  /*74e0*/  @!P2 LD.E.64 R22, [R12.64] ;  /* 0x000000060c16a980 */ /* 0x000562000c101b00 */
[----:B------:R-:W-:Y:S01]  /*74f0*/  @!P1 IMAD.WIDE R14, R0, 0x2, R8 ;  /* 0x00000002000e9825 */ /* 0x000fe200078e0208 */
[----:B------:R-:W-:-:S04]  /*7500*/  CS2R R34, SRZ ;  /* 0x0000000000227805 */ /* 0x000fc8000001ff00 */
[----:B------:R3:W5:Y:S01]  /*7510*/  @!P1 LD.E.64 R26, [R14.64] ;  /* 0x000000060e1a9980 */ /* 0x000762000c101b00 */
[----:B-1----:R-:W-:-:S04]  /*7520*/  @!P1 IMAD.WIDE R10, R0, 0x2, R6 ;  /* 0x00000002000a9825 */ /* 0x002fc800078e0206 */
[C---:B--2---:R-:W-:Y:S01]  /*7530*/  @!P0 IMAD.WIDE R12, R5.reuse, 0x2, R8 ;  /* 0x00000002050c8825 */ /* 0x044fe200078e0208 */
[----:B------:R1:W5:Y:S04]  /*7540*/  @!P1 LD.E.64 R30, [R10.64] ;  /* 0x000000060a1e9980 */ /* 0x000368000c101b00 */
[----:B------:R2:W5:Y:S01]  /*7550*/  @!P0 LD.E.64 R36, [R12.64] ;  /* 0x000000060c248980 */ /* 0x000562000c101b00 */
[C---:B---3--:R-:W-:Y:S01]  /*7560*/  IADD3 R14, R20.reuse, 0x50, RZ ;  /* 0x00000050140e7810 */ /* 0x048fe20007ffe0ff */
[----:B-1----:R-:W-:Y:S01]  /*7570*/  @!P0 IMAD.WIDE R10, R5, 0x2, R6 ;  /* 0x00000002050a8825 */ /* 0x002fe200078e0206 */
[----:B--2---:R-:W-:-:S04]  /*7580*/  IADD3 R12, R20, 0x30, RZ ;  /* 0x00000030140c7810 */ /* 0x004fc80007ffe0ff */
[----:B------:R1:W5:Y:S01]  /*7590*/  @!P0 LD.E.64 R34, [R10.64] ;  /* 0x000000060a228980 */ /* 0x000362000c101b00 */
[----:B------:R-:W-:Y:S02]  /*75a0*/  IADD3 R13, R20, 0x40, RZ ;  /* 0x00000040140d7810 */ /* 0x000fe40007ffe0ff */
[----:B------:R-:W-:Y:S02]  /*75b0*/  ISETP.GE.AND P2, PT, R12, c[0x0][0x27c], PT ;  /* 0x00009f000c007a0c */ /* 0x000fe40003f46270 */
[----:B------:R-:W-:Y:S02]  /*75c0*/  ISETP.GE.AND P1, PT, R13, c[0x0][0x27c], PT ;  /* 0x00009f000d007a0c */ /* 0x000fe40003f26270 */
[----:B------:R-:W-:-:S11]  /*75d0*/  ISETP.GE.AND P0, PT, R14, c[0x0][0x27c], PT ;  /* 0x00009f000e007a0c */ /* 0x000fd60003f06270 */
[----:B------:R-:W-:Y:S02]  /*75e0*/  @!P1 SHF.R.S32.HI R5, RZ, 0x1f, R13 ;  /* 0x0000001fff059819 */ /* 0x000fe4000001140d */
[----:B------:R-:W-:Y:S02]  /*75f0*/  @!P0 SHF.R.S32.HI R0, RZ, 0x1f, R14 ;  /* 0x0000001fff008819 */ /* 0x000fe4000001140e */
[----:B-1----:R-:W-:-:S04]  /*7600*/  @!P2 SHF.R.S32.HI R10, RZ, 0x1f, R12 ;  /* 0x0000001fff0aa819 */ /* 0x002fc8000001140c */
[----:B------:R-:W-:Y:S02]  /*7610*/  @!P2 LEA.HI R11, R10, R12, RZ, 0x2 ;  /* 0x0000000c0a0ba211 */ /* 0x000fe400078f10ff */
[----:B------:R-:W-:Y:S02]  /*7620*/  @!P1 LEA.HI R10, R5, R13, RZ, 0x2 ;  /* 0x0000000d050a9211 */ /* 0x000fe400078f10ff */
[----:B------:R-:W-:Y:S02]  /*7630*/  @!P0 LEA.HI R12, R0, R14, RZ, 0x2 ;  /* 0x0000000e000c8211 */ /* 0x000fe400078f10ff */
[----:B------:R-:W-:Y:S02]  /*7640*/  @!P2 LOP3.LUT R5, R11, 0xfffffffc, RZ, 0xc0, !PT ;  /* 0xfffffffc0b05a812 */ /* 0x000fe400078ec0ff */
[----:B------:R-:W-:Y:S02]  /*7650*/  @!P1 LOP3.LUT R0, R10, 0xfffffffc, RZ, 0xc0, !PT ;  /* 0xfffffffc0a009812 */ /* 0x000fe400078ec0ff */
[----:B------:R-:W-:Y:S01]  /*7660*/  @!P0 LOP3.LUT R12, R12, 0xfffffffc, RZ, 0xc0, !PT ;  /* 0xfffffffc0c0c8812 */ /* 0x000fe200078ec0ff */
[C-C-:B------:R-:W-:Y:S01]  /*7670*/  @!P2 IMAD.WIDE R18, R5.reuse, 0x2, R8.reuse ;  /* 0x000000020512a825 */ /* 0x140fe200078e0208 */
[----:B------:R-:W-:Y:S01]  /*7680*/  CS2R R40, SRZ ;  /* 0x0000000000287805 */ /* 0x000fe2000001ff00 */
[----:B------:R-:W-:Y:S01]  /*7690*/  CS2R R38, SRZ ;  /* 0x0000000000267805 */ /* 0x000fe2000001ff00 */
[----:B------:R-:W-:Y:S01]  /*76a0*/  CS2R R42, SRZ ;  /* 0x00000000002a7805 */ /* 0x000fe2000001ff00 */
[--C-:B------:R-:W-:Y:S01]  /*76b0*/  @!P1 IMAD.WIDE R16, R0, 0x2, R8.reuse ;  /* 0x0000000200109825 */ /* 0x100fe200078e0208 */
[----:B------:R-:W-:Y:S01]  /*76c0*/  CS2R R48, SRZ ;  /* 0x0000000000307805 */ /* 0x000fe2000001ff00 */
[----:B------:R-:W-:Y:S01]  /*76d0*/  CS2R R46, SRZ ;  /* 0x00000000002e7805 */ /* 0x000fe2000001ff00 */
[----:B------:R-:W-:Y:S01]  /*76e0*/  CS2R R50, SRZ ;  /* 0x0000000000327805 */ /* 0x000fe2000001ff00 */
[----:B------:R-:W-:Y:S01]  /*76f0*/  @!P0 IMAD.WIDE R14, R12, 0x2, R8 ;  /* 0x000000020c0e8825 */ /* 0x000fe200078e0208 */
[----:B------:R1:W5:Y:S03]  /*7700*/  @!P2 LD.E.64 R40, [R18.64] ;  /* 0x000000061228a980 */ /* 0x000366000c101b00 */
[--C-:B------:R-:W-:Y:S01]  /*7710*/  @!P2 IMAD.WIDE R10, R5, 0x2, R6.reuse ;  /* 0x00000002050aa825 */ /* 0x100fe200078e0206 */
[----:B------:R1:W5:Y:S03]  /*7720*/  @!P1 LD.E.64 R42, [R16.64] ;  /* 0x00000006102a9980 */ /* 0x000366000c101b00 */
[--C-:B------:R-:W-:Y:S01]  /*7730*/  @!P1 IMAD.WIDE R8, R0, 0x2, R6.reuse ;  /* 0x0000000200089825 */ /* 0x100fe200078e0206 */
[----:B------:R1:W5:Y:S03]  /*7740*/  @!P2 LD.E.64 R38, [R10.64] ;  /* 0x000000060a26a980 */ /* 0x000366000c101b00 */
[----:B------:R-:W-:Y:S01]  /*7750*/  @!P0 IMAD.WIDE R6, R12, 0x2, R6 ;  /* 0x000000020c068825 */ /* 0x000fe200078e0206 */
[----:B------:R1:W5:Y:S04]  /*7760*/  @!P0 LD.E.64 R48, [R14.64] ;  /* 0x000000060e308980 */ /* 0x000368000c101b00 */
[----:B------:R1:W5:Y:S04]  /*7770*/  @!P1 LD.E.64 R46, [R8.64] ;  /* 0x00000006082e9980 */ /* 0x000368000c101b00 */
[----:B------:R1:W5:Y:S02]  /*7780*/  @!P0 LD.E.64 R50, [R6.64] ;  /* 0x0000000606328980 */ /* 0x000364000c101b00 */
.L_x_574:
[----:B------:R-:W-:Y:S05]  /*7790*/  BSYNC B0 ;  /* 0x0000000000007941 */ /* 0x000fea0003800000 */
.L_x_573:
[----:B------:R-:W-:Y:S01]  /*77a0*/  IADD3 R5, R28, 0x40, RZ ;  /* 0x000000401c057810 */ /* 0x000fe20007ffe0ff */
[----:B-----5:R-:W-:Y:S01]  /*77b0*/  IMAD.MOV.U32 R0, RZ, RZ, R48 ;  /* 0x000000ffff007224 */ /* 0x020fe200078e0030 */
[----:B-1-3--:R-:W1:Y:S01]  /*77c0*/  SHFL.IDX PT, R9, R29, 0x1, 0x1c1f ;  /* 0x003c1f001d097f89 */ /* 0x00ae6200000e0000 */
[----:B------:R-:W-:Y:S01]  /*77d0*/  IMAD.MOV.U32 R7, RZ, RZ, R49 ;  /* 0x000000ffff077224 */ /* 0x000fe200078e0031 */
[----:B------:R-:W-:Y:S01]  /*77e0*/  ISETP.GE.AND P0, PT, R5, R44, PT ;  /* 0x0000002c0500720c */ /* 0x000fe20003f06270 */
[----:B--2---:R-:W-:Y:S01]  /*77f0*/  IMAD.MOV.U32 R6, RZ, RZ, R42 ;  /* 0x000000ffff067224 */ /* 0x004fe200078e002a */
[----:B----4-:R-:W2:Y:S01]  /*7800*/  SHFL.IDX PT, R8, R32, 0x1, 0x1c1f ;  /* 0x003c1f0020087f89 */ /* 0x010ea200000e0000 */
[----:B------:R-:W-:Y:S01]  /*7810*/  IMAD.MOV.U32 R5, RZ, RZ, R43 ;  /* 0x000000ffff057224 */ /* 0x000fe200078e002b */
[----:B------:R-:W-:Y:S01]  /*7820*/  PRMT R89, R7, 0x5410, R0 ;  /* 0x0000541007597816 */ /* 0x000fe20000000000 */
[----:B------:R-:W-:Y:S01]  /*7830*/  IMAD.MOV.U32 R0, RZ, RZ, R40 ;  /* 0x000000ffff007224 */ /* 0x000fe200078e0028 */
[----:B------:R-:W-:Y:S01]  /*7840*/  BSSY B0, `(.L_x_575) ;  /* 0x000006f000007945 */ /* 0x000fe20003800000 */
[----:B------:R-:W-:Y:S01]  /*7850*/  IMAD.MOV.U32 R7, RZ, RZ, R41 ;  /* 0x000000ffff077224 */ /* 0x000fe200078e0029 */
[----:B------:R-:W-:Y:S01]  /*7860*/  PRMT R83, R5, 0x5410, R6 ;  /* 0x0000541005537816 */ /* 0x000fe20000000006 */
[----:B------:R-:W-:Y:S01]  /*7870*/  IMAD.MOV.U32 R5, RZ, RZ, R37 ;  /* 0x000000ffff057224 */ /* 0x000fe200078e0025 */
[----:B------:R-:W-:Y:S01]  /*7880*/  PRMT R81, R81, 0x5410, R0 ;  /* 0x0000541051517816 */ /* 0x000fe20000000000 */
[----:B------:R-:W-:Y:S01]  /*7890*/  IMAD.MOV.U32 R0, RZ, RZ, R26 ;  /* 0x000000ffff007224 */ /* 0x000fe200078e001a */
[----:B------:R-:W-:Y:S01]  /*78a0*/  MOV R6, R36 ;  /* 0x0000002400067202 */ /* 0x000fe20000000f00 */
[----:B------:R-:W-:Y:S01]  /*78b0*/  IMAD.MOV.U32 R10, RZ, RZ, R39 ;  /* 0x000000ffff0a7224 */ /* 0x000fe200078e0027 */
[----:B------:R-:W-:Y:S01]  /*78c0*/  PRMT R81, R7, 0x7610, R81 ;  /* 0x0000761007517816 */ /* 0x000fe20000000051 */
        /* <DEDUP_REMOVED lines=14> */
[----:B------:R-:W-:Y:S01]  /*79b0*/  CS2R R68, SRZ ;  /* 0x0000000000447805 */ /* 0x000fe2000001ff00 */
[----:B------:R-:W-:Y:S01]  /*79c0*/  PRMT R85, R7, 0x7610, R85 ;  /* 0x0000761007557816 */ /* 0x000fe20000000055 */
[----:B------:R-:W-:Y:S01]  /*79d0*/  CS2R R66, SRZ ;  /* 0x0000000000427805 */ /* 0x000fe2000001ff00 */
[----:B------:R-:W-:Y:S01]  /*79e0*/  PRMT R82, R5, 0x5410, R6 ;  /* 0x0000541005527816 */ /* 0x000fe20000000006 */
[----:B------:R-:W-:Y:S01]  /*79f0*/  IMAD.MOV.U32 R5, RZ, RZ, R34 ;  /* 0x000000ffff057224 */ /* 0x000fe200078e0022 */
[----:B------:R-:W-:Y:S01]  /*7a00*/  PRMT R80, R80, 0x5410, R0 ;  /* 0x0000541050507816 */ /* 0x000fe20000000000 */
[----:B------:R-:W-:Y:S01]  /*7a10*/  IMAD.MOV.U32 R0, RZ, RZ, R35 ;  /* 0x000000ffff007224 */ /* 0x000fe200078e0023 */
[----:B------:R3:W4:Y:S01]  /*7a20*/  SHFL.IDX PT, R7, R21, 0x1, 0x1c1f ;  /* 0x003c1f0015077f89 */ /* 0x00072200000e0000 */
[----:B------:R-:W-:Y:S01]  /*7a30*/  CS2R R60, SRZ ;  /* 0x00000000003c7805 */ /* 0x000fe2000001ff00 */
[----:B------:R-:W-:Y:S01]  /*7a40*/  PRMT R80, R10, 0x7610, R80 ;  /* 0x000076100a507816 */ /* 0x000fe20000000050 */
[----:B------:R-:W-:Y:S01]  /*7a50*/  CS2R R54, SRZ ;  /* 0x0000000000367805 */ /* 0x000fe2000001ff00 */
[----:B------:R-:W-:Y:S01]  /*7a60*/  PRMT R78, R0, 0x5410, R5 ;  /* 0x00005410004e7816 */ /* 0x000fe20000000005 */
[----:B------:R-:W-:Y:S01]  /*7a70*/  IMAD.MOV.U32 R5, RZ, RZ, R22 ;  /* 0x000000ffff057224 */ /* 0x000fe200078e0016 */
[----:B------:R-:W-:Y:S01]  /*7a80*/  MOV R10, R31 ;  /* 0x0000001f000a7202 */ /* 0x000fe20000000f00 */
[----:B------:R-:W-:Y:S01]  /*7a90*/  IMAD.MOV.U32 R0, RZ, RZ, R23 ;  /* 0x000000ffff007224 */ /* 0x000fe200078e0017 */
[----:B------:R1:W2:Y:S01]  /*7aa0*/  SHFL.IDX PT, R6, R33, 0x1, 0x1c1f ;  /* 0x003c1f0021067f89 */ /* 0x0002a200000e0000 */
[----:B------:R-:W-:Y:S01]  /*7ab0*/  CS2R R52, SRZ ;  /* 0x0000000000347805 */ /* 0x000fe2000001ff00 */
[----:B------:R-:W-:Y:S01]  /*7ac0*/  PRMT R76, R10, 0x5410, R11 ;  /* 0x000054100a4c7816 */ /* 0x000fe2000000000b */
[----:B------:R-:W-:Y:S01]  /*7ad0*/  CS2R R72, SRZ ;  /* 0x0000000000487805 */ /* 0x000fe2000001ff00 */
[----:B------:R-:W-:Y:S01]  /*7ae0*/  CS2R R70, SRZ ;  /* 0x0000000000467805 */ /* 0x000fe2000001ff00 */
[----:B------:R-:W-:Y:S01]  /*7af0*/  CS2R R62, SRZ ;  /* 0x00000000003e7805 */ /* 0x000fe2000001ff00 */
[----:B------:R-:W-:Y:S01]  /*7b00*/  CS2R R58, SRZ ;  /* 0x00000000003a7805 */ /* 0x000fe2000001ff00 */
[----:B------:R-:W-:Y:S01]  /*7b10*/  CS2R R56, SRZ ;  /* 0x0000000000387805 */ /* 0x000fe2000001ff00 */
[----:B---3--:R-:W-:Y:S01]  /*7b20*/  PRMT R21, R0, 0x5410, R5 ;  /* 0x0000541000157816 */ /* 0x008fe20000000005 */
[----:B-1----:R-:W-:Y:S01]  /*7b30*/  CS2R R32, SRZ ;  /* 0x0000000000207805 */ /* 0x002fe2000001ff00 */
[----:B------:R-:W-:Y:S05]  /*7b40*/  @P0 BRA `(.L_x_576) ;  /* 0x000003e000000947 */ /* 0x000fea0003800000 */
[C---:B--2-4-:R-:W-:Y:S01]  /*7b50*/  IADD3 R12, R20.reuse, 0x10, RZ ;  /* 0x00000010140c7810 */ /* 0x054fe20007ffe0ff */
        /* <DEDUP_REMOVED lines=9> */
[----:B------:R-:W-:Y:S01]  /*7bf0*/  @!P2 IMAD.WIDE R10, R20, 0x2, R8 ;  /* 0x00000002140aa825 */ /* 0x000fe200078e0208 */
[----:B------:R-:W-:Y:S02]  /*7c00*/  @!P0 LEA.HI R5, R0, R13, RZ, 0x2 ;  /* 0x0000000d00058211 */ /* 0x000fe400078f10ff */
[----:B------:R-:W-:Y:S01]  /*7c10*/  @!P1 LOP3.LUT R0, R12, 0xfffffffc, RZ, 0xc0, !PT ;  /* 0xfffffffc0c009812 */ /* 0x000fe200078ec0ff */
[----:B------:R-:W-:Y:S01]  /*7c20*/  @!P2 IMAD.WIDE R12, R20, 0x2, R6 ;  /* 0x00000002140ca825 */ /* 0x000fe200078e0206 */
        /* <DEDUP_REMOVED lines=48> */
.L_x_576:
[----:B--2-4-:R-:W-:Y:S05]  /*7f30*/  BSYNC B0 ;  /* 0x0000000000007941 */ /* 0x014fea0003800000 */
.L_x_575:
[----:B-----5:R-:W-:Y:S01]  /*7f40*/  IMAD.MOV.U32 R5, RZ, RZ, R74 ;  /* 0x000000ffff057224 */ /* 0x020fe200078e004a */
[----:B------:R-:W-:-:S04]  /*7f50*/  DEPBAR.LE SB0, 0x1 ;  /* 0x000080400000791a */ /* 0x000fc80000000000 */
[----:B------:R-:W-:Y:S01]  /*7f60*/  IMAD.MOV.U32 R0, RZ, RZ, R75 ;  /* 0x000000ffff007224 */ /* 0x000fe200078e004b */
[----:B------:R-:W-:Y:S01]  /*7f70*/  BSSY B1, `(.L_x_577) ;  /* 0x0000169000017945 */ /* 0x000fe20003800000 */
[----:B-1----:R-:W-:Y:S02]  /*7f80*/  IMAD.MOV.U32 R6, RZ, RZ, R68 ;  /* 0x000000ffff067224 */ /* 0x002fe400078e0044 */
[----:B------:R-:W-:Y:S01]  /*7f90*/  IMAD.MOV.U32 R7, RZ, RZ, R70 ;  /* 0x000000ffff077224 */ /* 0x000fe200078e0046 */
[----:B------:R-:W-:Y:S01]  /*7fa0*/  PRMT R98, R0, 0x5410, R5 ;  /* 0x0000541000627816 */ /* 0x000fe20000000005 */
[----:B------:R-:W-:Y:S02]  /*7fb0*/  IMAD.MOV.U32 R5, RZ, RZ, R69 ;  /* 0x000000ffff057224 */ /* 0x000fe400078e0045 */
[----:B------:R-:W-:Y:S02]  /*7fc0*/  IMAD.MOV.U32 R0, RZ, RZ, R66 ;  /* 0x000000ffff007224 */ /* 0x000fe400078e0042 */
[----:B------:R-:W-:Y:S01]  /*7fd0*/  IMAD.MOV.U32 R8, RZ, RZ, R57 ;  /* 0x000000ffff087224 */ /* 0x000fe200078e0039 */
[----:B------:R-:W-:Y:S01]  /*7fe0*/  PRMT R96, R5, 0x5410, R6 ;  /* 0x0000541005607816 */ /* 0x000fe20000000006 */
[----:B------:R-:W-:-:S02]  /*7ff0*/  IMAD.MOV.U32 R6, RZ, RZ, R67 ;  /* 0x000000ffff067224 */ /* 0x000fc400078e0043 */
[----:B------:R-:W-:-:S03]  /*8000*/  IMAD.MOV.U32 R5, RZ, RZ, R54 ;  /* 0x000000ffff057224 */ /* 0x000fc600078e0036 */
[----:B------:R-:W-:Y:S01]  /*8010*/  PRMT R94, R6, 0x5410, R0 ;  /* 0x00005410065e7816 */ /* 0x000fe20000000000 */
[----:B------:R-:W-:Y:S02]  /*8020*/  IMAD.MOV.U32 R0, RZ, RZ, R60 ;  /* 0x000000ffff007224 */ /* 0x000fe400078e003c */
[----:B------:R-:W-:-:S05]  /*8030*/  IMAD.MOV.U32 R6, RZ, RZ, R61 ;  /* 0x000000ffff067224 */ /* 0x000fca00078e003d */
[----:B------:R-:W-:Y:S01]  /*8040*/  PRMT R92, R6, 0x5410, R0 ;  /* 0x00005410065c7816 */ /* 0x000fe20000000000 */
[----:B------:R-:W-:Y:S02]  /*8050*/  IMAD.MOV.U32 R0, RZ, RZ, R55 ;  /* 0x000000ffff007224 */ /* 0x000fe400078e0037 */
[----:B------:R-:W-:-:S03]  /*8060*/  IMAD.MOV.U32 R6, RZ, RZ, R52 ;  /* 0x000000ffff067224 */ /* 0x000fc600078e0034 */
[----:B------:R-:W-:Y:S01]  /*8070*/  PRMT R90, R0, 0x5410, R5 ;  /* 0x00005410005a7816 */ /* 0x000fe20000000005 */
[----:B------:R-:W-:Y:S02]  /*8080*/  IMAD.MOV.U32 R5, RZ, RZ, R53 ;  /* 0x000000ffff057224 */ /* 0x000fe400078e0035 */
[----:B------:R-:W-:-:S03]  /*8090*/  IMAD.MOV.U32 R0, RZ, RZ, R72 ;  /* 0x000000ffff007224 */ /* 0x000fc600078e0048 */
[----:B------:R-:W-:Y:S02]  /*80a0*/  PRMT R84, R5, 0x5410, R6 ;  /* 0x0000541005547816 */ /* 0x000fe40000000006 */
[----:B------:R-:W-:Y:S02]  /*80b0*/  SHF.R.S32.HI R6, RZ, 0x1f, R65 ;  /* 0x0000001fff067819 */ /* 0x000fe40000011441 */
[----:B------:R-:W-:Y:S01]  /*80c0*/  PRMT R97, R97, 0x5410, R0 ;  /* 0x0000541061617816 */ /* 0x000fe20000000000 */
[----:B------:R-:W-:Y:S01]  /*80d0*/  IMAD.MOV.U32 R0, RZ, RZ, R73 ;  /* 0x000000ffff007224 */ /* 0x000fe200078e0049 */
[----:B------:R-:W-:Y:S01]  /*80e0*/  LEA.HI R5, R6, R65, RZ, 0x3 ;  /* 0x0000004106057211 */ /* 0x000fe200078f18ff */
[----:B------:R-:W-:-:S03]  /*80f0*/  IMAD.MOV.U32 R6, RZ, RZ, R71 ;  /* 0x000000ffff067224 */ /* 0x000fc600078e0047 */
[----:B------:R-:W-:Y:S02]  /*8100*/  PRMT R97, R0, 0x7610, R97 ;  /* 0x0000761000617816 */ /* 0x000fe40000000061 */
[----:B------:R-:W-:Y:S01]  /*8110*/  LOP3.LUT R0, R5, 0xfffffff8, RZ, 0xc0, !PT ;  /* 0xfffffff805007812 */ /* 0x000fe200078ec0ff */
[----:B------:R-:W-:Y:S01]  /*8120*/  IMAD.MOV.U32 R5, RZ, RZ, R58 ;  /* 0x000000ffff057224 */ /* 0x000fe200078e003a */
[----:B------:R-:W-:Y:S01]  /*8130*/  PRMT R95, R6, 0x5410, R7 ;  /* 0x00005410065f7816 */ /* 0x000fe20000000007 */
[----:B------:R-:W-:Y:S02]  /*8140*/  IMAD.MOV.U32 R7, RZ, RZ, R62 ;  /* 0x000000ffff077224 */ /* 0x000fe400078e003e */
[----:B------:R-:W-:Y:S01]  /*8150*/  IMAD.MOV.U32 R6, RZ, RZ, R63 ;  /* 0x000000ffff067224 */ /* 0x000fe200078e003f */
[----:B------:R-:W-:Y:S01]  /*8160*/  PRMT R91, R91, 0x5410, R5 ;  /* 0x000054105b5b7816 */ /* 0x000fe20000000005 */
[----:B------:R-:W-:-:S03]  /*8170*/  IMAD.IADD R0, R65, 0x1, -R0 ;  /* 0x0000000141007824 */ /* 0x000fc600078e0a00 */
[----:B------:R-:W-:Y:S01]  /*8180*/  PRMT R93, R6, 0x5410, R7 ;  /* 0x00005410065d7816 */ /* 0x000fe20000000007 */
[C---:B------:R-:W-:Y:S01]  /*8190*/  IMAD.SHL.U32 R7, R0.reuse, 0x40, RZ ;  /* 0x0000004000077824 */ /* 0x040fe200078e00ff */
[----:B------:R-:W-:Y:S01]  /*81a0*/  BAR.SYNC.DEFER_BLOCKING 0x0 ;  /* 0x0000000000007b1d */ /* 0x000fe20000010000 */
[----:B------:R-:W-:-:S03]  /*81b0*/  LOP3.LUT P1, RZ, R0, 0x4, RZ, 0xc0, !PT ;  /* 0x0000000400ff7812 */ /* 0x000fc6000782c0ff */
[----:B------:R-:W-:Y:S01]  /*81c0*/  LOP3.LUT R0, R7, 0x1c0, RZ, 0xc0, !PT ;  /* 0x000001c007007812 */ /* 0x000fe200078ec0ff */
[----:B------:R-:W-:-:S03]  /*81d0*/  IMAD.MOV.U32 R7, RZ, RZ, R56 ;  /* 0x000000ffff077224 */ /* 0x000fc600078e0038 */
[----:B------:R-:W-:Y:S02]  /*81e0*/  LOP3.LUT R6, R0, 0x18, R64, 0xf8, !PT ;  /* 0x0000001800067812 */ /* 0x000fe400078ef840 */
[----:B------:R-:W-:Y:S01]  /*81f0*/  SHF.R.U32.HI R5, RZ, 0x3, R0 ;  /* 0x00000003ff057819 */ /* 0x000fe20000011600 */
[----:B------:R-:W-:Y:S01]  /*8200*/  IMAD.MOV.U32 R0, RZ, RZ, R59 ;  /* 0x000000ffff007224 */ /* 0x000fe200078e003b */
[----:B------:R-:W-:Y:S01]  /*8210*/  PRMT R86, R86, 0x5410, R7 ;  /* 0x0000541056567816 */ /* 0x000fe20000000007 */
[----:B------:R-:W-:Y:S01]  /*8220*/  IMAD.MOV.U32 R7, RZ, RZ, R32 ;  /* 0x000000ffff077224 */ /* 0x000fe200078e0020 */
[----:B------:R-:W-:Y:S01]  /*8230*/  LOP3.LUT R6, R6, R5, RZ, 0x3c, !PT ;  /* 0x0000000506067212 */ /* 0x000fe200078e3cff */
[----:B------:R-:W-:Y:S01]  /*8240*/  IMAD.IADD R5, R44, 0x1, -R244 ;  /* 0x000000012c057824 */ /* 0x000fe200078e0af4 */
[----:B------:R-:W-:Y:S02]  /*8250*/  PRMT R91, R0, 0x7610, R91 ;  /* 0x00007610005b7816 */ /* 0x000fe4000000005b */
[----:B------:R-:W-:Y:S01]  /*8260*/  PRMT R86, R8, 0x7610, R86 ;  /* 0x0000761008567816 */ /* 0x000fe20000000056 */
[----:B------:R-:W-:Y:S01]  /*8270*/  IMAD R0, R111, 0x200, R6 ;  /* 0x000002006f007824 */ /* 0x000fe200078e0206 */
[----:B------:R-:W-:Y:S01]  /*8280*/  IMNMX R44, R5, 0x80, PT ;  /* 0x00000080052c7817 */ /* 0x000fe20003800200 */
[----:B------:R-:W-:-:S03]  /*8290*/  IMAD.MOV.U32 R6, RZ, RZ, R33 ;  /* 0x000000ffff067224 */ /* 0x000fc600078e0021 */
[----:B------:R-:W-:Y:S02]  /*82a0*/  ISETP.GE.AND P0, PT, R65, R44, PT ;  /* 0x0000002c4100720c */ /* 0x000fe40003f06270 */
[C---:B------:R-:W-:Y:S02]  /*82b0*/  IADD3 R5, R0.reuse, 0x20, RZ ;  /* 0x0000002000057810 */ /* 0x040fe40007ffe0ff */
[----:B------:R-:W-:Y:S02]  /*82c0*/  @P1 IADD3 R5, R0, -0x20, RZ ;  /* 0xffffffe000051810 */ /* 0x000fe40007ffe0ff */
[----:B------:R-:W-:Y:S02]  /*82d0*/  PRMT R64, R6, 0x5410, R7 ;  /* 0x0000541006407816 */ /* 0x000fe40000000007 */
[----:B------:R-:W-:Y:S02]  /*82e0*/  LEA R28, R0, 0xc100, 0x1 ;  /* 0x0000c100001c7811 */ /* 0x000fe400078e08ff */
[----:B------:R-:W-:-:S03]  /*82f0*/  LEA R29, R5, 0xc100, 0x1 ;  /* 0x0000c100051d7811 */ /* 0x000fc600078e08ff */
[----:B------:R-:W-:Y:S05]  /*8300*/  @P0 BRA `(.L_x_578) ;  /* 0x000012f000000947 */ /* 0x000fea0003800000 */
[----:B------:R-:W-:Y:S01]  /*8310*/  ISETP.GE.AND P0, PT, R20, c[0x0][0x27c], PT ;  /* 0x00009f0014007a0c */ /* 0x000fe20003f06270 */
[----:B------:R-:W-:-:S12]  /*8320*/  BSSY B0, `(.L_x_579) ;  /* 0x0000030000007945 */ /* 0x000fd80003800000 */
[----:B------:R-:W-:Y:S05]  /*8330*/  @P0 BRA `(.L_x_580) ;  /* 0x000002e000000947 */ /* 0x000fea0003800000 */
[----:B------:R-:W1:Y:S01]  /*8340*/  LDS.128 R8, [R28] ;  /* 0x000000001c087984 */ /* 0x000e620000000c00 */
[----:B------:R-:W-:Y:S02]  /*8350*/  SHF.R.U64 R0, R24, 0x10, R25 ;  /* 0x0000001018007819 */ /* 0x000fe40000001219 */
[----:B------:R-:W-:Y:S02]  /*8360*/  SHF.R.U32.HI R7, RZ, 0x10, R23 ;  /* 0x00000010ff077819 */ /* 0x000fe40000011617 */
[----:B------:R-:W-:Y:S02]  /*8370*/  SHF.R.U32.HI R5, RZ, 0x10, R25 ;  /* 0x00000010ff057819 */ /* 0x000fe40000011619 */
[----:B------:R-:W-:Y:S02]  /*8380*/  SHF.R.U64 R6, R22, 0x10, R23 ;  /* 0x0000001016067819 */ /* 0x000fe40000001217 */
[----:B------:R-:W-:Y:S02]  /*8390*/  PRMT R14, R45, 0x5432, R0 ;  /* 0x000054322d0e7816 */ /* 0x000fe40000000000 */
[----:B------:R-:W-:-:S02]  /*83a0*/  PRMT R0, R21, 0x5410, R7 ;  /* 0x0000541015007816 */ /* 0x000fc40000000007 */
[----:B------:R-:W-:Y:S02]  /*83b0*/  PRMT R5, R45, 0x5410, R5 ;  /* 0x000054102d057816 */ /* 0x000fe40000000005 */
[----:B------:R-:W-:Y:S01]  /*83c0*/  PRMT R13, R21, 0x5432, R6 ;  /* 0x00005432150d7816 */ /* 0x000fe20000000006 */
[C---:B------:R-:W-:Y:S01]  /*83d0*/  IMAD.U32 R17, R0.reuse, 0x10000, RZ ;  /* 0x0001000000117824 */ /* 0x040fe200078e00ff */
[----:B------:R-:W-:Y:S01]  /*83e0*/  LOP3.LUT R21, R0, 0xffff0000, RZ, 0xc0, !PT ;  /* 0xffff000000157812 */ /* 0x000fe200078ec0ff */
[C---:B------:R-:W-:Y:S01]  /*83f0*/  IMAD.U32 R18, R5.reuse, 0x10000, RZ ;  /* 0x0001000005127824 */ /* 0x040fe200078e00ff */
[----:B------:R-:W-:Y:S02]  /*8400*/  LOP3.LUT R19, R5, 0xffff0000, RZ, 0xc0, !PT ;  /* 0xffff000005137812 */ /* 0x000fe400078ec0ff */
[C---:B-1----:R-:W-:Y:S01]  /*8410*/  LOP3.LUT R6, R10.reuse, 0xffff0000, RZ, 0xc0, !PT ;  /* 0xffff00000a067812 */ /* 0x042fe200078ec0ff */
[----:B------:R-:W-:Y:S01]  /*8420*/  IMAD.U32 R7, R10, 0x10000, RZ ;  /* 0x000100000a077824 */ /* 0x000fe200078e00ff */
[C---:B------:R-:W-:Y:S01]  /*8430*/  LOP3.LUT R10, R11.reuse, 0xffff0000, RZ, 0xc0, !PT ;  /* 0xffff00000b0a7812 */ /* 0x040fe200078ec0ff */
[----:B------:R-:W-:Y:S01]  /*8440*/  IMAD.U32 R12, R11, 0x10000, RZ ;  /* 0x000100000b0c7824 */ /* 0x000fe200078e00ff */
[----:B------:R-:W-:Y:S01]  /*8450*/  SHF.L.U32 R15, R8, 0x10, RZ ;  /* 0x00000010080f7819 */ /* 0x000fe200000006ff */
[----:B------:R-:W-:Y:S01]  /*8460*/  FMUL.FTZ R5, R6, R17 ;  /* 0x0000001106057220 */ /* 0x000fe20000410000 */
[----:B------:R-:W-:Y:S01]  /*8470*/  LOP3.LUT R11, R8, 0xffff0000, RZ, 0xc0, !PT ;  /* 0xffff0000080b7812 */ /* 0x000fe200078ec0ff */
[-C--:B------:R-:W-:Y:S01]  /*8480*/  FMUL.FTZ R6, R6, R18.reuse ;  /* 0x0000001206067220 */ /* 0x080fe20000410000 */
[C---:B------:R-:W-:Y:S01]  /*8490*/  SHF.L.U32 R16, R9.reuse, 0x10, RZ ;  /* 0x0000001009107819 */ /* 0x040fe200000006ff */
[----:B------:R-:W-:Y:S01]  /*84a0*/  FMUL.FTZ R0, R10, R21 ;  /* 0x000000150a007220 */ /* 0x000fe20000410000 */
[----:B------:R-:W-:Y:S01]  /*84b0*/  LOP3.LUT R8, R9, 0xffff0000, RZ, 0xc0, !PT ;  /* 0xffff000009087812 */ /* 0x000fe200078ec0ff */
[C---:B------:R-:W-:Y:S01]  /*84c0*/  FFMA.FTZ R18, R7.reuse, R18, -R5 ;  /* 0x0000001207127223 */ /* 0x040fe20000010805 */
[C---:B------:R-:W-:Y:S01]  /*84d0*/  SHF.L.U32 R9, R14.reuse, 0x10, RZ ;  /* 0x000000100e097819 */ /* 0x040fe200000006ff */
[----:B------:R-:W-:Y:S01]  /*84e0*/  FFMA.FTZ R17, R7, R17, R6 ;  /* 0x0000001107117223 */ /* 0x000fe20000010006 */
[----:B------:R-:W-:Y:S01]  /*84f0*/  LOP3.LUT R14, R14, 0xffff0000, RZ, 0xc0, !PT ;  /* 0xffff00000e0e7812 */ /* 0x000fe200078ec0ff */
[----:B------:R-:W-:-:S02]  /*8500*/  FMUL.FTZ R10, R10, R19 ;  /* 0x000000130a0a7220 */ /* 0x000fc40000410000 */
[----:B------:R-:W-:Y:S02]  /*8510*/  FFMA.FTZ R7, R12, R19, -R0 ;  /* 0x000000130c077223 */ /* 0x000fe40000010800 */
[C---:B------:R-:W-:Y:S01]  /*8520*/  IMAD.U32 R19, R13.reuse, 0x10000, RZ ;  /* 0x000100000d137824 */ /* 0x040fe200078e00ff */
[----:B------:R-:W-:Y:S01]  /*8530*/  LOP3.LUT R13, R13, 0xffff0000, RZ, 0xc0, !PT ;  /* 0xffff00000d0d7812 */ /* 0x000fe200078ec0ff */
[C---:B------:R-:W-:Y:S02]  /*8540*/  FMUL.FTZ R5, R11.reuse, R9 ;  /* 0x000000090b057220 */ /* 0x040fe40000410000 */
[----:B------:R-:W-:Y:S02]  /*8550*/  FMUL.FTZ R6, R11, R19 ;  /* 0x000000130b067220 */ /* 0x000fe40000410000 */
[C---:B------:R-:W-:Y:S02]  /*8560*/  FMUL.FTZ R0, R8.reuse, R13 ;  /* 0x0000000d08007220 */ /* 0x040fe40000410000 */
[----:B------:R-:W-:-:S02]  /*8570*/  FMUL.FTZ R8, R8, R14 ;  /* 0x0000000e08087220 */ /* 0x000fc40000410000 */
[----:B------:R-:W-:Y:S02]  /*8580*/  FFMA.FTZ R6, R15, R9, -R6 ;  /* 0x000000090f067223 */ /* 0x000fe40000010806 */
[----:B------:R-:W-:Y:S01]  /*8590*/  FFMA.FTZ R12, R12, R21, R10 ;  /* 0x000000150c0c7223 */ /* 0x000fe2000001000a */
[----:B------:R-:W-:Y:S01]  /*85a0*/  F2FP.BF16.PACK_AB R10, R17, R18 ;  /* 0x00000012110a723e */ /* 0x000fe200000010ff */
[----:B------:R-:W-:Y:S02]  /*85b0*/  FFMA.FTZ R5, R15, R19, R5 ;  /* 0x000000130f057223 */ /* 0x000fe40000010005 */
[----:B------:R-:W-:Y:S01]  /*85c0*/  FFMA.FTZ R0, R16, R14, -R0 ;  /* 0x0000000e10007223 */ /* 0x000fe20000010800 */
[----:B------:R-:W-:Y:S01]  /*85d0*/  F2FP.BF16.PACK_AB R11, R12, R7 ;  /* 0x000000070c0b723e */ /* 0x000fe200000010ff */
[----:B------:R-:W-:Y:S01]  /*85e0*/  FFMA.FTZ R9, R16, R13, R8 ;  /* 0x0000000d10097223 */ /* 0x000fe20000010008 */
[----:B------:R-:W-:-:S04]  /*85f0*/  F2FP.BF16.PACK_AB R8, R5, R6 ;  /* 0x000000060508723e */ /* 0x000fc800000010ff */
[----:B------:R-:W-:-:S05]  /*8600*/  F2FP.BF16.PACK_AB R9, R9, R0 ;  /* 0x000000000909723e */ /* 0x000fca00000010ff */
[----:B------:R1:W-:Y:S02]  /*8610*/  STS.128 [R28], R8 ;  /* 0x000000081c007388 */ /* 0x0003e40000000c00 */
.L_x_580:
[----:B------:R-:W-:Y:S05]  /*8620*/  BSYNC B0 ;  /* 0x0000000000007941 */ /* 0x000fea0003800000 */
.L_x_579:
[----:B------:R-:W-:Y:S01]  /*8630*/  IADD3 R0, R20, 0x10, RZ ;  /* 0x0000001014007810 */ /* 0x000fe20007ffe0ff */
[----:B------:R-:W-:Y:S03]  /*8640*/  BSSY B0, `(.L_x_581) ;  /* 0x0000031000007945 */ /* 0x000fe60003800000 */
[----:B------:R-:W-:-:S13]  /*8650*/  ISETP.GE.AND P0, PT, R0, c[0x0][0x27c], PT ;  /* 0x00009f0000007a0c */ /* 0x000fda0003f06270 */
[----:B------:R-:W-:Y:S05]  /*8660*/  @P0 BRA `(.L_x_582) ;  /* 0x000002e000000947 */ /* 0x000fea0003800000 */
[----:B-1----:R-:W1:Y:S01]  /*8670*/  LDS.128 R8, [R29] ;  /* 0x000000001d087984 */ /* 0x002e620000000c00 */
        /* <DEDUP_REMOVED lines=45> */
.L_x_582:
[----:B------:R-:W-:Y:S05]  /*8950*/  BSYNC B0 ;  /* 0x0000000000007941 */ /* 0x000fea0003800000 */
.L_x_581:
[----:B------:R-:W-:Y:S01]  /*8960*/  IADD3 R0, R20, 0x20, RZ ;  /* 0x0000002014007810 */ /* 0x000fe20007ffe0ff */
[----:B------:R-:W-:Y:S03]  /*8970*/  BSSY B0, `(.L_x_583) ;  /* 0x0000031000007945 */ /* 0x000fe60003800000 */
[----:B------:R-:W-:-:S13]  /*8980*/  ISETP.GE.AND P0, PT, R0, c[0x0][0x27c], PT ;  /* 0x00009f0000007a0c */ /* 0x000fda0003f06270 */
[----:B------:R-:W-:Y:S05]  /*8990*/  @P0 BRA `(.L_x_584) ;  /* 0x000002e000000947 */ /* 0x000fea0003800000 */
[----:B-1----:R-:W1:Y:S01]  /*89a0*/  LDS.128 R8, [R28+0x4000] ;  /* 0x004000001c087984 */ /* 0x002e620000000c00 */
        /* <DEDUP_REMOVED lines=44> */
[----:B------:R1:W-:Y:S02]  /*8c70*/  STS.128 [R28+0x4000], R8 ;  /* 0x004000081c007388 */ /* 0x0003e40000000c00 */
.L_x_584:
[----:B------:R-:W-:Y:S05]  /*8c80*/  BSYNC B0 ;  /* 0x0000000000007941 */ /* 0x000fea0003800000 */
.L_x_583:
        /* <DEDUP_REMOVED lines=50> */
.L_x_586:
[----:B------:R-:W-:Y:S05]  /*8fb0*/  BSYNC B0 ;  /* 0x0000000000007941 */ /* 0x000fea0003800000 */
.L_x_585:
        /* <DEDUP_REMOVED lines=50> */
.L_x_588:
[----:B------:R-:W-:Y:S05]  /*92e0*/  BSYNC B0 ;  /* 0x0000000000007941 */ /* 0x000fea0003800000 */
.L_x_587:
[----:B------:R-:W-:-:S04]  /*92f0*/  IADD3 R0, R20, 0x50, RZ ;  /* 0x0000005014007810 */ /* 0x000fc80007ffe0ff */
        /* <DEDUP_REMOVED lines=48> */
.L_x_578:
[----:B------:R-:W-:Y:S05]  /*9600*/  BSYNC B1 ;  /* 0x0000000000017941 */ /* 0x000fea0003800000 */
.L_x_577:
[----:B------:R-:W-:-:S04]  /*9610*/  IADD3 R0, R65, 0x40, RZ ;  /* 0x0000004041007810 */ /* 0x000fc80007ffe0ff */
[----:B------:R-:W-:-:S13]  /*9620*/  ISETP.GE.AND P0, PT, R0, R44, PT ;  /* 0x0000002c0000720c */ /* 0x000fda0003f06270 */
[----:B------:R-:W-:Y:S05]  /*9630*/  @P0 BRA `(.L_x_589) ;  /* 0x00004de000000947 */ /* 0x000fea0003800000 */
[----:B------:R-:W-:Y:S01]  /*9640*/  ISETP.GE.AND P0, PT, R20, c[0x0][0x27c], PT ;  /* 0x00009f0014007a0c */ /* 0x000fe20003f06270 */
[----:B------:R-:W-:-:S12]  /*9650*/  BSSY B0, `(.L_x_590) ;  /* 0x0000030000007945 */ /* 0x000fd80003800000 */
        /* <DEDUP_REMOVED lines=47> */
.L_x_591:
[----:B------:R-:W-:Y:S05]  /*9950*/  BSYNC B0 ;  /* 0x0000000000007941 */ /* 0x000fea0003800000 */
.L_x_590:
        /* <DEDUP_REMOVED lines=50> */
.L_x_593:
[----:B------:R-:W-:Y:S05]  /*9c80*/  BSYNC B0 ;  /* 0x0000000000007941 */ /* 0x000fea0003800000 */
.L_x_592:
        /* <DEDUP_REMOVED lines=50> */
.L_x_595:
[----:B------:R-:W-:Y:S05]  /*9fb0*/  BSYNC B0 ;  /* 0x0000000000007941 */ /* 0x000fea0003800000 */
.L_x_594:
        /* <DEDUP_REMOVED lines=50> */
.L_x_597:
[----:B------:R-:W-:Y:S05]  /*a2e0*/  BSYNC B0 ;  /* 0x0000000000007941 */ /* 0x000fea0003800000 */
.L_x_596:
        /* <DEDUP_REMOVED lines=50> */
.L_x_599:
[----:B------:R-:W-:Y:S05]  /*a610*/  BSYNC B0 ;  /* 0x0000000000007941 */ /* 0x000fea0003800000 */
.L_x_598:
        /* <DEDUP_REMOVED lines=21> */
[-C--:B------:R-:W-:Y:S01]  /*a770*/  FMUL.FTZ R5, R6, R17.reuse ;  /* 0x0000001106057220 */ /* 0x080fe20000410000 */
[----:B------:R-:W-:Y:S01]  /*a780*/  LOP3.LUT R11, R8, 0xffff0000, RZ, 0xc0, !PT ;  /* 0xffff0000080b7812 */ /* 0x000fe200078ec0ff */
[----:B------:R-:W-:Y:S01]  /*a790*/  FMUL.FTZ R6, R6, R18 ;  /* 0x0000001206067220 */ /* 0x000fe20000410000 */
        /* <DEDUP_REMOVED lines=24> */
[----:B------:R1:W-:Y:S01]  /*a920*/  STS.128 [R29+0xa000], R8 ;  /* 0x00a000081d007388 */ /* 0x0003e20000000c00 */
[----:B------:R-:W-:Y:S05]  /*a930*/  BRA `(.L_x_589) ;  /* 0x00003ae000007947 */ /* 0x000fea0003800000 */
.L_x_572:
[----:B------:R-:W-:Y:S01]  /*a940*/  @P4 IMAD.HI.U32 R5, R0, c[0x0][0x2c8], RZ ;  /* 0x0000b20000054a27 */ /* 0x000fe200078e00ff */
[----:B------:R-:W-:Y:S01]  /*a950*/  BSSY B0, `(.L_x_600) ;  /* 0x0000047000007945 */ /* 0x000fe20003800000 */
[----:B------:R-:W-:Y:S01]  /*a960*/  CS2R R82, SRZ ;  /* 0x0000000000527805 */ /* 0x000fe2000001ff00 */
[----:B------:R-:W-:Y:S01]  /*a970*/  CS2R R50, SRZ ;  /* 0x0000000000327805 */ /* 0x000fe2000001ff00 */
[----:B------:R-:W-:Y:S01]  /*a980*/  IMAD.MOV.U32 R8, RZ, RZ, R12 ;  /* 0x000000ffff087224 */ /* 0x000fe200078e000c */
[----:B------:R-:W-:Y:S01]  /*a990*/  @P4 SHF.R.U32.HI R0, RZ, c[0x0][0x2cc], R5 ;  /* 0x0000b300ff004a19 */ /* 0x000fe20000011605 */
[----:B------:R-:W-:Y:S01]  /*a9a0*/  IMAD.MOV.U32 R6, RZ, RZ, R10 ;  /* 0x000000ffff067224 */ /* 0x000fe200078e000a */
        /* <DEDUP_REMOVED lines=19> */
[----:B------:R-:W-:Y:S01]  /*aae0*/  CS2R R20, SRZ ;  /* 0x0000000000147805 */ /* 0x000fe2000001ff00 */
[----:B------:R-:W-:-:S02]  /*aaf0*/  IADD3 R5, R9, R5, RZ ;  /* 0x0000000509057210 */ /* 0x000fc40007ffe0ff */
[----:B------:R-:W-:Y:S02]  /*ab00*/  IADD3 R0, R7, R0, RZ ;  /* 0x0000000007007210 */ /* 0x000fe40007ffe0ff */
[----:B------:R-:W-:Y:S02]  /*ab10*/  LEA.HI.X R19, R8, c[0x0][0x274], R5, 0x1, P1 ;  /* 0x00009d0008137a11 */ /* 0x000fe400008f0c05 */
[----:B--23--:R-:W-:Y:S01]  /*ab20*/  LEA.HI.X R18, R6, c[0x0][0x28c], R0, 0x1, P0 ;  /* 0x0000a30006127a11 */ /* 0x00cfe200000f0c00 */
[----:B------:R1:W2:Y:S01]  /*ab30*/  SHFL.IDX PT, R8, R30, RZ, 0x1c1f ;  /* 0x001c1fff1e087589 */ /* 0x0002a200000e0000 */
[----:B------:R-:W-:-:S03]  /*ab40*/  ISETP.GE.AND P0, PT, R28, R44, PT ;  /* 0x0000002c1c00720c */ /* 0x000fc60003f06270 */
[----:B------:R1:W3:Y:S04]  /*ab50*/  SHFL.IDX PT, R6, R29, RZ, 0x1c1f ;  /* 0x001c1fff1d067589 */ /* 0x0002e800000e0000 */
[----:B------:R1:W4:Y:S04]  /*ab60*/  SHFL.IDX PT, R7, R19, RZ, 0x1c1f ;  /* 0x001c1fff13077589 */ /* 0x00032800000e0000 */
[----:B------:R1:W1:Y:S02]  /*ab70*/  SHFL.IDX PT, R9, R18, RZ, 0x1c1f ;  /* 0x001c1fff12097589 */ /* 0x00026400000e0000 */
[----:B------:R-:W-:Y:S05]  /*ab80*/  @P0 BRA `(.L_x_601) ;  /* 0x0000023000000947 */ /* 0x000fea0003800000 */
[C---:B------:R-:W-:Y:S01]  /*ab90*/  IADD3 R12, R64.reuse, 0x20, RZ ;  /* 0x00000020400c7810 */ /* 0x040fe20007ffe0ff */
[----:B------:R-:W-:Y:S01]  /*aba0*/  CS2R R26, SRZ ;  /* 0x00000000001a7805 */ /* 0x000fe2000001ff00 */
[C---:B------:R-:W-:Y:S01]  /*abb0*/  IADD3 R13, R64.reuse, 0x40, RZ ;  /* 0x00000040400d7810 */ /* 0x040fe20007ffe0ff */
[----:B------:R-:W-:Y:S01]  /*abc0*/  CS2R R24, SRZ ;  /* 0x0000000000187805 */ /* 0x000fe2000001ff00 */
[----:B------:R-:W-:-:S02]  /*abd0*/  ISETP.GE.AND P2, PT, R64, c[0x0][0x27c], PT ;  /* 0x00009f0040007a0c */ /* 0x000fc40003f46270 */
[----:B------:R-:W-:Y:S02]  /*abe0*/  ISETP.GE.AND P1, PT, R12, c[0x0][0x27c], PT ;  /* 0x00009f000c007a0c */ /* 0x000fe40003f26270 */
[----:B------:R-:W-:-:S09]  /*abf0*/  ISETP.GE.AND P0, PT, R13, c[0x0][0x27c], PT ;  /* 0x00009f000d007a0c */ /* 0x000fd20003f06270 */
[----:B---34-:R-:W-:Y:S02]  /*ac00*/  @!P2 IMAD.WIDE R10, R64, 0x2, R6 ;  /* 0x00000002400aa825 */ /* 0x018fe400078e0206 */
[----:B------:R-:W-:Y:S02]  /*ac10*/  @!P1 SHF.R.S32.HI R0, RZ, 0x1f, R12 ;  /* 0x0000001fff009819 */ /* 0x000fe4000001140c */
[----:B------:R-:W-:Y:S01]  /*ac20*/  @!P0 SHF.R.S32.HI R5, RZ, 0x1f, R13 ;  /* 0x0000001fff058819 */ /* 0x000fe2000001140d */
[----:B------:R3:W5:Y:S01]  /*ac30*/  @!P2 LD.E.128 R24, [R10.64] ;  /* 0x000000060a18a980 */ /* 0x000762000c101d00 */
[----:B------:R-:W-:Y:S01]  /*ac40*/  @!P1 LEA.HI R0, R0, R12, RZ, 0x3 ;  /* 0x0000000c00009211 */ /* 0x000fe200078f18ff */
        /* <DEDUP_REMOVED lines=10> */
[----:B---3--:R-:W-:-:S02]  /*acf0*/  @!P0 LEA.HI R10, R5, R13, RZ, 0x3 ;  /* 0x0000000d050a8211 */ /* 0x008fc400078f18ff */
[----:B------:R-:W-:Y:S02]  /*ad00*/  @!P1 LOP3.LUT R5, R0, 0xfffffff8, RZ, 0xc0, !PT ;  /* 0xfffffff800059812 */ /* 0x000fe400078ec0ff */
[----:B------:R-:W-:-:S03]  /*ad10*/  @!P0 LOP3.LUT R0, R10, 0xfffffff8, RZ, 0xc0, !PT ;  /* 0xfffffff80a008812 */ /* 0x000fc600078ec0ff */
[----:B------:R-:W-:-:S04]  /*ad20*/  @!P1 IMAD.WIDE R16, R5, 0x2, R6 ;  /* 0x0000000205109825 */ /* 0x000fc800078e0206 */
[C---:B------:R-:W-:Y:S01]  /*ad30*/  @!P0 IMAD.WIDE R14, R0.reuse, 0x2, R6 ;  /* 0x00000002000e8825 */ /* 0x040fe200078e0206 */
[----:B------:R3:W5:Y:S03]  /*ad40*/  @!P1 LD.E.128 R36, [R16.64] ;  /* 0x0000000610249980 */ /* 0x000766000c101d00 */
[--C-:B-12---:R-:W-:Y:S01]  /*ad50*/  @!P1 IMAD.WIDE R12, R5, 0x2, R8.reuse ;  /* 0x00000002050c9825 */ /* 0x106fe200078e0208 */
[----:B------:R3:W5:Y:S03]  /*ad60*/  @!P0 LD.E.128 R48, [R14.64] ;  /* 0x000000060e308980 */ /* 0x000766000c101d00 */
[--C-:B------:R-:W-:Y:S01]  /*ad70*/  @!P0 IMAD.WIDE R10, R0, 0x2, R8.reuse ;  /* 0x00000002000a8825 */ /* 0x100fe200078e0208 */
[----:B------:R3:W5:Y:S03]  /*ad80*/  @!P1 LD.E.128 R40, [R12.64] ;  /* 0x000000060c289980 */ /* 0x000766000c101d00 */
[----:B------:R-:W-:Y:S01]  /*ad90*/  @!P2 IMAD.WIDE R6, R64, 0x2, R8 ;  /* 0x000000024006a825 */ /* 0x000fe200078e0208 */
[----:B------:R3:W5:Y:S04]  /*ada0*/  @!P0 LD.E.128 R52, [R10.64] ;  /* 0x000000060a348980 */ /* 0x000768000c101d00 */
[----:B------:R3:W5:Y:S02]  /*adb0*/  @!P2 LD.E.128 R20, [R6.64] ;  /* 0x000000060614a980 */ /* 0x000764000c101d00 */
.L_x_601:
[----:B------:R-:W-:Y:S05]  /*adc0*/  BSYNC B0 ;  /* 0x0000000000007941 */ /* 0x000fea0003800000 */
.L_x_600:
[----:B------:R-:W-:Y:S01]  /*add0*/  IADD3 R5, R28, 0x40, RZ ;  /* 0x000000401c057810 */ /* 0x000fe20007ffe0ff */
[----:B-----5:R-:W-:Y:S01]  /*ade0*/  IMAD.MOV.U32 R0, RZ, RZ, R50 ;  /* 0x000000ffff007224 */ /* 0x020fe200078e0032 */
[----:B-1----:R1:W4:Y:S02]  /*adf0*/  SHFL.IDX PT, R9, R18, 0x1, 0x1c1f ;  /* 0x003c1f0012097f89 */ /* 0x00232400000e0000 */
[----:B---34-:R-:W-:Y:S01]  /*ae00*/  IMAD.MOV.U32 R7, RZ, RZ, R51 ;  /* 0x000000ffff077224 */ /* 0x018fe200078e0033 */
[----:B------:R-:W-:Y:S01]  /*ae10*/  ISETP.GE.AND P0, PT, R5, R44, PT ;  /* 0x0000002c0500720c */ /* 0x000fe20003f06270 */
[----:B------:R-:W-:Y:S01]  /*ae20*/  IMAD.MOV.U32 R6, RZ, RZ, R48 ;  /* 0x000000ffff067224 */ /* 0x000fe200078e0030 */
[----:B--2---:R1:W2:Y:S01]  /*ae30*/  SHFL.IDX PT, R8, R30, 0x1, 0x1c1f ;  /* 0x003c1f001e087f89 */ /* 0x0042a200000e0000 */
        /* <DEDUP_REMOVED lines=33> */
[----:B------:R1:W3:Y:S01]  /*b050*/  SHFL.IDX PT, R7, R19, 0x1, 0x1c1f ;  /* 0x003c1f0013077f89 */ /* 0x0002e200000e0000 */
[----:B------:R-:W-:Y:S01]  /*b060*/  CS2R R68, SRZ ;  /* 0x0000000000447805 */ /* 0x000fe2000001ff00 */
[----:B------:R-:W-:Y:S01]  /*b070*/  PRMT R84, R10, 0x7610, R84 ;  /* 0x000076100a547816 */ /* 0x000fe20000000054 */
[----:B------:R-:W-:Y:S01]  /*b080*/  CS2R R62, SRZ ;  /* 0x00000000003e7805 */ /* 0x000fe2000001ff00 */
[----:B------:R-:W-:Y:S01]  /*b090*/  PRMT R67, R0, 0x5410, R5 ;  /* 0x0000541000437816 */ /* 0x000fe20000000005 */
[----:B------:R-:W-:Y:S01]  /*b0a0*/  IMAD.MOV.U32 R5, RZ, RZ, R20 ;  /* 0x000000ffff057224 */ /* 0x000fe200078e0014 */
[----:B------:R-:W-:Y:S01]  /*b0b0*/  MOV R10, R23 ;  /* 0x00000017000a7202 */ /* 0x000fe20000000f00 */
[----:B------:R-:W-:Y:S01]  /*b0c0*/  IMAD.MOV.U32 R0, RZ, RZ, R21 ;  /* 0x000000ffff007224 */ /* 0x000fe200078e0015 */
[----:B------:R1:W4:Y:S01]  /*b0d0*/  SHFL.IDX PT, R6, R29, 0x1, 0x1c1f ;  /* 0x003c1f001d067f89 */ /* 0x00032200000e0000 */
[----:B------:R-:W-:Y:S01]  /*b0e0*/  CS2R R60, SRZ ;  /* 0x00000000003c7805 */ /* 0x000fe2000001ff00 */
[----:B------:R-:W-:Y:S01]  /*b0f0*/  PRMT R31, R10, 0x5410, R11 ;  /* 0x000054100a1f7816 */ /* 0x000fe2000000000b */
[----:B------:R-:W-:Y:S01]  /*b100*/  CS2R R78, SRZ ;  /* 0x00000000004e7805 */ /* 0x000fe2000001ff00 */
[----:B------:R-:W-:Y:S01]  /*b110*/  PRMT R28, R0, 0x5410, R5 ;  /* 0x00005410001c7816 */ /* 0x000fe20000000005 */
        /* <DEDUP_REMOVED lines=28> */
[----:B--2---:R-:W-:-:S02]  /*b2e0*/  @!P0 LEA.HI R10, R5, R13, RZ, 0x3 ;  /* 0x0000000d050a8211 */ /* 0x004fc400078f18ff */
[----:B------:R-:W-:Y:S02]  /*b2f0*/  @!P1 LOP3.LUT R5, R0, 0xfffffff8, RZ, 0xc0, !PT ;  /* 0xfffffff800059812 */ /* 0x000fe400078ec0ff */
[----:B------:R-:W-:-:S03]  /*b300*/  @!P0 LOP3.LUT R0, R10, 0xfffffff8, RZ, 0xc0, !PT ;  /* 0xfffffff80a008812 */ /* 0x000fc600078ec0ff */
[----:B------:R-:W-:-:S04]  /*b310*/  @!P1 IMAD.WIDE R16, R5, 0x2, R6 ;  /* 0x0000000205109825 */ /* 0x000fc800078e0206 */
[C---:B------:R-:W-:Y:S01]  /*b320*/  @!P0 IMAD.WIDE R14, R0.reuse, 0x2, R6 ;  /* 0x00000002000e8825 */ /* 0x040fe200078e0206 */
[----:B------:R2:W5:Y:S03]  /*b330*/  @!P1 LD.E.128 R68, [R16.64] ;  /* 0x0000000610449980 */ /* 0x000566000c101d00 */
[--C-:B------:R-:W-:Y:S01]  /*b340*/  @!P1 IMAD.WIDE R12, R5, 0x2, R8.reuse ;  /* 0x00000002050c9825 */ /* 0x100fe200078e0208 */
[----:B------:R2:W5:Y:S03]  /*b350*/  @!P0 LD.E.128 R80, [R14.64] ;  /* 0x000000060e508980 */ /* 0x000566000c101d00 */
[--C-:B------:R-:W-:Y:S01]  /*b360*/  @!P0 IMAD.WIDE R10, R0, 0x2, R8.reuse ;  /* 0x00000002000a8825 */ /* 0x100fe200078e0208 */
[----:B------:R2:W5:Y:S03]  /*b370*/  @!P1 LD.E.128 R72, [R12.64] ;  /* 0x000000060c489980 */ /* 0x000566000c101d00 */
[----:B------:R-:W-:Y:S01]  /*b380*/  @!P2 IMAD.WIDE R6, R64, 0x2, R8 ;  /* 0x000000024006a825 */ /* 0x000fe200078e0208 */
[----:B------:R2:W5:Y:S04]  /*b390*/  @!P0 LD.E.128 R76, [R10.64] ;  /* 0x000000060a4c8980 */ /* 0x000568000c101d00 */
[----:B------:R2:W5:Y:S02]  /*b3a0*/  @!P2 LD.E.128 R56, [R6.64] ;  /* 0x000000060638a980 */ /* 0x000564000c101d00 */
.L_x_603:
[----:B--2---:R-:W-:Y:S05]  /*b3b0*/  BSYNC B0 ;  /* 0x0000000000007941 */ /* 0x004fea0003800000 */
.L_x_602:
[----:B-----5:R-:W-:Y:S01]  /*b3c0*/  IMAD.MOV.U32 R0, RZ, RZ, R82 ;  /* 0x000000ffff007224 */ /* 0x020fe200078e0052 */
[----:B------:R-:W-:-:S04]  /*b3d0*/  DEPBAR.LE SB0, 0x1 ;  /* 0x000080400000791a */ /* 0x000fc80000000000 */
[----:B---3--:R-:W-:Y:S01]  /*b3e0*/  IMAD.MOV.U32 R7, RZ, RZ, R83 ;  /* 0x000000ffff077224 */ /* 0x008fe200078e0053 */
[----:B------:R-:W-:Y:S01]  /*b3f0*/  BSSY B1, `(.L_x_604) ;  /* 0x0000192000017945 */ /* 0x000fe20003800000 */
[----:B----4-:R-:W-:Y:S02]  /*b400*/  IMAD.MOV.U32 R6, RZ, RZ, R80 ;  /* 0x000000ffff067224 */ /* 0x010fe400078e0050 */
[----:B------:R-:W-:Y:S01]  /*b410*/  IMAD.MOV.U32 R5, RZ, RZ, R81 ;  /* 0x000000ffff057224 */ /* 0x000fe200078e0051 */
[----:B------:R-:W-:Y:S01]  /*b420*/  PRMT R104, R7, 0x5410, R0 ;  /* 0x0000541007687816 */ /* 0x000fe20000000000 */
[----:B------:R-:W-:Y:S01]  /*b430*/  IMAD.MOV.U32 R0, RZ, RZ, R70 ;  /* 0x000000ffff007224 */ /* 0x000fe200078e0046 */
[----:B------:R-:W-:Y:S02]  /*b440*/  MOV R7, R71 ;  /* 0x0000004700077202 */ /* 0x000fe40000000f00 */
[----:B------:R-:W-:Y:S01]  /*b450*/  PRMT R103, R5, 0x5410, R6 ;  /* 0x0000541005677816 */ /* 0x000fe20000000006 */
[----:B------:R-:W-:Y:S01]  /*b460*/  IMAD.MOV.U32 R6, RZ, RZ, R68 ;  /* 0x000000ffff067224 */ /* 0x000fe200078e0044 */
[----:B------:R-:W-:Y:S01]  /*b470*/  PRMT R100, R100, 0x5410, R0 ;  /* 0x0000541064647816 */ /* 0x000fe20000000000 */
[----:B------:R-:W-:-:S02]  /*b480*/  IMAD.MOV.U32 R0, RZ, RZ, R62 ;  /* 0x000000ffff007224 */ /* 0x000fc400078e003e */
        /* <DEDUP_REMOVED lines=11> */
[----:B------:R-:W-:-:S02]  /*b540*/  MOV R6, R60 ;  /* 0x0000003c00067202 */ /* 0x000fc40000000f00 */
[----:B------:R-:W-:Y:S01]  /*b550*/  PRMT R102, R7, 0x7610, R102 ;  /* 0x0000761007667816 */ /* 0x000fe20000000066 */
[----:B------:R-:W-:Y:S01]  /*b560*/  IMAD.IADD R7, R44, 0x1, -R244 ;  /* 0x000000012c077824 */ /* 0x000fe200078e0af4 */
[----:B------:R-:W-:Y:S01]  /*b570*/  PRMT R95, R5, 0x5410, R6 ;  /* 0x00005410055f7816 */ /* 0x000fe20000000006 */
[----:B------:R-:W-:Y:S01]  /*b580*/  IMAD.MOV.U32 R5, RZ, RZ, R77 ;  /* 0x000000ffff057224 */ /* 0x000fe200078e004d */
[----:B------:R-:W-:Y:S02]  /*b590*/  MOV R6, R76 ;  /* 0x0000004c00067202 */ /* 0x000fe40000000f00 */
[----:B------:R-:W-:Y:S01]  /*b5a0*/  IMNMX R66, R7, 0x80, PT ;  /* 0x0000008007427817 */ /* 0x000fe20003800200 */
[----:B------:R-:W-:Y:S01]  /*b5b0*/  IMAD.MOV.U32 R7, RZ, RZ, R58 ;  /* 0x000000ffff077224 */ /* 0x000fe200078e003a */
[----:B------:R-:W-:Y:S01]  /*b5c0*/  PRMT R98, R98, 0x5410, R0 ;  /* 0x0000541062627816 */ /* 0x000fe20000000000 */
[----:B------:R-:W-:Y:S01]  /*b5d0*/  IMAD.MOV.U32 R0, RZ, RZ, R73 ;  /* 0x000000ffff007224 */ /* 0x000fe200078e0049 */
[----:B------:R-:W-:Y:S01]  /*b5e0*/  BAR.SYNC.DEFER_BLOCKING 0x0 ;  /* 0x0000000000007b1d */ /* 0x000fe20000010000 */
[----:B------:R-:W-:-:S02]  /*b5f0*/  ISETP.GE.AND P0, PT, R65, R66, PT ;  /* 0x000000424100720c */ /* 0x000fc40003f06270 */
[----:B------:R-:W-:Y:S01]  /*b600*/  PRMT R101, R5, 0x5410, R6 ;  /* 0x0000541005657816 */ /* 0x000fe20000000006 */
[----:B------:R-:W-:Y:S01]  /*b610*/  IMAD.MOV.U32 R6, RZ, RZ, R75 ;  /* 0x000000ffff067224 */ /* 0x000fe200078e004b */
[----:B------:R-:W-:-:S04]  /*b620*/  MOV R5, R72 ;  /* 0x0000004800057202 */ /* 0x000fc80000000f00 */
[----:B------:R-:W-:Y:S01]  /*b630*/  PRMT R97, R0, 0x5410, R5 ;  /* 0x0000541000617816 */ /* 0x000fe20000000005 */
[----:B------:R-:W-:Y:S01]  /*b640*/  IMAD.MOV.U32 R5, RZ, RZ, R56 ;  /* 0x000000ffff057224 */ /* 0x000fe200078e0038 */
[----:B------:R-:W-:Y:S01]  /*b650*/  PRMT R98, R6, 0x7610, R98 ;  /* 0x0000761006627816 */ /* 0x000fe20000000062 */
[----:B------:R-:W-:Y:S01]  /*b660*/  IMAD.MOV.U32 R0, RZ, RZ, R57 ;  /* 0x000000ffff007224 */ /* 0x000fe200078e0039 */
[----:B------:R-:W-:-:S04]  /*b670*/  MOV R6, R59 ;  /* 0x0000003b00067202 */ /* 0x000fc80000000f00 */
[----:B------:R-:W-:Y:S02]  /*b680*/  PRMT R94, R6, 0x5410, R7 ;  /* 0x00005410065e7816 */ /* 0x000fe40000000007 */
[----:B------:R-:W-:Y:S01]  /*b690*/  PRMT R93, R0, 0x5410, R5 ;  /* 0x00005410005d7816 */ /* 0x000fe20000000005 */
[----:B------:R-:W-:Y:S05]  /*b6a0*/  @P0 BRA `(.L_x_605) ;  /* 0x0000166000000947 */ /* 0x000fea0003800000 */
[----:B------:R-:W-:Y:S01]  /*b6b0*/  ISETP.GE.AND P0, PT, R64, c[0x0][0x27c], PT ;  /* 0x00009f0040007a0c */ /* 0x000fe20003f06270 */
[----:B------:R-:W-:-:S12]  /*b6c0*/  BSSY B0, `(.L_x_606) ;  /* 0x0000070000007945 */ /* 0x000fd80003800000 */
[----:B------:R-:W-:Y:S05]  /*b6d0*/  @P0 BRA `(.L_x_607) ;  /* 0x000006e000000947 */ /* 0x000fea0003800000 */
[----:B------:R-:W-:Y:S01]  /*b6e0*/  IMAD.MOV.U32 R8, RZ, RZ, c[0x0][0x27c] ;  /* 0x00009f00ff087624 */ /* 0x000fe200078e00ff */
        /* <DEDUP_REMOVED lines=17> */
[----:B-1----:R-:W-:-:S02]  /*b800*/  SHF.R.U64 R18, R22, 0x10, R23 ;  /* 0x0000001016127819 */ /* 0x002fc40000001217 */
[----:B------:R-:W-:Y:S02]  /*b810*/  IADD3 R0, R0, R5, R10 ;  /* 0x0000000500007210 */ /* 0x000fe40007ffe00a */
[----:B------:R-:W1:Y:S01]  /*b820*/  LDS.128 R12, [R46+0xc100] ;  /* 0x00c100002e0c7984 */ /* 0x000e620000000c00 */
[--C-:B------:R-:W-:Y:S02]  /*b830*/  SHF.R.U32.HI R5, RZ, 0x10, R25.reuse ;  /* 0x00000010ff057819 */ /* 0x100fe40000011619 */
[----:B------:R-:W-:Y:S01]  /*b840*/  IMAD.SHL.U32 R44, R0, 0x2, RZ ;  /* 0x00000002002c7824 */ /* 0x000fe200078e00ff */
[----:B------:R-:W-:Y:S02]  /*b850*/  SHF.R.U64 R0, R24, 0x10, R25 ;  /* 0x0000001018007819 */ /* 0x000fe40000001219 */
[----:B------:R-:W-:Y:S02]  /*b860*/  SHF.R.U32.HI R20, RZ, 0x10, R23 ;  /* 0x00000010ff147819 */ /* 0x000fe40000011617 */
[----:B------:R-:W2:Y:S01]  /*b870*/  LDS.128 R8, [R44+0xc100] ;  /* 0x00c100002c087984 */ /* 0x000ea20000000c00 */
[----:B------:R-:W-:-:S02]  /*b880*/  PRMT R23, R32, 0x5410, R5 ;  /* 0x0000541020177816 */ /* 0x000fc40000000005 */
[----:B------:R-:W-:Y:S02]  /*b890*/  PRMT R19, R32, 0x5432, R0 ;  /* 0x0000543220137816 */ /* 0x000fe40000000000 */
[----:B------:R-:W-:Y:S02]  /*b8a0*/  PRMT R5, R28, 0x5432, R16 ;  /* 0x000054321c057816 */ /* 0x000fe40000000010 */
[----:B------:R-:W-:Y:S02]  /*b8b0*/  SHF.R.U64 R6, R26, 0x10, R27 ;  /* 0x000000101a067819 */ /* 0x000fe4000000121b */
[----:B------:R-:W-:Y:S02]  /*b8c0*/  PRMT R21, R28, 0x5410, R17 ;  /* 0x000054101c157816 */ /* 0x000fe40000000011 */
[C---:B------:R-:W-:Y:S02]  /*b8d0*/  PRMT R26, R31.reuse, 0x5432, R18 ;  /* 0x000054321f1a7816 */ /* 0x040fe40000000012 */
[----:B------:R-:W-:-:S02]  /*b8e0*/  PRMT R28, R31, 0x5410, R20 ;  /* 0x000054101f1c7816 */ /* 0x000fc40000000014 */
[----:B------:R-:W-:Y:S02]  /*b8f0*/  SHF.R.U32.HI R7, RZ, 0x10, R27 ;  /* 0x00000010ff077819 */ /* 0x000fe4000001161b */
[C---:B------:R-:W-:Y:S02]  /*b900*/  PRMT R29, R33.reuse, 0x5432, R6 ;  /* 0x00005432211d7816 */ /* 0x040fe40000000006 */
[----:B------:R-:W-:Y:S02]  /*b910*/  PRMT R30, R33, 0x5410, R7 ;  /* 0x00005410211e7816 */ /* 0x000fe40000000007 */
[----:B------:R-:W-:Y:S01]  /*b920*/  LOP3.LUT R33, R5, 0xffff0000, RZ, 0xc0, !PT ;  /* 0xffff000005217812 */ /* 0x000fe200078ec0ff */
[C---:B-1----:R-:W-:Y:S01]  /*b930*/  IMAD.U32 R20, R15.reuse, 0x10000, RZ ;  /* 0x000100000f147824 */ /* 0x042fe200078e00ff */
[----:B------:R-:W-:Y:S01]  /*b940*/  LOP3.LUT R31, R15, 0xffff0000, RZ, 0xc0, !PT ;  /* 0xffff00000f1f7812 */ /* 0x000fe200078ec0ff */
[C---:B------:R-:W-:Y:S01]  /*b950*/  IMAD.U32 R27, R14.reuse, 0x10000, RZ ;  /* 0x000100000e1b7824 */ /* 0x040fe200078e00ff */
[----:B------:R-:W-:Y:S01]  /*b960*/  LOP3.LUT R32, R14, 0xffff0000, RZ, 0xc0, !PT ;  /* 0xffff00000e207812 */ /* 0x000fe200078ec0ff */
[----:B------:R-:W-:Y:S01]  /*b970*/  IMAD.U32 R14, R19, 0x10000, RZ ;  /* 0x00010000130e7824 */ /* 0x000fe200078e00ff */
[----:B------:R-:W-:Y:S01]  /*b980*/  SHF.L.U32 R15, R5, 0x10, RZ ;  /* 0x00000010050f7819 */ /* 0x000fe200000006ff */
[----:B------:R-:W-:Y:S01]  /*b990*/  IMAD.U32 R18, R13, 0x10000, RZ ;  /* 0x000100000d127824 */ /* 0x000fe200078e00ff */
[----:B------:R-:W-:Y:S01]  /*b9a0*/  SHF.L.U32 R16, R12, 0x10, RZ ;  /* 0x000000100c107819 */ /* 0x000fe200000006ff */
[----:B--2---:R-:W-:Y:S01]  /*b9b0*/  IMAD.U32 R0, R8, 0x10000, RZ ;  /* 0x0001000008007824 */ /* 0x004fe200078e00ff */
[----:B------:R-:W-:Y:S01]  /*b9c0*/  LOP3.LUT R17, R12, 0xffff0000, RZ, 0xc0, !PT ;  /* 0xffff00000c117812 */ /* 0x000fe200078ec0ff */
[----:B------:R-:W-:Y:S01]  /*b9d0*/  IMAD.U32 R7, R11, 0x10000, RZ ;  /* 0x000100000b077824 */ /* 0x000fe200078e00ff */
[----:B------:R-:W-:Y:S01]  /*b9e0*/  LOP3.LUT R22, R13, 0xffff0000, RZ, 0xc0, !PT ;  /* 0xffff00000d167812 */ /* 0x000fe200078ec0ff */
[----:B------:R-:W-:Y:S01]  /*b9f0*/  IMAD.U32 R13, R10, 0x10000, RZ ;  /* 0x000100000a0d7824 */ /* 0x000fe200078e00ff */
[----:B------:R-:W-:Y:S01]  /*ba00*/  LOP3.LUT R6, R8, 0xffff0000, RZ, 0xc0, !PT ;  /* 0xffff000008067812 */ /* 0x000fe200078ec0ff */
[C---:B------:R-:W-:Y:S01]  /*ba10*/  IMAD.U32 R8, R9.reuse, 0x10000, RZ ;  /* 0x0001000009087824 */ /* 0x040fe200078e00ff */
[----:B------:R-:W-:Y:S01]  /*ba20*/  LOP3.LUT R12, R9, 0xffff0000, RZ, 0xc0, !PT ;  /* 0xffff0000090c7812 */ /* 0x000fe200078ec0ff */
[----:B------:R-:W-:Y:S01]  /*ba30*/  FMUL.FTZ R9, R0, R15 ;  /* 0x0000000f00097220 */ /* 0x000fe20000410000 */
[----:B------:R-:W-:Y:S01]  /*ba40*/  LOP3.LUT R25, R10, 0xffff0000, RZ, 0xc0, !PT ;  /* 0xffff00000a197812 */ /* 0x000fe200078ec0ff */
[-C--:B------:R-:W-:Y:S01]  /*ba50*/  FMUL.FTZ R5, R0, R14.reuse ;  /* 0x0000000e00057220 */ /* 0x080fe20000410000 */
[----:B------:R-:W-:Y:S01]  /*ba60*/  LOP3.LUT R24, R11, 0xffff0000, RZ, 0xc0, !PT ;  /* 0xffff00000b187812 */ /* 0x000fe200078ec0ff */
[----:B------:R-:W-:Y:S01]  /*ba70*/  IMAD.U32 R11, R21, 0x10000, RZ ;  /* 0x00010000150b7824 */ /* 0x000fe200078e00ff */
[----:B------:R-:W-:Y:S01]  /*ba80*/  LOP3.LUT R10, R19, 0xffff0000, RZ, 0xc0, !PT ;  /* 0xffff0000130a7812 */ /* 0x000fe200078ec0ff */
[----:B------:R-:W-:Y:S01]  /*ba90*/  FFMA.FTZ R45, R16, R14, -R9 ;  /* 0x0000000e102d7223 */ /* 0x000fe20000010809 */
[----:B------:R-:W-:Y:S01]  /*baa0*/  SHF.L.U32 R14, R28, 0x10, RZ ;  /* 0x000000101c0e7819 */ /* 0x000fe200000006ff */
[----:B------:R-:W-:-:S02]  /*bab0*/  FMUL.FTZ R0, R6, R33 ;  /* 0x0000002106007220 */ /* 0x000fc40000410000 */
[----:B------:R-:W-:Y:S02]  /*bac0*/  FFMA.FTZ R35, R16, R15, R5 ;  /* 0x0000000f10237223 */ /* 0x000fe40000010005 */
[----:B------:R-:W-:Y:S02]  /*bad0*/  IMAD.U32 R9, R23, 0x10000, RZ ;  /* 0x0001000017097824 */ /* 0x000fe400078e00ff */
[-C--:B------:R-:W-:Y:S02]  /*bae0*/  FMUL.FTZ R6, R6, R10.reuse ;  /* 0x0000000a06067220 */ /* 0x080fe40000410000 */
[C---:B------:R-:W-:Y:S02]  /*baf0*/  FMUL.FTZ R5, R8.reuse, R11 ;  /* 0x0000000b08057220 */ /* 0x040fe40000410000 */
[----:B------:R-:W-:Y:S01]  /*bb00*/  FFMA.FTZ R34, R17, R10, -R0 ;  /* 0x0000000a11227223 */ /* 0x000fe20000010800 */
[----:B------:R-:W-:Y:S01]  /*bb10*/  LOP3.LUT R10, R23, 0xffff0000, RZ, 0xc0, !PT ;  /* 0xffff0000170a7812 */ /* 0x000fe200078ec0ff */
[----:B------:R-:W-:-:S02]  /*bb20*/  FMUL.FTZ R0, R8, R9 ;  /* 0x0000000908007220 */ /* 0x000fc40000410000 */
[----:B------:R-:W-:Y:S02]  /*bb30*/  FFMA.FTZ R33, R17, R33, R6 ;  /* 0x0000002111217223 */ /* 0x000fe40000010006 */
[----:B------:R-:W-:Y:S01]  /*bb40*/  FFMA.FTZ R19, R18, R9, -R5 ;  /* 0x0000000912137223 */ /* 0x000fe20000010805 */
[----:B------:R-:W-:Y:S01]  /*bb50*/  LOP3.LUT R9, R21, 0xffff0000, RZ, 0xc0, !PT ;  /* 0xffff000015097812 */ /* 0x000fe200078ec0ff */
[----:B------:R-:W-:Y:S02]  /*bb60*/  IMAD.U32 R6, R30, 0x10000, RZ ;  /* 0x000100001e067824 */ /* 0x000fe400078e00ff */
[----:B------:R-:W-:Y:S02]  /*bb70*/  FMUL.FTZ R5, R7, R14 ;  /* 0x0000000e07057220 */ /* 0x000fe40000410000 */
[----:B------:R-:W-:Y:S02]  /*bb80*/  IMAD.U32 R21, R26, 0x10000, RZ ;  /* 0x000100001a157824 */ /* 0x000fe400078e00ff */
[----:B------:R-:W-:-:S02]  /*bb90*/  FFMA.FTZ R18, R18, R11, R0 ;  /* 0x0000000b12127223 */ /* 0x000fc40000010000 */
[-C--:B------:R-:W-:Y:S02]  /*bba0*/  FMUL.FTZ R0, R7, R6.reuse ;  /* 0x0000000607007220 */ /* 0x080fe40000410000 */
[----:B------:R-:W-:Y:S02]  /*bbb0*/  FFMA.FTZ R17, R20, R6, -R5 ;  /* 0x0000000614117223 */ /* 0x000fe40000010805 */
[----:B------:R-:W-:Y:S02]  /*bbc0*/  IMAD.U32 R8, R29, 0x10000, RZ ;  /* 0x000100001d087824 */ /* 0x000fe400078e00ff */
[----:B------:R-:W-:Y:S02]  /*bbd0*/  FMUL.FTZ R6, R12, R10 ;  /* 0x0000000a0c067220 */ /* 0x000fe40000410000 */
[----:B------:R-:W-:Y:S02]  /*bbe0*/  FMUL.FTZ R5, R13, R21 ;  /* 0x000000150d057220 */ /* 0x000fe40000410000 */
[----:B------:R-:W-:-:S02]  /*bbf0*/  FFMA.FTZ R16, R20, R14, R0 ;  /* 0x0000000e14107223 */ /* 0x000fc40000010000 */
[-C--:B------:R-:W-:Y:S01]  /*bc00*/  FMUL.FTZ R7, R12, R9.reuse ;  /* 0x000000090c077220 */ /* 0x080fe20000410000 */
[----:B------:R-:W-:Y:S01]  /*bc10*/  LOP3.LUT R12, R30, 0xffff0000, RZ, 0xc0, !PT ;  /* 0xffff00001e0c7812 */ /* 0x000fe200078ec0ff */
[----:B------:R-:W-:Y:S01]  /*bc20*/  FFMA.FTZ R14, R22, R9, R6 ;  /* 0x00000009160e7223 */ /* 0x000fe20000010006 */
[----:B------:R-:W-:Y:S01]  /*bc30*/  LOP3.LUT R9, R26, 0xffff0000, RZ, 0xc0, !PT ;  /* 0xffff00001a097812 */ /* 0x000fe200078ec0ff */
[-C--:B------:R-:W-:Y:S01]  /*bc40*/  FMUL.FTZ R0, R13, R8.reuse ;  /* 0x000000080d007220 */ /* 0x080fe20000410000 */
[----:B------:R-:W-:Y:S01]  /*bc50*/  LOP3.LUT R13, R28, 0xffff0000, RZ, 0xc0, !PT ;  /* 0xffff00001c0d7812 */ /* 0x000fe200078ec0ff */
[----:B------:R-:W-:Y:S01]  /*bc60*/  FFMA.FTZ R11, R27, R8, -R5 ;  /* 0x000000081b0b7223 */ /* 0x000fe20000010805 */
[----:B------:R-:W-:Y:S01]  /*bc70*/  LOP3.LUT R8, R29, 0xffff0000, RZ, 0xc0, !PT ;  /* 0xffff00001d087812 */ /* 0x000fe200078ec0ff */
[----:B------:R-:W-:Y:S02]  /*bc80*/  FFMA.FTZ R15, R22, R10, -R7 ;  /* 0x0000000a160f7223 */ /* 0x000fe40000010807 */
[----:B------:R-:W-:-:S02]  /*bc90*/  FFMA.FTZ R10, R27, R21, R0 ;  /* 0x000000151b0a7223 */ /* 0x000fc40000010000 */
[C---:B------:R-:W-:Y:S02]  /*bca0*/  FMUL.FTZ R7, R25.reuse, R9 ;  /* 0x0000000919077220 */ /* 0x040fe40000410000 */
[C---:B------:R-:W-:Y:S02]  /*bcb0*/  FMUL.FTZ R5, R24.reuse, R13 ;  /* 0x0000000d18057220 */ /* 0x040fe40000410000 */
[----:B------:R-:W-:Y:S02]  /*bcc0*/  FMUL.FTZ R6, R25, R8 ;  /* 0x0000000819067220 */ /* 0x000fe40000410000 */
[----:B------:R-:W-:Y:S02]  /*bcd0*/  FMUL.FTZ R0, R24, R12 ;  /* 0x0000000c18007220 */ /* 0x000fe40000410000 */
[----:B------:R-:W-:Y:S01]  /*bce0*/  FFMA.FTZ R7, R32, R8, -R7 ;  /* 0x0000000820077223 */ /* 0x000fe20000010807 */
[----:B------:R-:W-:Y:S01]  /*bcf0*/  F2FP.BF16.PACK_AB R8, R33, R35 ;  /* 0x000000232108723e */ /* 0x000fe200000010ff */
[C---:B------:R-:W-:Y:S01]  /*bd00*/  FFMA.FTZ R5, R31.reuse, R12, -R5 ;  /* 0x0000000c1f057223 */ /* 0x040fe20000010805 */
[----:B------:R-:W-:Y:S01]  /*bd10*/  F2FP.BF16.PACK_AB R12, R34, R45 ;  /* 0x0000002d220c723e */ /* 0x000fe200000010ff */
[----:B------:R-:W-:Y:S01]  /*bd20*/  FFMA.FTZ R6, R32, R9, R6 ;  /* 0x0000000920067223 */ /* 0x000fe20000010006 */
[----:B------:R-:W-:Y:S01]  /*bd30*/  F2FP.BF16.PACK_AB R9, R14, R18 ;  /* 0x000000120e09723e */ /* 0x000fe200000010ff */
[----:B------:R-:W-:Y:S01]  /*bd40*/  FFMA.FTZ R0, R31, R13, R0 ;  /* 0x0000000d1f007223 */ /* 0x000fe20000010000 */
[----:B------:R-:W-:-:S02]  /*bd50*/  F2FP.BF16.PACK_AB R13, R15, R19 ;  /* 0x000000130f0d723e */ /* 0x000fc400000010ff */
[----:B------:R-:W-:Y:S02]  /*bd60*/  F2FP.BF16.PACK_AB R14, R7, R11 ;  /* 0x0000000b070e723e */ /* 0x000fe400000010ff */
[----:B------:R-:W-:Y:S02]  /*bd70*/  F2FP.BF16.PACK_AB R15, R5, R17 ;  /* 0x00000011050f723e */ /* 0x000fe400000010ff */
[----:B------:R-:W-:Y:S02]  /*bd80*/  F2FP.BF16.PACK_AB R10, R6, R10 ;  /* 0x0000000a060a723e */ /* 0x000fe400000010ff */
[----:B------:R-:W-:Y:S01]  /*bd90*/  F2FP.BF16.PACK_AB R11, R0, R16 ;  /* 0x00000010000b723e */ /* 0x000fe200000010ff */
[----:B------:R1:W-:Y:S04]  /*bda0*/  STS.128 [R46+0xc100], R12 ;  /* 0x00c1000c2e007388 */ /* 0x0003e80000000c00 */
[----:B------:R1:W-:Y:S02]  /*bdb0*/  STS.128 [R44+0xc100], R8 ;  /* 0x00c100082c007388 */ /* 0x0003e40000000c00 */
.L_x_607:
[----:B------:R-:W-:Y:S05]  /*bdc0*/  BSYNC B0 ;  /* 0x0000000000007941 */ /* 0x000fea0003800000 */
.L_x_606:
[----:B------:R-:W-:Y:S01]  /*bdd0*/  IADD3 R0, R64, 0x20, RZ ;  /* 0x0000002040007810 */ /* 0x000fe20007ffe0ff */
[----:B------:R-:W-:Y:S03]  /*bde0*/  BSSY B0, `(.L_x_608) ;  /* 0x0000079000007945 */ /* 0x000fe60003800000 */
[----:B------:R-:W-:-:S13]  /*bdf0*/  ISETP.GE.AND P0, PT, R0, c[0x0][0x27c], PT ;  /* 0x00009f0000007a0c */ /* 0x000fda0003f06270 */
[----:B------:R-:W-:Y:S05]  /*be00*/  @P0 BRA `(.L_x_609) ;  /* 0x0000076000000947 */ /* 0x000fea0003800000 */
[----:B------:R-:W-:Y:S01]  /*be10*/  SHF.R.S32.HI R7, RZ, 0x1f, R0 ;  /* 0x0000001fff077819 */ /* 0x000fe20000011400 */
[----:B-1----:R-:W-:Y:S01]  /*be20*/  IMAD.SHL.U32 R8, R65, 0x40, RZ ;  /* 0x0000004041087824 */ /* 0x002fe200078e00ff */
[----:B------:R-:W-:Y:S01]  /*be30*/  SHF.R.U64 R16, R40, 0x10, R41 ;  /* 0x0000001028107819 */ /* 0x000fe20000001229 */
[----:B------:R-:W-:Y:S01]  /*be40*/  IMAD.MOV.U32 R9, RZ, RZ, c[0x0][0x27c] ;  /* 0x00009f00ff097624 */ /* 0x000fe200078e00ff */
        /* <DEDUP_REMOVED lines=8> */
[----:B------:R-:W-:Y:S01]  /*bed0*/  LOP3.LUT R8, R7, 0x7fffe000, RZ, 0xc0, !PT ;  /* 0x7fffe00007087812 */ /* 0x000fe200078ec0ff */
[----:B------:R-:W-:Y:S01]  /*bee0*/  IMAD.SHL.U32 R7, R5, 0x8, RZ ;  /* 0x0000000805077824 */ /* 0x000fe200078e00ff */
[----:B------:R-:W-:Y:S02]  /*bef0*/  LEA.HI R6, R6, R5, RZ, 0x3 ;  /* 0x0000000506067211 */ /* 0x000fe400078f18ff */
[----:B------:R-:W-:Y:S01]  /*bf00*/  SHF.R.U32.HI R10, RZ, 0x3, R0 ;  /* 0x00000003ff0a7819 */ /* 0x000fe20000011600 */
[----:B------:R-:W-:Y:S01]  /*bf10*/  IMAD R8, R111, 0x200, R8 ;  /* 0x000002006f087824 */ /* 0x000fe200078e0208 */
[----:B------:R-:W-:Y:S01]  /*bf20*/  SHF.R.U32.HI R20, RZ, 0x10, R43 ;  /* 0x00000010ff147819 */ /* 0x000fe2000001162b */
[----:B------:R-:W-:Y:S01]  /*bf30*/  IMAD.SHL.U32 R5, R6, 0x400, RZ ;  /* 0x0000040006057824 */ /* 0x000fe200078e00ff */
[----:B------:R-:W-:-:S02]  /*bf40*/  LOP3.LUT R6, R0, 0x38, R7, 0xf8, !PT ;  /* 0x0000003800067812 */ /* 0x000fc400078ef807 */
[-C--:B------:R-:W-:Y:S02]  /*bf50*/  LOP3.LUT R9, R9, R10.reuse, RZ, 0x3c, !PT ;  /* 0x0000000a09097212 */ /* 0x080fe400078e3cff */
[----:B------:R-:W-:Y:S02]  /*bf60*/  LOP3.LUT R0, R5, 0x7fffe000, RZ, 0xc0, !PT ;  /* 0x7fffe00005007812 */ /* 0x000fe400078ec0ff */
[----:B------:R-:W-:Y:S01]  /*bf70*/  LOP3.LUT R5, R6, R10, RZ, 0x3c, !PT ;  /* 0x0000000a06057212 */ /* 0x000fe200078e3cff */
[----:B------:R-:W-:Y:S01]  /*bf80*/  IMAD.IADD R7, R8, 0x1, R9 ;  /* 0x0000000108077824 */ /* 0x000fe200078e0209 */
[----:B------:R-:W-:Y:S01]  /*bf90*/  SHF.R.U64 R6, R38, 0x10, R39 ;  /* 0x0000001026067819 */ /* 0x000fe20000001227 */
[----:B------:R-:W-:Y:S01]  /*bfa0*/  IMAD R0, R111, 0x200, R0 ;  /* 0x000002006f007824 */ /* 0x000fe200078e0200 */
[----:B------:R-:W-:Y:S01]  /*bfb0*/  SHF.R.U32.HI R17, RZ, 0x10, R41 ;  /* 0x00000010ff117819 */ /* 0x000fe20000011629 */
[----:B------:R-:W-:Y:S01]  /*bfc0*/  IMAD.SHL.U32 R45, R7, 0x2, RZ ;  /* 0x00000002072d7824 */ /* 0x000fe200078e00ff */
[----:B------:R-:W-:-:S02]  /*bfd0*/  SHF.R.U64 R18, R42, 0x10, R43 ;  /* 0x000000102a127819 */ /* 0x000fc4000000122b */
[----:B------:R-:W-:Y:S02]  /*bfe0*/  IADD3 R0, R0, R5, RZ ;  /* 0x0000000500007210 */ /* 0x000fe40007ffe0ff */
[----:B------:R-:W1:Y:S01]  /*bff0*/  LDS.128 R12, [R45+0xc100] ;  /* 0x00c100002d0c7984 */ /* 0x000e620000000c00 */
[--C-:B------:R-:W-:Y:S02]  /*c000*/  SHF.R.U32.HI R5, RZ, 0x10, R37.reuse ;  /* 0x00000010ff057819 */ /* 0x100fe40000011625 */
[----:B------:R-:W-:Y:S01]  /*c010*/  IMAD.SHL.U32 R44, R0, 0x2, RZ ;  /* 0x00000002002c7824 */ /* 0x000fe200078e00ff */
[----:B------:R-:W-:Y:S02]  /*c020*/  SHF.R.U64 R0, R36, 0x10, R37 ;  /* 0x0000001024007819 */ /* 0x000fe40000001225 */
[----:B------:R-:W-:Y:S02]  /*c030*/  PRMT R23, R85, 0x5410, R5 ;  /* 0x0000541055177816 */ /* 0x000fe40000000005 */
[----:B------:R-:W2:Y:S01]  /*c040*/  LDS.128 R8, [R44+0xc100] ;  /* 0x00c100002c087984 */ /* 0x000ea20000000c00 */
[----:B------:R-:W-:-:S02]  /*c050*/  PRMT R5, R67, 0x5432, R16 ;  /* 0x0000543243057816 */ /* 0x000fc40000000010 */
[----:B------:R-:W-:Y:S02]  /*c060*/  PRMT R19, R85, 0x5432, R0 ;  /* 0x0000543255137816 */ /* 0x000fe40000000000 */
[----:B------:R-:W-:Y:S02]  /*c070*/  PRMT R28, R84, 0x5410, R20 ;  /* 0x00005410541c7816 */ /* 0x000fe40000000014 */
[----:B------:R-:W-:Y:S02]  /*c080*/  SHF.R.U32.HI R7, RZ, 0x10, R39 ;  /* 0x00000010ff077819 */ /* 0x000fe40000011627 */
[----:B------:R-:W-:Y:S02]  /*c090*/  PRMT R29, R86, 0x5432, R6 ;  /* 0x00005432561d7816 */ /* 0x000fe40000000006 */
[----:B------:R-:W-:Y:S02]  /*c0a0*/  PRMT R21, R67, 0x5410, R17 ;  /* 0x0000541043157816 */ /* 0x000fe40000000011 */
[----:B------:R-:W-:-:S02]  /*c0b0*/  PRMT R26, R84, 0x5432, R18 ;  /* 0x00005432541a7816 */ /* 0x000fc40000000012 */
[----:B------:R-:W-:Y:S02]  /*c0c0*/  PRMT R30, R86, 0x5410, R7 ;  /* 0x00005410561e7816 */ /* 0x000fe40000000007 */
[----:B------:R-:W-:Y:S01]  /*c0d0*/  LOP3.LUT R33, R5, 0xffff0000, RZ, 0xc0, !PT ;  /* 0xffff000005217812 */ /* 0x000fe200078ec0ff */
[C---:B-1----:R-:W-:Y:S01]  /*c0e0*/  IMAD.U32 R20, R15.reuse, 0x10000, RZ ;  /* 0x000100000f147824 */ /* 0x042fe200078e00ff */
[----:B------:R-:W-:Y:S01]  /*c0f0*/  LOP3.LUT R31, R15, 0xffff0000, RZ, 0xc0, !PT ;  /* 0xffff00000f1f7812 */ /* 0x000fe200078ec0ff */
[C---:B------:R-:W-:Y:S01]  /*c100*/  IMAD.U32 R27, R14.reuse, 0x10000, RZ ;  /* 0x000100000e1b7824 */ /* 0x040fe200078e00ff */
[----:B------:R-:W-:Y:S01]  /*c110*/  LOP3.LUT R32, R14, 0xffff0000, RZ, 0xc0, !PT ;  /* 0xffff00000e207812 */ /* 0x000fe200078ec0ff */
[----:B------:R-:W-:Y:S01]  /*c120*/  IMAD.U32 R15, R5, 0x10000, RZ ;  /* 0x00010000050f7824 */ /* 0x000fe200078e00ff */
[----:B------:R-:W-:Y:S01]  /*c130*/  LOP3.LUT R17, R12, 0xffff0000, RZ, 0xc0, !PT ;  /* 0xffff00000c117812 */ /* 0x000fe200078ec0ff */
[----:B------:R-:W-:Y:S01]  /*c140*/  IMAD.U32 R14, R19, 0x10000, RZ ;  /* 0x00010000130e7824 */ /* 0x000fe200078e00ff */
[----:B------:R-:W-:Y:S01]  /*c150*/  LOP3.LUT R22, R13, 0xffff0000, RZ, 0xc0, !PT ;  /* 0xffff00000d167812 */ /* 0x000fe200078ec0ff */
[C---:B--2---:R-:W-:Y:S01]  /*c160*/  IMAD.U32 R0, R8.reuse, 0x10000, RZ ;  /* 0x0001000008007824 */ /* 0x044fe200078e00ff */
[----:B------:R-:W-:Y:S01]  /*c170*/  LOP3.LUT R6, R8, 0xffff0000, RZ, 0xc0, !PT ;  /* 0xffff000008067812 */ /* 0x000fe200078ec0ff */
[----:B------:R-:W-:Y:S01]  /*c180*/  IMAD.U32 R16, R12, 0x10000, RZ ;  /* 0x000100000c107824 */ /* 0x000fe200078e00ff */
[----:B------:R-:W-:Y:S01]  /*c190*/  SHF.L.U32 R8, R9, 0x10, RZ ;  /* 0x0000001009087819 */ /* 0x000fe200000006ff */
[----:B------:R-:W-:Y:S01]  /*c1a0*/  IMAD.U32 R18, R13, 0x10000, RZ ;  /* 0x000100000d127824 */ /* 0x000fe200078e00ff */
[----:B------:R-:W-:Y:S01]  /*c1b0*/  LOP3.LUT R12, R9, 0xffff0000, RZ, 0xc0, !PT ;  /* 0xffff0000090c7812 */ /* 0x000fe200078ec0ff */
[C---:B------:R-:W-:Y:S01]  /*c1c0*/  IMAD.U32 R13, R10.reuse, 0x10000, RZ ;  /* 0x000100000a0d7824 */ /* 0x040fe200078e00ff */
[----:B------:R-:W-:Y:S01]  /*c1d0*/  LOP3.LUT R25, R10, 0xffff0000, RZ, 0xc0, !PT ;  /* 0xffff00000a197812 */ /* 0x000fe200078ec0ff */
[C---:B------:R-:W-:Y:S01]  /*c1e0*/  FMUL.FTZ R9, R0.reuse, R15 ;  /* 0x0000000f00097220 */ /* 0x040fe20000410000 */
[C---:B------:R-:W-:Y:S01]  /*c1f0*/  LOP3.LUT R24, R11.reuse, 0xffff0000, RZ, 0xc0, !PT ;  /* 0xffff00000b187812 */ /* 0x040fe200078ec0ff */
[----:B------:R-:W-:Y:S01]  /*c200*/  IMAD.U32 R7, R11, 0x10000, RZ ;  /* 0x000100000b077824 */ /* 0x000fe200078e00ff */
[----:B------:R-:W-:Y:S01]  /*c210*/  LOP3.LUT R10, R19, 0xffff0000, RZ, 0xc0, !PT ;  /* 0xffff0000130a7812 */ /* 0x000fe200078ec0ff */
[----:B------:R-:W-:-:S02]  /*c220*/  FMUL.FTZ R5, R0, R14 ;  /* 0x0000000e00057220 */ /* 0x000fc40000410000 */
[----:B------:R-:W-:Y:S02]  /*c230*/  IMAD.U32 R11, R21, 0x10000, RZ ;  /* 0x00010000150b7824 */ /* 0x000fe400078e00ff */
[----:B------:R-:W-:Y:S01]  /*c240*/  FFMA.FTZ R36, R16, R14, -R9 ;  /* 0x0000000e10247223 */ /* 0x000fe20000010809 */
[----:B------:R-:W-:Y:S01]  /*c250*/  SHF.L.U32 R9, R23, 0x10, RZ ;  /* 0x0000001017097819 */ /* 0x000fe200000006ff */
[----:B------:R-:W-:Y:S02]  /*c260*/  FMUL.FTZ R0, R6, R33 ;  /* 0x0000002106007220 */ /* 0x000fe40000410000 */
[----:B------:R-:W-:Y:S02]  /*c270*/  FFMA.FTZ R35, R16, R15, R5 ;  /* 0x0000000f10237223 */ /* 0x000fe40000010005 */
[----:B------:R-:W-:Y:S02]  /*c280*/  FMUL.FTZ R6, R6, R10 ;  /* 0x0000000a06067220 */ /* 0x000fe40000410000 */
[----:B------:R-:W-:-:S02]  /*c290*/  FMUL.FTZ R5, R8, R11 ;  /* 0x0000000b08057220 */ /* 0x000fc40000410000 */
[----:B------:R-:W-:Y:S02]  /*c2a0*/  IMAD.U32 R14, R28, 0x10000, RZ ;  /* 0x000100001c0e7824 */ /* 0x000fe400078e00ff */
[----:B------:R-:W-:Y:S01]  /*c2b0*/  FFMA.FTZ R34, R17, R10, -R0 ;  /* 0x0000000a11227223 */ /* 0x000fe20000010800 */
[----:B------:R-:W-:Y:S01]  /*c2c0*/  LOP3.LUT R10, R23, 0xffff0000, RZ, 0xc0, !PT ;  /* 0xffff0000170a7812 */ /* 0x000fe200078ec0ff */
[----:B------:R-:W-:Y:S02]  /*c2d0*/  FMUL.FTZ R0, R8, R9 ;  /* 0x0000000908007220 */ /* 0x000fe40000410000 */
[----:B------:R-:W-:Y:S02]  /*c2e0*/  FFMA.FTZ R33, R17, R33, R6 ;  /* 0x0000002111217223 */ /* 0x000fe40000010006 */
[----:B------:R-:W-:Y:S01]  /*c2f0*/  FFMA.FTZ R19, R18, R9, -R5 ;  /* 0x0000000912137223 */ /* 0x000fe20000010805 */
[----:B------:R-:W-:Y:S01]  /*c300*/  LOP3.LUT R9, R21, 0xffff0000, RZ, 0xc0, !PT ;  /* 0xffff000015097812 */ /* 0x000fe200078ec0ff */
[----:B------:R-:W-:-:S02]  /*c310*/  IMAD.U32 R6, R30, 0x10000, RZ ;  /* 0x000100001e067824 */ /* 0x000fc400078e00ff */
[C---:B------:R-:W-:Y:S02]  /*c320*/  FMUL.FTZ R5, R7.reuse, R14 ;  /* 0x0000000e07057220 */ /* 0x040fe40000410000 */
[----:B------:R-:W-:Y:S02]  /*c330*/  IMAD.U32 R21, R26, 0x10000, RZ ;  /* 0x000100001a157824 */ /* 0x000fe400078e00ff */
[----:B------:R-:W-:Y:S02]  /*c340*/  FFMA.FTZ R18, R18, R11, R0 ;  /* 0x0000000b12127223 */ /* 0x000fe40000010000 */
[-C--:B------:R-:W-:Y:S02]  /*c350*/  FMUL.FTZ R0, R7, R6.reuse ;  /* 0x0000000607007220 */ /* 0x080fe40000410000 */
[----:B------:R-:W-:Y:S02]  /*c360*/  FFMA.FTZ R17, R20, R6, -R5 ;  /* 0x0000000614117223 */ /* 0x000fe40000010805 */
[----:B------:R-:W-:-:S02]  /*c370*/  IMAD.U32 R8, R29, 0x10000, RZ ;  /* 0x000100001d087824 */ /* 0x000fc400078e00ff */
[----:B------:R-:W-:Y:S02]  /*c380*/  FMUL.FTZ R6, R12, R10 ;  /* 0x0000000a0c067220 */ /* 0x000fe40000410000 */
[C---:B------:R-:W-:Y:S02]  /*c390*/  FMUL.FTZ R5, R13.reuse, R21 ;  /* 0x000000150d057220 */ /* 0x040fe40000410000 */
[----:B------:R-:W-:Y:S02]  /*c3a0*/  FFMA.FTZ R16, R20, R14, R0 ;  /* 0x0000000e14107223 */ /* 0x000fe40000010000 */
        /* <DEDUP_REMOVED lines=8> */
[----:B------:R-:W-:-:S02]  /*c430*/  FFMA.FTZ R15, R22, R10, -R7 ;  /* 0x0000000a160f7223 */ /* 0x000fc40000010807 */
[----:B------:R-:W-:Y:S02]  /*c440*/  FFMA.FTZ R10, R27, R21, R0 ;  /* 0x000000151b0a7223 */ /* 0x000fe40000010000 */
        /* <DEDUP_REMOVED lines=18> */
.L_x_609:
[----:B------:R-:W-:Y:S05]  /*c570*/  BSYNC B0 ;  /* 0x0000000000007941 */ /* 0x000fea0003800000 */
.L_x_608:
[----:B------:R-:W-:-:S04]  /*c580*/  IADD3 R0, R64, 0x40, RZ ;  /* 0x0000004040007810 */ /* 0x000fc80007ffe0ff */
        /* <DEDUP_REMOVED lines=120> */
.L_x_605:
[----:B------:R-:W-:Y:S05]  /*cd10*/  BSYNC B1 ;  /* 0x0000000000017941 */ /* 0x000fea0003800000 */
.L_x_604:
[----:B------:R-:W-:-:S04]  /*cd20*/  IADD3 R28, R65, 0x40, RZ ;  /* 0x00000040411c7810 */ /* 0x000fc80007ffe0ff */
[----:B------:R-:W-:-:S13]  /*cd30*/  ISETP.GE.AND P0, PT, R28, R66, PT ;  /* 0x000000421c00720c */ /* 0x000fda0003f06270 */
[----:B------:R-:W-:Y:S05]  /*cd40*/  @P0 BRA `(.L_x_589) ;  /* 0x000016d000000947 */ /* 0x000fea0003800000 */
[----:B------:R-:W-:Y:S01]  /*cd50*/  ISETP.GE.AND P0, PT, R64, c[0x0][0x27c], PT ;  /* 0x00009f0040007a0c */ /* 0x000fe20003f06270 */
[----:B------:R-:W-:-:S12]  /*cd60*/  BSSY B0, `(.L_x_610) ;  /* 0x0000073000007945 */ /* 0x000fd80003800000 */
[----:B------:R-:W-:Y:S05]  /*cd70*/  @P0 BRA `(.L_x_611) ;  /* 0x0000071000000947 */ /* 0x000fea0003800000 */
[----:B------:R-:W-:Y:S01]  /*cd80*/  IMAD.MOV.U32 R7, RZ, RZ, c[0x0][0x27c] ;  /* 0x00009f00ff077624 */ /* 0x000fe200078e00ff */
[----:B------:R-:W-:Y:S01]  /*cd90*/  SHF.R.S32.HI R0, RZ, 0x1f, R28 ;  /* 0x0000001fff007819 */ /* 0x000fe2000001141c */
[----:B------:R-:W-:Y:S01]  /*cda0*/  IMAD.SHL.U32 R6, R28, 0x40, RZ ;  /* 0x000000401c067824 */ /* 0x000fe200078e00ff */
[----:B------:R-:W-:Y:S02]  /*cdb0*/  SHF.R.U64 R16, R56, 0x10, R57 ;  /* 0x0000001038107819 */ /* 0x000fe40000001239 */
[----:B------:R-:W-:Y:S02]  /*cdc0*/  LEA.HI R7, R7, R47, RZ, 0x1d ;  /* 0x0000002f07077211 */ /* 0x000fe400078fe8ff */
[----:B------:R-:W-:Y:S02]  /*cdd0*/  LEA.HI R5, R0, R28, RZ, 0x3 ;  /* 0x0000001c00057211 */ /* 0x000fe400078f18ff */
[----:B-1----:R-:W-:Y:S01]  /*cde0*/  SHF.R.S32.HI R10, RZ, 0x1f, R7 ;  /* 0x0000001fff0a7819 */ /* 0x002fe20000011407 */
[----:B------:R-:W-:Y:S01]  /*cdf0*/  IMAD.SHL.U32 R8, R7, 0x8, RZ ;  /* 0x0000000807087824 */ /* 0x000fe200078e00ff */
[----:B------:R-:W-:Y:S01]  /*ce00*/  LOP3.LUT R0, R6, 0x1c0, RZ, 0xc0, !PT ;  /* 0x000001c006007812 */ /* 0x000fe200078ec0ff */
[----:B------:R-:W-:Y:S01]  /*ce10*/  IMAD.SHL.U32 R6, R5, 0x40, RZ ;  /* 0x0000004005067824 */ /* 0x000fe200078e00ff */
[----:B------:R-:W-:-:S02]  /*ce20*/  LEA.HI R7, R10, R7, RZ, 0x3 ;  /* 0x000000070a077211 */ /* 0x000fc400078f18ff */
[C---:B------:R-:W-:Y:S02]  /*ce30*/  LOP3.LUT R9, R0.reuse, 0x38, R64, 0xf8, !PT ;  /* 0x0000003800097812 */ /* 0x040fe400078ef840 */
[----:B------:R-:W-:Y:S02]  /*ce40*/  SHF.R.U32.HI R5, RZ, 0x3, R0 ;  /* 0x00000003ff057819 */ /* 0x000fe40000011600 */
[----:B------:R-:W-:Y:S01]  /*ce50*/  LOP3.LUT R8, R0, 0x38, R8, 0xf8, !PT ;  /* 0x0000003800087812 */ /* 0x000fe200078ef808 */
[----:B------:R-:W-:Y:S01]  /*ce60*/  IMAD.SHL.U32 R0, R7, 0x400, RZ ;  /* 0x0000040007007824 */ /* 0x000fe200078e00ff */
[----:B------:R-:W-:Y:S02]  /*ce70*/  LOP3.LUT R6, R6, 0xfffffe00, RZ, 0xc0, !PT ;  /* 0xfffffe0006067812 */ /* 0x000fe400078ec0ff */
[----:B------:R-:W-:Y:S02]  /*ce80*/  SHF.R.U32.HI R17, RZ, 0x10, R57 ;  /* 0x00000010ff117819 */ /* 0x000fe40000011639 */
[----:B------:R-:W-:-:S02]  /*ce90*/  LOP3.LUT R9, R6, R9, R5, 0xf6, !PT ;  /* 0x0000000906097212 */ /* 0x000fc400078ef605 */
[----:B------:R-:W-:Y:S02]  /*cea0*/  LOP3.LUT R5, R8, R5, RZ, 0x3c, !PT ;  /* 0x0000000508057212 */ /* 0x000fe400078e3cff */
[----:B------:R-:W-:Y:S01]  /*ceb0*/  LOP3.LUT R0, R0, 0x7fffe000, RZ, 0xc0, !PT ;  /* 0x7fffe00000007812 */ /* 0x000fe200078ec0ff */
[----:B------:R-:W-:Y:S01]  /*cec0*/  IMAD.SHL.U32 R38, R9, 0x2, RZ ;  /* 0x0000000209267824 */ /* 0x000fe200078e00ff */
[----:B------:R-:W-:Y:S02]  /*ced0*/  SHF.R.U64 R18, R58, 0x10, R59 ;  /* 0x000000103a127819 */ /* 0x000fe4000000123b */
[----:B------:R-:W-:Y:S02]  /*cee0*/  IADD3 R0, R5, R0, R6 ;  /* 0x0000000005007210 */ /* 0x000fe40007ffe006 */
[----:B------:R-:W1:Y:S01]  /*cef0*/  LDS.128 R12, [R38+0xc100] ;  /* 0x00c10000260c7984 */ /* 0x000e620000000c00 */
[--C-:B------:R-:W-:Y:S02]  /*cf00*/  SHF.R.U32.HI R5, RZ, 0x10, R61.reuse ;  /* 0x00000010ff057819 */ /* 0x100fe4000001163d */
[----:B------:R-:W-:Y:S01]  /*cf10*/  IMAD.SHL.U32 R36, R0, 0x2, RZ ;  /* 0x0000000200247824 */ /* 0x000fe200078e00ff */
[----:B------:R-:W-:-:S02]  /*cf20*/  SHF.R.U64 R0, R60, 0x10, R61 ;  /* 0x000000103c007819 */ /* 0x000fc4000000123d */
[----:B------:R-:W-:Y:S02]  /*cf30*/  PRMT R23, R95, 0x5410, R5 ;  /* 0x000054105f177816 */ /* 0x000fe40000000005 */
[----:B------:R-:W2:Y:S01]  /*cf40*/  LDS.128 R8, [R36+0xc100] ;  /* 0x00c1000024087984 */ /* 0x000ea20000000c00 */
[----:B------:R-:W-:Y:S02]  /*cf50*/  PRMT R5, R93, 0x5432, R16 ;  /* 0x000054325d057816 */ /* 0x000fe40000000010 */
[----:B------:R-:W-:Y:S02]  /*cf60*/  SHF.R.U64 R6, R62, 0x10, R63 ;  /* 0x000000103e067819 */ /* 0x000fe4000000123f */
[----:B------:R-:W-:Y:S01]  /*cf70*/  PRMT R19, R95, 0x5432, R0 ;  /* 0x000054325f137816 */ /* 0x000fe20000000000 */
[----:B------:R-:W-:Y:S01]  /*cf80*/  IMAD.U32 R33, R5, 0x10000, RZ ;  /* 0x0001000005217824 */ /* 0x000fe200078e00ff */
[----:B------:R-:W-:Y:S02]  /*cf90*/  SHF.R.U32.HI R20, RZ, 0x10, R59 ;  /* 0x00000010ff147819 */ /* 0x000fe4000001163b */
[----:B------:R-:W-:-:S02]  /*cfa0*/  SHF.R.U32.HI R7, RZ, 0x10, R63 ;  /* 0x00000010ff077819 */ /* 0x000fc4000001163f */
[----:B------:R-:W-:Y:S02]  /*cfb0*/  PRMT R29, R96, 0x5432, R6 ;  /* 0x00005432601d7816 */ /* 0x000fe40000000006 */
[----:B------:R-:W-:Y:S02]  /*cfc0*/  PRMT R21, R93, 0x5410, R17 ;  /* 0x000054105d157816 */ /* 0x000fe40000000011 */
[C---:B------:R-:W-:Y:S02]  /*cfd0*/  PRMT R27, R94.reuse, 0x5432, R18 ;  /* 0x000054325e1b7816 */ /* 0x040fe40000000012 */
[----:B------:R-:W-:Y:S02]  /*cfe0*/  PRMT R26, R94, 0x5410, R20 ;  /* 0x000054105e1a7816 */ /* 0x000fe40000000014 */
[----:B------:R-:W-:Y:S02]  /*cff0*/  LOP3.LUT R34, R5, 0xffff0000, RZ, 0xc0, !PT ;  /* 0xffff000005227812 */ /* 0x000fe400078ec0ff */
[----:B------:R-:W-:Y:S01]  /*d000*/  PRMT R30, R96, 0x5410, R7 ;  /* 0x00005410601e7816 */ /* 0x000fe20000000007 */
[C---:B-1----:R-:W-:Y:S01]  /*d010*/  IMAD.U32 R25, R14.reuse, 0x10000, RZ ;  /* 0x000100000e197824 */ /* 0x042fe200078e00ff */
[----:B------:R-:W-:Y:S01]  /*d020*/  LOP3.LUT R32, R14, 0xffff0000, RZ, 0xc0, !PT ;  /* 0xffff00000e207812 */ /* 0x000fe200078ec0ff */
[C---:B------:R-:W-:Y:S01]  /*d030*/  IMAD.U32 R16, R12.reuse, 0x10000, RZ ;  /* 0x000100000c107824 */ /* 0x040fe200078e00ff */
[----:B------:R-:W-:Y:S01]  /*d040*/  LOP3.LUT R17, R12, 0xffff0000, RZ, 0xc0, !PT ;  /* 0xffff00000c117812 */ /* 0x000fe200078ec0ff */
[----:B------:R-:W-:Y:S01]  /*d050*/  IMAD.U32 R14, R19, 0x10000, RZ ;  /* 0x00010000130e7824 */ /* 0x000fe200078e00ff */
[C---:B------:R-:W-:Y:S01]  /*d060*/  LOP3.LUT R22, R13.reuse, 0xffff0000, RZ, 0xc0, !PT ;  /* 0xffff00000d167812 */ /* 0x040fe200078ec0ff */
[----:B------:R-:W-:Y:S01]  /*d070*/  IMAD.U32 R18, R13, 0x10000, RZ ;  /* 0x000100000d127824 */ /* 0x000fe200078e00ff */
[C---:B------:R-:W-:Y:S01]  /*d080*/  LOP3.LUT R31, R15.reuse, 0xffff0000, RZ, 0xc0, !PT ;  /* 0xffff00000f1f7812 */ /* 0x040fe200078ec0ff */
[----:B--2---:R-:W-:Y:S01]  /*d090*/  IMAD.U32 R13, R10, 0x10000, RZ ;  /* 0x000100000a0d7824 */ /* 0x004fe200078e00ff */
[C---:B------:R-:W-:Y:S01]  /*d0a0*/  SHF.L.U32 R0, R8.reuse, 0x10, RZ ;  /* 0x0000001008007819 */ /* 0x040fe200000006ff */
[----:B------:R-:W-:Y:S01]  /*d0b0*/  IMAD.U32 R20, R15, 0x10000, RZ ;  /* 0x000100000f147824 */ /* 0x000fe200078e00ff */
[----:B------:R-:W-:Y:S01]  /*d0c0*/  LOP3.LUT R6, R8, 0xffff0000, RZ, 0xc0, !PT ;  /* 0xffff000008067812 */ /* 0x000fe200078ec0ff */
[C---:B------:R-:W-:Y:S01]  /*d0d0*/  IMAD.U32 R8, R9.reuse, 0x10000, RZ ;  /* 0x0001000009087824 */ /* 0x040fe200078e00ff */
[----:B------:R-:W-:Y:S01]  /*d0e0*/  LOP3.LUT R12, R9, 0xffff0000, RZ, 0xc0, !PT ;  /* 0xffff0000090c7812 */ /* 0x000fe200078ec0ff */
[----:B------:R-:W-:Y:S01]  /*d0f0*/  FMUL.FTZ R9, R0, R33 ;  /* 0x0000002100097220 */ /* 0x000fe20000410000 */
[----:B------:R-:W-:Y:S01]  /*d100*/  LOP3.LUT R24, R10, 0xffff0000, RZ, 0xc0, !PT ;  /* 0xffff00000a187812 */ /* 0x000fe200078ec0ff */
[----:B------:R-:W-:Y:S01]  /*d110*/  IMAD.U32 R7, R11, 0x10000, RZ ;  /* 0x000100000b077824 */ /* 0x000fe200078e00ff */
[----:B------:R-:W-:Y:S01]  /*d120*/  LOP3.LUT R10, R19, 0xffff0000, RZ, 0xc0, !PT ;  /* 0xffff0000130a7812 */ /* 0x000fe200078ec0ff */
[----:B------:R-:W-:Y:S01]  /*d130*/  FMUL.FTZ R5, R0, R14 ;  /* 0x0000000e00057220 */ /* 0x000fe20000410000 */
[----:B------:R-:W-:Y:S01]  /*d140*/  LOP3.LUT R15, R11, 0xffff0000, RZ, 0xc0, !PT ;  /* 0xffff00000b0f7812 */ /* 0x000fe200078ec0ff */
[----:B------:R-:W-:-:S02]  /*d150*/  IMAD.U32 R11, R21, 0x10000, RZ ;  /* 0x00010000150b7824 */ /* 0x000fc400078e00ff */
[----:B------:R-:W-:Y:S01]  /*d160*/  FFMA.FTZ R39, R16, R14, -R9 ;  /* 0x0000000e10277223 */ /* 0x000fe20000010809 */
[----:B------:R-:W-:Y:S01]  /*d170*/  SHF.L.U32 R9, R23, 0x10, RZ ;  /* 0x0000001017097819 */ /* 0x000fe200000006ff */
[----:B------:R-:W-:Y:S02]  /*d180*/  FMUL.FTZ R0, R6, R34 ;  /* 0x0000002206007220 */ /* 0x000fe40000410000 */
[----:B------:R-:W-:Y:S01]  /*d190*/  FFMA.FTZ R37, R16, R33, R5 ;  /* 0x0000002110257223 */ /* 0x000fe20000010005 */
[----:B------:R-:W-:Y:S01]  /*d1a0*/  LOP3.LUT R16, R27, 0xffff0000, RZ, 0xc0, !PT ;  /* 0xffff00001b107812 */ /* 0x000fe200078ec0ff */
[----:B------:R-:W-:Y:S02]  /*d1b0*/  FMUL.FTZ R6, R6, R10 ;  /* 0x0000000a06067220 */ /* 0x000fe40000410000 */
[----:B------:R-:W-:Y:S02]  /*d1c0*/  FMUL.FTZ R5, R8, R11 ;  /* 0x0000000b08057220 */ /* 0x000fe40000410000 */
[----:B------:R-:W-:-:S02]  /*d1d0*/  IMAD.U32 R14, R26, 0x10000, RZ ;  /* 0x000100001a0e7824 */ /* 0x000fc400078e00ff */
[----:B------:R-:W-:Y:S01]  /*d1e0*/  FFMA.FTZ R35, R17, R10, -R0 ;  /* 0x0000000a11237223 */ /* 0x000fe20000010800 */
[----:B------:R-:W-:Y:S01]  /*d1f0*/  LOP3.LUT R10, R23, 0xffff0000, RZ, 0xc0, !PT ;  /* 0xffff0000170a7812 */ /* 0x000fe200078ec0ff */
[-C--:B------:R-:W-:Y:S02]  /*d200*/  FMUL.FTZ R0, R8, R9.reuse ;  /* 0x0000000908007220 */ /* 0x080fe40000410000 */
[----:B------:R-:W-:Y:S02]  /*d210*/  FFMA.FTZ R34, R17, R34, R6 ;  /* 0x0000002211227223 */ /* 0x000fe40000010006 */
[----:B------:R-:W-:Y:S01]  /*d220*/  FFMA.FTZ R33, R18, R9, -R5 ;  /* 0x0000000912217223 */ /* 0x000fe20000010805 */
[----:B------:R-:W-:Y:S01]  /*d230*/  LOP3.LUT R9, R21, 0xffff0000, RZ, 0xc0, !PT ;  /* 0xffff000015097812 */ /* 0x000fe200078ec0ff */
[----:B------:R-:W-:Y:S02]  /*d240*/  IMAD.U32 R6, R30, 0x10000, RZ ;  /* 0x000100001e067824 */ /* 0x000fe400078e00ff */
[----:B------:R-:W-:-:S02]  /*d250*/  FMUL.FTZ R5, R7, R14 ;  /* 0x0000000e07057220 */ /* 0x000fc40000410000 */
[----:B------:R-:W-:Y:S02]  /*d260*/  IMAD.U32 R21, R27, 0x10000, RZ ;  /* 0x000100001b157824 */ /* 0x000fe400078e00ff */
[----:B------:R-:W-:Y:S02]  /*d270*/  FFMA.FTZ R19, R18, R11, R0 ;  /* 0x0000000b12137223 */ /* 0x000fe40000010000 */
[-C--:B------:R-:W-:Y:S02]  /*d280*/  FMUL.FTZ R0, R7, R6.reuse ;  /* 0x0000000607007220 */ /* 0x080fe40000410000 */
[----:B------:R-:W-:Y:S02]  /*d290*/  FFMA.FTZ R18, R20, R6, -R5 ;  /* 0x0000000614127223 */ /* 0x000fe40000010805 */
[----:B------:R-:W-:Y:S02]  /*d2a0*/  IMAD.U32 R8, R29, 0x10000, RZ ;  /* 0x000100001d087824 */ /* 0x000fe400078e00ff */
[----:B------:R-:W-:-:S02]  /*d2b0*/  FMUL.FTZ R5, R13, R21 ;  /* 0x000000150d057220 */ /* 0x000fc40000410000 */
[----:B------:R-:W-:Y:S02]  /*d2c0*/  FFMA.FTZ R17, R20, R14, R0 ;  /* 0x0000000e14117223 */ /* 0x000fe40000010000 */
[----:B------:R-:W-:Y:S01]  /*d2d0*/  FMUL.FTZ R0, R13, R8 ;  /* 0x000000080d007220 */ /* 0x000fe20000410000 */
[----:B------:R-:W-:Y:S01]  /*d2e0*/  LOP3.LUT R13, R26, 0xffff0000, RZ, 0xc0, !PT ;  /* 0xffff00001a0d7812 */ /* 0x000fe200078ec0ff */
[C---:B------:R-:W-:Y:S02]  /*d2f0*/  FMUL.FTZ R7, R12.reuse, R9 ;  /* 0x000000090c077220 */ /* 0x040fe40000410000 */
[----:B------:R-:W-:Y:S01]  /*d300*/  FMUL.FTZ R6, R12, R10 ;  /* 0x0000000a0c067220 */ /* 0x000fe20000410000 */
[----:B------:R-:W-:Y:S01]  /*d310*/  LOP3.LUT R12, R30, 0xffff0000, RZ, 0xc0, !PT ;  /* 0xffff00001e0c7812 */ /* 0x000fe200078ec0ff */
[----:B------:R-:W-:Y:S01]  /*d320*/  FFMA.FTZ R11, R25, R8, -R5 ;  /* 0x00000008190b7223 */ /* 0x000fe20000010805 */
[----:B------:R-:W-:Y:S01]  /*d330*/  LOP3.LUT R8, R29, 0xffff0000, RZ, 0xc0, !PT ;  /* 0xffff00001d087812 */ /* 0x000fe200078ec0ff */
[----:B------:R-:W-:-:S02]  /*d340*/  FFMA.FTZ R14, R22, R10, -R7 ;  /* 0x0000000a160e7223 */ /* 0x000fc40000010807 */
[----:B------:R-:W-:Y:S02]  /*d350*/  FFMA.FTZ R9, R22, R9, R6 ;  /* 0x0000000916097223 */ /* 0x000fe40000010006 */
[----:B------:R-:W-:Y:S02]  /*d360*/  FFMA.FTZ R10, R25, R21, R0 ;  /* 0x00000015190a7223 */ /* 0x000fe40000010000 */
[C---:B------:R-:W-:Y:S01]  /*d370*/  FMUL.FTZ R7, R24.reuse, R16 ;  /* 0x0000001018077220 */ /* 0x040fe20000410000 */
[----:B------:R-:W-:Y:S01]  /*d380*/  F2FP.BF16.PACK_AB R9, R9, R19 ;  /* 0x000000130909723e */ /* 0x000fe200000010ff */
[C---:B------:R-:W-:Y:S02]  /*d390*/  FMUL.FTZ R5, R15.reuse, R13 ;  /* 0x0000000d0f057220 */ /* 0x040fe40000410000 */
[----:B------:R-:W-:Y:S02]  /*d3a0*/  FMUL.FTZ R6, R24, R8 ;  /* 0x0000000818067220 */ /* 0x000fe40000410000 */
[----:B------:R-:W-:-:S02]  /*d3b0*/  FMUL.FTZ R0, R15, R12 ;  /* 0x0000000c0f007220 */ /* 0x000fc40000410000 */
[----:B------:R-:W-:Y:S01]  /*d3c0*/  FFMA.FTZ R7, R32, R8, -R7 ;  /* 0x0000000820077223 */ /* 0x000fe20000010807 */
[----:B------:R-:W-:Y:S01]  /*d3d0*/  F2FP.BF16.PACK_AB R8, R34, R37 ;  /* 0x000000252208723e */ /* 0x000fe200000010ff */
[----:B------:R-:W-:Y:S01]  /*d3e0*/  FFMA.FTZ R5, R31, R12, -R5 ;  /* 0x0000000c1f057223 */ /* 0x000fe20000010805 */
[----:B------:R-:W-:Y:S01]  /*d3f0*/  F2FP.BF16.PACK_AB R12, R35, R39 ;  /* 0x00000027230c723e */ /* 0x000fe200000010ff */
[----:B------:R-:W-:Y:S02]  /*d400*/  FFMA.FTZ R6, R32, R16, R6 ;  /* 0x0000001020067223 */ /* 0x000fe40000010006 */
[----:B------:R-:W-:Y:S01]  /*d410*/  FFMA.FTZ R0, R31, R13, R0 ;  /* 0x0000000d1f007223 */ /* 0x000fe20000010000 */
[----:B------:R-:W-:Y:S02]  /*d420*/  F2FP.BF16.PACK_AB R13, R14, R33 ;  /* 0x000000210e0d723e */ /* 0x000fe400000010ff */
[----:B------:R-:W-:Y:S02]  /*d430*/  F2FP.BF16.PACK_AB R14, R7, R11 ;  /* 0x0000000b070e723e */ /* 0x000fe400000010ff */
[----:B------:R-:W-:-:S02]  /*d440*/  F2FP.BF16.PACK_AB R15, R5, R18 ;  /* 0x00000012050f723e */ /* 0x000fc400000010ff */
[----:B------:R-:W-:Y:S02]  /*d450*/  F2FP.BF16.PACK_AB R10, R6, R10 ;  /* 0x0000000a060a723e */ /* 0x000fe400000010ff */
[----:B------:R-:W-:Y:S01]  /*d460*/  F2FP.BF16.PACK_AB R11, R0, R17 ;  /* 0x00000011000b723e */ /* 0x000fe200000010ff */
[----:B------:R1:W-:Y:S04]  /*d470*/  STS.128 [R38+0xc100], R12 ;  /* 0x00c1000c26007388 */ /* 0x0003e80000000c00 */
[----:B------:R1:W-:Y:S02]  /*d480*/  STS.128 [R36+0xc100], R8 ;  /* 0x00c1000824007388 */ /* 0x0003e40000000c00 */
.L_x_611:
[----:B------:R-:W-:Y:S05]  /*d490*/  BSYNC B0 ;  /* 0x0000000000007941 */ /* 0x000fea0003800000 */
.L_x_610:
[----:B------:R-:W-:Y:S01]  /*d4a0*/  IADD3 R0, R64, 0x20, RZ ;  /* 0x0000002040007810 */ /* 0x000fe20007ffe0ff */
[----:B------:R-:W-:Y:S03]  /*d4b0*/  BSSY B0, `(.L_x_612) ;  /* 0x000007b000007945 */ /* 0x000fe60003800000 */
[----:B------:R-:W-:-:S13]  /*d4c0*/  ISETP.GE.AND P0, PT, R0, c[0x0][0x27c], PT ;  /* 0x00009f0000007a0c */ /* 0x000fda0003f06270 */
[----:B------:R-:W-:Y:S05]  /*d4d0*/  @P0 BRA `(.L_x_613) ;  /* 0x0000078000000947 */ /* 0x000fea0003800000 */
[----:B------:R-:W-:Y:S01]  /*d4e0*/  SHF.R.S32.HI R7, RZ, 0x1f, R0 ;  /* 0x0000001fff077819 */ /* 0x000fe20000011400 */
[----:B-1----:R-:W-:Y:S01]  /*d4f0*/  IMAD.SHL.U32 R8, R28, 0x40, RZ ;  /* 0x000000401c087824 */ /* 0x002fe200078e00ff */
[----:B------:R-:W-:Y:S01]  /*d500*/  SHF.R.S32.HI R9, RZ, 0x1f, R28 ;  /* 0x0000001fff097819 */ /* 0x000fe2000001141c */
[----:B------:R-:W-:Y:S01]  /*d510*/  IMAD.MOV.U32 R10, RZ, RZ, c[0x0][0x27c] ;  /* 0x00009f00ff0a7624 */ /* 0x000fe200078e00ff */
[CC--:B------:R-:W-:Y:S02]  /*d520*/  LEA.HI R6, R7.reuse, R0.reuse, RZ, 0x3 ;  /* 0x0000000007067211 */ /* 0x0c0fe400078f18ff */
[----:B------:R-:W-:Y:S02]  /*d530*/  LEA.HI R7, R7, R0, RZ, 0x6 ;  /* 0x0000000007077211 */ /* 0x000fe400078f30ff */
[----:B------:R-:W-:Y:S02]  /*d540*/  LOP3.LUT R0, R8, 0x1c0, RZ, 0xc0, !PT ;  /* 0x000001c008007812 */ /* 0x000fe400078ec0ff */
[----:B------:R-:W-:Y:S01]  /*d550*/  SHF.R.S32.HI R5, RZ, 0x3, R6 ;  /* 0x00000003ff057819 */ /* 0x000fe20000011406 */
[----:B------:R-:W-:Y:S01]  /*d560*/  IMAD.SHL.U32 R7, R7, 0x80, RZ ;  /* 0x0000008007077824 */ /* 0x000fe200078e00ff */
[----:B------:R-:W-:-:S02]  /*d570*/  LEA.HI R8, R9, R28, RZ, 0x3 ;  /* 0x0000001c09087211 */ /* 0x000fc400078f18ff */
[----:B------:R-:W-:Y:S02]  /*d580*/  LEA.HI R5, R10, R5, RZ, 0x1d ;  /* 0x000000050a057211 */ /* 0x000fe400078fe8ff */
[----:B------:R-:W-:Y:S01]  /*d590*/  LOP3.LUT R9, R0, 0x38, R6, 0xf8, !PT ;  /* 0x0000003800097812 */ /* 0x000fe200078ef806 */
[----:B------:R-:W-:Y:S01]  /*d5a0*/  IMAD.SHL.U32 R8, R8, 0x40, RZ ;  /* 0x0000004008087824 */ /* 0x000fe200078e00ff */
[----:B------:R-:W-:Y:S02]  /*d5b0*/  SHF.R.S32.HI R6, RZ, 0x1f, R5 ;  /* 0x0000001fff067819 */ /* 0x000fe40000011405 */
[----:B------:R-:W-:Y:S02]  /*d5c0*/  LOP3.LUT R10, R7, 0x7fffe000, RZ, 0xc0, !PT ;  /* 0x7fffe000070a7812 */ /* 0x000fe400078ec0ff */
[----:B------:R-:W-:Y:S01]  /*d5d0*/  LOP3.LUT R7, R8, 0xfffffe00, RZ, 0xc0, !PT ;  /* 0xfffffe0008077812 */ /* 0x000fe200078ec0ff */
[----:B------:R-:W-:Y:S01]  /*d5e0*/  IMAD.SHL.U32 R8, R5, 0x8, RZ ;  /* 0x0000000805087824 */ /* 0x000fe200078e00ff */
[----:B------:R-:W-:-:S02]  /*d5f0*/  LEA.HI R5, R6, R5, RZ, 0x3 ;  /* 0x0000000506057211 */ /* 0x000fc400078f18ff */
[----:B------:R-:W-:Y:S02]  /*d600*/  SHF.R.U32.HI R11, RZ, 0x3, R0 ;  /* 0x00000003ff0b7819 */ /* 0x000fe40000011600 */
[----:B------:R-:W-:Y:S01]  /*d610*/  LOP3.LUT R6, R0, 0x38, R8, 0xf8, !PT ;  /* 0x0000003800067812 */ /* 0x000fe200078ef808 */
[----:B------:R-:W-:Y:S01]  /*d620*/  IMAD.SHL.U32 R0, R5, 0x400, RZ ;  /* 0x0000040005007824 */ /* 0x000fe200078e00ff */
[-C--:B------:R-:W-:Y:S02]  /*d630*/  LOP3.LUT R9, R9, R11.reuse, RZ, 0x3c, !PT ;  /* 0x0000000b09097212 */ /* 0x080fe400078e3cff */
[----:B------:R-:W-:Y:S02]  /*d640*/  LOP3.LUT R5, R6, R11, RZ, 0x3c, !PT ;  /* 0x0000000b06057212 */ /* 0x000fe400078e3cff */
[----:B------:R-:W-:Y:S02]  /*d650*/  LOP3.LUT R0, R0, 0x7fffe000, RZ, 0xc0, !PT ;  /* 0x7fffe00000007812 */ /* 0x000fe400078ec0ff */
[----:B------:R-:W-:-:S02]  /*d660*/  IADD3 R9, R9, R10, R7 ;  /* 0x0000000a09097210 */ /* 0x000fc40007ffe007 */
[----:B------:R-:W-:Y:S02]  /*d670*/  IADD3 R0, R5, R0, R7 ;  /* 0x0000000005007210 */ /* 0x000fe40007ffe007 */
[----:B------:R-:W-:Y:S01]  /*d680*/  SHF.R.U32.HI R5, RZ, 0x10, R69 ;  /* 0x00000010ff057819 */ /* 0x000fe20000011645 */
[----:B------:R-:W-:Y:S01]  /*d690*/  IMAD.SHL.U32 R38, R9, 0x2, RZ ;  /* 0x0000000209267824 */ /* 0x000fe200078e00ff */
[----:B------:R-:W-:Y:S01]  /*d6a0*/  SHF.R.U64 R16, R72, 0x10, R73 ;  /* 0x0000001048107819 */ /* 0x000fe20000001249 */
[----:B------:R-:W-:Y:S01]  /*d6b0*/  IMAD.SHL.U32 R36, R0, 0x2, RZ ;  /* 0x0000000200247824 */ /* 0x000fe200078e00ff */
[----:B------:R-:W-:Y:S02]  /*d6c0*/  SHF.R.U64 R0, R68, 0x10, R69 ;  /* 0x0000001044007819 */ /* 0x000fe40000001245 */
[----:B------:R-:W1:Y:S01]  /*d6d0*/  LDS.128 R12, [R38+0xc100] ;  /* 0x00c10000260c7984 */ /* 0x000e620000000c00 */
[----:B------:R-:W-:Y:S02]  /*d6e0*/  PRMT R23, R99, 0x5410, R5 ;  /* 0x0000541063177816 */ /* 0x000fe40000000005 */
[----:B------:R-:W-:Y:S01]  /*d6f0*/  PRMT R5, R97, 0x5432, R16 ;  /* 0x0000543261057816 */ /* 0x000fe20000000010 */
[----:B------:R-:W2:Y:S01]  /*d700*/  LDS.128 R8, [R36+0xc100] ;  /* 0x00c1000024087984 */ /* 0x000ea20000000c00 */
[----:B------:R-:W-:-:S02]  /*d710*/  PRMT R19, R99, 0x5432, R0 ;  /* 0x0000543263137816 */ /* 0x000fc40000000000 */
[----:B------:R-:W-:Y:S01]  /*d720*/  SHF.R.U64 R6, R70, 0x10, R71 ;  /* 0x0000001046067819 */ /* 0x000fe20000001247 */
[----:B------:R-:W-:Y:S01]  /*d730*/  IMAD.U32 R33, R5, 0x10000, RZ ;  /* 0x0001000005217824 */ /* 0x000fe200078e00ff */
[----:B------:R-:W-:Y:S02]  /*d740*/  SHF.R.U32.HI R17, RZ, 0x10, R73 ;  /* 0x00000010ff117819 */ /* 0x000fe40000011649 */
[--C-:B------:R-:W-:Y:S02]  /*d750*/  SHF.R.U64 R18, R74, 0x10, R75.reuse ;  /* 0x000000104a127819 */ /* 0x100fe4000000124b */
[----:B------:R-:W-:Y:S02]  /*d760*/  SHF.R.U32.HI R20, RZ, 0x10, R75 ;  /* 0x00000010ff147819 */ /* 0x000fe4000001164b */
[----:B------:R-:W-:Y:S02]  /*d770*/  SHF.R.U32.HI R7, RZ, 0x10, R71 ;  /* 0x00000010ff077819 */ /* 0x000fe40000011647 */
[----:B------:R-:W-:-:S02]  /*d780*/  PRMT R29, R100, 0x5432, R6 ;  /* 0x00005432641d7816 */ /* 0x000fc40000000006 */
[----:B------:R-:W-:Y:S02]  /*d790*/  PRMT R21, R97, 0x5410, R17 ;  /* 0x0000541061157816 */ /* 0x000fe40000000011 */
[C---:B------:R-:W-:Y:S02]  /*d7a0*/  PRMT R27, R98.reuse, 0x5432, R18 ;  /* 0x00005432621b7816 */ /* 0x040fe40000000012 */
[----:B------:R-:W-:Y:S02]  /*d7b0*/  PRMT R26, R98, 0x5410, R20 ;  /* 0x00005410621a7816 */ /* 0x000fe40000000014 */
[----:B------:R-:W-:Y:S02]  /*d7c0*/  LOP3.LUT R34, R5, 0xffff0000, RZ, 0xc0, !PT ;  /* 0xffff000005227812 */ /* 0x000fe400078ec0ff */
[----:B------:R-:W-:Y:S01]  /*d7d0*/  PRMT R30, R100, 0x5410, R7 ;  /* 0x00005410641e7816 */ /* 0x000fe20000000007 */
[C---:B-1----:R-:W-:Y:S01]  /*d7e0*/  IMAD.U32 R25, R14.reuse, 0x10000, RZ ;  /* 0x000100000e197824 */ /* 0x042fe200078e00ff */
[----:B------:R-:W-:Y:S01]  /*d7f0*/  LOP3.LUT R32, R14, 0xffff0000, RZ, 0xc0, !PT ;  /* 0xffff00000e207812 */ /* 0x000fe200078ec0ff */
[----:B------:R-:W-:Y:S01]  /*d800*/  IMAD.U32 R14, R19, 0x10000, RZ ;  /* 0x00010000130e7824 */ /* 0x000fe200078e00ff */
[----:B------:R-:W-:Y:S01]  /*d810*/  LOP3.LUT R17, R12, 0xffff0000, RZ, 0xc0, !PT ;  /* 0xffff00000c117812 */ /* 0x000fe200078ec0ff */
[----:B--2---:R-:W-:Y:S01]  /*d820*/  IMAD.U32 R0, R8, 0x10000, RZ ;  /* 0x0001000008007824 */ /* 0x004fe200078e00ff */
[C---:B------:R-:W-:Y:S01]  /*d830*/  LOP3.LUT R22, R13.reuse, 0xffff0000, RZ, 0xc0, !PT ;  /* 0xffff00000d167812 */ /* 0x040fe200078ec0ff */
[----:B------:R-:W-:Y:S01]  /*d840*/  IMAD.U32 R16, R12, 0x10000, RZ ;  /* 0x000100000c107824 */ /* 0x000fe200078e00ff */
[----:B------:R-:W-:Y:S01]  /*d850*/  LOP3.LUT R6, R8, 0xffff0000, RZ, 0xc0, !PT ;  /* 0xffff000008067812 */ /* 0x000fe200078ec0ff */
[----:B------:R-:W-:Y:S01]  /*d860*/  IMAD.U32 R18, R13, 0x10000, RZ ;  /* 0x000100000d127824 */ /* 0x000fe200078e00ff */
[C---:B------:R-:W-:Y:S01]  /*d870*/  LOP3.LUT R12, R9.reuse, 0xffff0000, RZ, 0xc0, !PT ;  /* 0xffff0000090c7812 */ /* 0x040fe200078ec0ff */
[----:B------:R-:W-:Y:S01]  /*d880*/  IMAD.U32 R8, R9, 0x10000, RZ ;  /* 0x0001000009087824 */ /* 0x000fe200078e00ff */
[C---:B------:R-:W-:Y:S01]  /*d890*/  LOP3.LUT R24, R10.reuse, 0xffff0000, RZ, 0xc0, !PT ;  /* 0xffff00000a187812 */ /* 0x040fe200078ec0ff */
[----:B------:R-:W-:Y:S01]  /*d8a0*/  IMAD.U32 R13, R10, 0x10000, RZ ;  /* 0x000100000a0d7824 */ /* 0x000fe200078e00ff */
[C---:B------:R-:W-:Y:S01]  /*d8b0*/  LOP3.LUT R31, R15.reuse, 0xffff0000, RZ, 0xc0, !PT ;  /* 0xffff00000f1f7812 */ /* 0x040fe200078ec0ff */
[----:B------:R-:W-:Y:S01]  /*d8c0*/  IMAD.U32 R20, R15, 0x10000, RZ ;  /* 0x000100000f147824 */ /* 0x000fe200078e00ff */
[----:B------:R-:W-:Y:S01]  /*d8d0*/  LOP3.LUT R10, R19, 0xffff0000, RZ, 0xc0, !PT ;  /* 0xffff0000130a7812 */ /* 0x000fe200078ec0ff */
[----:B------:R-:W-:Y:S01]  /*d8e0*/  FMUL.FTZ R9, R0, R33 ;  /* 0x0000002100097220 */ /* 0x000fe20000410000 */
[C---:B------:R-:W-:Y:S01]  /*d8f0*/  LOP3.LUT R15, R11.reuse, 0xffff0000, RZ, 0xc0, !PT ;  /* 0xffff00000b0f7812 */ /* 0x040fe200078ec0ff */
[----:B------:R-:W-:-:S02]  /*d900*/  IMAD.U32 R7, R11, 0x10000, RZ ;  /* 0x000100000b077824 */ /* 0x000fc400078e00ff */
[-C--:B------:R-:W-:Y:S02]  /*d910*/  FMUL.FTZ R5, R0, R14.reuse ;  /* 0x0000000e00057220 */ /* 0x080fe40000410000 */
[----:B------:R-:W-:Y:S02]  /*d920*/  IMAD.U32 R11, R21, 0x10000, RZ ;  /* 0x00010000150b7824 */ /* 0x000fe400078e00ff */
[----:B------:R-:W-:Y:S02]  /*d930*/  FFMA.FTZ R39, R16, R14, -R9 ;  /* 0x0000000e10277223 */ /* 0x000fe40000010809 */
[----:B------:R-:W-:Y:S02]  /*d940*/  FMUL.FTZ R0, R6, R34 ;  /* 0x0000002206007220 */ /* 0x000fe40000410000 */
[----:B------:R-:W-:Y:S01]  /*d950*/  FFMA.FTZ R37, R16, R33, R5 ;  /* 0x0000002110257223 */ /* 0x000fe20000010005 */
[----:B------:R-:W-:Y:S01]  /*d960*/  LOP3.LUT R16, R27, 0xffff0000, RZ, 0xc0, !PT ;  /* 0xffff00001b107812 */ /* 0x000fe200078ec0ff */
[----:B------:R-:W-:-:S02]  /*d970*/  IMAD.U32 R9, R23, 0x10000, RZ ;  /* 0x0001000017097824 */ /* 0x000fc400078e00ff */
[-C--:B------:R-:W-:Y:S02]  /*d980*/  FMUL.FTZ R6, R6, R10.reuse ;  /* 0x0000000a06067220 */ /* 0x080fe40000410000 */
[----:B------:R-:W-:Y:S02]  /*d990*/  FMUL.FTZ R5, R8, R11 ;  /* 0x0000000b08057220 */ /* 0x000fe40000410000 */
[----:B------:R-:W-:Y:S02]  /*d9a0*/  IMAD.U32 R14, R26, 0x10000, RZ ;  /* 0x000100001a0e7824 */ /* 0x000fe400078e00ff */
[----:B------:R-:W-:Y:S01]  /*d9b0*/  FFMA.FTZ R35, R17, R10, -R0 ;  /* 0x0000000a11237223 */ /* 0x000fe20000010800 */
[----:B------:R-:W-:Y:S01]  /*d9c0*/  LOP3.LUT R10, R23, 0xffff0000, RZ, 0xc0, !PT ;  /* 0xffff0000170a7812 */ /* 0x000fe200078ec0ff */
[----:B------:R-:W-:Y:S02]  /*d9d0*/  FMUL.FTZ R0, R8, R9 ;  /* 0x0000000908007220 */ /* 0x000fe40000410000 */
[----:B------:R-:W-:-:S02]  /*d9e0*/  FFMA.FTZ R34, R17, R34, R6 ;  /* 0x0000002211227223 */ /* 0x000fc40000010006 */
[----:B------:R-:W-:Y:S01]  /*d9f0*/  FFMA.FTZ R33, R18, R9, -R5 ;  /* 0x0000000912217223 */ /* 0x000fe20000010805 */
[----:B------:R-:W-:Y:S01]  /*da00*/  LOP3.LUT R9, R21, 0xffff0000, RZ, 0xc0, !PT ;  /* 0xffff000015097812 */ /* 0x000fe200078ec0ff */
[----:B------:R-:W-:Y:S02]  /*da10*/  IMAD.U32 R6, R30, 0x10000, RZ ;  /* 0x000100001e067824 */ /* 0x000fe400078e00ff */
[----:B------:R-:W-:Y:S02]  /*da20*/  FMUL.FTZ R5, R7, R14 ;  /* 0x0000000e07057220 */ /* 0x000fe40000410000 */
[----:B------:R-:W-:Y:S02]  /*da30*/  IMAD.U32 R21, R27, 0x10000, RZ ;  /* 0x000100001b157824 */ /* 0x000fe400078e00ff */
[----:B------:R-:W-:Y:S02]  /*da40*/  FFMA.FTZ R19, R18, R11, R0 ;  /* 0x0000000b12137223 */ /* 0x000fe40000010000 */
[----:B------:R-:W-:-:S02]  /*da50*/  FMUL.FTZ R0, R7, R6 ;  /* 0x0000000607007220 */ /* 0x000fc40000410000 */
[C---:B------:R-:W-:Y:S02]  /*da60*/  FFMA.FTZ R18, R20.reuse, R6, -R5 ;  /* 0x0000000614127223 */ /* 0x040fe40000010805 */
[----:B------:R-:W-:Y:S02]  /*da70*/  IMAD.U32 R8, R29, 0x10000, RZ ;  /* 0x000100001d087824 */ /* 0x000fe400078e00ff */
[C---:B------:R-:W-:Y:S02]  /*da80*/  FMUL.FTZ R5, R13.reuse, R21 ;  /* 0x000000150d057220 */ /* 0x040fe40000410000 */
[----:B------:R-:W-:Y:S02]  /*da90*/  FFMA.FTZ R17, R20, R14, R0 ;  /* 0x0000000e14117223 */ /* 0x000fe40000010000 */
[----:B------:R-:W-:Y:S01]  /*daa0*/  FMUL.FTZ R0, R13, R8 ;  /* 0x000000080d007220 */ /* 0x000fe20000410000 */
[----:B------:R-:W-:Y:S01]  /*dab0*/  LOP3.LUT R13, R26, 0xffff0000, RZ, 0xc0, !PT ;  /* 0xffff00001a0d7812 */ /* 0x000fe200078ec0ff */
[----:B------:R-:W-:-:S02]  /*dac0*/  FMUL.FTZ R7, R12, R9 ;  /* 0x000000090c077220 */ /* 0x000fc40000410000 */
[----:B------:R-:W-:Y:S01]  /*dad0*/  FMUL.FTZ R6, R12, R10 ;  /* 0x0000000a0c067220 */ /* 0x000fe20000410000 */
[----:B------:R-:W-:Y:S01]  /*dae0*/  LOP3.LUT R12, R30, 0xffff0000, RZ, 0xc0, !PT ;  /* 0xffff00001e0c7812 */ /* 0x000fe200078ec0ff */
[----:B------:R-:W-:Y:S01]  /*daf0*/  FFMA.FTZ R11, R25, R8, -R5 ;  /* 0x00000008190b7223 */ /* 0x000fe20000010805 */
[----:B------:R-:W-:Y:S01]  /*db00*/  LOP3.LUT R8, R29, 0xffff0000, RZ, 0xc0, !PT ;  /* 0xffff00001d087812 */ /* 0x000fe200078ec0ff */
[C---:B------:R-:W-:Y:S02]  /*db10*/  FFMA.FTZ R14, R22.reuse, R10, -R7 ;  /* 0x0000000a160e7223 */ /* 0x040fe40000010807 */
[----:B------:R-:W-:Y:S02]  /*db20*/  FFMA.FTZ R9, R22, R9, R6 ;  /* 0x0000000916097223 */ /* 0x000fe40000010006 */
[----:B------:R-:W-:Y:S02]  /*db30*/  FFMA.FTZ R10, R25, R21, R0 ;  /* 0x00000015190a7223 */ /* 0x000fe40000010000 */
[----:B------:R-:W-:Y:S01]  /*db40*/  FMUL.FTZ R7, R24, R16 ;  /* 0x0000001018077220 */ /* 0x000fe20000410000 */
[----:B------:R-:W-:Y:S01]  /*db50*/  F2FP.BF16.PACK_AB R9, R9, R19 ;  /* 0x000000130909723e */ /* 0x000fe200000010ff */
[----:B------:R-:W-:-:S02]  /*db60*/  FMUL.FTZ R5, R15, R13 ;  /* 0x0000000d0f057220 */ /* 0x000fc40000410000 */
[----:B------:R-:W-:Y:S02]  /*db70*/  FMUL.FTZ R6, R24, R8 ;  /* 0x0000000818067220 */ /* 0x000fe40000410000 */
[----:B------:R-:W-:Y:S02]  /*db80*/  FMUL.FTZ R0, R15, R12 ;  /* 0x0000000c0f007220 */ /* 0x000fe40000410000 */
[----:B------:R-:W-:Y:S01]  /*db90*/  FFMA.FTZ R7, R32, R8, -R7 ;  /* 0x0000000820077223 */ /* 0x000fe20000010807 */
[----:B------:R-:W-:Y:S01]  /*dba0*/  F2FP.BF16.PACK_AB R8, R34, R37 ;  /* 0x000000252208723e */ /* 0x000fe200000010ff */
[----:B------:R-:W-:Y:S01]  /*dbb0*/  FFMA.FTZ R5, R31, R12, -R5 ;  /* 0x0000000c1f057223 */ /* 0x000fe20000010805 */
[----:B------:R-:W-:Y:S01]  /*dbc0*/  F2FP.BF16.PACK_AB R12, R35, R39 ;  /* 0x00000027230c723e */ /* 0x000fe200000010ff */
[----:B------:R-:W-:Y:S02]  /*dbd0*/  FFMA.FTZ R6, R32, R16, R6 ;  /* 0x0000001020067223 */ /* 0x000fe40000010006 */
        /* <DEDUP_REMOVED lines=8> */
.L_x_613:
[----:B------:R-:W-:Y:S05]  /*dc60*/  BSYNC B0 ;  /* 0x0000000000007941 */ /* 0x000fea0003800000 */
.L_x_612:
[----:B------:R-:W-:-:S04]  /*dc70*/  IADD3 R0, R64, 0x40, RZ ;  /* 0x0000004040007810 */ /* 0x000fc80007ffe0ff */
        /* <DEDUP_REMOVED lines=13> */
[----:B------:R-:W-:Y:S02]  /*dd50*/  SHF.R.U32.HI R11, RZ, 0x3, R0 ;  /* 0x00000003ff0b7819 */ /* 0x000fe40000011600 */
[----:B------:R-:W-:Y:S02]  /*dd60*/  SHF.R.S32.HI R6, RZ, 0x1f, R5 ;  /* 0x0000001fff067819 */ /* 0x000fe40000011405 */
[----:B------:R-:W-:Y:S02]  /*dd70*/  LOP3.LUT R10, R7, 0x7fffe000, RZ, 0xc0, !PT ;  /* 0x7fffe000070a7812 */ /* 0x000fe400078ec0ff */
[----:B------:R-:W-:Y:S01]  /*dd80*/  LOP3.LUT R7, R9, R11, RZ, 0x3c, !PT ;  /* 0x0000000b09077212 */ /* 0x000fe200078e3cff */
[----:B------:R-:W-:Y:S01]  /*dd90*/  IMAD.SHL.U32 R9, R5, 0x8, RZ ;  /* 0x0000000805097824 */ /* 0x000fe200078e00ff */
[----:B------:R-:W-:-:S02]  /*dda0*/  LEA.HI R8, R8, R28, RZ, 0x3 ;  /* 0x0000001c08087211 */ /* 0x000fc400078f18ff */
[----:B------:R-:W-:Y:S02]  /*ddb0*/  LEA.HI R5, R6, R5, RZ, 0x3 ;  /* 0x0000000506057211 */ /* 0x000fe400078f18ff */
[----:B------:R-:W-:Y:S01]  /*ddc0*/  LOP3.LUT R6, R0, 0x38, R9, 0xf8, !PT ;  /* 0x0000003800067812 */ /* 0x000fe200078ef809 */
[----:B------:R-:W-:Y:S01]  /*ddd0*/  IMAD.SHL.U32 R8, R8, 0x40, RZ ;  /* 0x0000004008087824 */ /* 0x000fe200078e00ff */
[----:B------:R-:W-:Y:S01]  /*dde0*/  SHF.R.U64 R16, R76, 0x10, R77 ;  /* 0x000000104c107819 */ /* 0x000fe2000000124d */
[----:B------:R-:W-:Y:S01]  /*ddf0*/  IMAD.SHL.U32 R0, R5, 0x400, RZ ;  /* 0x0000040005007824 */ /* 0x000fe200078e00ff */
[----:B------:R-:W-:Y:S02]  /*de00*/  LOP3.LUT R5, R6, R11, RZ, 0x3c, !PT ;  /* 0x0000000b06057212 */ /* 0x000fe400078e3cff */
[----:B------:R-:W-:Y:S02]  /*de10*/  LOP3.LUT R8, R8, 0xfffffe00, RZ, 0xc0, !PT ;  /* 0xfffffe0008087812 */ /* 0x000fe400078ec0ff */
[----:B------:R-:W-:-:S02]  /*de20*/  LOP3.LUT R0, R0, 0x7fffe000, RZ, 0xc0, !PT ;  /* 0x7fffe00000007812 */ /* 0x000fc400078ec0ff */
[--C-:B------:R-:W-:Y:S02]  /*de30*/  IADD3 R7, R7, R10, R8.reuse ;  /* 0x0000000a07077210 */ /* 0x100fe40007ffe008 */
[----:B------:R-:W-:Y:S02]  /*de40*/  IADD3 R0, R5, R0, R8 ;  /* 0x0000000005007210 */ /* 0x000fe40007ffe008 */
[----:B------:R-:W-:Y:S01]  /*de50*/  SHF.R.U32.HI R20, RZ, 0x10, R79 ;  /* 0x00000010ff147819 */ /* 0x000fe2000001164f */
[----:B------:R-:W-:Y:S01]  /*de60*/  IMAD.SHL.U32 R36, R7, 0x2, RZ ;  /* 0x0000000207247824 */ /* 0x000fe200078e00ff */
[--C-:B------:R-:W-:Y:S01]  /*de70*/  SHF.R.U32.HI R5, RZ, 0x10, R81.reuse ;  /* 0x00000010ff057819 */ /* 0x100fe20000011651 */
[----:B------:R-:W-:Y:S01]  /*de80*/  IMAD.SHL.U32 R34, R0, 0x2, RZ ;  /* 0x0000000200227824 */ /* 0x000fe200078e00ff */
[----:B------:R-:W-:Y:S02]  /*de90*/  SHF.R.U64 R0, R80, 0x10, R81 ;  /* 0x0000001050007819 */ /* 0x000fe40000001251 */
[----:B------:R-:W1:Y:S01]  /*dea0*/  LDS.128 R12, [R36+0xc100] ;  /* 0x00c10000240c7984 */ /* 0x000e620000000c00 */
[----:B------:R-:W-:-:S02]  /*deb0*/  SHF.R.U64 R6, R82, 0x10, R83 ;  /* 0x0000001052067819 */ /* 0x000fc40000001253 */
[----:B------:R-:W-:Y:S01]  /*dec0*/  PRMT R19, R103, 0x5432, R0 ;  /* 0x0000543267137816 */ /* 0x000fe20000000000 */
[----:B------:R-:W2:Y:S01]  /*ded0*/  LDS.128 R8, [R34+0xc100] ;  /* 0x00c1000022087984 */ /* 0x000ea20000000c00 */
[----:B------:R-:W-:Y:S02]  /*dee0*/  PRMT R0, R101, 0x5432, R16 ;  /* 0x0000543265007816 */ /* 0x000fe40000000010 */
[----:B------:R-:W-:Y:S02]  /*def0*/  SHF.R.U32.HI R7, RZ, 0x10, R83 ;  /* 0x00000010ff077819 */ /* 0x000fe40000011653 */
[----:B------:R-:W-:Y:S02]  /*df00*/  SHF.R.U32.HI R17, RZ, 0x10, R77 ;  /* 0x00000010ff117819 */ /* 0x000fe4000001164d */
[----:B------:R-:W-:Y:S02]  /*df10*/  PRMT R28, R102, 0x5410, R20 ;  /* 0x00005410661c7816 */ /* 0x000fe40000000014 */
[----:B------:R-:W-:-:S02]  /*df20*/  PRMT R23, R103, 0x5410, R5 ;  /* 0x0000541067177816 */ /* 0x000fc40000000005 */
[----:B------:R-:W-:Y:S02]  /*df30*/  SHF.R.U64 R18, R78, 0x10, R79 ;  /* 0x000000104e127819 */ /* 0x000fe4000000124f */
[C---:B------:R-:W-:Y:S02]  /*df40*/  PRMT R29, R104.reuse, 0x5432, R6 ;  /* 0x00005432681d7816 */ /* 0x040fe40000000006 */
[----:B------:R-:W-:Y:S02]  /*df50*/  PRMT R30, R104, 0x5410, R7 ;  /* 0x00005410681e7816 */ /* 0x000fe40000000007 */
[----:B------:R-:W-:Y:S02]  /*df60*/  PRMT R21, R101, 0x5410, R17 ;  /* 0x0000541065157816 */ /* 0x000fe40000000011 */
[----:B------:R-:W-:Y:S01]  /*df70*/  PRMT R26, R102, 0x5432, R18 ;  /* 0x00005432661a7816 */ /* 0x000fe20000000012 */
[C---:B-1----:R-:W-:Y:S01]  /*df80*/  IMAD.U32 R20, R15.reuse, 0x10000, RZ ;  /* 0x000100000f147824 */ /* 0x042fe200078e00ff */
[----:B------:R-:W-:Y:S01]  /*df90*/  LOP3.LUT R31, R15, 0xffff0000, RZ, 0xc0, !PT ;  /* 0xffff00000f1f7812 */ /* 0x000fe200078ec0ff */
[----:B------:R-:W-:Y:S01]  /*dfa0*/  IMAD.U32 R15, R0, 0x10000, RZ ;  /* 0x00010000000f7824 */ /* 0x000fe200078e00ff */
[----:B------:R-:W-:Y:S01]  /*dfb0*/  LOP3.LUT R17, R12, 0xffff0000, RZ, 0xc0, !PT ;  /* 0xffff00000c117812 */ /* 0x000fe200078ec0ff */
[----:B--2---:R-:W-:Y:S01]  /*dfc0*/  IMAD.U32 R5, R8, 0x10000, RZ ;  /* 0x0001000008057824 */ /* 0x004fe200078e00ff */
[----:B------:R-:W-:Y:S01]  /*dfd0*/  LOP3.LUT R32, R14, 0xffff0000, RZ, 0xc0, !PT ;  /* 0xffff00000e207812 */ /* 0x000fe200078ec0ff */
[----:B------:R-:W-:Y:S01]  /*dfe0*/  IMAD.U32 R16, R12, 0x10000, RZ ;  /* 0x000100000c107824 */ /* 0x000fe200078e00ff */
[----:B------:R-:W-:Y:S01]  /*dff0*/  LOP3.LUT R6, R8, 0xffff0000, RZ, 0xc0, !PT ;  /* 0xffff000008067812 */ /* 0x000fe200078ec0ff */
[----:B------:R-:W-:Y:S01]  /*e000*/  IMAD.U32 R27, R14, 0x10000, RZ ;  /* 0x000100000e1b7824 */ /* 0x000fe200078e00ff */
[C---:B------:R-:W-:Y:S01]  /*e010*/  LOP3.LUT R24, R11.reuse, 0xffff0000, RZ, 0xc0, !PT ;  /* 0xffff00000b187812 */ /* 0x040fe200078ec0ff */
[----:B------:R-:W-:Y:S01]  /*e020*/  IMAD.U32 R7, R11, 0x10000, RZ ;  /* 0x000100000b077824 */ /* 0x000fe200078e00ff */
[C---:B------:R-:W-:Y:S01]  /*e030*/  LOP3.LUT R12, R9.reuse, 0xffff0000, RZ, 0xc0, !PT ;  /* 0xffff0000090c7812 */ /* 0x040fe200078ec0ff */
[----:B------:R-:W-:Y:S01]  /*e040*/  IMAD.U32 R8, R9, 0x10000, RZ ;  /* 0x0001000009087824 */ /* 0x000fe200078e00ff */
[----:B------:R-:W-:Y:S01]  /*e050*/  LOP3.LUT R11, R0, 0xffff0000, RZ, 0xc0, !PT ;  /* 0xffff0000000b7812 */ /* 0x000fe200078ec0ff */
[----:B------:R-:W-:Y:S01]  /*e060*/  IMAD.U32 R14, R19, 0x10000, RZ ;  /* 0x00010000130e7824 */ /* 0x000fe200078e00ff */
[----:B------:R-:W-:Y:S01]  /*e070*/  LOP3.LUT R22, R13, 0xffff0000, RZ, 0xc0, !PT ;  /* 0xffff00000d167812 */ /* 0x000fe200078ec0ff */
[----:B------:R-:W-:Y:S01]  /*e080*/  FMUL.FTZ R9, R5, R15 ;  /* 0x0000000f05097220 */ /* 0x000fe20000410000 */
[----:B------:R-:W-:Y:S01]  /*e090*/  LOP3.LUT R19, R19, 0xffff0000, RZ, 0xc0, !PT ;  /* 0xffff000013137812 */ /* 0x000fe200078ec0ff */
[----:B------:R-:W-:Y:S01]  /*e0a0*/  IMAD.U32 R18, R13, 0x10000, RZ ;  /* 0x000100000d127824 */ /* 0x000fe200078e00ff */
[C---:B------:R-:W-:Y:S01]  /*e0b0*/  LOP3.LUT R25, R10.reuse, 0xffff0000, RZ, 0xc0, !PT ;  /* 0xffff00000a197812 */ /* 0x040fe200078ec0ff */
[----:B------:R-:W-:-:S02]  /*e0c0*/  IMAD.U32 R13, R10, 0x10000, RZ ;  /* 0x000100000a0d7824 */ /* 0x000fc400078e00ff */
[-C--:B------:R-:W-:Y:S02]  /*e0d0*/  FMUL.FTZ R5, R5, R14.reuse ;  /* 0x0000000e05057220 */ /* 0x080fe40000410000 */
[----:B------:R-:W-:Y:S02]  /*e0e0*/  FFMA.FTZ R37, R16, R14, -R9 ;  /* 0x0000000e10257223 */ /* 0x000fe40000010809 */
[----:B------:R-:W-:Y:S02]  /*e0f0*/  IMAD.U32 R10, R21, 0x10000, RZ ;  /* 0x00010000150a7824 */ /* 0x000fe400078e00ff */
[----:B------:R-:W-:Y:S02]  /*e100*/  FMUL.FTZ R0, R6, R11 ;  /* 0x0000000b06007220 */ /* 0x000fe40000410000 */
[C---:B------:R-:W-:Y:S02]  /*e110*/  IMAD.U32 R9, R23.reuse, 0x10000, RZ ;  /* 0x0001000017097824 */ /* 0x040fe400078e00ff */
[----:B------:R-:W-:Y:S01]  /*e120*/  FFMA.FTZ R35, R16, R15, R5 ;  /* 0x0000000f10237223 */ /* 0x000fe20000010005 */
[----:B------:R-:W-:Y:S01]  /*e130*/  LOP3.LUT R15, R23, 0xffff0000, RZ, 0xc0, !PT ;  /* 0xffff0000170f7812 */ /* 0x000fe200078ec0ff */
[----:B------:R-:W-:-:S02]  /*e140*/  FMUL.FTZ R6, R6, R19 ;  /* 0x0000001306067220 */ /* 0x000fc40000410000 */
[C---:B------:R-:W-:Y:S02]  /*e150*/  FFMA.FTZ R33, R17.reuse, R19, -R0 ;  /* 0x0000001311217223 */ /* 0x040fe40000010800 */
[----:B------:R-:W-:Y:S02]  /*e160*/  FMUL.FTZ R5, R8, R10 ;  /* 0x0000000a08057220 */ /* 0x000fe40000410000 */
[C---:B------:R-:W-:Y:S01]  /*e170*/  IMAD.U32 R14, R28.reuse, 0x10000, RZ ;  /* 0x000100001c0e7824 */ /* 0x040fe200078e00ff */
[----:B------:R-:W-:Y:S01]  /*e180*/  LOP3.LUT R28, R28, 0xffff0000, RZ, 0xc0, !PT ;  /* 0xffff00001c1c7812 */ /* 0x000fe200078ec0ff */
[----:B------:R-:W-:Y:S02]  /*e190*/  FMUL.FTZ R0, R8, R9 ;  /* 0x0000000908007220 */ /* 0x000fe40000410000 */
[----:B------:R-:W-:Y:S01]  /*e1a0*/  FFMA.FTZ R19, R17, R11, R6 ;  /* 0x0000000b11137223 */ /* 0x000fe20000010006 */
[----:B------:R-:W-:Y:S01]  /*e1b0*/  LOP3.LUT R11, R21, 0xffff0000, RZ, 0xc0, !PT ;  /* 0xffff0000150b7812 */ /* 0x000fe200078ec0ff */
[----:B------:R-:W-:Y:S01]  /*e1c0*/  FFMA.FTZ R17, R18, R9, -R5 ;  /* 0x0000000912117223 */ /* 0x000fe20000010805 */
[----:B------:R-:W-:Y:S01]  /*e1d0*/  LOP3.LUT R9, R26, 0xffff0000, RZ, 0xc0, !PT ;  /* 0xffff00001a097812 */ /* 0x000fe200078ec0ff */
[----:B------:R-:W-:-:S02]  /*e1e0*/  IMAD.U32 R6, R30, 0x10000, RZ ;  /* 0x000100001e067824 */ /* 0x000fc400078e00ff */
[----:B------:R-:W-:Y:S02]  /*e1f0*/  FFMA.FTZ R18, R18, R10, R0 ;  /* 0x0000000a12127223 */ /* 0x000fe40000010000 */
[C---:B------:R-:W-:Y:S02]  /*e200*/  FMUL.FTZ R5, R7.reuse, R14 ;  /* 0x0000000e07057220 */ /* 0x040fe40000410000 */
[----:B------:R-:W-:Y:S02]  /*e210*/  IMAD.U32 R10, R26, 0x10000, RZ ;  /* 0x000100001a0a7824 */ /* 0x000fe400078e00ff */
[-C--:B------:R-:W-:Y:S02]  /*e220*/  FMUL.FTZ R0, R7, R6.reuse ;  /* 0x0000000607007220 */ /* 0x080fe40000410000 */
[----:B------:R-:W-:Y:S02]  /*e230*/  FFMA.FTZ R16, R20, R6, -R5 ;  /* 0x0000000614107223 */ /* 0x000fe40000010805 */
[----:B------:R-:W-:-:S02]  /*e240*/  IMAD.U32 R8, R29, 0x10000, RZ ;  /* 0x000100001d087824 */ /* 0x000fc400078e00ff */
[C---:B------:R-:W-:Y:S02]  /*e250*/  FMUL.FTZ R5, R13.reuse, R10 ;  /* 0x0000000a0d057220 */ /* 0x040fe40000410000 */
[----:B------:R-:W-:Y:S02]  /*e260*/  FFMA.FTZ R20, R20, R14, R0 ;  /* 0x0000000e14147223 */ /* 0x000fe40000010000 */
[C---:B------:R-:W-:Y:S02]  /*e270*/  FMUL.FTZ R7, R12.reuse, R11 ;  /* 0x0000000b0c077220 */ /* 0x040fe40000410000 */
[-C--:B------:R-:W-:Y:S01]  /*e280*/  FMUL.FTZ R6, R12, R15.reuse ;  /* 0x0000000f0c067220 */ /* 0x080fe20000410000 */
[----:B------:R-:W-:Y:S01]  /*e290*/  LOP3.LUT R12, R30, 0xffff0000, RZ, 0xc0, !PT ;  /* 0xffff00001e0c7812 */ /* 0x000fe200078ec0ff */
[-C--:B------:R-:W-:Y:S02]  /*e2a0*/  FMUL.FTZ R0, R13, R8.reuse ;  /* 0x000000080d007220 */ /* 0x080fe40000410000 */
[----:B------:R-:W-:Y:S01]  /*e2b0*/  FFMA.FTZ R14, R27, R8, -R5 ;  /* 0x000000081b0e7223 */ /* 0x000fe20000010805 */
[----:B------:R-:W-:Y:S01]  /*e2c0*/  LOP3.LUT R8, R29, 0xffff0000, RZ, 0xc0, !PT ;  /* 0xffff00001d087812 */ /* 0x000fe200078ec0ff */
[----:B------:R-:W-:-:S02]  /*e2d0*/  FFMA.FTZ R15, R22, R15, -R7 ;  /* 0x0000000f160f7223 */ /* 0x000fc40000010807 */
[----:B------:R-:W-:Y:S02]  /*e2e0*/  FFMA.FTZ R11, R22, R11, R6 ;  /* 0x0000000b160b7223 */ /* 0x000fe40000010006 */
[----:B------:R-:W-:Y:S01]  /*e2f0*/  FFMA.FTZ R10, R27, R10, R0 ;  /* 0x0000000a1b0a7223 */ /* 0x000fe20000010000 */
[----:B------:R-:W-:Y:S01]  /*e300*/  F2FP.BF16.PACK_AB R13, R15, R17 ;  /* 0x000000110f0d723e */ /* 0x000fe200000010ff */
[C---:B------:R-:W-:Y:S02]  /*e310*/  FMUL.FTZ R7, R25.reuse, R9 ;  /* 0x0000000919077220 */ /* 0x040fe40000410000 */
[C---:B------:R-:W-:Y:S02]  /*e320*/  FMUL.FTZ R5, R24.reuse, R28 ;  /* 0x0000001c18057220 */ /* 0x040fe40000410000 */
[----:B------:R-:W-:Y:S02]  /*e330*/  FMUL.FTZ R6, R25, R8 ;  /* 0x0000000819067220 */ /* 0x000fe40000410000 */
[----:B------:R-:W-:-:S02]  /*e340*/  FMUL.FTZ R0, R24, R12 ;  /* 0x0000000c18007220 */ /* 0x000fc40000410000 */
[C---:B------:R-:W-:Y:S01]  /*e350*/  FFMA.FTZ R7, R32.reuse, R8, -R7 ;  /* 0x0000000820077223 */ /* 0x040fe20000010807 */
[----:B------:R-:W-:Y:S01]  /*e360*/  F2FP.BF16.PACK_AB R8, R19, R35 ;  /* 0x000000231308723e */ /* 0x000fe200000010ff */
[----:B------:R-:W-:Y:S01]  /*e370*/  FFMA.FTZ R5, R31, R12, -R5 ;  /* 0x0000000c1f057223 */ /* 0x000fe20000010805 */
[----:B------:R-:W-:Y:S01]  /*e380*/  F2FP.BF16.PACK_AB R12, R33, R37 ;  /* 0x00000025210c723e */ /* 0x000fe200000010ff */
[----:B------:R-:W-:Y:S01]  /*e390*/  FFMA.FTZ R6, R32, R9, R6 ;  /* 0x0000000920067223 */ /* 0x000fe20000010006 */
[----:B------:R-:W-:Y:S01]  /*e3a0*/  F2FP.BF16.PACK_AB R9, R11, R18 ;  /* 0x000000120b09723e */ /* 0x000fe200000010ff */
[----:B------:R-:W-:Y:S01]  /*e3b0*/  FFMA.FTZ R0, R31, R28, R0 ;  /* 0x0000001c1f007223 */ /* 0x000fe20000010000 */
[----:B------:R-:W-:Y:S02]  /*e3c0*/  F2FP.BF16.PACK_AB R14, R7, R14 ;  /* 0x0000000e070e723e */ /* 0x000fe400000010ff */
[----:B------:R-:W-:Y:S02]  /*e3d0*/  F2FP.BF16.PACK_AB R15, R5, R16 ;  /* 0x00000010050f723e */ /* 0x000fe400000010ff */
[----:B------:R-:W-:-:S02]  /*e3e0*/  F2FP.BF16.PACK_AB R10, R6, R10 ;  /* 0x0000000a060a723e */ /* 0x000fc400000010ff */
[----:B------:R-:W-:Y:S01]  /*e3f0*/  F2FP.BF16.PACK_AB R11, R0, R20 ;  /* 0x00000014000b723e */ /* 0x000fe200000010ff */
[----:B------:R1:W-:Y:S04]  /*e400*/  STS.128 [R36+0xc100], R12 ;  /* 0x00c1000c24007388 */ /* 0x0003e80000000c00 */
[----:B------:R1:W-:Y:S02]  /*e410*/  STS.128 [R34+0xc100], R8 ;  /* 0x00c1000822007388 */ /* 0x0003e40000000c00 */
.L_x_589:
[----:B------:R-:W-:Y:S05]  /*e420*/  BSYNC B2 ;  /* 0x0000000000027941 */ /* 0x000fea0003800000 */
.L_x_571:
[C---:B-1----:R-:W-:Y:S01]  /*e430*/  IMAD.SHL.U32 R0, R87.reuse, 0x40, RZ ;  /* 0x0000004057007824 */ /* 0x042fe200078e00ff */
[----:B------:R-:W-:Y:S01]  /*e440*/  LOP3.LUT P1, RZ, R87, 0x2, RZ, 0xc0, !PT ;  /* 0x0000000257ff7812 */ /* 0x000fe2000782c0ff */
[----:B------:R-:W-:Y:S01]  /*e450*/  IMAD.SHL.U32 R9, R88, 0x8, RZ ;  /* 0x0000000858097824 */ /* 0x000fe200078e00ff */
[----:B------:R-:W-:-:S04]  /*e460*/  DEPBAR.LE SB0, 0x0 ;  /* 0x000080000000791a */ /* 0x000fc80000000000 */
[----:B------:R-:W-:Y:S01]  /*e470*/  LOP3.LUT R0, R0, 0x1c0, RZ, 0xc0, !PT ;  /* 0x000001c000007812 */ /* 0x000fe200078ec0ff */
[----:B------:R-:W-:Y:S02]  /*e480*/  IMAD R5, R105, c[0x0][0x208], RZ ;  /* 0x0000820069057a24 */ /* 0x000fe400078e02ff */
[C---:B------:R-:W-:Y:S01]  /*e490*/  IMAD.WIDE.U32 R6, R109.reuse, c[0x0][0x208], RZ ;  /* 0x000082006d067a25 */ /* 0x040fe200078e00ff */
[----:B------:R-:W-:Y:S02]  /*e4a0*/  LOP3.LUT R9, R0, 0x8, R9, 0xf8, !PT ;  /* 0x0000000800097812 */ /* 0x000fe400078ef809 */
[----:B------:R-:W-:Y:S01]  /*e4b0*/  SHF.R.U32.HI R8, RZ, 0x3, R0 ;  /* 0x00000003ff087819 */ /* 0x000fe20000011600 */
[C---:B------:R-:W-:Y:S02]  /*e4c0*/  IMAD R0, R109.reuse, c[0x0][0x20c], R5 ;  /* 0x000083006d007a24 */ /* 0x040fe400078e0205 */
[----:B------:R-:W-:Y:S01]  /*e4d0*/  IMAD R108, R109, -0x40, R232 ;  /* 0xffffffc06d6c7824 */ /* 0x000fe200078e02e8 */
[----:B------:R-:W-:Y:S01]  /*e4e0*/  LOP3.LUT R5, R9, R8, RZ, 0x3c, !PT ;  /* 0x0000000809057212 */ /* 0x000fe200078e3cff */
[----:B------:R-:W-:Y:S01]  /*e4f0*/  IMAD.IADD R7, R7, 0x1, R0 ;  /* 0x0000000107077824 */ /* 0x000fe200078e0200 */
[----:B------:R-:W-:Y:S01]  /*e500*/  BAR.SYNC.DEFER_BLOCKING 0x0 ;  /* 0x0000000000007b1d */ /* 0x000fe20000010000 */
[----:B------:R-:W-:Y:S01]  /*e510*/  LEA R8, P0, R6, R236, 0x6 ;  /* 0x000000ec06087211 */ /* 0x000fe200078030ff */
[----:B------:R-:W-:-:S02]  /*e520*/  IMAD.SHL.U32 R209, R209, 0x2, RZ ;  /* 0x00000002d1d17824 */ /* 0x000fc400078e00ff */
[----:B------:R-:W-:Y:S01]  /*e530*/  IMAD R0, R106, 0x200, R5 ;  /* 0x000002006a007824 */ /* 0x000fe200078e0205 */
[----:B------:R-:W-:Y:S01]  /*e540*/  LEA.HI.X R9, R6, R233, R7, 0x6, P0 ;  /* 0x000000e906097211 */ /* 0x000fe200000f3407 */
[----:B------:R-:W-:Y:S01]  /*e550*/  IMAD.SHL.U32 R185, R4, 0x2, RZ ;  /* 0x0000000204b97824 */ /* 0x000fe200078e00ff */
[----:B------:R-:W-:Y:S01]  /*e560*/  SEL R7, RZ, 0x2, P6 ;  /* 0x00000002ff077807 */ /* 0x000fe20003000000 */
[----:B------:R-:W-:Y:S01]  /*e570*/  IMAD.SHL.U32 R184, R0, 0x2, RZ ;  /* 0x0000000200b87824 */ /* 0x000fe200078e00ff */
[----:B------:R-:W-:Y:S01]  /*e580*/  SEL R5, RZ, 0x4, P3 ;  /* 0x00000004ff057807 */ /* 0x000fe20001800000 */
[--C-:B------:R-:W-:Y:S01]  /*e590*/  IMAD R186, R3, 0x2, R185.reuse ;  /* 0x0000000203ba7824 */ /* 0x100fe200078e02b9 */
[----:B------:R-:W-:Y:S01]  /*e5a0*/  LEA R6, P0, R8, c[0x0][0x1f8], 0x1 ;  /* 0x00007e0008067a11 */ /* 0x000fe200078008ff */
[----:B------:R-:W-:Y:S01]  /*e5b0*/  IMAD R188, R2, 0x2, R185 ;  /* 0x0000000202bc7824 */ /* 0x000fe200078e02b9 */
[----:B------:R-:W-:Y:S01]  /*e5c0*/  IADD3 R0, R184, 0x6100, RZ ;  /* 0x00006100b8007810 */ /* 0x000fe20007ffe0ff */
[----:B------:R-:W-:Y:S01]  /*e5d0*/  IMAD R187, R2, 0x2, R186 ;  /* 0x0000000202bb7824 */ /* 0x000fe200078e02ba */
[----:B------:R-:W-:Y:S01]  /*e5e0*/  IADD3 R12, R5, R7, R107 ;  /* 0x00000007050c7210 */ /* 0x000fe20007ffe06b */
[----:B------:R-:W-:Y:S01]  /*e5f0*/  IMAD.IADD R5, R108, 0x1, -R88 ;  /* 0x000000016c057824 */ /* 0x000fe200078e0a58 */
[----:B------:R-:W-:-:S02]  /*e600*/  IADD3 R195, R184, 0x6120, RZ ;  /* 0x00006120b8c37810 */ /* 0x000fc40007ffe0ff */
[----:B------:R-:W-:Y:S01]  /*e610*/  @P1 IADD3 R195, R0, -0x20, RZ ;  /* 0xffffffe000c31810 */ /* 0x000fe20007ffe0ff */
[----:B------:R-:W-:Y:S01]  /*e620*/  IMAD R0, R111, 0x400, R4 ;  /* 0x000004006f007824 */ /* 0x000fe200078e0204 */
[----:B------:R-:W-:Y:S02]  /*e630*/  LEA.HI.X R7, R8, c[0x0][0x1fc], R9, 0x1, P0 ;  /* 0x00007f0008077a11 */ /* 0x000fe400000f0c09 */
[----:B------:R-:W-:Y:S01]  /*e640*/  LOP3.LUT P2, RZ, R12, 0x2, RZ, 0xc0, !PT ;  /* 0x000000020cff7812 */ /* 0x000fe2000784c0ff */
[----:B------:R-:W-:Y:S01]  /*e650*/  IMAD.SHL.U32 R191, R0, 0x2, RZ ;  /* 0x0000000200bf7824 */ /* 0x000fe200078e00ff */
[C---:B------:R-:W-:Y:S01]  /*e660*/  ISETP.LT.OR P0, PT, R5.reuse, 0x1, P5 ;  /* 0x000000010500780c */ /* 0x040fe20002f01670 */
[----:B------:R-:W-:Y:S01]  /*e670*/  LDSM.16.M88.4 R24, [R184+0x6100] ;  /* 0x00610000b818783b */ /* 0x000fe20000000200 */
[----:B------:R-:W-:Y:S01]  /*e680*/  ISETP.LT.OR P1, PT, R5, 0x1, !P2 ;  /* 0x000000010500780c */ /* 0x000fe20005721670 */
[----:B------:R-:W-:Y:S01]  /*e690*/  IMAD R192, R3, 0x2, R191 ;  /* 0x0000000203c07824 */ /* 0x000fe200078e02bf */
[----:B------:R-:W-:Y:S01]  /*e6a0*/  ISETP.LT.OR P3, PT, R5, 0x21, P5 ;  /* 0x000000210500780c */ /* 0x000fe20002f61670 */
[----:B------:R-:W1:Y:S01]  /*e6b0*/  LDSM.16.M88.4 R8, [R191+0xc100] ;  /* 0x00c10000bf08783b */ /* 0x000e620000000200 */
[----:B------:R-:W-:-:S02]  /*e6c0*/  IMAD.MOV.U32 R0, RZ, RZ, c[0x0][0x208] ;  /* 0x00008200ff007624 */ /* 0x000fc400078e00ff */
[C---:B------:R-:W-:Y:S01]  /*e6d0*/  IMAD R194, R2.reuse, 0x2, R191 ;  /* 0x0000000202c27824 */ /* 0x040fe200078e02bf */
[----:B--23--:R-:W-:Y:S01]  /*e6e0*/  LDSM.16.M88.4 R16, [R192+0xc100] ;  /* 0x00c10000c010783b */ /* 0x00cfe20000000200 */
[----:B------:R-:W-:Y:S01]  /*e6f0*/  IMAD R193, R2, 0x2, R192 ;  /* 0x0000000202c17824 */ /* 0x000fe200078e02c0 */
[----:B------:R-:W-:Y:S02]  /*e700*/  SHF.L.U64.HI R246, R0, R246, c[0x0][0x20c] ;  /* 0x0000830000f67619 */ /* 0x000fe400000102f6 */
[----:B------:R-:W2:Y:S04]  /*e710*/  LDSM.16.M88.4 R40, [R184+0x6900] ;  /* 0x00690000b828783b */ /* 0x000ea80000000200 */
[----:B------:R-:W-:Y:S04]  /*e720*/  LDSM.16.M88.4 R44, [R184+0x7100] ;  /* 0x00710000b82c783b */ /* 0x000fe80000000200 */
[----:B------:R-:W3:Y:S04]  /*e730*/  LDSM.16.M88.4 R48, [R184+0x7900] ;  /* 0x00790000b830783b */ /* 0x000ee80000000200 */
[----:B------:R-:W4:Y:S04]  /*e740*/  LDSM.16.M88.4 R32, [R195] ;  /* 0x00000000c320783b */ /* 0x000f280000000200 */
[----:B------:R-:W4:Y:S04]  /*e750*/  LDSM.16.M88.4 R60, [R195+0x800] ;  /* 0x00080000c33c783b */ /* 0x000f280000000200 */
[----:B------:R-:W-:Y:S04]  /*e760*/  LDSM.16.M88.4 R72, [R195+0x1000] ;  /* 0x00100000c348783b */ /* 0x000fe80000000200 */
[----:B------:R-:W4:Y:S04]  /*e770*/  LDSM.16.M88.4 R80, [R195+0x1800] ;  /* 0x00180000c350783b */ /* 0x000f280000000200 */
[----:B------:R-:W-:Y:S01]  /*e780*/  @!PT LDS RZ, [RZ] ;  /* 0x00000000fffff984 */ /* 0x000fe20000000800 */
[----:B------:R-:W-:Y:S01]  /*e790*/  @!PT LDS RZ, [RZ] ;  /* 0x00000000fffff984 */ /* 0x000fe20000000800 */
[----:B------:R-:W-:Y:S01]  /*e7a0*/  @!PT LDS RZ, [RZ] ;  /* 0x00000000fffff984 */ /* 0x000fe20000000800 */
[----:B------:R4:W-:Y:S01]  /*e7b0*/  LDGSTS.E.BYPASS.LTC128B.128 [R209+0x100], [R6.64], !P0 ;  /* 0x0010000006d17fae */ /* 0x0009e2000c101d46 */
[----:B------:R-:W-:Y:S01]  /*e7c0*/  LOP3.LUT P0, RZ, R12, 0x4, RZ, 0xc0, !PT ;  /* 0x000000040cff7812 */ /* 0x000fe2000780c0ff */
[----:B------:R-:W-:-:S02]  /*e7d0*/  IMAD.SHL.U32 R12, R0, 0x40, RZ ;  /* 0x00000040000c7824 */ /* 0x000fc400078e00ff */
[----:B------:R4:W-:Y:S01]  /*e7e0*/  LDGSTS.E.BYPASS.LTC128B.128 [R209+0x2100], [R6.64+0x80], !P1 ;  /* 0x0210008006d17fae */ /* 0x0009e2000c901d46 */
[C---:B------:R-:W-:Y:S01]  /*e7f0*/  ISETP.LT.OR P1, PT, R5.reuse, 0x1, !P0 ;  /* 0x000000010500780c */ /* 0x040fe20004721670 */
[----:B------:R-:W-:Y:S01]  /*e800*/  IMAD.MOV.U32 R0, RZ, RZ, 0x40 ;  /* 0x00000040ff007424 */ /* 0x000fe200078e00ff */
[----:B------:R-:W-:Y:S01]  /*e810*/  ISETP.LT.OR P0, PT, R5, 0x21, !P0 ;  /* 0x000000210500780c */ /* 0x000fe20004701670 */
[C---:B-1----:R-:W-:Y:S08]  /*e820*/  HMMA.16816.F32.BF16 R28, R8.reuse, R26, RZ ;  /* 0x0000001a081c723c */ /* 0x042ff000000418ff */
[C---:B--2---:R-:W-:Y:S02]  /*e830*/  HMMA.16816.F32.BF16 R36, R8.reuse, R40, RZ ;  /* 0x000000280824723c */ /* 0x044fe400000418ff */
[----:B------:R1:W-:Y:S06]  /*e840*/  LDGSTS.E.BYPASS.LTC128B.128 [R209+0x4100], [R6.64+0x100], !P1 ;  /* 0x0410010006d17fae */ /* 0x0003ec000c901d46 */
[----:B---3--:R-:W-:Y:S08]  /*e850*/  HMMA.16816.F32.BF16 R52, R8, R48, RZ ;  /* 0x000000300834723c */ /* 0x008ff000000418ff */
[C---:B----4-:R-:W-:Y:S08]  /*e860*/  HMMA.16816.F32.BF16 R56, R16.reuse, R34, R28 ;  /* 0x000000221038723c */ /* 0x050ff0000004181c */
[----:B------:R-:W-:Y:S01]  /*e870*/  HMMA.16816.F32.BF16 R36, R16, R60, R36 ;  /* 0x0000003c1024723c */ /* 0x000fe20000041824 */
[----:B-1----:R-:W-:-:S07]  /*e880*/  IADD3 R6, P1, R12, R6, RZ ;  /* 0x000000060c067210 */ /* 0x002fce0007f3e0ff */
[----:B------:R-:W-:Y:S01]  /*e890*/  HMMA.16816.F32.BF16 R12, R8, R24, RZ ;  /* 0x00000018080c723c */ /* 0x000fe200000418ff */
[----:B------:R-:W-:Y:S01]  /*e8a0*/  IMAD.X R7, R246, 0x1, R7, P1 ;  /* 0x00000001f6077824 */ /* 0x000fe200008e0607 */
[----:B------:R-:W-:-:S04]  /*e8b0*/  LOP3.LUT P1, RZ, R87, 0x4, RZ, 0xc0, !PT ;  /* 0x0000000457ff7812 */ /* 0x000fc8000782c0ff */
[----:B------:R-:W-:Y:S01]  /*e8c0*/  SEL R0, R0, 0xffffffc0, !P1 ;  /* 0xffffffc000007807 */ /* 0x000fe20004800000 */
[----:B------:R1:W-:Y:S01]  /*e8d0*/  LDGSTS.E.BYPASS.LTC128B.128 [R209+0x1100], [R6.64], !P3 ;  /* 0x0110000006d17fae */ /* 0x0003e2000d901d46 */
[----:B------:R-:W-:Y:S01]  /*e8e0*/  ISETP.LT.OR P1, PT, R5, 0x21, !P2 ;  /* 0x000000210500780c */ /* 0x000fe20005721670 */
[----:B------:R-:W-:Y:S01]  /*e8f0*/  HMMA.16816.F32.BF16 R52, R16, R80, R52 ;  /* 0x000000501034723c */ /* 0x000fe20000041834 */
[----:B------:R-:W-:Y:S01]  /*e900*/  LOP3.LUT R5, R110, 0xffffffe0, RZ, 0xc0, !PT ;  /* 0xffffffe06e057812 */ /* 0x000fe200078ec0ff */
[----:B------:R-:W-:Y:S02]  /*e910*/  IMAD.IADD R190, R184, 0x1, R0 ;  /* 0x00000001b8be7824 */ /* 0x000fe400078e0200 */
[----:B------:R-:W-:-:S08]  /*e920*/  IMAD.IADD R189, R0, 0x1, R195 ;  /* 0x0000000100bd7824 */ /* 0x000fd000078e02c3 */
[----:B------:R1:W-:Y:S03]  /*e930*/  LDGSTS.E.BYPASS.LTC128B.128 [R209+0x3100], [R6.64+0x80], !P1 ;  /* 0x0310008006d17fae */ /* 0x0003e6000c901d46 */
[----:B------:R-:W-:Y:S01]  /*e940*/  HMMA.16816.F32.BF16 R12, R16, R32, R12 ;  /* 0x00000020100c723c */ /* 0x000fe2000004180c */
[----:B------:R1:W-:Y:S04]  /*e950*/  LDGSTS.E.BYPASS.LTC128B.128 [R209+0x5100], [R6.64+0x100], !P0 ;  /* 0x0510010006d17fae */ /* 0x0003e8000c101d46 */
[----:B------:R-:W-:Y:S03]  /*e960*/  LDSM.16.M88.4 R20, [R194+0xc100] ;  /* 0x00c10000c214783b */ /* 0x000fe60000000200 */
[C---:B------:R-:W-:Y:S01]  /*e970*/  HMMA.16816.F32.BF16 R32, R8.reuse, R42, RZ ;  /* 0x0000002a0820723c */ /* 0x040fe200000418ff */
[----:B------:R-:W2:Y:S04]  /*e980*/  LDSM.16.M88.4 R64, [R190+0x6100] ;  /* 0x00610000be40783b */ /* 0x000ea80000000200 */
[----:B------:R-:W-:Y:S03]  /*e990*/  LDSM.16.M88.4 R24, [R193+0xc100] ;  /* 0x00c10000c118783b */ /* 0x000fe60000000200 */
[C---:B------:R-:W-:Y:S01]  /*e9a0*/  HMMA.16816.F32.BF16 R40, R8.reuse, R44, RZ ;  /* 0x0000002c0828723c */ /* 0x040fe200000418ff */
[----:B------:R-:W3:Y:S04]  /*e9b0*/  LDSM.16.M88.4 R84, [R189] ;  /* 0x00000000bd54783b */ /* 0x000ee80000000200 */
[----:B------:R-:W4:Y:S03]  /*e9c0*/  LDSM.16.M88.4 R68, [R190+0x6900] ;  /* 0x00690000be44783b */ /* 0x000f260000000200 */
[----:B------:R-:W-:Y:S01]  /*e9d0*/  HMMA.16816.F32.BF16 R44, R8, R46, RZ ;  /* 0x0000002e082c723c */ /* 0x000fe200000418ff */
[----:B------:R-:W3:Y:S01]  /*e9e0*/  LDSM.16.M88.4 R76, [R190+0x7100] ;  /* 0x00710000be4c783b */ /* 0x000ee20000000200 */
[----:B-1----:R-:W-:-:S03]  /*e9f0*/  SHF.R.S32.HI R6, RZ, 0x1f, R111 ;  /* 0x0000001fff067819 */ /* 0x002fc6000001146f */
[----:B------:R-:W1:Y:S01]  /*ea00*/  LDSM.16.M88.4 R96, [R190+0x7900] ;  /* 0x00790000be60783b */ /* 0x000e620000000200 */
[----:B------:R-:W-:Y:S02]  /*ea10*/  LEA.HI R7, R112, R162, RZ, 0x2 ;  /* 0x000000a270077211 */ /* 0x000fe400078f10ff */
[----:B------:R-:W-:Y:S01]  /*ea20*/  HMMA.16816.F32.BF16 R8, R8, R50, RZ ;  /* 0x000000320808723c */ /* 0x000fe200000418ff */
[----:B------:R-:W-:Y:S01]  /*ea30*/  LEA.HI R6, R6, R111, RZ, 0x3 ;  /* 0x0000006f06067211 */ /* 0x000fe200078f18ff */
[----:B------:R-:W-:Y:S03]  /*ea40*/  LDSM.16.M88.4 R100, [R184+0x8100] ;  /* 0x00810000b864783b */ /* 0x000fe60000000200 */
[----:B------:R-:W-:Y:S01]  /*ea50*/  LOP3.LUT R6, R6, 0xffffff8, RZ, 0xc0, !PT ;  /* 0x0ffffff806067812 */ /* 0x000fe200078ec0ff */
[----:B------:R-:W-:Y:S02]  /*ea60*/  LDSM.16.M88.4 R48, [R189+0x800] ;  /* 0x00080000bd30783b */ /* 0x000fe40000000200 */
[C---:B------:R-:W-:Y:S02]  /*ea70*/  HMMA.16816.F32.BF16 R32, R16.reuse, R62, R32 ;  /* 0x0000003e1020723c */ /* 0x040fe40000041820 */
[----:B------:R-:W-:Y:S04]  /*ea80*/  LDSM.16.M88.4 R92, [R189+0x1800] ;  /* 0x00180000bd5c783b */ /* 0x000fe80000000200 */
[----:B------:R-:W-:Y:S02]  /*ea90*/  LDSM.16.M88.4 R60, [R184+0x8900] ;  /* 0x00890000b83c783b */ /* 0x000fe40000000200 */
[----:B------:R-:W-:Y:S02]  /*eaa0*/  HMMA.16816.F32.BF16 R40, R16, R72, R40 ;  /* 0x000000481028723c */ /* 0x000fe40000041828 */
[----:B------:R-:W-:Y:S04]  /*eab0*/  LDSM.16.M88.4 R88, [R184+0x9900] ;  /* 0x00990000b858783b */ /* 0x000fe80000000200 */
[----:B------:R-:W-:Y:S02]  /*eac0*/  LDSM.16.M88.4 R104, [R189+0x2000] ;  /* 0x00200000bd68783b */ /* 0x000fe40000000200 */
[C---:B--2---:R-:W-:Y:S02]  /*ead0*/  HMMA.16816.F32.BF16 R28, R20.reuse, R64, R12 ;  /* 0x00000040141c723c */ /* 0x044fe4000004180c */
[----:B------:R-:W2:Y:S04]  /*eae0*/  LDSM.16.M88.4 R12, [R191+0x10100] ;  /* 0x01010000bf0c783b */ /* 0x000ea80000000200 */
[----:B------:R-:W0:Y:S02]  /*eaf0*/  LDGDEPBAR ;  /* 0x00000000000079af */ /* 0x000e240000000000 */
[----:B------:R-:W-:Y:S08]  /*eb00*/  HMMA.16816.F32.BF16 R64, R20, R66, R56 ;  /* 0x000000421440723c */ /* 0x000ff00000041838 */
[----:B------:R-:W-:Y:S01]  /*eb10*/  HMMA.16816.F32.BF16 R44, R16, R74, R44 ;  /* 0x0000004a102c723c */ /* 0x000fe2000004182c */
[----:B------:R-:W1:Y:S07]  /*eb20*/  LDSM.16.M88.4 R72, [R189+0x1000] ;  /* 0x00100000bd48783b */ /* 0x000e6e0000000200 */
[----:B---3--:R-:W-:Y:S08]  /*eb30*/  HMMA.16816.F32.BF16 R28, R24, R84, R28 ;  /* 0x00000054181c723c */ /* 0x008ff0000004181c */
[----:B------:R-:W-:Y:S01]  /*eb40*/  HMMA.16816.F32.BF16 R16, R16, R82, R8 ;  /* 0x000000521010723c */ /* 0x000fe20000041808 */
[----:B------:R-:W-:Y:S04]  /*eb50*/  LDSM.16.M88.4 R8, [R192+0x10100] ;  /* 0x01010000c008783b */ /* 0x000fe80000000200 */
[----:B------:R-:W3:Y:S03]  /*eb60*/  LDSM.16.M88.4 R80, [R195+0x2000] ;  /* 0x00200000c350783b */ /* 0x000ee60000000200 */
[----:B------:R-:W-:Y:S01]  /*eb70*/  HMMA.16816.F32.BF16 R64, R24, R86, R64 ;  /* 0x000000561840723c */ /* 0x000fe20000041840 */
[----:B------:R-:W-:Y:S07]  /*eb80*/  LDSM.16.M88.4 R84, [R195+0x3800] ;  /* 0x00380000c354783b */ /* 0x000fee0000000200 */
[C---:B----4-:R-:W-:Y:S08]  /*eb90*/  HMMA.16816.F32.BF16 R56, R20.reuse, R68, R36 ;  /* 0x000000441438723c */ /* 0x050ff00000041824 */
[C---:B------:R-:W-:Y:S01]  /*eba0*/  HMMA.16816.F32.BF16 R36, R20.reuse, R70, R32 ;  /* 0x000000461424723c */ /* 0x040fe20000041820 */
[----:B------:R-:W-:Y:S07]  /*ebb0*/  LDSM.16.M88.4 R68, [R195+0x2800] ;  /* 0x00280000c344783b */ /* 0x000fee0000000200 */
[C---:B------:R-:W-:Y:S08]  /*ebc0*/  HMMA.16816.F32.BF16 R32, R20.reuse, R76, R40 ;  /* 0x0000004c1420723c */ /* 0x040ff00000041828 */
[C---:B------:R-:W-:Y:S01]  /*ebd0*/  HMMA.16816.F32.BF16 R40, R20.reuse, R78, R44 ;  /* 0x0000004e1428723c */ /* 0x040fe2000004182c */
[----:B------:R-:W4:Y:S07]  /*ebe0*/  LDSM.16.M88.4 R76, [R184+0x9100] ;  /* 0x00910000b84c783b */ /* 0x000f2e0000000200 */
[----:B-1----:R-:W-:Y:S08]  /*ebf0*/  HMMA.16816.F32.BF16 R52, R20, R96, R52 ;  /* 0x000000601434723c */ /* 0x002ff00000041834 */
[----:B--2---:R-:W-:Y:S08]  /*ec00*/  HMMA.16816.F32.BF16 R28, R12, R100, R28 ;  /* 0x000000640c1c723c */ /* 0x004ff0000004181c */
[----:B------:R-:W-:Y:S01]  /*ec10*/  HMMA.16816.F32.BF16 R16, R20, R98, R16 ;  /* 0x000000621410723c */ /* 0x000fe20000041810 */
[----:B------:R-:W-:Y:S04]  /*ec20*/  LDSM.16.M88.4 R20, [R194+0x10100] ;  /* 0x01010000c214783b */ /* 0x000fe80000000200 */
[----:B------:R-:W1:Y:S03]  /*ec30*/  LDSM.16.M88.4 R96, [R190+0x8100] ;  /* 0x00810000be60783b */ /* 0x000e660000000200 */
[----:B------:R-:W-:Y:S01]  /*ec40*/  HMMA.16816.F32.BF16 R64, R12, R102, R64 ;  /* 0x000000660c40723c */ /* 0x000fe20000041840 */
[----:B------:R-:W-:Y:S07]  /*ec50*/  LDSM.16.M88.4 R100, [R195+0x4000] ;  /* 0x00400000c364783b */ /* 0x000fee0000000200 */
[C---:B------:R-:W-:Y:S08]  /*ec60*/  HMMA.16816.F32.BF16 R56, R24.reuse, R48, R56 ;  /* 0x000000301838723c */ /* 0x040ff00000041838 */
[C---:B------:R-:W-:Y:S08]  /*ec70*/  HMMA.16816.F32.BF16 R36, R24.reuse, R50, R36 ;  /* 0x000000321824723c */ /* 0x040ff00000041824 */
[C---:B------:R-:W-:Y:S08]  /*ec80*/  HMMA.16816.F32.BF16 R32, R24.reuse, R72, R32 ;  /* 0x000000481820723c */ /* 0x040ff00000041820 */
[C---:B------:R-:W-:Y:S01]  /*ec90*/  HMMA.16816.F32.BF16 R40, R24.reuse, R74, R40 ;  /* 0x0000004a1828723c */ /* 0x040fe20000041828 */
[----:B------:R-:W2:Y:S07]  /*eca0*/  LDSM.16.M88.4 R72, [R195+0x3000] ;  /* 0x00300000c348783b */ /* 0x000eae0000000200 */
[----:B------:R-:W-:Y:S08]  /*ecb0*/  HMMA.16816.F32.BF16 R52, R24, R92, R52 ;  /* 0x0000005c1834723c */ /* 0x000ff00000041834 */
[----:B---3--:R-:W-:Y:S01]  /*ecc0*/  HMMA.16816.F32.BF16 R44, R8, R80, R28 ;  /* 0x00000050082c723c */ /* 0x008fe2000004181c */
[----:B------:R-:W3:Y:S07]  /*ecd0*/  LDSM.16.M88.4 R28, [R193+0x10100] ;  /* 0x01010000c11c783b */ /* 0x000eee0000000200 */
[----:B------:R-:W-:Y:S01]  /*ece0*/  HMMA.16816.F32.BF16 R24, R24, R94, R16 ;  /* 0x0000005e1818723c */ /* 0x000fe20000041810 */
[----:B------:R-:W-:Y:S07]  /*ecf0*/  LDSM.16.M88.4 R92, [R190+0x9900] ;  /* 0x00990000be5c783b */ /* 0x000fee0000000200 */
[----:B------:R-:W-:Y:S01]  /*ed00*/  HMMA.16816.F32.BF16 R64, R8, R82, R64 ;  /* 0x000000520840723c */ /* 0x000fe20000041840 */
[----:B------:R-:W-:Y:S07]  /*ed10*/  LDSM.16.M88.4 R80, [R190+0x9100] ;  /* 0x00910000be50783b */ /* 0x000fee0000000200 */
[C---:B------:R-:W-:Y:S08]  /*ed20*/  HMMA.16816.F32.BF16 R56, R12.reuse, R60, R56 ;  /* 0x0000003c0c38723c */ /* 0x040ff00000041838 */
[C---:B------:R-:W-:Y:S08]  /*ed30*/  HMMA.16816.F32.BF16 R48, R12.reuse, R62, R36 ;  /* 0x0000003e0c30723c */ /* 0x040ff00000041824 */
[C---:B----4-:R-:W-:Y:S08]  /*ed40*/  HMMA.16816.F32.BF16 R36, R12.reuse, R76, R32 ;  /* 0x0000004c0c24723c */ /* 0x050ff00000041820 */
[C---:B------:R-:W-:Y:S01]  /*ed50*/  HMMA.16816.F32.BF16 R32, R12.reuse, R78, R40 ;  /* 0x0000004e0c20723c */ /* 0x040fe20000041828 */
[----:B------:R-:W4:Y:S07]  /*ed60*/  LDSM.16.M88.4 R76, [R190+0x8900] ;  /* 0x00890000be4c783b */ /* 0x000f2e0000000200 */
[----:B------:R-:W-:Y:S08]  /*ed70*/  HMMA.16816.F32.BF16 R16, R12, R88, R52 ;  /* 0x000000580c10723c */ /* 0x000ff00000041834 */
[----:B-1----:R-:W-:Y:S08]  /*ed80*/  HMMA.16816.F32.BF16 R44, R20, R96, R44 ;  /* 0x00000060142c723c */ /* 0x002ff0000004182c */
[----:B------:R-:W-:Y:S01]  /*ed90*/  HMMA.16816.F32.BF16 R40, R12, R90, R24 ;  /* 0x0000005a0c28723c */ /* 0x000fe20000041818 */
[----:B------:R-:W-:Y:S04]  /*eda0*/  LDSM.16.M88.4 R24, [R191+0x14100] ;  /* 0x01410000bf18783b */ /* 0x000fe80000000200 */
[----:B------:R-:W1:Y:S03]  /*edb0*/  LDSM.16.M88.4 R88, [R184+0xa100] ;  /* 0x00a10000b858783b */ /* 0x000e660000000200 */
[----:B------:R-:W-:Y:S01]  /*edc0*/  HMMA.16816.F32.BF16 R12, R20, R98, R64 ;  /* 0x00000062140c723c */ /* 0x000fe20000041840 */
[----:B------:R-:W-:Y:S04]  /*edd0*/  LDSM.16.M88.4 R96, [R189+0x3000] ;  /* 0x00300000bd60783b */ /* 0x000fe80000000200 */
[----:B------:R-:W-:Y:S03]  /*ede0*/  LDSM.16.M88.4 R64, [R189+0x3800] ;  /* 0x00380000bd40783b */ /* 0x000fe60000000200 */
[C---:B------:R-:W-:Y:S08]  /*edf0*/  HMMA.16816.F32.BF16 R60, R8.reuse, R68, R56 ;  /* 0x00000044083c723c */ /* 0x040ff00000041838 */
[C---:B------:R-:W-:Y:S08]  /*ee00*/  HMMA.16816.F32.BF16 R56, R8.reuse, R70, R48 ;  /* 0x000000460838723c */ /* 0x040ff00000041830 */
[C---:B--2---:R-:W-:Y:S08]  /*ee10*/  HMMA.16816.F32.BF16 R52, R8.reuse, R72, R36 ;  /* 0x000000480834723c */ /* 0x044ff00000041824 */
[C---:B------:R-:W-:Y:S01]  /*ee20*/  HMMA.16816.F32.BF16 R48, R8.reuse, R74, R32 ;  /* 0x0000004a0830723c */ /* 0x040fe20000041820 */
[----:B------:R-:W2:Y:S07]  /*ee30*/  LDSM.16.M88.4 R72, [R189+0x2800] ;  /* 0x00280000bd48783b */ /* 0x000eae0000000200 */
[----:B------:R-:W-:Y:S01]  /*ee40*/  HMMA.16816.F32.BF16 R32, R8, R84, R16 ;  /* 0x000000540820723c */ /* 0x000fe20000041810 */
[----:B------:R-:W1:Y:S07]  /*ee50*/  LDSM.16.M88.4 R16, [R192+0x14100] ;  /* 0x01410000c010783b */ /* 0x000e6e0000000200 */
[----:B---3--:R-:W-:Y:S08]  /*ee60*/  HMMA.16816.F32.BF16 R36, R28, R104, R44 ;  /* 0x000000681c24723c */ /* 0x008ff0000004182c */
[----:B------:R-:W-:Y:S01]  /*ee70*/  HMMA.16816.F32.BF16 R40, R8, R86, R40 ;  /* 0x000000560828723c */ /* 0x000fe20000041828 */
[----:B------:R-:W-:Y:S07]  /*ee80*/  LDSM.16.M88.4 R84, [R195+0x4800] ;  /* 0x00480000c354783b */ /* 0x000fee0000000200 */
[----:B------:R-:W-:Y:S01]  /*ee90*/  HMMA.16816.F32.BF16 R8, R28, R106, R12 ;  /* 0x0000006a1c08723c */ /* 0x000fe2000004180c */
[----:B------:R-:W-:Y:S07]  /*eea0*/  LDSM.16.M88.4 R12, [R194+0x14100] ;  /* 0x01410000c20c783b */ /* 0x000fee0000000200 */
[C---:B----4-:R-:W-:Y:S08]  /*eeb0*/  HMMA.16816.F32.BF16 R44, R20.reuse, R76, R60 ;  /* 0x0000004c142c723c */ /* 0x050ff0000004183c */
[C---:B------:R-:W-:Y:S08]  /*eec0*/  HMMA.16816.F32.BF16 R52, R20.reuse, R80, R52 ;  /* 0x000000501434723c */ /* 0x040ff00000041834 */
[C---:B------:R-:W-:Y:S01]  /*eed0*/  HMMA.16816.F32.BF16 R68, R20.reuse, R82, R48 ;  /* 0x000000521444723c */ /* 0x040fe20000041830 */
[----:B------:R-:W3:Y:S04]  /*eee0*/  LDSM.16.M88.4 R80, [R184+0xa900] ;  /* 0x00a90000b850783b */ /* 0x000ee80000000200 */
[----:B------:R-:W-:Y:S03]  /*eef0*/  LDSM.16.M88.4 R48, [R184+0xb100] ;  /* 0x00b10000b830783b */ /* 0x000fe60000000200 */
[C---:B------:R-:W-:Y:S08]  /*ef00*/  HMMA.16816.F32.BF16 R56, R20.reuse, R78, R56 ;  /* 0x0000004e1438723c */ /* 0x040ff00000041838 */
[----:B------:R-:W-:Y:S08]  /*ef10*/  HMMA.16816.F32.BF16 R76, R20, R92, R32 ;  /* 0x0000005c144c723c */ /* 0x000ff00000041820 */
[----:B-1----:R-:W-:Y:S08]  /*ef20*/  HMMA.16816.F32.BF16 R32, R24, R88, R36 ;  /* 0x000000581820723c */ /* 0x002ff00000041824 */
[----:B------:R-:W-:Y:S01]  /*ef30*/  HMMA.16816.F32.BF16 R40, R20, R94, R40 ;  /* 0x0000005e1428723c */ /* 0x000fe20000041828 */
[----:B------:R-:W1:Y:S07]  /*ef40*/  LDSM.16.M88.4 R92, [R190+0xa100] ;  /* 0x00a10000be5c783b */ /* 0x000e6e0000000200 */
[----:B------:R-:W-:Y:S01]  /*ef50*/  HMMA.16816.F32.BF16 R20, R24, R90, R8 ;  /* 0x0000005a1814723c */ /* 0x000fe20000041808 */
[----:B------:R-:W-:Y:S04]  /*ef60*/  LDSM.16.M88.4 R8, [R193+0x14100] ;  /* 0x01410000c108783b */ /* 0x000fe80000000200 */
[----:B------:R-:W-:Y:S03]  /*ef70*/  LDSM.16.M88.4 R88, [R184+0xb900] ;  /* 0x00b90000b858783b */ /* 0x000fe60000000200 */
[----:B--2---:R-:W-:Y:S08]  /*ef80*/  HMMA.16816.F32.BF16 R36, R28, R72, R44 ;  /* 0x000000481c24723c */ /* 0x004ff0000004182c */
[----:B------:R-:W-:Y:S08]  /*ef90*/  HMMA.16816.F32.BF16 R32, R16, R100, R32 ;  /* 0x000000641020723c */ /* 0x000ff00000041820 */
[C---:B------:R-:W-:Y:S08]  /*efa0*/  HMMA.16816.F32.BF16 R60, R28.reuse, R74, R56 ;  /* 0x0000004a1c3c723c */ /* 0x040ff00000041838 */
[C---:B------:R-:W-:Y:S08]  /*efb0*/  HMMA.16816.F32.BF16 R52, R28.reuse, R96, R52 ;  /* 0x000000601c34723c */ /* 0x040ff00000041834 */
[----:B------:R-:W-:Y:S01]  /*efc0*/  HMMA.16816.F32.BF16 R44, R28, R98, R68 ;  /* 0x000000621c2c723c */ /* 0x000fe20000041844 */
[----:B------:R-:W2:Y:S04]  /*efd0*/  LDSM.16.M88.4 R96, [R189+0x4000] ;  /* 0x00400000bd60783b */ /* 0x000ea80000000200 */
[----:B------:R-:W-:Y:S03]  /*efe0*/  LDSM.16.M88.4 R68, [R195+0x5000] ;  /* 0x00500000c344783b */ /* 0x000fe60000000200 */
[----:B------:R-:W-:Y:S08]  /*eff0*/  HMMA.16816.F32.BF16 R20, R16, R102, R20 ;  /* 0x000000661014723c */ /* 0x000ff00000041814 */
[----:B---3--:R-:W-:Y:S08]  /*f000*/  HMMA.16816.F32.BF16 R36, R24, R80, R36 ;  /* 0x000000501824723c */ /* 0x008ff00000041824 */
[C---:B------:R-:W-:Y:S01]  /*f010*/  HMMA.16816.F32.BF16 R56, R28.reuse, R64, R76 ;  /* 0x000000401c38723c */ /* 0x040fe2000004184c */
[----:B------:R-:W3:Y:S07]  /*f020*/  LDSM.16.M88.4 R76, [R190+0xa900] ;  /* 0x00a90000be4c783b */ /* 0x000eee0000000200 */
[----:B------:R-:W-:Y:S08]  /*f030*/  HMMA.16816.F32.BF16 R72, R28, R66, R40 ;  /* 0x000000421c48723c */ /* 0x000ff00000041828 */
[----:B-1----:R-:W-:Y:S08]  /*f040*/  HMMA.16816.F32.BF16 R28, R12, R92, R32 ;  /* 0x0000005c0c1c723c */ /* 0x002ff00000041820 */
[----:B------:R-:W-:Y:S01]  /*f050*/  HMMA.16816.F32.BF16 R32, R24, R82, R60 ;  /* 0x000000521820723c */ /* 0x000fe2000004183c */
[----:B------:R-:W-:Y:S07]  /*f060*/  LDSM.16.M88.4 R60, [R195+0x5800] ;  /* 0x00580000c33c783b */ /* 0x000fee0000000200 */
[----:B------:R-:W-:Y:S08]  /*f070*/  HMMA.16816.F32.BF16 R20, R12, R94, R20 ;  /* 0x0000005e0c14723c */ /* 0x000ff00000041814 */
[----:B------:R-:W-:Y:S08]  /*f080*/  HMMA.16816.F32.BF16 R36, R16, R84, R36 ;  /* 0x000000541024723c */ /* 0x000ff00000041824 */
[C---:B------:R-:W-:Y:S01]  /*f090*/  HMMA.16816.F32.BF16 R40, R24.reuse, R50, R44 ;  /* 0x000000321828723c */ /* 0x040fe2000004182c */
[----:B------:R-:W1:Y:S07]  /*f0a0*/  LDSM.16.M88.4 R44, [R189+0x4800] ;  /* 0x00480000bd2c783b */ /* 0x000e6e0000000200 */
[----:B------:R-:W-:Y:S08]  /*f0b0*/  HMMA.16816.F32.BF16 R52, R24, R48, R52 ;  /* 0x000000301834723c */ /* 0x000ff00000041834 */
[----:B--2---:R-:W-:Y:S08]  /*f0c0*/  HMMA.16816.F32.BF16 R48, R8, R96, R28 ;  /* 0x000000600830723c */ /* 0x004ff0000004181c */
[----:B------:R-:W-:Y:S08]  /*f0d0*/  HMMA.16816.F32.BF16 R32, R16, R86, R32 ;  /* 0x000000561020723c */ /* 0x000ff00000041820 */
[----:B------:R-:W-:Y:S08]  /*f0e0*/  HMMA.16816.F32.BF16 R20, R8, R98, R20 ;  /* 0x000000620814723c */ /* 0x000ff00000041814 */
[----:B---3--:R-:W-:Y:S01]  /*f0f0*/  HMMA.16816.F32.BF16 R28, R12, R76, R36 ;  /* 0x0000004c0c1c723c */ /* 0x008fe20000041824 */
[----:B------:R-:W-:-:S02]  /*f100*/  FMUL.FTZ R0, R48, c[0x0][0x320] ;  /* 0x0000c80030007a20 */ /* 0x000fc40000410000 */
[----:B------:R-:W-:-:S05]  /*f110*/  FMUL.FTZ R49, R49, c[0x0][0x320] ;  /* 0x0000c80031317a20 */ /* 0x000fca0000410000 */
[C---:B------:R-:W-:Y:S08]  /*f120*/  HMMA.16816.F32.BF16 R64, R24.reuse, R88, R56 ;  /* 0x000000581840723c */ /* 0x040ff00000041838 */
[----:B------:R-:W-:Y:S01]  /*f130*/  HMMA.16816.F32.BF16 R56, R24, R90, R72 ;  /* 0x0000005a1838723c */ /* 0x000fe20000041848 */
[----:B------:R2:W3:Y:S07]  /*f140*/  MUFU.TANH R73, R0 ;  /* 0x0000000000497308 */ /* 0x0004ee0000002400 */
[----:B------:R-:W-:Y:S01]  /*f150*/  HMMA.16816.F32.BF16 R24, R12, R78, R32 ;  /* 0x0000004e0c18723c */ /* 0x000fe20000041820 */
[----:B------:R-:W4:Y:S01]  /*f160*/  LDSM.16.M88.4 R32, [R190+0xb100] ;  /* 0x00b10000be20783b */ /* 0x000f220000000200 */
[----:B------:R-:W3:Y:S06]  /*f170*/  MUFU.TANH R72, R49 ;  /* 0x0000003100487308 */ /* 0x000eec0000002400 */
[----:B-1----:R-:W-:Y:S01]  /*f180*/  HMMA.16816.F32.BF16 R36, R8, R44, R28 ;  /* 0x0000002c0824723c */ /* 0x002fe2000004181c */
[----:B--2---:R-:W-:Y:S01]  /*f190*/  FMUL.FTZ R0, R50, c[0x0][0x320] ;  /* 0x0000c80032007a20 */ /* 0x004fe20000410000 */
[----:B------:R-:W1:Y:S03]  /*f1a0*/  LDSM.16.M88.4 R28, [R189+0x5000] ;  /* 0x00500000bd1c783b */ /* 0x000e660000000200 */
[----:B------:R2:W-:Y:S03]  /*f1b0*/  MUFU.TANH R76, R0 ;  /* 0x00000000004c7308 */ /* 0x0005e60000002400 */
[C---:B------:R-:W-:Y:S08]  /*f1c0*/  HMMA.16816.F32.BF16 R64, R16.reuse, R60, R64 ;  /* 0x0000003c1040723c */ /* 0x040ff00000041840 */
[----:B------:R-:W-:Y:S01]  /*f1d0*/  HMMA.16816.F32.BF16 R52, R16, R68, R52 ;  /* 0x000000441034723c */ /* 0x000fe20000041834 */
[----:B--2---:R-:W-:-:S07]  /*f1e0*/  FMUL.FTZ R0, R20, c[0x0][0x320] ;  /* 0x0000c80014007a20 */ /* 0x004fce0000410000 */
[----:B------:R-:W-:Y:S01]  /*f1f0*/  HMMA.16816.F32.BF16 R68, R16, R70, R40 ;  /* 0x000000461044723c */ /* 0x000fe20000041828 */
[----:B------:R2:W1:Y:S01]  /*f200*/  MUFU.TANH R61, R0 ;  /* 0x00000000003d7308 */ /* 0x0004620000002400 */
[----:B------:R-:W-:Y:S02]  /*f210*/  FMUL.FTZ R38, R38, c[0x0][0x320] ;  /* 0x0000c80026267a20 */ /* 0x000fe40000410000 */
[----:B------:R-:W-:-:S04]  /*f220*/  FMUL.FTZ R39, R39, c[0x0][0x320] ;  /* 0x0000c80027277a20 */ /* 0x000fc80000410000 */
[----:B------:R-:W-:Y:S01]  /*f230*/  HMMA.16816.F32.BF16 R40, R8, R46, R24 ;  /* 0x0000002e0828723c */ /* 0x000fe20000041818 */
[----:B------:R-:W3:Y:S01]  /*f240*/  LDSM.16.M88.4 R44, [R190+0xb900] ;  /* 0x00b90000be2c783b */ /* 0x000ee20000000200 */
[----:B------:R-:W-:Y:S06]  /*f250*/  MUFU.TANH R38, R38 ;  /* 0x0000002600267308 */ /* 0x000fec0000002400 */
[----:B----4-:R-:W-:Y:S01]  /*f260*/  HMMA.16816.F32.BF16 R24, R12, R32, R52 ;  /* 0x000000200c18723c */ /* 0x010fe20000041834 */
[----:B--2---:R-:W-:Y:S01]  /*f270*/  FMUL.FTZ R0, R21, c[0x0][0x320] ;  /* 0x0000c80015007a20 */ /* 0x004fe20000410000 */
[----:B------:R-:W2:Y:S01]  /*f280*/  LDSM.16.M88.4 R52, [R189+0x5800] ;  /* 0x00580000bd34783b */ /* 0x000ea20000000200 */
[----:B------:R-:W-:Y:S01]  /*f290*/  MUFU.TANH R39, R39 ;  /* 0x0000002700277308 */ /* 0x000fe20000002400 */
[----:B------:R-:W-:-:S07]  /*f2a0*/  DEPBAR.LE SB0, 0x0 ;  /* 0x000080000000791a */ /* 0x000fce0000000000 */
[----:B------:R4:W2:Y:S05]  /*f2b0*/  MUFU.TANH R60, R0 ;  /* 0x00000000003c7308 */ /* 0x0008aa0000002400 */
[----:B------:R-:W-:-:S06]  /*f2c0*/  FMUL.FTZ R41, R41, c[0x0][0x320] ;  /* 0x0000c80029297a20 */ /* 0x000fcc0000410000 */
[----:B------:R-:W-:Y:S02]  /*f2d0*/  MUFU.TANH R41, R41 ;  /* 0x0000002900297308 */ /* 0x000fe40000002400 */
[----:B-1----:R-:W-:Y:S01]  /*f2e0*/  HMMA.16816.F32.BF16 R24, R8, R28, R24 ;  /* 0x0000001c0818723c */ /* 0x002fe20000041818 */
[----:B----4-:R-:W-:-:S05]  /*f2f0*/  FMUL.FTZ R0, R23, c[0x0][0x320] ;  /* 0x0000c80017007a20 */ /* 0x010fca0000410000 */
[----:B------:R1:W-:Y:S02]  /*f300*/  MUFU.TANH R75, R0 ;  /* 0x00000000004b7308 */ /* 0x0003e40000002400 */
[----:B-1----:R-:W-:Y:S02]  /*f310*/  FMUL.FTZ R0, R51, c[0x0][0x320] ;  /* 0x0000c80033007a20 */ /* 0x002fe40000410000 */
[----:B------:R-:W-:Y:S04]  /*f320*/  HMMA.16816.F32.BF16 R48, R16, R62, R56 ;  /* 0x0000003e1030723c */ /* 0x000fe80000041838 */
[----:B------:R1:W-:Y:S03]  /*f330*/  MUFU.TANH R74, R0 ;  /* 0x00000000004a7308 */ /* 0x0003e60000002400 */
[----:B------:R-:W-:-:S02]  /*f340*/  IMAD.IADD R17, R111, 0x1, -R6 ;  /* 0x000000016f117824 */ /* 0x000fc400078e0a06 */
[----:B-1----:R-:W-:Y:S02]  /*f350*/  FMUL.FTZ R0, R22, c[0x0][0x320] ;  /* 0x0000c80016007a20 */ /* 0x002fe40000410000 */
[C---:B------:R-:W-:Y:S02]  /*f360*/  HMMA.16816.F32.BF16 R20, R12.reuse, R34, R68 ;  /* 0x000000220c14723c */ /* 0x040fe40000041844 */
[----:B------:R1:W-:Y:S06]  /*f370*/  MUFU.TANH R62, R0 ;  /* 0x00000000003e7308 */ /* 0x0003ec0000002400 */
[----:B---3--:R-:W-:Y:S01]  /*f380*/  HMMA.16816.F32.BF16 R32, R12, R44, R64 ;  /* 0x0000002c0c20723c */ /* 0x008fe20000041840 */
[----:B-1----:R-:W-:-:S04]  /*f390*/  FMUL.FTZ R0, R36, c[0x0][0x320] ;  /* 0x0000c80024007a20 */ /* 0x002fc80000410000 */
[----:B------:R1:W3:Y:S11]  /*f3a0*/  MUFU.TANH R56, R0 ;  /* 0x0000000000387308 */ /* 0x0002f60000002400 */
[C---:B------:R-:W-:Y:S08]  /*f3b0*/  HMMA.16816.F32.BF16 R28, R8.reuse, R30, R20 ;  /* 0x0000001e081c723c */ /* 0x040ff00000041814 */
[----:B--2---:R-:W-:Y:S01]  /*f3c0*/  HMMA.16816.F32.BF16 R20, R8, R52, R32 ;  /* 0x000000340814723c */ /* 0x004fe20000041820 */
[----:B-1----:R-:W-:-:S04]  /*f3d0*/  FMUL.FTZ R0, R37, c[0x0][0x320] ;  /* 0x0000c80025007a20 */ /* 0x002fc80000410000 */
[----:B------:R1:W2:Y:S11]  /*f3e0*/  MUFU.TANH R37, R0 ;  /* 0x0000000000257308 */ /* 0x0002b60000002400 */
[----:B------:R-:W-:-:S02]  /*f3f0*/  FMUL.FTZ R28, R28, c[0x0][0x320] ;  /* 0x0000c8001c1c7a20 */ /* 0x000fc40000410000 */
[----:B------:R-:W-:-:S04]  /*f400*/  FMUL.FTZ R29, R29, c[0x0][0x320] ;  /* 0x0000c8001d1d7a20 */ /* 0x000fc80000410000 */
[----:B------:R-:W-:Y:S02]  /*f410*/  MUFU.TANH R28, R28 ;  /* 0x0000001c001c7308 */ /* 0x000fe40000002400 */
[----:B------:R-:W-:Y:S02]  /*f420*/  FMUL.FTZ R22, R22, c[0x0][0x320] ;  /* 0x0000c80016167a20 */ /* 0x000fe40000410000 */
[----:B-1----:R-:W-:Y:S01]  /*f430*/  IMAD.IADD R0, R162, 0x1, -R5 ;  /* 0x00000001a2007824 */ /* 0x002fe200078e0a05 */
[----:B------:R-:W-:Y:S01]  /*f440*/  LOP3.LUT R5, R7, 0xfffffffc, RZ, 0xc0, !PT ;  /* 0xfffffffc07057812 */ /* 0x000fe200078ec0ff */
[----:B------:R-:W-:Y:S02]  /*f450*/  FMUL.FTZ R7, R40, c[0x0][0x320] ;  /* 0x0000c80028077a20 */ /* 0x000fe40000410000 */
[----:B------:R-:W-:Y:S01]  /*f460*/  MUFU.TANH R29, R29 ;  /* 0x0000001d001d7308 */ /* 0x000fe20000002400 */
[----:B------:R-:W-:Y:S01]  /*f470*/  SHF.R.S32.HI R16, RZ, 0x1f, R0 ;  /* 0x0000001fff107819 */ /* 0x000fe20000011400 */
[----:B------:R-:W-:-:S02]  /*f480*/  IMAD.IADD R5, R162, 0x1, -R5 ;  /* 0x00000001a2057824 */ /* 0x000fc400078e0a05 */
[----:B------:R-:W-:Y:S01]  /*f490*/  FMUL.FTZ R23, R23, c[0x0][0x320] ;  /* 0x0000c80017177a20 */ /* 0x000fe20000410000 */
[----:B------:R-:W-:Y:S02]  /*f4a0*/  LEA.HI R6, R16, R0, RZ, 0x2 ;  /* 0x0000000010067211 */ /* 0x000fe400078f10ff */
[----:B------:R-:W-:Y:S01]  /*f4b0*/  LEA.HI R16, R5, R5, RZ, 0x1 ;  /* 0x0000000505107211 */ /* 0x000fe200078f08ff */
[----:B------:R1:W4:Y:S03]  /*f4c0*/  MUFU.TANH R36, R7 ;  /* 0x0000000700247308 */ /* 0x0003260000002400 */
[----:B------:R-:W-:-:S05]  /*f4d0*/  LOP3.LUT R16, R16, 0x1ffffffe, RZ, 0xc0, !PT ;  /* 0x1ffffffe10107812 */ /* 0x000fca00078ec0ff */
[----:B------:R-:W-:Y:S02]  /*f4e0*/  IMAD.IADD R5, R5, 0x1, -R16 ;  /* 0x0000000105057824 */ /* 0x000fe400078e0a10 */
[----:B------:R-:W-:-:S04]  /*f4f0*/  FMUL.FTZ R16, R42, c[0x0][0x320] ;  /* 0x0000c8002a107a20 */ /* 0x000fc80000410000 */
[----:B------:R2:W-:Y:S01]  /*f500*/  MUFU.TANH R58, R16 ;  /* 0x00000010003a7308 */ /* 0x0005e20000002400 */
[----:B-1----:R-:W-:-:S05]  /*f510*/  LEA.HI.SX32 R7, R6, R244, 0x1e ;  /* 0x000000f406077211 */ /* 0x002fca00078ff2ff */
[----:B------:R-:W-:-:S04]  /*f520*/  IMAD R7, R17, 0x10, R7 ;  /* 0x0000001011077824 */ /* 0x000fc800078e0207 */
[----:B------:R-:W-:-:S04]  /*f530*/  IMAD R238, R5, 0x8, R7 ;  /* 0x0000000805ee7824 */ /* 0x000fc800078e0207 */
[----:B------:R-:W-:Y:S01]  /*f540*/  @P4 IMAD.HI.U32 R7, R238, c[0x0][0x2c8], RZ ;  /* 0x0000b200ee074a27 */ /* 0x000fe200078e00ff */
[----:B--2---:R-:W-:Y:S03]  /*f550*/  HMMA.16816.F32.BF16 R16, R12, R46, R48 ;  /* 0x0000002e0c10723c */ /* 0x004fe60000041830 */
[----:B------:R-:W-:Y:S01]  /*f560*/  IMAD.MOV.U32 R5, RZ, RZ, R238 ;  /* 0x000000ffff057224 */ /* 0x000fe200078e00ee */
[----:B------:R-:W-:-:S03]  /*f570*/  @P4 SHF.R.U32.HI R5, RZ, c[0x0][0x2cc], R7 ;  /* 0x0000b300ff054a19 */ /* 0x000fc60000011607 */
[----:B------:R-:W-:Y:S02]  /*f580*/  IMAD.MOV.U32 R14, RZ, RZ, -0x40 ;  /* 0xffffffc0ff0e7424 */ /* 0x000fe400078e00ff */
[----:B------:R-:W1:Y:S01]  /*f590*/  SHFL.IDX PT, R12, R5, RZ, 0x1c1f ;  /* 0x001c1fff050c7589 */ /* 0x000e6200000e0000 */
[----:B------:R-:W-:-:S03]  /*f5a0*/  FMUL.FTZ R13, R43, c[0x0][0x320] ;  /* 0x0000c8002b0d7a20 */ /* 0x000fc60000410000 */
[----:B------:R2:W1:Y:S01]  /*f5b0*/  SHFL.IDX PT, R7, R5, 0x1, 0x1c1f ;  /* 0x003c1f0005077f89 */ /* 0x00046200000e0000 */
[----:B------:R-:W-:Y:S10]  /*f5c0*/  MUFU.TANH R57, R13 ;  /* 0x0000000d00397308 */ /* 0x000ff40000002400 */
[----:B------:R-:W-:Y:S07]  /*f5d0*/  HMMA.16816.F32.BF16 R8, R8, R54, R16 ;  /* 0x000000360808723c */ /* 0x000fee0000041810 */
[----:B------:R-:W-:Y:S01]  /*f5e0*/  FMUL.FTZ R18, R27, c[0x0][0x320] ;  /* 0x0000c8001b127a20 */ /* 0x000fe20000410000 */
[----:B--2---:R-:W-:Y:S01]  /*f5f0*/  LOP3.LUT R5, R6, 0x7ffffffc, RZ, 0xc0, !PT ;  /* 0x7ffffffc06057812 */ /* 0x004fe200078ec0ff */
[----:B------:R-:W-:-:S04]  /*f600*/  FMUL.FTZ R6, R24, c[0x0][0x320] ;  /* 0x0000c80018067a20 */ /* 0x000fc80000410000 */
[----:B------:R-:W-:Y:S01]  /*f610*/  IMAD.IADD R5, R0, 0x1, -R5 ;  /* 0x0000000100057824 */ /* 0x000fe200078e0a05 */
[----:B------:R2:W1:Y:S01]  /*f620*/  MUFU.TANH R24, R6 ;  /* 0x0000000600187308 */ /* 0x0004620000002400 */
[----:B------:R-:W-:Y:S02]  /*f630*/  IMAD R0, R109, R14, 0x1 ;  /* 0x000000016d007424 */ /* 0x000fe400078e020e */
[----:B------:R-:W-:-:S07]  /*f640*/  IMAD.SHL.U32 R239, R5, 0x2, RZ ;  /* 0x0000000205ef7824 */ /* 0x000fce00078e00ff */
[----:B------:R-:W-:Y:S01]  /*f650*/  FMUL.FTZ R8, R8, c[0x0][0x320] ;  /* 0x0000c80008087a20 */ /* 0x000fe20000410000 */
[----:B------:R-:W-:Y:S01]  /*f660*/  IADD3 R0, -R239, R0, R232 ;  /* 0x00000000ef007210 */ /* 0x000fe20007ffe1e8 */
[----:B------:R-:W-:-:S04]  /*f670*/  FMUL.FTZ R9, R9, c[0x0][0x320] ;  /* 0x0000c80009097a20 */ /* 0x000fc80000410000 */
[----:B------:R-:W-:Y:S01]  /*f680*/  MUFU.TANH R8, R8 ;  /* 0x0000000800087308 */ /* 0x000fe20000002400 */
[----:B------:R-:W-:Y:S02]  /*f690*/  IMAD.IADD R0, R0, 0x1, -R242 ;  /* 0x0000000100007824 */ /* 0x000fe400078e0af2 */
[----:B--2---:R-:W-:Y:S02]  /*f6a0*/  IMAD.IADD R6, R108, 0x1, -R239 ;  /* 0x000000016c067824 */ /* 0x004fe400078e0aef */
[C---:B-1----:R-:W-:Y:S02]  /*f6b0*/  IMAD.IADD R5, R0.reuse, 0x1, R12 ;  /* 0x0000000100057824 */ /* 0x042fe400078e020c */
[----:B------:R-:W-:Y:S01]  /*f6c0*/  IMAD.IADD R0, R0, 0x1, R7 ;  /* 0x0000000100007824 */ /* 0x000fe200078e0207 */
[----:B------:R-:W-:Y:S01]  /*f6d0*/  MUFU.TANH R9, R9 ;  /* 0x0000000900097308 */ /* 0x000fe20000002400 */
[----:B------:R-:W-:Y:S01]  /*f6e0*/  FMUL.FTZ R7, R25, c[0x0][0x320] ;  /* 0x0000c80019077a20 */ /* 0x000fe20000410000 */
[----:B------:R-:W-:-:S02]  /*f6f0*/  IMNMX R5, R6, R5, PT ;  /* 0x0000000506057217 */ /* 0x000fc40003800200 */
[----:B------:R-:W-:Y:S01]  /*f700*/  IMNMX R0, R6, R0, PT ;  /* 0x0000000006007217 */ /* 0x000fe20003800200 */
[----:B------:R-:W-:Y:S01]  /*f710*/  FMUL.FTZ R6, R20, c[0x0][0x320] ;  /* 0x0000c80014067a20 */ /* 0x000fe20000410000 */
[----:B------:R-:W-:Y:S01]  /*f720*/  BAR.SYNC.DEFER_BLOCKING 0x0 ;  /* 0x0000000000007b1d */ /* 0x000fe20000010000 */
[C---:B------:R-:W-:Y:S01]  /*f730*/  ISETP.GT.AND P0, PT, R5.reuse, RZ, PT ;  /* 0x000000ff0500720c */ /* 0x040fe20003f04270 */
[----:B------:R-:W-:Y:S01]  /*f740*/  FMUL.FTZ R20, R10, c[0x0][0x320] ;  /* 0x0000c8000a147a20 */ /* 0x000fe20000410000 */
[C---:B------:R-:W-:Y:S02]  /*f750*/  ISETP.GT.AND P1, PT, R5.reuse, 0x1, PT ;  /* 0x000000010500780c */ /* 0x040fe40003f24270 */
[----:B------:R-:W-:Y:S01]  /*f760*/  ISETP.GT.AND P2, PT, R5, 0x8, PT ;  /* 0x000000080500780c */ /* 0x000fe20003f44270 */
[----:B------:R-:W1:Y:S01]  /*f770*/  MUFU.TANH R7, R7 ;  /* 0x0000000700077308 */ /* 0x000e620000002400 */
[----:B------:R-:W-:Y:S02]  /*f780*/  FSEL R13, R73, -INF , P0 ;  /* 0xff800000490d7808 */ /* 0x000fe40000000000 */
[----:B------:R-:W-:-:S02]  /*f790*/  FSEL R15, R72, -INF , P1 ;  /* 0xff800000480f7808 */ /* 0x000fc40000800000 */
[----:B------:R-:W-:Y:S02]  /*f7a0*/  ISETP.GT.AND P0, PT, R5, 0x9, PT ;  /* 0x000000090500780c */ /* 0x000fe40003f04270 */
[----:B------:R-:W-:Y:S01]  /*f7b0*/  FSEL R16, R61, -INF , P2 ;  /* 0xff8000003d107808 */ /* 0x000fe20001000000 */
[----:B------:R2:W1:Y:S01]  /*f7c0*/  MUFU.TANH R12, R6 ;  /* 0x00000006000c7308 */ /* 0x0004620000002400 */
[C---:B------:R-:W-:Y:S02]  /*f7d0*/  ISETP.GT.AND P1, PT, R5.reuse, 0x10, PT ;  /* 0x000000100500780c */ /* 0x040fe40003f24270 */
[----:B------:R-:W-:Y:S02]  /*f7e0*/  ISETP.GT.AND P2, PT, R5, 0x11, PT ;  /* 0x000000110500780c */ /* 0x000fe40003f44270 */
[----:B------:R-:W-:Y:S02]  /*f7f0*/  FMNMX.FTZ R101, R13, R15, !PT ;  /* 0x0000000f0d657209 */ /* 0x000fe40007810000 */
[----:B------:R-:W-:Y:S01]  /*f800*/  FSEL R17, R60, -INF , P0 ;  /* 0xff8000003c117808 */ /* 0x000fe20000000000 */
[----:B------:R-:W-:Y:S01]  /*f810*/  MUFU.TANH R10, R23 ;  /* 0x00000017000a7308 */ /* 0x000fe20000002400 */
[----:B------:R-:W-:-:S02]  /*f820*/  ISETP.GT.AND P0, PT, R5, 0x18, PT ;  /* 0x000000180500780c */ /* 0x000fc40003f04270 */
[----:B---3--:R-:W-:Y:S02]  /*f830*/  FSEL R46, R56, -INF , P1 ;  /* 0xff800000382e7808 */ /* 0x008fe40000800000 */
[----:B------:R-:W-:Y:S02]  /*f840*/  FSEL R45, R37, -INF , P2 ;  /* 0xff800000252d7808 */ /* 0x000fe40001000000 */
[----:B------:R-:W-:Y:S01]  /*f850*/  ISETP.GT.AND P1, PT, R5, 0x19, PT ;  /* 0x000000190500780c */ /* 0x000fe20003f24270 */
[----:B--2---:R-:W-:Y:S01]  /*f860*/  FMUL.FTZ R6, R21, c[0x0][0x320] ;  /* 0x0000c80015067a20 */ /* 0x004fe20000410000 */
[----:B------:R-:W-:Y:S01]  /*f870*/  ISETP.GT.AND P2, PT, R5, 0x20, PT ;  /* 0x000000200500780c */ /* 0x000fe20003f44270 */
[----:B------:R-:W-:Y:S01]  /*f880*/  FMUL.FTZ R21, R11, c[0x0][0x320] ;  /* 0x0000c8000b157a20 */ /* 0x000fe20000410000 */
[----:B------:R-:W-:Y:S01]  /*f890*/  FMNMX.FTZ R101, R16, R101, !PT ;  /* 0x0000006510657209 */ /* 0x000fe20007810000 */
[----:B------:R2:W3:Y:S01]  /*f8a0*/  MUFU.TANH R14, R6 ;  /* 0x00000006000e7308 */ /* 0x0004e20000002400 */
[----:B----4-:R-:W-:-:S02]  /*f8b0*/  FSEL R47, R36, -INF , P0 ;  /* 0xff800000242f7808 */ /* 0x010fc40000000000 */
[----:B------:R-:W-:Y:S02]  /*f8c0*/  ISETP.GT.AND P0, PT, R5, 0x21, PT ;  /* 0x000000210500780c */ /* 0x000fe40003f04270 */
[----:B------:R-:W-:Y:S02]  /*f8d0*/  FSEL R59, R41, -INF , P1 ;  /* 0xff800000293b7808 */ /* 0x000fe40000800000 */
[----:B------:R-:W-:Y:S01]  /*f8e0*/  FSEL R151, R24, -INF , P2 ;  /* 0xff80000018977808 */ /* 0x000fe20001000000 */
[----:B------:R-:W-:Y:S01]  /*f8f0*/  MUFU.TANH R11, R22 ;  /* 0x00000016000b7308 */ /* 0x000fe20000002400 */
[C---:B------:R-:W-:Y:S02]  /*f900*/  ISETP.GT.AND P1, PT, R5.reuse, 0x28, PT ;  /* 0x000000280500780c */ /* 0x040fe40003f24270 */
[----:B------:R-:W-:Y:S02]  /*f910*/  ISETP.GT.AND P2, PT, R5, 0x29, PT ;  /* 0x000000290500780c */ /* 0x000fe40003f44270 */
[----:B------:R-:W-:-:S02]  /*f920*/  FMNMX.FTZ R101, R17, R101, !PT ;  /* 0x0000006511657209 */ /* 0x000fc40007810000 */
[----:B-1----:R-:W-:Y:S01]  /*f930*/  FSEL R150, R7, -INF , P0 ;  /* 0xff80000007967808 */ /* 0x002fe20000000000 */
[----:B------:R-:W-:Y:S01]  /*f940*/  FMUL.FTZ R7, R26, c[0x0][0x320] ;  /* 0x0000c8001a077a20 */ /* 0x000fe20000410000 */
[----:B------:R-:W-:Y:S01]  /*f950*/  ISETP.GT.AND P0, PT, R5, 0x30, PT ;  /* 0x000000300500780c */ /* 0x000fe20003f04270 */
[----:B--2---:R-:W-:Y:S01]  /*f960*/  FMUL.FTZ R6, R30, c[0x0][0x320] ;  /* 0x0000c8001e067a20 */ /* 0x004fe20000410000 */
[----:B------:R-:W-:Y:S02]  /*f970*/  FSEL R156, R28, -INF , P1 ;  /* 0xff8000001c9c7808 */ /* 0x000fe40000800000 */
[----:B------:R-:W-:Y:S01]  /*f980*/  FSEL R157, R29, -INF , P2 ;  /* 0xff8000001d9d7808 */ /* 0x000fe20001000000 */
[----:B------:R-:W1:Y:S01]  /*f990*/  MUFU.TANH R7, R7 ;  /* 0x0000000700077308 */ /* 0x000e620000002400 */
[----:B------:R-:W-:Y:S02]  /*f9a0*/  FMNMX.FTZ R101, R46, R101, !PT ;  /* 0x000000652e657209 */ /* 0x000fe40007810000 */
[----:B------:R-:W-:-:S02]  /*f9b0*/  ISETP.GT.AND P1, PT, R5, 0x31, PT ;  /* 0x000000310500780c */ /* 0x000fc40003f24270 */
[----:B------:R-:W-:Y:S02]  /*f9c0*/  ISETP.GT.AND P2, PT, R5, 0x38, PT ;  /* 0x000000380500780c */ /* 0x000fe40003f44270 */
[----:B------:R-:W-:Y:S01]  /*f9d0*/  FSEL R214, R12, -INF , P0 ;  /* 0xff8000000cd67808 */ /* 0x000fe20000000000 */
[----:B------:R-:W-:Y:S01]  /*f9e0*/  MUFU.TANH R24, R6 ;  /* 0x0000000600187308 */ /* 0x000fe20000002400 */
[----:B------:R-:W-:Y:S02]  /*f9f0*/  FMNMX.FTZ R101, R45, R101, !PT ;  /* 0x000000652d657209 */ /* 0x000fe40007810000 */
[----:B------:R-:W-:Y:S01]  /*fa00*/  ISETP.GT.AND P0, PT, R5, 0x39, PT ;  /* 0x000000390500780c */ /* 0x000fe20003f04270 */
[----:B------:R-:W-:Y:S01]  /*fa10*/  FMUL.FTZ R5, R31, c[0x0][0x320] ;  /* 0x0000c8001f057a20 */ /* 0x000fe20000410000 */
[----:B---3--:R-:W-:Y:S02]  /*fa20*/  FSEL R212, R14, -INF , P1 ;  /* 0xff8000000ed47808 */ /* 0x008fe40000800000 */
[----:B------:R-:W-:Y:S01]  /*fa30*/  FSEL R213, R8, -INF , P2 ;  /* 0xff80000008d57808 */ /* 0x000fe20001000000 */
[----:B------:R2:W-:Y:S01]  /*fa40*/  MUFU.TANH R19, R5 ;  /* 0x0000000500137308 */ /* 0x0005e20000002400 */
[----:B------:R-:W-:-:S02]  /*fa50*/  ISETP.GT.AND P1, PT, R0, RZ, PT ;  /* 0x000000ff0000720c */ /* 0x000fc40003f24270 */
[C---:B------:R-:W-:Y:S02]  /*fa60*/  ISETP.GT.AND P2, PT, R0.reuse, 0x1, PT ;  /* 0x000000010000780c */ /* 0x040fe40003f44270 */
[----:B------:R-:W-:Y:S02]  /*fa70*/  FMNMX.FTZ R101, R47, R101, !PT ;  /* 0x000000652f657209 */ /* 0x000fe40007810000 */
[----:B------:R-:W-:Y:S01]  /*fa80*/  FSEL R215, R9, -INF , P0 ;  /* 0xff80000009d77808 */ /* 0x000fe20000000000 */
[----:B------:R-:W3:Y:S01]  /*fa90*/  MUFU.TANH R6, R18 ;  /* 0x0000001200067308 */ /* 0x000ee20000002400 */
[----:B------:R-:W-:Y:S02]  /*faa0*/  ISETP.GT.AND P0, PT, R0, 0x8, PT ;  /* 0x000000080000780c */ /* 0x000fe40003f04270 */
[----:B------:R-:W-:Y:S02]  /*fab0*/  FSEL R9, R76, -INF , P1 ;  /* 0xff8000004c097808 */ /* 0x000fe40000800000 */
[----:B------:R-:W-:-:S02]  /*fac0*/  FSEL R12, R74, -INF , P2 ;  /* 0xff8000004a0c7808 */ /* 0x000fc40001000000 */
[----:B------:R-:W-:Y:S01]  /*fad0*/  FMNMX.FTZ R101, R59, R101, !PT ;  /* 0x000000653b657209 */ /* 0x000fe20007810000 */
[----:B------:R-:W4:Y:S01]  /*fae0*/  MUFU.TANH R8, R20 ;  /* 0x0000001400087308 */ /* 0x000f220000002400 */
[----:B------:R-:W-:Y:S02]  /*faf0*/  ISETP.GT.AND P1, PT, R0, 0x9, PT ;  /* 0x000000090000780c */ /* 0x000fe40003f24270 */
[----:B------:R-:W-:Y:S02]  /*fb00*/  FSEL R14, R62, -INF , P0 ;  /* 0xff8000003e0e7808 */ /* 0x000fe40000000000 */
[----:B--2---:R-:W-:Y:S02]  /*fb10*/  FMNMX.FTZ R5, R9, R12, !PT ;  /* 0x0000000c09057209 */ /* 0x004fe40007810000 */
        /* <DEDUP_REMOVED lines=22> */
[----:B-1----:R-:W-:Y:S02]  /*fc80*/  FSEL R103, R7, -INF , P1 ;  /* 0xff80000007677808 */ /* 0x002fe40000800000 */
[----:B------:R-:W-:Y:S01]  /*fc90*/  FMNMX.FTZ R5, R57, R5, !PT ;  /* 0x0000000539057209 */ /* 0x000fe20007810000 */
[----:B------:R-:W1:Y:S01]  /*fca0*/  MUFU.TANH R7, R21 ;  /* 0x0000001500077308 */ /* 0x000e620000002400 */
[----:B------:R-:W-:Y:S02]  /*fcb0*/  FMNMX.FTZ R101, R213, R101, !PT ;  /* 0x00000065d5657209 */ /* 0x000fe40007810000 */
[----:B------:R-:W-:-:S02]  /*fcc0*/  ISETP.GT.AND P2, PT, R0, 0x28, PT ;  /* 0x000000280000780c */ /* 0x000fc40003f44270 */
[----:B---3--:R-:W-:Y:S02]  /*fcd0*/  FSEL R102, R6, -INF , P0 ;  /* 0xff80000006667808 */ /* 0x008fe40000000000 */
[----:B------:R-:W-:Y:S02]  /*fce0*/  FMNMX.FTZ R5, R103, R5, !PT ;  /* 0x0000000567057209 */ /* 0x000fe40007810000 */
[----:B------:R-:W-:Y:S02]  /*fcf0*/  FMNMX.FTZ R101, R215, R101, !PT ;  /* 0x00000065d7657209 */ /* 0x000fe40007810000 */
[----:B------:R-:W-:Y:S02]  /*fd00*/  ISETP.GT.AND P0, PT, R0, 0x29, PT ;  /* 0x000000290000780c */ /* 0x000fe40003f04270 */
[----:B------:R-:W-:Y:S01]  /*fd10*/  FSEL R148, R24, -INF , P2 ;  /* 0xff80000018947808 */ /* 0x000fe20001000000 */
[----:B------:R-:W2:Y:S01]  /*fd20*/  SHFL.BFLY PT, R6, R101, 0x2, 0x1f ;  /* 0x0c401f0065067f89 */ /* 0x000ea200000e0000 */
[----:B------:R-:W-:-:S02]  /*fd30*/  FMNMX.FTZ R5, R102, R5, !PT ;  /* 0x0000000566057209 */ /* 0x000fc40007810000 */
[----:B------:R-:W-:Y:S02]  /*fd40*/  ISETP.GT.AND P1, PT, R0, 0x30, PT ;  /* 0x000000300000780c */ /* 0x000fe40003f24270 */
[----:B------:R-:W-:Y:S02]  /*fd50*/  FSEL R149, R19, -INF , P0 ;  /* 0xff80000013957808 */ /* 0x000fe40000000000 */
[----:B------:R-:W-:Y:S02]  /*fd60*/  FMNMX.FTZ R5, R148, R5, !PT ;  /* 0x0000000594057209 */ /* 0x000fe40007810000 */
[----:B------:R-:W-:Y:S02]  /*fd70*/  ISETP.GT.AND P0, PT, R0, 0x31, PT ;  /* 0x000000310000780c */ /* 0x000fe40003f04270 */
[----:B------:R-:W-:Y:S02]  /*fd80*/  FSEL R208, R11, -INF , P1 ;  /* 0xff8000000bd07808 */ /* 0x000fe40000800000 */
[----:B------:R-:W-:-:S02]  /*fd90*/  FMNMX.FTZ R5, R149, R5, !PT ;  /* 0x0000000595057209 */ /* 0x000fc40007810000 */
[----:B------:R-:W-:Y:S02]  /*fda0*/  ISETP.GT.AND P1, PT, R0, 0x38, PT ;  /* 0x000000380000780c */ /* 0x000fe40003f24270 */
[----:B------:R-:W-:Y:S02]  /*fdb0*/  FSEL R206, R10, -INF , P0 ;  /* 0xff8000000ace7808 */ /* 0x000fe40000000000 */
[----:B------:R-:W-:Y:S02]  /*fdc0*/  FMNMX.FTZ R5, R208, R5, !PT ;  /* 0x00000005d0057209 */ /* 0x000fe40007810000 */
[----:B------:R-:W-:Y:S02]  /*fdd0*/  ISETP.GT.AND P0, PT, R0, 0x39, PT ;  /* 0x000000390000780c */ /* 0x000fe40003f04270 */
[----:B----4-:R-:W-:Y:S02]  /*fde0*/  FSEL R210, R8, -INF , P1 ;  /* 0xff80000008d27808 */ /* 0x010fe40000800000 */
[----:B------:R-:W-:-:S02]  /*fdf0*/  FMNMX.FTZ R0, R206, R5, !PT ;  /* 0x00000005ce007209 */ /* 0x000fc40007810000 */
[----:B-1----:R-:W-:Y:S02]  /*fe00*/  FSEL R211, R7, -INF , P0 ;  /* 0xff80000007d37808 */ /* 0x002fe40000000000 */
[----:B------:R-:W-:Y:S02]  /*fe10*/  FMNMX.FTZ R0, R210, R0, !PT ;  /* 0x00000000d2007209 */ /* 0x000fe40007810000 */
[----:B--2---:R-:W-:Y:S02]  /*fe20*/  FMNMX.FTZ R101, R101, R6, !PT ;  /* 0x0000000665657209 */ /* 0x004fe40007810000 */
[----:B------:R-:W-:Y:S02]  /*fe30*/  FMNMX.FTZ R0, R211, R0, !PT ;  /* 0x00000000d3007209 */ /* 0x000fe40007810000 */
[C---:B------:R-:W-:Y:S01]  /*fe40*/  ISETP.GE.AND P0, PT, R207.reuse, 0x2, PT ;  /* 0x00000002cf00780c */ /* 0x040fe20003f06270 */
[----:B------:R-:W1:Y:S01]  /*fe50*/  SHFL.BFLY PT, R6, R101, 0x1, 0x1f ;  /* 0x0c201f0065067f89 */ /* 0x000e6200000e0000 */
[----:B------:R-:W-:-:S02]  /*fe60*/  IADD3 R207, R207, -0x2, RZ ;  /* 0xfffffffecfcf7810 */ /* 0x000fc40007ffe0ff */
[----:B------:R-:W-:Y:S01]  /*fe70*/  ISETP.NE.AND P3, PT, R240, RZ, PT ;  /* 0x000000fff000720c */ /* 0x000fe20003f65270 */
[----:B------:R-:W2:Y:S08]  /*fe80*/  SHFL.BFLY PT, R5, R0, 0x2, 0x1f ;  /* 0x0c401f0000057f89 */ /* 0x000eb000000e0000 */
[----:B------:R-:W-:Y:S01]  /*fe90*/  @P0 IMAD.WIDE.U32 R10, R207, R114, R230 ;  /* 0x00000072cf0a0225 */ /* 0x000fe200078e00e6 */
[----:B-1----:R-:W-:-:S02]  /*fea0*/  FMNMX.FTZ R101, R101, R6, !PT ;  /* 0x0000000665657209 */ /* 0x002fc40007810000 */
[----:B------:R-:W-:Y:S02]  /*feb0*/  @P0 SHF.R.S32.HI R6, RZ, 0x1f, R207 ;  /* 0x0000001fff060819 */ /* 0x000fe400000114cf */
[----:B--2---:R-:W-:Y:S01]  /*fec0*/  FMNMX.FTZ R5, R0, R5, !PT ;  /* 0x0000000500057209 */ /* 0x004fe20007810000 */
[C---:B------:R-:W-:Y:S01]  /*fed0*/  FMUL.FTZ R8, R101.reuse, c[0x0][0x2d0] ;  /* 0x0000b40065087a20 */ /* 0x040fe20000410000 */
[----:B------:R-:W-:Y:S01]  /*fee0*/  FSETP.NEU.FTZ.AND P1, PT, R101, -INF , PT ;  /* 0xff8000006500780b */ /* 0x000fe20003f3d000 */
[----:B------:R-:W-:Y:S02]  /*fef0*/  @P0 IMAD R0, R113, R207, RZ ;  /* 0x000000cf71000224 */ /* 0x000fe400078e02ff */
[----:B------:R-:W1:Y:S01]  /*ff00*/  SHFL.BFLY PT, R100, R5, 0x1, 0x1f ;  /* 0x0c201f0005647f89 */ /* 0x000e6200000e0000 */
[----:B------:R-:W-:Y:S01]  /*ff10*/  FSEL R8, R8, RZ, P1 ;  /* 0x000000ff08087208 */ /* 0x000fe20000800000 */
[----:B------:R-:W-:Y:S01]  /*ff20*/  @P0 IMAD R0, R6, R114, R0 ;  /* 0x0000007206000224 */ /* 0x000fe200078e0200 */
[----:B------:R-:W-:-:S03]  /*ff30*/  @P0 LEA R6, P1, R10, c[0x0][0x1c8], 0x1 ;  /* 0x000072000a060a11 */ /* 0x000fc600078208ff */
[----:B------:R-:W-:Y:S02]  /*ff40*/  FFMA.FTZ R7, R13, c[0x0][0x2d0], -R8 ;  /* 0x0000b4000d077a23 */ /* 0x000fe40000010808 */
[----:B------:R-:W-:Y:S02]  /*ff50*/  @P0 IMAD.IADD R0, R11, 0x1, R0 ;  /* 0x000000010b000824 */ /* 0x000fe400078e0200 */
[----:B------:R2:W-:Y:S01]  /*ff60*/  MUFU.EX2 R241, R7 ;  /* 0x0000000700f17308 */ /* 0x0005e20000000800 */
[----:B-1----:R-:W-:Y:S01]  /*ff70*/  FMNMX.FTZ R100, R5, R100, !PT ;  /* 0x0000006405647209 */ /* 0x002fe20007810000 */
[--C-:B------:R-:W-:Y:S02]  /*ff80*/  FFMA.FTZ R5, R17, c[0x0][0x2d0], -R8.reuse ;  /* 0x0000b40011057a23 */ /* 0x100fe40000010808 */
[----:B--2---:R-:W-:-:S04]  /*ff90*/  FFMA.FTZ R7, R15, c[0x0][0x2d0], -R8 ;  /* 0x0000b4000f077a23 */ /* 0x004fc80000010808 */
[----:B------:R-:W-:Y:S08]  /*ffa0*/  MUFU.EX2 R235, R5 ;  /* 0x0000000500eb7308 */ /* 0x000ff00000000800 */
[----:B------:R1:W-:Y:S02]  /*ffb0*/  MUFU.EX2 R234, R7 ;  /* 0x0000000700ea7308 */ /* 0x0003e40000000800 */
[----:B-1----:R-:W-:Y:S01]  /*ffc0*/  @P0 LEA.HI.X R7, R10, c[0x0][0x1cc], R0, 0x1, P1 ;  /* 0x000073000a070a11 */ /* 0x002fe200008f0c00 */
[----:B------:R-:W-:Y:S01]  /*ffd0*/  FFMA.FTZ R0, R16, c[0x0][0x2d0], -R8 ;  /* 0x0000b40010007a23 */ /* 0x000fe20000010808 */
[----:B------:R-:W-:-:S04]  /*ffe0*/  @P0 LEA R10, P1, R247, R6, 0x1 ;  /* 0x00000006f70a0211 */ /* 0x000fc800078208ff */
[----:B------:R1:W2:Y:S01]  /*fff0*/  MUFU.EX2 R227, R0 ;  /* 0x0000000000e37308 */ /* 0x0002a20000000800 */
[----:B------:R-:W-:Y:S01]  /*10000*/  @P0 LEA.HI.X R11, R247, R7, R245, 0x1, P1 ;  /* 0x00000007f70b0211 */ /* 0x000fe200008f0cf5 */
[----:B------:R2:W-:Y:S01]  /*10010*/  @P0 LDGSTS.E.BYPASS.LTC128B.128 [R209+0x6100], [R6.64], !P5 ;  /* 0x0610000006d10fae */ /* 0x0005e2000e901d46 */
[----:B------:R-:W-:-:S03]  /*10020*/  FSETP.NEU.FTZ.AND P1, PT, R100, -INF , PT ;  /* 0xff8000006400780b */ /* 0x000fc60003f3d000 */
[----:B------:R2:W-:Y:S04]  /*10030*/  @P0 LDGSTS.E.BYPASS.LTC128B.128 [R209+0x8100], [R6.64+0x80], !P6 ;  /* 0x0810008006d10fae */ /* 0x0005e8000f101d46 */
[----:B------:R2:W-:Y:S04]  /*10040*/  @P0 LDGSTS.E.BYPASS.LTC128B.128 [R209+0xa100], [R6.64+0x100], !P3 ;  /* 0x0a10010006d10fae */ /* 0x0005e8000d901d46 */
[----:B------:R3:W-:Y:S01]  /*10050*/  @P0 LDGSTS.E.BYPASS.LTC128B.128 [R209+0x7100], [R10.64], !P5 ;  /* 0x071000000ad10fae */ /* 0x0007e2000e901d46 */
[----:B-1----:R-:W-:-:S03]  /*10060*/  FMUL.FTZ R0, R100, c[0x0][0x2d0] ;  /* 0x0000b40064007a20 */ /* 0x002fc60000410000 */
[----:B------:R3:W-:Y:S02]  /*10070*/  @P0 LDGSTS.E.BYPASS.LTC128B.128 [R209+0x9100], [R10.64+0x80], !P6 ;  /* 0x091000800ad10fae */ /* 0x0007e4000f101d46 */
[----:B------:R-:W-:Y:S02]  /*10080*/  FSEL R0, R0, RZ, P1 ;  /* 0x000000ff00007208 */ /* 0x000fe40000800000 */
[----:B------:R3:W-:Y:S03]  /*10090*/  @P0 LDGSTS.E.BYPASS.LTC128B.128 [R209+0xb100], [R10.64+0x100], !P3 ;  /* 0x0b1001000ad10fae */ /* 0x0007e6000d901d46 */
[--C-:B------:R-:W-:Y:S01]  /*100a0*/  FFMA.FTZ R3, R12, c[0x0][0x2d0], -R0.reuse ;  /* 0x0000b4000c037a23 */ /* 0x100fe20000010800 */
[----:B------:R-:W1:Y:S01]  /*100b0*/  LDSM.16.MT88.4 R20, [R186+0x100] ;  /* 0x00010000ba14783b */ /* 0x000e620000004200 */
[--C-:B------:R-:W-:Y:S02]  /*100c0*/  FFMA.FTZ R2, R14, c[0x0][0x2d0], -R0.reuse ;  /* 0x0000b4000e027a23 */ /* 0x100fe40000010800 */
[----:B------:R-:W-:Y:S01]  /*100d0*/  FFMA.FTZ R4, R9, c[0x0][0x2d0], -R0 ;  /* 0x0000b40009047a23 */ /* 0x000fe20000010800 */
[----:B------:R-:W4:Y:S01]  /*100e0*/  LDSM.16.MT88.4 R12, [R187+0x100] ;  /* 0x00010000bb0c783b */ /* 0x000f220000004200 */
[----:B------:R3:W-:Y:S03]  /*100f0*/  MUFU.EX2 R226, R2 ;  /* 0x0000000200e27308 */ /* 0x0007e60000000800 */
[----:B------:R-:W1:Y:S01]  /*10100*/  LDSM.16.MT88.4 R16, [R188+0x100] ;  /* 0x00010000bc10783b */ /* 0x000e620000004200 */
[----:B--2---:R-:W-:-:S03]  /*10110*/  F2FP.BF16.PACK_AB R6, R235, R227 ;  /* 0x000000e3eb06723e */ /* 0x004fc600000010ff */
[----:B------:R-:W2:Y:S01]  /*10120*/  LDSM.16.MT88.4 R24, [R185+0x100] ;  /* 0x00010000b918783b */ /* 0x000ea20000004200 */
[----:B------:R3:W-:Y:S03]  /*10130*/  MUFU.EX2 R224, R4 ;  /* 0x0000000400e07308 */ /* 0x0007e60000000800 */
[----:B------:R-:W2:Y:S04]  /*10140*/  LDSM.16.MT88.4 R40, [R187+0x2100] ;  /* 0x00210000bb28783b */ /* 0x000ea80000004200 */
[----:B------:R-:W-:Y:S01]  /*10150*/  LDSM.16.MT88.4 R36, [R185+0x2100] ;  /* 0x00210000b924783b */ /* 0x000fe20000004200 */
[----:B---3--:R-:W-:Y:S01]  /*10160*/  FFMA.FTZ R2, R28, c[0x0][0x2d0], -R0 ;  /* 0x0000b4001c027a23 */ /* 0x008fe20000010800 */
[----:B------:R-:W3:Y:S02]  /*10170*/  MUFU.EX2 R3, R3 ;  /* 0x0000000300037308 */ /* 0x000ee40000000800 */
[----:B------:R-:W2:Y:S04]  /*10180*/  LDSM.16.MT88.4 R28, [R188+0x2100] ;  /* 0x00210000bc1c783b */ /* 0x000ea80000004200 */
[----:B------:R-:W-:Y:S01]  /*10190*/  LDSM.16.MT88.4 R32, [R186+0x2100] ;  /* 0x00210000ba20783b */ /* 0x000fe20000004200 */
[----:B------:R-:W-:Y:S01]  /*101a0*/  F2FP.BF16.PACK_AB R4, R234, R241 ;  /* 0x000000f1ea04723e */ /* 0x000fe200000010ff */
[----:B------:R-:W4:Y:S02]  /*101b0*/  MUFU.EX2 R225, R2 ;  /* 0x0000000200e17308 */ /* 0x000f240000000800 */
[----:B------:R-:W0:Y:S01]  /*101c0*/  LDGDEPBAR ;  /* 0x00000000000079af */ /* 0x000e220000000000 */
[----:B---3--:R-:W-:Y:S01]  /*101d0*/  F2FP.BF16.PACK_AB R5, R3, R224 ;  /* 0x000000e00305723e */ /* 0x008fe200000010ff */
[----:B------:R-:W-:Y:S01]  /*101e0*/  FADD.FTZ R3, R224, R3 ;  /* 0x00000003e0037221 */ /* 0x000fe20000010000 */
[----:B----4-:R-:W-:Y:S01]  /*101f0*/  F2FP.BF16.PACK_AB R7, R225, R226 ;  /* 0x000000e2e107723e */ /* 0x010fe200000010ff */
[----:B------:R-:W-:-:S04]  /*10200*/  FFMA.FTZ R2, R46, c[0x0][0x2d0], -R8 ;  /* 0x0000b4002e027a23 */ /* 0x000fc80000010808 */
[----:B------:R3:W-:Y:S02]  /*10210*/  MUFU.EX2 R223, R2 ;  /* 0x0000000200df7308 */ /* 0x0007e40000000800 */
[C---:B-1----:R-:W-:Y:S08]  /*10220*/  HMMA.16816.F32.BF16 R108, R4.reuse, R20, RZ ;  /* 0x00000014046c723c */ /* 0x042ff000000418ff */
[----:B------:R-:W-:Y:S01]  /*10230*/  HMMA.16816.F32.BF16 R104, R4, R22, RZ ;  /* 0x000000160468723c */ /* 0x000fe200000418ff */
[----:B------:R-:W1:Y:S01]  /*10240*/  LDSM.16.MT88.4 R20, [R185+0x4100] ;  /* 0x00410000b914783b */ /* 0x000e620000004200 */
[----:B---3--:R-:W-:-:S06]  /*10250*/  FFMA.FTZ R2, R45, c[0x0][0x2d0], -R8 ;  /* 0x0000b4002d027a23 */ /* 0x008fcc0000010808 */
[C---:B------:R-:W-:Y:S01]  /*10260*/  HMMA.16816.F32.BF16 R88, R4.reuse, R12, RZ ;  /* 0x0000000c0458723c */ /* 0x040fe200000418ff */
[----:B------:R3:W4:Y:S07]  /*10270*/  MUFU.EX2 R221, R2 ;  /* 0x0000000200dd7308 */ /* 0x00072e0000000800 */
[C---:B------:R-:W-:Y:S01]  /*10280*/  HMMA.16816.F32.BF16 R84, R4.reuse, R14, RZ ;  /* 0x0000000e0454723c */ /* 0x040fe200000418ff */
[----:B------:R-:W1:Y:S07]  /*10290*/  LDSM.16.MT88.4 R12, [R186+0x4100] ;  /* 0x00410000ba0c783b */ /* 0x000e6e0000004200 */
[----:B------:R-:W-:Y:S01]  /*102a0*/  HMMA.16816.F32.BF16 R96, R4, R16, RZ ;  /* 0x000000100460723c */ /* 0x000fe200000418ff */
[----:B---3--:R-:W-:-:S04]  /*102b0*/  FFMA.FTZ R2, R47, c[0x0][0x2d0], -R8 ;  /* 0x0000b4002f027a23 */ /* 0x008fc80000010808 */
[----:B------:R3:W-:Y:S03]  /*102c0*/  MUFU.EX2 R222, R2 ;  /* 0x0000000200de7308 */ /* 0x0007e60000000800 */
[C---:B------:R-:W-:Y:S01]  /*102d0*/  HMMA.16816.F32.BF16 R92, R4.reuse, R18, RZ ;  /* 0x00000012045c723c */ /* 0x040fe200000418ff */
[----:B------:R-:W1:Y:S07]  /*102e0*/  LDSM.16.MT88.4 R16, [R188+0x4100] ;  /* 0x00410000bc10783b */ /* 0x000e6e0000004200 */
[----:B--2---:R-:W-:Y:S01]  /*102f0*/  HMMA.16816.F32.BF16 R120, R4, R24, RZ ;  /* 0x000000180478723c */ /* 0x004fe200000418ff */
[----:B---3--:R-:W-:-:S07]  /*10300*/  FFMA.FTZ R2, R59, c[0x0][0x2d0], -R8 ;  /* 0x0000b4003b027a23 */ /* 0x008fce0000010808 */
[C---:B------:R-:W-:Y:S01]  /*10310*/  HMMA.16816.F32.BF16 R112, R4.reuse, R26, RZ ;  /* 0x0000001a0470723c */ /* 0x040fe200000418ff */
[----:B------:R-:W2:Y:S01]  /*10320*/  LDSM.16.MT88.4 R24, [R187+0x4100] ;  /* 0x00410000bb18783b */ /* 0x000ea20000004200 */
[----:B------:R3:W1:Y:S06]  /*10330*/  MUFU.EX2 R220, R2 ;  /* 0x0000000200dc7308 */ /* 0x00066c0000000800 */
[C---:B------:R-:W-:Y:S08]  /*10340*/  HMMA.16816.F32.BF16 R52, R4.reuse, R40, RZ ;  /* 0x000000280434723c */ /* 0x040ff000000418ff */
[----:B------:R-:W-:Y:S01]  /*10350*/  HMMA.16816.F32.BF16 R48, R4, R42, RZ ;  /* 0x0000002a0430723c */ /* 0x000fe200000418ff */
[----:B------:R-:W-:Y:S01]  /*10360*/  LDSM.16.MT88.4 R40, [R186+0x900] ;  /* 0x00090000ba28783b */ /* 0x000fe20000004200 */
[----:B---3--:R-:W-:-:S03]  /*10370*/  FFMA.FTZ R2, R44, c[0x0][0x2d0], -R0 ;  /* 0x0000b4002c027a23 */ /* 0x008fc60000010800 */
[----:B------:R-:W3:Y:S01]  /*10380*/  LDSM.16.MT88.4 R44, [R185+0x900] ;  /* 0x00090000b92c783b */ /* 0x000ee20000004200 */
[----:B------:R1:W-:Y:S02]  /*10390*/  MUFU.EX2 R219, R2 ;  /* 0x0000000200db7308 */ /* 0x0003e40000000800 */
[C---:B------:R-:W-:Y:S08]  /*103a0*/  HMMA.16816.F32.BF16 R64, R4.reuse, R28, RZ ;  /* 0x0000001c0440723c */ /* 0x040ff000000418ff */
[----:B------:R-:W-:Y:S01]  /*103b0*/  HMMA.16816.F32.BF16 R60, R4, R30, RZ ;  /* 0x0000001e043c723c */ /* 0x000fe200000418ff */
[----:B------:R-:W2:Y:S01]  /*103c0*/  LDSM.16.MT88.4 R28, [R185+0x2900] ;  /* 0x00290000b91c783b */ /* 0x000ea20000004200 */
[----:B-1----:R-:W-:-:S06]  /*103d0*/  FFMA.FTZ R2, R56, c[0x0][0x2d0], -R0 ;  /* 0x0000b40038027a23 */ /* 0x002fcc0000010800 */
[C---:B------:R-:W-:Y:S01]  /*103e0*/  HMMA.16816.F32.BF16 R116, R4.reuse, R20, RZ ;  /* 0x000000140474723c */ /* 0x040fe200000418ff */
[----:B------:R1:W1:Y:S07]  /*103f0*/  MUFU.EX2 R217, R2 ;  /* 0x0000000200d97308 */ /* 0x00026e0000000800 */
[C---:B------:R-:W-:Y:S01]  /*10400*/  HMMA.16816.F32.BF16 R124, R4.reuse, R22, RZ ;  /* 0x00000016047c723c */ /* 0x040fe200000418ff */
[----:B------:R-:W2:Y:S07]  /*10410*/  LDSM.16.MT88.4 R20, [R186+0x2900] ;  /* 0x00290000ba14783b */ /* 0x000eae0000004200 */
[----:B------:R-:W-:Y:S01]  /*10420*/  HMMA.16816.F32.BF16 R132, R4, R12, RZ ;  /* 0x0000000c0484723c */ /* 0x000fe200000418ff */
[----:B-1----:R-:W-:-:S04]  /*10430*/  FFMA.FTZ R2, R58, c[0x0][0x2d0], -R0 ;  /* 0x0000b4003a027a23 */ /* 0x002fc80000010800 */
[----:B------:R1:W-:Y:S03]  /*10440*/  MUFU.EX2 R218, R2 ;  /* 0x0000000200da7308 */ /* 0x0003e60000000800 */
[C---:B------:R-:W-:Y:S01]  /*10450*/  HMMA.16816.F32.BF16 R136, R4.reuse, R14, RZ ;  /* 0x0000000e0488723c */ /* 0x040fe200000418ff */
[----:B------:R-:W2:Y:S07]  /*10460*/  LDSM.16.MT88.4 R12, [R187+0x2900] ;  /* 0x00290000bb0c783b */ /* 0x000eae0000004200 */
[----:B------:R-:W-:Y:S01]  /*10470*/  HMMA.16816.F32.BF16 R80, R4, R36, RZ ;  /* 0x000000240450723c */ /* 0x000fe200000418ff */
[----:B-1----:R-:W-:-:S07]  /*10480*/  FFMA.FTZ R2, R57, c[0x0][0x2d0], -R0 ;  /* 0x0000b40039027a23 */ /* 0x002fce0000010800 */
[C---:B------:R-:W-:Y:S01]  /*10490*/  HMMA.16816.F32.BF16 R72, R4.reuse, R38, RZ ;  /* 0x000000260448723c */ /* 0x040fe200000418ff */
[----:B------:R-:W1:Y:S01]  /*104a0*/  LDSM.16.MT88.4 R36, [R188+0x900] ;  /* 0x00090000bc24783b */ /* 0x000e620000004200 */
[----:B------:R3:W1:Y:S06]  /*104b0*/  MUFU.EX2 R216, R2 ;  /* 0x0000000200d87308 */ /* 0x00066c0000000800 */
[C---:B------:R-:W-:Y:S08]  /*104c0*/  HMMA.16816.F32.BF16 R76, R4.reuse, R32, RZ ;  /* 0x00000020044c723c */ /* 0x040ff000000418ff */
[----:B------:R-:W-:Y:S01]  /*104d0*/  HMMA.16816.F32.BF16 R68, R4, R34, RZ ;  /* 0x000000220444723c */ /* 0x000fe200000418ff */
[----:B------:R-:W1:Y:S01]  /*104e0*/  LDSM.16.MT88.4 R32, [R187+0x900] ;  /* 0x00090000bb20783b */ /* 0x000e620000004200 */
[----:B---3--:R-:W-:-:S04]  /*104f0*/  FFMA.FTZ R2, R151, c[0x0][0x2d0], -R8 ;  /* 0x0000b40097027a23 */ /* 0x008fc80000010808 */
[----:B------:R3:W-:Y:S02]  /*10500*/  MUFU.EX2 R205, R2 ;  /* 0x0000000200cd7308 */ /* 0x0007e40000000800 */
[C---:B-----5:R-:W-:Y:S08]  /*10510*/  HMMA.16816.F32.BF16 R144, R4.reuse, R16, RZ ;  /* 0x000000100490723c */ /* 0x060ff000000418ff */
[----:B------:R-:W-:Y:S01]  /*10520*/  HMMA.16816.F32.BF16 R164, R4, R18, RZ ;  /* 0x0000001204a4723c */ /* 0x000fe200000418ff */
[----:B------:R-:W1:Y:S01]  /*10530*/  LDSM.16.MT88.4 R16, [R188+0x2900] ;  /* 0x00290000bc10783b */ /* 0x000e620000004200 */
[----:B---3--:R-:W-:-:S06]  /*10540*/  FFMA.FTZ R2, R150, c[0x0][0x2d0], -R8 ;  /* 0x0000b40096027a23 */ /* 0x008fcc0000010808 */
[C---:B--2---:R-:W-:Y:S01]  /*10550*/  HMMA.16816.F32.BF16 R176, R4.reuse, R24, RZ ;  /* 0x0000001804b0723c */ /* 0x044fe200000418ff */
[----:B------:R2:W3:Y:S07]  /*10560*/  MUFU.EX2 R159, R2 ;  /* 0x00000002009f7308 */ /* 0x0004ee0000000800 */
[----:B------:R-:W-:Y:S01]  /*10570*/  HMMA.16816.F32.BF16 R196, R4, R26, RZ ;  /* 0x0000001a04c4723c */ /* 0x000fe200000418ff */
[----:B------:R-:W3:Y:S06]  /*10580*/  LDSM.16.MT88.4 R24, [R185+0x4900] ;  /* 0x00490000b918783b */ /* 0x000eec0000004200 */
[----:B----4-:R-:W-:-:S02]  /*10590*/  F2FP.BF16.PACK_AB R4, R221, R223 ;  /* 0x000000dfdd04723e */ /* 0x010fc400000010ff */
[----:B------:R-:W-:Y:S01]  /*105a0*/  F2FP.BF16.PACK_AB R6, R220, R222 ;  /* 0x000000dedc06723e */ /* 0x000fe200000010ff */
[--C-:B--2---:R-:W-:Y:S01]  /*105b0*/  FFMA.FTZ R2, R156, c[0x0][0x2d0], -R8.reuse ;  /* 0x0000b4009c027a23 */ /* 0x104fe20000010808 */
[----:B------:R-:W-:Y:S02]  /*105c0*/  F2FP.BF16.PACK_AB R5, R217, R219 ;  /* 0x000000dbd905723e */ /* 0x000fe400000010ff */
[----:B-1----:R-:W-:Y:S01]  /*105d0*/  F2FP.BF16.PACK_AB R7, R216, R218 ;  /* 0x000000dad807723e */ /* 0x002fe200000010ff */
[----:B------:R1:W-:Y:S06]  /*105e0*/  MUFU.EX2 R204, R2 ;  /* 0x0000000200cc7308 */ /* 0x0003ec0000000800 */
[C---:B------:R-:W-:Y:S08]  /*105f0*/  HMMA.16816.F32.BF16 R200, R4.reuse, R44, R120 ;  /* 0x0000002c04c8723c */ /* 0x040ff00000041878 */
[----:B------:R-:W-:Y:S01]  /*10600*/  HMMA.16816.F32.BF16 R180, R4, R46, R112 ;  /* 0x0000002e04b4723c */ /* 0x000fe20000041870 */
[----:B------:R-:W-:Y:S01]  /*10610*/  LDSM.16.MT88.4 R44, [R186+0x1100] ;  /* 0x00110000ba2c783b */ /* 0x000fe20000004200 */
[----:B-1----:R-:W-:-:S04]  /*10620*/  FFMA.FTZ R2, R157, c[0x0][0x2d0], -R8 ;  /* 0x0000b4009d027a23 */ /* 0x002fc80000010808 */
[----:B------:R1:W2:Y:S02]  /*10630*/  MUFU.EX2 R158, R2 ;  /* 0x00000002009e7308 */ /* 0x0002a40000000800 */
[C---:B------:R-:W-:Y:S08]  /*10640*/  HMMA.16816.F32.BF16 R172, R4.reuse, R40, R108 ;  /* 0x0000002804ac723c */ /* 0x040ff0000004186c */
[----:B------:R-:W-:Y:S01]  /*10650*/  HMMA.16816.F32.BF16 R120, R4, R28, R80 ;  /* 0x0000001c0478723c */ /* 0x000fe20000041850 */
[----:B-1----:R-:W-:-:S07]  /*10660*/  FFMA.FTZ R2, R103, c[0x0][0x2d0], -R0 ;  /* 0x0000b40067027a23 */ /* 0x002fce0000010800 */
[C---:B------:R-:W-:Y:S01]  /*10670*/  HMMA.16816.F32.BF16 R112, R4.reuse, R30, R72 ;  /* 0x0000001e0470723c */ /* 0x040fe20000041848 */
[----:B------:R-:W1:Y:S01]  /*10680*/  LDSM.16.MT88.4 R28, [R186+0x4900] ;  /* 0x00490000ba1c783b */ /* 0x000e620000004200 */
[----:B------:R4:W-:Y:S06]  /*10690*/  MUFU.EX2 R157, R2 ;  /* 0x00000002009d7308 */ /* 0x0009ec0000000800 */
[C---:B------:R-:W-:Y:S08]  /*106a0*/  HMMA.16816.F32.BF16 R108, R4.reuse, R20, R76 ;  /* 0x00000014046c723c */ /* 0x040ff0000004184c */
[----:B------:R-:W-:Y:S01]  /*106b0*/  HMMA.16816.F32.BF16 R76, R4, R12, R52 ;  /* 0x0000000c044c723c */ /* 0x000fe20000041834 */
[----:B----4-:R-:W-:-:S04]  /*106c0*/  FFMA.FTZ R2, R102, c[0x0][0x2d0], -R0 ;  /* 0x0000b40066027a23 */ /* 0x010fc80000010800 */
[----:B------:R4:W1:Y:S03]  /*106d0*/  MUFU.EX2 R102, R2 ;  /* 0x0000000200667308 */ /* 0x0008660000000800 */
[C---:B------:R-:W-:Y:S01]  /*106e0*/  HMMA.16816.F32.BF16 R56, R4.reuse, R14, R48 ;  /* 0x0000000e0438723c */ /* 0x040fe20000041830 */
[----:B------:R-:W1:Y:S04]  /*106f0*/  LDSM.16.MT88.4 R12, [R188+0x4900] ;  /* 0x00490000bc0c783b */ /* 0x000e680000004200 */
[----:B------:R-:W-:Y:S03]  /*10700*/  LDSM.16.MT88.4 R48, [R185+0x1100] ;  /* 0x00110000b930783b */ /* 0x000fe60000004200 */
[----:B------:R-:W-:Y:S01]  /*10710*/  HMMA.16816.F32.BF16 R160, R4, R36, R96 ;  /* 0x0000002404a0723c */ /* 0x000fe20000041860 */
[----:B----4-:R-:W-:-:S07]  /*10720*/  FFMA.FTZ R2, R148, c[0x0][0x2d0], -R0 ;  /* 0x0000b40094027a23 */ /* 0x010fce0000010800 */
[C---:B------:R-:W-:Y:S01]  /*10730*/  HMMA.16816.F32.BF16 R128, R4.reuse, R34, R84 ;  /* 0x000000220480723c */ /* 0x040fe20000041854 */
[----:B------:R4:W-:Y:S07]  /*10740*/  MUFU.EX2 R156, R2 ;  /* 0x00000002009c7308 */ /* 0x0009ee0000000800 */
[C---:B------:R-:W-:Y:S01]  /*10750*/  HMMA.16816.F32.BF16 R96, R4.reuse, R22, R68 ;  /* 0x000000160460723c */ /* 0x040fe20000041844 */
[----:B------:R-:W-:Y:S07]  /*10760*/  LDSM.16.MT88.4 R20, [R188+0x3100] ;  /* 0x00310000bc14783b */ /* 0x000fee0000004200 */
[----:B------:R-:W-:Y:S01]  /*10770*/  HMMA.16816.F32.BF16 R84, R4, R18, R60 ;  /* 0x000000120454723c */ /* 0x000fe2000004183c */
[----:B----4-:R-:W-:-:S04]  /*10780*/  FFMA.FTZ R2, R149, c[0x0][0x2d0], -R0 ;  /* 0x0000b40095027a23 */ /* 0x010fc80000010800 */
[----:B------:R4:W1:Y:S03]  /*10790*/  MUFU.EX2 R103, R2 ;  /* 0x0000000200677308 */ /* 0x0008660000000800 */
[C---:B---3--:R-:W-:Y:S01]  /*107a0*/  HMMA.16816.F32.BF16 R68, R4.reuse, R24, R116 ;  /* 0x000000180444723c */ /* 0x048fe20000041874 */
[----:B------:R-:W-:Y:S07]  /*107b0*/  LDSM.16.MT88.4 R116, [R186+0x1900] ;  /* 0x00190000ba74783b */ /* 0x000fee0000004200 */
[----:B------:R-:W-:Y:S01]  /*107c0*/  HMMA.16816.F32.BF16 R60, R4, R26, R124 ;  /* 0x0000001a043c723c */ /* 0x000fe2000004187c */
[----:B------:R-:W3:Y:S04]  /*107d0*/  LDSM.16.MT88.4 R24, [R187+0x4900] ;  /* 0x00490000bb18783b */ /* 0x000ee80000004200 */
[----:B------:R-:W-:Y:S01]  /*107e0*/  LDSM.16.MT88.4 R124, [R188+0x1900] ;  /* 0x00190000bc7c783b */ /* 0x000fe20000004200 */
[----:B----4-:R-:W-:-:S02]  /*107f0*/  FFMA.FTZ R2, R214, c[0x0][0x2d0], -R8 ;  /* 0x0000b400d6027a23 */ /* 0x010fc40000010808 */
[C---:B------:R-:W-:Y:S01]  /*10800*/  HMMA.16816.F32.BF16 R168, R4.reuse, R42, R104 ;  /* 0x0000002a04a8723c */ /* 0x040fe20000041868 */
[----:B------:R-:W4:Y:S07]  /*10810*/  LDSM.16.MT88.4 R40, [R188+0x1100] ;  /* 0x00110000bc28783b */ /* 0x000f2e0000004200 */
[C---:B------:R-:W-:Y:S01]  /*10820*/  HMMA.16816.F32.BF16 R140, R4.reuse, R32, R88 ;  /* 0x00000020048c723c */ /* 0x040fe20000041858 */
[----:B------:R-:W-:Y:S07]  /*10830*/  LDSM.16.MT88.4 R32, [R185+0x3100] ;  /* 0x00310000b920783b */ /* 0x000fee0000004200 */
[C---:B------:R-:W-:Y:S01]  /*10840*/  HMMA.16816.F32.BF16 R152, R4.reuse, R38, R92 ;  /* 0x000000260498723c */ /* 0x040fe2000004185c */
[----:B------:R-:W2:Y:S07]  /*10850*/  LDSM.16.MT88.4 R36, [R187+0x1100] ;  /* 0x00110000bb24783b */ /* 0x000eae0000004200 */
[C---:B------:R-:W-:Y:S01]  /*10860*/  HMMA.16816.F32.BF16 R88, R4.reuse, R16, R64 ;  /* 0x000000100458723c */ /* 0x040fe20000041840 */
[----:B------:R-:W-:Y:S07]  /*10870*/  LDSM.16.MT88.4 R16, [R187+0x3100] ;  /* 0x00310000bb10783b */ /* 0x000fee0000004200 */
[C---:B-1----:R-:W-:Y:S01]  /*10880*/  HMMA.16816.F32.BF16 R64, R4.reuse, R28, R132 ;  /* 0x0000001c0440723c */ /* 0x042fe20000041884 */
[----:B------:R-:W-:Y:S07]  /*10890*/  LDSM.16.MT88.4 R132, [R187+0x1900] ;  /* 0x00190000bb84783b */ /* 0x000fee0000004200 */
[C---:B------:R-:W-:Y:S01]  /*108a0*/  HMMA.16816.F32.BF16 R52, R4.reuse, R30, R136 ;  /* 0x0000001e0434723c */ /* 0x040fe20000041888 */
[----:B------:R-:W1:Y:S07]  /*108b0*/  LDSM.16.MT88.4 R28, [R186+0x3100] ;  /* 0x00310000ba1c783b */ /* 0x000e6e0000004200 */
[C---:B------:R-:W-:Y:S08]  /*108c0*/  HMMA.16816.F32.BF16 R72, R4.reuse, R12, R144 ;  /* 0x0000000c0448723c */ /* 0x040ff00000041890 */
[C---:B------:R-:W-:Y:S01]  /*108d0*/  HMMA.16816.F32.BF16 R80, R4.reuse, R14, R164 ;  /* 0x0000000e0450723c */ /* 0x040fe200000418a4 */
[----:B------:R-:W1:Y:S07]  /*108e0*/  LDSM.16.MT88.4 R12, [R185+0x5100] ;  /* 0x00510000b90c783b */ /* 0x000e6e0000004200 */
[C---:B---3--:R-:W-:Y:S08]  /*108f0*/  HMMA.16816.F32.BF16 R104, R4.reuse, R24, R176 ;  /* 0x000000180468723c */ /* 0x048ff000000418b0 */
[----:B------:R-:W-:Y:S01]  /*10900*/  HMMA.16816.F32.BF16 R92, R4, R26, R196 ;  /* 0x0000001a045c723c */ /* 0x000fe200000418c4 */
[----:B------:R-:W3:Y:S06]  /*10910*/  LDSM.16.MT88.4 R24, [R186+0x5100] ;  /* 0x00510000ba18783b */ /* 0x000eec0000004200 */
[----:B------:R-:W-:-:S02]  /*10920*/  F2FP.BF16.PACK_AB R4, R159, R205 ;  /* 0x000000cd9f04723e */ /* 0x000fc400000010ff */
[----:B--2---:R-:W-:Y:S02]  /*10930*/  F2FP.BF16.PACK_AB R6, R158, R204 ;  /* 0x000000cc9e06723e */ /* 0x004fe400000010ff */
[----:B------:R-:W-:Y:S02]  /*10940*/  F2FP.BF16.PACK_AB R5, R102, R157 ;  /* 0x0000009d6605723e */ /* 0x000fe400000010ff */
[----:B------:R-:W-:-:S07]  /*10950*/  F2FP.BF16.PACK_AB R7, R103, R156 ;  /* 0x0000009c6707723e */ /* 0x000fce00000010ff */
[C---:B------:R-:W-:Y:S08]  /*10960*/  HMMA.16816.F32.BF16 R196, R4.reuse, R50, R180 ;  /* 0x0000003204c4723c */ /* 0x040ff000000418b4 */
[C---:B------:R-:W-:Y:S08]  /*10970*/  HMMA.16816.F32.BF16 R180, R4.reuse, R44, R172 ;  /* 0x0000002c04b4723c */ /* 0x040ff000000418ac */
[C---:B------:R-:W-:Y:S08]  /*10980*/  HMMA.16816.F32.BF16 R176, R4.reuse, R46, R168 ;  /* 0x0000002e04b0723c */ /* 0x040ff000000418a8 */
[C---:B----4-:R-:W-:Y:S08]  /*10990*/  HMMA.16816.F32.BF16 R172, R4.reuse, R40, R160 ;  /* 0x0000002804ac723c */ /* 0x050ff000000418a0 */
[C---:B------:R-:W-:Y:S01]  /*109a0*/  HMMA.16816.F32.BF16 R164, R4.reuse, R42, R152 ;  /* 0x0000002a04a4723c */ /* 0x040fe20000041898 */
[----:B------:R-:W-:Y:S07]  /*109b0*/  LDSM.16.MT88.4 R40, [R185+0x3900] ;  /* 0x00390000b928783b */ /* 0x000fee0000004200 */
[C---:B------:R-:W-:Y:S08]  /*109c0*/  HMMA.16816.F32.BF16 R168, R4.reuse, R36, R140 ;  /* 0x0000002404a8723c */ /* 0x040ff0000004188c */
[C---:B------:R-:W-:Y:S08]  /*109d0*/  HMMA.16816.F32.BF16 R160, R4.reuse, R38, R128 ;  /* 0x0000002604a0723c */ /* 0x040ff00000041880 */
[C---:B------:R-:W-:Y:S08]  /*109e0*/  HMMA.16816.F32.BF16 R36, R4.reuse, R32, R120 ;  /* 0x000000200424723c */ /* 0x040ff00000041878 */
[C---:B------:R-:W-:Y:S08]  /*109f0*/  HMMA.16816.F32.BF16 R152, R4.reuse, R34, R112 ;  /* 0x000000220498723c */ /* 0x040ff00000041870 */
[C---:B-1----:R-:W-:Y:S01]  /*10a00*/  HMMA.16816.F32.BF16 R44, R4.reuse, R28, R108 ;  /* 0x0000001c042c723c */ /* 0x042fe2000004186c */
[----:B------:R-:W-:Y:S07]  /*10a10*/  LDSM.16.MT88.4 R108, [R185+0x1900] ;  /* 0x00190000b96c783b */ /* 0x000fee0000004200 */
[C---:B------:R-:W-:Y:S08]  /*10a20*/  HMMA.16816.F32.BF16 R148, R4.reuse, R30, R96 ;  /* 0x0000001e0494723c */ /* 0x040ff00000041860 */
[C---:B------:R-:W-:Y:S08]  /*10a30*/  HMMA.16816.F32.BF16 R140, R4.reuse, R16, R76 ;  /* 0x00000010048c723c */ /* 0x040ff0000004184c */
[C---:B------:R-:W-:Y:S01]  /*10a40*/  HMMA.16816.F32.BF16 R32, R4.reuse, R18, R56 ;  /* 0x000000120420723c */ /* 0x040fe20000041838 */
[----:B------:R-:W1:Y:S04]  /*10a50*/  LDSM.16.MT88.4 R16, [R188+0x5100] ;  /* 0x00510000bc10783b */ /* 0x000e680000004200 */
[----:B------:R-:W-:Y:S03]  /*10a60*/  LDSM.16.MT88.4 R56, [R188+0x3900] ;  /* 0x00390000bc38783b */ /* 0x000fe60000004200 */
[C---:B------:R-:W-:Y:S08]  /*10a70*/  HMMA.16816.F32.BF16 R68, R4.reuse, R12, R68 ;  /* 0x0000000c0444723c */ /* 0x040ff00000041844 */
[C---:B------:R-:W-:Y:S01]  /*10a80*/  HMMA.16816.F32.BF16 R28, R4.reuse, R14, R60 ;  /* 0x0000000e041c723c */ /* 0x040fe2000004183c */
[----:B------:R-:W2:Y:S07]  /*10a90*/  LDSM.16.MT88.4 R12, [R187+0x5100] ;  /* 0x00510000bb0c783b */ /* 0x000eae0000004200 */
[C---:B------:R-:W-:Y:S01]  /*10aa0*/  HMMA.16816.F32.BF16 R84, R4.reuse, R22, R84 ;  /* 0x000000160454723c */ /* 0x040fe20000041854 */
[----:B------:R4:W-:Y:S07]  /*10ab0*/  MUFU.EX2 R22, R2 ;  /* 0x0000000200167308 */ /* 0x0009ee0000000800 */
[C---:B------:R-:W-:Y:S08]  /*10ac0*/  HMMA.16816.F32.BF16 R88, R4.reuse, R20, R88 ;  /* 0x000000140458723c */ /* 0x040ff00000041858 */
[C---:B---3--:R-:W-:Y:S01]  /*10ad0*/  HMMA.16816.F32.BF16 R76, R4.reuse, R24, R64 ;  /* 0x00000018044c723c */ /* 0x048fe20000041840 */
[--C-:B----4-:R-:W-:Y:S01]  /*10ae0*/  FFMA.FTZ R2, R212, c[0x0][0x2d0], -R8.reuse ;  /* 0x0000b400d4027a23 */ /* 0x110fe20000010808 */
[----:B------:R-:W-:Y:S03]  /*10af0*/  LDSM.16.MT88.4 R64, [R187+0x3900] ;  /* 0x00390000bb40783b */ /* 0x000fe60000004200 */
[----:B------:R3:W4:Y:S03]  /*10b00*/  MUFU.EX2 R21, R2 ;  /* 0x0000000200157308 */ /* 0x0007260000000800 */
[C---:B-1----:R-:W-:Y:S01]  /*10b10*/  HMMA.16816.F32.BF16 R136, R4.reuse, R16, R72 ;  /* 0x000000100488723c */ /* 0x042fe20000041848 */
[----:B------:R-:W-:Y:S07]  /*10b20*/  LDSM.16.MT88.4 R72, [R185+0x5900] ;  /* 0x00590000b948783b */ /* 0x000fee0000004200 */
[----:B------:R-:W-:Y:S01]  /*10b30*/  HMMA.16816.F32.BF16 R200, R4, R48, R200 ;  /* 0x0000003004c8723c */ /* 0x000fe200000418c8 */
[----:B------:R-:W-:Y:S01]  /*10b40*/  LDSM.16.MT88.4 R48, [R186+0x3900] ;  /* 0x00390000ba30783b */ /* 0x000fe20000004200 */
[----:B---3--:R-:W-:Y:S01]  /*10b50*/  FFMA.FTZ R2, R213, c[0x0][0x2d0], -R8 ;  /* 0x0000b400d5027a23 */ /* 0x008fe20000010808 */
[----:B----4-:R-:W-:-:S05]  /*10b60*/  F2FP.BF16.PACK_AB R96, R21, R22 ;  /* 0x000000161560723e */ /* 0x010fca00000010ff */
[C---:B--2---:R-:W-:Y:S01]  /*10b70*/  HMMA.16816.F32.BF16 R144, R4.reuse, R12, R104 ;  /* 0x0000000c0490723c */ /* 0x044fe20000041868 */
[----:B------:R1:W-:Y:S07]  /*10b80*/  MUFU.EX2 R23, R2 ;  /* 0x0000000200177308 */ /* 0x0003ee0000000800 */
[C---:B------:R-:W-:Y:S08]  /*10b90*/  HMMA.16816.F32.BF16 R24, R4.reuse, R26, R52 ;  /* 0x0000001a0418723c */ /* 0x040ff00000041834 */
[C---:B------:R-:W-:Y:S01]  /*10ba0*/  HMMA.16816.F32.BF16 R16, R4.reuse, R18, R80 ;  /* 0x000000120410723c */ /* 0x040fe20000041850 */
[----:B-1----:R-:W-:Y:S01]  /*10bb0*/  FFMA.FTZ R2, R215, c[0x0][0x2d0], -R8 ;  /* 0x0000b400d7027a23 */ /* 0x002fe20000010808 */
[----:B------:R-:W-:Y:S03]  /*10bc0*/  LDSM.16.MT88.4 R80, [R186+0x5900] ;  /* 0x00590000ba50783b */ /* 0x000fe60000004200 */
[----:B------:R1:W2:Y:S03]  /*10bd0*/  MUFU.EX2 R20, R2 ;  /* 0x0000000200147308 */ /* 0x0002a60000000800 */
[----:B------:R-:W-:Y:S01]  /*10be0*/  HMMA.16816.F32.BF16 R12, R4, R14, R92 ;  /* 0x0000000e040c723c */ /* 0x000fe2000004185c */
[----:B------:R-:W3:Y:S01]  /*10bf0*/  LDSM.16.MT88.4 R4, [R187+0x5900] ;  /* 0x00590000bb04783b */ /* 0x000ee20000004200 */
[----:B-1----:R-:W-:Y:S01]  /*10c00*/  FFMA.FTZ R2, R208, c[0x0][0x2d0], -R0 ;  /* 0x0000b400d0027a23 */ /* 0x002fe20000010800 */
[----:B--2---:R-:W-:-:S03]  /*10c10*/  F2FP.BF16.PACK_AB R98, R20, R23 ;  /* 0x000000171462723e */ /* 0x004fc600000010ff */
[----:B------:R1:W-:Y:S02]  /*10c20*/  MUFU.EX2 R10, R2 ;  /* 0x00000002000a7308 */ /* 0x0003e40000000800 */
[----:B-1----:R-:W-:Y:S01]  /*10c30*/  FFMA.FTZ R2, R206, c[0x0][0x2d0], -R0 ;  /* 0x0000b400ce027a23 */ /* 0x002fe20000010800 */
[----:B------:R-:W-:-:S05]  /*10c40*/  IADD3 R206, R195, 0x800, RZ ;  /* 0x00000800c3ce7810 */ /* 0x000fca0007ffe0ff */
[----:B------:R1:W2:Y:S02]  /*10c50*/  MUFU.EX2 R8, R2 ;  /* 0x0000000200087308 */ /* 0x0002a40000000800 */
[--C-:B-1----:R-:W-:Y:S01]  /*10c60*/  FFMA.FTZ R2, R210, c[0x0][0x2d0], -R0.reuse ;  /* 0x0000b400d2027a23 */ /* 0x102fe20000010800 */
[----:B--2---:R-:W-:Y:S01]  /*10c70*/  F2FP.BF16.PACK_AB R97, R8, R10 ;  /* 0x0000000a0861723e */ /* 0x004fe200000010ff */
[----:B------:R-:W-:-:S04]  /*10c80*/  FFMA.FTZ R0, R211, c[0x0][0x2d0], -R0 ;  /* 0x0000b400d3007a23 */ /* 0x000fc80000010800 */
[----:B------:R-:W-:Y:S08]  /*10c90*/  MUFU.EX2 R11, R2 ;  /* 0x00000002000b7308 */ /* 0x000ff00000000800 */
[----:B------:R1:W2:Y:S02]  /*10ca0*/  MUFU.EX2 R9, R0 ;  /* 0x0000000000097308 */ /* 0x0002a40000000800 */
[----:B-1----:R-:W-:Y:S01]  /*10cb0*/  FADD.FTZ R0, R241, R234 ;  /* 0x000000eaf1007221 */ /* 0x002fe20000010000 */
[----:B--2---:R-:W-:-:S03]  /*10cc0*/  F2FP.BF16.PACK_AB R99, R9, R11 ;  /* 0x0000000b0963723e */ /* 0x004fc600000010ff */
[----:B------:R-:W-:Y:S02]  /*10cd0*/  FADD.FTZ R2, R227, R0 ;  /* 0x00000000e3027221 */ /* 0x000fe40000010000 */
[----:B------:R-:W-:Y:S02]  /*10ce0*/  FADD.FTZ R0, R226, R3 ;  /* 0x00000003e2007221 */ /* 0x000fe40000010000 */
[----:B------:R-:W-:Y:S01]  /*10cf0*/  FADD.FTZ R2, R235, R2 ;  /* 0x00000002eb027221 */ /* 0x000fe20000010000 */
[----:B------:R-:W-:Y:S01]  /*10d00*/  HMMA.16816.F32.BF16 R52, R96, R56, R88 ;  /* 0x000000386034723c */ /* 0x000fe20000041858 */
[----:B------:R-:W-:Y:S01]  /*10d10*/  FADD.FTZ R0, R225, R0 ;  /* 0x00000000e1007221 */ /* 0x000fe20000010000 */
[----:B------:R-:W1:Y:S01]  /*10d20*/  LDSM.16.MT88.4 R88, [R188+0x5900] ;  /* 0x00590000bc58783b */ /* 0x000e620000004200 */
[----:B------:R-:W-:Y:S02]  /*10d30*/  FADD.FTZ R2, R223, R2 ;  /* 0x00000002df027221 */ /* 0x000fe40000010000 */
[----:B------:R-:W-:-:S02]  /*10d40*/  FADD.FTZ R0, R219, R0 ;  /* 0x00000000db007221 */ /* 0x000fc40000010000 */
[----:B------:R-:W-:Y:S01]  /*10d50*/  FADD.FTZ R2, R221, R2 ;  /* 0x00000002dd027221 */ /* 0x000fe20000010000 */
[C---:B---3--:R-:W-:Y:S01]  /*10d60*/  HMMA.16816.F32.BF16 R92, R96.reuse, R4, R144 ;  /* 0x00000004605c723c */ /* 0x048fe20000041890 */
[----:B------:R-:W-:Y:S02]  /*10d70*/  FADD.FTZ R0, R217, R0 ;  /* 0x00000000d9007221 */ /* 0x000fe40000010000 */
[----:B------:R-:W-:Y:S02]  /*10d80*/  FADD.FTZ R2, R222, R2 ;  /* 0x00000002de027221 */ /* 0x000fe40000010000 */
[----:B------:R-:W-:Y:S02]  /*10d90*/  FADD.FTZ R0, R218, R0 ;  /* 0x00000000da007221 */ /* 0x000fe40000010000 */
[----:B------:R-:W-:Y:S01]  /*10da0*/  FADD.FTZ R2, R220, R2 ;  /* 0x00000002dc027221 */ /* 0x000fe20000010000 */
[----:B------:R-:W-:Y:S01]  /*10db0*/  HMMA.16816.F32.BF16 R56, R96, R58, R84 ;  /* 0x0000003a6038723c */ /* 0x000fe20000041854 */
[----:B------:R-:W-:-:S02]  /*10dc0*/  FADD.FTZ R0, R216, R0 ;  /* 0x00000000d8007221 */ /* 0x000fc40000010000 */
[----:B------:R-:W-:Y:S01]  /*10dd0*/  FADD.FTZ R2, R205, R2 ;  /* 0x00000002cd027221 */ /* 0x000fe20000010000 */
[----:B------:R-:W-:Y:S01]  /*10de0*/  IADD3 R205, R195, 0x1000, RZ ;  /* 0x00001000c3cd7810 */ /* 0x000fe20007ffe0ff */
[----:B------:R-:W-:Y:S02]  /*10df0*/  FADD.FTZ R0, R157, R0 ;  /* 0x000000009d007221 */ /* 0x000fe40000010000 */
[----:B------:R-:W-:Y:S01]  /*10e00*/  FADD.FTZ R2, R159, R2 ;  /* 0x000000029f027221 */ /* 0x000fe20000010000 */
[----:B------:R-:W-:Y:S01]  /*10e10*/  HMMA.16816.F32.BF16 R104, R96, R108, R200 ;  /* 0x0000006c6068723c */ /* 0x000fe200000418c8 */
[----:B------:R-:W-:Y:S02]  /*10e20*/  FADD.FTZ R0, R102, R0 ;  /* 0x0000000066007221 */ /* 0x000fe40000010000 */
[----:B------:R-:W-:-:S04]  /*10e30*/  @P4 IMAD.HI.U32 R3, R244, c[0x0][0x2c8], RZ ;  /* 0x0000b200f4034a27 */ /* 0x000fc800078e00ff */
[----:B------:R-:W-:Y:S01]  /*10e40*/  FADD.FTZ R2, R204, R2 ;  /* 0x00000002cc027221 */ /* 0x000fe20000010000 */
[----:B------:R-:W-:Y:S01]  /*10e50*/  @P4 SHF.R.U32.HI R244, RZ, c[0x0][0x2cc], R3 ;  /* 0x0000b300fff44a19 */ /* 0x000fe20000011603 */
[----:B------:R-:W-:Y:S01]  /*10e60*/  FADD.FTZ R0, R156, R0 ;  /* 0x000000009c007221 */ /* 0x000fe20000010000 */
[C---:B------:R-:W-:Y:S01]  /*10e70*/  HMMA.16816.F32.BF16 R112, R96.reuse, R116, R180 ;  /* 0x000000746070723c */ /* 0x040fe200000418b4 */
[----:B------:R-:W-:Y:S01]  /*10e80*/  FADD.FTZ R3, R158, R2 ;  /* 0x000000029e037221 */ /* 0x000fe20000010000 */
[----:B------:R-:W-:Y:S01]  /*10e90*/  IADD3 R204, R195, 0x1800, RZ ;  /* 0x00001800c3cc7810 */ /* 0x000fe20007ffe0ff */
[----:B------:R-:W-:Y:S01]  /*10ea0*/  FADD.FTZ R2, R103, R0 ;  /* 0x0000000067027221 */ /* 0x000fe20000010000 */
[----:B------:R-:W-:Y:S01]  /*10eb0*/  IADD3 R0, R244, R232, -R242 ;  /* 0x000000e8f4007210 */ /* 0x000fe20007ffe8f2 */
[----:B------:R-:W-:Y:S01]  /*10ec0*/  FADD.FTZ R4, R22, R3 ;  /* 0x0000000316047221 */ /* 0x000fe20000010000 */
[----:B------:R-:W-:Y:S01]  /*10ed0*/  IADD3 R203, R195, 0x2000, RZ ;  /* 0x00002000c3cb7810 */ /* 0x000fe20007ffe0ff */
[----:B------:R-:W-:Y:S01]  /*10ee0*/  FADD.FTZ R3, R10, R2 ;  /* 0x000000020a037221 */ /* 0x000fe20000010000 */
[----:B------:R-:W-:Y:S01]  /*10ef0*/  SHF.R.S32.HI R2, RZ, 0x1f, R0 ;  /* 0x0000001fff027819 */ /* 0x000fe20000011400 */
[----:B------:R-:W-:Y:S01]  /*10f00*/  FADD.FTZ R4, R21, R4 ;  /* 0x0000000415047221 */ /* 0x000fe20000010000 */
[C---:B------:R-:W-:Y:S01]  /*10f10*/  HMMA.16816.F32.BF16 R120, R96.reuse, R124, R172 ;  /* 0x0000007c6078723c */ /* 0x040fe200000418ac */
[----:B------:R-:W-:Y:S01]  /*10f20*/  FADD.FTZ R3, R8, R3 ;  /* 0x0000000308037221 */ /* 0x000fe20000010000 */
[----:B------:R-:W-:Y:S01]  /*10f30*/  LEA.HI R0, R2, R0, RZ, 0x6 ;  /* 0x0000000002007211 */ /* 0x000fe200078f30ff */
[----:B------:R-:W-:Y:S01]  /*10f40*/  FADD.FTZ R222, R23, R4 ;  /* 0x0000000417de7221 */ /* 0x000fe20000010000 */
[----:B------:R-:W-:Y:S01]  /*10f50*/  IADD3 R202, R195, 0x2800, RZ ;  /* 0x00002800c3ca7810 */ /* 0x000fe20007ffe0ff */
[----:B------:R-:W-:Y:S01]  /*10f60*/  FADD.FTZ R223, R11, R3 ;  /* 0x000000030bdf7221 */ /* 0x000fe20000010000 */
[----:B------:R-:W-:Y:S01]  /*10f70*/  SHF.R.S32.HI R0, RZ, 0x6, R0 ;  /* 0x00000006ff007819 */ /* 0x000fe20000011400 */
[----:B------:R-:W-:Y:S01]  /*10f80*/  FADD.FTZ R222, R20, R222 ;  /* 0x000000de14de7221 */ /* 0x000fe20000010000 */
[----:B------:R-:W-:Y:S01]  /*10f90*/  HMMA.16816.F32.BF16 R128, R96, R132, R168 ;  /* 0x000000846080723c */ /* 0x000fe200000418a8 */
[----:B------:R-:W-:Y:S01]  /*10fa0*/  FADD.FTZ R223, R9, R223 ;  /* 0x000000df09df7221 */ /* 0x000fe20000010000 */
[----:B------:R-:W-:-:S02]  /*10fb0*/  IMNMX R234, RZ, R0, !PT ;  /* 0x00000000ffea7217 */ /* 0x000fc40007800200 */
[----:B------:R-:W-:Y:S02]  /*10fc0*/  IADD3 R201, R195, 0x3000, RZ ;  /* 0x00003000c3c97810 */ /* 0x000fe40007ffe0ff */
[----:B------:R-:W-:Y:S02]  /*10fd0*/  ISETP.GE.AND P0, PT, R207, R234, PT ;  /* 0x000000eacf00720c */ /* 0x000fe40003f06270 */
[----:B------:R-:W-:Y:S01]  /*10fe0*/  HMMA.16816.F32.BF16 R36, R96, R40, R36 ;  /* 0x000000286024723c */ /* 0x000fe20000041824 */
[----:B------:R-:W-:-:S07]  /*10ff0*/  IADD3 R200, R195, 0x3800, RZ ;  /* 0x00003800c3c87810 */ /* 0x000fce0007ffe0ff */
[C---:B------:R-:W-:Y:S08]  /*11000*/  HMMA.16816.F32.BF16 R44, R96.reuse, R48, R44 ;  /* 0x00000030602c723c */ /* 0x040ff0000004182c */
[C---:B------:R-:W-:Y:S08]  /*11010*/  HMMA.16816.F32.BF16 R60, R96.reuse, R64, R140 ;  /* 0x00000040603c723c */ /* 0x040ff0000004188c */
[C---:B------:R-:W-:Y:S08]  /*11020*/  HMMA.16816.F32.BF16 R68, R96.reuse, R72, R68 ;  /* 0x000000486044723c */ /* 0x040ff00000041844 */
[C---:B------:R-:W-:Y:S08]  /*11030*/  HMMA.16816.F32.BF16 R76, R96.reuse, R80, R76 ;  /* 0x00000050604c723c */ /* 0x040ff0000004184c */
[C---:B-1----:R-:W-:Y:S08]  /*11040*/  HMMA.16816.F32.BF16 R84, R96.reuse, R88, R136 ;  /* 0x000000586054723c */ /* 0x042ff00000041888 */
[C---:B------:R-:W-:Y:S07]  /*11050*/  HMMA.16816.F32.BF16 R108, R96.reuse, R110, R196 ;  /* 0x0000006e606c723c */ /* 0x040fee00000418c4 */
[C---:B------:R-:W-:Y:S01]  /*11060*/  IADD3 R199, R195.reuse, 0x4000, RZ ;  /* 0x00004000c3c77810 */ /* 0x040fe20007ffe0ff */
[----:B------:R-:W-:Y:S01]  /*11070*/  HMMA.16816.F32.BF16 R116, R96, R118, R176 ;  /* 0x000000766074723c */ /* 0x000fe200000418b0 */
[----:B------:R-:W-:-:S02]  /*11080*/  IADD3 R198, R195, 0x4800, RZ ;  /* 0x00004800c3c67810 */ /* 0x000fc40007ffe0ff */
[C---:B------:R-:W-:Y:S02]  /*11090*/  IADD3 R197, R195.reuse, 0x5000, RZ ;  /* 0x00005000c3c57810 */ /* 0x040fe40007ffe0ff */
[----:B------:R-:W-:-:S03]  /*110a0*/  IADD3 R196, R195, 0x5800, RZ ;  /* 0x00005800c3c47810 */ /* 0x000fc60007ffe0ff */
        /* <DEDUP_REMOVED lines=10> */
[----:B------:R-:W-:Y:S01]  /*11150*/  IADD3 RZ, P0, R228, 0x80, RZ ;  /* 0x00000080e4ff7810 */ /* 0x000fe20007f1e0ff */
[----:B------:R-:W-:Y:S01]  /*11160*/  IMAD.MOV.U32 R102, RZ, RZ, R100 ;  /* 0x000000ffff667224 */ /* 0x000fe200078e0064 */
[----:B------:R-:W-:Y:S01]  /*11170*/  IADD3 R224, P1, R236, 0x40, RZ ;  /* 0x00000040ece07810 */ /* 0x000fe20007f3e0ff */
[----:B------:R-:W-:Y:S01]  /*11180*/  IMAD.MOV.U32 R3, RZ, RZ, R101 ;  /* 0x000000ffff037224 */ /* 0x000fe200078e0065 */
[----:B------:R-:W-:Y:S01]  /*11190*/  IADD3 R226, P2, R228, 0x40, RZ ;  /* 0x00000040e4e27810 */ /* 0x000fe20007f5e0ff */
[----:B------:R-:W-:Y:S01]  /*111a0*/  IMAD.X R227, RZ, RZ, R231, P0 ;  /* 0x000000ffffe37224 */ /* 0x000fe200000e06e7 */
[----:B------:R-:W-:Y:S01]  /*111b0*/  IADD3 R221, P0, R236, 0x80, RZ ;  /* 0x00000080ecdd7810 */ /* 0x000fe20007f1e0ff */
[----:B------:R-:W-:Y:S01]  /*111c0*/  IMAD.MOV.U32 R241, RZ, RZ, c[0x0][0x208] ;  /* 0x00008200fff17624 */ /* 0x000fe200078e00ff */
[----:B------:R-:W-:Y:S01]  /*111d0*/  MOV R208, R207 ;  /* 0x000000cf00d07202 */ /* 0x000fe20000000f00 */
[----:B------:R-:W-:Y:S01]  /*111e0*/  @P4 IMAD.HI.U32 R235, R238, c[0x0][0x2c8], RZ ;  /* 0x0000b200eeeb4a27 */ /* 0x000fe200078e00ff */
[----:B------:R-:W-:-:S02]  /*111f0*/  IADD3 R220, R228, 0x80, RZ ;  /* 0x00000080e4dc7810 */ /* 0x000fc40007ffe0ff */
[----:B------:R-:W-:Y:S01]  /*11200*/  MOV R248, c[0x0][0x20c] ;  /* 0x0000830000f87a02 */ /* 0x000fe20000000f00 */
[----:B------:R-:W-:Y:S01]  /*11210*/  IMAD.MOV.U32 R244, RZ, RZ, -0x40 ;  /* 0xffffffc0fff47424 */ /* 0x000fe200078e00ff */
[----:B------:R-:W-:Y:S01]  /*11220*/  IADD3.X R225, RZ, R231, RZ, P2, !PT ;  /* 0x000000e7ffe17210 */ /* 0x000fe200017fe4ff */
[----:B------:R-:W-:Y:S01]  /*11230*/  IMAD.X R219, RZ, RZ, R233, P1 ;  /* 0x000000ffffdb7224 */ /* 0x000fe200008e06e9 */
[----:B------:R-:W-:Y:S02]  /*11240*/  IADD3.X R218, RZ, R233, RZ, P0, !PT ;  /* 0x000000e9ffda7210 */ /* 0x000fe400007fe4ff */
.L_x_615:
[----:B------:R-:W-:Y:S01]  /*11250*/  ISETP.GE.AND P0, PT, R208, RZ, PT ;  /* 0x000000ffd000720c */ /* 0x000fe20003f06270 */
[----:B------:R-:W-:Y:S04]  /*11260*/  DEPBAR.LE SB0, 0x0 ;  /* 0x000080000000791a */ /* 0x000fe80000000000 */
[----:B------:R-:W-:Y:S01]  /*11270*/  BAR.SYNC.DEFER_BLOCKING 0x0 ;  /* 0x0000000000007b1d */ /* 0x000fe20000010000 */
[----:B------:R-:W-:Y:S02]  /*11280*/  ISETP.NE.AND P4, PT, R240, RZ, PT ;  /* 0x000000fff000720c */ /* 0x000fe40003f85270 */
[----:B------:R-:W-:Y:S05]  /*11290*/  ISETP.NE.AND P3, PT, R249, 0x1, PT ;  /* 0x00000001f900780c */ /* 0x000fea0003f65270 */
[----:B------:R-:W-:Y:S01]  /*112a0*/  @P0 SHF.R.S32.HI R0, RZ, 0x1f, R208 ;  /* 0x0000001fff000819 */ /* 0x000fe200000114d0 */
[----:B------:R-:W-:Y:S04]  /*112b0*/  @P0 IMAD.WIDE.U32 R4, R208, c[0x0][0x208], RZ ;  /* 0x00008200d0040a25 */ /* 0x000fe800078e00ff */
[----:B------:R-:W-:Y:S01]  /*112c0*/  @P0 IMAD R0, R0, c[0x0][0x208], RZ ;  /* 0x0000820000000a24 */ /* 0x000fe200078e02ff */
[----:B------:R-:W-:Y:S03]  /*112d0*/  @P0 SHF.L.U32 R2, R4, 0x6, RZ ;  /* 0x0000000604020819 */ /* 0x000fe600000006ff */
[----:B------:R-:W-:Y:S05]  /*112e0*/  @P0 IMAD R0, R208, c[0x0][0x20c], R0 ;  /* 0x00008300d0000a24 */ /* 0x000fea00078e0200 */
[----:B------:R-:W-:Y:S02]  /*112f0*/  @P0 IADD3 R0, R5, R0, RZ ;  /* 0x0000000005000210 */ /* 0x000fe40007ffe0ff */
[----:B------:R-:W-:Y:S01]  /*11300*/  @P0 IADD3 R5, P1, R2, R236, RZ ;  /* 0x000000ec02050210 */ /* 0x000fe20007f3e0ff */
[----:B------:R-:W-:Y:S01]  /*11310*/  LDSM.16.M88.4 R32, [R191+0xc100] ;  /* 0x00c10000bf20783b */ /* 0x000fe20000000200 */
[----:B------:R-:W-:Y:S02]  /*11320*/  @P0 SHF.L.U64.HI R0, R4, 0x6, R0 ;  /* 0x0000000604000819 */ /* 0x000fe40000010200 */
[C---:B------:R-:W-:Y:S02]  /*11330*/  @P0 LEA R30, P2, R5.reuse, c[0x0][0x1f8], 0x1 ;  /* 0x00007e00051e0a11 */ /* 0x040fe400078408ff */
[----:B------:R-:W-:Y:S02]  /*11340*/  @P0 IADD3.X R4, R0, R233, RZ, P1, !PT ;  /* 0x000000e900040210 */ /* 0x000fe40000ffe4ff */
[----:B------:R-:W-:Y:S01]  /*11350*/  @P0 IADD3 R6, P1, R2, R224, RZ ;  /* 0x000000e002060210 */ /* 0x000fe20007f3e0ff */
[----:B------:R-:W1:Y:S01]  /*11360*/  LDSM.16.M88.4 R8, [R184+0x6100] ;  /* 0x00610000b808783b */ /* 0x000e620000000200 */
[----:B------:R-:W-:Y:S02]  /*11370*/  @P0 LEA.HI.X R31, R5, c[0x0][0x1fc], R4, 0x1, P2 ;  /* 0x00007f00051f0a11 */ /* 0x000fe400010f0c04 */
[----:B------:R-:W-:Y:S02]  /*11380*/  @P0 LEA R22, P2, R6, c[0x0][0x1f8], 0x1 ;  /* 0x00007e0006160a11 */ /* 0x000fe400078408ff */
[----:B------:R-:W-:Y:S02]  /*11390*/  @P0 IADD3.X R5, R0, R219, RZ, P1, !PT ;  /* 0x000000db00050210 */ /* 0x000fe40000ffe4ff */
[C---:B------:R-:W-:Y:S01]  /*113a0*/  @P0 LEA R4, P1, R241.reuse, R2, 0x5 ;  /* 0x00000002f1040211 */ /* 0x040fe200078228ff */
[----:B------:R-:W2:Y:S01]  /*113b0*/  LDSM.16.M88.4 R16, [R184+0x6900] ;  /* 0x00690000b810783b */ /* 0x000ea20000000200 */
[----:B------:R-:W-:Y:S02]  /*113c0*/  @P0 LEA.HI.X R23, R6, c[0x0][0x1fc], R5, 0x1, P2 ;  /* 0x00007f0006170a11 */ /* 0x000fe400010f0c05 */
[----:B------:R-:W-:Y:S02]  /*113d0*/  @P0 IADD3 R5, P2, R2, R221, RZ ;  /* 0x000000dd02050210 */ /* 0x000fe40007f5e0ff */
[----:B------:R-:W-:Y:S02]  /*113e0*/  @P0 LEA.HI.X R2, R241, R0, R248, 0x5, P1 ;  /* 0x00000000f1020211 */ /* 0x000fe400008f2cf8 */
[----:B------:R-:W-:Y:S01]  /*113f0*/  @P0 IADD3.X R0, R0, R218, RZ, P2, !PT ;  /* 0x000000da00000210 */ /* 0x000fe200017fe4ff */
[----:B------:R-:W3:Y:S01]  /*11400*/  LDSM.16.M88.4 R24, [R184+0x7100] ;  /* 0x00710000b818783b */ /* 0x000ee20000000200 */
[C---:B------:R-:W-:Y:S02]  /*11410*/  @P0 LEA R14, P2, R5.reuse, c[0x0][0x1f8], 0x1 ;  /* 0x00007e00050e0a11 */ /* 0x040fe400078408ff */
[----:B------:R-:W-:Y:S02]  /*11420*/  @P0 IADD3 R6, P1, R4, R236, RZ ;  /* 0x000000ec04060210 */ /* 0x000fe40007f3e0ff */
[----:B------:R-:W-:Y:S02]  /*11430*/  @P0 LEA.HI.X R15, R5, c[0x0][0x1fc], R0, 0x1, P2 ;  /* 0x00007f00050f0a11 */ /* 0x000fe400010f0c00 */
[----:B------:R-:W-:Y:S01]  /*11440*/  @P0 IADD3.X R7, R2, R233, RZ, P1, !PT ;  /* 0x000000e902070210 */ /* 0x000fe20000ffe4ff */
[----:B------:R-:W4:Y:S01]  /*11450*/  LDSM.16.M88.4 R136, [R184+0x7900] ;  /* 0x00790000b888783b */ /* 0x000f220000000200 */
[----:B------:R-:W-:Y:S02]  /*11460*/  @P0 LEA R28, P1, R6, c[0x0][0x1f8], 0x1 ;  /* 0x00007e00061c0a11 */ /* 0x000fe400078208ff */
[----:B------:R-:W-:Y:S02]  /*11470*/  @P0 IADD3 R0, P2, R4, R224, RZ ;  /* 0x000000e004000210 */ /* 0x000fe40007f5e0ff */
[----:B------:R-:W-:Y:S02]  /*11480*/  @P0 LEA.HI.X R29, R6, c[0x0][0x1fc], R7, 0x1, P1 ;  /* 0x00007f00061d0a11 */ /* 0x000fe400008f0c07 */
[----:B------:R-:W-:Y:S01]  /*11490*/  @P0 IADD3.X R5, R2, R219, RZ, P2, !PT ;  /* 0x000000db02050210 */ /* 0x000fe200017fe4ff */
[----:B------:R-:W-:Y:S01]  /*114a0*/  LDSM.16.M88.4 R140, [R192+0xc100] ;  /* 0x00c10000c08c783b */ /* 0x000fe20000000200 */
[----:B------:R-:W-:Y:S02]  /*114b0*/  @P0 LEA R20, P2, R0, c[0x0][0x1f8], 0x1 ;  /* 0x00007e0000140a11 */ /* 0x000fe400078408ff */
[----:B------:R-:W-:Y:S02]  /*114c0*/  @P0 IADD3 R4, P1, R4, R221, RZ ;  /* 0x000000dd04040210 */ /* 0x000fe40007f3e0ff */
[----:B------:R-:W-:Y:S02]  /*114d0*/  @P0 LEA.HI.X R21, R0, c[0x0][0x1fc], R5, 0x1, P2 ;  /* 0x00007f0000150a11 */ /* 0x000fe400010f0c05 */
[----:B------:R-:W-:Y:S01]  /*114e0*/  @P0 IADD3.X R2, R2, R218, RZ, P1, !PT ;  /* 0x000000da02020210 */ /* 0x000fe20000ffe4ff */
[----:B------:R-:W5:Y:S01]  /*114f0*/  LDSM.16.M88.4 R144, [R195] ;  /* 0x00000000c390783b */ /* 0x000f620000000200 */
[C---:B------:R-:W-:Y:S02]  /*11500*/  @P0 LEA R12, P1, R4.reuse, c[0x0][0x1f8], 0x1 ;  /* 0x00007e00040c0a11 */ /* 0x040fe400078208ff */
[----:B------:R-:W-:Y:S02]  /*11510*/  MOV R0, R238 ;  /* 0x000000ee00007202 */ /* 0x000fe40000000f00 */
[----:B------:R-:W-:Y:S02]  /*11520*/  @P0 LEA.HI.X R13, R4, c[0x0][0x1fc], R2, 0x1, P1 ;  /* 0x00007f00040d0a11 */ /* 0x000fe400008f0c02 */
[C---:B-1----:R-:W-:Y:S01]  /*11530*/  HMMA.16816.F32.BF16 R4, R32.reuse, R8, RZ ;  /* 0x000000082004723c */ /* 0x042fe200000418ff */
[----:B------:R-:W1:Y:S02]  /*11540*/  LDSM.16.M88.4 R148, [R206] ;  /* 0x00000000ce94783b */ /* 0x000e640000000200 */
[----:B------:R-:W-:Y:S05]  /*11550*/  @P3 SHF.R.U32.HI R0, RZ, c[0x0][0x2cc], R235 ;  /* 0x0000b300ff003a19 */ /* 0x000fea00000116eb */
[C---:B------:R-:W-:Y:S01]  /*11560*/  HMMA.16816.F32.BF16 R8, R32.reuse, R10, RZ ;  /* 0x0000000a2008723c */ /* 0x040fe200000418ff */
[----:B------:R-:W1:Y:S08]  /*11570*/  LDSM.16.M88.4 R152, [R205] ;  /* 0x00000000cd98783b */ /* 0x000e700000000200 */
[----:B------:R-:W1:Y:S08]  /*11580*/  LDSM.16.M88.4 R156, [R204] ;  /* 0x00000000cc9c783b */ /* 0x000e700000000200 */
[----:B------:R-:W-:Y:S01]  /*11590*/  @!PT LDS RZ, [RZ] ;  /* 0x00000000fffff984 */ /* 0x000fe20000000800 */
[----:B------:R-:W-:Y:S01]  /*115a0*/  @!PT LDS RZ, [RZ] ;  /* 0x00000000fffff984 */ /* 0x000fe20000000800 */
[----:B------:R-:W-:Y:S01]  /*115b0*/  @!PT LDS RZ, [RZ] ;  /* 0x00000000fffff984 */ /* 0x000fe20000000800 */
[----:B------:R4:W-:Y:S08]  /*115c0*/  @P0 LDGSTS.E.BYPASS.LTC128B.128 [R209+0x100], [R30.64], !P5 ;  /* 0x001000001ed10fae */ /* 0x0009f0000e901d46 */
[----:B------:R3:W-:Y:S08]  /*115d0*/  @P0 LDGSTS.E.BYPASS.LTC128B.128 [R209+0x2100], [R22.64], !P6 ;  /* 0x0210000016d10fae */ /* 0x0007f0000f101d46 */
[----:B------:R2:W-:Y:S08]  /*115e0*/  @P0 LDGSTS.E.BYPASS.LTC128B.128 [R209+0x4100], [R14.64], !P4 ;  /* 0x041000000ed10fae */ /* 0x0005f0000e101d46 */
[----:B------:R4:W-:Y:S08]  /*115f0*/  @P0 LDGSTS.E.BYPASS.LTC128B.128 [R209+0x1100], [R28.64], !P5 ;  /* 0x011000001cd10fae */ /* 0x0009f0000e901d46 */
[----:B------:R3:W-:Y:S08]  /*11600*/  @P0 LDGSTS.E.BYPASS.LTC128B.128 [R209+0x3100], [R20.64], !P6 ;  /* 0x0310000014d10fae */ /* 0x0007f0000f101d46 */
[----:B------:R2:W-:Y:S08]  /*11610*/  @P0 LDGSTS.E.BYPASS.LTC128B.128 [R209+0x5100], [R12.64], !P4 ;  /* 0x051000000cd10fae */ /* 0x0005f0000e101d46 */
[----:B------:R-:W-:Y:S08]  /*11620*/  LDSM.16.M88.4 R160, [R194+0xc100] ;  /* 0x00c10000c2a0783b */ /* 0x000ff00000000200 */
[----:B------:R-:W0:Y:S08]  /*11630*/  LDGDEPBAR ;  /* 0x00000000000079af */ /* 0x000e300000000000 */
[----:B------:R-:W1:Y:S01]  /*11640*/  LDSM.16.M88.4 R164, [R190+0x6100] ;  /* 0x00610000bea4783b */ /* 0x000e620000000200 */
[C---:B--2---:R-:W-:Y:S07]  /*11650*/  HMMA.16816.F32.BF16 R12, R32.reuse, R16, RZ ;  /* 0x00000010200c723c */ /* 0x044fee00000418ff */
[----:B------:R-:W-:Y:S01]  /*11660*/  LDSM.16.M88.4 R168, [R190+0x7100] ;  /* 0x00710000bea8783b */ /* 0x000fe20000000200 */
[C---:B------:R-:W-:Y:S07]  /*11670*/  HMMA.16816.F32.BF16 R16, R32.reuse, R18, RZ ;  /* 0x000000122010723c */ /* 0x040fee00000418ff */
[----:B------:R-:W-:Y:S01]  /*11680*/  LDSM.16.M88.4 R172, [R190+0x7900] ;  /* 0x00790000beac783b */ /* 0x000fe20000000200 */
[C---:B---3--:R-:W-:Y:S07]  /*11690*/  HMMA.16816.F32.BF16 R20, R32.reuse, R24, RZ ;  /* 0x000000182014723c */ /* 0x048fee00000418ff */
[----:B------:R-:W-:Y:S01]  /*116a0*/  LDSM.16.M88.4 R176, [R193+0xc100] ;  /* 0x00c10000c1b0783b */ /* 0x000fe20000000200 */
[C---:B------:R-:W-:Y:S07]  /*116b0*/  HMMA.16816.F32.BF16 R24, R32.reuse, R26, RZ ;  /* 0x0000001a2018723c */ /* 0x040fee00000418ff */
[----:B------:R-:W-:Y:S01]  /*116c0*/  LDSM.16.M88.4 R180, [R189] ;  /* 0x00000000bdb4783b */ /* 0x000fe20000000200 */
[C---:B----4-:R-:W-:Y:S07]  /*116d0*/  HMMA.16816.F32.BF16 R28, R32.reuse, R136, RZ ;  /* 0x00000088201c723c */ /* 0x050fee00000418ff */
[----:B------:R-:W-:Y:S01]  /*116e0*/  SHFL.IDX PT, R2, R0, RZ, 0x1c1f ;  /* 0x001c1fff00027589 */ /* 0x000fe200000e0000 */
[----:B------:R-:W-:Y:S07]  /*116f0*/  HMMA.16816.F32.BF16 R32, R32, R138, RZ ;  /* 0x0000008a2020723c */ /* 0x000fee00000418ff */
[----:B------:R-:W2:Y:S01]  /*11700*/  LDSM.16.M88.4 R136, [R190+0x6900] ;  /* 0x00690000be88783b */ /* 0x000ea20000000200 */
[C---:B-----5:R-:W-:Y:S08]  /*11710*/  HMMA.16816.F32.BF16 R4, R140.reuse, R144, R4 ;  /* 0x000000908c04723c */ /* 0x060ff00000041804 */
[C---:B------:R-:W-:Y:S01]  /*11720*/  HMMA.16816.F32.BF16 R8, R140.reuse, R146, R8 ;  /* 0x000000928c08723c */ /* 0x040fe20000041808 */
[----:B------:R-:W-:Y:S07]  /*11730*/  LDSM.16.M88.4 R144, [R189+0x1000] ;  /* 0x00100000bd90783b */ /* 0x000fee0000000200 */
[C---:B-1----:R-:W-:Y:S08]  /*11740*/  HMMA.16816.F32.BF16 R12, R140.reuse, R148, R12 ;  /* 0x000000948c0c723c */ /* 0x042ff0000004180c */
[C---:B------:R-:W-:Y:S01]  /*11750*/  HMMA.16816.F32.BF16 R16, R140.reuse, R150, R16 ;  /* 0x000000968c10723c */ /* 0x040fe20000041810 */
[----:B------:R-:W-:Y:S07]  /*11760*/  LDSM.16.M88.4 R148, [R189+0x1800] ;  /* 0x00180000bd94783b */ /* 0x000fee0000000200 */
[C---:B------:R-:W-:Y:S08]  /*11770*/  HMMA.16816.F32.BF16 R20, R140.reuse, R152, R20 ;  /* 0x000000988c14723c */ /* 0x040ff00000041814 */
[C---:B------:R-:W-:Y:S01]  /*11780*/  HMMA.16816.F32.BF16 R24, R140.reuse, R154, R24 ;  /* 0x0000009a8c18723c */ /* 0x040fe20000041818 */
[----:B------:R-:W-:Y:S07]  /*11790*/  LDSM.16.M88.4 R152, [R191+0x10100] ;  /* 0x01010000bf98783b */ /* 0x000fee0000000200 */
[C---:B------:R-:W-:Y:S08]  /*117a0*/  HMMA.16816.F32.BF16 R28, R140.reuse, R156, R28 ;  /* 0x0000009c8c1c723c */ /* 0x040ff0000004181c */
[----:B------:R-:W-:Y:S01]  /*117b0*/  HMMA.16816.F32.BF16 R32, R140, R158, R32 ;  /* 0x0000009e8c20723c */ /* 0x000fe20000041820 */
[----:B------:R-:W1:Y:S07]  /*117c0*/  LDSM.16.M88.4 R140, [R189+0x800] ;  /* 0x00080000bd8c783b */ /* 0x000e6e0000000200 */
[C---:B------:R-:W-:Y:S01]  /*117d0*/  HMMA.16816.F32.BF16 R4, R160.reuse, R164, R4 ;  /* 0x000000a4a004723c */ /* 0x040fe20000041804 */
[----:B------:R-:W3:Y:S07]  /*117e0*/  LDSM.16.M88.4 R156, [R184+0x8100] ;  /* 0x00810000b89c783b */ /* 0x000eee0000000200 */
[C---:B------:R-:W-:Y:S01]  /*117f0*/  HMMA.16816.F32.BF16 R8, R160.reuse, R166, R8 ;  /* 0x000000a6a008723c */ /* 0x040fe20000041808 */
[----:B------:R-:W-:Y:S07]  /*11800*/  LDSM.16.M88.4 R164, [R184+0x9900] ;  /* 0x00990000b8a4783b */ /* 0x000fee0000000200 */
[C---:B--2---:R-:W-:Y:S08]  /*11810*/  HMMA.16816.F32.BF16 R12, R160.reuse, R136, R12 ;  /* 0x00000088a00c723c */ /* 0x044ff0000004180c */
[C---:B------:R-:W-:Y:S01]  /*11820*/  HMMA.16816.F32.BF16 R16, R160.reuse, R138, R16 ;  /* 0x0000008aa010723c */ /* 0x040fe20000041810 */
[----:B------:R-:W2:Y:S07]  /*11830*/  LDSM.16.M88.4 R136, [R184+0x8900] ;  /* 0x00890000b888783b */ /* 0x000eae0000000200 */
[C---:B------:R-:W-:Y:S08]  /*11840*/  HMMA.16816.F32.BF16 R20, R160.reuse, R168, R20 ;  /* 0x000000a8a014723c */ /* 0x040ff00000041814 */
[C---:B------:R-:W-:Y:S01]  /*11850*/  HMMA.16816.F32.BF16 R24, R160.reuse, R170, R24 ;  /* 0x000000aaa018723c */ /* 0x040fe20000041818 */
[----:B------:R-:W-:Y:S07]  /*11860*/  LDSM.16.M88.4 R168, [R192+0x10100] ;  /* 0x01010000c0a8783b */ /* 0x000fee0000000200 */
[C---:B------:R-:W-:Y:S08]  /*11870*/  HMMA.16816.F32.BF16 R28, R160.reuse, R172, R28 ;  /* 0x000000aca01c723c */ /* 0x040ff0000004181c */
[----:B------:R-:W-:Y:S01]  /*11880*/  HMMA.16816.F32.BF16 R32, R160, R174, R32 ;  /* 0x000000aea020723c */ /* 0x000fe20000041820 */
[----:B------:R-:W4:Y:S07]  /*11890*/  LDSM.16.M88.4 R160, [R184+0x9100] ;  /* 0x00910000b8a0783b */ /* 0x000f2e0000000200 */
[C---:B------:R-:W-:Y:S01]  /*118a0*/  HMMA.16816.F32.BF16 R4, R176.reuse, R180, R4 ;  /* 0x000000b4b004723c */ /* 0x040fe20000041804 */
[----:B------:R-:W5:Y:S07]  /*118b0*/  LDSM.16.M88.4 R172, [R203] ;  /* 0x00000000cbac783b */ /* 0x000f6e0000000200 */
        /* <DEDUP_REMOVED lines=15> */
[C---:B--2---:R-:W-:Y:S08]  /*119b0*/  HMMA.16816.F32.BF16 R12, R152.reuse, R136, R12 ;  /* 0x00000088980c723c */ /* 0x044ff0000004180c */
[C---:B------:R-:W-:Y:S01]  /*119c0*/  HMMA.16816.F32.BF16 R16, R152.reuse, R138, R16 ;  /* 0x0000008a9810723c */ /* 0x040fe20000041810 */
[----:B------:R-:W2:Y:S07]  /*119d0*/  LDSM.16.M88.4 R136, [R190+0x8900] ;  /* 0x00890000be88783b */ /* 0x000eae0000000200 */
[C---:B----4-:R-:W-:Y:S08]  /*119e0*/  HMMA.16816.F32.BF16 R20, R152.reuse, R160, R20 ;  /* 0x000000a09814723c */ /* 0x050ff00000041814 */
[C---:B------:R-:W-:Y:S01]  /*119f0*/  HMMA.16816.F32.BF16 R24, R152.reuse, R162, R24 ;  /* 0x000000a29818723c */ /* 0x040fe20000041818 */
[----:B------:R-:W-:Y:S07]  /*11a00*/  LDSM.16.M88.4 R160, [R193+0x10100] ;  /* 0x01010000c1a0783b */ /* 0x000fee0000000200 */
[C---:B------:R-:W-:Y:S08]  /*11a10*/  HMMA.16816.F32.BF16 R28, R152.reuse, R164, R28 ;  /* 0x000000a4981c723c */ /* 0x040ff0000004181c */
[----:B------:R-:W-:Y:S01]  /*11a20*/  HMMA.16816.F32.BF16 R32, R152, R166, R32 ;  /* 0x000000a69820723c */ /* 0x000fe20000041820 */
[----:B------:R-:W4:Y:S07]  /*11a30*/  LDSM.16.M88.4 R152, [R190+0x9100] ;  /* 0x00910000be98783b */ /* 0x000f2e0000000200 */
[C---:B-----5:R-:W-:Y:S01]  /*11a40*/  HMMA.16816.F32.BF16 R4, R168.reuse, R172, R4 ;  /* 0x000000aca804723c */ /* 0x060fe20000041804 */
[----:B------:R-:W5:Y:S07]  /*11a50*/  LDSM.16.M88.4 R164, [R189+0x2000] ;  /* 0x00200000bda4783b */ /* 0x000f6e0000000200 */
        /* <DEDUP_REMOVED lines=23> */
[----:B------:R-:W2:Y:S07]  /*11bd0*/  LDSM.16.M88.4 R156, [R184+0xb900] ;  /* 0x00b90000b89c783b */ /* 0x000eae0000000200 */
[C---:B-----5:R-:W-:Y:S01]  /*11be0*/  HMMA.16816.F32.BF16 R4, R160.reuse, R164, R4 ;  /* 0x000000a4a004723c */ /* 0x060fe20000041804 */
[----:B------:R-:W5:Y:S07]  /*11bf0*/  LDSM.16.M88.4 R176, [R192+0x14100] ;  /* 0x01410000c0b0783b */ /* 0x000f6e0000000200 */
        /* <DEDUP_REMOVED lines=35> */
[C---:B--2---:R-:W-:Y:S08]  /*11e30*/  HMMA.16816.F32.BF16 R12, R160.reuse, R136, R12 ;  /* 0x00000088a00c723c */ /* 0x044ff0000004180c */
[C---:B------:R-:W-:Y:S01]  /*11e40*/  HMMA.16816.F32.BF16 R16, R160.reuse, R138, R16 ;  /* 0x0000008aa010723c */ /* 0x040fe20000041810 */
[----:B------:R-:W1:Y:S07]  /*11e50*/  LDSM.16.M88.4 R136, [R189+0x4800] ;  /* 0x00480000bd88783b */ /* 0x000e6e0000000200 */
[C---:B----4-:R-:W-:Y:S08]  /*11e60*/  HMMA.16816.F32.BF16 R20, R160.reuse, R152, R20 ;  /* 0x00000098a014723c */ /* 0x050ff00000041814 */
[C---:B------:R-:W-:Y:S08]  /*11e70*/  HMMA.16816.F32.BF16 R24, R160.reuse, R154, R24 ;  /* 0x0000009aa018723c */ /* 0x040ff00000041818 */
[C---:B------:R-:W-:Y:S08]  /*11e80*/  HMMA.16816.F32.BF16 R28, R160.reuse, R156, R28 ;  /* 0x0000009ca01c723c */ /* 0x040ff0000004181c */
[----:B------:R-:W-:Y:S08]  /*11e90*/  HMMA.16816.F32.BF16 R32, R160, R158, R32 ;  /* 0x0000009ea020723c */ /* 0x000ff00000041820 */
[C---:B-----5:R-:W-:Y:S08]  /*11ea0*/  HMMA.16816.F32.BF16 R4, R168.reuse, R172, R4 ;  /* 0x000000aca804723c */ /* 0x060ff00000041804 */
        /* <DEDUP_REMOVED lines=17> */
[----:B------:R-:W-:Y:S01]  /*11fc0*/  MUFU.TANH R143, R6 ;  /* 0x00000006008f7308 */ /* 0x000fe20000002400 */
[----:B------:R-:W-:Y:S02]  /*11fd0*/  FMUL.FTZ R16, R16, c[0x0][0x320] ;  /* 0x0000c80010107a20 */ /* 0x000fe40000410000 */
[----:B------:R-:W-:Y:S02]  /*11fe0*/  FMUL.FTZ R14, R14, c[0x0][0x320] ;  /* 0x0000c8000e0e7a20 */ /* 0x000fe40000410000 */
[----:B------:R-:W-:Y:S02]  /*11ff0*/  FMUL.FTZ R17, R17, c[0x0][0x320] ;  /* 0x0000c80011117a20 */ /* 0x000fe40000410000 */
[----:B------:R-:W-:Y:S03]  /*12000*/  FMUL.FTZ R15, R15, c[0x0][0x320] ;  /* 0x0000c8000f0f7a20 */ /* 0x000fe60000410000 */
[----:B------:R3:W-:Y:S10]  /*12010*/  MUFU.TANH R142, R7 ;  /* 0x00000007008e7308 */ /* 0x0007f40000002400 */
[----:B------:R-:W4:Y:S10]  /*12020*/  MUFU.TANH R141, R8 ;  /* 0x00000008008d7308 */ /* 0x000f340000002400 */
[----:B------:R-:W5:Y:S01]  /*12030*/  MUFU.TANH R136, R9 ;  /* 0x0000000900887308 */ /* 0x000f620000002400 */
[----:B---3--:R-:W3:Y:S09]  /*12040*/  LDSM.16.M88.4 R4, [R189+0x5000] ;  /* 0x00500000bd04783b */ /* 0x008ef20000000200 */
[----:B------:R-:W-:Y:S10]  /*12050*/  MUFU.TANH R103, R10 ;  /* 0x0000000a00677308 */ /* 0x000ff40000002400 */
[----:B------:R1:W-:Y:S10]  /*12060*/  MUFU.TANH R101, R11 ;  /* 0x0000000b00657308 */ /* 0x0003f40000002400 */
[----:B------:R-:W-:Y:S10]  /*12070*/  MUFU.TANH R13, R13 ;  /* 0x0000000d000d7308 */ /* 0x000ff40000002400 */
[----:B------:R4:W-:Y:S01]  /*12080*/  MUFU.TANH R148, R18 ;  /* 0x0000001200947308 */ /* 0x0009e20000002400 */
[C---:B---3--:R-:W-:Y:S01]  /*12090*/  HMMA.16816.F32.BF16 R20, R168.reuse, R4, R20 ;  /* 0x00000004a814723c */ /* 0x048fe20000041814 */
[----:B-1----:R-:W1:Y:S01]  /*120a0*/  LDSM.16.M88.4 R8, [R189+0x5800] ;  /* 0x00580000bd08783b */ /* 0x002e620000000200 */
[----:B------:R-:W-:Y:S07]  /*120b0*/  DEPBAR.LE SB0, 0x0 ;  /* 0x000080000000791a */ /* 0x000fee0000000000 */
[----:B------:R-:W-:Y:S01]  /*120c0*/  MUFU.TANH R16, R16 ;  /* 0x0000001000107308 */ /* 0x000fe20000002400 */
[C---:B------:R-:W-:Y:S01]  /*120d0*/  HMMA.16816.F32.BF16 R24, R168.reuse, R6, R24 ;  /* 0x00000006a818723c */ /* 0x040fe20000041818 */
[----:B------:R3:W1:Y:S08]  /*120e0*/  SHFL.IDX PT, R4, R0, 0x1, 0x1c1f ;  /* 0x003c1f0000047f89 */ /* 0x00067000000e0000 */
[----:B------:R5:W-:Y:S01]  /*120f0*/  MUFU.TANH R149, R19 ;  /* 0x0000001300957308 */ /* 0x000be20000002400 */
[----:B------:R-:W-:Y:S04]  /*12100*/  BAR.SYNC.DEFER_BLOCKING 0x0 ;  /* 0x0000000000007b1d */ /* 0x000fe80000010000 */
[----:B------:R-:W-:Y:S02]  /*12110*/  FMUL.FTZ R23, R23, c[0x0][0x320] ;  /* 0x0000c80017177a20 */ /* 0x000fe40000410000 */
[----:B------:R-:W-:Y:S02]  /*12120*/  FMUL.FTZ R20, R20, c[0x0][0x320] ;  /* 0x0000c80014147a20 */ /* 0x000fe40000410000 */
[----:B------:R-:W-:Y:S02]  /*12130*/  FMUL.FTZ R22, R22, c[0x0][0x320] ;  /* 0x0000c80016167a20 */ /* 0x000fe40000410000 */
[----:B------:R-:W-:Y:S02]  /*12140*/  FMUL.FTZ R21, R21, c[0x0][0x320] ;  /* 0x0000c80015157a20 */ /* 0x000fe40000410000 */
[----:B---3--:R-:W-:Y:S02]  /*12150*/  IMAD R0, R208, R244, 0x1 ;  /* 0x00000001d0007424 */ /* 0x008fe400078e02f4 */
[----:B------:R-:W-:Y:S02]  /*12160*/  FMUL.FTZ R24, R24, c[0x0][0x320] ;  /* 0x0000c80018187a20 */ /* 0x000fe40000410000 */
[----:B------:R-:W-:Y:S01]  /*12170*/  FMUL.FTZ R25, R25, c[0x0][0x320] ;  /* 0x0000c80019197a20 */ /* 0x000fe20000410000 */
[----:B------:R-:W-:Y:S01]  /*12180*/  IADD3 R0, R232, R0, -R239 ;  /* 0x00000000e8007210 */ /* 0x000fe20007ffe8ef */
[----:B------:R-:W-:Y:S02]  /*12190*/  FMUL.FTZ R26, R26, c[0x0][0x320] ;  /* 0x0000c8001a1a7a20 */ /* 0x000fe40000410000 */
[----:B------:R-:W-:Y:S01]  /*121a0*/  FMUL.FTZ R27, R27, c[0x0][0x320] ;  /* 0x0000c8001b1b7a20 */ /* 0x000fe20000410000 */
[C---:B-1----:R-:W-:Y:S01]  /*121b0*/  HMMA.16816.F32.BF16 R28, R168.reuse, R8, R28 ;  /* 0x00000008a81c723c */ /* 0x042fe2000004181c */
[----:B------:R-:W1:Y:S02]  /*121c0*/  MUFU.TANH R140, R12 ;  /* 0x0000000c008c7308 */ /* 0x000e640000002400 */
[----:B------:R-:W-:Y:S04]  /*121d0*/  IADD3 R0, R0, -R242, RZ ;  /* 0x800000f200007210 */ /* 0x000fe80007ffe0ff */
[----:B------:R-:W-:Y:S01]  /*121e0*/  IADD3 R2, R0, R2, RZ ;  /* 0x0000000200027210 */ /* 0x000fe20007ffe0ff */
[----:B------:R-:W-:Y:S03]  /*121f0*/  HMMA.16816.F32.BF16 R32, R168, R10, R32 ;  /* 0x0000000aa820723c */ /* 0x000fe60000041820 */
[----:B------:R3:W-:Y:S01]  /*12200*/  MUFU.TANH R7, R22 ;  /* 0x0000001600077308 */ /* 0x0007e20000002400 */
[C---:B------:R-:W-:Y:S02]  /*12210*/  ISETP.GT.AND P0, PT, R2.reuse, RZ, PT ;  /* 0x000000ff0200720c */ /* 0x040fe40003f04270 */
[C---:B------:R-:W-:Y:S02]  /*12220*/  ISETP.GT.AND P2, PT, R2.reuse, 0x1, PT ;  /* 0x000000010200780c */ /* 0x040fe40003f44270 */
[----:B------:R-:W-:Y:S02]  /*12230*/  FSEL R10, R145, -INF , P0 ;  /* 0xff800000910a7808 */ /* 0x000fe40000000000 */
[----:B------:R-:W-:Y:S02]  /*12240*/  ISETP.GT.AND P3, PT, R2, 0x8, PT ;  /* 0x000000080200780c */ /* 0x000fe40003f64270 */
[----:B--2---:R-:W-:Y:S01]  /*12250*/  FSEL R11, R144, -INF , P2 ;  /* 0xff800000900b7808 */ /* 0x004fe20001000000 */
[----:B------:R2:W-:Y:S01]  /*12260*/  MUFU.TANH R12, R20 ;  /* 0x00000014000c7308 */ /* 0x0005e20000002400 */
[----:B------:R-:W-:Y:S02]  /*12270*/  IADD3 R0, R0, R4, RZ ;  /* 0x0000000400007210 */ /* 0x000fe40007ffe0ff */
[----:B------:R-:W-:Y:S01]  /*12280*/  FMNMX.FTZ R4, R10, R3, !PT ;  /* 0x000000030a047209 */ /* 0x000fe20007810000 */
[----:B------:R-:W-:Y:S01]  /*12290*/  FMUL.FTZ R28, R28, c[0x0][0x320] ;  /* 0x0000c8001c1c7a20 */ /* 0x000fe20000410000 */
[----:B------:R-:W-:Y:S01]  /*122a0*/  ISETP.GT.AND P2, PT, R2, 0x9, PT ;  /* 0x000000090200780c */ /* 0x000fe20003f44270 */
[----:B------:R-:W-:Y:S01]  /*122b0*/  FMUL.FTZ R29, R29, c[0x0][0x320] ;  /* 0x0000c8001d1d7a20 */ /* 0x000fe20000410000 */
[----:B------:R-:W-:Y:S01]  /*122c0*/  FMNMX.FTZ R4, R11, R4, !PT ;  /* 0x000000040b047209 */ /* 0x000fe20007810000 */
[----:B------:R-:W-:Y:S01]  /*122d0*/  FMUL.FTZ R30, R30, c[0x0][0x320] ;  /* 0x0000c8001e1e7a20 */ /* 0x000fe20000410000 */
[----:B----4-:R-:W-:Y:S01]  /*122e0*/  FSEL R18, R141, -INF , P3 ;  /* 0xff8000008d127808 */ /* 0x010fe20001800000 */
[----:B------:R4:W-:Y:S01]  /*122f0*/  MUFU.TANH R5, R21 ;  /* 0x0000001500057308 */ /* 0x0009e20000002400 */
[----:B-----5:R-:W-:Y:S01]  /*12300*/  FSEL R19, R136, -INF , P2 ;  /* 0xff80000088137808 */ /* 0x020fe20001000000 */
[----:B------:R-:W-:Y:S01]  /*12310*/  FMUL.FTZ R32, R32, c[0x0][0x320] ;  /* 0x0000c80020207a20 */ /* 0x000fe20000410000 */
[----:B------:R-:W-:Y:S01]  /*12320*/  ISETP.GT.AND P3, PT, R2, 0x10, PT ;  /* 0x000000100200780c */ /* 0x000fe20003f64270 */
[----:B------:R-:W-:Y:S01]  /*12330*/  FMUL.FTZ R33, R33, c[0x0][0x320] ;  /* 0x0000c80021217a20 */ /* 0x000fe20000410000 */
[----:B------:R-:W-:Y:S01]  /*12340*/  FMNMX.FTZ R4, R18, R4, !PT ;  /* 0x0000000412047209 */ /* 0x000fe20007810000 */
[----:B------:R-:W-:Y:S01]  /*12350*/  FMUL.FTZ R6, R31, c[0x0][0x320] ;  /* 0x0000c8001f067a20 */ /* 0x000fe20000410000 */
[----:B-1----:R-:W-:Y:S01]  /*12360*/  FSEL R140, R140, -INF , P3 ;  /* 0xff8000008c8c7808 */ /* 0x002fe20001800000 */
[----:B------:R-:W-:Y:S01]  /*12370*/  FMUL.FTZ R34, R34, c[0x0][0x320] ;  /* 0x0000c80022227a20 */ /* 0x000fe20000410000 */
[----:B------:R-:W-:Y:S01]  /*12380*/  ISETP.GT.AND P1, PT, R0, RZ, PT ;  /* 0x000000ff0000720c */ /* 0x000fe20003f24270 */
[----:B------:R-:W1:Y:S01]  /*12390*/  MUFU.TANH R14, R14 ;  /* 0x0000000e000e7308 */ /* 0x000e620000002400 */
[----:B------:R-:W-:Y:S01]  /*123a0*/  ISETP.GT.AND P2, PT, R2, 0x11, PT ;  /* 0x000000110200780c */ /* 0x000fe20003f44270 */
[----:B------:R-:W-:Y:S01]  /*123b0*/  FMUL.FTZ R35, R35, c[0x0][0x320] ;  /* 0x0000c80023237a20 */ /* 0x000fe20000410000 */
[----:B------:R-:W-:Y:S02]  /*123c0*/  FMNMX.FTZ R4, R19, R4, !PT ;  /* 0x0000000413047209 */ /* 0x000fe40007810000 */
[----:B------:R-:W-:Y:S02]  /*123d0*/  FSEL R141, R13, -INF , P2 ;  /* 0xff8000000d8d7808 */ /* 0x000fe40001000000 */
[----:B------:R-:W-:Y:S02]  /*123e0*/  FMNMX.FTZ R4, R140, R4, !PT ;  /* 0x000000048c047209 */ /* 0x000fe40007810000 */
[----:B---3--:R-:W-:Y:S01]  /*123f0*/  FSEL R22, R143, -INF , P1 ;  /* 0xff8000008f167808 */ /* 0x008fe20000800000 */
[----:B------:R-:W3:Y:S01]  /*12400*/  MUFU.TANH R17, R17 ;  /* 0x0000001100117308 */ /* 0x000ee20000002400 */
[----:B------:R-:W-:Y:S02]  /*12410*/  ISETP.GT.AND P1, PT, R0, 0x8, PT ;  /* 0x000000080000780c */ /* 0x000fe40003f24270 */
[----:B------:R-:W-:Y:S02]  /*12420*/  ISETP.GT.AND P3, PT, R2, 0x18, PT ;  /* 0x000000180200780c */ /* 0x000fe40003f64270 */
[----:B------:R-:W-:Y:S02]  /*12430*/  FMNMX.FTZ R4, R141, R4, !PT ;  /* 0x000000048d047209 */ /* 0x000fe40007810000 */
[----:B------:R-:W-:Y:S02]  /*12440*/  FSEL R146, R16, -INF , P3 ;  /* 0xff80000010927808 */ /* 0x000fe40001800000 */
[C---:B------:R-:W-:Y:S01]  /*12450*/  ISETP.GT.AND P0, PT, R0.reuse, 0x1, PT ;  /* 0x000000010000780c */ /* 0x040fe20003f04270 */
[----:B------:R5:W-:Y:S01]  /*12460*/  MUFU.TANH R100, R23 ;  /* 0x0000001700647308 */ /* 0x000be20000002400 */
[----:B--2---:R-:W-:Y:S02]  /*12470*/  FSEL R20, R103, -INF , P1 ;  /* 0xff80000067147808 */ /* 0x004fe40000800000 */
[----:B------:R-:W-:Y:S02]  /*12480*/  ISETP.GT.AND P1, PT, R0, 0x10, PT ;  /* 0x000000100000780c */ /* 0x000fe40003f24270 */
[----:B------:R-:W-:Y:S02]  /*12490*/  ISETP.GT.AND P2, PT, R2, 0x19, PT ;  /* 0x000000190200780c */ /* 0x000fe40003f44270 */
[----:B------:R-:W-:Y:S02]  /*124a0*/  FMNMX.FTZ R4, R146, R4, !PT ;  /* 0x0000000492047209 */ /* 0x000fe40007810000 */
[----:B----4-:R-:W-:Y:S01]  /*124b0*/  FSEL R21, R142, -INF , P0 ;  /* 0xff8000008e157808 */ /* 0x010fe20000000000 */
[----:B------:R-:W2:Y:S01]  /*124c0*/  MUFU.TANH R15, R15 ;  /* 0x0000000f000f7308 */ /* 0x000ea20000002400 */
[----:B-1----:R-:W-:Y:S02]  /*124d0*/  FSEL R142, R14, -INF , P1 ;  /* 0xff8000000e8e7808 */ /* 0x002fe40000800000 */
[C---:B------:R-:W-:Y:S02]  /*124e0*/  ISETP.GT.AND P0, PT, R0.reuse, 0x9, PT ;  /* 0x000000090000780c */ /* 0x040fe40003f04270 */
[----:B---3--:R-:W-:Y:S02]  /*124f0*/  FSEL R147, R17, -INF , P2 ;  /* 0xff80000011937808 */ /* 0x008fe40001000000 */
[----:B------:R-:W-:Y:S02]  /*12500*/  ISETP.GT.AND P1, PT, R0, 0x18, PT ;  /* 0x000000180000780c */ /* 0x000fe40003f24270 */
[----:B------:R-:W-:Y:S01]  /*12510*/  ISETP.GT.AND P2, PT, R2, 0x20, PT ;  /* 0x000000200200780c */ /* 0x000fe20003f44270 */
[----:B------:R-:W1:Y:S01]  /*12520*/  MUFU.TANH R24, R24 ;  /* 0x0000001800187308 */ /* 0x000e620000002400 */
[----:B------:R-:W-:Y:S02]  /*12530*/  FSEL R148, R148, -INF , P1 ;  /* 0xff80000094947808 */ /* 0x000fe40000800000 */
[----:B------:R-:W-:Y:S02]  /*12540*/  FSEL R151, R12, -INF , P2 ;  /* 0xff8000000c977808 */ /* 0x000fe40001000000 */
[----:B-----5:R-:W-:Y:S02]  /*12550*/  FSEL R23, R101, -INF , P0 ;  /* 0xff80000065177808 */ /* 0x020fe40000000000 */
[----:B------:R-:W-:Y:S02]  /*12560*/  FMNMX.FTZ R4, R147, R4, !PT ;  /* 0x0000000493047209 */ /* 0x000fe40007810000 */
[----:B------:R-:W-:Y:S01]  /*12570*/  ISETP.GT.AND P0, PT, R0, 0x11, PT ;  /* 0x000000110000780c */ /* 0x000fe20003f04270 */
[----:B------:R-:W3:Y:S01]  /*12580*/  MUFU.TANH R25, R25 ;  /* 0x0000001900197308 */ /* 0x000ee20000002400 */
[----:B------:R-:W-:Y:S02]  /*12590*/  ISETP.GT.AND P1, PT, R2, 0x21, PT ;  /* 0x000000210200780c */ /* 0x000fe40003f24270 */
[----:B------:R-:W-:Y:S02]  /*125a0*/  FMNMX.FTZ R4, R151, R4, !PT ;  /* 0x0000000497047209 */ /* 0x000fe40007810000 */
[----:B--2---:R-:W-:Y:S02]  /*125b0*/  FSEL R143, R15, -INF , P0 ;  /* 0xff8000000f8f7808 */ /* 0x004fe40000000000 */
[----:B------:R-:W-:Y:S02]  /*125c0*/  FSEL R152, R5, -INF , P1 ;  /* 0xff80000005987808 */ /* 0x000fe40000800000 */
[----:B------:R-:W-:Y:S01]  /*125d0*/  ISETP.GT.AND P0, PT, R0, 0x19, PT ;  /* 0x000000190000780c */ /* 0x000fe20003f04270 */
[----:B------:R-:W2:Y:S01]  /*125e0*/  MUFU.TANH R28, R28 ;  /* 0x0000001c001c7308 */ /* 0x000ea20000002400 */
[----:B------:R-:W-:Y:S02]  /*125f0*/  ISETP.GT.AND P2, PT, R2, 0x28, PT ;  /* 0x000000280200780c */ /* 0x000fe40003f44270 */
[----:B------:R-:W-:Y:S02]  /*12600*/  FSEL R149, R149, -INF , P0 ;  /* 0xff80000095957808 */ /* 0x000fe40000000000 */
[----:B-1----:R-:W-:Y:S02]  /*12610*/  FSEL R156, R24, -INF , P2 ;  /* 0xff800000189c7808 */ /* 0x002fe40001000000 */
[----:B------:R-:W-:Y:S02]  /*12620*/  FMNMX.FTZ R4, R152, R4, !PT ;  /* 0x0000000498047209 */ /* 0x000fe40007810000 */
[----:B------:R-:W-:Y:S01]  /*12630*/  ISETP.GT.AND P0, PT, R0, 0x20, PT ;  /* 0x000000200000780c */ /* 0x000fe20003f04270 */
[----:B------:R-:W1:Y:S01]  /*12640*/  MUFU.TANH R29, R29 ;  /* 0x0000001d001d7308 */ /* 0x000e620000002400 */
[----:B------:R-:W-:Y:S02]  /*12650*/  ISETP.GT.AND P1, PT, R2, 0x29, PT ;  /* 0x000000290200780c */ /* 0x000fe40003f24270 */
[----:B------:R-:W-:Y:S02]  /*12660*/  FMNMX.FTZ R5, R22, R102, !PT ;  /* 0x0000006616057209 */ /* 0x000fe40007810000 */
[----:B------:R-:W-:Y:S02]  /*12670*/  FSEL R154, R7, -INF , P0 ;  /* 0xff800000079a7808 */ /* 0x000fe40000000000 */
[----:B---3--:R-:W-:Y:S02]  /*12680*/  FSEL R157, R25, -INF , P1 ;  /* 0xff800000199d7808 */ /* 0x008fe40000800000 */
[C---:B------:R-:W-:Y:S01]  /*12690*/  ISETP.GT.AND P2, PT, R2.reuse, 0x38, PT ;  /* 0x000000380200780c */ /* 0x040fe20003f44270 */
[----:B------:R-:W3:Y:S01]  /*126a0*/  MUFU.TANH R32, R32 ;  /* 0x0000002000207308 */ /* 0x000ee20000002400 */
[C---:B------:R-:W-:Y:S02]  /*126b0*/  ISETP.GT.AND P0, PT, R2.reuse, 0x30, PT ;  /* 0x000000300200780c */ /* 0x040fe40003f04270 */
[C---:B------:R-:W-:Y:S02]  /*126c0*/  ISETP.GT.AND P3, PT, R2.reuse, 0x31, PT ;  /* 0x000000310200780c */ /* 0x040fe40003f64270 */
[----:B------:R-:W-:Y:S02]  /*126d0*/  ISETP.GT.AND P1, PT, R2, 0x39, PT ;  /* 0x000000390200780c */ /* 0x000fe40003f24270 */
[----:B------:R-:W-:Y:S02]  /*126e0*/  FMNMX.FTZ R2, R156, R4, !PT ;  /* 0x000000049c027209 */ /* 0x000fe40007810000 */
[----:B------:R-:W-:Y:S01]  /*126f0*/  FMNMX.FTZ R5, R21, R5, !PT ;  /* 0x0000000515057209 */ /* 0x000fe20007810000 */
[----:B------:R-:W4:Y:S01]  /*12700*/  MUFU.TANH R33, R33 ;  /* 0x0000002100217308 */ /* 0x000f220000002400 */
[----:B--2---:R-:W-:Y:S02]  /*12710*/  FSEL R161, R28, -INF , P0 ;  /* 0xff8000001ca17808 */ /* 0x004fe40000000000 */
[----:B------:R-:W-:Y:S02]  /*12720*/  FMNMX.FTZ R2, R157, R2, !PT ;  /* 0x000000029d027209 */ /* 0x000fe40007810000 */
[----:B------:R-:W-:Y:S02]  /*12730*/  FMNMX.FTZ R5, R20, R5, !PT ;  /* 0x0000000514057209 */ /* 0x000fe40007810000 */
[----:B-1----:R-:W-:Y:S02]  /*12740*/  FSEL R160, R29, -INF , P3 ;  /* 0xff8000001da07808 */ /* 0x002fe40001800000 */
[----:B------:R-:W-:Y:S01]  /*12750*/  FMNMX.FTZ R2, R161, R2, !PT ;  /* 0x00000002a1027209 */ /* 0x000fe20007810000 */
[----:B------:R-:W1:Y:S01]  /*12760*/  MUFU.TANH R26, R26 ;  /* 0x0000001a001a7308 */ /* 0x000e620000002400 */
[----:B------:R-:W-:Y:S02]  /*12770*/  FMNMX.FTZ R5, R23, R5, !PT ;  /* 0x0000000517057209 */ /* 0x000fe40007810000 */
[----:B------:R-:W-:Y:S02]  /*12780*/  FMNMX.FTZ R2, R160, R2, !PT ;  /* 0x00000002a0027209 */ /* 0x000fe40007810000 */
[----:B---3--:R-:W-:Y:S02]  /*12790*/  FSEL R162, R32, -INF , P2 ;  /* 0xff80000020a27808 */ /* 0x008fe40001000000 */
[----:B------:R-:W-:Y:S02]  /*127a0*/  FMNMX.FTZ R4, R142, R5, !PT ;  /* 0x000000058e047209 */ /* 0x000fe40007810000 */
[----:B------:R-:W-:Y:S01]  /*127b0*/  FMNMX.FTZ R2, R162, R2, !PT ;  /* 0x00000002a2027209 */ /* 0x000fe20007810000 */
[----:B------:R-:W2:Y:S01]  /*127c0*/  MUFU.TANH R27, R27 ;  /* 0x0000001b001b7308 */ /* 0x000ea20000002400 */
[----:B------:R-:W-:Y:S02]  /*127d0*/  FMNMX.FTZ R4, R143, R4, !PT ;  /* 0x000000048f047209 */ /* 0x000fe40007810000 */
[----:B------:R-:W-:Y:S02]  /*127e0*/  ISETP.GT.AND P0, PT, R0, 0x21, PT ;  /* 0x000000210000780c */ /* 0x000fe40003f04270 */
[----:B----4-:R-:W-:Y:S02]  /*127f0*/  FSEL R207, R33, -INF , P1 ;  /* 0xff80000021cf7808 */ /* 0x010fe40000800000 */
[----:B------:R-:W-:Y:S02]  /*12800*/  FMNMX.FTZ R4, R148, R4, !PT ;  /* 0x0000000494047209 */ /* 0x000fe40007810000 */
[----:B------:R-:W-:Y:S01]  /*12810*/  FMNMX.FTZ R2, R207, R2, !PT ;  /* 0x00000002cf027209 */ /* 0x000fe20007810000 */
[----:B------:R-:W3:Y:S01]  /*12820*/  MUFU.TANH R30, R30 ;  /* 0x0000001e001e7308 */ /* 0x000ee20000002400 */
[----:B------:R-:W-:Y:S02]  /*12830*/  FMNMX.FTZ R4, R149, R4, !PT ;  /* 0x0000000495047209 */ /* 0x000fe40007810000 */
[----:B------:R-:W-:Y:S01]  /*12840*/  FSEL R150, R100, -INF , P0 ;  /* 0xff80000064967808 */ /* 0x000fe20000000000 */
[----:B------:R-:W4:Y:S01]  /*12850*/  SHFL.BFLY PT, R101, R2, 0x2, 0x1f ;  /* 0x0c401f0002657f89 */ /* 0x000f2200000e0000 */
[----:B------:R-:W-:Y:S02]  /*12860*/  FMNMX.FTZ R4, R154, R4, !PT ;  /* 0x000000049a047209 */ /* 0x000fe40007810000 */
[----:B------:R-:W-:Y:S02]  /*12870*/  ISETP.GT.AND P3, PT, R0, 0x28, PT ;  /* 0x000000280000780c */ /* 0x000fe40003f64270 */
[----:B------:R-:W-:Y:S01]  /*12880*/  FMNMX.FTZ R4, R150, R4, !PT ;  /* 0x0000000496047209 */ /* 0x000fe20007810000 */
[----:B------:R-:W5:Y:S01]  /*12890*/  MUFU.TANH R6, R6 ;  /* 0x0000000600067308 */ /* 0x000f620000002400 */
[----:B-1----:R-:W-:Y:S02]  /*128a0*/  FSEL R153, R26, -INF , P3 ;  /* 0xff8000001a997808 */ /* 0x002fe40001800000 */
[----:B------:R-:W-:Y:S02]  /*128b0*/  ISETP.GT.AND P0, PT, R0, 0x29, PT ;  /* 0x000000290000780c */ /* 0x000fe40003f04270 */
[----:B------:R-:W-:Y:S02]  /*128c0*/  ISETP.GE.AND P2, PT, R208, 0x1, PT ;  /* 0x00000001d000780c */ /* 0x000fe40003f46270 */
[----:B--2---:R-:W-:Y:S02]  /*128d0*/  FSEL R155, R27, -INF , P0 ;  /* 0xff8000001b9b7808 */ /* 0x004fe40000000000 */
[----:B------:R-:W-:Y:S01]  /*128e0*/  FMNMX.FTZ R4, R153, R4, !PT ;  /* 0x0000000499047209 */ /* 0x000fe20007810000 */
[----:B------:R-:W1:Y:S01]  /*128f0*/  MUFU.TANH R34, R34 ;  /* 0x0000002200227308 */ /* 0x000e620000002400 */
[----:B------:R-:W-:Y:S02]  /*12900*/  ISETP.GT.AND P1, PT, R0, 0x30, PT ;  /* 0x000000300000780c */ /* 0x000fe40003f24270 */
[----:B------:R-:W-:Y:S02]  /*12910*/  FMNMX.FTZ R4, R155, R4, !PT ;  /* 0x000000049b047209 */ /* 0x000fe40007810000 */
[----:B---3--:R-:W-:Y:S02]  /*12920*/  FSEL R158, R30, -INF , P1 ;  /* 0xff8000001e9e7808 */ /* 0x008fe40000800000 */
[----:B------:R-:W-:Y:S02]  /*12930*/  ISETP.GT.AND P0, PT, R0, 0x31, PT ;  /* 0x000000310000780c */ /* 0x000fe40003f04270 */
[----:B------:R-:W-:Y:S01]  /*12940*/  FMNMX.FTZ R5, R158, R4, !PT ;  /* 0x000000049e057209 */ /* 0x000fe20007810000 */
[----:B------:R-:W2:Y:S01]  /*12950*/  MUFU.TANH R103, R35 ;  /* 0x0000002300677308 */ /* 0x000ea20000002400 */
[----:B------:R-:W-:Y:S02]  /*12960*/  IADD3 R4, R208, -0x1, RZ ;  /* 0xffffffffd0047810 */ /* 0x000fe40007ffe0ff */
[----:B----4-:R-:W-:Y:S02]  /*12970*/  FMNMX.FTZ R101, R2, R101, !PT ;  /* 0x0000006502657209 */ /* 0x010fe40007810000 */
[----:B-----5:R-:W-:Y:S01]  /*12980*/  FSEL R159, R6, -INF , P0 ;  /* 0xff800000069f7808 */ /* 0x020fe20000000000 */
[----:B------:R-:W-:Y:S01]  /*12990*/  @P2 IMAD.WIDE.U32 R6, R4, c[0x0][0x1e0], RZ ;  /* 0x0000780004062a25 */ /* 0x000fe200078e00ff */
[C---:B------:R-:W-:Y:S01]  /*129a0*/  ISETP.GT.AND P1, PT, R0.reuse, 0x38, PT ;  /* 0x000000380000780c */ /* 0x040fe20003f24270 */
[----:B------:R-:W3:Y:S01]  /*129b0*/  SHFL.BFLY PT, R9, R101, 0x1, 0x1f ;  /* 0x0c201f0065097f89 */ /* 0x000ee200000e0000 */
[----:B------:R-:W-:Y:S02]  /*129c0*/  ISETP.GT.AND P0, PT, R0, 0x39, PT ;  /* 0x000000390000780c */ /* 0x000fe40003f04270 */
[----:B------:R-:W-:Y:S02]  /*129d0*/  FMNMX.FTZ R0, R159, R5, !PT ;  /* 0x000000059f007209 */ /* 0x000fe40007810000 */
[----:B------:R-:W-:Y:S02]  /*129e0*/  @P2 SHF.R.S32.HI R5, RZ, 0x1f, R4 ;  /* 0x0000001fff052819 */ /* 0x000fe40000011404 */
[----:B-1----:R-:W-:Y:S03]  /*129f0*/  FSEL R183, R34, -INF , P1 ;  /* 0xff80000022b77808 */ /* 0x002fe60000800000 */
[----:B------:R-:W-:Y:S01]  /*12a00*/  @P2 IMAD R5, R5, c[0x0][0x1e0], RZ ;  /* 0x0000780005052a24 */ /* 0x000fe200078e02ff */
[----:B------:R-:W-:Y:S03]  /*12a10*/  FMNMX.FTZ R0, R183, R0, !PT ;  /* 0x00000000b7007209 */ /* 0x000fe60007810000 */
[----:B------:R-:W-:Y:S01]  /*12a20*/  @P2 IMAD R4, R4, c[0x0][0x1e4], R5 ;  /* 0x0000790004042a24 */ /* 0x000fe200078e0205 */
[C---:B------:R-:W-:Y:S02]  /*12a30*/  @P2 SHF.L.U32 R5, R6.reuse, 0x6, RZ ;  /* 0x0000000606052819 */ /* 0x040fe400000006ff */
[----:B--2---:R-:W-:Y:S02]  /*12a40*/  FSEL R103, R103, -INF , P0 ;  /* 0xff80000067677808 */ /* 0x004fe40000000000 */
[----:B------:R-:W-:Y:S02]  /*12a50*/  @P2 IADD3 R4, R7, R4, RZ ;  /* 0x0000000407042210 */ /* 0x000fe40007ffe0ff */
[----:B------:R-:W-:Y:S02]  /*12a60*/  @P2 IADD3 R7, P0, R5, R228, RZ ;  /* 0x000000e405072210 */ /* 0x000fe40007f1e0ff */
[----:B------:R-:W-:Y:S02]  /*12a70*/  @P2 SHF.L.U64.HI R4, R6, 0x6, R4 ;  /* 0x0000000606042819 */ /* 0x000fe40000010204 */
[----:B------:R-:W-:Y:S02]  /*12a80*/  FMNMX.FTZ R0, R103, R0, !PT ;  /* 0x0000000067007209 */ /* 0x000fe40007810000 */
[----:B------:R-:W-:Y:S02]  /*12a90*/  @P2 LEA R16, P1, R7, c[0x0][0x1c8], 0x1 ;  /* 0x0000720007102a11 */ /* 0x000fe400078208ff */
[----:B------:R-:W-:Y:S01]  /*12aa0*/  @P2 IADD3.X R8, R4, R231, RZ, P0, !PT ;  /* 0x000000e704082210 */ /* 0x000fe200007fe4ff */
[----:B------:R-:W1:Y:S01]  /*12ab0*/  SHFL.BFLY PT, R2, R0, 0x2, 0x1f ;  /* 0x0c401f0000027f89 */ /* 0x000e6200000e0000 */
[----:B------:R-:W-:Y:S02]  /*12ac0*/  @P2 IADD3 R6, P0, R5, R226, RZ ;  /* 0x000000e205062210 */ /* 0x000fe40007f1e0ff */
[----:B------:R-:W-:Y:S02]  /*12ad0*/  @P2 LEA.HI.X R17, R7, c[0x0][0x1cc], R8, 0x1, P1 ;  /* 0x0000730007112a11 */ /* 0x000fe400008f0c08 */
[----:B------:R-:W-:Y:S02]  /*12ae0*/  @P2 LEA R14, P1, R6, c[0x0][0x1c8], 0x1 ;  /* 0x00007200060e2a11 */ /* 0x000fe400078208ff */
[----:B------:R-:W-:Y:S01]  /*12af0*/  @P2 IADD3.X R8, R4, R225, RZ, P0, !PT ;  /* 0x000000e104082210 */ /* 0x000fe200007fe4ff */
[----:B------:R2:W-:Y:S01]  /*12b00*/  @P2 LDGSTS.E.BYPASS.LTC128B.128 [R209+0x6100], [R16.64], !P5 ;  /* 0x0610000010d12fae */ /* 0x0005e2000e901d46 */
[----:B------:R-:W-:Y:S02]  /*12b10*/  @P2 IADD3 R7, P0, R5, R220, RZ ;  /* 0x000000dc05072210 */ /* 0x000fe40007f1e0ff */
[----:B---3--:R-:W-:Y:S02]  /*12b20*/  FMNMX.FTZ R101, R101, R9, !PT ;  /* 0x0000000965657209 */ /* 0x008fe40007810000 */
[----:B------:R-:W-:Y:S02]  /*12b30*/  @P2 LEA.HI.X R15, R6, c[0x0][0x1cc], R8, 0x1, P1 ;  /* 0x00007300060f2a11 */ /* 0x000fe400008f0c08 */
[----:B------:R-:W-:Y:S01]  /*12b40*/  @P2 LEA R12, P1, R7, c[0x0][0x1c8], 0x1 ;  /* 0x00007200070c2a11 */ /* 0x000fe200078208ff */
[----:B------:R-:W-:Y:S01]  /*12b50*/  FMUL.FTZ R144, R101, c[0x0][0x2d0] ;  /* 0x0000b40065907a20 */ /* 0x000fe20000410000 */
[----:B------:R-:W-:Y:S01]  /*12b60*/  @P2 IADD3.X R6, R4, R227, RZ, P0, !PT ;  /* 0x000000e304062210 */ /* 0x000fe200007fe4ff */
[----:B------:R3:W-:Y:S01]  /*12b70*/  @P2 LDGSTS.E.BYPASS.LTC128B.128 [R209+0x8100], [R14.64], !P6 ;  /* 0x081000000ed12fae */ /* 0x0007e2000f101d46 */
[----:B------:R-:W-:Y:S02]  /*12b80*/  @P2 IADD3 R5, P0, R247, R5, RZ ;  /* 0x00000005f7052210 */ /* 0x000fe40007f1e0ff */
[----:B------:R-:W-:Y:S02]  /*12b90*/  @P2 LEA.HI.X R13, R7, c[0x0][0x1cc], R6, 0x1, P1 ;  /* 0x00007300070d2a11 */ /* 0x000fe400008f0c06 */
[----:B------:R-:W-:Y:S02]  /*12ba0*/  FSETP.NEU.FTZ.AND P1, PT, R101, -INF , PT ;  /* 0xff8000006500780b */ /* 0x000fe40003f3d000 */
[----:B-1----:R-:W-:Y:S01]  /*12bb0*/  FMNMX.FTZ R0, R0, R2, !PT ;  /* 0x0000000200007209 */ /* 0x002fe20007810000 */
[----:B------:R3:W-:Y:S01]  /*12bc0*/  @P2 LDGSTS.E.BYPASS.LTC128B.128 [R209+0xa100], [R12.64], !P4 ;  /* 0x0a1000000cd12fae */ /* 0x0007e2000e101d46 */
[----:B------:R-:W-:Y:S02]  /*12bd0*/  FSEL R144, R144, RZ, P1 ;  /* 0x000000ff90907208 */ /* 0x000fe40000800000 */
[----:B------:R-:W-:Y:S02]  /*12be0*/  @P2 IADD3 R6, P3, R5, R228, RZ ;  /* 0x000000e405062210 */ /* 0x000fe40007f7e0ff */
[----:B------:R-:W-:Y:S01]  /*12bf0*/  @P2 IADD3.X R4, R245, R4, RZ, P0, !PT ;  /* 0x00000004f5042210 */ /* 0x000fe200007fe4ff */
[--C-:B------:R-:W-:Y:S01]  /*12c00*/  FFMA.FTZ R10, R10, c[0x0][0x2d0], -R144.reuse ;  /* 0x0000b4000a0a7a23 */ /* 0x100fe20000010890 */
[----:B------:R-:W-:Y:S01]  /*12c10*/  @P2 LEA R8, P0, R6, c[0x0][0x1c8], 0x1 ;  /* 0x0000720006082a11 */ /* 0x000fe200078008ff */
[----:B------:R-:W1:Y:S01]  /*12c20*/  SHFL.BFLY PT, R2, R0, 0x1, 0x1f ;  /* 0x0c201f0000027f89 */ /* 0x000e6200000e0000 */
[----:B------:R-:W-:Y:S01]  /*12c30*/  @P2 IADD3.X R7, R4, R231, RZ, P3, !PT ;  /* 0x000000e704072210 */ /* 0x000fe20001ffe4ff */
[----:B------:R4:W-:Y:S01]  /*12c40*/  MUFU.EX2 R216, R10 ;  /* 0x0000000a00d87308 */ /* 0x0009e20000000800 */
[--C-:B------:R-:W-:Y:S02]  /*12c50*/  FFMA.FTZ R18, R18, c[0x0][0x2d0], -R144.reuse ;  /* 0x0000b40012127a23 */ /* 0x100fe40000010890 */
[----:B------:R-:W-:Y:S01]  /*12c60*/  @P2 LEA.HI.X R9, R6, c[0x0][0x1cc], R7, 0x1, P0 ;  /* 0x0000730006092a11 */ /* 0x000fe200000f0c07 */
[--C-:B------:R-:W-:Y:S01]  /*12c70*/  FFMA.FTZ R7, R11, c[0x0][0x2d0], -R144.reuse ;  /* 0x0000b4000b077a23 */ /* 0x100fe20000010890 */
[----:B------:R-:W-:Y:S01]  /*12c80*/  @P2 IADD3 R6, P0, R5, R226, RZ ;  /* 0x000000e205062210 */ /* 0x000fe20007f1e0ff */
[----:B------:R-:W-:Y:S02]  /*12c90*/  FFMA.FTZ R19, R19, c[0x0][0x2d0], -R144 ;  /* 0x0000b40013137a23 */ /* 0x000fe40000010890 */
[----:B------:R5:W-:Y:S01]  /*12ca0*/  @P2 LDGSTS.E.BYPASS.LTC128B.128 [R209+0x7100], [R8.64], !P5 ;  /* 0x0710000008d12fae */ /* 0x000be2000e901d46 */
[----:B------:R-:W-:Y:S01]  /*12cb0*/  @P2 IADD3.X R24, R4, R225, RZ, P0, !PT ;  /* 0x000000e104182210 */ /* 0x000fe200007fe4ff */
[----:B------:R-:W2:Y:S10]  /*12cc0*/  MUFU.EX2 R217, R7 ;  /* 0x0000000700d97308 */ /* 0x000eb40000000800 */
[----:B------:R-:W-:Y:S01]  /*12cd0*/  MUFU.EX2 R215, R18 ;  /* 0x0000001200d77308 */ /* 0x000fe20000000800 */
[----:B-1----:R-:W-:Y:S02]  /*12ce0*/  FMNMX.FTZ R100, R0, R2, !PT ;  /* 0x0000000200647209 */ /* 0x002fe40007810000 */
[----:B----4-:R-:W-:Y:S03]  /*12cf0*/  @P2 LEA R10, P0, R6, c[0x0][0x1c8], 0x1 ;  /* 0x00007200060a2a11 */ /* 0x010fe600078008ff */
[----:B------:R-:W-:Y:S01]  /*12d00*/  FMUL.FTZ R145, R100, c[0x0][0x2d0] ;  /* 0x0000b40064917a20 */ /* 0x000fe20000410000 */
[----:B------:R-:W-:Y:S02]  /*12d10*/  @P2 LEA.HI.X R11, R6, c[0x0][0x1cc], R24, 0x1, P0 ;  /* 0x00007300060b2a11 */ /* 0x000fe400000f0c18 */
[----:B------:R-:W-:Y:S01]  /*12d20*/  @P2 IADD3 R5, P0, R5, R220, RZ ;  /* 0x000000dc05052210 */ /* 0x000fe20007f1e0ff */
[----:B------:R-:W1:Y:S02]  /*12d30*/  MUFU.EX2 R214, R19 ;  /* 0x0000001300d67308 */ /* 0x000e640000000800 */
[----:B------:R4:W-:Y:S01]  /*12d40*/  @P2 LDGSTS.E.BYPASS.LTC128B.128 [R209+0x9100], [R10.64], !P6 ;  /* 0x091000000ad12fae */ /* 0x0009e2000f101d46 */
[----:B------:R-:W-:Y:S02]  /*12d50*/  @P2 IADD3.X R0, R4, R227, RZ, P0, !PT ;  /* 0x000000e304002210 */ /* 0x000fe400007fe4ff */
[----:B------:R-:W-:Y:S02]  /*12d60*/  @P2 LEA R4, P0, R5, c[0x0][0x1c8], 0x1 ;  /* 0x0000720005042a11 */ /* 0x000fe400078008ff */
[----:B--2---:R-:W-:Y:S02]  /*12d70*/  F2FP.BF16.PACK_AB R136, R217, R216 ;  /* 0x000000d8d988723e */ /* 0x004fe400000010ff */
[----:B------:R-:W-:Y:S02]  /*12d80*/  @P2 LEA.HI.X R5, R5, c[0x0][0x1cc], R0, 0x1, P0 ;  /* 0x0000730005052a11 */ /* 0x000fe400000f0c00 */
[----:B------:R-:W-:Y:S02]  /*12d90*/  FSETP.NEU.FTZ.AND P0, PT, R100, -INF , PT ;  /* 0xff8000006400780b */ /* 0x000fe40003f1d000 */
[----:B------:R-:W-:Y:S01]  /*12da0*/  FSEL R0, R101, RZ, P1 ;  /* 0x000000ff65007208 */ /* 0x000fe20000800000 */
[----:B------:R2:W-:Y:S01]  /*12db0*/  @P2 LDGSTS.E.BYPASS.LTC128B.128 [R209+0xb100], [R4.64], !P4 ;  /* 0x0b10000004d12fae */ /* 0x0005e2000e101d46 */
[----:B------:R-:W-:Y:S03]  /*12dc0*/  FSEL R145, R145, RZ, P0 ;  /* 0x000000ff91917208 */ /* 0x000fe60000000000 */
[----:B------:R-:W-:Y:S02]  /*12dd0*/  FADD.FTZ R0, -R0, R3 ;  /* 0x0000000300007221 */ /* 0x000fe40000010100 */
[--C-:B------:R-:W-:Y:S02]  /*12de0*/  FFMA.FTZ R2, R23, c[0x0][0x2d0], -R145.reuse ;  /* 0x0000b40017027a23 */ /* 0x100fe40000010891 */
[----:B------:R-:W-:Y:S01]  /*12df0*/  FMUL.FTZ R0, R0, c[0x0][0x2d0] ;  /* 0x0000b40000007a20 */ /* 0x000fe20000410000 */
[----:B---3--:R-:W3:Y:S01]  /*12e00*/  LDSM.16.MT88.4 R12, [R185+0x100] ;  /* 0x00010000b90c783b */ /* 0x008ee20000004200 */
[----:B------:R2:W-:Y:S01]  /*12e10*/  MUFU.EX2 R210, R2 ;  /* 0x0000000200d27308 */ /* 0x0005e20000000800 */
[--C-:B------:R-:W-:Y:S01]  /*12e20*/  FFMA.FTZ R22, R22, c[0x0][0x2d0], -R145.reuse ;  /* 0x0000b40016167a23 */ /* 0x100fe20000010891 */
[----:B-1----:R-:W-:Y:S01]  /*12e30*/  F2FP.BF16.PACK_AB R138, R214, R215 ;  /* 0x000000d7d68a723e */ /* 0x002fe200000010ff */
[--C-:B------:R-:W-:Y:S02]  /*12e40*/  FFMA.FTZ R21, R21, c[0x0][0x2d0], -R145.reuse ;  /* 0x0000b40015157a23 */ /* 0x100fe40000010891 */
[--C-:B------:R-:W-:Y:S02]  /*12e50*/  FFMA.FTZ R20, R20, c[0x0][0x2d0], -R145.reuse ;  /* 0x0000b40014147a23 */ /* 0x100fe40000010891 */
[----:B------:R-:W-:Y:S03]  /*12e60*/  LDSM.16.MT88.4 R28, [R188+0x100] ;  /* 0x00010000bc1c783b */ /* 0x000fe60000004200 */
[----:B------:R1:W1:Y:S05]  /*12e70*/  MUFU.EX2 R3, R0 ;  /* 0x0000000000037308 */ /* 0x00026a0000000800 */
[----:B------:R-:W0:Y:S05]  /*12e80*/  LDGDEPBAR ;  /* 0x00000000000079af */ /* 0x000e2a0000000000 */
[----:B------:R-:W-:Y:S01]  /*12e90*/  MUFU.EX2 R213, R22 ;  /* 0x0000001600d57308 */ /* 0x000fe20000000800 */
[----:B--2---:R-:W-:Y:S02]  /*12ea0*/  FSEL R2, R100, RZ, P0 ;  /* 0x000000ff64027208 */ /* 0x004fe40000000000 */
[----:B------:R-:W-:Y:S07]  /*12eb0*/  ISETP.GT.AND P0, PT, R208, R234, PT ;  /* 0x000000ead000720c */ /* 0x000fee0003f04270 */
[----:B------:R-:W2:Y:S01]  /*12ec0*/  MUFU.EX2 R212, R21 ;  /* 0x0000001500d47308 */ /* 0x000ea20000000800 */
[----:B-1----:R-:W-:Y:S02]  /*12ed0*/  FADD.FTZ R0, -R2, R102 ;  /* 0x0000006602007221 */ /* 0x002fe40000010100 */
[--C-:B------:R-:W-:Y:S02]  /*12ee0*/  FFMA.FTZ R2, R140, c[0x0][0x2d0], -R144.reuse ;  /* 0x0000b4008c027a23 */ /* 0x100fe40000010890 */
[----:B------:R-:W-:Y:S05]  /*12ef0*/  FMUL.FTZ R0, R0, c[0x0][0x2d0] ;  /* 0x0000b40000007a20 */ /* 0x000fea0000410000 */
[----:B------:R1:W-:Y:S01]  /*12f00*/  MUFU.EX2 R182, R2 ;  /* 0x0000000200b67308 */ /* 0x0003e20000000800 */
[C---:B------:R-:W-:Y:S02]  /*12f10*/  FMUL.FTZ R4, R3.reuse, R104 ;  /* 0x0000006803047220 */ /* 0x040fe40000410000 */
[C---:B------:R-:W-:Y:S02]  /*12f20*/  FMUL.FTZ R5, R3.reuse, R105 ;  /* 0x0000006903057220 */ /* 0x040fe40000410000 */
[C---:B-----5:R-:W-:Y:S02]  /*12f30*/  FMUL.FTZ R8, R3.reuse, R108 ;  /* 0x0000006c03087220 */ /* 0x060fe40000410000 */
[C---:B------:R-:W-:Y:S02]  /*12f40*/  FMUL.FTZ R9, R3.reuse, R109 ;  /* 0x0000006d03097220 */ /* 0x040fe40000410000 */
[C---:B------:R-:W-:Y:S01]  /*12f50*/  FMUL.FTZ R16, R3.reuse, R116 ;  /* 0x0000007403107220 */ /* 0x040fe20000410000 */
[----:B------:R5:W3:Y:S01]  /*12f60*/  MUFU.EX2 R211, R20 ;  /* 0x0000001400d37308 */ /* 0x000ae20000000800 */
[C---:B------:R-:W-:Y:S02]  /*12f70*/  FMUL.FTZ R17, R3.reuse, R117 ;  /* 0x0000007503117220 */ /* 0x040fe40000410000 */
[C---:B------:R-:W-:Y:S01]  /*12f80*/  FMUL.FTZ R24, R3.reuse, R124 ;  /* 0x0000007c03187220 */ /* 0x040fe20000410000 */
[----:B--2---:R-:W-:Y:S01]  /*12f90*/  F2FP.BF16.PACK_AB R137, R212, R213 ;  /* 0x000000d5d489723e */ /* 0x004fe200000010ff */
[C---:B------:R-:W-:Y:S02]  /*12fa0*/  FMUL.FTZ R25, R3.reuse, R125 ;  /* 0x0000007d03197220 */ /* 0x040fe40000410000 */
[C---:B------:R-:W-:Y:S02]  /*12fb0*/  FMUL.FTZ R32, R3.reuse, R132 ;  /* 0x0000008403207220 */ /* 0x040fe40000410000 */
[C---:B------:R-:W-:Y:S01]  /*12fc0*/  FMUL.FTZ R33, R3.reuse, R133 ;  /* 0x0000008503217220 */ /* 0x040fe20000410000 */
[----:B------:R-:W2:Y:S01]  /*12fd0*/  MUFU.EX2 R0, R0 ;  /* 0x0000000000007308 */ /* 0x000ea20000000800 */
[C---:B------:R-:W-:Y:S02]  /*12fe0*/  FMUL.FTZ R36, R3.reuse, R36 ;  /* 0x0000002403247220 */ /* 0x040fe40000410000 */
[----:B------:R-:W-:Y:S02]  /*12ff0*/  FMUL.FTZ R37, R3, R37 ;  /* 0x0000002503257220 */ /* 0x000fe40000410000 */
[--C-:B-1----:R-:W-:Y:S02]  /*13000*/  FFMA.FTZ R2, R141, c[0x0][0x2d0], -R144.reuse ;  /* 0x0000b4008d027a23 */ /* 0x102fe40000010890 */
[C---:B------:R-:W-:Y:S02]  /*13010*/  FMUL.FTZ R40, R3.reuse, R40 ;  /* 0x0000002803287220 */ /* 0x040fe40000410000 */
[C---:B------:R-:W-:Y:S01]  /*13020*/  FMUL.FTZ R41, R3.reuse, R41 ;  /* 0x0000002903297220 */ /* 0x040fe20000410000 */
[----:B------:R1:W1:Y:S01]  /*13030*/  MUFU.EX2 R181, R2 ;  /* 0x0000000200b57308 */ /* 0x0002620000000800 */
[C---:B------:R-:W-:Y:S02]  /*13040*/  FMUL.FTZ R44, R3.reuse, R44 ;  /* 0x0000002c032c7220 */ /* 0x040fe40000410000 */
[C---:B------:R-:W-:Y:S01]  /*13050*/  FMUL.FTZ R45, R3.reuse, R45 ;  /* 0x0000002d032d7220 */ /* 0x040fe20000410000 */
[----:B-----5:R-:W5:Y:S01]  /*13060*/  LDSM.16.MT88.4 R20, [R186+0x100] ;  /* 0x00010000ba14783b */ /* 0x020f620000004200 */
[----:B---3--:R-:W-:Y:S01]  /*13070*/  F2FP.BF16.PACK_AB R139, R210, R211 ;  /* 0x000000d3d28b723e */ /* 0x008fe200000010ff */
[C---:B------:R-:W-:Y:S02]  /*13080*/  FMUL.FTZ R48, R3.reuse, R48 ;  /* 0x0000003003307220 */ /* 0x040fe40000410000 */
[C---:B------:R-:W-:Y:S02]  /*13090*/  FMUL.FTZ R49, R3.reuse, R49 ;  /* 0x0000003103317220 */ /* 0x040fe40000410000 */
[C---:B------:R-:W-:Y:S02]  /*130a0*/  FMUL.FTZ R52, R3.reuse, R52 ;  /* 0x0000003403347220 */ /* 0x040fe40000410000 */
[C---:B------:R-:W-:Y:S02]  /*130b0*/  FMUL.FTZ R53, R3.reuse, R53 ;  /* 0x0000003503357220 */ /* 0x040fe40000410000 */
[C---:B--2---:R-:W-:Y:S02]  /*130c0*/  FMUL.FTZ R6, R0.reuse, R106 ;  /* 0x0000006a00067220 */ /* 0x044fe40000410000 */
[C---:B------:R-:W-:Y:S02]  /*130d0*/  FMUL.FTZ R7, R0.reuse, R107 ;  /* 0x0000006b00077220 */ /* 0x040fe40000410000 */
[----:B------:R-:W2:Y:S01]  /*130e0*/  LDSM.16.MT88.4 R104, [R187+0x100] ;  /* 0x00010000bb68783b */ /* 0x000ea20000004200 */
[C---:B----4-:R-:W-:Y:S02]  /*130f0*/  FMUL.FTZ R10, R0.reuse, R110 ;  /* 0x0000006e000a7220 */ /* 0x050fe40000410000 */
[----:B------:R-:W-:Y:S02]  /*13100*/  FMUL.FTZ R11, R0, R111 ;  /* 0x0000006f000b7220 */ /* 0x000fe40000410000 */
[C---:B------:R-:W-:Y:S03]  /*13110*/  HMMA.16816.F32.BF16 R4, R136.reuse, R12, R4 ;  /* 0x0000000c8804723c */ /* 0x040fe60000041804 */
[----:B------:R-:W3:Y:S02]  /*13120*/  LDSM.16.MT88.4 R108, [R185+0x2100] ;  /* 0x00210000b96c783b */ /* 0x000ee40000004200 */
[--C-:B-1----:R-:W-:Y:S02]  /*13130*/  FFMA.FTZ R2, R142, c[0x0][0x2d0], -R145.reuse ;  /* 0x0000b4008e027a23 */ /* 0x102fe40000010891 */
[C---:B------:R-:W-:Y:S01]  /*13140*/  FMUL.FTZ R12, R3.reuse, R112 ;  /* 0x00000070030c7220 */ /* 0x040fe20000410000 */
[C---:B------:R-:W-:Y:S01]  /*13150*/  HMMA.16816.F32.BF16 R8, R136.reuse, R14, R8 ;  /* 0x0000000e8808723c */ /* 0x040fe20000041808 */
[----:B------:R1:W-:Y:S03]  /*13160*/  MUFU.EX2 R180, R2 ;  /* 0x0000000200b47308 */ /* 0x0003e60000000800 */
[----:B------:R-:W-:Y:S02]  /*13170*/  FMUL.FTZ R13, R3, R113 ;  /* 0x00000071030d7220 */ /* 0x000fe40000410000 */
[C---:B------:R-:W-:Y:S02]  /*13180*/  FMUL.FTZ R18, R0.reuse, R118 ;  /* 0x0000007600127220 */ /* 0x040fe40000410000 */
[C---:B------:R-:W-:Y:S04]  /*13190*/  FMUL.FTZ R14, R0.reuse, R114 ;  /* 0x00000072000e7220 */ /* 0x040fe80000410000 */
[C---:B------:R-:W-:Y:S02]  /*131a0*/  FMUL.FTZ R15, R0.reuse, R115 ;  /* 0x00000073000f7220 */ /* 0x040fe40000410000 */
[----:B------:R-:W4:Y:S01]  /*131b0*/  LDSM.16.MT88.4 R112, [R186+0x2100] ;  /* 0x00210000ba70783b */ /* 0x000f220000004200 */
[C---:B------:R-:W-:Y:S02]  /*131c0*/  FMUL.FTZ R19, R0.reuse, R119 ;  /* 0x0000007700137220 */ /* 0x040fe40000410000 */
[C---:B------:R-:W-:Y:S02]  /*131d0*/  FMUL.FTZ R26, R0.reuse, R126 ;  /* 0x0000007e001a7220 */ /* 0x040fe40000410000 */
[C---:B-----5:R-:W-:Y:S03]  /*131e0*/  HMMA.16816.F32.BF16 R12, R136.reuse, R20, R12 ;  /* 0x00000014880c723c */ /* 0x060fe6000004180c */
[----:B------:R-:W-:Y:S01]  /*131f0*/  LDSM.16.MT88.4 R116, [R185+0x900] ;  /* 0x00090000b974783b */ /* 0x000fe20000004200 */
[C---:B------:R-:W-:Y:S02]  /*13200*/  FMUL.FTZ R27, R0.reuse, R127 ;  /* 0x0000007f001b7220 */ /* 0x040fe40000410000 */
[--C-:B-1----:R-:W-:Y:S02]  /*13210*/  FFMA.FTZ R2, R143, c[0x0][0x2d0], -R145.reuse ;  /* 0x0000b4008f027a23 */ /* 0x102fe40000010891 */
[C---:B------:R-:W-:Y:S02]  /*13220*/  HMMA.16816.F32.BF16 R16, R136.reuse, R22, R16 ;  /* 0x000000168810723c */ /* 0x040fe40000041810 */
[----:B------:R1:W5:Y:S01]  /*13230*/  MUFU.EX2 R179, R2 ;  /* 0x0000000200b37308 */ /* 0x0003620000000800 */
[----:B------:R-:W-:Y:S01]  /*13240*/  LDSM.16.MT88.4 R124, [R187+0x900] ;  /* 0x00090000bb7c783b */ /* 0x000fe20000004200 */
[C---:B------:R-:W-:Y:S02]  /*13250*/  FMUL.FTZ R20, R3.reuse, R120 ;  /* 0x0000007803147220 */ /* 0x040fe40000410000 */
[C---:B------:R-:W-:Y:S02]  /*13260*/  FMUL.FTZ R21, R3.reuse, R121 ;  /* 0x0000007903157220 */ /* 0x040fe40000410000 */
[C---:B------:R-:W-:Y:S03]  /*13270*/  FMUL.FTZ R22, R0.reuse, R122 ;  /* 0x0000007a00167220 */ /* 0x040fe60000410000 */
[----:B------:R-:W-:Y:S01]  /*13280*/  LDSM.16.MT88.4 R140, [R188+0x2900] ;  /* 0x00290000bc8c783b */ /* 0x000fe20000004200 */
[C---:B------:R-:W-:Y:S02]  /*13290*/  FMUL.FTZ R23, R0.reuse, R123 ;  /* 0x0000007b00177220 */ /* 0x040fe40000410000 */
[C---:B------:R-:W-:Y:S02]  /*132a0*/  FMUL.FTZ R34, R0.reuse, R134 ;  /* 0x0000008600227220 */ /* 0x040fe40000410000 */
[C---:B------:R-:W-:Y:S02]  /*132b0*/  FMUL.FTZ R35, R0.reuse, R135 ;  /* 0x0000008700237220 */ /* 0x040fe40000410000 */
[C---:B------:R-:W-:Y:S01]  /*132c0*/  FMUL.FTZ R38, R0.reuse, R38 ;  /* 0x0000002600267220 */ /* 0x040fe20000410000 */
[C---:B------:R-:W-:Y:S01]  /*132d0*/  HMMA.16816.F32.BF16 R20, R136.reuse, R28, R20 ;  /* 0x0000001c8814723c */ /* 0x040fe20000041814 */
[----:B------:R-:W-:Y:S02]  /*132e0*/  LDSM.16.MT88.4 R120, [R186+0x900] ;  /* 0x00090000ba78783b */ /* 0x000fe40000004200 */
[C---:B------:R-:W-:Y:S02]  /*132f0*/  FMUL.FTZ R39, R0.reuse, R39 ;  /* 0x0000002700277220 */ /* 0x040fe40000410000 */
[----:B------:R-:W-:Y:S02]  /*13300*/  FMUL.FTZ R42, R0, R42 ;  /* 0x0000002a002a7220 */ /* 0x000fe40000410000 */
[C---:B------:R-:W-:Y:S01]  /*13310*/  FMUL.FTZ R28, R3.reuse, R128 ;  /* 0x00000080031c7220 */ /* 0x040fe20000410000 */
[C---:B------:R-:W-:Y:S01]  /*13320*/  HMMA.16816.F32.BF16 R24, R136.reuse, R30, R24 ;  /* 0x0000001e8818723c */ /* 0x040fe20000041818 */
[----:B------:R-:W-:Y:S03]  /*13330*/  LDSM.16.MT88.4 R132, [R186+0x2900] ;  /* 0x00290000ba84783b */ /* 0x000fe60000004200 */
[----:B------:R-:W-:Y:S02]  /*13340*/  FMUL.FTZ R29, R3, R129 ;  /* 0x00000081031d7220 */ /* 0x000fe40000410000 */
[--C-:B-1----:R-:W-:Y:S02]  /*13350*/  FFMA.FTZ R2, R146, c[0x0][0x2d0], -R144.reuse ;  /* 0x0000b40092027a23 */ /* 0x102fe40000010890 */
[C---:B------:R-:W-:Y:S02]  /*13360*/  FMUL.FTZ R30, R0.reuse, R130 ;  /* 0x00000082001e7220 */ /* 0x040fe40000410000 */
[----:B------:R1:W-:Y:S02]  /*13370*/  MUFU.EX2 R178, R2 ;  /* 0x0000000200b27308 */ /* 0x0003e40000000800 */
        /* <DEDUP_REMOVED lines=8> */
[C---:B------:R-:W-:Y:S01]  /*13400*/  HMMA.16816.F32.BF16 R32, R136.reuse, R106, R32 ;  /* 0x0000006a8820723c */ /* 0x040fe20000041820 */
[----:B------:R-:W2:Y:S03]  /*13410*/  LDSM.16.MT88.4 R104, [R188+0x2100] ;  /* 0x00210000bc68783b */ /* 0x000ea60000004200 */
[C---:B------:R-:W-:Y:S02]  /*13420*/  FMUL.FTZ R54, R0.reuse, R54 ;  /* 0x0000003600367220 */ /* 0x040fe40000410000 */
[C---:B------:R-:W-:Y:S02]  /*13430*/  FMUL.FTZ R55, R0.reuse, R55 ;  /* 0x0000003700377220 */ /* 0x040fe40000410000 */
[C---:B---3--:R-:W-:Y:S04]  /*13440*/  HMMA.16816.F32.BF16 R36, R136.reuse, R108, R36 ;  /* 0x0000006c8824723c */ /* 0x048fe80000041824 */
[--C-:B-1----:R-:W-:Y:S02]  /*13450*/  FFMA.FTZ R2, R147, c[0x0][0x2d0], -R144.reuse ;  /* 0x0000b40093027a23 */ /* 0x102fe40000010890 */
[C---:B------:R-:W-:Y:S02]  /*13460*/  FMUL.FTZ R56, R3.reuse, R56 ;  /* 0x0000003803387220 */ /* 0x040fe40000410000 */
[C---:B------:R-:W-:Y:S01]  /*13470*/  HMMA.16816.F32.BF16 R40, R136.reuse, R110, R40 ;  /* 0x0000006e8828723c */ /* 0x040fe20000041828 */
[----:B------:R-:W1:Y:S01]  /*13480*/  LDSM.16.MT88.4 R108, [R187+0x2100] ;  /* 0x00210000bb6c783b */ /* 0x000e620000004200 */
[----:B------:R3:W1:Y:S02]  /*13490*/  MUFU.EX2 R177, R2 ;  /* 0x0000000200b17308 */ /* 0x0006640000000800 */
[C---:B------:R-:W-:Y:S02]  /*134a0*/  FMUL.FTZ R57, R3.reuse, R57 ;  /* 0x0000003903397220 */ /* 0x040fe40000410000 */
[C---:B------:R-:W-:Y:S02]  /*134b0*/  FMUL.FTZ R58, R0.reuse, R58 ;  /* 0x0000003a003a7220 */ /* 0x040fe40000410000 */
[C---:B----4-:R-:W-:Y:S04]  /*134c0*/  HMMA.16816.F32.BF16 R44, R136.reuse, R112, R44 ;  /* 0x00000070882c723c */ /* 0x050fe8000004182c */
[C---:B------:R-:W-:Y:S02]  /*134d0*/  FMUL.FTZ R59, R0.reuse, R59 ;  /* 0x0000003b003b7220 */ /* 0x040fe40000410000 */
[C---:B------:R-:W-:Y:S02]  /*134e0*/  FMUL.FTZ R60, R3.reuse, R60 ;  /* 0x0000003c033c7220 */ /* 0x040fe40000410000 */
[C---:B------:R-:W-:Y:S01]  /*134f0*/  HMMA.16816.F32.BF16 R48, R136.reuse, R114, R48 ;  /* 0x000000728830723c */ /* 0x040fe20000041830 */
[----:B------:R-:W4:Y:S03]  /*13500*/  LDSM.16.MT88.4 R112, [R185+0x4100] ;  /* 0x00410000b970783b */ /* 0x000f260000004200 */
[C---:B------:R-:W-:Y:S02]  /*13510*/  FMUL.FTZ R61, R3.reuse, R61 ;  /* 0x0000003d033d7220 */ /* 0x040fe40000410000 */
[C---:B------:R-:W-:Y:S02]  /*13520*/  FMUL.FTZ R62, R0.reuse, R62 ;  /* 0x0000003e003e7220 */ /* 0x040fe40000410000 */
[----:B------:R-:W-:Y:S01]  /*13530*/  FMUL.FTZ R63, R0, R63 ;  /* 0x0000003f003f7220 */ /* 0x000fe20000410000 */
[C---:B--2---:R-:W-:Y:S03]  /*13540*/  HMMA.16816.F32.BF16 R52, R136.reuse, R104, R52 ;  /* 0x000000688834723c */ /* 0x044fe60000041834 */
[--C-:B---3--:R-:W-:Y:S02]  /*13550*/  FFMA.FTZ R2, R148, c[0x0][0x2d0], -R145.reuse ;  /* 0x0000b40094027a23 */ /* 0x108fe40000010891 */
[C---:B------:R-:W-:Y:S02]  /*13560*/  FMUL.FTZ R64, R3.reuse, R64 ;  /* 0x0000004003407220 */ /* 0x040fe40000410000 */
[----:B------:R2:W-:Y:S01]  /*13570*/  MUFU.EX2 R176, R2 ;  /* 0x0000000200b07308 */ /* 0x0005e20000000800 */
[C---:B------:R-:W-:Y:S01]  /*13580*/  HMMA.16816.F32.BF16 R56, R136.reuse, R106, R56 ;  /* 0x0000006a8838723c */ /* 0x040fe20000041838 */
[----:B------:R-:W3:Y:S03]  /*13590*/  LDSM.16.MT88.4 R104, [R186+0x4100] ;  /* 0x00410000ba68783b */ /* 0x000ee60000004200 */
[C---:B------:R-:W-:Y:S02]  /*135a0*/  FMUL.FTZ R65, R3.reuse, R65 ;  /* 0x0000004103417220 */ /* 0x040fe40000410000 */
[C---:B------:R-:W-:Y:S02]  /*135b0*/  FMUL.FTZ R66, R0.reuse, R66 ;  /* 0x0000004200427220 */ /* 0x040fe40000410000 */
[C---:B-1----:R-:W-:Y:S04]  /*135c0*/  HMMA.16816.F32.BF16 R60, R136.reuse, R108, R60 ;  /* 0x0000006c883c723c */ /* 0x042fe8000004183c */
[C---:B------:R-:W-:Y:S02]  /*135d0*/  FMUL.FTZ R67, R0.reuse, R67 ;  /* 0x0000004300437220 */ /* 0x040fe40000410000 */
[C---:B------:R-:W-:Y:S02]  /*135e0*/  FMUL.FTZ R68, R3.reuse, R68 ;  /* 0x0000004403447220 */ /* 0x040fe40000410000 */
[----:B------:R-:W-:Y:S03]  /*135f0*/  FMUL.FTZ R69, R3, R69 ;  /* 0x0000004503457220 */ /* 0x000fe60000410000 */
[C---:B------:R-:W-:Y:S01]  /*13600*/  HMMA.16816.F32.BF16 R64, R136.reuse, R110, R64 ;  /* 0x0000006e8840723c */ /* 0x040fe20000041840 */
[----:B------:R-:W1:Y:S02]  /*13610*/  LDSM.16.MT88.4 R108, [R188+0x4100] ;  /* 0x00410000bc6c783b */ /* 0x000e640000004200 */
[C---:B------:R-:W-:Y:S02]  /*13620*/  FMUL.FTZ R70, R0.reuse, R70 ;  /* 0x0000004600467220 */ /* 0x040fe40000410000 */
[C---:B------:R-:W-:Y:S02]  /*13630*/  FMUL.FTZ R71, R0.reuse, R71 ;  /* 0x0000004700477220 */ /* 0x040fe40000410000 */
[--C-:B--2---:R-:W-:Y:S02]  /*13640*/  FFMA.FTZ R2, R149, c[0x0][0x2d0], -R145.reuse ;  /* 0x0000b40095027a23 */ /* 0x104fe40000010891 */
[C---:B------:R-:W-:Y:S02]  /*13650*/  FMUL.FTZ R72, R3.reuse, R72 ;  /* 0x0000004803487220 */ /* 0x040fe40000410000 */
[----:B------:R2:W1:Y:S01]  /*13660*/  MUFU.EX2 R175, R2 ;  /* 0x0000000200af7308 */ /* 0x0004620000000800 */
[C---:B----4-:R-:W-:Y:S03]  /*13670*/  HMMA.16816.F32.BF16 R68, R136.reuse, R112, R68 ;  /* 0x000000708844723c */ /* 0x050fe60000041844 */
[C---:B------:R-:W-:Y:S02]  /*13680*/  FMUL.FTZ R73, R3.reuse, R73 ;  /* 0x0000004903497220 */ /* 0x040fe40000410000 */
[C---:B------:R-:W-:Y:S02]  /*13690*/  FMUL.FTZ R74, R0.reuse, R74 ;  /* 0x0000004a004a7220 */ /* 0x040fe40000410000 */
[C---:B------:R-:W-:Y:S02]  /*136a0*/  FMUL.FTZ R75, R0.reuse, R75 ;  /* 0x0000004b004b7220 */ /* 0x040fe40000410000 */
[C---:B------:R-:W-:Y:S03]  /*136b0*/  FMUL.FTZ R76, R3.reuse, R76 ;  /* 0x0000004c034c7220 */ /* 0x040fe60000410000 */
[C---:B------:R-:W-:Y:S02]  /*136c0*/  FMUL.FTZ R77, R3.reuse, R77 ;  /* 0x0000004d034d7220 */ /* 0x040fe40000410000 */
[C---:B------:R-:W-:Y:S01]  /*136d0*/  HMMA.16816.F32.BF16 R72, R136.reuse, R114, R72 ;  /* 0x000000728848723c */ /* 0x040fe20000041848 */
[----:B------:R-:W4:Y:S02]  /*136e0*/  LDSM.16.MT88.4 R112, [R187+0x4100] ;  /* 0x00410000bb70783b */ /* 0x000f240000004200 */
[C---:B------:R-:W-:Y:S02]  /*136f0*/  FMUL.FTZ R78, R0.reuse, R78 ;  /* 0x0000004e004e7220 */ /* 0x040fe40000410000 */
[C---:B------:R-:W-:Y:S02]  /*13700*/  FMUL.FTZ R79, R0.reuse, R79 ;  /* 0x0000004f004f7220 */ /* 0x040fe40000410000 */
[----:B------:R-:W-:Y:S02]  /*13710*/  FMUL.FTZ R80, R3, R80 ;  /* 0x0000005003507220 */ /* 0x000fe40000410000 */
[--C-:B--2---:R-:W-:Y:S03]  /*13720*/  FFMA.FTZ R2, R151, c[0x0][0x2d0], -R144.reuse ;  /* 0x0000b40097027a23 */ /* 0x104fe60000010890 */
[C---:B---3--:R-:W-:Y:S01]  /*13730*/  HMMA.16816.F32.BF16 R76, R136.reuse, R104, R76 ;  /* 0x00000068884c723c */ /* 0x048fe2000004184c */
[----:B------:R2:W-:Y:S02]  /*13740*/  MUFU.EX2 R174, R2 ;  /* 0x0000000200ae7308 */ /* 0x0005e40000000800 */
[----:B------:R-:W-:Y:S02]  /*13750*/  FMUL.FTZ R81, R3, R81 ;  /* 0x0000005103517220 */ /* 0x000fe40000410000 */
[C---:B------:R-:W-:Y:S02]  /*13760*/  FMUL.FTZ R82, R0.reuse, R82 ;  /* 0x0000005200527220 */ /* 0x040fe40000410000 */
[C---:B------:R-:W-:Y:S01]  /*13770*/  FMUL.FTZ R83, R0.reuse, R83 ;  /* 0x0000005300537220 */ /* 0x040fe20000410000 */
[----:B------:R-:W-:Y:S01]  /*13780*/  F2FP.BF16.PACK_AB R104, R181, R182 ;  /* 0x000000b6b568723e */ /* 0x000fe200000010ff */
[C---:B------:R-:W-:Y:S03]  /*13790*/  FMUL.FTZ R84, R3.reuse, R84 ;  /* 0x0000005403547220 */ /* 0x040fe60000410000 */
[----:B------:R-:W-:Y:S01]  /*137a0*/  FMUL.FTZ R85, R3, R85 ;  /* 0x0000005503557220 */ /* 0x000fe20000410000 */
[----:B-----5:R-:W-:Y:S01]  /*137b0*/  F2FP.BF16.PACK_AB R105, R179, R180 ;  /* 0x000000b4b369723e */ /* 0x020fe200000010ff */
[C---:B------:R-:W-:Y:S03]  /*137c0*/  HMMA.16816.F32.BF16 R80, R136.reuse, R106, R80 ;  /* 0x0000006a8850723c */ /* 0x040fe60000041850 */
[C---:B------:R-:W-:Y:S02]  /*137d0*/  FMUL.FTZ R86, R0.reuse, R86 ;  /* 0x0000005600567220 */ /* 0x040fe40000410000 */
[C---:B------:R-:W-:Y:S02]  /*137e0*/  FMUL.FTZ R87, R0.reuse, R87 ;  /* 0x0000005700577220 */ /* 0x040fe40000410000 */
[----:B------:R-:W-:Y:S01]  /*137f0*/  FMUL.FTZ R88, R3, R88 ;  /* 0x0000005803587220 */ /* 0x000fe20000410000 */
[----:B------:R-:W-:Y:S01]  /*13800*/  F2FP.BF16.PACK_AB R106, R177, R178 ;  /* 0x000000b2b16a723e */ /* 0x000fe200000010ff */
[----:B------:R-:W-:Y:S03]  /*13810*/  FMUL.FTZ R89, R3, R89 ;  /* 0x0000005903597220 */ /* 0x000fe60000410000 */
[C---:B-1----:R-:W-:Y:S03]  /*13820*/  HMMA.16816.F32.BF16 R84, R136.reuse, R108, R84 ;  /* 0x0000006c8854723c */ /* 0x042fe60000041854 */
[C---:B------:R-:W-:Y:S01]  /*13830*/  FMUL.FTZ R90, R0.reuse, R90 ;  /* 0x0000005a005a7220 */ /* 0x040fe20000410000 */
[----:B------:R-:W-:Y:S01]  /*13840*/  F2FP.BF16.PACK_AB R107, R175, R176 ;  /* 0x000000b0af6b723e */ /* 0x000fe200000010ff */
[----:B------:R-:W-:Y:S02]  /*13850*/  FMUL.FTZ R91, R0, R91 ;  /* 0x0000005b005b7220 */ /* 0x000fe40000410000 */
[----:B--2---:R-:W-:Y:S02]  /*13860*/  FFMA.FTZ R2, R152, c[0x0][0x2d0], -R144 ;  /* 0x0000b40098027a23 */ /* 0x004fe40000010890 */
[C---:B------:R-:W-:Y:S02]  /*13870*/  FMUL.FTZ R92, R3.reuse, R92 ;  /* 0x0000005c035c7220 */ /* 0x040fe40000410000 */
[----:B------:R1:W2:Y:S01]  /*13880*/  MUFU.EX2 R173, R2 ;  /* 0x0000000200ad7308 */ /* 0x0002a20000000800 */
[C---:B------:R-:W-:Y:S01]  /*13890*/  HMMA.16816.F32.BF16 R88, R136.reuse, R110, R88 ;  /* 0x0000006e8858723c */ /* 0x040fe20000041858 */
[----:B------:R-:W3:Y:S02]  /*138a0*/  LDSM.16.MT88.4 R108, [R188+0x900] ;  /* 0x00090000bc6c783b */ /* 0x000ee40000004200 */
[C---:B------:R-:W-:Y:S02]  /*138b0*/  FMUL.FTZ R93, R3.reuse, R93 ;  /* 0x0000005d035d7220 */ /* 0x040fe40000410000 */
[C---:B------:R-:W-:Y:S02]  /*138c0*/  FMUL.FTZ R94, R0.reuse, R94 ;  /* 0x0000005e005e7220 */ /* 0x040fe40000410000 */
[C---:B------:R-:W-:Y:S02]  /*138d0*/  FMUL.FTZ R95, R0.reuse, R95 ;  /* 0x0000005f005f7220 */ /* 0x040fe40000410000 */
[C---:B------:R-:W-:Y:S03]  /*138e0*/  FMUL.FTZ R96, R3.reuse, R96 ;  /* 0x0000006003607220 */ /* 0x040fe60000410000 */
[C---:B------:R-:W-:Y:S02]  /*138f0*/  FMUL.FTZ R97, R3.reuse, R97 ;  /* 0x0000006103617220 */ /* 0x040fe40000410000 */
[C---:B----4-:R-:W-:Y:S03]  /*13900*/  HMMA.16816.F32.BF16 R92, R136.reuse, R112, R92 ;  /* 0x00000070885c723c */ /* 0x050fe6000004185c */
[C---:B------:R-:W-:Y:S02]  /*13910*/  FMUL.FTZ R98, R0.reuse, R98 ;  /* 0x0000006200627220 */ /* 0x040fe40000410000 */
[----:B------:R-:W-:Y:S02]  /*13920*/  FMUL.FTZ R99, R0, R99 ;  /* 0x0000006300637220 */ /* 0x000fe40000410000 */
[----:B------:R-:W-:Y:S02]  /*13930*/  FFMA.FTZ R3, R3, R222, R216 ;  /* 0x000000de03037223 */ /* 0x000fe400000100d8 */
[--C-:B-1----:R-:W-:Y:S03]  /*13940*/  FFMA.FTZ R2, R154, c[0x0][0x2d0], -R145.reuse ;  /* 0x0000b4009a027a23 */ /* 0x102fe60000010891 */
[----:B------:R-:W-:Y:S01]  /*13950*/  HMMA.16816.F32.BF16 R96, R136, R114, R96 ;  /* 0x000000728860723c */ /* 0x000fe20000041860 */
[----:B------:R-:W1:Y:S01]  /*13960*/  LDSM.16.MT88.4 R112, [R187+0x2900] ;  /* 0x00290000bb70783b */ /* 0x000e620000004200 */
[----:B------:R4:W-:Y:S06]  /*13970*/  MUFU.EX2 R172, R2 ;  /* 0x0000000200ac7308 */ /* 0x0009ec0000000800 */
[C---:B------:R-:W-:Y:S01]  /*13980*/  HMMA.16816.F32.BF16 R4, R104.reuse, R116, R4 ;  /* 0x000000746804723c */ /* 0x040fe20000041804 */
[----:B------:R-:W-:Y:S07]  /*13990*/  LDSM.16.MT88.4 R136, [R188+0x3100] ;  /* 0x00310000bc88783b */ /* 0x000fee0000004200 */
[C---:B------:R-:W-:Y:S01]  /*139a0*/  HMMA.16816.F32.BF16 R8, R104.reuse, R118, R8 ;  /* 0x000000766808723c */ /* 0x040fe20000041808 */
[----:B------:R-:W-:Y:S07]  /*139b0*/  LDSM.16.MT88.4 R116, [R186+0x4900] ;  /* 0x00490000ba74783b */ /* 0x000fee0000004200 */
[C---:B------:R-:W-:Y:S04]  /*139c0*/  HMMA.16816.F32.BF16 R12, R104.reuse, R120, R12 ;  /* 0x00000078680c723c */ /* 0x040fe8000004180c */
[--C-:B----4-:R-:W-:Y:S02]  /*139d0*/  FFMA.FTZ R2, R150, c[0x0][0x2d0], -R145.reuse ;  /* 0x0000b40096027a23 */ /* 0x110fe40000010891 */
[----:B------:R-:W-:Y:S02]  /*139e0*/  LDSM.16.MT88.4 R148, [R188+0x3900] ;  /* 0x00390000bc94783b */ /* 0x000fe40000004200 */
[C---:B------:R-:W-:Y:S01]  /*139f0*/  HMMA.16816.F32.BF16 R16, R104.reuse, R122, R16 ;  /* 0x0000007a6810723c */ /* 0x040fe20000041810 */
[----:B------:R4:W5:Y:S05]  /*13a00*/  MUFU.EX2 R171, R2 ;  /* 0x0000000200ab7308 */ /* 0x00096a0000000800 */
[----:B------:R-:W-:Y:S02]  /*13a10*/  LDSM.16.MT88.4 R120, [R188+0x4900] ;  /* 0x00490000bc78783b */ /* 0x000fe40000004200 */
[C---:B---3--:R-:W-:Y:S08]  /*13a20*/  HMMA.16816.F32.BF16 R20, R104.reuse, R108, R20 ;  /* 0x0000006c6814723c */ /* 0x048ff00000041814 */
[C---:B------:R-:W-:Y:S01]  /*13a30*/  HMMA.16816.F32.BF16 R24, R104.reuse, R110, R24 ;  /* 0x0000006e6818723c */ /* 0x040fe20000041818 */
[----:B------:R-:W3:Y:S07]  /*13a40*/  LDSM.16.MT88.4 R108, [R185+0x4900] ;  /* 0x00490000b96c783b */ /* 0x000eee0000004200 */
[C---:B------:R-:W-:Y:S04]  /*13a50*/  HMMA.16816.F32.BF16 R28, R104.reuse, R124, R28 ;  /* 0x0000007c681c723c */ /* 0x040fe8000004181c */
[--C-:B----4-:R-:W-:Y:S04]  /*13a60*/  FFMA.FTZ R2, R156, c[0x0][0x2d0], -R144.reuse ;  /* 0x0000b4009c027a23 */ /* 0x110fe80000010890 */
[C---:B------:R-:W-:Y:S01]  /*13a70*/  HMMA.16816.F32.BF16 R32, R104.reuse, R126, R32 ;  /* 0x0000007e6820723c */ /* 0x040fe20000041820 */
[----:B------:R-:W-:Y:S01]  /*13a80*/  LDSM.16.MT88.4 R124, [R186+0x1100] ;  /* 0x00110000ba7c783b */ /* 0x000fe20000004200 */
[----:B------:R4:W-:Y:S06]  /*13a90*/  MUFU.EX2 R170, R2 ;  /* 0x0000000200aa7308 */ /* 0x0009ec0000000800 */
[C---:B------:R-:W-:Y:S08]  /*13aa0*/  HMMA.16816.F32.BF16 R36, R104.reuse, R128, R36 ;  /* 0x000000806824723c */ /* 0x040ff00000041824 */
[C---:B------:R-:W-:Y:S01]  /*13ab0*/  HMMA.16816.F32.BF16 R40, R104.reuse, R130, R40 ;  /* 0x000000826828723c */ /* 0x040fe20000041828 */
[----:B------:R-:W-:Y:S07]  /*13ac0*/  LDSM.16.MT88.4 R128, [R187+0x1100] ;  /* 0x00110000bb80783b */ /* 0x000fee0000004200 */
[C---:B------:R-:W-:Y:S04]  /*13ad0*/  HMMA.16816.F32.BF16 R44, R104.reuse, R132, R44 ;  /* 0x00000084682c723c */ /* 0x040fe8000004182c */
[--C-:B----4-:R-:W-:Y:S04]  /*13ae0*/  FFMA.FTZ R2, R157, c[0x0][0x2d0], -R144.reuse ;  /* 0x0000b4009d027a23 */ /* 0x110fe80000010890 */
[C---:B------:R-:W-:Y:S01]  /*13af0*/  HMMA.16816.F32.BF16 R48, R104.reuse, R134, R48 ;  /* 0x000000866830723c */ /* 0x040fe20000041830 */
[----:B------:R-:W-:Y:S01]  /*13b00*/  LDSM.16.MT88.4 R132, [R186+0x3100] ;  /* 0x00310000ba84783b */ /* 0x000fe20000004200 */
[----:B------:R4:W2:Y:S06]  /*13b10*/  MUFU.EX2 R169, R2 ;  /* 0x0000000200a97308 */ /* 0x0008ac0000000800 */
[C---:B------:R-:W-:Y:S08]  /*13b20*/  HMMA.16816.F32.BF16 R52, R104.reuse, R140, R52 ;  /* 0x0000008c6834723c */ /* 0x040ff00000041834 */
[C---:B------:R-:W-:Y:S01]  /*13b30*/  HMMA.16816.F32.BF16 R56, R104.reuse, R142, R56 ;  /* 0x0000008e6838723c */ /* 0x040fe20000041838 */
[----:B------:R-:W-:Y:S07]  /*13b40*/  LDSM.16.MT88.4 R140, [R185+0x3900] ;  /* 0x00390000b98c783b */ /* 0x000fee0000004200 */
[C---:B-1----:R-:W-:Y:S04]  /*13b50*/  HMMA.16816.F32.BF16 R60, R104.reuse, R112, R60 ;  /* 0x00000070683c723c */ /* 0x042fe8000004183c */
[--C-:B----4-:R-:W-:Y:S04]  /*13b60*/  FFMA.FTZ R2, R153, c[0x0][0x2d0], -R145.reuse ;  /* 0x0000b40099027a23 */ /* 0x110fe80000010891 */
[C---:B------:R-:W-:Y:S01]  /*13b70*/  HMMA.16816.F32.BF16 R64, R104.reuse, R114, R64 ;  /* 0x000000726840723c */ /* 0x040fe20000041840 */
[----:B------:R-:W1:Y:S01]  /*13b80*/  LDSM.16.MT88.4 R112, [R187+0x4900] ;  /* 0x00490000bb70783b */ /* 0x000e620000004200 */
[----:B------:R4:W-:Y:S06]  /*13b90*/  MUFU.EX2 R168, R2 ;  /* 0x0000000200a87308 */ /* 0x0009ec0000000800 */
[C---:B---3--:R-:W-:Y:S08]  /*13ba0*/  HMMA.16816.F32.BF16 R68, R104.reuse, R108, R68 ;  /* 0x0000006c6844723c */ /* 0x048ff00000041844 */
[C---:B------:R-:W-:Y:S01]  /*13bb0*/  HMMA.16816.F32.BF16 R72, R104.reuse, R110, R72 ;  /* 0x0000006e6848723c */ /* 0x040fe20000041848 */
[----:B------:R-:W3:Y:S07]  /*13bc0*/  LDSM.16.MT88.4 R108, [R185+0x1100] ;  /* 0x00110000b96c783b */ /* 0x000eee0000004200 */
[C---:B------:R-:W-:Y:S04]  /*13bd0*/  HMMA.16816.F32.BF16 R76, R104.reuse, R116, R76 ;  /* 0x00000074684c723c */ /* 0x040fe8000004184c */
[--C-:B----4-:R-:W-:Y:S02]  /*13be0*/  FFMA.FTZ R2, R155, c[0x0][0x2d0], -R145.reuse ;  /* 0x0000b4009b027a23 */ /* 0x110fe40000010891 */
[----:B------:R-:W-:Y:S02]  /*13bf0*/  LDSM.16.MT88.4 R152, [R187+0x3900] ;  /* 0x00390000bb98783b */ /* 0x000fe40000004200 */
[C---:B------:R-:W-:Y:S01]  /*13c00*/  HMMA.16816.F32.BF16 R80, R104.reuse, R118, R80 ;  /* 0x000000766850723c */ /* 0x040fe20000041850 */
[----:B------:R4:W2:Y:S05]  /*13c10*/  MUFU.EX2 R167, R2 ;  /* 0x0000000200a77308 */ /* 0x0008aa0000000800 */
[----:B------:R-:W3:Y:S02]  /*13c20*/  LDSM.16.MT88.4 R116, [R188+0x1100] ;  /* 0x00110000bc74783b */ /* 0x000ee40000004200 */
[C---:B------:R-:W-:Y:S08]  /*13c30*/  HMMA.16816.F32.BF16 R84, R104.reuse, R120, R84 ;  /* 0x000000786854723c */ /* 0x040ff00000041854 */
[C---:B------:R-:W-:Y:S01]  /*13c40*/  HMMA.16816.F32.BF16 R88, R104.reuse, R122, R88 ;  /* 0x0000007a6858723c */ /* 0x040fe20000041858 */
[----:B------:R-:W3:Y:S07]  /*13c50*/  LDSM.16.MT88.4 R120, [R185+0x3100] ;  /* 0x00310000b978783b */ /* 0x000eee0000004200 */
[C---:B-1----:R-:W-:Y:S04]  /*13c60*/  HMMA.16816.F32.BF16 R92, R104.reuse, R112, R92 ;  /* 0x00000070685c723c */ /* 0x042fe8000004185c */
[--C-:B----4-:R-:W-:Y:S04]  /*13c70*/  FFMA.FTZ R2, R161, c[0x0][0x2d0], -R144.reuse ;  /* 0x0000b400a1027a23 */ /* 0x110fe80000010890 */
[----:B------:R-:W-:Y:S01]  /*13c80*/  HMMA.16816.F32.BF16 R96, R104, R114, R96 ;  /* 0x000000726860723c */ /* 0x000fe20000041860 */
[----:B------:R-:W-:Y:S01]  /*13c90*/  LDSM.16.MT88.4 R112, [R185+0x5100] ;  /* 0x00510000b970783b */ /* 0x000fe20000004200 */
[----:B------:R1:W-:Y:S05]  /*13ca0*/  MUFU.EX2 R166, R2 ;  /* 0x0000000200a67308 */ /* 0x0003ea0000000800 */
[----:B--2---:R-:W-:Y:S02]  /*13cb0*/  F2FP.BF16.PACK_AB R104, R173, R174 ;  /* 0x000000aead68723e */ /* 0x004fe400000010ff */
[----:B-----5:R-:W-:Y:S03]  /*13cc0*/  F2FP.BF16.PACK_AB R105, R171, R172 ;  /* 0x000000acab69723e */ /* 0x020fe600000010ff */
[----:B------:R-:W-:Y:S02]  /*13cd0*/  F2FP.BF16.PACK_AB R106, R169, R170 ;  /* 0x000000aaa96a723e */ /* 0x000fe400000010ff */
[----:B------:R-:W-:Y:S07]  /*13ce0*/  F2FP.BF16.PACK_AB R107, R167, R168 ;  /* 0x000000a8a76b723e */ /* 0x000fee00000010ff */
[C---:B---3--:R-:W-:Y:S03]  /*13cf0*/  HMMA.16816.F32.BF16 R4, R104.reuse, R108, R4 ;  /* 0x0000006c6804723c */ /* 0x048fe60000041804 */
[--C-:B-1----:R-:W-:Y:S05]  /*13d00*/  FFMA.FTZ R2, R160, c[0x0][0x2d0], -R144.reuse ;  /* 0x0000b400a0027a23 */ /* 0x102fea0000010890 */
[C---:B------:R-:W-:Y:S01]  /*13d10*/  HMMA.16816.F32.BF16 R8, R104.reuse, R110, R8 ;  /* 0x0000006e6808723c */ /* 0x040fe20000041808 */
[----:B------:R-:W1:Y:S01]  /*13d20*/  LDSM.16.MT88.4 R108, [R187+0x3100] ;  /* 0x00310000bb6c783b */ /* 0x000e620000004200 */
[----:B------:R2:W3:Y:S06]  /*13d30*/  MUFU.EX2 R165, R2 ;  /* 0x0000000200a57308 */ /* 0x0004ec0000000800 */
[C---:B------:R-:W-:Y:S08]  /*13d40*/  HMMA.16816.F32.BF16 R12, R104.reuse, R124, R12 ;  /* 0x0000007c680c723c */ /* 0x040ff0000004180c */
[C---:B------:R-:W-:Y:S01]  /*13d50*/  HMMA.16816.F32.BF16 R16, R104.reuse, R126, R16 ;  /* 0x0000007e6810723c */ /* 0x040fe20000041810 */
[----:B------:R-:W-:Y:S07]  /*13d60*/  LDSM.16.MT88.4 R124, [R188+0x1900] ;  /* 0x00190000bc7c783b */ /* 0x000fee0000004200 */
[C---:B------:R-:W-:Y:S04]  /*13d70*/  HMMA.16816.F32.BF16 R20, R104.reuse, R116, R20 ;  /* 0x000000746814723c */ /* 0x040fe80000041814 */
[--C-:B--2---:R-:W-:Y:S04]  /*13d80*/  FFMA.FTZ R2, R158, c[0x0][0x2d0], -R145.reuse ;  /* 0x0000b4009e027a23 */ /* 0x104fe80000010891 */
[C---:B------:R-:W-:Y:S01]  /*13d90*/  HMMA.16816.F32.BF16 R24, R104.reuse, R118, R24 ;  /* 0x000000766818723c */ /* 0x040fe20000041818 */
[----:B------:R-:W2:Y:S01]  /*13da0*/  LDSM.16.MT88.4 R116, [R186+0x5100] ;  /* 0x00510000ba74783b */ /* 0x000ea20000004200 */
[----:B------:R4:W-:Y:S06]  /*13db0*/  MUFU.EX2 R164, R2 ;  /* 0x0000000200a47308 */ /* 0x0009ec0000000800 */
[C---:B------:R-:W-:Y:S08]  /*13dc0*/  HMMA.16816.F32.BF16 R28, R104.reuse, R128, R28 ;  /* 0x00000080681c723c */ /* 0x040ff0000004181c */
[C---:B------:R-:W-:Y:S08]  /*13dd0*/  HMMA.16816.F32.BF16 R32, R104.reuse, R130, R32 ;  /* 0x000000826820723c */ /* 0x040ff00000041820 */
[C---:B------:R-:W-:Y:S04]  /*13de0*/  HMMA.16816.F32.BF16 R36, R104.reuse, R120, R36 ;  /* 0x000000786824723c */ /* 0x040fe80000041824 */
[--C-:B----4-:R-:W-:Y:S02]  /*13df0*/  FFMA.FTZ R2, R159, c[0x0][0x2d0], -R145.reuse ;  /* 0x0000b4009f027a23 */ /* 0x110fe40000010891 */
[----:B------:R-:W-:Y:S02]  /*13e00*/  LDSM.16.MT88.4 R156, [R185+0x5900] ;  /* 0x00590000b99c783b */ /* 0x000fe40000004200 */
[C---:B------:R-:W-:Y:S01]  /*13e10*/  HMMA.16816.F32.BF16 R40, R104.reuse, R122, R40 ;  /* 0x0000007a6828723c */ /* 0x040fe20000041828 */
[----:B------:R4:W5:Y:S05]  /*13e20*/  MUFU.EX2 R163, R2 ;  /* 0x0000000200a37308 */ /* 0x00096a0000000800 */
[----:B------:R-:W2:Y:S02]  /*13e30*/  LDSM.16.MT88.4 R120, [R188+0x5100] ;  /* 0x00510000bc78783b */ /* 0x000ea40000004200 */
[C---:B------:R-:W-:Y:S08]  /*13e40*/  HMMA.16816.F32.BF16 R44, R104.reuse, R132, R44 ;  /* 0x00000084682c723c */ /* 0x040ff0000004182c */
[C---:B------:R-:W-:Y:S01]  /*13e50*/  HMMA.16816.F32.BF16 R48, R104.reuse, R134, R48 ;  /* 0x000000866830723c */ /* 0x040fe20000041830 */
[----:B------:R-:W-:Y:S07]  /*13e60*/  LDSM.16.MT88.4 R132, [R187+0x1900] ;  /* 0x00190000bb84783b */ /* 0x000fee0000004200 */
[C---:B------:R-:W-:Y:S04]  /*13e70*/  HMMA.16816.F32.BF16 R52, R104.reuse, R136, R52 ;  /* 0x000000886834723c */ /* 0x040fe80000041834 */
[--C-:B----4-:R-:W-:Y:S02]  /*13e80*/  FFMA.FTZ R2, R162, c[0x0][0x2d0], -R144.reuse ;  /* 0x0000b400a2027a23 */ /* 0x110fe40000010890 */
[----:B------:R-:W-:Y:S01]  /*13e90*/  FFMA.FTZ R144, R207, c[0x0][0x2d0], -R144 ;  /* 0x0000b400cf907a23 */ /* 0x000fe20000010890 */
[----:B---3--:R-:W-:Y:S01]  /*13ea0*/  F2FP.BF16.PACK_AB R136, R165, R166 ;  /* 0x000000a6a588723e */ /* 0x008fe200000010ff */
[C---:B------:R-:W-:Y:S01]  /*13eb0*/  HMMA.16816.F32.BF16 R56, R104.reuse, R138, R56 ;  /* 0x0000008a6838723c */ /* 0x040fe20000041838 */
[----:B------:R3:W-:Y:S03]  /*13ec0*/  MUFU.EX2 R162, R2 ;  /* 0x0000000200a27308 */ /* 0x0007e60000000800 */
[----:B-----5:R-:W-:Y:S02]  /*13ed0*/  F2FP.BF16.PACK_AB R137, R163, R164 ;  /* 0x000000a4a389723e */ /* 0x020fe400000010ff */
[----:B------:R-:W-:Y:S02]  /*13ee0*/  IADD3 R207, R208, -0x1, RZ ;  /* 0xffffffffd0cf7810 */ /* 0x000fe40007ffe0ff */
[C---:B-1----:R-:W-:Y:S03]  /*13ef0*/  HMMA.16816.F32.BF16 R60, R104.reuse, R108, R60 ;  /* 0x0000006c683c723c */ /* 0x042fe6000004183c */
[----:B------:R-:W1:Y:S01]  /*13f00*/  MUFU.EX2 R161, R144 ;  /* 0x0000009000a17308 */ /* 0x000e620000000800 */
[----:B------:R-:W-:Y:S04]  /*13f10*/  MOV R208, R207 ;  /* 0x000000cf00d07202 */ /* 0x000fe80000000f00 */
[C---:B------:R-:W-:Y:S01]  /*13f20*/  HMMA.16816.F32.BF16 R64, R104.reuse, R110, R64 ;  /* 0x0000006e6840723c */ /* 0x040fe20000041840 */
[----:B------:R-:W4:Y:S07]  /*13f30*/  LDSM.16.MT88.4 R108, [R187+0x5100] ;  /* 0x00510000bb6c783b */ /* 0x000f2e0000004200 */
[C---:B------:R-:W-:Y:S04]  /*13f40*/  HMMA.16816.F32.BF16 R68, R104.reuse, R112, R68 ;  /* 0x000000706844723c */ /* 0x040fe80000041844 */
[--C-:B---3--:R-:W-:Y:S02]  /*13f50*/  FFMA.FTZ R2, R183, c[0x0][0x2d0], -R145.reuse ;  /* 0x0000b400b7027a23 */ /* 0x108fe40000010891 */
[----:B------:R-:W-:Y:S02]  /*13f60*/  FFMA.FTZ R145, R103, c[0x0][0x2d0], -R145 ;  /* 0x0000b40067917a23 */ /* 0x000fe40000010891 */
[C---:B------:R-:W-:Y:S01]  /*13f70*/  HMMA.16816.F32.BF16 R72, R104.reuse, R114, R72 ;  /* 0x000000726848723c */ /* 0x040fe20000041848 */
[----:B------:R-:W3:Y:S01]  /*13f80*/  LDSM.16.MT88.4 R112, [R185+0x1900] ;  /* 0x00190000b970783b */ /* 0x000ee20000004200 */
[----:B------:R5:W-:Y:S02]  /*13f90*/  MUFU.EX2 R102, R145 ;  /* 0x0000009100667308 */ /* 0x000be40000000800 */
[----:B-1----:R-:W-:Y:S04]  /*13fa0*/  F2FP.BF16.PACK_AB R138, R161, R162 ;  /* 0x000000a2a18a723e */ /* 0x002fe800000010ff */
[C---:B--2---:R-:W-:Y:S04]  /*13fb0*/  HMMA.16816.F32.BF16 R76, R104.reuse, R116, R76 ;  /* 0x00000074684c723c */ /* 0x044fe8000004184c */
[----:B------:R-:W1:Y:S04]  /*13fc0*/  MUFU.EX2 R160, R2 ;  /* 0x0000000200a07308 */ /* 0x000e680000000800 */
[C---:B------:R-:W-:Y:S01]  /*13fd0*/  HMMA.16816.F32.BF16 R80, R104.reuse, R118, R80 ;  /* 0x000000766850723c */ /* 0x040fe20000041850 */
[----:B------:R-:W2:Y:S07]  /*13fe0*/  LDSM.16.MT88.4 R116, [R186+0x1900] ;  /* 0x00190000ba74783b */ /* 0x000eae0000004200 */
[C---:B------:R-:W-:Y:S01]  /*13ff0*/  HMMA.16816.F32.BF16 R84, R104.reuse, R120, R84 ;  /* 0x000000786854723c */ /* 0x040fe20000041854 */
[----:B-----5:R-:W5:Y:S07]  /*14000*/  LDSM.16.MT88.4 R144, [R186+0x3900] ;  /* 0x00390000ba90783b */ /* 0x020f6e0000004200 */
[C---:B------:R-:W-:Y:S04]  /*14010*/  HMMA.16816.F32.BF16 R88, R104.reuse, R122, R88 ;  /* 0x0000007a6858723c */ /* 0x040fe80000041858 */
[----:B-1----:R-:W-:Y:S01]  /*14020*/  F2FP.BF16.PACK_AB R139, R102, R160 ;  /* 0x000000a0668b723e */ /* 0x002fe200000010ff */
[----:B------:R-:W-:Y:S02]  /*14030*/  FFMA.FTZ R2, R0, R223, R213 ;  /* 0x000000df00027223 */ /* 0x000fe400000100d5 */
[----:B------:R-:W-:Y:S01]  /*14040*/  FADD.FTZ R0, R217, R3 ;  /* 0x00000003d9007221 */ /* 0x000fe20000010000 */
[C---:B----4-:R-:W-:Y:S04]  /*14050*/  HMMA.16816.F32.BF16 R92, R104.reuse, R108, R92 ;  /* 0x0000006c685c723c */ /* 0x050fe8000004185c */
[----:B------:R-:W-:Y:S02]  /*14060*/  FADD.FTZ R2, R212, R2 ;  /* 0x00000002d4027221 */ /* 0x000fe40000010000 */
[----:B------:R-:W-:Y:S02]  /*14070*/  FADD.FTZ R0, R215, R0 ;  /* 0x00000000d7007221 */ /* 0x000fe40000010000 */
[----:B------:R-:W-:Y:S04]  /*14080*/  HMMA.16816.F32.BF16 R96, R104, R110, R96 ;  /* 0x0000006e6860723c */ /* 0x000fe80000041860 */
[----:B------:R-:W-:Y:S02]  /*14090*/  FADD.FTZ R2, R211, R2 ;  /* 0x00000002d3027221 */ /* 0x000fe40000010000 */
[----:B------:R-:W-:Y:S02]  /*140a0*/  FADD.FTZ R0, R214, R0 ;  /* 0x00000000d6007221 */ /* 0x000fe40000010000 */
[C---:B---3--:R-:W-:Y:S01]  /*140b0*/  HMMA.16816.F32.BF16 R104, R136.reuse, R112, R4 ;  /* 0x000000708868723c */ /* 0x048fe20000041804 */
[----:B------:R-:W1:Y:S04]  /*140c0*/  LDSM.16.MT88.4 R4, [R186+0x5900] ;  /* 0x00590000ba04783b */ /* 0x000e680000004200 */
[----:B------:R-:W-:Y:S02]  /*140d0*/  FADD.FTZ R2, R210, R2 ;  /* 0x00000002d2027221 */ /* 0x000fe40000010000 */
[----:B------:R-:W-:Y:S01]  /*140e0*/  FADD.FTZ R0, R182, R0 ;  /* 0x00000000b6007221 */ /* 0x000fe20000010000 */
[C---:B------:R-:W-:Y:S01]  /*140f0*/  HMMA.16816.F32.BF16 R108, R136.reuse, R114, R8 ;  /* 0x00000072886c723c */ /* 0x040fe20000041808 */
[----:B------:R-:W3:Y:S03]  /*14100*/  LDSM.16.MT88.4 R8, [R188+0x5900] ;  /* 0x00590000bc08783b */ /* 0x000ee60000004200 */
[----:B------:R-:W-:Y:S02]  /*14110*/  FADD.FTZ R2, R180, R2 ;  /* 0x00000002b4027221 */ /* 0x000fe40000010000 */
[----:B------:R-:W-:Y:S02]  /*14120*/  FADD.FTZ R0, R181, R0 ;  /* 0x00000000b5007221 */ /* 0x000fe40000010000 */
[C---:B--2---:R-:W-:Y:S01]  /*14130*/  HMMA.16816.F32.BF16 R112, R136.reuse, R116, R12 ;  /* 0x000000748870723c */ /* 0x044fe2000004180c */
[----:B------:R-:W2:Y:S03]  /*14140*/  LDSM.16.MT88.4 R12, [R187+0x5900] ;  /* 0x00590000bb0c783b */ /* 0x000ea60000004200 */
        /* <DEDUP_REMOVED lines=21> */
[----:B------:R-:W-:Y:S01]  /*142a0*/  FADD.FTZ R0, R164, R3 ;  /* 0x00000003a4007221 */ /* 0x000fe20000010000 */
[----:B------:R-:W-:Y:S01]  /*142b0*/  MOV R3, R101 ;  /* 0x0000006500037202 */ /* 0x000fe20000000f00 */
[----:B------:R-:W-:Y:S02]  /*142c0*/  FADD.FTZ R2, R165, R2 ;  /* 0x00000002a5027221 */ /* 0x000fe40000010000 */
[C---:B-----5:R-:W-:Y:S04]  /*142d0*/  HMMA.16816.F32.BF16 R44, R136.reuse, R144, R44 ;  /* 0x00000090882c723c */ /* 0x060fe8000004182c */
[----:B------:R-:W-:Y:S02]  /*142e0*/  FADD.FTZ R0, R163, R0 ;  /* 0x00000000a3007221 */ /* 0x000fe40000010000 */
[----:B------:R-:W-:Y:S02]  /*142f0*/  FADD.FTZ R2, R162, R2 ;  /* 0x00000002a2027221 */ /* 0x000fe40000010000 */
[C---:B------:R-:W-:Y:S04]  /*14300*/  HMMA.16816.F32.BF16 R48, R136.reuse, R146, R48 ;  /* 0x000000928830723c */ /* 0x040fe80000041830 */
[----:B------:R-:W-:Y:S02]  /*14310*/  FADD.FTZ R0, R160, R0 ;  /* 0x00000000a0007221 */ /* 0x000fe40000010000 */
[----:B------:R-:W-:Y:S02]  /*14320*/  FADD.FTZ R222, R161, R2 ;  /* 0x00000002a1de7221 */ /* 0x000fe40000010000 */
[C---:B------:R-:W-:Y:S04]  /*14330*/  HMMA.16816.F32.BF16 R52, R136.reuse, R148, R52 ;  /* 0x000000948834723c */ /* 0x040fe80000041834 */
[----:B------:R-:W-:Y:S01]  /*14340*/  FADD.FTZ R223, R102, R0 ;  /* 0x0000000066df7221 */ /* 0x000fe20000010000 */
[----:B------:R-:W-:Y:S03]  /*14350*/  MOV R102, R100 ;  /* 0x0000006400667202 */ /* 0x000fe60000000f00 */
[C---:B------:R-:W-:Y:S08]  /*14360*/  HMMA.16816.F32.BF16 R56, R136.reuse, R150, R56 ;  /* 0x000000968838723c */ /* 0x040ff00000041838 */
[C---:B------:R-:W-:Y:S08]  /*14370*/  HMMA.16816.F32.BF16 R60, R136.reuse, R152, R60 ;  /* 0x00000098883c723c */ /* 0x040ff0000004183c */
[C---:B------:R-:W-:Y:S08]  /*14380*/  HMMA.16816.F32.BF16 R64, R136.reuse, R154, R64 ;  /* 0x0000009a8840723c */ /* 0x040ff00000041840 */
[C---:B------:R-:W-:Y:S08]  /*14390*/  HMMA.16816.F32.BF16 R68, R136.reuse, R156, R68 ;  /* 0x0000009c8844723c */ /* 0x040ff00000041844 */
[C---:B------:R-:W-:Y:S08]  /*143a0*/  HMMA.16816.F32.BF16 R72, R136.reuse, R158, R72 ;  /* 0x0000009e8848723c */ /* 0x040ff00000041848 */
[C---:B-1----:R-:W-:Y:S08]  /*143b0*/  HMMA.16816.F32.BF16 R76, R136.reuse, R4, R76 ;  /* 0x00000004884c723c */ /* 0x042ff0000004184c */
[C---:B------:R-:W-:Y:S08]  /*143c0*/  HMMA.16816.F32.BF16 R80, R136.reuse, R6, R80 ;  /* 0x000000068850723c */ /* 0x040ff00000041850 */
[C---:B---3--:R-:W-:Y:S08]  /*143d0*/  HMMA.16816.F32.BF16 R84, R136.reuse, R8, R84 ;  /* 0x000000088854723c */ /* 0x048ff00000041854 */
[C---:B------:R-:W-:Y:S08]  /*143e0*/  HMMA.16816.F32.BF16 R88, R136.reuse, R10, R88 ;  /* 0x0000000a8858723c */ /* 0x040ff00000041858 */
[C---:B--2---:R-:W-:Y:S08]  /*143f0*/  HMMA.16816.F32.BF16 R92, R136.reuse, R12, R92 ;  /* 0x0000000c885c723c */ /* 0x044ff0000004185c */
[----:B------:R-:W-:Y:S01]  /*14400*/  HMMA.16816.F32.BF16 R96, R136, R14, R96 ;  /* 0x0000000e8860723c */ /* 0x000fe20000041860 */
[----:B------:R-:W-:-:S07]  /*14410*/  @P0 BRA `(.L_x_615) ;  /* 0xffffce3000000947 */ /* 0x000fce000383ffff */
.L_x_614:
[----:B------:R-:W-:-:S13]  /*14420*/  ISETP.GE.AND P0, PT, R207, RZ, PT ;  /* 0x000000ffcf00720c */ /* 0x000fda0003f06270 */
        /* <DEDUP_REMOVED lines=9> */
[----:B------:R-:W-:Y:S01]  /*144c0*/  IADD3 R225, R228, 0x80, RZ ;  /* 0x00000080e4e17810 */ /* 0x000fe20007ffe0ff */
[----:B------:R-:W-:Y:S01]  /*144d0*/  IMAD.MOV.U32 R102, RZ, RZ, R101 ;  /* 0x000000ffff667224 */ /* 0x000fe200078e0065 */
[C---:B------:R-:W-:Y:S01]  /*144e0*/  IADD3 R218, R236.reuse, 0x40, RZ ;  /* 0x00000040ecda7810 */ /* 0x040fe20007ffe0ff */
[--C-:B------:R-:W-:Y:S01]  /*144f0*/  IMAD.X R219, RZ, RZ, R233.reuse, P3 ;  /* 0x000000ffffdb7224 */ /* 0x100fe200018e06e9 */
[----:B------:R-:W-:Y:S01]  /*14500*/  IADD3 R216, R236, 0x80, RZ ;  /* 0x00000080ecd87810 */ /* 0x000fe20007ffe0ff */
[----:B------:R-:W-:Y:S01]  /*14510*/  IMAD.X R217, RZ, RZ, R233, P2 ;  /* 0x000000ffffd97224 */ /* 0x000fe200010e06e9 */
[----:B------:R-:W-:Y:S01]  /*14520*/  IADD3 R224, R228, 0x40, RZ ;  /* 0x00000040e4e07810 */ /* 0x000fe20007ffe0ff */
[--C-:B------:R-:W-:Y:S01]  /*14530*/  IMAD.X R227, RZ, RZ, R231.reuse, P1 ;  /* 0x000000ffffe37224 */ /* 0x100fe200008e06e7 */
[----:B------:R-:W-:Y:S01]  /*14540*/  ULDC UR4, c[0x0][0x208] ;  /* 0x0000820000047ab9 */ /* 0x000fe20000000800 */
[----:B------:R-:W-:Y:S01]  /*14550*/  IMAD.X R226, RZ, RZ, R231, P0 ;  /* 0x000000ffffe27224 */ /* 0x000fe200000e06e7 */
[----:B------:R-:W-:Y:S01]  /*14560*/  USHF.L.U32 UR4, UR4, 0x6, URZ ;  /* 0x0000000604047899 */ /* 0x000fe2000800063f */
[----:B------:R-:W-:-:S02]  /*14570*/  IMAD.MOV.U32 R232, RZ, RZ, R236 ;  /* 0x000000ffffe87224 */ /* 0x000fc400078e00ec */
.L_x_617:
[----:B------:R-:W-:Y:S04]  /*14580*/  DEPBAR.LE SB0, 0x0 ;  /* 0x000080000000791a */ /* 0x000fe80000000000 */
[----:B------:R-:W-:Y:S01]  /*14590*/  BAR.SYNC.DEFER_BLOCKING 0x0 ;  /* 0x0000000000007b1d */ /* 0x000fe20000010000 */
[----:B------:R-:W-:Y:S01]  /*145a0*/  SHF.R.S32.HI R2, RZ, 0x1f, R207 ;  /* 0x0000001fff027819 */ /* 0x000fe200000114cf */
[----:B------:R-:W-:Y:S01]  /*145b0*/  IMAD R0, R246, R207, RZ ;  /* 0x000000cff6007224 */ /* 0x000fe200078e02ff */
[----:B------:R-:W-:Y:S01]  /*145c0*/  MOV R12, UR8 ;  /* 0x00000008000c7c02 */ /* 0x000fe20008000f00 */
[C---:B------:R-:W-:Y:S01]  /*145d0*/  IMAD.WIDE.U32 R6, R207.reuse, UR4, R232 ;  /* 0x00000004cf067c25 */ /* 0x040fe2000f8e00e8 */
[----:B------:R-:W-:Y:S02]  /*145e0*/  MOV R13, UR5 ;  /* 0x00000005000d7c02 */ /* 0x000fe40008000f00 */
[----:B------:R-:W-:Y:S01]  /*145f0*/  ISETP.NE.AND P3, PT, R240, RZ, PT ;  /* 0x000000fff000720c */ /* 0x000fe20003f65270 */
[----:B------:R-:W-:Y:S01]  /*14600*/  IMAD R0, R2, UR4, R0 ;  /* 0x0000000402007c24 */ /* 0x000fe2000f8e0200 */
[----:B------:R-:W-:Y:S01]  /*14610*/  LEA R28, P2, R6, c[0x0][0x1f8], 0x1 ;  /* 0x00007e00061c7a11 */ /* 0x000fe200078408ff */
[----:B------:R-:W-:Y:S03]  /*14620*/  IMAD.WIDE.U32 R4, R207, UR4, R218 ;  /* 0x00000004cf047c25 */ /* 0x000fe6000f8e00da */
[----:B------:R-:W-:Y:S01]  /*14630*/  IADD3 R7, R7, R0, RZ ;  /* 0x0000000007077210 */ /* 0x000fe20007ffe0ff */
[C---:B------:R-:W-:Y:S01]  /*14640*/  IMAD.WIDE.U32 R2, R207.reuse, UR4, R216 ;  /* 0x00000004cf027c25 */ /* 0x040fe2000f8e00d8 */
[----:B------:R-:W-:Y:S02]  /*14650*/  LEA R22, P1, R4, c[0x0][0x1f8], 0x1 ;  /* 0x00007e0004167a11 */ /* 0x000fe400078208ff */
[----:B------:R-:W-:Y:S01]  /*14660*/  LEA.HI.X R29, R6, c[0x0][0x1fc], R7, 0x1, P2 ;  /* 0x00007f00061d7a11 */ /* 0x000fe200010f0c07 */
[----:B------:R-:W-:Y:S01]  /*14670*/  IMAD.WIDE.U32 R12, R207, UR4, R12 ;  /* 0x00000004cf0c7c25 */ /* 0x000fe2000f8e000c */
[----:B------:R-:W-:Y:S02]  /*14680*/  IADD3 R5, R0, R5, RZ ;  /* 0x0000000500057210 */ /* 0x000fe40007ffe0ff */
[----:B------:R-:W-:Y:S02]  /*14690*/  LEA R20, P0, R2, c[0x0][0x1f8], 0x1 ;  /* 0x00007e0002147a11 */ /* 0x000fe400078008ff */
[----:B------:R-:W-:Y:S01]  /*146a0*/  LEA.HI.X R23, R4, c[0x0][0x1fc], R5, 0x1, P1 ;  /* 0x00007f0004177a11 */ /* 0x000fe200008f0c05 */
[----:B------:R-:W-:Y:S01]  /*146b0*/  LDSM.16.M88.4 R32, [R191+0xc100] ;  /* 0x00c10000bf20783b */ /* 0x000fe20000000200 */
[C---:B------:R-:W-:Y:S02]  /*146c0*/  IADD3 R3, R0.reuse, R3, RZ ;  /* 0x0000000300037210 */ /* 0x040fe40007ffe0ff */
[----:B------:R-:W-:Y:S02]  /*146d0*/  IADD3 R0, R0, R13, RZ ;  /* 0x0000000d00007210 */ /* 0x000fe40007ffe0ff */
[----:B------:R-:W-:Y:S02]  /*146e0*/  LEA.HI.X R21, R2, c[0x0][0x1fc], R3, 0x1, P0 ;  /* 0x00007f0002157a11 */ /* 0x000fe400000f0c03 */
[-C--:B------:R-:W-:Y:S01]  /*146f0*/  IADD3 R4, P2, R236, R12.reuse, RZ ;  /* 0x0000000cec047210 */ /* 0x080fe20007f5e0ff */
[----:B------:R-:W1:Y:S01]  /*14700*/  LDSM.16.M88.4 R8, [R184+0x6100] ;  /* 0x00610000b808783b */ /* 0x000e620000000200 */
[-C--:B------:R-:W-:Y:S02]  /*14710*/  IADD3 R5, P1, R218, R12.reuse, RZ ;  /* 0x0000000cda057210 */ /* 0x080fe40007f3e0ff */
[----:B------:R-:W-:Y:S02]  /*14720*/  IADD3.X R6, R0, R233, RZ, P2, !PT ;  /* 0x000000e900067210 */ /* 0x000fe400017fe4ff */
[----:B------:R-:W-:Y:S02]  /*14730*/  LEA R14, P2, R4, c[0x0][0x1f8], 0x1 ;  /* 0x00007e00040e7a11 */ /* 0x000fe400078408ff */
[----:B------:R-:W-:Y:S01]  /*14740*/  IADD3 R3, P0, R216, R12, RZ ;  /* 0x0000000cd8037210 */ /* 0x000fe20007f1e0ff */
[----:B------:R-:W2:Y:S01]  /*14750*/  LDSM.16.M88.4 R16, [R184+0x6900] ;  /* 0x00690000b810783b */ /* 0x000ea20000000200 */
[----:B------:R-:W-:Y:S02]  /*14760*/  LEA.HI.X R15, R4, c[0x0][0x1fc], R6, 0x1, P2 ;  /* 0x00007f00040f7a11 */ /* 0x000fe400010f0c06 */
[C---:B------:R-:W-:Y:S02]  /*14770*/  IADD3.X R7, R0.reuse, R219, RZ, P1, !PT ;  /* 0x000000db00077210 */ /* 0x040fe40000ffe4ff */
[C---:B------:R-:W-:Y:S02]  /*14780*/  LEA R12, P1, R5.reuse, c[0x0][0x1f8], 0x1 ;  /* 0x00007e00050c7a11 */ /* 0x040fe400078208ff */
[----:B------:R-:W-:Y:S01]  /*14790*/  IADD3.X R0, R0, R217, RZ, P0, !PT ;  /* 0x000000d900007210 */ /* 0x000fe200007fe4ff */
[----:B------:R-:W3:Y:S01]  /*147a0*/  LDSM.16.M88.4 R24, [R184+0x7100] ;  /* 0x00710000b818783b */ /* 0x000ee20000000200 */
[----:B------:R-:W-:Y:S02]  /*147b0*/  LEA.HI.X R13, R5, c[0x0][0x1fc], R7, 0x1, P1 ;  /* 0x00007f00050d7a11 */ /* 0x000fe400008f0c07 */
[C---:B------:R-:W-:Y:S04]  /*147c0*/  LEA R2, P0, R3.reuse, c[0x0][0x1f8], 0x1 ;  /* 0x00007e0003027a11 */ /* 0x040fe800078008ff */
[----:B------:R-:W-:Y:S01]  /*147d0*/  LEA.HI.X R3, R3, c[0x0][0x1fc], R0, 0x1, P0 ;  /* 0x00007f0003037a11 */ /* 0x000fe200000f0c00 */
[----:B------:R-:W4:Y:S01]  /*147e0*/  LDSM.16.M88.4 R136, [R184+0x7900] ;  /* 0x00790000b888783b */ /* 0x000f220000000200 */
[C---:B------:R-:W-:Y:S02]  /*147f0*/  ISETP.GT.AND P0, PT, R207.reuse, RZ, PT ;  /* 0x000000ffcf00720c */ /* 0x040fe40003f04270 */
[----:B------:R-:W-:Y:S05]  /*14800*/  IADD3 R207, R207, -0x1, RZ ;  /* 0xffffffffcfcf7810 */ /* 0x000fea0007ffe0ff */
[----:B------:R-:W-:Y:S01]  /*14810*/  LDSM.16.M88.4 R140, [R192+0xc100] ;  /* 0x00c10000c08c783b */ /* 0x000fe20000000200 */
[C---:B-1----:R-:W-:Y:S07]  /*14820*/  HMMA.16816.F32.BF16 R4, R32.reuse, R8, RZ ;  /* 0x000000082004723c */ /* 0x042fee00000418ff */
[----:B------:R-:W1:Y:S01]  /*14830*/  LDSM.16.M88.4 R144, [R195] ;  /* 0x00000000c390783b */ /* 0x000e620000000200 */
[C---:B------:R-:W-:Y:S07]  /*14840*/  HMMA.16816.F32.BF16 R8, R32.reuse, R10, RZ ;  /* 0x0000000a2008723c */ /* 0x040fee00000418ff */
[----:B------:R-:W5:Y:S08]  /*14850*/  LDSM.16.M88.4 R148, [R206] ;  /* 0x00000000ce94783b */ /* 0x000f700000000200 */
[----:B------:R-:W1:Y:S08]  /*14860*/  LDSM.16.M88.4 R152, [R205] ;  /* 0x00000000cd98783b */ /* 0x000e700000000200 */
[----:B------:R-:W1:Y:S08]  /*14870*/  LDSM.16.M88.4 R156, [R204] ;  /* 0x00000000cc9c783b */ /* 0x000e700000000200 */
[----:B------:R-:W-:Y:S01]  /*14880*/  @!PT LDS RZ, [RZ] ;  /* 0x00000000fffff984 */ /* 0x000fe20000000800 */
[----:B------:R-:W-:Y:S01]  /*14890*/  @!PT LDS RZ, [RZ] ;  /* 0x00000000fffff984 */ /* 0x000fe20000000800 */
[----:B------:R-:W-:Y:S01]  /*148a0*/  @!PT LDS RZ, [RZ] ;  /* 0x00000000fffff984 */ /* 0x000fe20000000800 */
[----:B------:R4:W-:Y:S08]  /*148b0*/  LDGSTS.E.BYPASS.LTC128B.128 [R209+0x100], [R28.64], !P5 ;  /* 0x001000001cd17fae */ /* 0x0009f0000e901d46 */
[----:B------:R3:W-:Y:S08]  /*148c0*/  LDGSTS.E.BYPASS.LTC128B.128 [R209+0x2100], [R22.64], !P6 ;  /* 0x0210000016d17fae */ /* 0x0007f0000f101d46 */
[----:B------:R3:W-:Y:S08]  /*148d0*/  LDGSTS.E.BYPASS.LTC128B.128 [R209+0x4100], [R20.64], !P3 ;  /* 0x0410000014d17fae */ /* 0x0007f0000d901d46 */
[----:B------:R2:W-:Y:S08]  /*148e0*/  LDGSTS.E.BYPASS.LTC128B.128 [R209+0x1100], [R14.64], !P5 ;  /* 0x011000000ed17fae */ /* 0x0005f0000e901d46 */
[----:B------:R2:W-:Y:S08]  /*148f0*/  LDGSTS.E.BYPASS.LTC128B.128 [R209+0x3100], [R12.64], !P6 ;  /* 0x031000000cd17fae */ /* 0x0005f0000f101d46 */
[----:B------:R1:W-:Y:S08]  /*14900*/  LDGSTS.E.BYPASS.LTC128B.128 [R209+0x5100], [R2.64], !P3 ;  /* 0x0510000002d17fae */ /* 0x0003f0000d901d46 */
[----:B------:R-:W-:Y:S08]  /*14910*/  LDSM.16.M88.4 R160, [R194+0xc100] ;  /* 0x00c10000c2a0783b */ /* 0x000ff00000000200 */
[----:B------:R-:W0:Y:S01]  /*14920*/  LDGDEPBAR ;  /* 0x00000000000079af */ /* 0x000e220000000000 */
[C---:B--2---:R-:W-:Y:S07]  /*14930*/  HMMA.16816.F32.BF16 R12, R32.reuse, R16, RZ ;  /* 0x00000010200c723c */ /* 0x044fee00000418ff */
[----:B------:R-:W2:Y:S01]  /*14940*/  LDSM.16.M88.4 R164, [R190+0x6100] ;  /* 0x00610000bea4783b */ /* 0x000ea20000000200 */
[C---:B------:R-:W-:Y:S07]  /*14950*/  HMMA.16816.F32.BF16 R16, R32.reuse, R18, RZ ;  /* 0x000000122010723c */ /* 0x040fee00000418ff */
[----:B------:R-:W-:Y:S01]  /*14960*/  LDSM.16.M88.4 R168, [R190+0x7100] ;  /* 0x00710000bea8783b */ /* 0x000fe20000000200 */
[C---:B---3--:R-:W-:Y:S07]  /*14970*/  HMMA.16816.F32.BF16 R20, R32.reuse, R24, RZ ;  /* 0x000000182014723c */ /* 0x048fee00000418ff */
[----:B------:R-:W-:Y:S01]  /*14980*/  LDSM.16.M88.4 R172, [R190+0x7900] ;  /* 0x00790000beac783b */ /* 0x000fe20000000200 */
[C---:B------:R-:W-:Y:S07]  /*14990*/  HMMA.16816.F32.BF16 R24, R32.reuse, R26, RZ ;  /* 0x0000001a2018723c */ /* 0x040fee00000418ff */
[----:B------:R-:W-:Y:S01]  /*149a0*/  LDSM.16.M88.4 R176, [R193+0xc100] ;  /* 0x00c10000c1b0783b */ /* 0x000fe20000000200 */
[C---:B----4-:R-:W-:Y:S07]  /*149b0*/  HMMA.16816.F32.BF16 R28, R32.reuse, R136, RZ ;  /* 0x00000088201c723c */ /* 0x050fee00000418ff */
[----:B------:R-:W-:Y:S01]  /*149c0*/  LDSM.16.M88.4 R180, [R189] ;  /* 0x00000000bdb4783b */ /* 0x000fe20000000200 */
[----:B------:R-:W-:Y:S07]  /*149d0*/  HMMA.16816.F32.BF16 R32, R32, R138, RZ ;  /* 0x0000008a2020723c */ /* 0x000fee00000418ff */
[----:B------:R-:W3:Y:S01]  /*149e0*/  LDSM.16.M88.4 R136, [R190+0x6900] ;  /* 0x00690000be88783b */ /* 0x000ee20000000200 */
[C---:B-1----:R-:W-:Y:S08]  /*149f0*/  HMMA.16816.F32.BF16 R4, R140.reuse, R144, R4 ;  /* 0x000000908c04723c */ /* 0x042ff00000041804 */
[C---:B------:R-:W-:Y:S01]  /*14a00*/  HMMA.16816.F32.BF16 R8, R140.reuse, R146, R8 ;  /* 0x000000928c08723c */ /* 0x040fe20000041808 */
[----:B------:R-:W-:Y:S07]  /*14a10*/  LDSM.16.M88.4 R144, [R189+0x1000] ;  /* 0x00100000bd90783b */ /* 0x000fee0000000200 */
[C---:B-----5:R-:W-:Y:S08]  /*14a20*/  HMMA.16816.F32.BF16 R12, R140.reuse, R148, R12 ;  /* 0x000000948c0c723c */ /* 0x060ff0000004180c */
        /* <DEDUP_REMOVED lines=8> */
[C---:B--2---:R-:W-:Y:S01]  /*14ab0*/  HMMA.16816.F32.BF16 R4, R160.reuse, R164, R4 ;  /* 0x000000a4a004723c */ /* 0x044fe20000041804 */
[----:B------:R-:W2:Y:S07]  /*14ac0*/  LDSM.16.M88.4 R156, [R184+0x8100] ;  /* 0x00810000b89c783b */ /* 0x000eae0000000200 */
[C---:B------:R-:W-:Y:S01]  /*14ad0*/  HMMA.16816.F32.BF16 R8, R160.reuse, R166, R8 ;  /* 0x000000a6a008723c */ /* 0x040fe20000041808 */
[----:B------:R-:W-:Y:S07]  /*14ae0*/  LDSM.16.M88.4 R164, [R184+0x9900] ;  /* 0x00990000b8a4783b */ /* 0x000fee0000000200 */
[C---:B---3--:R-:W-:Y:S08]  /*14af0*/  HMMA.16816.F32.BF16 R12, R160.reuse, R136, R12 ;  /* 0x00000088a00c723c */ /* 0x048ff0000004180c */
[C---:B------:R-:W-:Y:S01]  /*14b00*/  HMMA.16816.F32.BF16 R16, R160.reuse, R138, R16 ;  /* 0x0000008aa010723c */ /* 0x040fe20000041810 */
[----:B------:R-:W3:Y:S07]  /*14b10*/  LDSM.16.M88.4 R136, [R184+0x8900] ;  /* 0x00890000b888783b */ /* 0x000eee0000000200 */
        /* <DEDUP_REMOVED lines=23> */
[C---:B---3--:R-:W-:Y:S08]  /*14c90*/  HMMA.16816.F32.BF16 R12, R152.reuse, R136, R12 ;  /* 0x00000088980c723c */ /* 0x048ff0000004180c */
[C---:B------:R-:W-:Y:S01]  /*14ca0*/  HMMA.16816.F32.BF16 R16, R152.reuse, R138, R16 ;  /* 0x0000008a9810723c */ /* 0x040fe20000041810 */
[----:B------:R-:W3:Y:S07]  /*14cb0*/  LDSM.16.M88.4 R136, [R190+0x8900] ;  /* 0x00890000be88783b */ /* 0x000eee0000000200 */
        /* <DEDUP_REMOVED lines=67> */
[C---:B--2---:R-:W-:Y:S08]  /*150f0*/  HMMA.16816.F32.BF16 R4, R160.reuse, R164, R4 ;  /* 0x000000a4a004723c */ /* 0x044ff00000041804 */
[C---:B------:R-:W-:Y:S08]  /*15100*/  HMMA.16816.F32.BF16 R8, R160.reuse, R166, R8 ;  /* 0x000000a6a008723c */ /* 0x040ff00000041808 */
[C---:B---3--:R-:W-:Y:S08]  /*15110*/  HMMA.16816.F32.BF16 R12, R160.reuse, R136, R12 ;  /* 0x00000088a00c723c */ /* 0x048ff0000004180c */
        /* <DEDUP_REMOVED lines=39> */
[----:B------:R2:W5:Y:S01]  /*15390*/  MUFU.TANH R145, R11 ;  /* 0x0000000b00917308 */ /* 0x0005620000002400 */
[----:B---3--:R-:W-:Y:S09]  /*153a0*/  FMNMX.FTZ R0, R142, R0, !PT ;  /* 0x000000008e007209 */ /* 0x008ff20007810000 */
[----:B------:R-:W-:Y:S01]  /*153b0*/  MUFU.TANH R148, R13 ;  /* 0x0000000d00947308 */ /* 0x000fe20000002400 */
[----:B----4-:R-:W-:Y:S09]  /*153c0*/  FMNMX.FTZ R2, R144, R2, !PT ;  /* 0x0000000290027209 */ /* 0x010ff20007810000 */
[----:B------:R-:W3:Y:S01]  /*153d0*/  MUFU.TANH R150, R14 ;  /* 0x0000000e00967308 */ /* 0x000ee20000002400 */
[C---:B-1----:R-:W-:Y:S01]  /*153e0*/  HMMA.16816.F32.BF16 R20, R168.reuse, R4, R20 ;  /* 0x00000004a814723c */ /* 0x042fe20000041814 */
[----:B--2---:R-:W1:Y:S01]  /*153f0*/  LDSM.16.M88.4 R8, [R189+0x5800] ;  /* 0x00580000bd08783b */ /* 0x004e620000000200 */
[----:B------:R-:W-:Y:S07]  /*15400*/  DEPBAR.LE SB0, 0x0 ;  /* 0x000080000000791a */ /* 0x000fee0000000000 */
[----:B------:R-:W2:Y:S03]  /*15410*/  MUFU.TANH R138, R12 ;  /* 0x0000000c008a7308 */ /* 0x000ea60000002400 */
[----:B-----5:R-:W-:Y:S01]  /*15420*/  FMNMX.FTZ R2, R145, R2, !PT ;  /* 0x0000000291027209 */ /* 0x020fe20007810000 */
[C---:B------:R-:W-:Y:S01]  /*15430*/  HMMA.16816.F32.BF16 R24, R168.reuse, R6, R24 ;  /* 0x00000006a818723c */ /* 0x040fe20000041818 */
[----:B------:R-:W-:Y:S06]  /*15440*/  BAR.SYNC.DEFER_BLOCKING 0x0 ;  /* 0x0000000000007b1d */ /* 0x000fec0000010000 */
[----:B------:R-:W-:Y:S01]  /*15450*/  @P0 IMAD.WIDE.U32 R6, R207, c[0x0][0x1e0], RZ ;  /* 0x00007800cf060a25 */ /* 0x000fe200078e00ff */
[----:B---3--:R-:W-:Y:S04]  /*15460*/  FMNMX.FTZ R2, R150, R2, !PT ;  /* 0x0000000296027209 */ /* 0x008fe80007810000 */
[----:B------:R-:W-:Y:S02]  /*15470*/  FMUL.FTZ R20, R20, c[0x0][0x320] ;  /* 0x0000c80014147a20 */ /* 0x000fe40000410000 */
[----:B------:R-:W-:Y:S02]  /*15480*/  FMUL.FTZ R21, R21, c[0x0][0x320] ;  /* 0x0000c80015157a20 */ /* 0x000fe40000410000 */
[----:B------:R-:W-:Y:S02]  /*15490*/  FMUL.FTZ R22, R22, c[0x0][0x320] ;  /* 0x0000c80016167a20 */ /* 0x000fe40000410000 */
[----:B------:R-:W-:Y:S01]  /*154a0*/  FMUL.FTZ R23, R23, c[0x0][0x320] ;  /* 0x0000c80017177a20 */ /* 0x000fe20000410000 */
[----:B--2---:R-:W-:Y:S05]  /*154b0*/  FMNMX.FTZ R0, R138, R0, !PT ;  /* 0x000000008a007209 */ /* 0x004fea0007810000 */
[----:B------:R-:W-:Y:S01]  /*154c0*/  FMUL.FTZ R24, R24, c[0x0][0x320] ;  /* 0x0000c80018187a20 */ /* 0x000fe20000410000 */
[----:B------:R-:W2:Y:S01]  /*154d0*/  MUFU.TANH R139, R16 ;  /* 0x00000010008b7308 */ /* 0x000ea20000002400 */
[----:B------:R-:W-:Y:S01]  /*154e0*/  FMUL.FTZ R25, R25, c[0x0][0x320] ;  /* 0x0000c80019197a20 */ /* 0x000fe20000410000 */
[----:B------:R-:W-:Y:S01]  /*154f0*/  FMNMX.FTZ R0, R148, R0, !PT ;  /* 0x0000000094007209 */ /* 0x000fe20007810000 */
[----:B------:R-:W-:Y:S02]  /*15500*/  FMUL.FTZ R26, R26, c[0x0][0x320] ;  /* 0x0000c8001a1a7a20 */ /* 0x000fe40000410000 */
[----:B------:R-:W-:Y:S01]  /*15510*/  FMUL.FTZ R27, R27, c[0x0][0x320] ;  /* 0x0000c8001b1b7a20 */ /* 0x000fe20000410000 */
[C---:B-1----:R-:W-:Y:S04]  /*15520*/  HMMA.16816.F32.BF16 R28, R168.reuse, R8, R28 ;  /* 0x00000008a81c723c */ /* 0x042fe8000004181c */
[----:B------:R-:W1:Y:S04]  /*15530*/  MUFU.TANH R152, R15 ;  /* 0x0000000f00987308 */ /* 0x000e680000002400 */
[----:B------:R-:W-:Y:S06]  /*15540*/  HMMA.16816.F32.BF16 R32, R168, R10, R32 ;  /* 0x0000000aa820723c */ /* 0x000fec0000041820 */
[----:B------:R-:W3:Y:S01]  /*15550*/  MUFU.TANH R149, R17 ;  /* 0x0000001100957308 */ /* 0x000ee20000002400 */
[----:B--2---:R-:W-:Y:S09]  /*15560*/  FMNMX.FTZ R0, R139, R0, !PT ;  /* 0x000000008b007209 */ /* 0x004ff20007810000 */
[----:B------:R-:W2:Y:S01]  /*15570*/  MUFU.TANH R151, R18 ;  /* 0x0000001200977308 */ /* 0x000ea20000002400 */
[----:B------:R-:W-:Y:S01]  /*15580*/  FMUL.FTZ R28, R28, c[0x0][0x320] ;  /* 0x0000c8001c1c7a20 */ /* 0x000fe20000410000 */
[----:B-1----:R-:W-:Y:S01]  /*15590*/  FMNMX.FTZ R2, R152, R2, !PT ;  /* 0x0000000298027209 */ /* 0x002fe20007810000 */
[----:B------:R-:W-:Y:S02]  /*155a0*/  FMUL.FTZ R29, R29, c[0x0][0x320] ;  /* 0x0000c8001d1d7a20 */ /* 0x000fe40000410000 */
[----:B------:R-:W-:Y:S02]  /*155b0*/  FMUL.FTZ R30, R30, c[0x0][0x320] ;  /* 0x0000c8001e1e7a20 */ /* 0x000fe40000410000 */
[----:B------:R-:W-:Y:S03]  /*155c0*/  FMUL.FTZ R31, R31, c[0x0][0x320] ;  /* 0x0000c8001f1f7a20 */ /* 0x000fe60000410000 */
[----:B------:R-:W1:Y:S01]  /*155d0*/  MUFU.TANH R155, R20 ;  /* 0x00000014009b7308 */ /* 0x000e620000002400 */
[----:B------:R-:W-:Y:S02]  /*155e0*/  FMUL.FTZ R32, R32, c[0x0][0x320] ;  /* 0x0000c80020207a20 */ /* 0x000fe40000410000 */
[----:B------:R-:W-:Y:S01]  /*155f0*/  FMUL.FTZ R33, R33, c[0x0][0x320] ;  /* 0x0000c80021217a20 */ /* 0x000fe20000410000 */
[----:B---3--:R-:W-:Y:S01]  /*15600*/  FMNMX.FTZ R0, R149, R0, !PT ;  /* 0x0000000095007209 */ /* 0x008fe20007810000 */
[----:B------:R-:W-:Y:S05]  /*15610*/  FMUL.FTZ R34, R34, c[0x0][0x320] ;  /* 0x0000c80022227a20 */ /* 0x000fea0000410000 */
[----:B------:R-:W3:Y:S01]  /*15620*/  MUFU.TANH R153, R19 ;  /* 0x0000001300997308 */ /* 0x000ee20000002400 */
[----:B--2---:R-:W-:Y:S09]  /*15630*/  FMNMX.FTZ R2, R151, R2, !PT ;  /* 0x0000000297027209 */ /* 0x004ff20007810000 */
[----:B------:R-:W2:Y:S01]  /*15640*/  MUFU.TANH R156, R21 ;  /* 0x00000015009c7308 */ /* 0x000ea20000002400 */
[----:B-1----:R-:W-:Y:S09]  /*15650*/  FMNMX.FTZ R0, R155, R0, !PT ;  /* 0x000000009b007209 */ /* 0x002ff20007810000 */
[----:B------:R-:W1:Y:S01]  /*15660*/  MUFU.TANH R154, R24 ;  /* 0x00000018009a7308 */ /* 0x000e620000002400 */
[----:B---3--:R-:W-:Y:S09]  /*15670*/  FMNMX.FTZ R3, R153, R2, !PT ;  /* 0x0000000299037209 */ /* 0x008ff20007810000 */
[----:B------:R-:W3:Y:S01]  /*15680*/  MUFU.TANH R159, R22 ;  /* 0x00000016009f7308 */ /* 0x000ee20000002400 */
[----:B--2---:R-:W-:Y:S01]  /*15690*/  FMNMX.FTZ R2, R156, R0, !PT ;  /* 0x000000009c027209 */ /* 0x004fe20007810000 */
[----:B------:R-:W-:Y:S08]  /*156a0*/  FMUL.FTZ R0, R35, c[0x0][0x320] ;  /* 0x0000c80023007a20 */ /* 0x000ff00000410000 */
[----:B------:R-:W2:Y:S01]  /*156b0*/  MUFU.TANH R157, R25 ;  /* 0x00000019009d7308 */ /* 0x000ea20000002400 */
[----:B-1----:R-:W-:Y:S09]  /*156c0*/  FMNMX.FTZ R2, R154, R2, !PT ;  /* 0x000000029a027209 */ /* 0x002ff20007810000 */
[----:B------:R2:W-:Y:S01]  /*156d0*/  MUFU.TANH R137, R0 ;  /* 0x0000000000897308 */ /* 0x0005e20000002400 */
[----:B---3--:R-:W-:Y:S09]  /*156e0*/  FMNMX.FTZ R3, R159, R3, !PT ;  /* 0x000000039f037209 */ /* 0x008ff20007810000 */
[----:B------:R-:W1:Y:S10]  /*156f0*/  MUFU.TANH R160, R23 ;  /* 0x0000001700a07308 */ /* 0x000e740000002400 */
        /* <DEDUP_REMOVED lines=17> */
[----:B---3--:R-:W-:Y:S05]  /*15810*/  FMNMX.FTZ R101, R215, R101, !PT ;  /* 0x00000065d7657209 */ /* 0x008fea0007810000 */
[----:B------:R-:W3:Y:S01]  /*15820*/  SHFL.BFLY PT, R3, R101, 0x2, 0x1f ;  /* 0x0c401f0065037f89 */ /* 0x000ee200000e0000 */
[----:B--2---:R-:W-:Y:S04]  /*15830*/  FMNMX.FTZ R0, R221, R2, !PT ;  /* 0x00000002dd007209 */ /* 0x004fe80007810000 */
[----:B-1----:R-:W-:Y:S04]  /*15840*/  FMNMX.FTZ R0, R136, R0, !PT ;  /* 0x0000000088007209 */ /* 0x002fe80007810000 */
[----:B------:R-:W-:Y:S05]  /*15850*/  FMNMX.FTZ R0, R137, R0, !PT ;  /* 0x0000000089007209 */ /* 0x000fea0007810000 */
[----:B------:R-:W1:Y:S01]  /*15860*/  SHFL.BFLY PT, R2, R0, 0x2, 0x1f ;  /* 0x0c401f0000027f89 */ /* 0x000e6200000e0000 */
[----:B---3--:R-:W-:Y:S07]  /*15870*/  FMNMX.FTZ R101, R101, R3, !PT ;  /* 0x0000000365657209 */ /* 0x008fee0007810000 */
[----:B------:R-:W2:Y:S01]  /*15880*/  SHFL.BFLY PT, R4, R101, 0x1, 0x1f ;  /* 0x0c201f0065047f89 */ /* 0x000ea200000e0000 */
[----:B-1----:R-:W-:Y:S07]  /*15890*/  FMNMX.FTZ R0, R0, R2, !PT ;  /* 0x0000000200007209 */ /* 0x002fee0007810000 */
[----:B------:R-:W1:Y:S01]  /*158a0*/  SHFL.BFLY PT, R3, R0, 0x1, 0x1f ;  /* 0x0c201f0000037f89 */ /* 0x000e6200000e0000 */
[----:B--2---:R-:W-:Y:S02]  /*158b0*/  FMNMX.FTZ R101, R101, R4, !PT ;  /* 0x0000000465657209 */ /* 0x004fe40007810000 */
[----:B------:R-:W-:Y:S03]  /*158c0*/  @P0 SHF.L.U32 R4, R6, 0x6, RZ ;  /* 0x0000000606040819 */ /* 0x000fe600000006ff */
[----:B------:R-:W-:Y:S01]  /*158d0*/  FADD.FTZ R2, -R101, R102 ;  /* 0x0000006665027221 */ /* 0x000fe20000010100 */
[----:B-1----:R-:W-:Y:S03]  /*158e0*/  FMNMX.FTZ R100, R0, R3, !PT ;  /* 0x0000000300647209 */ /* 0x002fe60007810000 */
[----:B------:R-:W-:Y:S01]  /*158f0*/  FMUL.FTZ R0, R2, c[0x0][0x2d0] ;  /* 0x0000b40002007a20 */ /* 0x000fe20000410000 */
[----:B------:R-:W-:Y:S03]  /*15900*/  @P0 SHF.R.S32.HI R3, RZ, 0x1f, R207 ;  /* 0x0000001fff030819 */ /* 0x000fe600000114cf */
[----:B------:R1:W2:Y:S01]  /*15910*/  MUFU.EX2 R2, R0 ;  /* 0x0000000000027308 */ /* 0x0002a20000000800 */
[----:B------:R-:W-:Y:S02]  /*15920*/  FMUL.FTZ R102, R100, c[0x0][0x2d0] ;  /* 0x0000b40064667a20 */ /* 0x000fe40000410000 */
[----:B------:R-:W-:Y:S02]  /*15930*/  @P0 IMAD R3, R3, c[0x0][0x1e0], RZ ;  /* 0x0000780003030a24 */ /* 0x000fe400078e02ff */
[----:B------:R-:W-:Y:S02]  /*15940*/  FFMA.FTZ R136, R136, c[0x0][0x2d0], -R102 ;  /* 0x0000b40088887a23 */ /* 0x000fe40000010866 */
[----:B------:R-:W-:Y:S05]  /*15950*/  @P0 IMAD R3, R207, c[0x0][0x1e4], R3 ;  /* 0x00007900cf030a24 */ /* 0x000fea00078e0203 */
[----:B------:R-:W-:Y:S02]  /*15960*/  @P0 IADD3 R3, R7, R3, RZ ;  /* 0x0000000307030210 */ /* 0x000fe40007ffe0ff */
[----:B------:R-:W-:Y:S02]  /*15970*/  @P0 IADD3 R7, P1, R4, R228, RZ ;  /* 0x000000e404070210 */ /* 0x000fe40007f3e0ff */
[----:B------:R-:W-:Y:S02]  /*15980*/  @P0 SHF.L.U64.HI R3, R6, 0x6, R3 ;  /* 0x0000000606030819 */ /* 0x000fe40000010203 */
[----:B------:R-:W-:Y:S02]  /*15990*/  @P0 LEA R14, P4, R7, c[0x0][0x1c8], 0x1 ;  /* 0x00007200070e0a11 */ /* 0x000fe400078808ff */
[----:B------:R-:W-:Y:S01]  /*159a0*/  @P0 IADD3.X R8, R3, R231, RZ, P1, !PT ;  /* 0x000000e703080210 */ /* 0x000fe20000ffe4ff */
[----:B-1----:R-:W-:Y:S03]  /*159b0*/  FADD.FTZ R0, -R100, R103 ;  /* 0x0000006764007221 */ /* 0x002fe60000010100 */
[----:B------:R-:W-:Y:S01]  /*159c0*/  @P0 LEA.HI.X R15, R7, c[0x0][0x1cc], R8, 0x1, P4 ;  /* 0x00007300070f0a11 */ /* 0x000fe200020f0c08 */
[----:B------:R-:W-:Y:S01]  /*159d0*/  FMUL.FTZ R103, R101, c[0x0][0x2d0] ;  /* 0x0000b40065677a20 */ /* 0x000fe20000410000 */
[----:B------:R-:W-:Y:S01]  /*159e0*/  ISETP.NE.AND P4, PT, R240, RZ, PT ;  /* 0x000000fff000720c */ /* 0x000fe20003f85270 */
[----:B------:R-:W-:Y:S02]  /*159f0*/  FMUL.FTZ R0, R0, c[0x0][0x2d0] ;  /* 0x0000b40000007a20 */ /* 0x000fe40000410000 */
[--C-:B------:R-:W-:Y:S01]  /*15a00*/  FFMA.FTZ R5, R140, c[0x0][0x2d0], -R103.reuse ;  /* 0x0000b4008c057a23 */ /* 0x100fe20000010867 */
[----:B------:R1:W-:Y:S01]  /*15a10*/  @P0 LDGSTS.E.BYPASS.LTC128B.128 [R209+0x6100], [R14.64], !P5 ;  /* 0x061000000ed10fae */ /* 0x0003e2000e901d46 */
[--C-:B------:R-:W-:Y:S02]  /*15a20*/  FFMA.FTZ R6, R141, c[0x0][0x2d0], -R103.reuse ;  /* 0x0000b4008d067a23 */ /* 0x100fe40000010867 */
[----:B------:R3:W-:Y:S01]  /*15a30*/  MUFU.EX2 R214, R5 ;  /* 0x0000000500d67308 */ /* 0x0007e20000000800 */
[----:B------:R-:W-:Y:S02]  /*15a40*/  FFMA.FTZ R7, R143, c[0x0][0x2d0], -R103 ;  /* 0x0000b4008f077a23 */ /* 0x000fe40000010867 */
[C---:B--2---:R-:W-:Y:S02]  /*15a50*/  FMUL.FTZ R24, R2.reuse, R124 ;  /* 0x0000007c02187220 */ /* 0x044fe40000410000 */
[C---:B------:R-:W-:Y:S02]  /*15a60*/  FMUL.FTZ R25, R2.reuse, R125 ;  /* 0x0000007d02197220 */ /* 0x040fe40000410000 */
[C---:B------:R-:W-:Y:S02]  /*15a70*/  FMUL.FTZ R32, R2.reuse, R132 ;  /* 0x0000008402207220 */ /* 0x040fe40000410000 */
[C---:B------:R-:W-:Y:S01]  /*15a80*/  FMUL.FTZ R33, R2.reuse, R133 ;  /* 0x0000008502217220 */ /* 0x040fe20000410000 */
[----:B------:R2:W-:Y:S01]  /*15a90*/  MUFU.EX2 R213, R6 ;  /* 0x0000000600d57308 */ /* 0x0005e20000000800 */
[C---:B------:R-:W-:Y:S02]  /*15aa0*/  FMUL.FTZ R36, R2.reuse, R36 ;  /* 0x0000002402247220 */ /* 0x040fe40000410000 */
[C---:B------:R-:W-:Y:S02]  /*15ab0*/  FMUL.FTZ R37, R2.reuse, R37 ;  /* 0x0000002502257220 */ /* 0x040fe40000410000 */
[C---:B------:R-:W-:Y:S02]  /*15ac0*/  FMUL.FTZ R40, R2.reuse, R40 ;  /* 0x0000002802287220 */ /* 0x040fe40000410000 */
[C---:B------:R-:W-:Y:S02]  /*15ad0*/  FMUL.FTZ R41, R2.reuse, R41 ;  /* 0x0000002902297220 */ /* 0x040fe40000410000 */
[C---:B------:R-:W-:Y:S01]  /*15ae0*/  FMUL.FTZ R44, R2.reuse, R44 ;  /* 0x0000002c022c7220 */ /* 0x040fe20000410000 */
[----:B------:R4:W-:Y:S01]  /*15af0*/  MUFU.EX2 R212, R7 ;  /* 0x0000000700d47308 */ /* 0x0009e20000000800 */
[C---:B------:R-:W-:Y:S02]  /*15b00*/  FMUL.FTZ R45, R2.reuse, R45 ;  /* 0x0000002d022d7220 */ /* 0x040fe40000410000 */
[----:B------:R-:W-:Y:S01]  /*15b10*/  FMUL.FTZ R48, R2, R48 ;  /* 0x0000003002307220 */ /* 0x000fe20000410000 */
[----:B---3--:R-:W-:Y:S01]  /*15b20*/  @P0 IADD3 R5, P2, R4, R224, RZ ;  /* 0x000000e004050210 */ /* 0x008fe20007f5e0ff */
[C---:B------:R-:W-:Y:S02]  /*15b30*/  FMUL.FTZ R49, R2.reuse, R49 ;  /* 0x0000003102317220 */ /* 0x040fe40000410000 */
[C---:B------:R-:W-:Y:S01]  /*15b40*/  FMUL.FTZ R52, R2.reuse, R52 ;  /* 0x0000003402347220 */ /* 0x040fe20000410000 */
[----:B------:R-:W-:Y:S01]  /*15b50*/  @P0 LEA R12, P1, R5, c[0x0][0x1c8], 0x1 ;  /* 0x00007200050c0a11 */ /* 0x000fe200078208ff */
[C---:B------:R-:W-:Y:S01]  /*15b60*/  FMUL.FTZ R53, R2.reuse, R53 ;  /* 0x0000003502357220 */ /* 0x040fe20000410000 */
[----:B------:R-:W-:Y:S01]  /*15b70*/  @P0 IADD3.X R9, R3, R227, RZ, P2, !PT ;  /* 0x000000e303090210 */ /* 0x000fe200017fe4ff */
[----:B------:R-:W3:Y:S01]  /*15b80*/  MUFU.EX2 R0, R0 ;  /* 0x0000000000007308 */ /* 0x000ee20000000800 */
[----:B------:R-:W-:Y:S01]  /*15b90*/  FMUL.FTZ R56, R2, R56 ;  /* 0x0000003802387220 */ /* 0x000fe20000410000 */
[----:B--2---:R-:W-:Y:S01]  /*15ba0*/  @P0 IADD3 R6, P3, R4, R225, RZ ;  /* 0x000000e104060210 */ /* 0x004fe20007f7e0ff */
[C---:B------:R-:W-:Y:S01]  /*15bb0*/  FMUL.FTZ R57, R2.reuse, R57 ;  /* 0x0000003902397220 */ /* 0x040fe20000410000 */
[----:B------:R-:W-:Y:S01]  /*15bc0*/  @P0 LEA.HI.X R13, R5, c[0x0][0x1cc], R9, 0x1, P1 ;  /* 0x00007300050d0a11 */ /* 0x000fe200008f0c09 */
[----:B------:R-:W-:Y:S01]  /*15bd0*/  FMUL.FTZ R60, R2, R60 ;  /* 0x0000003c023c7220 */ /* 0x000fe20000410000 */
[----:B------:R-:W-:Y:S01]  /*15be0*/  @P0 LEA R10, P2, R6, c[0x0][0x1c8], 0x1 ;  /* 0x00007200060a0a11 */ /* 0x000fe200078408ff */
[C---:B------:R-:W-:Y:S01]  /*15bf0*/  FMUL.FTZ R61, R2.reuse, R61 ;  /* 0x0000003d023d7220 */ /* 0x040fe20000410000 */
[----:B------:R-:W-:Y:S01]  /*15c00*/  @P0 IADD3 R4, P1, R247, R4, RZ ;  /* 0x00000004f7040210 */ /* 0x000fe20007f3e0ff */
[----:B------:R1:W-:Y:S01]  /*15c10*/  @P0 LDGSTS.E.BYPASS.LTC128B.128 [R209+0x8100], [R12.64], !P6 ;  /* 0x081000000cd10fae */ /* 0x0003e2000f101d46 */
[----:B------:R-:W-:Y:S01]  /*15c20*/  @P0 IADD3.X R5, R3, R226, RZ, P3, !PT ;  /* 0x000000e203050210 */ /* 0x000fe20001ffe4ff */
[C---:B------:R-:W-:Y:S01]  /*15c30*/  FMUL.FTZ R64, R2.reuse, R64 ;  /* 0x0000004002407220 */ /* 0x040fe20000410000 */
[----:B------:R-:W-:Y:S01]  /*15c40*/  @P0 IADD3.X R3, R245, R3, RZ, P1, !PT ;  /* 0x00000003f5030210 */ /* 0x000fe20000ffe4ff */
[----:B------:R-:W-:Y:S01]  /*15c50*/  FMUL.FTZ R65, R2, R65 ;  /* 0x0000004102417220 */ /* 0x000fe20000410000 */
[----:B------:R-:W-:Y:S01]  /*15c60*/  @P0 LEA.HI.X R11, R6, c[0x0][0x1cc], R5, 0x1, P2 ;  /* 0x00007300060b0a11 */ /* 0x000fe200010f0c05 */
[----:B------:R-:W-:Y:S01]  /*15c70*/  FMUL.FTZ R68, R2, R68 ;  /* 0x0000004402447220 */ /* 0x000fe20000410000 */
[----:B------:R-:W-:Y:S01]  /*15c80*/  @P0 IADD3 R9, P3, R4, R228, RZ ;  /* 0x000000e404090210 */ /* 0x000fe20007f7e0ff */
[----:B------:R-:W-:Y:S01]  /*15c90*/  FMUL.FTZ R69, R2, R69 ;  /* 0x0000004502457220 */ /* 0x000fe20000410000 */
[C---:B----4-:R-:W-:Y:S01]  /*15ca0*/  @P0 IADD3 R7, P2, R4.reuse, R224, RZ ;  /* 0x000000e004070210 */ /* 0x050fe20007f5e0ff */
[----:B------:R2:W-:Y:S01]  /*15cb0*/  @P0 LDGSTS.E.BYPASS.LTC128B.128 [R209+0xa100], [R10.64], !P4 ;  /* 0x0a1000000ad10fae */ /* 0x0005e2000e101d46 */
[----:B------:R-:W-:Y:S01]  /*15cc0*/  @P0 IADD3 R5, P1, R4, R225, RZ ;  /* 0x000000e104050210 */ /* 0x000fe20007f3e0ff */
[----:B------:R-:W-:Y:S01]  /*15cd0*/  FFMA.FTZ R4, R142, c[0x0][0x2d0], -R103 ;  /* 0x0000b4008e047a23 */ /* 0x000fe20000010867 */
[C---:B------:R-:W-:Y:S01]  /*15ce0*/  @P0 IADD3.X R16, R3.reuse, R231, RZ, P3, !PT ;  /* 0x000000e703100210 */ /* 0x040fe20001ffe4ff */
[C---:B---3--:R-:W-:Y:S01]  /*15cf0*/  FMUL.FTZ R19, R0.reuse, R119 ;  /* 0x0000007700137220 */ /* 0x048fe20000410000 */
[C---:B------:R-:W-:Y:S01]  /*15d00*/  @P0 IADD3.X R18, R3.reuse, R227, RZ, P2, !PT ;  /* 0x000000e303120210 */ /* 0x040fe200017fe4ff */
[----:B------:R3:W4:Y:S01]  /*15d10*/  MUFU.EX2 R211, R4 ;  /* 0x0000000400d37308 */ /* 0x0007220000000800 */
[----:B------:R-:W-:Y:S01]  /*15d20*/  @P0 IADD3.X R17, R3, R226, RZ, P1, !PT ;  /* 0x000000e203110210 */ /* 0x000fe20000ffe4ff */
[----:B------:R-:W-:Y:S01]  /*15d30*/  FFMA.FTZ R3, R147, c[0x0][0x2d0], -R102 ;  /* 0x0000b40093037a23 */ /* 0x000fe20000010866 */
[----:B------:R-:W-:Y:S01]  /*15d40*/  @P0 LEA R8, P3, R9, c[0x0][0x1c8], 0x1 ;  /* 0x0000720009080a11 */ /* 0x000fe200078608ff */
[C---:B------:R-:W-:Y:S01]  /*15d50*/  FMUL.FTZ R26, R0.reuse, R126 ;  /* 0x0000007e001a7220 */ /* 0x040fe20000410000 */
[----:B------:R-:W-:Y:S01]  /*15d60*/  @P0 LEA R6, P2, R7, c[0x0][0x1c8], 0x1 ;  /* 0x0000720007060a11 */ /* 0x000fe200078408ff */
[----:B------:R-:W-:Y:S01]  /*15d70*/  FMUL.FTZ R27, R0, R127 ;  /* 0x0000007f001b7220 */ /* 0x000fe20000410000 */
[----:B------:R-:W-:Y:S01]  /*15d80*/  @P0 LEA.HI.X R9, R9, c[0x0][0x1cc], R16, 0x1, P3 ;  /* 0x0000730009090a11 */ /* 0x000fe200018f0c10 */
[----:B------:R-:W-:Y:S01]  /*15d90*/  FMUL.FTZ R16, R2, R116 ;  /* 0x0000007402107220 */ /* 0x000fe20000410000 */
[----:B------:R-:W-:Y:S01]  /*15da0*/  @P0 LEA.HI.X R7, R7, c[0x0][0x1cc], R18, 0x1, P2 ;  /* 0x0000730007070a11 */ /* 0x000fe200010f0c12 */
[----:B------:R5:W-:Y:S01]  /*15db0*/  MUFU.EX2 R177, R3 ;  /* 0x0000000300b17308 */ /* 0x000be20000000800 */
[C---:B------:R-:W-:Y:S01]  /*15dc0*/  FMUL.FTZ R18, R0.reuse, R118 ;  /* 0x0000007600127220 */ /* 0x040fe20000410000 */
[----:B------:R1:W-:Y:S01]  /*15dd0*/  @P0 LDGSTS.E.BYPASS.LTC128B.128 [R209+0x7100], [R8.64], !P5 ;  /* 0x0710000008d10fae */ /* 0x0003e2000e901d46 */
[C---:B------:R-:W-:Y:S02]  /*15de0*/  FMUL.FTZ R34, R0.reuse, R134 ;  /* 0x0000008600227220 */ /* 0x040fe40000410000 */
[C---:B------:R-:W-:Y:S02]  /*15df0*/  FMUL.FTZ R35, R0.reuse, R135 ;  /* 0x0000008700237220 */ /* 0x040fe40000410000 */
[C---:B------:R-:W-:Y:S02]  /*15e00*/  FMUL.FTZ R38, R0.reuse, R38 ;  /* 0x0000002600267220 */ /* 0x040fe40000410000 */
[C---:B------:R-:W-:Y:S01]  /*15e10*/  FMUL.FTZ R39, R0.reuse, R39 ;  /* 0x0000002700277220 */ /* 0x040fe20000410000 */
[----:B------:R4:W-:Y:S01]  /*15e20*/  @P0 LDGSTS.E.BYPASS.LTC128B.128 [R209+0x9100], [R6.64], !P6 ;  /* 0x0910000006d10fae */ /* 0x0009e2000f101d46 */
[C---:B--2---:R-:W-:Y:S02]  /*15e30*/  FMUL.FTZ R10, R0.reuse, R110 ;  /* 0x0000006e000a7220 */ /* 0x044fe40000410000 */
[C---:B------:R-:W-:Y:S01]  /*15e40*/  FMUL.FTZ R11, R0.reuse, R111 ;  /* 0x0000006f000b7220 */ /* 0x040fe20000410000 */
[C---:B---3--:R-:W-:Y:S01]  /*15e50*/  @P0 LEA R4, P1, R5.reuse, c[0x0][0x1c8], 0x1 ;  /* 0x0000720005040a11 */ /* 0x048fe200078208ff */
[C---:B------:R-:W-:Y:S02]  /*15e60*/  FMUL.FTZ R42, R0.reuse, R42 ;  /* 0x0000002a002a7220 */ /* 0x040fe40000410000 */
[----:B------:R-:W-:Y:S01]  /*15e70*/  FMUL.FTZ R43, R0, R43 ;  /* 0x0000002b002b7220 */ /* 0x000fe20000410000 */
[----:B------:R-:W-:Y:S01]  /*15e80*/  @P0 LEA.HI.X R5, R5, c[0x0][0x1cc], R17, 0x1, P1 ;  /* 0x0000730005050a11 */ /* 0x000fe200008f0c11 */
[----:B------:R-:W-:Y:S02]  /*15e90*/  FMUL.FTZ R17, R2, R117 ;  /* 0x0000007502117220 */ /* 0x000fe40000410000 */
[----:B------:R-:W-:Y:S02]  /*15ea0*/  FMUL.FTZ R46, R0, R46 ;  /* 0x0000002e002e7220 */ /* 0x000fe40000410000 */
[----:B------:R2:W-:Y:S01]  /*15eb0*/  @P0 LDGSTS.E.BYPASS.LTC128B.128 [R209+0xb100], [R4.64], !P4 ;  /* 0x0b10000004d10fae */ /* 0x0005e2000e101d46 */
[--C-:B-----5:R-:W-:Y:S02]  /*15ec0*/  FFMA.FTZ R3, R146, c[0x0][0x2d0], -R102.reuse ;  /* 0x0000b40092037a23 */ /* 0x120fe40000010866 */
[----:B------:R-:W-:Y:S02]  /*15ed0*/  FMUL.FTZ R47, R0, R47 ;  /* 0x0000002f002f7220 */ /* 0x000fe40000410000 */
[----:B------:R3:W5:Y:S01]  /*15ee0*/  MUFU.EX2 R176, R3 ;  /* 0x0000000300b07308 */ /* 0x0007620000000800 */
[C---:B-1----:R-:W-:Y:S02]  /*15ef0*/  FMUL.FTZ R8, R2.reuse, R108 ;  /* 0x0000006c02087220 */ /* 0x042fe40000410000 */
[----:B------:R-:W1:Y:S01]  /*15f00*/  LDSM.16.MT88.4 R12, [R185+0x100] ;  /* 0x00010000b90c783b */ /* 0x000e620000004200 */
[----:B------:R-:W-:Y:S02]  /*15f10*/  FMUL.FTZ R9, R2, R109 ;  /* 0x0000006d02097220 */ /* 0x000fe40000410000 */
[C---:B------:R-:W-:Y:S02]  /*15f20*/  FMUL.FTZ R50, R0.reuse, R50 ;  /* 0x0000003200327220 */ /* 0x040fe40000410000 */
[C---:B------:R-:W-:Y:S02]  /*15f30*/  FMUL.FTZ R51, R0.reuse, R51 ;  /* 0x0000003300337220 */ /* 0x040fe40000410000 */
[C---:B----4-:R-:W-:Y:S01]  /*15f40*/  FMUL.FTZ R6, R0.reuse, R106 ;  /* 0x0000006a00067220 */ /* 0x050fe20000410000 */
[----:B------:R-:W4:Y:S01]  /*15f50*/  LDSM.16.MT88.4 R20, [R186+0x100] ;  /* 0x00010000ba14783b */ /* 0x000f220000004200 */
[----:B------:R-:W-:Y:S01]  /*15f60*/  F2FP.BF16.PACK_AB R106, R211, R212 ;  /* 0x000000d4d36a723e */ /* 0x000fe200000010ff */
[C---:B------:R-:W-:Y:S02]  /*15f70*/  FMUL.FTZ R7, R0.reuse, R107 ;  /* 0x0000006b00077220 */ /* 0x040fe40000410000 */
[C---:B------:R-:W-:Y:S02]  /*15f80*/  FMUL.FTZ R54, R0.reuse, R54 ;  /* 0x0000003600367220 */ /* 0x040fe40000410000 */
[C---:B------:R-:W-:Y:S02]  /*15f90*/  FMUL.FTZ R55, R0.reuse, R55 ;  /* 0x0000003700377220 */ /* 0x040fe40000410000 */
[----:B------:R-:W1:Y:S01]  /*15fa0*/  LDSM.16.MT88.4 R28, [R188+0x100] ;  /* 0x00010000bc1c783b */ /* 0x000e620000004200 */
[----:B------:R-:W-:Y:S02]  /*15fb0*/  FMUL.FTZ R58, R0, R58 ;  /* 0x0000003a003a7220 */ /* 0x000fe40000410000 */
[----:B--2---:R-:W-:Y:S01]  /*15fc0*/  FMUL.FTZ R4, R2, R104 ;  /* 0x0000006802047220 */ /* 0x004fe20000410000 */
[----:B------:R-:W-:Y:S01]  /*15fd0*/  F2FP.BF16.PACK_AB R104, R213, R214 ;  /* 0x000000d6d568723e */ /* 0x000fe200000010ff */
[--C-:B---3--:R-:W-:Y:S02]  /*15fe0*/  FFMA.FTZ R3, R144, c[0x0][0x2d0], -R102.reuse ;  /* 0x0000b40090037a23 */ /* 0x108fe40000010866 */
[----:B------:R-:W-:Y:S01]  /*15ff0*/  FMUL.FTZ R5, R2, R105 ;  /* 0x0000006902057220 */ /* 0x000fe20000410000 */
[----:B-----5:R-:W-:Y:S01]  /*16000*/  F2FP.BF16.PACK_AB R105, R176, R177 ;  /* 0x000000b1b069723e */ /* 0x020fe200000010ff */
[----:B------:R2:W-:Y:S01]  /*16010*/  MUFU.EX2 R175, R3 ;  /* 0x0000000300af7308 */ /* 0x0005e20000000800 */
[----:B------:R-:W3:Y:S01]  /*16020*/  LDSM.16.MT88.4 R108, [R187+0x100] ;  /* 0x00010000bb6c783b */ /* 0x000ee20000004200 */
[C---:B------:R-:W-:Y:S02]  /*16030*/  FMUL.FTZ R59, R0.reuse, R59 ;  /* 0x0000003b003b7220 */ /* 0x040fe40000410000 */
[C---:B------:R-:W-:Y:S02]  /*16040*/  FMUL.FTZ R62, R0.reuse, R62 ;  /* 0x0000003e003e7220 */ /* 0x040fe40000410000 */
[C---:B------:R-:W-:Y:S02]  /*16050*/  FMUL.FTZ R63, R0.reuse, R63 ;  /* 0x0000003f003f7220 */ /* 0x040fe40000410000 */
[C---:B------:R-:W-:Y:S01]  /*16060*/  FMUL.FTZ R66, R0.reuse, R66 ;  /* 0x0000004200427220 */ /* 0x040fe20000410000 */
[----:B------:R-:W-:Y:S01]  /*16070*/  LDSM.16.MT88.4 R116, [R186+0x2100] ;  /* 0x00210000ba74783b */ /* 0x000fe20000004200 */
[C---:B------:R-:W-:Y:S02]  /*16080*/  FMUL.FTZ R67, R0.reuse, R67 ;  /* 0x0000004300437220 */ /* 0x040fe40000410000 */
[C---:B------:R-:W-:Y:S02]  /*16090*/  FMUL.FTZ R70, R0.reuse, R70 ;  /* 0x0000004600467220 */ /* 0x040fe40000410000 */
[----:B------:R-:W-:Y:S02]  /*160a0*/  FMUL.FTZ R71, R0, R71 ;  /* 0x0000004700477220 */ /* 0x000fe40000410000 */
[C---:B------:R-:W-:Y:S01]  /*160b0*/  FMUL.FTZ R72, R2.reuse, R72 ;  /* 0x0000004802487220 */ /* 0x040fe20000410000 */
[----:B------:R-:W-:Y:S01]  /*160c0*/  LDSM.16.MT88.4 R124, [R187+0x900] ;  /* 0x00090000bb7c783b */ /* 0x000fe20000004200 */
[----:B------:R-:W-:Y:S02]  /*160d0*/  FMUL.FTZ R73, R2, R73 ;  /* 0x0000004902497220 */ /* 0x000fe40000410000 */
[C---:B------:R-:W-:Y:S02]  /*160e0*/  FMUL.FTZ R74, R0.reuse, R74 ;  /* 0x0000004a004a7220 */ /* 0x040fe40000410000 */
[----:B------:R-:W-:Y:S02]  /*160f0*/  FMUL.FTZ R75, R0, R75 ;  /* 0x0000004b004b7220 */ /* 0x000fe40000410000 */
[----:B--2---:R-:W-:Y:S01]  /*16100*/  FFMA.FTZ R3, R145, c[0x0][0x2d0], -R102 ;  /* 0x0000b40091037a23 */ /* 0x004fe20000010866 */
[----:B------:R-:W-:Y:S01]  /*16110*/  LDSM.16.MT88.4 R132, [R186+0x2900] ;  /* 0x00290000ba84783b */ /* 0x000fe20000004200 */
[C---:B------:R-:W-:Y:S02]  /*16120*/  FMUL.FTZ R76, R2.reuse, R76 ;  /* 0x0000004c024c7220 */ /* 0x040fe40000410000 */
[----:B------:R2:W5:Y:S01]  /*16130*/  MUFU.EX2 R174, R3 ;  /* 0x0000000300ae7308 */ /* 0x0005620000000800 */
[----:B------:R-:W-:Y:S02]  /*16140*/  FMUL.FTZ R77, R2, R77 ;  /* 0x0000004d024d7220 */ /* 0x000fe40000410000 */
[C---:B------:R-:W-:Y:S02]  /*16150*/  FMUL.FTZ R78, R0.reuse, R78 ;  /* 0x0000004e004e7220 */ /* 0x040fe40000410000 */
[----:B------:R-:W-:Y:S01]  /*16160*/  LDSM.16.MT88.4 R140, [R188+0x2900] ;  /* 0x00290000bc8c783b */ /* 0x000fe20000004200 */
[----:B------:R-:W-:Y:S02]  /*16170*/  FMUL.FTZ R79, R0, R79 ;  /* 0x0000004f004f7220 */ /* 0x000fe40000410000 */
[C---:B------:R-:W-:Y:S02]  /*16180*/  FMUL.FTZ R80, R2.reuse, R80 ;  /* 0x0000005002507220 */ /* 0x040fe40000410000 */
[----:B------:R-:W-:Y:S02]  /*16190*/  FMUL.FTZ R81, R2, R81 ;  /* 0x0000005102517220 */ /* 0x000fe40000410000 */
[C---:B------:R-:W-:Y:S01]  /*161a0*/  FMUL.FTZ R82, R0.reuse, R82 ;  /* 0x0000005200527220 */ /* 0x040fe20000410000 */
[----:B------:R-:W-:Y:S01]  /*161b0*/  LDSM.16.MT88.4 R144, [R186+0x3900] ;  /* 0x00390000ba90783b */ /* 0x000fe20000004200 */
[----:B------:R-:W-:Y:S02]  /*161c0*/  FMUL.FTZ R83, R0, R83 ;  /* 0x0000005300537220 */ /* 0x000fe40000410000 */
[C---:B------:R-:W-:Y:S02]  /*161d0*/  FMUL.FTZ R84, R2.reuse, R84 ;  /* 0x0000005402547220 */ /* 0x040fe40000410000 */
[----:B------:R-:W-:Y:S02]  /*161e0*/  FMUL.FTZ R85, R2, R85 ;  /* 0x0000005502557220 */ /* 0x000fe40000410000 */
[C---:B------:R-:W-:Y:S01]  /*161f0*/  FMUL.FTZ R86, R0.reuse, R86 ;  /* 0x0000005600567220 */ /* 0x040fe20000410000 */
[----:B------:R-:W0:Y:S01]  /*16200*/  LDGDEPBAR ;  /* 0x00000000000079af */ /* 0x000e220000000000 */
[----:B------:R-:W-:Y:S02]  /*16210*/  FMUL.FTZ R87, R0, R87 ;  /* 0x0000005700577220 */ /* 0x000fe40000410000 */
[--C-:B--2---:R-:W-:Y:S01]  /*16220*/  FFMA.FTZ R3, R138, c[0x0][0x2d0], -R103.reuse ;  /* 0x0000b4008a037a23 */ /* 0x104fe20000010867 */
[----:B-----5:R-:W-:Y:S01]  /*16230*/  F2FP.BF16.PACK_AB R107, R174, R175 ;  /* 0x000000afae6b723e */ /* 0x020fe200000010ff */
[C---:B------:R-:W-:Y:S02]  /*16240*/  FMUL.FTZ R88, R2.reuse, R88 ;  /* 0x0000005802587220 */ /* 0x040fe40000410000 */
[----:B------:R2:W5:Y:S01]  /*16250*/  MUFU.EX2 R210, R3 ;  /* 0x0000000300d27308 */ /* 0x0005620000000800 */
[----:B------:R-:W-:Y:S02]  /*16260*/  FMUL.FTZ R89, R2, R89 ;  /* 0x0000005902597220 */ /* 0x000fe40000410000 */
[C---:B------:R-:W-:Y:S01]  /*16270*/  FMUL.FTZ R90, R0.reuse, R90 ;  /* 0x0000005a005a7220 */ /* 0x040fe20000410000 */
[C---:B-1----:R-:W-:Y:S05]  /*16280*/  HMMA.16816.F32.BF16 R4, R104.reuse, R12, R4 ;  /* 0x0000000c6804723c */ /* 0x042fea0000041804 */
[----:B------:R-:W-:Y:S02]  /*16290*/  FMUL.FTZ R91, R0, R91 ;  /* 0x0000005b005b7220 */ /* 0x000fe40000410000 */
[C---:B------:R-:W-:Y:S01]  /*162a0*/  FMUL.FTZ R12, R2.reuse, R112 ;  /* 0x00000070020c7220 */ /* 0x040fe20000410000 */
[C---:B------:R-:W-:Y:S04]  /*162b0*/  HMMA.16816.F32.BF16 R8, R104.reuse, R14, R8 ;  /* 0x0000000e6808723c */ /* 0x040fe80000041808 */
[C---:B------:R-:W-:Y:S02]  /*162c0*/  FMUL.FTZ R13, R2.reuse, R113 ;  /* 0x00000071020d7220 */ /* 0x040fe40000410000 */
[----:B------:R-:W-:Y:S02]  /*162d0*/  FMUL.FTZ R92, R2, R92 ;  /* 0x0000005c025c7220 */ /* 0x000fe40000410000 */
[----:B------:R-:W-:Y:S04]  /*162e0*/  FMUL.FTZ R14, R0, R114 ;  /* 0x00000072000e7220 */ /* 0x000fe80000410000 */
[--C-:B--2---:R-:W-:Y:S02]  /*162f0*/  FFMA.FTZ R3, R148, c[0x0][0x2d0], -R103.reuse ;  /* 0x0000b40094037a23 */ /* 0x104fe40000010867 */
[----:B------:R-:W-:Y:S02]  /*16300*/  FMUL.FTZ R15, R0, R115 ;  /* 0x00000073000f7220 */ /* 0x000fe40000410000 */
[----:B------:R1:W2:Y:S01]  /*16310*/  MUFU.EX2 R208, R3 ;  /* 0x0000000300d07308 */ /* 0x0002a20000000800 */
[----:B------:R-:W2:Y:S01]  /*16320*/  LDSM.16.MT88.4 R112, [R185+0x2100] ;  /* 0x00210000b970783b */ /* 0x000ea20000004200 */
[----:B------:R-:W-:Y:S02]  /*16330*/  FMUL.FTZ R93, R2, R93 ;  /* 0x0000005d025d7220 */ /* 0x000fe40000410000 */
[C---:B------:R-:W-:Y:S01]  /*16340*/  FMUL.FTZ R94, R0.reuse, R94 ;  /* 0x0000005e005e7220 */ /* 0x040fe20000410000 */
[C---:B----4-:R-:W-:Y:S03]  /*16350*/  HMMA.16816.F32.BF16 R12, R104.reuse, R20, R12 ;  /* 0x00000014680c723c */ /* 0x050fe6000004180c */
[----:B------:R-:W-:Y:S02]  /*16360*/  FMUL.FTZ R95, R0, R95 ;  /* 0x0000005f005f7220 */ /* 0x000fe40000410000 */
[C---:B------:R-:W-:Y:S02]  /*16370*/  FMUL.FTZ R96, R2.reuse, R96 ;  /* 0x0000006002607220 */ /* 0x040fe40000410000 */
[C---:B------:R-:W-:Y:S01]  /*16380*/  FMUL.FTZ R20, R2.reuse, R120 ;  /* 0x0000007802147220 */ /* 0x040fe20000410000 */
[C---:B------:R-:W-:Y:S04]  /*16390*/  HMMA.16816.F32.BF16 R16, R104.reuse, R22, R16 ;  /* 0x000000166810723c */ /* 0x040fe80000041810 */
[C---:B------:R-:W-:Y:S02]  /*163a0*/  FMUL.FTZ R21, R2.reuse, R121 ;  /* 0x0000007902157220 */ /* 0x040fe40000410000 */
[----:B------:R-:W-:Y:S02]  /*163b0*/  FMUL.FTZ R97, R2, R97 ;  /* 0x0000006102617220 */ /* 0x000fe40000410000 */
[C---:B------:R-:W-:Y:S04]  /*163c0*/  FMUL.FTZ R22, R0.reuse, R122 ;  /* 0x0000007a00167220 */ /* 0x040fe80000410000 */
[--C-:B-1----:R-:W-:Y:S02]  /*163d0*/  FFMA.FTZ R3, R139, c[0x0][0x2d0], -R103.reuse ;  /* 0x0000b4008b037a23 */ /* 0x102fe40000010867 */
[C---:B------:R-:W-:Y:S02]  /*163e0*/  FMUL.FTZ R23, R0.reuse, R123 ;  /* 0x0000007b00177220 */ /* 0x040fe40000410000 */
[----:B------:R1:W4:Y:S01]  /*163f0*/  MUFU.EX2 R183, R3 ;  /* 0x0000000300b77308 */ /* 0x0003220000000800 */
[----:B------:R-:W-:Y:S01]  /*16400*/  LDSM.16.MT88.4 R120, [R188+0x900] ;  /* 0x00090000bc78783b */ /* 0x000fe20000004200 */
[C---:B------:R-:W-:Y:S02]  /*16410*/  FMUL.FTZ R98, R0.reuse, R98 ;  /* 0x0000006200627220 */ /* 0x040fe40000410000 */
[----:B------:R-:W-:Y:S01]  /*16420*/  FMUL.FTZ R99, R0, R99 ;  /* 0x0000006300637220 */ /* 0x000fe20000410000 */
[C---:B------:R-:W-:Y:S07]  /*16430*/  HMMA.16816.F32.BF16 R20, R104.reuse, R28, R20 ;  /* 0x0000001c6814723c */ /* 0x040fee0000041814 */
[C---:B------:R-:W-:Y:S01]  /*16440*/  FMUL.FTZ R28, R2.reuse, R128 ;  /* 0x00000080021c7220 */ /* 0x040fe20000410000 */
[C---:B------:R-:W-:Y:S04]  /*16450*/  HMMA.16816.F32.BF16 R24, R104.reuse, R30, R24 ;  /* 0x0000001e6818723c */ /* 0x040fe80000041818 */
[C---:B------:R-:W-:Y:S02]  /*16460*/  FMUL.FTZ R29, R2.reuse, R129 ;  /* 0x00000081021d7220 */ /* 0x040fe40000410000 */
[----:B------:R-:W-:Y:S02]  /*16470*/  FFMA.FTZ R2, R2, R222, R214 ;  /* 0x000000de02027223 */ /* 0x000fe400000100d6 */
[C---:B------:R-:W-:Y:S04]  /*16480*/  FMUL.FTZ R30, R0.reuse, R130 ;  /* 0x00000082001e7220 */ /* 0x040fe80000410000 */
[----:B-1----:R-:W-:Y:S02]  /*16490*/  FFMA.FTZ R3, R149, c[0x0][0x2d0], -R103 ;  /* 0x0000b40095037a23 */ /* 0x002fe40000010867 */
[C---:B------:R-:W-:Y:S02]  /*164a0*/  FMUL.FTZ R31, R0.reuse, R131 ;  /* 0x00000083001f7220 */ /* 0x040fe40000410000 */
[----:B------:R1:W1:Y:S01]  /*164b0*/  MUFU.EX2 R182, R3 ;  /* 0x0000000300b67308 */ /* 0x0002620000000800 */
[----:B------:R-:W-:Y:S01]  /*164c0*/  LDSM.16.MT88.4 R128, [R185+0x2900] ;  /* 0x00290000b980783b */ /* 0x000fe20000004200 */
[----:B------:R-:W-:Y:S02]  /*164d0*/  FFMA.FTZ R0, R0, R223, R177 ;  /* 0x000000df00007223 */ /* 0x000fe400000100b1 */
[----:B------:R-:W-:Y:S01]  /*164e0*/  FADD.FTZ R2, R213, R2 ;  /* 0x00000002d5027221 */ /* 0x000fe20000010000 */
[C---:B---3--:R-:W-:Y:S03]  /*164f0*/  HMMA.16816.F32.BF16 R28, R104.reuse, R108, R28 ;  /* 0x0000006c681c723c */ /* 0x048fe6000004181c */
[----:B------:R-:W-:Y:S02]  /*16500*/  FADD.FTZ R0, R176, R0 ;  /* 0x00000000b0007221 */ /* 0x000fe40000010000 */
[----:B------:R-:W-:Y:S02]  /*16510*/  FADD.FTZ R2, R212, R2 ;  /* 0x00000002d4027221 */ /* 0x000fe40000010000 */
[----:B------:R-:W-:Y:S01]  /*16520*/  FADD.FTZ R0, R175, R0 ;  /* 0x00000000af007221 */ /* 0x000fe20000010000 */
[C---:B------:R-:W-:Y:S01]  /*16530*/  HMMA.16816.F32.BF16 R32, R104.reuse, R110, R32 ;  /* 0x0000006e6820723c */ /* 0x040fe20000041820 */
[----:B------:R-:W3:Y:S03]  /*16540*/  LDSM.16.MT88.4 R108, [R188+0x2100] ;  /* 0x00210000bc6c783b */ /* 0x000ee60000004200 */
[----:B------:R-:W-:Y:S02]  /*16550*/  FADD.FTZ R2, R211, R2 ;  /* 0x00000002d3027221 */ /* 0x000fe40000010000 */
[----:B------:R-:W-:Y:S02]  /*16560*/  FADD.FTZ R0, R174, R0 ;  /* 0x00000000ae007221 */ /* 0x000fe40000010000 */
[C---:B--2---:R-:W-:Y:S04]  /*16570*/  HMMA.16816.F32.BF16 R36, R104.reuse, R112, R36 ;  /* 0x000000706824723c */ /* 0x044fe80000041824 */
[----:B-1----:R-:W-:Y:S02]  /*16580*/  FFMA.FTZ R3, R150, c[0x0][0x2d0], -R102 ;  /* 0x0000b40096037a23 */ /* 0x002fe40000010866 */
[----:B-----5:R-:W-:Y:S02]  /*16590*/  FADD.FTZ R2, R210, R2 ;  /* 0x00000002d2027221 */ /* 0x020fe40000010000 */
[C---:B------:R-:W-:Y:S01]  /*165a0*/  HMMA.16816.F32.BF16 R40, R104.reuse, R114, R40 ;  /* 0x000000726828723c */ /* 0x040fe20000041828 */
[----:B------:R1:W2:Y:S01]  /*165b0*/  MUFU.EX2 R173, R3 ;  /* 0x0000000300ad7308 */ /* 0x0002a20000000800 */
[----:B------:R-:W5:Y:S02]  /*165c0*/  LDSM.16.MT88.4 R112, [R187+0x2100] ;  /* 0x00210000bb70783b */ /* 0x000f640000004200 */
[----:B------:R-:W-:Y:S04]  /*165d0*/  FADD.FTZ R2, R208, R2 ;  /* 0x00000002d0027221 */ /* 0x000fe80000010000 */
[C---:B------:R-:W-:Y:S04]  /*165e0*/  HMMA.16816.F32.BF16 R44, R104.reuse, R116, R44 ;  /* 0x00000074682c723c */ /* 0x040fe8000004182c */
[----:B----4-:R-:W-:Y:S04]  /*165f0*/  FADD.FTZ R2, R183, R2 ;  /* 0x00000002b7027221 */ /* 0x010fe80000010000 */
[C---:B------:R-:W-:Y:S01]  /*16600*/  HMMA.16816.F32.BF16 R48, R104.reuse, R118, R48 ;  /* 0x000000766830723c */ /* 0x040fe20000041830 */
[----:B------:R-:W4:Y:S03]  /*16610*/  LDSM.16.MT88.4 R116, [R185+0x4100] ;  /* 0x00410000b974783b */ /* 0x000f260000004200 */
[----:B------:R-:W-:Y:S04]  /*16620*/  FADD.FTZ R2, R182, R2 ;  /* 0x00000002b6027221 */ /* 0x000fe80000010000 */
[C---:B---3--:R-:W-:Y:S04]  /*16630*/  HMMA.16816.F32.BF16 R52, R104.reuse, R108, R52 ;  /* 0x0000006c6834723c */ /* 0x048fe80000041834 */
[----:B-1----:R-:W-:Y:S02]  /*16640*/  FFMA.FTZ R3, R152, c[0x0][0x2d0], -R102 ;  /* 0x0000b40098037a23 */ /* 0x002fe40000010866 */
[----:B--2---:R-:W-:Y:S02]  /*16650*/  FADD.FTZ R0, R173, R0 ;  /* 0x00000000ad007221 */ /* 0x004fe40000010000 */
[----:B------:R1:W2:Y:S01]  /*16660*/  MUFU.EX2 R172, R3 ;  /* 0x0000000300ac7308 */ /* 0x0002a20000000800 */
[C---:B------:R-:W-:Y:S01]  /*16670*/  HMMA.16816.F32.BF16 R56, R104.reuse, R110, R56 ;  /* 0x0000006e6838723c */ /* 0x040fe20000041838 */
[----:B------:R-:W3:Y:S07]  /*16680*/  LDSM.16.MT88.4 R108, [R186+0x4100] ;  /* 0x00410000ba6c783b */ /* 0x000eee0000004200 */
[C---:B-----5:R-:W-:Y:S08]  /*16690*/  HMMA.16816.F32.BF16 R60, R104.reuse, R112, R60 ;  /* 0x00000070683c723c */ /* 0x060ff0000004183c */
[C---:B------:R-:W-:Y:S01]  /*166a0*/  HMMA.16816.F32.BF16 R64, R104.reuse, R114, R64 ;  /* 0x000000726840723c */ /* 0x040fe20000041840 */
[----:B------:R-:W5:Y:S03]  /*166b0*/  LDSM.16.MT88.4 R112, [R188+0x4100] ;  /* 0x00410000bc70783b */ /* 0x000f660000004200 */
[----:B-1----:R-:W-:Y:S04]  /*166c0*/  FFMA.FTZ R3, R151, c[0x0][0x2d0], -R102 ;  /* 0x0000b40097037a23 */ /* 0x002fe80000010866 */
[C---:B----4-:R-:W-:Y:S01]  /*166d0*/  HMMA.16816.F32.BF16 R68, R104.reuse, R116, R68 ;  /* 0x000000746844723c */ /* 0x050fe20000041844 */
[----:B------:R-:W-:Y:S01]  /*166e0*/  LDSM.16.MT88.4 R148, [R188+0x3900] ;  /* 0x00390000bc94783b */ /* 0x000fe20000004200 */
[----:B------:R1:W4:Y:S02]  /*166f0*/  MUFU.EX2 R171, R3 ;  /* 0x0000000300ab7308 */ /* 0x0003240000000800 */
[----:B--2---:R-:W-:Y:S04]  /*16700*/  FADD.FTZ R0, R172, R0 ;  /* 0x00000000ac007221 */ /* 0x004fe80000010000 */
[C---:B------:R-:W-:Y:S01]  /*16710*/  HMMA.16816.F32.BF16 R72, R104.reuse, R118, R72 ;  /* 0x000000766848723c */ /* 0x040fe20000041848 */
[----:B------:R-:W2:Y:S07]  /*16720*/  LDSM.16.MT88.4 R116, [R187+0x4100] ;  /* 0x00410000bb74783b */ /* 0x000eae0000004200 */
[C---:B---3--:R-:W-:Y:S08]  /*16730*/  HMMA.16816.F32.BF16 R76, R104.reuse, R108, R76 ;  /* 0x0000006c684c723c */ /* 0x048ff0000004184c */
[C---:B------:R-:W-:Y:S01]  /*16740*/  HMMA.16816.F32.BF16 R80, R104.reuse, R110, R80 ;  /* 0x0000006e6850723c */ /* 0x040fe20000041850 */
[----:B------:R-:W3:Y:S03]  /*16750*/  LDSM.16.MT88.4 R108, [R185+0x900] ;  /* 0x00090000b96c783b */ /* 0x000ee60000004200 */
[----:B-1----:R-:W-:Y:S02]  /*16760*/  FFMA.FTZ R3, R153, c[0x0][0x2d0], -R102 ;  /* 0x0000b40099037a23 */ /* 0x002fe40000010866 */
[----:B----4-:R-:W-:Y:S02]  /*16770*/  FADD.FTZ R0, R171, R0 ;  /* 0x00000000ab007221 */ /* 0x010fe40000010000 */
[----:B------:R1:W4:Y:S01]  /*16780*/  MUFU.EX2 R170, R3 ;  /* 0x0000000300aa7308 */ /* 0x0003220000000800 */
[C---:B-----5:R-:W-:Y:S08]  /*16790*/  HMMA.16816.F32.BF16 R84, R104.reuse, R112, R84 ;  /* 0x000000706854723c */ /* 0x060ff00000041854 */
[C---:B------:R-:W-:Y:S01]  /*167a0*/  HMMA.16816.F32.BF16 R88, R104.reuse, R114, R88 ;  /* 0x000000726858723c */ /* 0x040fe20000041858 */
[----:B------:R-:W5:Y:S07]  /*167b0*/  LDSM.16.MT88.4 R112, [R186+0x900] ;  /* 0x00090000ba70783b */ /* 0x000f6e0000004200 */
[C---:B--2---:R-:W-:Y:S04]  /*167c0*/  HMMA.16816.F32.BF16 R92, R104.reuse, R116, R92 ;  /* 0x00000074685c723c */ /* 0x044fe8000004185c */
[--C-:B-1----:R-:W-:Y:S04]  /*167d0*/  FFMA.FTZ R3, R155, c[0x0][0x2d0], -R103.reuse ;  /* 0x0000b4009b037a23 */ /* 0x102fe80000010867 */
[----:B------:R-:W-:Y:S01]  /*167e0*/  HMMA.16816.F32.BF16 R96, R104, R118, R96 ;  /* 0x000000766860723c */ /* 0x000fe20000041860 */
[----:B------:R-:W1:Y:S01]  /*167f0*/  LDSM.16.MT88.4 R116, [R187+0x2900] ;  /* 0x00290000bb74783b */ /* 0x000e620000004200 */
[----:B------:R2:W2:Y:S02]  /*16800*/  MUFU.EX2 R181, R3 ;  /* 0x0000000300b57308 */ /* 0x0004a40000000800 */
[----:B----4-:R-:W-:Y:S03]  /*16810*/  FADD.FTZ R0, R170, R0 ;  /* 0x00000000aa007221 */ /* 0x010fe60000010000 */
[----:B------:R-:W-:Y:S02]  /*16820*/  F2FP.BF16.PACK_AB R104, R208, R210 ;  /* 0x000000d2d068723e */ /* 0x000fe400000010ff */
[----:B------:R-:W-:Y:S03]  /*16830*/  F2FP.BF16.PACK_AB R106, R182, R183 ;  /* 0x000000b7b66a723e */ /* 0x000fe600000010ff */
[----:B------:R-:W-:Y:S02]  /*16840*/  F2FP.BF16.PACK_AB R105, R172, R173 ;  /* 0x000000adac69723e */ /* 0x000fe400000010ff */
[----:B------:R-:W-:Y:S07]  /*16850*/  F2FP.BF16.PACK_AB R107, R170, R171 ;  /* 0x000000abaa6b723e */ /* 0x000fee00000010ff */
[C---:B---3--:R-:W-:Y:S03]  /*16860*/  HMMA.16816.F32.BF16 R4, R104.reuse, R108, R4 ;  /* 0x0000006c6804723c */ /* 0x048fe60000041804 */
[--C-:B--2---:R-:W-:Y:S05]  /*16870*/  FFMA.FTZ R3, R156, c[0x0][0x2d0], -R103.reuse ;  /* 0x0000b4009c037a23 */ /* 0x104fea0000010867 */
[C---:B------:R-:W-:Y:S01]  /*16880*/  HMMA.16816.F32.BF16 R8, R104.reuse, R110, R8 ;  /* 0x0000006e6808723c */ /* 0x040fe20000041808 */
[----:B------:R-:W2:Y:S01]  /*16890*/  LDSM.16.MT88.4 R108, [R185+0x4900] ;  /* 0x00490000b96c783b */ /* 0x000ea20000004200 */
[----:B------:R3:W4:Y:S02]  /*168a0*/  MUFU.EX2 R180, R3 ;  /* 0x0000000300b47308 */ /* 0x0007240000000800 */
[----:B------:R-:W-:Y:S04]  /*168b0*/  FADD.FTZ R2, R181, R2 ;  /* 0x00000002b5027221 */ /* 0x000fe80000010000 */
[C---:B-----5:R-:W-:Y:S08]  /*168c0*/  HMMA.16816.F32.BF16 R12, R104.reuse, R112, R12 ;  /* 0x00000070680c723c */ /* 0x060ff0000004180c */
[C---:B------:R-:W-:Y:S01]  /*168d0*/  HMMA.16816.F32.BF16 R16, R104.reuse, R114, R16 ;  /* 0x000000726810723c */ /* 0x040fe20000041810 */
[----:B------:R-:W5:Y:S07]  /*168e0*/  LDSM.16.MT88.4 R112, [R186+0x4900] ;  /* 0x00490000ba70783b */ /* 0x000f6e0000004200 */
[C---:B------:R-:W-:Y:S04]  /*168f0*/  HMMA.16816.F32.BF16 R20, R104.reuse, R120, R20 ;  /* 0x000000786814723c */ /* 0x040fe80000041814 */
[--C-:B---3--:R-:W-:Y:S02]  /*16900*/  FFMA.FTZ R3, R154, c[0x0][0x2d0], -R103.reuse ;  /* 0x0000b4009a037a23 */ /* 0x108fe40000010867 */
[----:B------:R-:W-:Y:S01]  /*16910*/  LDSM.16.MT88.4 R152, [R187+0x3900] ;  /* 0x00390000bb98783b */ /* 0x000fe20000004200 */
[----:B----4-:R-:W-:Y:S01]  /*16920*/  FADD.FTZ R2, R180, R2 ;  /* 0x00000002b4027221 */ /* 0x010fe20000010000 */
[C---:B------:R-:W-:Y:S01]  /*16930*/  HMMA.16816.F32.BF16 R24, R104.reuse, R122, R24 ;  /* 0x0000007a6818723c */ /* 0x040fe20000041818 */
[----:B------:R3:W4:Y:S05]  /*16940*/  MUFU.EX2 R179, R3 ;  /* 0x0000000300b37308 */ /* 0x00072a0000000800 */
[----:B------:R-:W-:Y:S02]  /*16950*/  LDSM.16.MT88.4 R120, [R187+0x4900] ;  /* 0x00490000bb78783b */ /* 0x000fe40000004200 */
[C---:B------:R-:W-:Y:S08]  /*16960*/  HMMA.16816.F32.BF16 R28, R104.reuse, R124, R28 ;  /* 0x0000007c681c723c */ /* 0x040ff0000004181c */
[C---:B------:R-:W-:Y:S01]  /*16970*/  HMMA.16816.F32.BF16 R32, R104.reuse, R126, R32 ;  /* 0x0000007e6820723c */ /* 0x040fe20000041820 */
[----:B------:R-:W-:Y:S07]  /*16980*/  LDSM.16.MT88.4 R124, [R186+0x1100] ;  /* 0x00110000ba7c783b */ /* 0x000fee0000004200 */
[C---:B------:R-:W-:Y:S04]  /*16990*/  HMMA.16816.F32.BF16 R36, R104.reuse, R128, R36 ;  /* 0x000000806824723c */ /* 0x040fe80000041824 */
[--C-:B---3--:R-:W-:Y:S02]  /*169a0*/  FFMA.FTZ R3, R157, c[0x0][0x2d0], -R103.reuse ;  /* 0x0000b4009d037a23 */ /* 0x108fe40000010867 */
[----:B----4-:R-:W-:Y:S02]  /*169b0*/  FADD.FTZ R2, R179, R2 ;  /* 0x00000002b3027221 */ /* 0x010fe40000010000 */
[C---:B------:R-:W-:Y:S01]  /*169c0*/  HMMA.16816.F32.BF16 R40, R104.reuse, R130, R40 ;  /* 0x000000826828723c */ /* 0x040fe20000041828 */
[----:B------:R3:W4:Y:S01]  /*169d0*/  MUFU.EX2 R178, R3 ;  /* 0x0000000300b27308 */ /* 0x0007220000000800 */
[----:B------:R-:W-:Y:S06]  /*169e0*/  LDSM.16.MT88.4 R128, [R187+0x1100] ;  /* 0x00110000bb80783b */ /* 0x000fec0000004200 */
[C---:B------:R-:W-:Y:S08]  /*169f0*/  HMMA.16816.F32.BF16 R44, R104.reuse, R132, R44 ;  /* 0x00000084682c723c */ /* 0x040ff0000004182c */
[C---:B------:R-:W-:Y:S01]  /*16a00*/  HMMA.16816.F32.BF16 R48, R104.reuse, R134, R48 ;  /* 0x000000866830723c */ /* 0x040fe20000041830 */
[----:B------:R-:W-:Y:S07]  /*16a10*/  LDSM.16.MT88.4 R132, [R187+0x1900] ;  /* 0x00190000bb84783b */ /* 0x000fee0000004200 */
[C---:B------:R-:W-:Y:S04]  /*16a20*/  HMMA.16816.F32.BF16 R52, R104.reuse, R140, R52 ;  /* 0x0000008c6834723c */ /* 0x040fe80000041834 */
[----:B---3--:R-:W-:Y:S02]  /*16a30*/  FFMA.FTZ R3, R159, c[0x0][0x2d0], -R102 ;  /* 0x0000b4009f037a23 */ /* 0x008fe40000010866 */
[----:B----4-:R-:W-:Y:S02]  /*16a40*/  FADD.FTZ R2, R178, R2 ;  /* 0x00000002b2027221 */ /* 0x010fe40000010000 */
[C---:B------:R-:W-:Y:S01]  /*16a50*/  HMMA.16816.F32.BF16 R56, R104.reuse, R142, R56 ;  /* 0x0000008e6838723c */ /* 0x040fe20000041838 */
[----:B------:R3:W4:Y:S01]  /*16a60*/  MUFU.EX2 R165, R3 ;  /* 0x0000000300a57308 */ /* 0x0007220000000800 */
[----:B------:R-:W-:Y:S06]  /*16a70*/  LDSM.16.MT88.4 R140, [R185+0x3900] ;  /* 0x00390000b98c783b */ /* 0x000fec0000004200 */
[C---:B-1----:R-:W-:Y:S08]  /*16a80*/  HMMA.16816.F32.BF16 R60, R104.reuse, R116, R60 ;  /* 0x00000074683c723c */ /* 0x042ff0000004183c */
[C---:B------:R-:W-:Y:S01]  /*16a90*/  HMMA.16816.F32.BF16 R64, R104.reuse, R118, R64 ;  /* 0x000000766840723c */ /* 0x040fe20000041840 */
[----:B------:R-:W1:Y:S07]  /*16aa0*/  LDSM.16.MT88.4 R116, [R188+0x4900] ;  /* 0x00490000bc74783b */ /* 0x000e6e0000004200 */
[C---:B--2---:R-:W-:Y:S04]  /*16ab0*/  HMMA.16816.F32.BF16 R68, R104.reuse, R108, R68 ;  /* 0x0000006c6844723c */ /* 0x044fe80000041844 */
[----:B---3--:R-:W-:Y:S02]  /*16ac0*/  FFMA.FTZ R3, R160, c[0x0][0x2d0], -R102 ;  /* 0x0000b400a0037a23 */ /* 0x008fe40000010866 */
[----:B----4-:R-:W-:Y:S02]  /*16ad0*/  FADD.FTZ R0, R165, R0 ;  /* 0x00000000a5007221 */ /* 0x010fe40000010000 */
[C---:B------:R-:W-:Y:S01]  /*16ae0*/  HMMA.16816.F32.BF16 R72, R104.reuse, R110, R72 ;  /* 0x0000006e6848723c */ /* 0x040fe20000041848 */
[----:B------:R2:W3:Y:S01]  /*16af0*/  MUFU.EX2 R164, R3 ;  /* 0x0000000300a47308 */ /* 0x0004e20000000800 */
[----:B------:R-:W4:Y:S06]  /*16b00*/  LDSM.16.MT88.4 R108, [R185+0x1100] ;  /* 0x00110000b96c783b */ /* 0x000f2c0000004200 */
[C---:B-----5:R-:W-:Y:S08]  /*16b10*/  HMMA.16816.F32.BF16 R76, R104.reuse, R112, R76 ;  /* 0x00000070684c723c */ /* 0x060ff0000004184c */
[C---:B------:R-:W-:Y:S01]  /*16b20*/  HMMA.16816.F32.BF16 R80, R104.reuse, R114, R80 ;  /* 0x000000726850723c */ /* 0x040fe20000041850 */
[----:B------:R-:W5:Y:S07]  /*16b30*/  LDSM.16.MT88.4 R112, [R188+0x1100] ;  /* 0x00110000bc70783b */ /* 0x000f6e0000004200 */
[C---:B-1----:R-:W-:Y:S04]  /*16b40*/  HMMA.16816.F32.BF16 R84, R104.reuse, R116, R84 ;  /* 0x000000746854723c */ /* 0x042fe80000041854 */
[----:B--2---:R-:W-:Y:S02]  /*16b50*/  FFMA.FTZ R3, R158, c[0x0][0x2d0], -R102 ;  /* 0x0000b4009e037a23 */ /* 0x004fe40000010866 */
[----:B------:R-:W-:Y:S01]  /*16b60*/  LDSM.16.MT88.4 R156, [R185+0x5900] ;  /* 0x00590000b99c783b */ /* 0x000fe20000004200 */
[----:B---3--:R-:W-:Y:S01]  /*16b70*/  FADD.FTZ R0, R164, R0 ;  /* 0x00000000a4007221 */ /* 0x008fe20000010000 */
[----:B------:R1:W2:Y:S01]  /*16b80*/  MUFU.EX2 R163, R3 ;  /* 0x0000000300a37308 */ /* 0x0002a20000000800 */
[C---:B------:R-:W-:Y:S05]  /*16b90*/  HMMA.16816.F32.BF16 R88, R104.reuse, R118, R88 ;  /* 0x000000766858723c */ /* 0x040fea0000041858 */
[----:B------:R-:W3:Y:S03]  /*16ba0*/  LDSM.16.MT88.4 R116, [R185+0x3100] ;  /* 0x00310000b974783b */ /* 0x000ee60000004200 */
[C---:B------:R-:W-:Y:S08]  /*16bb0*/  HMMA.16816.F32.BF16 R92, R104.reuse, R120, R92 ;  /* 0x00000078685c723c */ /* 0x040ff0000004185c */
[----:B------:R-:W-:Y:S01]  /*16bc0*/  HMMA.16816.F32.BF16 R96, R104, R122, R96 ;  /* 0x0000007a6860723c */ /* 0x000fe20000041860 */
[----:B------:R-:W3:Y:S03]  /*16bd0*/  LDSM.16.MT88.4 R120, [R186+0x3100] ;  /* 0x00310000ba78783b */ /* 0x000ee60000004200 */
[----:B-1----:R-:W-:Y:S03]  /*16be0*/  FFMA.FTZ R3, R161, c[0x0][0x2d0], -R102 ;  /* 0x0000b400a1037a23 */ /* 0x002fe60000010866 */
[----:B------:R-:W-:Y:S01]  /*16bf0*/  F2FP.BF16.PACK_AB R104, R180, R181 ;  /* 0x000000b5b468723e */ /* 0x000fe200000010ff */
[----:B--2---:R-:W-:Y:S01]  /*16c00*/  FADD.FTZ R0, R163, R0 ;  /* 0x00000000a3007221 */ /* 0x004fe20000010000 */
[----:B------:R-:W1:Y:S03]  /*16c10*/  MUFU.EX2 R162, R3 ;  /* 0x0000000300a27308 */ /* 0x000e660000000800 */
[----:B------:R-:W-:Y:S02]  /*16c20*/  F2FP.BF16.PACK_AB R106, R178, R179 ;  /* 0x000000b3b26a723e */ /* 0x000fe400000010ff */
[----:B------:R-:W-:Y:S02]  /*16c30*/  F2FP.BF16.PACK_AB R105, R164, R165 ;  /* 0x000000a5a469723e */ /* 0x000fe400000010ff */
[----:B-1----:R-:W-:Y:S01]  /*16c40*/  F2FP.BF16.PACK_AB R107, R162, R163 ;  /* 0x000000a3a26b723e */ /* 0x002fe200000010ff */
[--C-:B------:R-:W-:Y:S04]  /*16c50*/  FFMA.FTZ R3, R166, c[0x0][0x2d0], -R103.reuse ;  /* 0x0000b400a6037a23 */ /* 0x100fe80000010867 */
[----:B------:R1:W-:Y:S02]  /*16c60*/  MUFU.EX2 R169, R3 ;  /* 0x0000000300a97308 */ /* 0x0003e40000000800 */
[C---:B----4-:R-:W-:Y:S08]  /*16c70*/  HMMA.16816.F32.BF16 R4, R104.reuse, R108, R4 ;  /* 0x0000006c6804723c */ /* 0x050ff00000041804 */
[C---:B------:R-:W-:Y:S01]  /*16c80*/  HMMA.16816.F32.BF16 R8, R104.reuse, R110, R8 ;  /* 0x0000006e6808723c */ /* 0x040fe20000041808 */
[----:B------:R-:W2:Y:S07]  /*16c90*/  LDSM.16.MT88.4 R108, [R188+0x3100] ;  /* 0x00310000bc6c783b */ /* 0x000eae0000004200 */
[C---:B------:R-:W-:Y:S04]  /*16ca0*/  HMMA.16816.F32.BF16 R12, R104.reuse, R124, R12 ;  /* 0x0000007c680c723c */ /* 0x040fe8000004180c */
[--C-:B-1----:R-:W-:Y:S04]  /*16cb0*/  FFMA.FTZ R3, R168, c[0x0][0x2d0], -R103.reuse ;  /* 0x0000b400a8037a23 */ /* 0x102fe80000010867 */
[C---:B------:R-:W-:Y:S01]  /*16cc0*/  HMMA.16816.F32.BF16 R16, R104.reuse, R126, R16 ;  /* 0x0000007e6810723c */ /* 0x040fe20000041810 */
[----:B------:R-:W-:Y:S01]  /*16cd0*/  LDSM.16.MT88.4 R124, [R188+0x1900] ;  /* 0x00190000bc7c783b */ /* 0x000fe20000004200 */
[----:B------:R1:W4:Y:S06]  /*16ce0*/  MUFU.EX2 R168, R3 ;  /* 0x0000000300a87308 */ /* 0x00032c0000000800 */
[C---:B-----5:R-:W-:Y:S08]  /*16cf0*/  HMMA.16816.F32.BF16 R20, R104.reuse, R112, R20 ;  /* 0x000000706814723c */ /* 0x060ff00000041814 */
[C---:B------:R-:W-:Y:S01]  /*16d00*/  HMMA.16816.F32.BF16 R24, R104.reuse, R114, R24 ;  /* 0x000000726818723c */ /* 0x040fe20000041818 */
[----:B------:R-:W5:Y:S07]  /*16d10*/  LDSM.16.MT88.4 R112, [R187+0x3100] ;  /* 0x00310000bb70783b */ /* 0x000f6e0000004200 */
[C---:B------:R-:W-:Y:S04]  /*16d20*/  HMMA.16816.F32.BF16 R28, R104.reuse, R128, R28 ;  /* 0x00000080681c723c */ /* 0x040fe8000004181c */
[--C-:B-1----:R-:W-:Y:S04]  /*16d30*/  FFMA.FTZ R3, R167, c[0x0][0x2d0], -R103.reuse ;  /* 0x0000b400a7037a23 */ /* 0x102fe80000010867 */
[C---:B------:R-:W-:Y:S01]  /*16d40*/  HMMA.16816.F32.BF16 R32, R104.reuse, R130, R32 ;  /* 0x000000826820723c */ /* 0x040fe20000041820 */
[----:B------:R1:W-:Y:S07]  /*16d50*/  MUFU.EX2 R167, R3 ;  /* 0x0000000300a77308 */ /* 0x0003ee0000000800 */
[C---:B---3--:R-:W-:Y:S08]  /*16d60*/  HMMA.16816.F32.BF16 R36, R104.reuse, R116, R36 ;  /* 0x000000746824723c */ /* 0x048ff00000041824 */
[C---:B------:R-:W-:Y:S01]  /*16d70*/  HMMA.16816.F32.BF16 R40, R104.reuse, R118, R40 ;  /* 0x000000766828723c */ /* 0x040fe20000041828 */
[----:B------:R-:W3:Y:S07]  /*16d80*/  LDSM.16.MT88.4 R116, [R185+0x5100] ;  /* 0x00510000b974783b */ /* 0x000eee0000004200 */
[C---:B------:R-:W-:Y:S04]  /*16d90*/  HMMA.16816.F32.BF16 R44, R104.reuse, R120, R44 ;  /* 0x00000078682c723c */ /* 0x040fe8000004182c */
[----:B-1----:R-:W-:Y:S02]  /*16da0*/  FFMA.FTZ R3, R215, c[0x0][0x2d0], -R103 ;  /* 0x0000b400d7037a23 */ /* 0x002fe40000010867 */
[----:B------:R4:W-:Y:S02]  /*16db0*/  MUFU.EX2 R103, R136 ;  /* 0x0000008800677308 */ /* 0x0009e40000000800 */
[C---:B------:R-:W-:Y:S01]  /*16dc0*/  HMMA.16816.F32.BF16 R48, R104.reuse, R122, R48 ;  /* 0x0000007a6830723c */ /* 0x040fe20000041830 */
[----:B------:R-:W1:Y:S07]  /*16dd0*/  LDSM.16.MT88.4 R120, [R186+0x5100] ;  /* 0x00510000ba78783b */ /* 0x000e6e0000004200 */
[C---:B--2---:R-:W-:Y:S01]  /*16de0*/  HMMA.16816.F32.BF16 R52, R104.reuse, R108, R52 ;  /* 0x0000006c6834723c */ /* 0x044fe20000041834 */
[----:B------:R2:W2:Y:S07]  /*16df0*/  MUFU.EX2 R166, R3 ;  /* 0x0000000300a67308 */ /* 0x0004ae0000000800 */
[C---:B------:R-:W-:Y:S01]  /*16e00*/  HMMA.16816.F32.BF16 R56, R104.reuse, R110, R56 ;  /* 0x0000006e6838723c */ /* 0x040fe20000041838 */
[----:B------:R-:W1:Y:S03]  /*16e10*/  LDSM.16.MT88.4 R108, [R188+0x5100] ;  /* 0x00510000bc6c783b */ /* 0x000e660000004200 */
[----:B----4-:R-:W-:Y:S04]  /*16e20*/  F2FP.BF16.PACK_AB R136, R168, R169 ;  /* 0x000000a9a888723e */ /* 0x010fe800000010ff */
[C---:B-----5:R-:W-:Y:S08]  /*16e30*/  HMMA.16816.F32.BF16 R60, R104.reuse, R112, R60 ;  /* 0x00000070683c723c */ /* 0x060ff0000004183c */
[C---:B------:R-:W-:Y:S01]  /*16e40*/  HMMA.16816.F32.BF16 R64, R104.reuse, R114, R64 ;  /* 0x000000726840723c */ /* 0x040fe20000041840 */
[----:B------:R-:W4:Y:S03]  /*16e50*/  LDSM.16.MT88.4 R112, [R187+0x5100] ;  /* 0x00510000bb70783b */ /* 0x000f260000004200 */
[--C-:B--2---:R-:W-:Y:S01]  /*16e60*/  FFMA.FTZ R3, R220, c[0x0][0x2d0], -R102.reuse ;  /* 0x0000b400dc037a23 */ /* 0x104fe20000010866 */
[----:B------:R-:W-:Y:S03]  /*16e70*/  F2FP.BF16.PACK_AB R138, R166, R167 ;  /* 0x000000a7a68a723e */ /* 0x000fe600000010ff */
[C---:B---3--:R-:W-:Y:S01]  /*16e80*/  HMMA.16816.F32.BF16 R68, R104.reuse, R116, R68 ;  /* 0x000000746844723c */ /* 0x048fe20000041844 */
[----:B------:R2:W-:Y:S07]  /*16e90*/  MUFU.EX2 R161, R3 ;  /* 0x0000000300a17308 */ /* 0x0005ee0000000800 */
[C---:B------:R-:W-:Y:S01]  /*16ea0*/  HMMA.16816.F32.BF16 R72, R104.reuse, R118, R72 ;  /* 0x000000766848723c */ /* 0x040fe20000041848 */
[----:B------:R-:W3:Y:S07]  /*16eb0*/  LDSM.16.MT88.4 R116, [R185+0x1900] ;  /* 0x00190000b974783b */ /* 0x000eee0000004200 */
[C---:B-1----:R-:W-:Y:S08]  /*16ec0*/  HMMA.16816.F32.BF16 R76, R104.reuse, R120, R76 ;  /* 0x00000078684c723c */ /* 0x042ff0000004184c */
[C---:B------:R-:W-:Y:S01]  /*16ed0*/  HMMA.16816.F32.BF16 R80, R104.reuse, R122, R80 ;  /* 0x0000007a6850723c */ /* 0x040fe20000041850 */
[----:B------:R-:W1:Y:S03]  /*16ee0*/  LDSM.16.MT88.4 R120, [R186+0x1900] ;  /* 0x00190000ba78783b */ /* 0x000e660000004200 */
[--C-:B--2---:R-:W-:Y:S02]  /*16ef0*/  FFMA.FTZ R3, R221, c[0x0][0x2d0], -R102.reuse ;  /* 0x0000b400dd037a23 */ /* 0x104fe40000010866 */
[----:B------:R-:W-:Y:S02]  /*16f00*/  FFMA.FTZ R102, R137, c[0x0][0x2d0], -R102 ;  /* 0x0000b40089667a23 */ /* 0x000fe40000010866 */
[C---:B------:R-:W-:Y:S01]  /*16f10*/  HMMA.16816.F32.BF16 R84, R104.reuse, R108, R84 ;  /* 0x0000006c6854723c */ /* 0x040fe20000041854 */
[----:B------:R-:W2:Y:S07]  /*16f20*/  MUFU.EX2 R160, R3 ;  /* 0x0000000300a07308 */ /* 0x000eae0000000800 */
[C---:B------:R-:W-:Y:S03]  /*16f30*/  HMMA.16816.F32.BF16 R88, R104.reuse, R110, R88 ;  /* 0x0000006e6858723c */ /* 0x040fe60000041858 */
[----:B------:R-:W5:Y:S05]  /*16f40*/  MUFU.EX2 R102, R102 ;  /* 0x0000006600667308 */ /* 0x000f6a0000000800 */
[C---:B----4-:R-:W-:Y:S08]  /*16f50*/  HMMA.16816.F32.BF16 R92, R104.reuse, R112, R92 ;  /* 0x00000070685c723c */ /* 0x050ff0000004185c */
[----:B------:R-:W-:Y:S04]  /*16f60*/  HMMA.16816.F32.BF16 R96, R104, R114, R96 ;  /* 0x000000726860723c */ /* 0x000fe80000041860 */
[----:B--2---:R-:W-:Y:S01]  /*16f70*/  F2FP.BF16.PACK_AB R137, R160, R161 ;  /* 0x000000a1a089723e */ /* 0x004fe200000010ff */
[----:B------:R-:W-:Y:S02]  /*16f80*/  FADD.FTZ R3, R162, R0 ;  /* 0x00000000a2037221 */ /* 0x000fe40000010000 */
[----:B------:R-:W-:Y:S02]  /*16f90*/  FADD.FTZ R0, R169, R2 ;  /* 0x00000002a9007221 */ /* 0x000fe40000010000 */
[----:B------:R-:W-:Y:S03]  /*16fa0*/  FADD.FTZ R3, R161, R3 ;  /* 0x00000003a1037221 */ /* 0x000fe60000010000 */
[----:B-----5:R-:W-:Y:S01]  /*16fb0*/  F2FP.BF16.PACK_AB R139, R102, R103 ;  /* 0x00000067668b723e */ /* 0x020fe200000010ff */
[----:B------:R-:W-:Y:S02]  /*16fc0*/  FADD.FTZ R0, R168, R0 ;  /* 0x00000000a8007221 */ /* 0x000fe40000010000 */
[----:B------:R-:W-:Y:S02]  /*16fd0*/  FADD.FTZ R3, R160, R3 ;  /* 0x00000003a0037221 */ /* 0x000fe40000010000 */
[----:B------:R-:W-:Y:S02]  /*16fe0*/  FADD.FTZ R2, R167, R0 ;  /* 0x00000000a7027221 */ /* 0x000fe40000010000 */
[C---:B---3--:R-:W-:Y:S01]  /*16ff0*/  HMMA.16816.F32.BF16 R104, R136.reuse, R116, R4 ;  /* 0x000000748868723c */ /* 0x048fe20000041804 */
[----:B------:R-:W2:Y:S04]  /*17000*/  LDSM.16.MT88.4 R4, [R186+0x5900] ;  /* 0x00590000ba04783b */ /* 0x000ea80000004200 */
[----:B------:R-:W-:Y:S01]  /*17010*/  FADD.FTZ R0, R103, R3 ;  /* 0x0000000367007221 */ /* 0x000fe20000010000 */
[----:B------:R-:W-:Y:S01]  /*17020*/  MOV R103, R100 ;  /* 0x0000006400677202 */ /* 0x000fe20000000f00 */
[----:B------:R-:W-:Y:S01]  /*17030*/  FADD.FTZ R222, R166, R2 ;  /* 0x00000002a6de7221 */ /* 0x000fe20000010000 */
[C---:B------:R-:W-:Y:S01]  /*17040*/  HMMA.16816.F32.BF16 R108, R136.reuse, R118, R8 ;  /* 0x00000076886c723c */ /* 0x040fe20000041808 */
[----:B------:R-:W3:Y:S03]  /*17050*/  LDSM.16.MT88.4 R8, [R188+0x5900] ;  /* 0x00590000bc08783b */ /* 0x000ee60000004200 */
[----:B------:R-:W-:Y:S01]  /*17060*/  FADD.FTZ R223, R102, R0 ;  /* 0x0000000066df7221 */ /* 0x000fe20000010000 */
[----:B------:R-:W-:Y:S03]  /*17070*/  MOV R102, R101 ;  /* 0x0000006500667202 */ /* 0x000fe60000000f00 */
        /* <DEDUP_REMOVED lines=24> */
.L_x_616:
[----:B------:R-:W1:Y:S01]  /*17200*/  SHFL.BFLY PT, R5, R222, 0x2, 0x1f ;  /* 0x0c401f00de057f89 */ /* 0x000e6200000e0000 */
[----:B------:R-:W-:-:S03]  /*17210*/  PLOP3.LUT P2, PT, PT, PT, PT, 0x8, 0x0 ;  /* 0x000000000000781c */ /* 0x000fc60003f4e170 */
[----:B------:R-:W2:Y:S01]  /*17220*/  SHFL.BFLY PT, R0, R223, 0x2, 0x1f ;  /* 0x0c401f00df007f89 */ /* 0x000ea200000e0000 */
        /* <DEDUP_REMOVED lines=35> */
[C---:B------:R-:W-:Y:S01]  /*17460*/  FMUL.FTZ R30, R2.reuse, R41 ;  /* 0x00000029021e7220 */ /* 0x040fe20000410000 */
[----:B------:R-:W-:Y:S01]  /*17470*/  MOV R41, 0xff800000 ;  /* 0xff80000000297802 */ /* 0x000fe20000000f00 */
[C---:B------:R-:W-:Y:S02]  /*17480*/  FMUL.FTZ R44, R2.reuse, R44 ;  /* 0x0000002c022c7220 */ /* 0x040fe40000410000 */
[C---:B------:R-:W-:Y:S01]  /*17490*/  FMUL.FTZ R29, R2.reuse, R45 ;  /* 0x0000002d021d7220 */ /* 0x040fe20000410000 */
[----:B------:R-:W-:Y:S01]  /*174a0*/  MOV R45, 0xff800000 ;  /* 0xff800000002d7802 */ /* 0x000fe20000000f00 */
        /* <DEDUP_REMOVED lines=80> */
.L_x_563:
[----:B------:R-:W-:Y:S01]  /*179b0*/  SHF.R.S32.HI R53, RZ, 0x1f, R251 ;  /* 0x0000001fff357819 */ /* 0x000fe200000114fb */
        /* <DEDUP_REMOVED lines=18> */
[----:B------:R-:W-:Y:S02]  /*17ae0*/  LEA.HI R37, R39, R49, RZ, 0x5 ;  /* 0x0000003127257211 */ /* 0x000fe400078f28ff */
[--C-:B------:R-:W-:Y:S02]  /*17af0*/  SHF.R.S32.HI R4, RZ, 0x2, R2.reuse ;  /* 0x00000002ff047819 */ /* 0x100fe40000011402 */
[----:B------:R-:W-:Y:S02]  /*17b00*/  SHF.R.S32.HI R0, RZ, 0x1f, R2 ;  /* 0x0000001fff007819 */ /* 0x000fe40000011402 */
[----:B------:R-:W-:Y:S02]  /*17b10*/  SHF.R.S32.HI R36, RZ, 0x5, R37 ;  /* 0x00000005ff247819 */ /* 0x000fe40000011425 */
[----:B------:R-:W-:Y:S02]  /*17b20*/  LEA.HI R0, R0, R4, RZ, 0x3 ;  /* 0x0000000400007211 */ /* 0x000fe400078f18ff */
[----:B------:R-:W-:-:S02]  /*17b30*/  F2FP.BF16.PACK_AB R126, R127, R126 ;  /* 0x0000007e7f7e723e */ /* 0x000fc400000010ff */
[----:B------:R-:W-:Y:S02]  /*17b40*/  LOP3.LUT R0, R0, 0xfffffff8, RZ, 0xc0, !PT ;  /* 0xfffffff800007812 */ /* 0x000fe400078ec0ff */
[----:B------:R-:W-:Y:S02]  /*17b50*/  F2FP.BF16.PACK_AB R33, R33, R128 ;  /* 0x000000802121723e */ /* 0x000fe400000010ff */
[----:B------:R-:W-:Y:S01]  /*17b60*/  F2FP.BF16.PACK_AB R130, R131, R130 ;  /* 0x000000828382723e */ /* 0x000fe200000010ff */
[----:B------:R-:W-:Y:S01]  /*17b70*/  IMAD.IADD R4, R4, 0x1, -R0 ;  /* 0x0000000104047824 */ /* 0x000fe200078e0a00 */
[----:B------:R-:W-:Y:S02]  /*17b80*/  LOP3.LUT R0, R2, 0xfffffffc, RZ, 0xc0, !PT ;  /* 0xfffffffc02007812 */ /* 0x000fe400078ec0ff */
[----:B------:R-:W-:Y:S01]  /*17b90*/  F2FP.BF16.PACK_AB R32, R32, R132 ;  /* 0x000000842020723e */ /* 0x000fe200000010ff */
[C---:B------:R-:W-:Y:S01]  /*17ba0*/  IMAD.SHL.U32 R2, R4.reuse, 0x40, RZ ;  /* 0x0000004004027824 */ /* 0x040fe200078e00ff */
[----:B------:R-:W-:Y:S01]  /*17bb0*/  LOP3.LUT R3, R4, 0x1, RZ, 0xc0, !PT ;  /* 0x0000000104037812 */ /* 0x000fe200078ec0ff */
[----:B------:R-:W-:Y:S01]  /*17bc0*/  IMAD.IADD R23, R49, 0x1, -R0 ;  /* 0x0000000131177824 */ /* 0x000fe200078e0a00 */
[----:B------:R-:W-:-:S02]  /*17bd0*/  F2FP.BF16.PACK_AB R134, R135, R134 ;  /* 0x000000868786723e */ /* 0x000fc400000010ff */
        /* <DEDUP_REMOVED lines=9> */
[----:B------:R-:W-:Y:S01]  /*17c70*/  SEL R4, R4, 0xffffffe0, !P1 ;  /* 0xffffffe004047807 */ /* 0x000fe20004800000 */
[----:B------:R-:W-:Y:S01]  /*17c80*/  IMAD.SHL.U32 R0, R0, 0x2, RZ ;  /* 0x0000000200007824 */ /* 0x000fe200078e00ff */
[----:B------:R-:W-:Y:S02]  /*17c90*/  F2FP.BF16.PACK_AB R29, R29, R44 ;  /* 0x0000002c1d1d723e */ /* 0x000fe400000010ff */
[----:B------:R-:W-:Y:S02]  /*17ca0*/  F2FP.BF16.PACK_AB R46, R47, R46 ;  /* 0x0000002e2f2e723e */ /* 0x000fe400000010ff */
[C---:B------:R-:W-:Y:S01]  /*17cb0*/  IADD3 R3, R0.reuse, 0x80, RZ ;  /* 0x0000008000037810 */ /* 0x040fe20007ffe0ff */
[----:B------:R1:W-:Y:S01]  /*17cc0*/  STS [R0+0x80], R8 ;  /* 0x0000800800007388 */ /* 0x0003e20000000800 */
[C---:B------:R-:W-:Y:S02]  /*17cd0*/  IADD3 R2, R0.reuse, 0x70, RZ ;  /* 0x0000007000027810 */ /* 0x040fe40007ffe0ff */
[----:B------:R-:W-:Y:S01]  /*17ce0*/  @P0 IADD3 R2, R3, 0x10, RZ ;  /* 0x0000001003020810 */ /* 0x000fe20007ffe0ff */
[----:B------:R-:W-:Y:S01]  /*17cf0*/  STS [R0+0x480], R107 ;  /* 0x0004806b00007388 */ /* 0x000fe20000000800 */
[----:B------:R-:W-:Y:S01]  /*17d00*/  IMAD.IADD R3, R0, 0x1, R4 ;  /* 0x0000000100037824 */ /* 0x000fe200078e0204 */
[----:B------:R-:W-:-:S02]  /*17d10*/  F2FP.BF16.PACK_AB R28, R28, R48 ;  /* 0x000000301c1c723e */ /* 0x000fc400000010ff */
[----:B------:R2:W-:Y:S01]  /*17d20*/  STS [R2], R6 ;  /* 0x0000000602007388 */ /* 0x0005e20000000800 */
[----:B------:R-:W-:Y:S02]  /*17d30*/  F2FP.BF16.PACK_AB R50, R51, R50 ;  /* 0x000000323332723e */ /* 0x000fe400000010ff */
[----:B------:R-:W-:Y:S01]  /*17d40*/  F2FP.BF16.PACK_AB R27, R27, R52 ;  /* 0x000000341b1b723e */ /* 0x000fe200000010ff */
[----:B------:R-:W-:Y:S01]  /*17d50*/  STS [R2+0x400], R110 ;  /* 0x0004006e02007388 */ /* 0x000fe20000000800 */
        /* <DEDUP_REMOVED lines=8> */
[----:B-1----:R-:W-:Y:S01]  /*17de0*/  IMAD.MOV.U32 R8, RZ, RZ, 0x40 ;  /* 0x00000040ff087424 */ /* 0x002fe200078e00ff */
[----:B------:R-:W-:Y:S02]  /*17df0*/  F2FP.BF16.PACK_AB R66, R67, R66 ;  /* 0x000000424342723e */ /* 0x000fe400000010ff */
[----:B------:R-:W-:Y:S02]  /*17e00*/  F2FP.BF16.PACK_AB R22, R22, R68 ;  /* 0x000000441616723e */ /* 0x000fe400000010ff */
[----:B------:R-:W-:Y:S02]  /*17e10*/  F2FP.BF16.PACK_AB R71, R71, R70 ;  /* 0x000000464747723e */ /* 0x000fe400000010ff */
[----:B------:R-:W-:Y:S02]  /*17e20*/  F2FP.BF16.PACK_AB R21, R21, R72 ;  /* 0x000000481515723e */ /* 0x000fe400000010ff */
[----:B--2---:R-:W-:Y:S01]  /*17e30*/  SEL R6, R8, 0xffffffc0, !P2 ;  /* 0xffffffc008067807 */ /* 0x004fe20005000000 */
[----:B------:R-:W-:Y:S01]  /*17e40*/  IMAD.IADD R8, R4, 0x1, R2 ;  /* 0x0000000104087824 */ /* 0x000fe200078e0202 */
[----:B------:R-:W-:-:S02]  /*17e50*/  F2FP.BF16.PACK_AB R75, R75, R74 ;  /* 0x0000004a4b4b723e */ /* 0x000fc400000010ff */
[----:B------:R-:W-:Y:S01]  /*17e60*/  F2FP.BF16.PACK_AB R20, R20, R76 ;  /* 0x0000004c1414723e */ /* 0x000fe200000010ff */
[----:B------:R-:W-:Y:S01]  /*17e70*/  IMAD.IADD R4, R6, 0x1, R3 ;  /* 0x0000000106047824 */ /* 0x000fe200078e0203 */
[----:B------:R1:W-:Y:S01]  /*17e80*/  STS [R8], R7 ;  /* 0x0000000708007388 */ /* 0x0003e20000000800 */
[----:B---3--:R-:W-:Y:S01]  /*17e90*/  IMAD.IADD R5, R0, 0x1, R6 ;  /* 0x0000000100057824 */ /* 0x008fe200078e0206 */
[----:B------:R-:W-:Y:S02]  /*17ea0*/  F2FP.BF16.PACK_AB R19, R19, R78 ;  /* 0x0000004e1313723e */ /* 0x000fe400000010ff */
        /* <DEDUP_REMOVED lines=8> */
[----:B------:R-:W-:Y:S02]  /*17f30*/  F2FP.BF16.PACK_AB R11, R11, R90 ;  /* 0x0000005a0b0b723e */ /* 0x000fe400000010ff */
[----:B------:R-:W-:Y:S02]  /*17f40*/  F2FP.BF16.PACK_AB R9, R9, R92 ;  /* 0x0000005c0909723e */ /* 0x000fe400000010ff */
[----:B------:R-:W-:Y:S02]  /*17f50*/  F2FP.BF16.PACK_AB R15, R15, R94 ;  /* 0x0000005e0f0f723e */ /* 0x000fe400000010ff */
[----:B------:R-:W-:-:S02]  /*17f60*/  F2FP.BF16.PACK_AB R14, R14, R96 ;  /* 0x000000600e0e723e */ /* 0x000fc400000010ff */
[----:B------:R-:W-:Y:S01]  /*17f70*/  F2FP.BF16.PACK_AB R10, R10, R98 ;  /* 0x000000620a0a723e */ /* 0x000fe200000010ff */
[----:B-1----:R-:W-:Y:S01]  /*17f80*/  IMAD.IADD R7, R6, 0x1, R2 ;  /* 0x0000000106077824 */ /* 0x002fe200078e0202 */
[----:B------:R-:W-:Y:S01]  /*17f90*/  ISETP.NE.U32.AND P0, PT, RZ, c[0x0][0x500], PT ;  /* 0x00014000ff007a0c */ /* 0x000fe20003f05070 */
[----:B------:R-:W-:Y:S01]  /*17fa0*/  IMAD.IADD R6, R8, 0x1, R6 ;  /* 0x0000000108067824 */ /* 0x000fe200078e0206 */
[----:B------:R-:W-:Y:S02]  /*17fb0*/  ISETP.NE.U32.AND P1, PT, RZ, c[0x0][0x508], PT ;  /* 0x00014200ff007a0c */ /* 0x000fe40003f25070 */
[----:B------:R-:W-:Y:S01]  /*17fc0*/  STS [R7], R34 ;  /* 0x0000002207007388 */ /* 0x000fe20000000800 */
[----:B------:R-:W-:Y:S02]  /*17fd0*/  ISETP.NE.AND.EX P0, PT, RZ, c[0x0][0x504], PT, P0 ;  /* 0x00014100ff007a0c */ /* 0x000fe40003f05300 */
[----:B------:R-:W-:Y:S01]  /*17fe0*/  ISETP.NE.AND.EX P1, PT, RZ, c[0x0][0x50c], PT, P1 ;  /* 0x00014300ff007a0c */ /* 0x000fe20003f25310 */
        /* <DEDUP_REMOVED lines=38> */
[----:B-1----:R-:W-:-:S03]  /*18250*/  IMAD.WIDE R8, R243, R2, c[0x0][0x500] ;  /* 0x00014000f3087625 */ /* 0x002fc600078e0202 */
[----:B------:R-:W-:Y:S06]  /*18260*/  BAR.SYNC.DEFER_BLOCKING 0x1, 0x100 ;  /* 0x0044000000007b1d */ /* 0x000fec0000010000 */
[----:B------:R-:W3:Y:S01]  /*18270*/  @P0 LDG.E R0, [R8.64] ;  /* 0x0000000608000981 */ /* 0x000ee2000c1e1900 */
[----:B------:R-:W-:Y:S02]  /*18280*/  IMAD.MOV.U32 R24, RZ, RZ, c[0x0][0x388] ;  /* 0x0000e200ff187624 */ /* 0x000fe400078e00ff */
[----:B------:R-:W-:-:S05]  /*18290*/  @P1 IMAD.WIDE R2, R243, R2, c[0x0][0x508] ;  /* 0x00014200f3021625 */ /* 0x000fca00078e0202 */
[----:B------:R1:W5:Y:S02]  /*182a0*/  @P1 LDG.E R24, [R2.64] ;  /* 0x0000000602181981 */ /* 0x000364000c1e1900 */
[----:B-1----:R-:W-:Y:S02]  /*182b0*/  CS2R R2, SRZ ;  /* 0x0000000000027805 */ /* 0x002fe4000001ff00 */
[--C-:B---3--:R-:W-:Y:S01]  /*182c0*/  @P0 SHF.R.S32.HI R3, RZ, 0x1f, R0.reuse ;  /* 0x0000001fff030819 */ /* 0x108fe20000011400 */
[----:B------:R-:W-:Y:S01]  /*182d0*/  @P0 IMAD.MOV.U32 R2, RZ, RZ, R0 ;  /* 0x000000ffff020224 */ /* 0x000fe200078e0000 */
[----:B------:R-:W-:Y:S05]  /*182e0*/  @P1 BRA `(.L_x_619) ;  /* 0x0000004000001947 */ /* 0x000fea0003800000 */
[----:B--2---:R-:W-:Y:S05]  /*182f0*/  @!P0 BRA `(.L_x_619) ;  /* 0x0000003000008947 */ /* 0x004fea0003800000 */
[----:B------:R-:W2:Y:S04]  /*18300*/  LDG.E R4, [R8.64] ;  /* 0x0000000608047981 */ /* 0x000ea8000c1e1900 */
[----:B------:R-:W2:Y:S02]  /*18310*/  LDG.E R0, [R8.64+0x4] ;  /* 0x0000040608007981 */ /* 0x000ea4000c1e1900 */
[----:B--2--5:R-:W-:-:S02]  /*18320*/  IADD3 R24, -R4, R0, RZ ;  /* 0x0000000004187210 */ /* 0x024fc40007ffe1ff */
.L_x_619:
[----:B--2---:R-:W-:Y:S01]  /*18330*/  LOP3.LUT R0, R37, 0xffffffe0, RZ, 0xc0, !PT ;  /* 0xffffffe025007812 */ /* 0x004fe200078ec0ff */
[----:B------:R-:W1:Y:S01]  /*18340*/  S2R R20, SR_CTAID.X ;  /* 0x0000000000147919 */ /* 0x000e620000002500 */
[----:B------:R-:W-:Y:S01]  /*18350*/  SHF.R.S32.HI R4, RZ, 0x1f, R36 ;  /* 0x0000001fff047819 */ /* 0x000fe20000011424 */
[----:B------:R-:W-:Y:S01]  /*18360*/  IMAD.MOV.U32 R8, RZ, RZ, c[0x0][0x4e8] ;  /* 0x00013a00ff087624 */ /* 0x000fe200078e00ff */
[----:B------:R-:W-:Y:S01]  /*18370*/  LEA.HI R16, R39, R49, RZ, 0x3 ;  /* 0x0000003127107211 */ /* 0x000fe200078f18ff */
[----:B------:R-:W-:Y:S01]  /*18380*/  IMAD.IADD R0, R49, 0x1, -R0 ;  /* 0x0000000131007824 */ /* 0x000fe200078e0a00 */
[----:B------:R-:W-:Y:S01]  /*18390*/  LEA.HI R4, R4, R36, RZ, 0x3 ;  /* 0x0000002404047211 */ /* 0x000fe200078f18ff */
[C---:B------:R-:W-:Y:S01]  /*183a0*/  IMAD R9, R53.reuse, c[0x0][0x3e8], RZ ;  /* 0x0000fa0035097a24 */ /* 0x040fe200078e02ff */
[----:B------:R-:W-:Y:S01]  /*183b0*/  ISETP.NE.AND P1, PT, R8, 0x1, PT ;  /* 0x000000010800780c */ /* 0x000fe20003f25270 */
[----:B------:R-:W-:Y:S01]  /*183c0*/  IMAD R8, R53, c[0x0][0x490], RZ ;  /* 0x0001240035087a24 */ /* 0x000fe200078e02ff */
[----:B------:R-:W-:Y:S01]  /*183d0*/  SHF.R.S32.HI R7, RZ, 0x1f, R0 ;  /* 0x0000001fff077819 */ /* 0x000fe20000011400 */
[C---:B------:R-:W-:Y:S01]  /*183e0*/  IMAD R9, R251.reuse, c[0x0][0x3ec], R9 ;  /* 0x0000fb00fb097a24 */ /* 0x040fe200078e0209 */
[----:B------:R-:W-:Y:S01]  /*183f0*/  LOP3.LUT R5, R4, 0xffffff8, RZ, 0xc0, !PT ;  /* 0x0ffffff804057812 */ /* 0x000fe200078ec0ff */
[----:B------:R-:W-:Y:S01]  /*18400*/  IMAD R8, R251, c[0x0][0x494], R8 ;  /* 0x00012500fb087a24 */ /* 0x000fe200078e0208 */
[----:B------:R-:W-:Y:S01]  /*18410*/  LEA.HI R4, R23, R23, RZ, 0x1 ;  /* 0x0000001717047211 */ /* 0x000fe200078f08ff */
[----:B-----5:R-:W-:Y:S01]  /*18420*/  IMAD R24, R24, c[0x0][0x4e8], RZ ;  /* 0x00013a0018187a24 */ /* 0x020fe200078e02ff */
[----:B------:R-:W-:Y:S01]  /*18430*/  LEA.HI R7, R7, R0, RZ, 0x2 ;  /* 0x0000000007077211 */ /* 0x000fe200078f10ff */
[----:B------:R-:W-:Y:S01]  /*18440*/  BSSY B0, `(.L_x_620) ;  /* 0x0000076000007945 */ /* 0x000fe20003800000 */
[----:B------:R-:W-:-:S02]  /*18450*/  IADD3 R6, -R5, R36, RZ ;  /* 0x0000002405067210 */ /* 0x000fc40007ffe1ff */
[----:B------:R-:W-:Y:S02]  /*18460*/  LOP3.LUT R4, R4, 0x1ffffffe, RZ, 0xc0, !PT ;  /* 0x1ffffffe04047812 */ /* 0x000fe400078ec0ff */
[----:B------:R-:W-:Y:S02]  /*18470*/  SHF.R.S32.HI R5, RZ, 0x2, R7 ;  /* 0x00000002ff057819 */ /* 0x000fe40000011407 */
[----:B------:R-:W-:Y:S01]  /*18480*/  LOP3.LUT P2, RZ, R0, 0x3, RZ, 0xc0, !PT ;  /* 0x0000000300ff7812 */ /* 0x000fe2000784c0ff */
[----:B------:R-:W-:Y:S01]  /*18490*/  IMAD.IADD R7, R23, 0x1, -R4 ;  /* 0x0000000117077824 */ /* 0x000fe200078e0a04 */
[----:B------:R-:W-:Y:S01]  /*184a0*/  SEL R15, R243, RZ, !P0 ;  /* 0x000000fff30f7207 */ /* 0x000fe20004000000 */
[----:B------:R-:W-:Y:S01]  /*184b0*/  IMAD R17, R6, 0x10, R5 ;  /* 0x0000001006117824 */ /* 0x000fe200078e0205 */
[----:B------:R-:W-:Y:S01]  /*184c0*/  LOP3.LUT R12, R16, 0xfffffff8, RZ, 0xc0, !PT ;  /* 0xfffffff8100c7812 */ /* 0x000fe200078ec0ff */
[----:B------:R-:W-:Y:S01]  /*184d0*/  IMAD R0, R3, c[0x0][0x3a0], RZ ;  /* 0x0000e80003007a24 */ /* 0x000fe200078e02ff */
[----:B------:R-:W-:Y:S01]  /*184e0*/  SHF.R.S32.HI R16, RZ, 0x3, R16 ;  /* 0x00000003ff107819 */ /* 0x000fe20000011410 */
[----:B------:R-:W-:Y:S01]  /*184f0*/  IMAD.WIDE.U32 R4, R251, c[0x0][0x490], R2 ;  /* 0x00012400fb047a25 */ /* 0x000fe200078e0002 */
[----:B------:R-:W-:-:S02]  /*18500*/  LEA R6, R7, R17, 0x3 ;  /* 0x0000001107067211 */ /* 0x000fc400078e18ff */
[-C--:B------:R-:W-:Y:S01]  /*18510*/  IADD3 R12, -R12, R49.reuse, RZ ;  /* 0x000000310c0c7210 */ /* 0x080fe20007ffe1ff */
[----:B------:R-:W-:Y:S01]  /*18520*/  IMAD R7, R2, c[0x0][0x3a4], R0 ;  /* 0x0000e90002077a24 */ /* 0x000fe200078e0200 */
[----:B------:R-:W-:Y:S01]  /*18530*/  SHF.L.U32 R18, R16, 0x6, RZ ;  /* 0x0000000610127819 */ /* 0x000fe200000006ff */
[----:B-1----:R-:W-:Y:S01]  /*18540*/  IMAD R0, R20, 0x80, R6 ;  /* 0x0000008014007824 */ /* 0x002fe200078e0206 */
[----:B------:R-:W-:Y:S01]  /*18550*/  LEA.HI R19, R39, R49, RZ, 0x6 ;  /* 0x0000003127137211 */ /* 0x000fe200078f30ff */
[----:B------:R-:W-:-:S04]  /*18560*/  IMAD.WIDE.U32 R2, R2, c[0x0][0x3a0], RZ ;  /* 0x0000e80002027a25 */ /* 0x000fc800078e00ff */
[----:B------:R-:W-:Y:S02]  /*18570*/  IMAD.IADD R5, R5, 0x1, R8 ;  /* 0x0000000105057824 */ /* 0x000fe400078e0208 */
[----:B------:R-:W-:-:S04]  /*18580*/  @P1 IMAD.HI.U32 R8, R0, c[0x0][0x4ec], RZ ;  /* 0x00013b0000081a27 */ /* 0x000fc800078e00ff */
[----:B------:R-:W-:Y:S01]  /*18590*/  IMAD.IADD R3, R3, 0x1, R7 ;  /* 0x0000000103037824 */ /* 0x000fe200078e0207 */
[----:B------:R-:W-:Y:S01]  /*185a0*/  SHF.R.S32.HI R7, RZ, 0x1f, R243 ;  /* 0x0000001fff077819 */ /* 0x000fe200000114f3 */
[----:B------:R-:W-:Y:S01]  /*185b0*/  IMAD.MOV.U32 R6, RZ, RZ, R0 ;  /* 0x000000ffff067224 */ /* 0x000fe200078e0000 */
[----:B------:R-:W-:Y:S01]  /*185c0*/  @P1 SHF.R.U32.HI R6, RZ, c[0x0][0x4f0], R8 ;  /* 0x00013c00ff061a19 */ /* 0x000fe20000011608 */
[----:B------:R-:W-:Y:S01]  /*185d0*/  IMAD.WIDE.U32 R4, R15, c[0x0][0x498], R4 ;  /* 0x000126000f047a25 */ /* 0x000fe200078e0004 */
[----:B------:R-:W-:Y:S02]  /*185e0*/  SEL R13, R7, RZ, !P0 ;  /* 0x000000ff070d7207 */ /* 0x000fe40004000000 */
[----:B------:R-:W-:Y:S01]  /*185f0*/  IADD3 R7, -R6, RZ, RZ ;  /* 0x000000ff06077210 */ /* 0x000fe20007ffe1ff */
[----:B------:R-:W-:Y:S01]  /*18600*/  IMAD R14, R12, 0x20, R16 ;  /* 0x000000200c0e7824 */ /* 0x000fe200078e0210 */
[----:B------:R-:W-:Y:S01]  /*18610*/  IADD3 R4, P0, R6, R4, RZ ;  /* 0x0000000406047210 */ /* 0x000fe20007f1e0ff */
[----:B------:R-:W-:-:S04]  /*18620*/  IMAD.WIDE.U32 R2, R251, c[0x0][0x3e8], R2 ;  /* 0x0000fa00fb027a25 */ /* 0x000fc800078e0002 */
[----:B------:R-:W-:Y:S02]  /*18630*/  IMAD R8, R7, c[0x0][0x4e8], R0 ;  /* 0x00013a0007087a24 */ /* 0x000fe400078e0200 */
[----:B------:R-:W-:Y:S02]  /*18640*/  IMAD R0, R13, c[0x0][0x498], RZ ;  /* 0x000126000d007a24 */ /* 0x000fe400078e02ff */
[----:B------:R-:W-:Y:S01]  /*18650*/  IMAD R14, R20, 0x80, R14 ;  /* 0x00000080140e7824 */ /* 0x000fe200078e020e */
[----:B------:R-:W-:Y:S01]  /*18660*/  SHF.R.S32.HI R10, RZ, 0x1f, R8 ;  /* 0x0000001fff0a7819 */ /* 0x000fe20000011408 */
[----:B------:R-:W-:Y:S01]  /*18670*/  IMAD R11, R15, c[0x0][0x49c], R0 ;  /* 0x000127000f0b7a24 */ /* 0x000fe200078e0200 */
[----:B------:R-:W-:Y:S01]  /*18680*/  SHF.R.S32.HI R0, RZ, 0x1f, R6 ;  /* 0x0000001fff007819 */ /* 0x000fe20000011406 */
[----:B------:R-:W-:Y:S01]  /*18690*/  IMAD.IADD R3, R3, 0x1, R9 ;  /* 0x0000000103037824 */ /* 0x000fe200078e0209 */
[----:B------:R-:W-:Y:S01]  /*186a0*/  SHF.L.U32 R6, R12, 0x3, RZ ;  /* 0x000000030c067819 */ /* 0x000fe200000006ff */
[----:B------:R-:W-:Y:S01]  /*186b0*/  IMAD R10, R10, c[0x0][0x488], RZ ;  /* 0x000122000a0a7a24 */ /* 0x000fe200078e02ff */
[----:B------:R-:W-:Y:S01]  /*186c0*/  IADD3.X R5, R0, R5, R11, P0, !PT ;  /* 0x0000000500057210 */ /* 0x000fe200007fe40b */
[----:B------:R-:W-:Y:S01]  /*186d0*/  @P1 IMAD.HI.U32 R9, R14, c[0x0][0x4ec], RZ ;  /* 0x00013b000e091a27 */ /* 0x000fe200078e00ff */
[----:B------:R-:W-:-:S03]  /*186e0*/  LOP3.LUT R0, R18, 0x1c0, RZ, 0xc0, !PT ;  /* 0x000001c012007812 */ /* 0x000fc600078ec0ff */
[----:B------:R-:W-:Y:S01]  /*186f0*/  IMAD.WIDE.U32 R4, R8, c[0x0][0x488], R4 ;  /* 0x0001220008047a25 */ /* 0x000fe200078e0004 */
[----:B------:R-:W-:Y:S02]  /*18700*/  SHF.R.U32.HI R11, RZ, 0x3, R0 ;  /* 0x00000003ff0b7819 */ /* 0x000fe40000011600 */
[----:B------:R-:W-:Y:S01]  /*18710*/  LOP3.LUT R0, R0, 0x38, R6, 0xf8, !PT ;  /* 0x0000003800007812 */ /* 0x000fe200078ef806 */
[----:B------:R-:W-:Y:S02]  /*18720*/  IMAD R10, R8, c[0x0][0x48c], R10 ;  /* 0x00012300080a7a24 */ /* 0x000fe400078e020a */
[----:B------:R-:W-:Y:S01]  /*18730*/  IMAD.MOV.U32 R7, RZ, RZ, R14 ;  /* 0x000000ffff077224 */ /* 0x000fe200078e000e */
[----:B------:R-:W-:Y:S01]  /*18740*/  @P1 SHF.R.U32.HI R7, RZ, c[0x0][0x4f0], R9 ;  /* 0x00013c00ff071a19 */ /* 0x000fe20000011609 */
[----:B------:R-:W-:Y:S01]  /*18750*/  IMAD R8, R13, c[0x0][0x3f0], RZ ;  /* 0x0000fc000d087a24 */ /* 0x000fe200078e02ff */
[----:B------:R-:W-:Y:S01]  /*18760*/  LEA R9, P0, R4, c[0x0][0x450], 0x2 ;  /* 0x0001140004097a11 */ /* 0x000fe200078010ff */
[----:B------:R-:W-:Y:S01]  /*18770*/  IMAD.IADD R10, R5, 0x1, R10 ;  /* 0x00000001050a7824 */ /* 0x000fe200078e020a */
[----:B------:R-:W-:Y:S01]  /*18780*/  SHF.R.S32.HI R5, RZ, 0x1f, R7 ;  /* 0x0000001fff057819 */ /* 0x000fe20000011407 */
[----:B------:R-:W-:-:S02]  /*18790*/  IMAD R8, R15, c[0x0][0x3f4], R8 ;  /* 0x0000fd000f087a24 */ /* 0x000fc400078e0208 */
[----:B------:R-:W-:Y:S01]  /*187a0*/  IMAD.WIDE.U32 R2, R15, c[0x0][0x3f0], R2 ;  /* 0x0000fc000f027a25 */ /* 0x000fe200078e0002 */
[----:B------:R-:W-:Y:S02]  /*187b0*/  LEA.HI.X R4, R4, c[0x0][0x454], R10, 0x2, P0 ;  /* 0x0001150004047a11 */ /* 0x000fe400000f140a */
[----:B------:R-:W-:Y:S01]  /*187c0*/  LOP3.LUT R15, R0, R11, RZ, 0x3c, !PT ;  /* 0x0000000b000f7212 */ /* 0x000fe200078e3cff */
[----:B------:R-:W-:Y:S01]  /*187d0*/  IMAD.MOV R0, RZ, RZ, -R7 ;  /* 0x000000ffff007224 */ /* 0x000fe200078e0a07 */
[----:B------:R-:W-:Y:S01]  /*187e0*/  IADD3 R3, R3, R8, RZ ;  /* 0x0000000803037210 */ /* 0x000fe20007ffe0ff */
[----:B------:R-:W-:Y:S01]  /*187f0*/  SHFL.IDX PT, R10, R9, RZ, 0x1c1f ;  /* 0x001c1fff090a7589 */ /* 0x000fe200000e0000 */
[----:B------:R-:W-:-:S03]  /*18800*/  IMAD R5, R5, c[0x0][0x3e0], RZ ;  /* 0x0000f80005057a24 */ /* 0x000fc600078e02ff */
[----:B------:R-:W1:Y:S01]  /*18810*/  SHFL.IDX PT, R11, R4, RZ, 0x1c1f ;  /* 0x001c1fff040b7589 */ /* 0x000e6200000e0000 */
[----:B------:R-:W-:Y:S01]  /*18820*/  IMAD R12, R7, c[0x0][0x3e4], R5 ;  /* 0x0000f900070c7a24 */ /* 0x000fe200078e0205 */
[----:B------:R-:W-:Y:S01]  /*18830*/  SHF.L.U32 R5, R19, 0x3, RZ ;  /* 0x0000000313057819 */ /* 0x000fe200000006ff */
[----:B------:R-:W-:Y:S01]  /*18840*/  IMAD.WIDE.U32 R2, R7, c[0x0][0x3e0], R2 ;  /* 0x0000f80007027a25 */ /* 0x000fe200078e0002 */
[----:B------:R-:W-:Y:S02]  /*18850*/  SHFL.IDX PT, R8, R9, 0x1, 0x1c1f ;  /* 0x003c1f0009087f89 */ /* 0x000fe400000e0000 */
[----:B------:R-:W-:Y:S01]  /*18860*/  LOP3.LUT R7, R15, 0x7ffffe00, R5, 0xf8, !PT ;  /* 0x7ffffe000f077812 */ /* 0x000fe200078ef805 */
[----:B------:R-:W-:Y:S01]  /*18870*/  IMAD.IADD R3, R3, 0x1, R12 ;  /* 0x0000000103037824 */ /* 0x000fe200078e020c */
[----:B------:R2:W3:Y:S02]  /*18880*/  SHFL.IDX PT, R9, R4, 0x1, 0x1c1f ;  /* 0x003c1f0004097f89 */ /* 0x0004e400000e0000 */
[----:B--2---:R-:W-:-:S02]  /*18890*/  IMAD R4, R0, c[0x0][0x4e8], R14 ;  /* 0x00013a0000047a24 */ /* 0x004fc400078e020e */
[----:B------:R-:W-:Y:S02]  /*188a0*/  IMAD R0, R20, 0x80, R17 ;  /* 0x0000008014007824 */ /* 0x000fe400078e0211 */
[----:B------:R-:W-:-:S03]  /*188b0*/  IMAD.WIDE.U32 R2, R4, c[0x0][0x3d8], R2 ;  /* 0x0000f60004027a25 */ /* 0x000fc600078e0002 */
[C---:B------:R-:W-:Y:S02]  /*188c0*/  IADD3 R13, R0.reuse, 0x8, RZ ;  /* 0x00000008000d7810 */ /* 0x040fe40007ffe0ff */
[-C--:B------:R-:W-:Y:S02]  /*188d0*/  ISETP.GE.OR P1, PT, R0, R24.reuse, P2 ;  /* 0x000000180000720c */ /* 0x080fe40001726670 */
[----:B------:R-:W-:Y:S02]  /*188e0*/  SHF.R.S32.HI R0, RZ, 0x1f, R4 ;  /* 0x0000001fff007819 */ /* 0x000fe40000011404 */
[----:B------:R-:W-:-:S03]  /*188f0*/  ISETP.GE.OR P0, PT, R13, R24, P2 ;  /* 0x000000180d00720c */ /* 0x000fc60001706670 */
[----:B------:R-:W-:-:S04]  /*18900*/  IMAD R0, R0, c[0x0][0x3d8], RZ ;  /* 0x0000f60000007a24 */ /* 0x000fc800078e02ff */
[----:B------:R-:W-:Y:S01]  /*18910*/  IMAD R5, R4, c[0x0][0x3dc], R0 ;  /* 0x0000f70004057a24 */ /* 0x000fe200078e0200 */
[----:B------:R-:W-:Y:S01]  /*18920*/  SHF.L.U32 R0, R7, 0x1, RZ ;  /* 0x0000000107007819 */ /* 0x000fe200000006ff */
[----:B-1----:R1:W-:Y:S02]  /*18930*/  @!P1 ST.E [R10.64], R41 ;  /* 0x000000290a009985 */ /* 0x0023e4000c101906 */
[----:B------:R-:W-:Y:S02]  /*18940*/  IMAD.IADD R3, R3, 0x1, R5 ;  /* 0x0000000103037824 */ /* 0x000fe400078e0205 */
[----:B---3--:R2:W-:Y:S01]  /*18950*/  @!P0 ST.E [R8.64], R45 ;  /* 0x0000002d08008985 */ /* 0x0085e2000c101906 */
[----:B------:R-:W-:-:S03]  /*18960*/  LEA R25, P0, R2, c[0x0][0x380], 0x1 ;  /* 0x0000e00002197a11 */ /* 0x000fc600078008ff */
        /* <DEDUP_REMOVED lines=35> */
.L_x_621:
[----:B---3--:R-:W-:Y:S05]  /*18ba0*/  BSYNC B0 ;  /* 0x0000000000007941 */ /* 0x008fea0003800000 */
.L_x_620:
        /* <DEDUP_REMOVED lines=23> */
.L_x_623:
[----:B------:R-:W-:Y:S05]  /*18d20*/  BSYNC B0 ;  /* 0x0000000000007941 */ /* 0x000fea0003800000 */
.L_x_622:
        /* <DEDUP_REMOVED lines=23> */
.L_x_625:
[----:B------:R-:W-:Y:S05]  /*18ea0*/  BSYNC B0 ;  /* 0x0000000000007941 */ /* 0x000fea0003800000 */
.L_x_624:
        /* <DEDUP_REMOVED lines=24> */
.L_x_618:
        /* <DEDUP_REMOVED lines=18> */
.L_x_626:
        /* <DEDUP_REMOVED lines=12> */
[----:B------:R-:W-:Y:S01]  /*19210*/  MOV R0, c[0x0][0x4e8] ;  /* 0x00013a0000007a02 */ /* 0x000fe20000000f00 */
[----:B------:R-:W-:Y:S01]  /*19220*/  IMAD R6, R53, c[0x0][0x490], RZ ;  /* 0x0001240035067a24 */ /* 0x000fe200078e02ff */
[----:B------:R-:W-:Y:S01]  /*19230*/  MOV R2, R4 ;  /* 0x0000000400027202 */ /* 0x000fe20000000f00 */
[----:B------:R-:W-:Y:S01]  /*19240*/  IMAD.MOV.U32 R3, RZ, RZ, R5 ;  /* 0x000000ffff037224 */ /* 0x000fe200078e0005 */
[----:B------:R-:W-:Y:S01]  /*19250*/  ISETP.NE.AND P0, PT, R0, 0x1, PT ;  /* 0x000000010000780c */ /* 0x000fe20003f05270 */
[C---:B------:R-:W-:Y:S01]  /*19260*/  IMAD R6, R251.reuse, c[0x0][0x494], R6 ;  /* 0x00012500fb067a24 */ /* 0x040fe200078e0206 */
[----:B------:R-:W-:Y:S01]  /*19270*/  MOV R0, R8 ;  /* 0x0000000800007202 */ /* 0x000fe20000000f00 */
[----:B------:R-:W-:-:S05]  /*19280*/  IMAD.WIDE.U32 R2, R251, c[0x0][0x490], R2 ;  /* 0x00012400fb027a25 */ /* 0x000fca00078e0002 */
[----:B------:R-:W-:-:S05]  /*19290*/  IADD3 R3, R6, R3, RZ ;  /* 0x0000000306037210 */ /* 0x000fca0007ffe0ff */
[----:B------:R-:W-:-:S04]  /*192a0*/  @P0 IMAD.HI.U32 R7, R8, c[0x0][0x4ec], RZ ;  /* 0x00013b0008070a27 */ /* 0x000fc800078e00ff */
[----:B------:R-:W-:Y:S01]  /*192b0*/  IMAD.WIDE.U32 R2, R9, c[0x0][0x498], R2 ;  /* 0x0001260009027a25 */ /* 0x000fe200078e0002 */
[----:B------:R-:W-:-:S03]  /*192c0*/  @P0 SHF.R.U32.HI R0, RZ, c[0x0][0x4f0], R7 ;  /* 0x00013c00ff000a19 */ /* 0x000fc60000011607 */
[----:B------:R-:W-:Y:S01]  /*192d0*/  IMAD R7, R10, c[0x0][0x498], RZ ;  /* 0x000126000a077a24 */ /* 0x000fe200078e02ff */
[----:B------:R-:W-:Y:S01]  /*192e0*/  IADD3 R2, P0, R0, R2, RZ ;  /* 0x0000000200027210 */ /* 0x000fe20007f1e0ff */
[----:B------:R-:W-:Y:S02]  /*192f0*/  IMAD.MOV R6, RZ, RZ, -R0 ;  /* 0x000000ffff067224 */ /* 0x000fe400078e0a00 */
[----:B------:R-:W-:Y:S02]  /*19300*/  IMAD R7, R9, c[0x0][0x49c], R7 ;  /* 0x0001270009077a24 */ /* 0x000fe400078e0207 */
[----:B------:R-:W-:Y:S01]  /*19310*/  IMAD R6, R6, c[0x0][0x4e8], R8 ;  /* 0x00013a0006067a24 */ /* 0x000fe200078e0208 */
[----:B------:R-:W-:-:S04]  /*19320*/  SHF.R.S32.HI R8, RZ, 0x1f, R0 ;  /* 0x0000001fff087819 */ /* 0x000fc80000011400 */
[----:B------:R-:W-:Y:S02]  /*19330*/  SHF.R.S32.HI R0, RZ, 0x1f, R6 ;  /* 0x0000001fff007819 */ /* 0x000fe40000011406 */
[----:B------:R-:W-:-:S03]  /*19340*/  IADD3.X R3, R8, R3, R7, P0, !PT ;  /* 0x0000000308037210 */ /* 0x000fc600007fe407 */
[----:B------:R-:W-:Y:S02]  /*19350*/  IMAD R0, R0, c[0x0][0x488], RZ ;  /* 0x0001220000007a24 */ /* 0x000fe400078e02ff */
[----:B------:R-:W-:-:S04]  /*19360*/  IMAD.WIDE.U32 R2, R6, c[0x0][0x488], R2 ;  /* 0x0001220006027a25 */ /* 0x000fc800078e0002 */
[----:B------:R-:W-:Y:S01]  /*19370*/  IMAD R0, R6, c[0x0][0x48c], R0 ;  /* 0x0001230006007a24 */ /* 0x000fe200078e0200 */
[----:B------:R-:W-:-:S04]  /*19380*/  LEA R6, P0, R2, c[0x0][0x450], 0x2 ;  /* 0x0001140002067a11 */ /* 0x000fc800078010ff */
[----:B------:R-:W-:-:S04]  /*19390*/  IADD3 R0, R3, R0, RZ ;  /* 0x0000000003007210 */ /* 0x000fc80007ffe0ff */
[----:B------:R-:W-:Y:S02]  /*193a0*/  LEA.HI.X R7, R2, c[0x0][0x454], R0, 0x2, P0 ;  /* 0x0001150002077a11 */ /* 0x000fe400000f1400 */
[----:B------:R-:W-:-:S05]  /*193b0*/  MOV R0, 0xff800000 ;  /* 0xff80000000007802 */ /* 0x000fca0000000f00 */
[----:B------:R1:W-:Y:S02]  /*193c0*/  STG.E [R6.64], R0 ;  /* 0x0000000006007986 */ /* 0x0003e4000c101906 */
.L_x_628:
[----:B------:R-:W-:Y:S05]  /*193d0*/  BSYNC B0 ;  /* 0x0000000000007941 */ /* 0x000fea0003800000 */
.L_x_627:
[----:B------:R-:W2:Y:S01]  /*193e0*/  S2R R15, SR_CTAID.X ;  /* 0x00000000000f7919 */ /* 0x000ea20000002500 */
[----:B-1----:R-:W-:Y:S01]  /*193f0*/  IMAD R0, R5, c[0x0][0x3a0], RZ ;  /* 0x0000e80005007a24 */ /* 0x002fe200078e02ff */
[----:B------:R-:W-:Y:S01]  /*19400*/  SHF.R.S32.HI R5, RZ, 0x1f, R11 ;  /* 0x0000001fff057819 */ /* 0x000fe2000001140b */
[C---:B------:R-:W-:Y:S01]  /*19410*/  IMAD.WIDE.U32 R2, R4.reuse, c[0x0][0x3a0], RZ ;  /* 0x0000e80004027a25 */ /* 0x040fe200078e00ff */
[----:B------:R-:W-:Y:S01]  /*19420*/  MOV R6, c[0x0][0x4e8] ;  /* 0x00013a0000067a02 */ /* 0x000fe20000000f00 */
[----:B------:R-:W-:Y:S01]  /*19430*/  BSSY B0, `(.L_x_629) ;  /* 0x000003b000007945 */ /* 0x000fe20003800000 */
[----:B------:R-:W-:Y:S01]  /*19440*/  LEA.HI R5, R5, R11, RZ, 0x3 ;  /* 0x0000000b05057211 */ /* 0x000fe200078f18ff */
[----:B------:R-:W-:Y:S01]  /*19450*/  IMAD R0, R4, c[0x0][0x3a4], R0 ;  /* 0x0000e90004007a24 */ /* 0x000fe200078e0200 */
[----:B------:R-:W-:Y:S01]  /*19460*/  ISETP.NE.AND P0, PT, R6, 0x1, PT ;  /* 0x000000010600780c */ /* 0x000fe20003f05270 */
[----:B------:R-:W-:Y:S01]  /*19470*/  IMAD R6, R10, c[0x0][0x3f0], RZ ;  /* 0x0000fc000a067a24 */ /* 0x000fe200078e02ff */
[----:B------:R-:W-:Y:S01]  /*19480*/  LOP3.LUT R4, R5, 0xfffffff8, RZ, 0xc0, !PT ;  /* 0xfffffff805047812 */ /* 0x000fe200078ec0ff */
[----:B-----5:R-:W-:Y:S01]  /*19490*/  IMAD R13, R13, c[0x0][0x4e8], RZ ;  /* 0x00013a000d0d7a24 */ /* 0x020fe200078e02ff */
[----:B------:R-:W-:Y:S01]  /*194a0*/  IADD3 R3, R3, R0, RZ ;  /* 0x0000000003037210 */ /* 0x000fe20007ffe0ff */
[----:B------:R-:W-:-:S02]  /*194b0*/  IMAD R0, R53, c[0x0][0x3e8], RZ ;  /* 0x0000fa0035007a24 */ /* 0x000fc400078e02ff */
[----:B------:R-:W-:Y:S01]  /*194c0*/  IMAD.IADD R8, R11, 0x1, -R4 ;  /* 0x000000010b087824 */ /* 0x000fe200078e0a04 */
[----:B------:R-:W-:Y:S01]  /*194d0*/  SHF.R.S32.HI R11, RZ, 0x3, R5 ;  /* 0x00000003ff0b7819 */ /* 0x000fe20000011405 */
[C---:B------:R-:W-:Y:S02]  /*194e0*/  IMAD R0, R251.reuse, c[0x0][0x3ec], R0 ;  /* 0x0000fb00fb007a24 */ /* 0x040fe400078e0200 */
[----:B------:R-:W-:Y:S01]  /*194f0*/  IMAD.WIDE.U32 R2, R251, c[0x0][0x3e8], R2 ;  /* 0x0000fa00fb027a25 */ /* 0x000fe200078e0002 */
[----:B------:R-:W-:-:S03]  /*19500*/  LEA R4, R8, R11, 0x5 ;  /* 0x0000000b08047211 */ /* 0x000fc600078e28ff */
[----:B------:R-:W-:Y:S01]  /*19510*/  IMAD R7, R9, c[0x0][0x3f4], R6 ;  /* 0x0000fd0009077a24 */ /* 0x000fe200078e0206 */
[----:B------:R-:W-:Y:S01]  /*19520*/  IADD3 R3, R0, R3, RZ ;  /* 0x0000000300037210 */ /* 0x000fe20007ffe0ff */
[C---:B--2---:R-:W-:Y:S01]  /*19530*/  IMAD R4, R15.reuse, 0x80, R4 ;  /* 0x000000800f047824 */ /* 0x044fe200078e0204 */
[----:B------:R-:W-:-:S03]  /*19540*/  LEA R11, R15, R11, 0x7 ;  /* 0x0000000b0f0b7211 */ /* 0x000fc600078e38ff */
        /* <DEDUP_REMOVED lines=41> */
.L_x_630:
[----:B------:R-:W-:Y:S05]  /*197e0*/  BSYNC B0 ;  /* 0x0000000000007941 */ /* 0x000fea0003800000 */
.L_x_629:
        /* <DEDUP_REMOVED lines=21> */
.L_x_632:
[----:B------:R-:W-:Y:S05]  /*19940*/  BSYNC B0 ;  /* 0x0000000000007941 */ /* 0x000fea0003800000 */
.L_x_631:
        /* <DEDUP_REMOVED lines=21> */
.L_x_634:
[----:B------:R-:W-:Y:S05]  /*19aa0*/  BSYNC B0 ;  /* 0x0000000000007941 */ /* 0x000fea0003800000 */
.L_x_633:
        /* <DEDUP_REMOVED lines=22> */
.L_x_635:
        /* <DEDUP_REMOVED lines=15> */
.L_x_2624:


//--------------------- .text._ZN7cutlass13device_kernelIN5flash19enable_sm80_to_sm89INS1_16FlashAttnFwdSm80INS1_25CollectiveMainloopFwdSm80ILi8ELi2ELb1EN4cute5tupleIJNS5_1CILi128EEENS7_ILi96EEENS7_ILi192EEEEEELi192ENS_10bfloat16_tEfNS_4arch4Sm80ELb0ELb0ELb1ELb0ELb0ELb0ELb1ELb0EEENS1_21CollectiveEpilogueFwdINS6_IJS8_SA_S9_EEENS6_IJNS7_ILi1EEESI_SI_EEESC_SE_Li256ELb0ELb1ELb0ELb0EEENS1_19SingleTileSchedulerILb0ELb0ELb1ELi128EEEEEEEEEvNT_6ParamsE --------------------------
	.section	.text._ZN7cutlass13device_kernelIN5flash19enable_sm80_to_sm89INS1_16FlashAttnFwdSm80INS1_25CollectiveMainloopFwdSm80ILi8ELi2ELb1EN4cute5tupleIJNS5_1CILi128EEENS7_ILi96EEENS7_ILi192EEEEEELi192ENS_10bfloat16_tEfNS_4arch4Sm80ELb0ELb0ELb1ELb0ELb0ELb0ELb1ELb0EEENS1_21CollectiveEpilogueFwdINS6_IJS8_SA_S9_EEENS6_IJNS7_ILi1EEESI_SI_EEESC_SE_Li256ELb0ELb1ELb0ELb0EEENS1_19SingleTileSchedulerILb0ELb0ELb1ELi128EEEEEEEEEvNT_6ParamsE,"ax",@progbits
	.sectioninfo	@"SHI_REGISTERS=255"
	.align	128
.text._ZN7cutlass13device_kernelIN5flash19enable_sm80_to_sm89INS1_16FlashAttnFwdSm80INS1_25CollectiveMainloopFwdSm80ILi8ELi2ELb1EN4cute5tupleIJNS5_1CILi128EEENS7_ILi96EEENS7_ILi192EEEEEELi192ENS_10bfloat16_tEfNS_4arch4Sm80ELb0ELb0ELb1ELb0ELb0ELb0ELb1ELb0EEENS1_21CollectiveEpilogueFwdINS6_IJS8_SA_S9_EEENS6_IJNS7_ILi1EEESI_SI_EEESC_SE_Li256ELb0ELb1ELb0ELb0EEENS1_19SingleTileSchedulerILb0ELb0ELb1ELi128EEEEEEEEEvNT_6ParamsE:
        .type           _ZN7cutlass13device_kernelIN5flash19enable_sm80_to_sm89INS1_16FlashAttnFwdSm80INS1_25CollectiveMainloopFwdSm80ILi8ELi2ELb1EN4cute5tupleIJNS5_1CILi128EEENS7_ILi96EEENS7_ILi192EEEEEELi192ENS_10bfloat16_tEfNS_4arch4Sm80ELb0ELb0ELb1ELb0ELb0ELb0ELb1ELb0EEENS1_21CollectiveEpilogueFwdINS6_IJS8_SA_S9_EEENS6_IJNS7_ILi1EEESI_SI_EEESC_SE_Li256ELb0ELb1ELb0ELb0EEENS1_19SingleTileSchedulerILb0ELb0ELb1ELi128EEEEEEEEEvNT_6ParamsE,@function
        .size           _ZN7cutlass13device_kernelIN5flash19enable_sm80_to_sm89INS1_16FlashAttnFwdSm80INS1_25CollectiveMainloopFwdSm80ILi8ELi2ELb1EN4cute5tupleIJNS5_1CILi128EEENS7_ILi96EEENS7_ILi192EEEEEELi192ENS_10bfloat16_tEfNS_4arch4Sm80ELb0ELb0ELb1ELb0ELb0ELb0ELb1ELb0EEENS1_21CollectiveEpilogueFwdINS6_IJS8_SA_S9_EEENS6_IJNS7_ILi1EEESI_SI_EEESC_SE_Li256ELb0ELb1ELb0ELb0EEENS1_19SingleTileSchedulerILb0ELb0ELb1ELi128EEEEEEEEEvNT_6ParamsE,(.L_x_2625 - _ZN7cutlass13device_kernelIN5flash19enable_sm80_to_sm89INS1_16FlashAttnFwdSm80INS1_25CollectiveMainloopFwdSm80ILi8ELi2ELb1EN4cute5tupleIJNS5_1CILi128EEENS7_ILi96EEENS7_ILi192EEEEEELi192ENS_10bfloat16_tEfNS_4arch4Sm80ELb0ELb0ELb1ELb0ELb0ELb0ELb1ELb0EEENS1_21CollectiveEpilogueFwdINS6_IJS8_SA_S9_EEENS6_IJNS7_ILi1EEESI_SI_EEESC_SE_Li256ELb0ELb1ELb0ELb0EEENS1_19SingleTileSchedulerILb0ELb0ELb1ELi128EEEEEEEEEvNT_6ParamsE)
        .other          _ZN7cutlass13device_kernelIN5flash19enable_sm80_to_sm89INS1_16FlashAttnFwdSm80INS1_25CollectiveMainloopFwdSm80ILi8ELi2ELb1EN4cute5tupleIJNS5_1CILi128EEENS7_ILi96EEENS7_ILi192EEEEEELi192ENS_10bfloat16_tEfNS_4arch4Sm80ELb0ELb0ELb1ELb0ELb0ELb0ELb1ELb0EEENS1_21CollectiveEpilogueFwdINS6_IJS8_SA_S9_EEENS6_IJNS7_ILi1EEESI_SI_EEESC_SE_Li256ELb0ELb1ELb0ELb0EEENS1_19SingleTileSchedulerILb0ELb0ELb1ELi128EEEEEEEEEvNT_6ParamsE,@"STO_CUDA_ENTRY STV_DEFAULT"
_ZN7cutlass13device_kernelIN5flash19enable_sm80_to_sm89INS1_16FlashAttnFwdSm80INS1_25CollectiveMainloopFwdSm80ILi8ELi2ELb1EN4cute5tupleIJNS5_1CILi128EEENS7_ILi96EEENS7_ILi192EEEEEELi192ENS_10bfloat16_tEfNS_4arch4Sm80ELb0ELb0ELb1ELb0ELb0ELb0ELb1ELb0EEENS1_21CollectiveEpilogueFwdINS6_IJS8_SA_S9_EEENS6_IJNS7_ILi1EEESI_SI_EEESC_SE_Li256ELb0ELb1ELb0ELb0EEENS1_19SingleTileSchedulerILb0ELb0ELb1ELi128EEEEEEEEEvNT_6ParamsE:
[----:B------:R-:W-:-:S03]  /*0000*/  MOV R1, c[0x0][0x28] ;  /* 0x00000a0000017a02 */ /* 0x000fc60000000f00 */
[----:B------:R-:W1:Y:S01]  /*0010*/  S2R R17, SR_CTAID.Z ;  /* 0x0000000000117919 */ /* 0x000e620000002700 */
[----:B------:R-:W-:Y:S02]  /*0020*/  IADD3 R1, R1, -0x50, RZ ;  /* 0xffffffb001017810 */ /* 0x000fe40007ffe0ff */
[----:B-1----:R-:W-:-:S13]  /*0030*/  ISETP.GE.AND P0, PT, R17, RZ, PT ;  /* 0x000000ff1100720c */ /* 0x002fda0003f06270 */
[----:B------:R-:W-:Y:S05]  /*0040*/  @!P0 EXIT ;  /* 0x000000000000894d */ /* 0x000fea0003800000 */
[----:B------:R-:W-:Y:S01]  /*0050*/  ISETP.NE.U32.AND P4, PT, RZ, c[0x0][0x340], PT ;  /* 0x0000d000ff007a0c */ /* 0x000fe20003f85070 */
[----:B------:R-:W-:Y:S01]  /*0060*/  ULDC.64 UR20, c[0x0][0x118] ;  /* 0x0000460000147ab9 */ /* 0x000fe20000000a00 */
[----:B------:R-:W1:Y:S04]  /*0070*/  S2R R33, SR_TID.X ;  /* 0x0000000000217919 */ /* 0x000e680000002100 */
[----:B------:R-:W2:Y:S01]  /*0080*/  S2R R24, SR_CTAID.Y ;  /* 0x0000000000187919 */ /* 0x000ea20000002600 */
[----:B------:R-:W-:-:S03]  /*0090*/  ISETP.NE.AND.EX P4, PT, RZ, c[0x0][0x344], PT, P4 ;  /* 0x0000d100ff007a0c */ /* 0x000fc60003f85340 */
[----:B------:R-:W3:Y:S01]  /*00a0*/  S2R R8, SR_CTAID.X ;  /* 0x0000000000087919 */ /* 0x000ee20000002500 */
[----:B------:R-:W-:Y:S01]  /*00b0*/  IMAD.MOV.U32 R9, RZ, RZ, c[0x0][0x2c4] ;  /* 0x0000b100ff097624 */ /* 0x000fe200078e00ff */
[----:B------:R-:W-:Y:S02]  /*00c0*/  UMOV UR6, 0x60 ;  /* 0x0000006000067882 */ /* 0x000fe40000000000 */
[----:B------:R-:W-:Y:S01]  /*00d0*/  ULDC.64 UR4, c[0x0][0x1e0] ;  /* 0x0000780000047ab9 */ /* 0x000fe20000000a00 */
[----:B------:R-:W-:Y:S01]  /*00e0*/  SHF.R.S32.HI R18, RZ, 0x1f, R17 ;  /* 0x0000001fff127819 */ /* 0x000fe20000011411 */
[----:B------:R-:W-:Y:S01]  /*00f0*/  IMAD.MOV.U32 R36, RZ, RZ, c[0x0][0x1e0] ;  /* 0x00007800ff247624 */ /* 0x000fe200078e00ff */
[----:B------:R-:W-:-:S03]  /*0100*/  ULDC.64 UR10, c[0x0][0x208] ;  /* 0x00008200000a7ab9 */ /* 0x000fc60000000a00 */
[----:B------:R-:W-:-:S04]  /*0110*/  @P4 IMAD.MOV.U32 R2, RZ, RZ, 0x4 ;  /* 0x00000004ff024424 */ /* 0x000fc800078e00ff */
[----:B------:R-:W-:-:S05]  /*0120*/  @P4 IMAD.WIDE R2, R17, R2, c[0x0][0x340] ;  /* 0x0000d00011024625 */ /* 0x000fca00078e0202 */
[----:B------:R4:W5:Y:S01]  /*0130*/  @P4 LDG.E R16, [R2.64] ;  /* 0x0000001402104981 */ /* 0x000962000c1e1900 */
[----:B-1----:R-:W-:Y:S01]  /*0140*/  SHF.R.S32.HI R32, RZ, 0x1f, R33 ;  /* 0x0000001fff207819 */ /* 0x002fe20000011421 */
[----:B------:R-:W-:Y:S01]  /*0150*/  UIMAD.WIDE.U32 UR18, UR6, UR4, URZ ;  /* 0x00000004061272a5 */ /* 0x000fe2000f8e003f */
[----:B------:R-:W-:Y:S01]  /*0160*/  ISETP.NE.AND P0, PT, R9, 0x1, PT ;  /* 0x000000010900780c */ /* 0x000fe20003f05270 */
[----:B--2---:R-:W-:Y:S01]  /*0170*/  IMAD.WIDE.U32 R6, R24, c[0x0][0x1b8], RZ ;  /* 0x00006e0018067a25 */ /* 0x004fe200078e00ff */
[CC--:B------:R-:W-:Y:S01]  /*0180*/  LEA.HI R31, R32.reuse, R33.reuse, RZ, 0x3 ;  /* 0x00000021201f7211 */ /* 0x0c0fe200078f18ff */
[----:B------:R-:W-:Y:S01]  /*0190*/  ULDC UR4, c[0x0][0x1d0] ;  /* 0x0000740000047ab9 */ /* 0x000fe20000000800 */
[----:B------:R-:W-:Y:S01]  /*01a0*/  SHF.R.S32.HI R27, RZ, 0x1f, R24 ;  /* 0x0000001fff1b7819 */ /* 0x000fe20000011418 */
[----:B------:R-:W-:Y:S01]  /*01b0*/  IMAD.U32 R4, RZ, RZ, UR18 ;  /* 0x00000012ff047e24 */ /* 0x000fe2000f8e00ff */
[----:B------:R-:W-:Y:S01]  /*01c0*/  LOP3.LUT R0, R31, 0xfffffff8, RZ, 0xc0, !PT ;  /* 0xfffffff81f007812 */ /* 0x000fe200078ec0ff */
[----:B------:R-:W-:Y:S01]  /*01d0*/  IMAD.U32 R5, RZ, RZ, UR19 ;  /* 0x00000013ff057e24 */ /* 0x000fe2000f8e00ff */
[----:B------:R-:W-:Y:S01]  /*01e0*/  SHF.R.S32.HI R22, RZ, 0x3, R31 ;  /* 0x00000003ff167819 */ /* 0x000fe2000001141f */
[----:B------:R-:W-:Y:S01]  /*01f0*/  IMAD.MOV.U32 R30, RZ, RZ, R4 ;  /* 0x000000ffff1e7224 */ /* 0x000fe200078e0004 */
[----:B------:R-:W-:Y:S01]  /*0200*/  LEA.HI R12, R32, R33, RZ, 0x4 ;  /* 0x00000021200c7211 */ /* 0x000fe200078f20ff */
[----:B------:R-:W-:Y:S01]  /*0210*/  IMAD.IADD R26, R33, 0x1, -R0 ;  /* 0x00000001211a7824 */ /* 0x000fe200078e0a00 */
[----:B------:R-:W-:Y:S01]  /*0220*/  UIADD3 UR7, UR4, 0x5f, URZ ;  /* 0x0000005f04077890 */ /* 0x000fe2000fffe03f */
[----:B------:R-:W-:Y:S01]  /*0230*/  IMAD R4, R18, c[0x0][0x1c0], RZ ;  /* 0x0000700012047a24 */ /* 0x000fe200078e02ff */
[----:B------:R-:W-:Y:S01]  /*0240*/  SHF.R.S32.HI R11, RZ, 0x4, R12 ;  /* 0x00000004ff0b7819 */ /* 0x000fe2000001140c */
[----:B------:R-:W-:Y:S01]  /*0250*/  IMAD R0, R26, 0x20, R22 ;  /* 0x000000201a007824 */ /* 0x000fe200078e0216 */
[----:B------:R-:W-:Y:S01]  /*0260*/  UIMAD.WIDE UR8, UR7, 0x2aaaaaab, URZ ;  /* 0x2aaaaaab070878a5 */ /* 0x000fe2000f8e023f */
[----:B------:R-:W-:Y:S01]  /*0270*/  IMAD R4, R17, c[0x0][0x1c4], R4 ;  /* 0x0000710011047a24 */ /* 0x000fe200078e0204 */
[----:B------:R-:W-:Y:S01]  /*0280*/  UIMAD UR5, UR6, UR5, URZ ;  /* 0x00000005060572a4 */ /* 0x000fe2000f8e023f */
[C---:B---3--:R-:W-:Y:S01]  /*0290*/  IMAD R13, R8.reuse, 0x80, R0 ;  /* 0x00000080080d7824 */ /* 0x048fe200078e0200 */
[----:B------:R-:W-:Y:S01]  /*02a0*/  UIMAD.WIDE.U32 UR14, UR6, UR10, URZ ;  /* 0x0000000a060e72a5 */ /* 0x000fe2000f8e003f */
[----:B------:R-:W-:Y:S01]  /*02b0*/  IMAD R10, R8, 0x80, R22 ;  /* 0x00000080080a7824 */ /* 0x000fe200078e0216 */
[----:B------:R-:W-:Y:S01]  /*02c0*/  UIADD3 UR5, UR19, UR5, URZ ;  /* 0x0000000513057290 */ /* 0x000fe2000fffe03f */
[----:B----4-:R-:W-:Y:S01]  /*02d0*/  IMAD R2, R27, c[0x0][0x1b8], RZ ;  /* 0x00006e001b027a24 */ /* 0x010fe200078e02ff */
[----:B------:R-:W-:Y:S01]  /*02e0*/  STL [R1+0x40], R13 ;  /* 0x0000400d01007387 */ /* 0x000fe20000100800 */
[----:B------:R-:W-:Y:S01]  /*02f0*/  @P0 IMAD.HI.U32 R5, R13, c[0x0][0x2c8], RZ ;  /* 0x0000b2000d050a27 */ /* 0x000fe200078e00ff */
[----:B------:R-:W-:-:S02]  /*0300*/  UMOV UR7, UR9 ;  /* 0x0000000900077c82 */ /* 0x000fc40008000000 */
[----:B------:R1:W-:Y:S01]  /*0310*/  STL [R1+0x44], R10 ;  /* 0x0000440a01007387 */ /* 0x0003e20000100800 */
[----:B------:R-:W-:Y:S01]  /*0320*/  IMAD R2, R24, c[0x0][0x1bc], R2 ;  /* 0x00006f0018027a24 */ /* 0x000fe200078e0202 */
[----:B------:R-:W-:Y:S01]  /*0330*/  USHF.R.U32.HI UR16, URZ, 0x1f, UR7 ;  /* 0x0000001f3f107899 */ /* 0x000fe20008011607 */
[----:B------:R-:W-:Y:S01]  /*0340*/  IMAD.MOV.U32 R0, RZ, RZ, R13 ;  /* 0x000000ffff007224 */ /* 0x000fe200078e000d */
[----:B------:R-:W-:Y:S01]  /*0350*/  @P0 SHF.R.U32.HI R0, RZ, c[0x0][0x2cc], R5 ;  /* 0x0000b300ff000a19 */ /* 0x000fe20000011605 */
[----:B------:R-:W-:Y:S01]  /*0360*/  IMAD.IADD R3, R7, 0x1, R2 ;  /* 0x0000000107037824 */ /* 0x000fe200078e0202 */
[C---:B------:R-:W-:Y:S01]  /*0370*/  IADD3 R7, R10.reuse, 0x20, RZ ;  /* 0x000000200a077810 */ /* 0x040fe20007ffe0ff */
[----:B------:R-:W-:Y:S01]  /*0380*/  IMAD.MOV.U32 R2, RZ, RZ, R6 ;  /* 0x000000ffff027224 */ /* 0x000fe200078e0006 */
[----:B------:R-:W-:Y:S01]  /*0390*/  SHF.R.S32.HI R5, RZ, 0x1f, R0 ;  /* 0x0000001fff057819 */ /* 0x000fe20000011400 */
[----:B------:R-:W-:Y:S01]  /*03a0*/  IMAD R8, R9, c[0x0][0x168], RZ ;  /* 0x00005a0009087a24 */ /* 0x000fe200078e02ff */
[----:B------:R-:W-:Y:S01]  /*03b0*/  IADD3 R6, R10, 0x40, RZ ;  /* 0x000000400a067810 */ /* 0x000fe20007ffe0ff */
[----:B------:R-:W-:Y:S01]  /*03c0*/  IMAD.WIDE.U32 R2, R17, c[0x0][0x1c0], R2 ;  /* 0x0000700011027a25 */ /* 0x000fe200078e0002 */
[----:B------:R-:W-:-:S02]  /*03d0*/  ULEA.HI.SX32 UR16, UR7, UR16, 0x1c ;  /* 0x0000001007107291 */ /* 0x000fc4000f8fe23f */
[-C--:B------:R-:W-:Y:S01]  /*03e0*/  ISETP.GE.AND P1, PT, R6, R8.reuse, PT ;  /* 0x000000080600720c */ /* 0x080fe20003f26270 */
[----:B------:R-:W-:Y:S01]  /*03f0*/  IMAD.IADD R3, R3, 0x1, R4 ;  /* 0x0000000103037824 */ /* 0x000fe200078e0204 */
[-C--:B------:R-:W-:Y:S01]  /*0400*/  ISETP.GE.AND P5, PT, R7, R8.reuse, PT ;  /* 0x000000080700720c */ /* 0x080fe20003fa6270 */
[----:B------:R-:W-:Y:S01]  /*0410*/  IMAD.SHL.U32 R4, R22, 0x40, RZ ;  /* 0x0000004016047824 */ /* 0x000fe200078e00ff */
[C---:B------:R-:W-:Y:S01]  /*0420*/  IADD3 R7, R10.reuse, 0x60, RZ ;  /* 0x000000600a077810 */ /* 0x040fe20007ffe0ff */
[----:B------:R-:W-:Y:S01]  /*0430*/  IMAD R5, R5, c[0x0][0x1b0], RZ ;  /* 0x00006c0005057a24 */ /* 0x000fe200078e02ff */
[-C--:B------:R-:W-:Y:S01]  /*0440*/  ISETP.GE.AND P0, PT, R10, R8.reuse, PT ;  /* 0x000000080a00720c */ /* 0x080fe20003f06270 */
[----:B------:R-:W-:Y:S01]  /*0450*/  IMAD.SHL.U32 R42, R26, 0x8, RZ ;  /* 0x000000081a2a7824 */ /* 0x000fe200078e00ff */
[----:B------:R-:W-:Y:S01]  /*0460*/  LOP3.LUT R4, R4, 0x1c0, RZ, 0xc0, !PT ;  /* 0x000001c004047812 */ /* 0x000fe200078ec0ff */
[----:B------:R-:W-:Y:S01]  /*0470*/  IMAD.WIDE.U32 R2, R0, c[0x0][0x1b0], R2 ;  /* 0x00006c0000027a25 */ /* 0x000fe200078e0002 */
[----:B------:R-:W-:Y:S01]  /*0480*/  ISETP.GE.AND P2, PT, R7, R8, PT ;  /* 0x000000080700720c */ /* 0x000fe20003f46270 */
[----:B------:R-:W-:Y:S01]  /*0490*/  UIMAD UR7, UR16, -0x60, UR6 ;  /* 0xffffffa0100778a4 */ /* 0x000fe2000f8e0206 */
[----:B------:R-:W-:Y:S01]  /*04a0*/  LOP3.LUT R6, R4, 0x38, R42, 0xf8, !PT ;  /* 0x0000003804067812 */ /* 0x000fe200078ef82a */
[----:B------:R-:W-:Y:S01]  /*04b0*/  IMAD R5, R0, c[0x0][0x1b4], R5 ;  /* 0x00006d0000057a24 */ /* 0x000fe200078e0205 */
[----:B------:R-:W-:Y:S01]  /*04c0*/  SHF.R.U32.HI R4, RZ, 0x3, R4 ;  /* 0x00000003ff047819 */ /* 0x000fe20000011604 */
[----:B------:R-:W-:Y:S01]  /*04d0*/  IMAD.MOV R0, RZ, RZ, -R0 ;  /* 0x000000ffff007224 */ /* 0x000fe200078e0a00 */
[----:B------:R-:W-:Y:S01]  /*04e0*/  SHF.R.S32.HI R43, RZ, 0x1f, R42 ;  /* 0x0000001fff2b7819 */ /* 0x000fe2000001142a */
[----:B------:R-:W-:Y:S01]  /*04f0*/  IMAD.IADD R3, R3, 0x1, R5 ;  /* 0x0000000103037824 */ /* 0x000fe200078e0205 */
[----:B-1----:R-:W-:Y:S01]  /*0500*/  LOP3.LUT R10, R6, R4, RZ, 0x3c, !PT ;  /* 0x00000004060a7212 */ /* 0x002fe200078e3cff */
[----:B------:R-:W-:Y:S01]  /*0510*/  IMAD R0, R0, c[0x0][0x2c4], R13 ;  /* 0x0000b10000007a24 */ /* 0x000fe200078e020d */
[----:B------:R-:W-:Y:S01]  /*0520*/  LEA.HI R6, R32, R33, RZ, 0x6 ;  /* 0x0000002120067211 */ /* 0x000fe200078f30ff */
[----:B------:R-:W-:Y:S01]  /*0530*/  STL.64 [R1+0x10], R42 ;  /* 0x0000102a01007387 */ /* 0x000fe20000100a00 */
[----:B------:R-:W-:Y:S01]  /*0540*/  LEA.HI R5, R12, R11, RZ, 0x1 ;  /* 0x0000000b0c057211 */ /* 0x000fe200078f08ff */
[----:B------:R-:W-:Y:S01]  /*0550*/  IMAD.WIDE.U32 R2, R0, c[0x0][0x1a8], R2 ;  /* 0x00006a0000027a25 */ /* 0x000fe200078e0002 */
[----:B------:R-:W-:Y:S01]  /*0560*/  SHF.R.S32.HI R4, RZ, 0x1f, R0 ;  /* 0x0000001fff047819 */ /* 0x000fe20000011400 */
[----:B------:R-:W-:Y:S01]  /*0570*/  UIADD3 UR9, UR16, -0x1, URZ ;  /* 0xffffffff10097890 */ /* 0x000fe2000fffe03f */
[----:B------:R-:W-:Y:S01]  /*0580*/  LOP3.LUT R8, R5, 0xfffffffe, RZ, 0xc0, !PT ;  /* 0xfffffffe05087812 */ /* 0x000fe200078ec0ff */
[----:B------:R-:W-:Y:S01]  /*0590*/  IMAD.SHL.U32 R9, R6, 0x8, RZ ;  /* 0x0000000806097824 */ /* 0x000fe200078e00ff */
[----:B------:R-:W-:Y:S01]  /*05a0*/  LEA R14, P3, R2, c[0x0][0x160], 0x1 ;  /* 0x00005800020e7a11 */ /* 0x000fe200078608ff */
[----:B------:R-:W-:Y:S01]  /*05b0*/  IMAD R6, R4, c[0x0][0x1a8], RZ ;  /* 0x00006a0004067a24 */ /* 0x000fe200078e02ff */
[----:B------:R-:W-:Y:S01]  /*05c0*/  SHF.R.S32.HI R13, RZ, 0x1f, R22 ;  /* 0x0000001fff0d7819 */ /* 0x000fe20000011416 */
[----:B------:R-:W-:Y:S01]  /*05d0*/  IMAD.IADD R29, R11, 0x1, -R8 ;  /* 0x000000010b1d7824 */ /* 0x000fe200078e0a08 */
[----:B------:R-:W-:Y:S01]  /*05e0*/  LOP3.LUT R19, R10, 0xfffffe00, R9, 0xf8, !PT ;  /* 0xfffffe000a137812 */ /* 0x000fe200078ef809 */
[----:B------:R-:W-:Y:S01]  /*05f0*/  IMAD R6, R0, c[0x0][0x1ac], R6 ;  /* 0x00006b0000067a24 */ /* 0x000fe200078e0206 */
[----:B------:R-:W-:Y:S01]  /*0600*/  LOP3.LUT R10, R12, 0xfffffff0, RZ, 0xc0, !PT ;  /* 0xfffffff00c0a7812 */ /* 0x000fe200078ec0ff */
[----:B------:R-:W1:Y:S01]  /*0610*/  SHFL.IDX PT, R8, R14, RZ, 0x181f ;  /* 0x00181fff0e087589 */ /* 0x000e6200000e0000 */
[----:B------:R-:W-:Y:S01]  /*0620*/  IMAD R7, R13, c[0x0][0x1e0], RZ ;  /* 0x000078000d077a24 */ /* 0x000fe200078e02ff */
[C---:B------:R-:W-:Y:S01]  /*0630*/  IADD3 R41, R42.reuse, 0x40, RZ ;  /* 0x000000402a297810 */ /* 0x040fe20007ffe0ff */
[----:B------:R-:W-:Y:S01]  /*0640*/  IMAD.IADD R0, R3, 0x1, R6 ;  /* 0x0000000103007824 */ /* 0x000fe200078e0206 */
[C---:B------:R-:W-:Y:S01]  /*0650*/  IADD3 R40, R42.reuse, 0x80, RZ ;  /* 0x000000802a287810 */ /* 0x040fe20007ffe0ff */
[----:B------:R-:W-:Y:S01]  /*0660*/  IMAD.IADD R10, R33, 0x1, -R10 ;  /* 0x00000001210a7824 */ /* 0x000fe200078e0a0a */
[----:B------:R-:W-:Y:S01]  /*0670*/  ISETP.GE.AND P6, PT, R42, c[0x0][0x198], PT ;  /* 0x000066002a007a0c */ /* 0x000fe20003fc6270 */
[----:B------:R-:W-:Y:S01]  /*0680*/  IMAD R7, R22, c[0x0][0x1e4], R7 ;  /* 0x0000790016077a24 */ /* 0x000fe200078e0207 */
[----:B------:R-:W-:Y:S01]  /*0690*/  LEA.HI.X R15, R2, c[0x0][0x164], R0, 0x1, P3 ;  /* 0x00005900020f7a11 */ /* 0x000fe200018f0c00 */
[----:B------:R-:W-:Y:S01]  /*06a0*/  IMAD.WIDE.U32 R4, R22, c[0x0][0x1e0], R42 ;  /* 0x0000780016047a25 */ /* 0x000fe200078e002a */
[----:B------:R-:W-:Y:S01]  /*06b0*/  SHF.R.S32.HI R2, RZ, 0x1f, R10 ;  /* 0x0000001fff027819 */ /* 0x000fe2000001140a */
[----:B------:R-:W-:Y:S01]  /*06c0*/  STL [R1+0x24], R19 ;  /* 0x0000241301007387 */ /* 0x000fe20000100800 */
[----:B------:R-:W-:Y:S01]  /*06d0*/  USHF.R.S32.HI UR12, URZ, 0x1f, UR9 ;  /* 0x0000001f3f0c7899 */ /* 0x000fe20008011409 */
[----:B------:R-:W-:Y:S01]  /*06e0*/  IMAD R3, R27, c[0x0][0x1e8], RZ ;  /* 0x00007a001b037a24 */ /* 0x000fe200078e02ff */
[----:B------:R-:W-:Y:S01]  /*06f0*/  LEA.HI R28, R2, R10, RZ, 0x3 ;  /* 0x0000000a021c7211 */ /* 0x000fe200078f18ff */
[----:B------:R-:W2:Y:S01]  /*0700*/  SHFL.IDX PT, R9, R15, RZ, 0x181f ;  /* 0x00181fff0f097589 */ /* 0x000ea200000e0000 */
[----:B------:R-:W-:Y:S01]  /*0710*/  IMAD R0, R13, c[0x0][0x208], RZ ;  /* 0x000082000d007a24 */ /* 0x000fe200078e02ff */
[----:B------:R-:W-:Y:S01]  /*0720*/  UIMAD UR8, UR5, UR9, URZ ;  /* 0x00000009050872a4 */ /* 0x000fe2000f8e023f */
[----:B------:R-:W-:Y:S01]  /*0730*/  IMAD.IADD R5, R5, 0x1, R7 ;  /* 0x0000000105057824 */ /* 0x000fe200078e0207 */
[----:B------:R-:W-:Y:S01]  /*0740*/  LOP3.LUT R12, R28, 0xfffffff8, RZ, 0xc0, !PT ;  /* 0xfffffff81c0c7812 */ /* 0x000fe200078ec0ff */
[----:B------:R-:W-:Y:S01]  /*0750*/  IMAD R13, R24, c[0x0][0x1ec], R3 ;  /* 0x00007b00180d7a24 */ /* 0x000fe200078e0203 */
[----:B------:R-:W-:Y:S01]  /*0760*/  UIMAD UR8, UR12, UR18, UR8 ;  /* 0x000000120c0872a4 */ /* 0x000fe2000f8e0208 */
[C---:B------:R-:W-:Y:S01]  /*0770*/  IMAD R0, R22.reuse, c[0x0][0x20c], R0 ;  /* 0x0000830016007a24 */ /* 0x040fe200078e0200 */
[----:B------:R-:W-:Y:S01]  /*0780*/  UIMAD UR6, UR6, UR11, URZ ;  /* 0x0000000b060672a4 */ /* 0x000fe2000f8e023f */
[----:B------:R-:W-:Y:S01]  /*0790*/  IMAD.WIDE.U32 R2, R22, c[0x0][0x208], R42 ;  /* 0x0000820016027a25 */ /* 0x000fe200078e002a */
[----:B------:R-:W-:Y:S01]  /*07a0*/  STL [R1+0x20], R41 ;  /* 0x0000202901007387 */ /* 0x000fe20000100800 */
[----:B------:R-:W-:-:S02]  /*07b0*/  UISETP.GE.AND UP1, UPT, UR4, 0x61, UPT ;  /* 0x000000610400788c */ /* 0x000fc4000bf26270 */
[C---:B------:R-:W-:Y:S01]  /*07c0*/  IMAD.WIDE.U32 R6, R24.reuse, c[0x0][0x1e8], R4 ;  /* 0x00007a0018067a25 */ /* 0x040fe200078e0004 */
[----:B------:R-:W-:Y:S01]  /*07d0*/  UIADD3 UR6, UR15, UR6, URZ ;  /* 0x000000060f067290 */ /* 0x000fe2000fffe03f */
[----:B------:R-:W-:Y:S02]  /*07e0*/  STL [R1+0x8], R40 ;  /* 0x0000082801007387 */ /* 0x000fe40000100800 */
[----:B------:R-:W-:Y:S02]  /*07f0*/  IMAD R27, R27, c[0x0][0x210], RZ ;  /* 0x000084001b1b7a24 */ /* 0x000fe400078e02ff */
[----:B------:R-:W-:Y:S01]  /*0800*/  IMAD.IADD R5, R3, 0x1, R0 ;  /* 0x0000000103057824 */ /* 0x000fe200078e0200 */
[----:B------:R-:W-:Y:S01]  /*0810*/  @!P0 SHF.R.S32.HI R0, RZ, 0x1f, R40 ;  /* 0x0000001fff008819 */ /* 0x000fe20000011428 */
[----:B------:R-:W-:Y:S02]  /*0820*/  IMAD.MOV.U32 R4, RZ, RZ, R2 ;  /* 0x000000ffff047224 */ /* 0x000fe400078e0002 */
[----:B------:R-:W-:Y:S01]  /*0830*/  IMAD R27, R24, c[0x0][0x214], R27 ;  /* 0x00008500181b7a24 */ /* 0x000fe200078e021b */
[----:B------:R-:W-:Y:S01]  /*0840*/  @!P0 LEA.HI R0, R0, R40, RZ, 0x3 ;  /* 0x0000002800008211 */ /* 0x000fe200078f18ff */
[----:B------:R-:W-:-:S02]  /*0850*/  IMAD.U32 R11, RZ, RZ, UR7 ;  /* 0x00000007ff0b7e24 */ /* 0x000fc4000f8e00ff */
[----:B------:R-:W-:Y:S01]  /*0860*/  IMAD.WIDE.U32 R24, R24, c[0x0][0x210], R4 ;  /* 0x0000840018187a25 */ /* 0x000fe200078e0004 */
[----:B------:R-:W-:Y:S01]  /*0870*/  @!P0 SHF.R.S32.HI R4, RZ, 0x1f, R41 ;  /* 0x0000001fff048819 */ /* 0x000fe20000011429 */
[----:B------:R-:W-:Y:S01]  /*0880*/  SHFL.IDX PT, R5, R15, 0x2, 0x181f ;  /* 0x00581f000f057f89 */ /* 0x000fe200000e0000 */
[----:B------:R-:W-:Y:S01]  /*0890*/  IADD3 R22, R11, c[0x0][0x1d0], -R22 ;  /* 0x000074000b167a10 */ /* 0x000fe20007ffe816 */
[----:B------:R-:W-:Y:S01]  /*08a0*/  IMAD.IADD R23, R10, 0x1, -R12 ;  /* 0x000000010a177824 */ /* 0x000fe200078e0a0c */
[----:B-1----:R-:W-:Y:S01]  /*08b0*/  @!P0 LEA R10, P3, R42, R8, 0x1 ;  /* 0x000000082a0a8211 */ /* 0x002fe200078608ff */
[----:B------:R-:W-:Y:S01]  /*08c0*/  IMAD.IADD R21, R7, 0x1, R13 ;  /* 0x0000000107157824 */ /* 0x000fe200078e020d */
[----:B------:R-:W-:Y:S01]  /*08d0*/  @!P0 LEA.HI R4, R4, R41, RZ, 0x3 ;  /* 0x0000002904048211 */ /* 0x000fe200078f18ff */
[----:B------:R-:W-:Y:S01]  /*08e0*/  IMAD.SHL.U32 R243, R19, 0x2, RZ ;  /* 0x0000000213f37824 */ /* 0x000fe200078e00ff */
[----:B--2---:R-:W-:Y:S01]  /*08f0*/  @!P0 LEA.HI.X R11, R42, R9, R43, 0x1, P3 ;  /* 0x000000092a0b8211 */ /* 0x004fe200018f0c2b */
[----:B------:R-:W-:Y:S01]  /*0900*/  BAR.SYNC.DEFER_BLOCKING 0x0 ;  /* 0x0000000000007b1d */ /* 0x000fe20000010000 */
[----:B------:R-:W-:Y:S01]  /*0910*/  ISETP.GE.AND P3, PT, R40, c[0x0][0x198], PT ;  /* 0x0000660028007a0c */ /* 0x000fe20003f66270 */
[----:B------:R-:W-:Y:S01]  /*0920*/  IMAD.MOV.U32 R20, RZ, RZ, R6 ;  /* 0x000000ffff147224 */ /* 0x000fe200078e0006 */
[----:B------:R-:W-:Y:S01]  /*0930*/  @!P0 LOP3.LUT R4, R4, 0xfffffff8, RZ, 0xc0, !PT ;  /* 0xfffffff804048812 */ /* 0x000fe200078ec0ff */
[----:B------:R-:W-:Y:S01]  /*0940*/  IMAD.MOV.U32 R37, RZ, RZ, c[0x0][0x1e4] ;  /* 0x00007900ff257624 */ /* 0x000fe200078e00ff */
[----:B------:R-:W-:Y:S01]  /*0950*/  @!P0 LOP3.LUT R0, R0, 0xfffffff8, RZ, 0xc0, !PT ;  /* 0xfffffff800008812 */ /* 0x000fe200078ec0ff */
[----:B------:R-:W-:Y:S01]  /*0960*/  SHFL.IDX PT, R6, R14, 0x1, 0x181f ;  /* 0x00381f000e067f89 */ /* 0x000fe200000e0000 */
[----:B------:R-:W-:-:S02]  /*0970*/  IMAD.MOV.U32 R237, RZ, RZ, 0x20 ;  /* 0x00000020ffed7424 */ /* 0x000fc400078e00ff */
[--C-:B------:R-:W-:Y:S01]  /*0980*/  @!P0 IMAD.WIDE R12, R4, 0x2, R8.reuse ;  /* 0x00000002040c8825 */ /* 0x100fe200078e0208 */
[----:B------:R-:W1:Y:S03]  /*0990*/  SHFL.IDX PT, R7, R15, 0x1, 0x181f ;  /* 0x00381f000f077f89 */ /* 0x000e6600000e0000 */
[----:B------:R-:W-:Y:S01]  /*09a0*/  @!P0 IMAD.WIDE R8, R0, 0x2, R8 ;  /* 0x0000000200088825 */ /* 0x000fe200078e0208 */
[----:B------:R-:W2:Y:S01]  /*09b0*/  SHFL.IDX PT, R4, R14, 0x2, 0x181f ;  /* 0x00581f000e047f89 */ /* 0x000ea200000e0000 */
[----:B------:R-:W-:-:S04]  /*09c0*/  @!P1 SHF.R.S32.HI R0, RZ, 0x1f, R40 ;  /* 0x0000001fff009819 */ /* 0x000fc80000011428 */
[----:B------:R-:W-:Y:S01]  /*09d0*/  @!P1 LEA.HI R0, R0, R40, RZ, 0x3 ;  /* 0x0000002800009211 */ /* 0x000fe200078f18ff */
[----:B------:R3:W-:Y:S02]  /*09e0*/  @!P0 LDGSTS.E.BYPASS.LTC128B.128 [R243+0x100], [R10.64], !P6 ;  /* 0x001000000af38fae */ /* 0x0007e4000f101d54 */
[----:B---3--:R-:W-:-:S04]  /*09f0*/  @!P5 SHF.R.S32.HI R10, RZ, 0x1f, R41 ;  /* 0x0000001fff0ad819 */ /* 0x008fc80000011429 */
[----:B------:R-:W-:Y:S02]  /*0a00*/  @!P5 LEA.HI R10, R10, R41, RZ, 0x3 ;  /* 0x000000290a0ad211 */ /* 0x000fe400078f18ff */
[--C-:B-----5:R-:W-:Y:S01]  /*0a10*/  @P4 SHF.R.S32.HI R3, RZ, 0x1f, R16.reuse ;  /* 0x0000001fff034819 */ /* 0x120fe20000011410 */
[----:B------:R-:W-:Y:S01]  /*0a20*/  @P4 IMAD.MOV.U32 R2, RZ, RZ, R16 ;  /* 0x000000ffff024224 */ /* 0x000fe200078e0010 */
[----:B------:R-:W-:Y:S01]  /*0a30*/  @!P5 LOP3.LUT R16, R10, 0xfffffff8, RZ, 0xc0, !PT ;  /* 0xfffffff80a10d812 */ /* 0x000fe200078ec0ff */
[----:B------:R-:W-:Y:S02]  /*0a40*/  @!P4 IMAD.MOV.U32 R2, RZ, RZ, R17 ;  /* 0x000000ffff02c224 */ /* 0x000fe400078e0011 */
[----:B------:R-:W-:Y:S01]  /*0a50*/  @!P4 IMAD.MOV.U32 R3, RZ, RZ, R18 ;  /* 0x000000ffff03c224 */ /* 0x000fe200078e0012 */
[----:B------:R-:W-:Y:S01]  /*0a60*/  ISETP.GE.AND P4, PT, R41, c[0x0][0x198], PT ;  /* 0x0000660029007a0c */ /* 0x000fe20003f86270 */
[----:B-1----:R-:W-:Y:S01]  /*0a70*/  @!P5 IMAD.WIDE R16, R16, 0x2, R6 ;  /* 0x000000021010d825 */ /* 0x002fe200078e0206 */
[----:B------:R-:W-:-:S03]  /*0a80*/  @!P1 LOP3.LUT R18, R0, 0xfffffff8, RZ, 0xc0, !PT ;  /* 0xfffffff800129812 */ /* 0x000fc600078ec0ff */
[----:B------:R-:W-:Y:S02]  /*0a90*/  IMAD R0, R3, c[0x0][0x1f0], RZ ;  /* 0x00007c0003007a24 */ /* 0x000fe400078e02ff */
[----:B--2---:R-:W-:-:S04]  /*0aa0*/  @!P1 IMAD.WIDE R18, R18, 0x2, R4 ;  /* 0x0000000212129825 */ /* 0x004fc800078e0204 */
[C---:B------:R-:W-:Y:S02]  /*0ab0*/  IMAD R0, R2.reuse, c[0x0][0x1f4], R0 ;  /* 0x00007d0002007a24 */ /* 0x040fe400078e0200 */
[----:B------:R1:W-:Y:S01]  /*0ac0*/  @!P0 LDGSTS.E.BYPASS.LTC128B.128 [R243+0x4100], [R12.64], !P4 ;  /* 0x041000000cf38fae */ /* 0x0003e2000e101d54 */
[----:B------:R-:W-:-:S03]  /*0ad0*/  IMAD.WIDE.U32 R20, R2, c[0x0][0x1f0], R20 ;  /* 0x00007c0002147a25 */ /* 0x000fc600078e0014 */
[----:B------:R2:W-:Y:S01]  /*0ae0*/  @!P0 LDGSTS.E.BYPASS.LTC128B.128 [R243+0x8100], [R8.64], !P3 ;  /* 0x0810000008f38fae */ /* 0x0005e2000d901d54 */
[C---:B------:R-:W-:Y:S01]  /*0af0*/  @!P5 LEA R10, P0, R42.reuse, R6, 0x1 ;  /* 0x000000062a0ad211 */ /* 0x040fe200078008ff */
[----:B------:R-:W-:Y:S02]  /*0b00*/  IMAD.IADD R39, R21, 0x1, R0 ;  /* 0x0000000115277824 */ /* 0x000fe400078e0200 */
[----:B------:R-:W-:Y:S01]  /*0b10*/  IMAD.MOV.U32 R38, RZ, RZ, R20 ;  /* 0x000000ffff267224 */ /* 0x000fe200078e0014 */
[----:B------:R-:W-:Y:S01]  /*0b20*/  @!P5 LEA.HI.X R11, R42, R7, R43, 0x1, P0 ;  /* 0x000000072a0bd211 */ /* 0x000fe200000f0c2b */
[----:B------:R-:W-:Y:S01]  /*0b30*/  IMAD R3, R3, c[0x0][0x218], RZ ;  /* 0x0000860003037a24 */ /* 0x000fe200078e02ff */
[----:B------:R-:W-:Y:S04]  /*0b40*/  STL.64 [R1+0x38], R20 ;  /* 0x0000381401007387 */ /* 0x000fe80000100a00 */
[----:B------:R3:W-:Y:S04]  /*0b50*/  @!P5 LDGSTS.E.BYPASS.LTC128B.128 [R243+0x1100], [R10.64], !P6 ;  /* 0x011000000af3dfae */ /* 0x0007e8000f101d54 */
[----:B------:R4:W-:Y:S04]  /*0b60*/  @!P5 LDGSTS.E.BYPASS.LTC128B.128 [R243+0x5100], [R16.64], !P4 ;  /* 0x0510000010f3dfae */ /* 0x0009e8000e101d54 */
[----:B------:R-:W-:Y:S01]  /*0b70*/  STL.64 [R1+0x18], R38 ;  /* 0x0000182601007387 */ /* 0x000fe20000100a00 */
[----:B--2---:R-:W-:-:S02]  /*0b80*/  @!P5 SHF.R.S32.HI R9, RZ, 0x1f, R40 ;  /* 0x0000001fff09d819 */ /* 0x004fc40000011428 */
[----:B------:R-:W-:Y:S02]  /*0b90*/  @!P1 SHF.R.S32.HI R8, RZ, 0x1f, R41 ;  /* 0x0000001fff089819 */ /* 0x000fe40000011429 */
[----:B------:R-:W-:Y:S02]  /*0ba0*/  @!P5 LEA.HI R9, R9, R40, RZ, 0x3 ;  /* 0x000000280909d211 */ /* 0x000fe400078f18ff */
[----:B-1----:R-:W-:Y:S02]  /*0bb0*/  @!P1 LEA.HI R12, R8, R41, RZ, 0x3 ;  /* 0x00000029080c9211 */ /* 0x002fe400078f18ff */
[----:B------:R1:W2:Y:S02]  /*0bc0*/  SHFL.IDX PT, R8, R14, 0x3, 0x181f ;  /* 0x00781f000e087f89 */ /* 0x0002a400000e0000 */
[----:B------:R-:W-:-:S05]  /*0bd0*/  @!P1 LOP3.LUT R12, R12, 0xfffffff8, RZ, 0xc0, !PT ;  /* 0xfffffff80c0c9812 */ /* 0x000fca00078ec0ff */
[----:B------:R-:W-:-:S04]  /*0be0*/  @!P1 IMAD.WIDE R12, R12, 0x2, R4 ;  /* 0x000000020c0c9825 */ /* 0x000fc800078e0204 */
[----:B----4-:R-:W-:Y:S01]  /*0bf0*/  IMAD.WIDE.U32 R16, R36, 0x40, RZ ;  /* 0x0000004024107825 */ /* 0x010fe200078e00ff */
[----:B-1----:R-:W-:Y:S02]  /*0c00*/  @!P5 LOP3.LUT R14, R9, 0xfffffff8, RZ, 0xc0, !PT ;  /* 0xfffffff8090ed812 */ /* 0x002fe400078ec0ff */
[----:B------:R1:W4:Y:S03]  /*0c10*/  SHFL.IDX PT, R9, R15, 0x3, 0x181f ;  /* 0x00781f000f097f89 */ /* 0x00032600000e0000 */
[----:B-1----:R-:W-:Y:S01]  /*0c20*/  @!P5 IMAD.WIDE R14, R14, 0x2, R6 ;  /* 0x000000020e0ed825 */ /* 0x002fe200078e0206 */
[----:B------:R-:W-:-:S04]  /*0c30*/  @!P1 LEA R6, P0, R42, R4, 0x1 ;  /* 0x000000042a069211 */ /* 0x000fc800078008ff */
[C-C-:B------:R-:W-:Y:S01]  /*0c40*/  @!P1 LEA.HI.X R7, R42.reuse, R5, R43.reuse, 0x1, P0 ;  /* 0x000000052a079211 */ /* 0x140fe200000f0c2b */
[----:B------:R1:W-:Y:S01]  /*0c50*/  @!P5 LDGSTS.E.BYPASS.LTC128B.128 [R243+0x9100], [R14.64], !P3 ;  /* 0x091000000ef3dfae */ /* 0x0003e2000d901d54 */
[----:B--2---:R-:W-:Y:S02]  /*0c60*/  @!P2 LEA R4, P0, R42, R8, 0x1 ;  /* 0x000000082a04a211 */ /* 0x004fe400078008ff */
[----:B------:R-:W-:Y:S01]  /*0c70*/  ISETP.GE.AND P5, PT, R22, 0x21, PT ;  /* 0x000000211600780c */ /* 0x000fe20003fa6270 */
[----:B------:R2:W-:Y:S01]  /*0c80*/  @!P1 LDGSTS.E.BYPASS.LTC128B.128 [R243+0x2100], [R6.64], !P6 ;  /* 0x0210000006f39fae */ /* 0x0005e2000f101d54 */
[----:B----4-:R-:W-:-:S03]  /*0c90*/  @!P2 LEA.HI.X R5, R42, R9, R43, 0x1, P0 ;  /* 0x000000092a05a211 */ /* 0x010fc600000f0c2b */
[----:B------:R4:W-:Y:S04]  /*0ca0*/  @!P1 LDGSTS.E.BYPASS.LTC128B.128 [R243+0x6100], [R12.64], !P4 ;  /* 0x061000000cf39fae */ /* 0x0009e8000e101d54 */
[----:B------:R5:W-:Y:S01]  /*0cb0*/  @!P1 LDGSTS.E.BYPASS.LTC128B.128 [R243+0xa100], [R18.64], !P3 ;  /* 0x0a10000012f39fae */ /* 0x000be2000d901d54 */
[----:B------:R-:W-:-:S03]  /*0cc0*/  ISETP.GE.AND P1, PT, R22, 0x41, PT ;  /* 0x000000411600780c */ /* 0x000fc60003f26270 */
[----:B------:R1:W-:Y:S01]  /*0cd0*/  @!P2 LDGSTS.E.BYPASS.LTC128B.128 [R243+0x3100], [R4.64], !P6 ;  /* 0x0310000004f3afae */ /* 0x0003e2000f101d54 */
[----:B------:R-:W-:Y:S02]  /*0ce0*/  ISETP.GE.AND P6, PT, R22, 0x1, PT ;  /* 0x000000011600780c */ /* 0x000fe40003fc6270 */
[----:B--2---:R-:W-:Y:S02]  /*0cf0*/  @!P2 SHF.R.S32.HI R7, RZ, 0x1f, R41 ;  /* 0x0000001fff07a819 */ /* 0x004fe40000011429 */
[----:B------:R-:W-:Y:S01]  /*0d00*/  @!P2 SHF.R.S32.HI R6, RZ, 0x1f, R40 ;  /* 0x0000001fff06a819 */ /* 0x000fe20000011428 */
[----:B----4-:R-:W-:-:S03]  /*0d10*/  IMAD.IADD R13, R25, 0x1, R27 ;  /* 0x00000001190d7824 */ /* 0x010fc600078e021b */
[----:B------:R-:W-:Y:S01]  /*0d20*/  @!P2 LEA.HI R6, R6, R40, RZ, 0x3 ;  /* 0x000000280606a211 */ /* 0x000fe200078f18ff */
[----:B------:R-:W-:-:S03]  /*0d30*/  IMAD.MOV.U32 R12, RZ, RZ, R24 ;  /* 0x000000ffff0c7224 */ /* 0x000fc600078e0018 */
[----:B------:R-:W-:Y:S01]  /*0d40*/  @!P2 LOP3.LUT R6, R6, 0xfffffff8, RZ, 0xc0, !PT ;  /* 0xfffffff80606a812 */ /* 0x000fe200078ec0ff */
[----:B-----5:R-:W-:-:S04]  /*0d50*/  IMAD.WIDE.U32 R18, R2, c[0x0][0x218], R12 ;  /* 0x0000860002127a25 */ /* 0x020fc800078e000c */
[----:B-1----:R-:W-:Y:S01]  /*0d60*/  IMAD.WIDE.U32 R4, R30, UR9, R38 ;  /* 0x000000091e047c25 */ /* 0x002fe2000f8e0026 */
[----:B------:R1:W-:Y:S03]  /*0d70*/  STL.64 [R1+0x30], R18 ;  /* 0x0000301201007387 */ /* 0x0003e60000100a00 */
[----:B------:R-:W-:Y:S01]  /*0d80*/  IMAD.MOV.U32 R34, RZ, RZ, R18 ;  /* 0x000000ffff227224 */ /* 0x000fe200078e0012 */
[----:B------:R-:W-:Y:S01]  /*0d90*/  IADD3 R0, R5, UR8, RZ ;  /* 0x0000000805007c10 */ /* 0x000fe2000fffe0ff */
[----:B------:R-:W-:Y:S01]  /*0da0*/  UIMAD UR8, UR6, UR9, URZ ;  /* 0x00000009060872a4 */ /* 0x000fe2000f8e023f */
[C---:B---3--:R-:W-:Y:S02]  /*0db0*/  @P6 LEA R10, P0, R4.reuse, c[0x0][0x1c8], 0x1 ;  /* 0x00007200040a6a11 */ /* 0x048fe400078008ff */
[----:B------:R-:W-:Y:S01]  /*0dc0*/  @!P2 LEA.HI R5, R7, R41, RZ, 0x3 ;  /* 0x000000290705a211 */ /* 0x000fe200078f18ff */
[----:B------:R-:W-:Y:S01]  /*0dd0*/  UIMAD UR8, UR12, UR14, UR8 ;  /* 0x0000000e0c0872a4 */ /* 0x000fe2000f8e0208 */
[----:B------:R-:W-:Y:S01]  /*0de0*/  @P6 LEA.HI.X R11, R4, c[0x0][0x1cc], R0, 0x1, P0 ;  /* 0x00007300040b6a11 */ /* 0x000fe200000f0c00 */
[----:B------:R-:W-:Y:S01]  /*0df0*/  USHF.L.U32 UR12, UR10, 0x6, URZ ;  /* 0x000000060a0c7899 */ /* 0x000fe2000800063f */
[----:B------:R-:W-:-:S02]  /*0e00*/  @P5 LEA R7, P0, R36, R4, 0x5 ;  /* 0x0000000424075211 */ /* 0x000fc400078028ff */
[----:B------:R-:W-:Y:S02]  /*0e10*/  @!P2 LOP3.LUT R5, R5, 0xfffffff8, RZ, 0xc0, !PT ;  /* 0xfffffff80505a812 */ /* 0x000fe400078ec0ff */
[----:B------:R-:W-:Y:S02]  /*0e20*/  @P5 LEA.HI.X R15, R36, R0, R37, 0x5, P0 ;  /* 0x00000000240f5211 */ /* 0x000fe400000f2c25 */
[----:B------:R-:W-:Y:S01]  /*0e30*/  @P1 IADD3 R14, P0, R4, R16, RZ ;  /* 0x00000010040e1210 */ /* 0x000fe20007f1e0ff */
[----:B------:R-:W-:-:S04]  /*0e40*/  @!P2 IMAD.WIDE R4, R5, 0x2, R8 ;  /* 0x000000020504a825 */ /* 0x000fc800078e0208 */
[----:B------:R-:W-:Y:S01]  /*0e50*/  @!P2 IMAD.WIDE R8, R6, 0x2, R8 ;  /* 0x000000020608a825 */ /* 0x000fe200078e0208 */
[----:B------:R2:W-:Y:S01]  /*0e60*/  @!P2 LDGSTS.E.BYPASS.LTC128B.128 [R243+0x7100], [R4.64], !P4 ;  /* 0x0710000004f3afae */ /* 0x0005e2000e101d54 */
[----:B------:R-:W-:Y:S02]  /*0e70*/  ISETP.GE.AND P4, PT, R42, c[0x0][0x1d4], PT ;  /* 0x000075002a007a0c */ /* 0x000fe40003f86270 */
[----:B------:R-:W-:Y:S01]  /*0e80*/  IMAD.SHL.U32 R16, R37, 0x40, RZ ;  /* 0x0000004025107824 */ /* 0x000fe200078e00ff */
[----:B------:R3:W-:Y:S01]  /*0e90*/  @!P2 LDGSTS.E.BYPASS.LTC128B.128 [R243+0xb100], [R8.64], !P3 ;  /* 0x0b10000008f3afae */ /* 0x0007e2000d901d54 */
[----:B------:R-:W-:Y:S02]  /*0ea0*/  ISETP.GE.AND P3, PT, R41, c[0x0][0x1d4], PT ;  /* 0x0000750029007a0c */ /* 0x000fe40003f66270 */
[----:B------:R-:W-:Y:S01]  /*0eb0*/  ISETP.GE.AND P2, PT, R40, c[0x0][0x1d4], PT ;  /* 0x0000750028007a0c */ /* 0x000fe20003f46270 */
[----:B------:R-:W0:Y:S01]  /*0ec0*/  LDGDEPBAR ;  /* 0x00000000000079af */ /* 0x000e220000000000 */
[----:B------:R-:W-:Y:S01]  /*0ed0*/  @P1 IADD3.X R17, R0, R17, R16, P0, !PT ;  /* 0x0000001100111210 */ /* 0x000fe200007fe410 */
[----:B------:R-:W-:Y:S01]  /*0ee0*/  IMAD.SHL.U32 R0, R23, 0x40, RZ ;  /* 0x0000004017007824 */ /* 0x000fe200078e00ff */
[----:B------:R-:W-:Y:S01]  /*0ef0*/  @P5 LEA R6, P0, R7, c[0x0][0x1c8], 0x1 ;  /* 0x0000720007065a11 */ /* 0x000fe200078008ff */
[----:B------:R-:W-:-:S02]  /*0f00*/  IMAD R16, R2, c[0x0][0x21c], R3 ;  /* 0x0000870002107a24 */ /* 0x000fc400078e0203 */
[----:B------:R4:W-:Y:S01]  /*0f10*/  @P6 LDGSTS.E.BYPASS.LTC128B.128 [R243+0x12100], [R10.64], !P4 ;  /* 0x121000000af36fae */ /* 0x0009e2000e101d54 */
[----:B------:R-:W-:Y:S01]  /*0f20*/  @P5 LEA.HI.X R7, R7, c[0x0][0x1cc], R15, 0x1, P0 ;  /* 0x0000730007075a11 */ /* 0x000fe200000f0c0f */
[----:B------:R-:W-:Y:S01]  /*0f30*/  IMAD.SHL.U32 R2, R29, 0x8, RZ ;  /* 0x000000081d027824 */ /* 0x000fe200078e00ff */
[----:B------:R-:W-:Y:S01]  /*0f40*/  LOP3.LUT R0, R0, 0x1c0, RZ, 0xc0, !PT ;  /* 0x000001c000007812 */ /* 0x000fe200078ec0ff */
[----:B------:R4:W-:Y:S01]  /*0f50*/  @P6 LDGSTS.E.BYPASS.LTC128B.128 [R243+0x15100], [R10.64+0x80], !P3 ;  /* 0x151000800af36fae */ /* 0x0009e2000d901d54 */
[----:B------:R-:W-:Y:S02]  /*0f60*/  IMAD.IADD R35, R19, 0x1, R16 ;  /* 0x0000000113237824 */ /* 0x000fe400078e0210 */
[----:B------:R-:W-:Y:S01]  /*0f70*/  LOP3.LUT R2, R0, 0x8, R2, 0xf8, !PT ;  /* 0x0000000800027812 */ /* 0x000fe200078ef802 */
[----:B------:R4:W-:Y:S01]  /*0f80*/  @P6 LDGSTS.E.BYPASS.LTC128B.128 [R243+0x18100], [R10.64+0x100], !P2 ;  /* 0x181001000af36fae */ /* 0x0009e2000d101d54 */
[----:B------:R-:W-:Y:S02]  /*0f90*/  SHF.R.U32.HI R0, RZ, 0x3, R0 ;  /* 0x00000003ff007819 */ /* 0x000fe40000011600 */
[----:B------:R-:W-:Y:S01]  /*0fa0*/  LOP3.LUT P6, RZ, R23, 0x4, RZ, 0xc0, !PT ;  /* 0x0000000417ff7812 */ /* 0x000fe200078cc0ff */
[----:B------:R5:W-:Y:S01]  /*0fb0*/  @P5 LDGSTS.E.BYPASS.LTC128B.128 [R243+0x13100], [R6.64], !P4 ;  /* 0x1310000006f35fae */ /* 0x000be2000e101d54 */
[----:B--2---:R-:W-:-:S02]  /*0fc0*/  @P1 LEA R4, P0, R14, c[0x0][0x1c8], 0x1 ;  /* 0x000072000e041a11 */ /* 0x004fc400078008ff */
[----:B------:R-:W-:Y:S01]  /*0fd0*/  LOP3.LUT R3, R2, R0, RZ, 0x3c, !PT ;  /* 0x0000000002037212 */ /* 0x000fe200078e3cff */
[----:B------:R5:W-:Y:S01]  /*0fe0*/  @P5 LDGSTS.E.BYPASS.LTC128B.128 [R243+0x16100], [R6.64+0x80], !P3 ;  /* 0x1610008006f35fae */ /* 0x000be2000d901d54 */
[----:B------:R-:W-:Y:S01]  /*0ff0*/  @P1 LEA.HI.X R5, R14, c[0x0][0x1cc], R17, 0x1, P0 ;  /* 0x000073000e051a11 */ /* 0x000fe200000f0c11 */
[----:B---3--:R-:W-:Y:S01]  /*1000*/  IMAD.U32 R8, RZ, RZ, UR14 ;  /* 0x0000000eff087e24 */ /* 0x008fe2000f8e00ff */
[----:B------:R-:W-:Y:S01]  /*1010*/  LEA.HI R14, R32, R33, RZ, 0x5 ;  /* 0x00000021200e7211 */ /* 0x000fe200078f28ff */
[----:B------:R5:W-:Y:S01]  /*1020*/  @P5 LDGSTS.E.BYPASS.LTC128B.128 [R243+0x19100], [R6.64+0x100], !P2 ;  /* 0x1910010006f35fae */ /* 0x000be2000d101d54 */
[----:B------:R-:W-:Y:S01]  /*1030*/  IMAD.U32 R9, RZ, RZ, UR15 ;  /* 0x0000000fff097e24 */ /* 0x000fe2000f8e00ff */
[----:B------:R-:W-:Y:S01]  /*1040*/  LOP3.LUT P5, RZ, R23, 0x2, RZ, 0xc0, !PT ;  /* 0x0000000217ff7812 */ /* 0x000fe200078ac0ff */
[----:B------:R-:W-:Y:S01]  /*1050*/  IMAD.MOV.U32 R15, RZ, RZ, R8 ;  /* 0x000000ffff0f7224 */ /* 0x000fe200078e0008 */
[----:B------:R2:W-:Y:S01]  /*1060*/  @P1 LDGSTS.E.BYPASS.LTC128B.128 [R243+0x14100], [R4.64], !P4 ;  /* 0x1410000004f31fae */ /* 0x0005e2000e101d54 */
[----:B------:R-:W-:Y:S01]  /*1070*/  IMAD.SHL.U32 R2, R28, 0x40, RZ ;  /* 0x000000401c027824 */ /* 0x000fe200078e00ff */
[----:B------:R-:W-:Y:S01]  /*1080*/  SHF.R.S32.HI R212, RZ, 0x5, R14 ;  /* 0x00000005ffd47819 */ /* 0x000fe2000001140e */
[----:B------:R-:W-:Y:S01]  /*1090*/  IMAD.WIDE.U32 R8, R15, UR9, R34 ;  /* 0x000000090f087c25 */ /* 0x000fe2000f8e0022 */
[----:B------:R2:W-:Y:S02]  /*10a0*/  @P1 LDGSTS.E.BYPASS.LTC128B.128 [R243+0x17100], [R4.64+0x80], !P3 ;  /* 0x1710008004f31fae */ /* 0x0005e4000d901d54 */
[----:B------:R-:W-:Y:S01]  /*10b0*/  LOP3.LUT R2, R3, 0xfffffe00, R2, 0xf8, !PT ;  /* 0xfffffe0003027812 */ /* 0x000fe200078ef802 */
[----:B------:R-:W-:Y:S01]  /*10c0*/  IMAD.MOV.U32 R3, RZ, RZ, 0x10 ;  /* 0x00000010ff037424 */ /* 0x000fe200078e00ff */
[----:B------:R2:W-:Y:S01]  /*10d0*/  @P1 LDGSTS.E.BYPASS.LTC128B.128 [R243+0x1a100], [R4.64+0x100], !P2 ;  /* 0x1a10010004f31fae */ /* 0x0005e2000d101d54 */
[----:B------:R-:W-:Y:S01]  /*10e0*/  IADD3 R0, R9, UR8, RZ ;  /* 0x0000000809007c10 */ /* 0x000fe2000fffe0ff */
[----:B------:R-:W-:Y:S01]  /*10f0*/  UMOV UR8, 0x6 ;  /* 0x0000000600087882 */ /* 0x000fe20000000000 */
[----:B------:R-:W-:Y:S01]  /*1100*/  IMAD R212, R212, 0x400, R2 ;  /* 0x00000400d4d47824 */ /* 0x000fe200078e0202 */
[----:B------:R-:W0:Y:S01]  /*1110*/  LDGDEPBAR ;  /* 0x00000000000079af */ /* 0x000e220000000000 */
[----:B------:R-:W-:-:S03]  /*1120*/  USHF.L.U64.HI UR11, UR10, UR8, UR11 ;  /* 0x000000080a0b7299 */ /* 0x000fc6000801020b */
[C---:B------:R-:W-:Y:S01]  /*1130*/  LEA R220, R212.reuse, 0x100, 0x1 ;  /* 0x00000100d4dc7811 */ /* 0x040fe200078e08ff */
[----:B------:R-:W-:Y:S01]  /*1140*/  IMAD.SHL.U32 R212, R212, 0x2, RZ ;  /* 0x00000002d4d47824 */ /* 0x000fe200078e00ff */
[----:B------:R1:W-:Y:S01]  /*1150*/  STL.64 [R1+0x28], R34 ;  /* 0x0000282201007387 */ /* 0x0003e20000100a00 */
[----:B-----5:R-:W-:-:S04]  /*1160*/  LEA R6, P0, R8, c[0x0][0x1f8], 0x1 ;  /* 0x00007e0008067a11 */ /* 0x020fc800078008ff */
[----:B------:R-:W-:Y:S01]  /*1170*/  LEA.HI.X R7, R8, c[0x0][0x1fc], R0, 0x1, P0 ;  /* 0x00007f0008077a11 */ /* 0x000fe200000f0c00 */
[----:B------:R-:W-:-:S05]  /*1180*/  IMAD.U32 R0, RZ, RZ, UR12 ;  /* 0x0000000cff007e24 */ /* 0x000fca000f8e00ff */
[----:B------:R-:W-:Y:S01]  /*1190*/  IADD3 R12, P1, P0, R0, 0x80, R6 ;  /* 0x00000080000c7810 */ /* 0x000fe2000783e006 */
[----:B------:R-:W-:-:S04]  /*11a0*/  DEPBAR.LE SB0, 0x1 ;  /* 0x000080400000791a */ /* 0x000fc80000000000 */
[----:B------:R-:W-:Y:S01]  /*11b0*/  IADD3.X R13, RZ, UR11, R7, P1, P0 ;  /* 0x0000000bff0d7c10 */ /* 0x000fe20008fe0407 */
[----:B------:R-:W-:Y:S01]  /*11c0*/  BAR.SYNC.DEFER_BLOCKING 0x0 ;  /* 0x0000000000007b1d */ /* 0x000fe20000010000 */
[----:B------:R-:W-:-:S04]  /*11d0*/  IADD3 R8, P0, R6, UR12, RZ ;  /* 0x0000000c06087c10 */ /* 0x000fc8000ff1e0ff */
[----:B------:R-:W-:Y:S02]  /*11e0*/  IADD3.X R9, R7, UR11, RZ, P0, !PT ;  /* 0x0000000b07097c10 */ /* 0x000fe400087fe4ff */
[----:B----4-:R-:W-:Y:S02]  /*11f0*/  IADD3 R10, P1, P0, R0, 0x100, R6 ;  /* 0x00000100000a7810 */ /* 0x010fe4000783e006 */
[----:B------:R-:W-:Y:S01]  /*1200*/  SEL R0, R3, 0xfffffff0, !P5 ;  /* 0xfffffff003007807 */ /* 0x000fe20006800000 */
[----:B------:R-:W-:Y:S01]  /*1210*/  IMAD.SHL.U32 R3, R26, 0x40, RZ ;  /* 0x000000401a037824 */ /* 0x000fe200078e00ff */
[----:B------:R-:W-:Y:S02]  /*1220*/  IADD3.X R11, RZ, UR11, R7, P1, P0 ;  /* 0x0000000bff0b7c10 */ /* 0x000fe40008fe0407 */
[----:B--2---:R-:W-:Y:S01]  /*1230*/  IADD3 R4, P0, R8, UR12, RZ ;  /* 0x0000000c08047c10 */ /* 0x004fe2000ff1e0ff */
[----:B------:R-:W-:Y:S01]  /*1240*/  IMAD.SHL.U32 R235, R0, 0x2, RZ ;  /* 0x0000000200eb7824 */ /* 0x000fe200078e00ff */
[----:B------:R-:W-:-:S02]  /*1250*/  SEL R0, R237, 0xffffffe0, !P6 ;  /* 0xffffffe0ed007807 */ /* 0x000fc40007000000 */
[----:B------:R-:W-:Y:S01]  /*1260*/  ISETP.GE.AND P5, PT, R42, c[0x0][0x1d4], PT ;  /* 0x000075002a007a0c */ /* 0x000fe20003fa6270 */
[----:B------:R-:W-:Y:S01]  /*1270*/  IMAD.IADD R216, R220, 0x1, R235 ;  /* 0x00000001dcd87824 */ /* 0x000fe200078e02eb */
[----:B------:R-:W-:Y:S01]  /*1280*/  IADD3.X R5, R9, UR11, RZ, P0, !PT ;  /* 0x0000000b09057c10 */ /* 0x000fe200087fe4ff */
[C---:B------:R-:W-:Y:S01]  /*1290*/  IMAD R220, R0.reuse, 0x2, R220 ;  /* 0x0000000200dc7824 */ /* 0x040fe200078e02dc */
[----:B------:R-:W-:Y:S01]  /*12a0*/  ISETP.GE.AND P1, PT, R41, c[0x0][0x1d4], PT ;  /* 0x0000750029007a0c */ /* 0x000fe20003f26270 */
[----:B------:R-:W-:Y:S01]  /*12b0*/  IMAD R224, R0, 0x2, R216 ;  /* 0x0000000200e07824 */ /* 0x000fe200078e02d8 */
[C---:B------:R-:W-:Y:S01]  /*12c0*/  ISETP.LT.OR P0, PT, R22.reuse, 0x1, P5 ;  /* 0x000000011600780c */ /* 0x040fe20002f01670 */
[----:B------:R1:W2:Y:S01]  /*12d0*/  LDSM.16.M88.4 R152, [R212+0x100] ;  /* 0x00010000d498783b */ /* 0x0002a20000000200 */
[----:B------:R-:W-:Y:S02]  /*12e0*/  ISETP.LT.OR P6, PT, R22, 0x1, P1 ;  /* 0x000000011600780c */ /* 0x000fe40000fc1670 */
[----:B------:R-:W-:Y:S01]  /*12f0*/  LOP3.LUT R3, R3, 0x1c0, RZ, 0xc0, !PT ;  /* 0x000001c003037812 */ /* 0x000fe200078ec0ff */
[----:B------:R1:W3:Y:S03]  /*1300*/  LDSM.16.M88.4 R196, [R212+0x4100] ;  /* 0x00410000d4c4783b */ /* 0x0002e60000000200 */
[----:B------:R-:W-:Y:S01]  /*1310*/  SHF.R.U32.HI R232, RZ, 0x3, R3 ;  /* 0x00000003ffe87819 */ /* 0x000fe20000011603 */
[----:B------:R1:W4:Y:S04]  /*1320*/  LDSM.16.M88.4 R156, [R216] ;  /* 0x00000000d89c783b */ /* 0x0003280000000200 */
[----:B------:R1:W1:Y:S04]  /*1330*/  LDSM.16.M88.4 R200, [R216+0x4000] ;  /* 0x00400000d8c8783b */ /* 0x0002680000000200 */
[----:B------:R1:W1:Y:S04]  /*1340*/  LDSM.16.M88.4 R184, [R220] ;  /* 0x00000000dcb8783b */ /* 0x0002680000000200 */
[----:B------:R1:W1:Y:S04]  /*1350*/  LDSM.16.M88.4 R204, [R220+0x4000] ;  /* 0x00400000dccc783b */ /* 0x0002680000000200 */
[----:B------:R1:W1:Y:S04]  /*1360*/  LDSM.16.M88.4 R192, [R224] ;  /* 0x00000000e0c0783b */ /* 0x0002680000000200 */
[----:B------:R1:W1:Y:S04]  /*1370*/  LDSM.16.M88.4 R208, [R224+0x4000] ;  /* 0x00400000e0d0783b */ /* 0x0002680000000200 */
[----:B------:R-:W1:Y:S04]  /*1380*/  LDSM.16.M88.4 R212, [R212+0x8100] ;  /* 0x00810000d4d4783b */ /* 0x000e680000000200 */
[----:B------:R-:W1:Y:S04]  /*1390*/  LDSM.16.M88.4 R216, [R216+0x8000] ;  /* 0x00800000d8d8783b */ /* 0x000e680000000200 */
[----:B------:R-:W1:Y:S04]  /*13a0*/  LDSM.16.M88.4 R220, [R220+0x8000] ;  /* 0x00800000dcdc783b */ /* 0x000e680000000200 */
[----:B------:R-:W1:Y:S04]  /*13b0*/  LDSM.16.M88.4 R224, [R224+0x8000] ;  /* 0x00800000e0e0783b */ /* 0x000e680000000200 */
[----:B------:R-:W-:Y:S06]  /*13c0*/  BAR.SYNC.DEFER_BLOCKING 0x0 ;  /* 0x0000000000007b1d */ /* 0x000fec0000010000 */
[----:B------:R-:W-:Y:S01]  /*13d0*/  @!PT LDS RZ, [RZ] ;  /* 0x00000000fffff984 */ /* 0x000fe20000000800 */
[----:B------:R-:W-:Y:S01]  /*13e0*/  @!PT LDS RZ, [RZ] ;  /* 0x00000000fffff984 */ /* 0x000fe20000000800 */
[----:B------:R-:W-:Y:S01]  /*13f0*/  @!PT LDS RZ, [RZ] ;  /* 0x00000000fffff984 */ /* 0x000fe20000000800 */
[----:B------:R1:W-:Y:S01]  /*1400*/  LDGSTS.E.BYPASS.LTC128B.128 [R243+0x100], [R6.64], !P0 ;  /* 0x0010000006f37fae */ /* 0x0003e2000c101d54 */
[----:B------:R-:W-:-:S03]  /*1410*/  ISETP.GE.AND P0, PT, R40, c[0x0][0x1d4], PT ;  /* 0x0000750028007a0c */ /* 0x000fc60003f06270 */
[----:B------:R1:W-:Y:S01]  /*1420*/  LDGSTS.E.BYPASS.LTC128B.128 [R243+0x3100], [R6.64+0x80], !P6 ;  /* 0x0310008006f37fae */ /* 0x0003e2000f101d54 */
[----:B------:R-:W-:-:S13]  /*1430*/  ISETP.LT.OR P6, PT, R22, 0x1, P0 ;  /* 0x000000011600780c */ /* 0x000fda00007c1670 */
[----:B------:R1:W-:Y:S01]  /*1440*/  LDGSTS.E.BYPASS.LTC128B.128 [R243+0x6100], [R6.64+0x100], !P6 ;  /* 0x0610010006f37fae */ /* 0x0003e2000f101d54 */
[C---:B------:R-:W-:Y:S02]  /*1450*/  ISETP.LT.OR P6, PT, R22.reuse, 0x21, P5 ;  /* 0x000000211600780c */ /* 0x040fe40002fc1670 */
[----:B------:R-:W-:-:S11]  /*1460*/  ISETP.LT.OR P5, PT, R22, 0x41, P5 ;  /* 0x000000411600780c */ /* 0x000fd60002fa1670 */
[----:B------:R1:W-:Y:S01]  /*1470*/  LDGSTS.E.BYPASS.LTC128B.128 [R243+0x1100], [R8.64], !P6 ;  /* 0x0110000008f37fae */ /* 0x0003e2000f101d54 */
[C---:B------:R-:W-:Y:S02]  /*1480*/  ISETP.LT.OR P6, PT, R22.reuse, 0x21, P1 ;  /* 0x000000211600780c */ /* 0x040fe40000fc1670 */
[----:B------:R-:W-:-:S11]  /*1490*/  ISETP.LT.OR P1, PT, R22, 0x41, P1 ;  /* 0x000000411600780c */ /* 0x000fd60000f21670 */
[----:B------:R1:W-:Y:S01]  /*14a0*/  LDGSTS.E.BYPASS.LTC128B.128 [R243+0x4100], [R12.64], !P6 ;  /* 0x041000000cf37fae */ /* 0x0003e2000f101d54 */
[C---:B------:R-:W-:Y:S02]  /*14b0*/  ISETP.LT.OR P6, PT, R22.reuse, 0x21, P0 ;  /* 0x000000211600780c */ /* 0x040fe400007c1670 */
[----:B------:R-:W-:-:S11]  /*14c0*/  ISETP.LT.OR P0, PT, R22, 0x41, P0 ;  /* 0x000000411600780c */ /* 0x000fd60000701670 */
[----:B------:R1:W-:Y:S04]  /*14d0*/  LDGSTS.E.BYPASS.LTC128B.128 [R243+0x7100], [R10.64], !P6 ;  /* 0x071000000af37fae */ /* 0x0003e8000f101d54 */
[----:B------:R5:W-:Y:S01]  /*14e0*/  LDGSTS.E.BYPASS.LTC128B.128 [R243+0x2100], [R4.64], !P5 ;  /* 0x0210000004f37fae */ /* 0x000be2000e901d54 */
[----:B------:R-:W-:-:S03]  /*14f0*/  PLOP3.LUT P5, PT, PT, PT, UP1, 0x40, 0x0 ;  /* 0x000000000000781c */ /* 0x000fc60003fae818 */
[----:B------:R5:W-:Y:S01]  /*1500*/  LDGSTS.E.BYPASS.LTC128B.128 [R243+0x5100], [R4.64+0x80], !P1 ;  /* 0x0510008004f37fae */ /* 0x000be2000c901d54 */
[----:B------:R-:W-:-:S03]  /*1510*/  LOP3.LUT P1, RZ, R26, 0x4, RZ, 0xc0, !PT ;  /* 0x000000041aff7812 */ /* 0x000fc6000782c0ff */
[----:B------:R5:W-:Y:S01]  /*1520*/  LDGSTS.E.BYPASS.LTC128B.128 [R243+0x8100], [R4.64+0x100], !P0 ;  /* 0x0810010004f37fae */ /* 0x000be2000c101d54 */
[----:B------:R-:W-:-:S03]  /*1530*/  LOP3.LUT P0, RZ, R26, 0x2, RZ, 0xc0, !PT ;  /* 0x000000021aff7812 */ /* 0x000fc6000780c0ff */
[----:B------:R-:W0:Y:S01]  /*1540*/  LDGDEPBAR ;  /* 0x00000000000079af */ /* 0x000e220000000000 */
[----:B-----5:R-:W-:Y:S02]  /*1550*/  LOP3.LUT R4, R3, 0x8, R31, 0xf8, !PT ;  /* 0x0000000803047812 */ /* 0x020fe400078ef81f */
[----:B------:R-:W-:Y:S02]  /*1560*/  LOP3.LUT R3, R14, 0xffffffe0, RZ, 0xc0, !PT ;  /* 0xffffffe00e037812 */ /* 0x000fe400078ec0ff */
[----:B------:R-:W-:-:S03]  /*1570*/  LOP3.LUT R232, R4, R232, RZ, 0x3c, !PT ;  /* 0x000000e804e87212 */ /* 0x000fc600078e3cff */
[----:B------:R-:W-:Y:S02]  /*1580*/  IMAD.IADD R124, R33, 0x1, -R3 ;  /* 0x00000001217c7824 */ /* 0x000fe400078e0a03 */
[----:B------:R-:W-:Y:S01]  /*1590*/  IMAD R232, R29, 0x200, R232 ;  /* 0x000002001de87824 */ /* 0x000fe200078e02e8 */
[----:B------:R-:W-:Y:S05]  /*15a0*/  @P5 BRA `(.L_x_636) ;  /* 0x000001b000005947 */ /* 0x000fea0003800000 */
[----:B-1234-:R-:W-:Y:S01]  /*15b0*/  UIADD3 UR9, UR16, -0x2, URZ ;  /* 0xfffffffe10097890 */ /* 0x01efe2000fffe03f */
[C---:B------:R-:W-:Y:S01]  /*15c0*/  IMAD.SHL.U32 R8, R36.reuse, 0x40, RZ ;  /* 0x0000004024087824 */ /* 0x040fe200078e00ff */
[----:B------:R-:W-:Y:S02]  /*15d0*/  SHF.L.U64.HI R9, R36, 0x6, R37 ;  /* 0x0000000624097819 */ /* 0x000fe40000010225 */
[----:B------:R-:W-:Y:S02]  /*15e0*/  USHF.R.S32.HI UR8, URZ, 0x1f, UR9 ;  /* 0x0000001f3f087899 */ /* 0x000fe40008011409 */
[----:B------:R-:W-:Y:S01]  /*15f0*/  UIMAD UR5, UR5, UR9, URZ ;  /* 0x00000009050572a4 */ /* 0x000fe2000f8e023f */
[----:B------:R-:W-:-:S03]  /*1600*/  IMAD.WIDE.U32 R6, R30, UR9, R38 ;  /* 0x000000091e067c25 */ /* 0x000fc6000f8e0026 */
[----:B------:R-:W-:Y:S02]  /*1610*/  UIMAD UR5, UR8, UR18, UR5 ;  /* 0x00000012080572a4 */ /* 0x000fe4000f8e0205 */
[----:B------:R-:W-:-:S04]  /*1620*/  LEA R4, P5, R6, c[0x0][0x1c8], 0x1 ;  /* 0x0000720006047a11 */ /* 0x000fc800078a08ff */
[----:B------:R-:W-:-:S04]  /*1630*/  IADD3 R3, R7, UR5, RZ ;  /* 0x0000000507037c10 */ /* 0x000fc8000fffe0ff */
[----:B------:R-:W-:Y:S02]  /*1640*/  LEA.HI.X R5, R6, c[0x0][0x1cc], R3, 0x1, P5 ;  /* 0x0000730006057a11 */ /* 0x000fe400028f0c03 */
[----:B------:R-:W-:-:S03]  /*1650*/  IADD3 R12, P6, P5, R8, 0x80, R4 ;  /* 0x00000080080c7810 */ /* 0x000fc60007dde004 */
[----:B------:R1:W-:Y:S01]  /*1660*/  LDGSTS.E.BYPASS.LTC128B.128 [R243+0x1b100], [R4.64], !P4 ;  /* 0x1b10000004f37fae */ /* 0x0003e2000e101d54 */
[C-C-:B------:R-:W-:Y:S02]  /*1670*/  IADD3.X R13, R9.reuse, RZ, R5.reuse, P6, P5 ;  /* 0x000000ff090d7210 */ /* 0x140fe400037ea405 */
[C---:B------:R-:W-:Y:S01]  /*1680*/  IADD3 R10, P6, P5, R8.reuse, 0x100, R4 ;  /* 0x00000100080a7810 */ /* 0x040fe20007dde004 */
[----:B------:R1:W-:Y:S03]  /*1690*/  LDGSTS.E.BYPASS.LTC128B.128 [R243+0x1e100], [R4.64+0x80], !P3 ;  /* 0x1e10008004f37fae */ /* 0x0003e6000d901d54 */
[----:B------:R-:W-:Y:S01]  /*16a0*/  IADD3.X R11, R9, RZ, R5, P6, P5 ;  /* 0x000000ff090b7210 */ /* 0x000fe200037ea405 */
[----:B------:R1:W-:Y:S01]  /*16b0*/  LDGSTS.E.BYPASS.LTC128B.128 [R243+0x21100], [R4.64+0x100], !P2 ;  /* 0x2110010004f37fae */ /* 0x0003e2000d101d54 */
[----:B------:R-:W-:-:S04]  /*16c0*/  IADD3 R6, P6, R8, R4, RZ ;  /* 0x0000000408067210 */ /* 0x000fc80007fde0ff */
[----:B------:R-:W-:Y:S01]  /*16d0*/  IADD3 R8, P5, R6, R8, RZ ;  /* 0x0000000806087210 */ /* 0x000fe20007fbe0ff */
[----:B------:R-:W-:-:S04]  /*16e0*/  IMAD.X R7, R9, 0x1, R5, P6 ;  /* 0x0000000109077824 */ /* 0x000fc800030e0605 */
[----:B------:R-:W-:Y:S01]  /*16f0*/  IMAD.X R9, R7, 0x1, R9, P5 ;  /* 0x0000000107097824 */ /* 0x000fe200028e0609 */
[----:B------:R1:W-:Y:S04]  /*1700*/  LDGSTS.E.BYPASS.LTC128B.128 [R243+0x1c100], [R6.64], !P4 ;  /* 0x1c10000006f37fae */ /* 0x0003e8000e101d54 */
[----:B------:R1:W-:Y:S04]  /*1710*/  LDGSTS.E.BYPASS.LTC128B.128 [R243+0x1f100], [R12.64], !P3 ;  /* 0x1f1000000cf37fae */ /* 0x0003e8000d901d54 */
[----:B------:R1:W-:Y:S04]  /*1720*/  LDGSTS.E.BYPASS.LTC128B.128 [R243+0x22100], [R10.64], !P2 ;  /* 0x221000000af37fae */ /* 0x0003e8000d101d54 */
[----:B------:R1:W-:Y:S04]  /*1730*/  LDGSTS.E.BYPASS.LTC128B.128 [R243+0x1d100], [R8.64], !P4 ;  /* 0x1d10000008f37fae */ /* 0x0003e8000e101d54 */
[----:B------:R1:W-:Y:S04]  /*1740*/  LDGSTS.E.BYPASS.LTC128B.128 [R243+0x20100], [R8.64+0x80], !P3 ;  /* 0x2010008008f37fae */ /* 0x0003e8000d901d54 */
[----:B------:R1:W-:Y:S02]  /*1750*/  LDGSTS.E.BYPASS.LTC128B.128 [R243+0x23100], [R8.64+0x100], !P2 ;  /* 0x2310010008f37fae */ /* 0x0003e4000d101d54 */
.L_x_636:
[----:B-1234-:R-:W0:Y:S01]  /*1760*/  LDGDEPBAR ;  /* 0x00000000000079af */ /* 0x01ee220000000000 */
[----:B------:R-:W-:Y:S01]  /*1770*/  PLOP3.LUT P5, PT, PT, PT, UP1, 0x40, 0x0 ;  /* 0x000000000000781c */ /* 0x000fe20003fae818 */
[----:B------:R-:W-:Y:S01]  /*1780*/  IMAD.SHL.U32 R232, R232, 0x2, RZ ;  /* 0x00000002e8e87824 */ /* 0x000fe200078e00ff */
[----:B------:R-:W-:-:S05]  /*1790*/  SEL R4, R237, 0xffffffe0, !P0 ;  /* 0xffffffe0ed047807 */ /* 0x000fca0004000000 */
[----:B------:R-:W-:Y:S01]  /*17a0*/  IMAD.IADD R4, R232, 0x1, R4 ;  /* 0x00000001e8047824 */ /* 0x000fe200078e0204 */
[----:B------:R-:W-:-:S04]  /*17b0*/  DEPBAR.LE SB0, 0x2 ;  /* 0x000080800000791a */ /* 0x000fc80000000000 */
[----:B------:R-:W-:Y:S06]  /*17c0*/  BAR.SYNC.DEFER_BLOCKING 0x0 ;  /* 0x0000000000007b1d */ /* 0x000fec0000010000 */
[----:B------:R1:W2:Y:S04]  /*17d0*/  LDSM.16.M88.4 R20, [R232+0x12100] ;  /* 0x01210000e814783b */ /* 0x0002a80000000200 */
[----:B------:R1:W3:Y:S04]  /*17e0*/  LDSM.16.M88.4 R16, [R232+0x12900] ;  /* 0x01290000e810783b */ /* 0x0002e80000000200 */
[----:B------:R1:W4:Y:S04]  /*17f0*/  LDSM.16.M88.4 R40, [R232+0x13100] ;  /* 0x01310000e828783b */ /* 0x0003280000000200 */
[----:B------:R1:W1:Y:S04]  /*1800*/  LDSM.16.M88.4 R44, [R232+0x13900] ;  /* 0x01390000e82c783b */ /* 0x0002680000000200 */
[----:B------:R1:W1:Y:S04]  /*1810*/  LDSM.16.M88.4 R76, [R232+0x14100] ;  /* 0x01410000e84c783b */ /* 0x0002680000000200 */
[----:B------:R1:W1:Y:S04]  /*1820*/  LDSM.16.M88.4 R88, [R232+0x14900] ;  /* 0x01490000e858783b */ /* 0x0002680000000200 */
[----:B------:R1:W1:Y:S04]  /*1830*/  LDSM.16.M88.4 R60, [R4+0x12100] ;  /* 0x01210000043c783b */ /* 0x0002680000000200 */
[----:B------:R1:W1:Y:S04]  /*1840*/  LDSM.16.M88.4 R56, [R4+0x12900] ;  /* 0x012900000438783b */ /* 0x0002680000000200 */
[----:B------:R1:W1:Y:S04]  /*1850*/  LDSM.16.M88.4 R52, [R4+0x13100] ;  /* 0x013100000434783b */ /* 0x0002680000000200 */
[----:B------:R1:W1:Y:S04]  /*1860*/  LDSM.16.M88.4 R48, [R4+0x13900] ;  /* 0x013900000430783b */ /* 0x0002680000000200 */
[----:B------:R1:W1:Y:S04]  /*1870*/  LDSM.16.M88.4 R112, [R4+0x14100] ;  /* 0x014100000470783b */ /* 0x0002680000000200 */
[----:B------:R1:W1:Y:S01]  /*1880*/  LDSM.16.M88.4 R120, [R4+0x14900] ;  /* 0x014900000478783b */ /* 0x0002620000000200 */
[----:B------:R-:W-:Y:S05]  /*1890*/  @P5 BRA `(.L_x_637) ;  /* 0x000001e000005947 */ /* 0x000fea0003800000 */
[----:B--23--:R-:W-:Y:S01]  /*18a0*/  UIADD3 UR8, UR16, -0x2, URZ ;  /* 0xfffffffe10087890 */ /* 0x00cfe2000fffe03f */
[----:B------:R-:W-:-:S03]  /*18b0*/  IMAD.U32 R5, RZ, RZ, UR12 ;  /* 0x0000000cff057e24 */ /* 0x000fc6000f8e00ff */
[----:B------:R-:W-:Y:S02]  /*18c0*/  USHF.R.S32.HI UR5, URZ, 0x1f, UR8 ;  /* 0x0000001f3f057899 */ /* 0x000fe40008011408 */
[----:B------:R-:W-:Y:S01]  /*18d0*/  UIMAD UR6, UR6, UR8, URZ ;  /* 0x00000008060672a4 */ /* 0x000fe2000f8e023f */
[----:B------:R-:W-:-:S03]  /*18e0*/  IMAD.WIDE.U32 R8, R15, UR8, R34 ;  /* 0x000000080f087c25 */ /* 0x000fc6000f8e0022 */
[----:B------:R-:W-:Y:S02]  /*18f0*/  UIMAD UR5, UR5, UR14, UR6 ;  /* 0x0000000e050572a4 */ /* 0x000fe4000f8e0206 */
[----:B------:R-:W-:-:S04]  /*1900*/  LEA R6, P5, R8, c[0x0][0x1f8], 0x1 ;  /* 0x00007e0008067a11 */ /* 0x000fc800078a08ff */
[----:B------:R-:W-:-:S04]  /*1910*/  IADD3 R3, R9, UR5, RZ ;  /* 0x0000000509037c10 */ /* 0x000fc8000fffe0ff */
[----:B------:R-:W-:Y:S01]  /*1920*/  LEA.HI.X R7, R8, c[0x0][0x1fc], R3, 0x1, P5 ;  /* 0x00007f0008077a11 */ /* 0x000fe200028f0c03 */
[----:B------:R-:W-:Y:S01]  /*1930*/  IMAD.U32 R3, RZ, RZ, UR12 ;  /* 0x0000000cff037e24 */ /* 0x000fe2000f8e00ff */
[----:B------:R-:W-:-:S03]  /*1940*/  IADD3 R14, P6, P5, R5, 0x80, R6 ;  /* 0x00000080050e7810 */ /* 0x000fc60007dde006 */
[----:B------:R-:W-:Y:S01]  /*1950*/  @!PT LDS RZ, [RZ] ;  /* 0x00000000fffff984 */ /* 0x000fe20000000800 */
[----:B------:R-:W-:Y:S01]  /*1960*/  @!PT LDS RZ, [RZ] ;  /* 0x00000000fffff984 */ /* 0x000fe20000000800 */
[----:B------:R-:W-:Y:S01]  /*1970*/  @!PT LDS RZ, [RZ] ;  /* 0x00000000fffff984 */ /* 0x000fe20000000800 */
[----:B------:R2:W-:Y:S01]  /*1980*/  LDGSTS.E.BYPASS.LTC128B.128 [R243+0x9100], [R6.64], !P4 ;  /* 0x0910000006f37fae */ /* 0x0005e2000e101d54 */
[--C-:B------:R-:W-:Y:S02]  /*1990*/  IADD3.X R15, RZ, UR11, R7.reuse, P6, P5 ;  /* 0x0000000bff0f7c10 */ /* 0x100fe4000b7ea407 */
[----:B------:R-:W-:Y:S01]  /*19a0*/  IADD3 R12, P6, P5, R3, 0x100, R6 ;  /* 0x00000100030c7810 */ /* 0x000fe20007dde006 */
[----:B------:R2:W-:Y:S03]  /*19b0*/  LDGSTS.E.BYPASS.LTC128B.128 [R243+0xc100], [R6.64+0x80], !P3 ;  /* 0x0c10008006f37fae */ /* 0x0005e6000d901d54 */
[----:B------:R-:W-:Y:S01]  /*19c0*/  IADD3.X R13, RZ, UR11, R7, P6, P5 ;  /* 0x0000000bff0d7c10 */ /* 0x000fe2000b7ea407 */
[----:B------:R2:W-:Y:S01]  /*19d0*/  LDGSTS.E.BYPASS.LTC128B.128 [R243+0xf100], [R6.64+0x100], !P2 ;  /* 0x0f10010006f37fae */ /* 0x0005e2000d101d54 */
[----:B------:R-:W-:-:S04]  /*19e0*/  IADD3 R8, P6, R6, UR12, RZ ;  /* 0x0000000c06087c10 */ /* 0x000fc8000ffde0ff */
[----:B------:R-:W-:Y:S02]  /*19f0*/  IADD3 R10, P5, R8, UR12, RZ ;  /* 0x0000000c080a7c10 */ /* 0x000fe4000ffbe0ff */
[----:B------:R-:W-:-:S04]  /*1a00*/  IADD3.X R9, R7, UR11, RZ, P6, !PT ;  /* 0x0000000b07097c10 */ /* 0x000fc8000b7fe4ff */
[----:B------:R-:W-:Y:S01]  /*1a10*/  IADD3.X R11, R9, UR11, RZ, P5, !PT ;  /* 0x0000000b090b7c10 */ /* 0x000fe2000affe4ff */
[----:B------:R2:W-:Y:S04]  /*1a20*/  LDGSTS.E.BYPASS.LTC128B.128 [R243+0xa100], [R8.64], !P4 ;  /* 0x0a10000008f37fae */ /* 0x0005e8000e101d54 */
[----:B------:R2:W-:Y:S04]  /*1a30*/  LDGSTS.E.BYPASS.LTC128B.128 [R243+0xd100], [R14.64], !P3 ;  /* 0x0d1000000ef37fae */ /* 0x0005e8000d901d54 */
[----:B------:R2:W-:Y:S04]  /*1a40*/  LDGSTS.E.BYPASS.LTC128B.128 [R243+0x10100], [R12.64], !P2 ;  /* 0x101000000cf37fae */ /* 0x0005e8000d101d54 */
[----:B------:R2:W-:Y:S04]  /*1a50*/  LDGSTS.E.BYPASS.LTC128B.128 [R243+0xb100], [R10.64], !P4 ;  /* 0x0b1000000af37fae */ /* 0x0005e8000e101d54 */
[----:B------:R2:W-:Y:S04]  /*1a60*/  LDGSTS.E.BYPASS.LTC128B.128 [R243+0xe100], [R10.64+0x80], !P3 ;  /* 0x0e1000800af37fae */ /* 0x0005e8000d901d54 */
[----:B------:R2:W-:Y:S02]  /*1a70*/  LDGSTS.E.BYPASS.LTC128B.128 [R243+0x11100], [R10.64+0x100], !P2 ;  /* 0x111001000af37fae */ /* 0x0005e4000d101d54 */
.L_x_637:
[----:B-123--:R-:W-:Y:S01]  /*1a80*/  HMMA.16816.F32.BF16 R8, R152, R46, RZ ;  /* 0x0000002e9808723c */ /* 0x00efe200000418ff */
[----:B------:R-:W-:Y:S01]  /*1a90*/  IMAD.MOV.U32 R3, RZ, RZ, 0x40 ;  /* 0x00000040ff037424 */ /* 0x000fe200078e00ff */
[----:B------:R-:W-:Y:S01]  /*1aa0*/  ULDC UR5, c[0x0][0x1d0] ;  /* 0x0000740000057ab9 */ /* 0x000fe20000000800 */
[----:B------:R-:W0:Y:S01]  /*1ab0*/  LDGDEPBAR ;  /* 0x00000000000079af */ /* 0x000e220000000000 */
[----:B------:R-:W-:-:S02]  /*1ac0*/  UIADD3 UR5, UR7, UR5, URZ ;  /* 0x0000000507057290 */ /* 0x000fc4000fffe03f */
[----:B------:R-:W-:Y:S01]  /*1ad0*/  SEL R234, R3, 0xffffffc0, !P1 ;  /* 0xffffffc003ea7807 */ /* 0x000fe20004800000 */
[----:B------:R-:W-:Y:S01]  /*1ae0*/  UISETP.GE.AND UP0, UPT, UR4, 0xc1, UPT ;  /* 0x000000c10400788c */ /* 0x000fe2000bf06270 */
[----:B------:R-:W-:Y:S02]  /*1af0*/  HMMA.16816.F32.BF16 R36, R152, R20, RZ ;  /* 0x000000149824723c */ /* 0x000fe400000418ff */
[----:B------:R-:W-:Y:S01]  /*1b00*/  IADD3 R3, R234, R4, RZ ;  /* 0x00000004ea037210 */ /* 0x000fe20007ffe0ff */
[----:B------:R-:W-:-:S04]  /*1b10*/  IMAD.IADD R5, R232, 0x1, R234 ;  /* 0x00000001e8057824 */ /* 0x000fc800078e02ea */
[----:B------:R-:W-:Y:S01]  /*1b20*/  LDSM.16.M88.4 R104, [R3+0x12100] ;  /* 0x012100000368783b */ /* 0x000fe20000000200 */
[C---:B------:R-:W-:Y:S03]  /*1b30*/  HMMA.16816.F32.BF16 R28, R152.reuse, R16, RZ ;  /* 0x00000010981c723c */ /* 0x040fe600000418ff */
[----:B------:R-:W-:Y:S04]  /*1b40*/  LDSM.16.M88.4 R108, [R3+0x12900] ;  /* 0x01290000036c783b */ /* 0x000fe80000000200 */
[----:B------:R-:W-:Y:S01]  /*1b50*/  LDSM.16.M88.4 R116, [R3+0x13100] ;  /* 0x013100000374783b */ /* 0x000fe20000000200 */
[C---:B------:R-:W-:Y:S08]  /*1b60*/  HMMA.16816.F32.BF16 R24, R152.reuse, R18, RZ ;  /* 0x000000129818723c */ /* 0x040ff000000418ff */
[C---:B------:R-:W-:Y:S08]  /*1b70*/  HMMA.16816.F32.BF16 R32, R152.reuse, R22, RZ ;  /* 0x000000169820723c */ /* 0x040ff000000418ff */
[C---:B----4-:R-:W-:Y:S08]  /*1b80*/  HMMA.16816.F32.BF16 R20, R152.reuse, R40, RZ ;  /* 0x000000289814723c */ /* 0x050ff000000418ff */
[C---:B------:R-:W-:Y:S08]  /*1b90*/  HMMA.16816.F32.BF16 R16, R152.reuse, R42, RZ ;  /* 0x0000002a9810723c */ /* 0x040ff000000418ff */
[----:B------:R-:W-:Y:S01]  /*1ba0*/  HMMA.16816.F32.BF16 R12, R152, R44, RZ ;  /* 0x0000002c980c723c */ /* 0x000fe200000418ff */
[----:B------:R-:W-:Y:S07]  /*1bb0*/  LDSM.16.M88.4 R44, [R5+0x13100] ;  /* 0x01310000052c783b */ /* 0x000fee0000000200 */
[C---:B------:R-:W-:Y:S01]  /*1bc0*/  HMMA.16816.F32.BF16 R64, R156.reuse, R50, R8 ;  /* 0x000000329c40723c */ /* 0x040fe20000041808 */
[----:B------:R-:W1:Y:S07]  /*1bd0*/  LDSM.16.M88.4 R8, [R5+0x12100] ;  /* 0x012100000508783b */ /* 0x000e6e0000000200 */
[C---:B------:R-:W-:Y:S01]  /*1be0*/  HMMA.16816.F32.BF16 R100, R156.reuse, R60, R36 ;  /* 0x0000003c9c64723c */ /* 0x040fe20000041824 */
[----:B------:R-:W2:Y:S07]  /*1bf0*/  LDSM.16.M88.4 R36, [R5+0x12900] ;  /* 0x012900000524783b */ /* 0x000eae0000000200 */
[C---:B------:R-:W-:Y:S08]  /*1c00*/  HMMA.16816.F32.BF16 R92, R156.reuse, R56, R28 ;  /* 0x000000389c5c723c */ /* 0x040ff0000004181c */
[C---:B------:R-:W-:Y:S01]  /*1c10*/  HMMA.16816.F32.BF16 R84, R156.reuse, R58, R24 ;  /* 0x0000003a9c54723c */ /* 0x040fe20000041818 */
[----:B------:R-:W3:Y:S07]  /*1c20*/  LDSM.16.M88.4 R56, [R5+0x13900] ;  /* 0x013900000538783b */ /* 0x000eee0000000200 */
[C---:B------:R-:W-:Y:S08]  /*1c30*/  HMMA.16816.F32.BF16 R80, R156.reuse, R52, R20 ;  /* 0x000000349c50723c */ /* 0x040ff00000041814 */
[C---:B------:R-:W-:Y:S08]  /*1c40*/  HMMA.16816.F32.BF16 R72, R156.reuse, R54, R16 ;  /* 0x000000369c48723c */ /* 0x040ff00000041810 */
[----:B------:R-:W-:Y:S08]  /*1c50*/  HMMA.16816.F32.BF16 R68, R156, R48, R12 ;  /* 0x000000309c44723c */ /* 0x000ff0000004180c */
[C---:B------:R-:W-:Y:S08]  /*1c60*/  HMMA.16816.F32.BF16 R24, R152.reuse, R76, RZ ;  /* 0x0000004c9818723c */ /* 0x040ff000000418ff */
[C---:B------:R-:W-:Y:S01]  /*1c70*/  HMMA.16816.F32.BF16 R20, R152.reuse, R78, RZ ;  /* 0x0000004e9814723c */ /* 0x040fe200000418ff */
[----:B------:R-:W4:Y:S07]  /*1c80*/  LDSM.16.M88.4 R76, [R5+0x14100] ;  /* 0x01410000054c783b */ /* 0x000f2e0000000200 */
[C---:B------:R-:W-:Y:S08]  /*1c90*/  HMMA.16816.F32.BF16 R16, R152.reuse, R88, RZ ;  /* 0x000000589810723c */ /* 0x040ff000000418ff */
[----:B------:R-:W-:Y:S01]  /*1ca0*/  HMMA.16816.F32.BF16 R12, R152, R90, RZ ;  /* 0x0000005a980c723c */ /* 0x000fe200000418ff */
[----:B------:R-:W5:Y:S07]  /*1cb0*/  LDSM.16.M88.4 R88, [R5+0x14900] ;  /* 0x014900000558783b */ /* 0x000f6e0000000200 */
[C---:B------:R-:W-:Y:S08]  /*1cc0*/  HMMA.16816.F32.BF16 R96, R156.reuse, R62, R32 ;  /* 0x0000003e9c60723c */ /* 0x040ff00000041820 */
[C---:B------:R-:W-:Y:S08]  /*1cd0*/  HMMA.16816.F32.BF16 R60, R156.reuse, R112, R24 ;  /* 0x000000709c3c723c */ /* 0x040ff00000041818 */
[C---:B------:R-:W-:Y:S01]  /*1ce0*/  HMMA.16816.F32.BF16 R52, R156.reuse, R114, R20 ;  /* 0x000000729c34723c */ /* 0x040fe20000041814 */
[----:B------:R-:W3:Y:S07]  /*1cf0*/  LDSM.16.M88.4 R112, [R3+0x13900] ;  /* 0x013900000370783b */ /* 0x000eee0000000200 */
[C---:B------:R-:W-:Y:S08]  /*1d00*/  HMMA.16816.F32.BF16 R48, R156.reuse, R120, R16 ;  /* 0x000000789c30723c */ /* 0x040ff00000041810 */
[----:B------:R-:W-:Y:S08]  /*1d10*/  HMMA.16816.F32.BF16 R40, R156, R122, R12 ;  /* 0x0000007a9c28723c */ /* 0x000ff0000004180c */
[C---:B-1----:R-:W-:Y:S01]  /*1d20*/  HMMA.16816.F32.BF16 R32, R184.reuse, R8, R100 ;  /* 0x00000008b820723c */ /* 0x042fe20000041864 */
[----:B------:R-:W-:Y:S07]  /*1d30*/  LDSM.16.M88.4 R100, [R5+0x16100] ;  /* 0x016100000564783b */ /* 0x000fee0000000200 */
[C---:B------:R-:W-:Y:S01]  /*1d40*/  HMMA.16816.F32.BF16 R28, R184.reuse, R10, R96 ;  /* 0x0000000ab81c723c */ /* 0x040fe20000041860 */
[----:B------:R-:W-:Y:S07]  /*1d50*/  LDSM.16.M88.4 R96, [R4+0x16100] ;  /* 0x016100000460783b */ /* 0x000fee0000000200 */
[C---:B--2---:R-:W-:Y:S01]  /*1d60*/  HMMA.16816.F32.BF16 R24, R184.reuse, R36, R92 ;  /* 0x00000024b818723c */ /* 0x044fe2000004185c */
[----:B------:R-:W-:Y:S07]  /*1d70*/  LDSM.16.M88.4 R92, [R5+0x15900] ;  /* 0x01590000055c783b */ /* 0x000fee0000000200 */
[C---:B------:R-:W-:Y:S01]  /*1d80*/  HMMA.16816.F32.BF16 R20, R184.reuse, R38, R84 ;  /* 0x00000026b814723c */ /* 0x040fe20000041854 */
[----:B------:R-:W-:Y:S07]  /*1d90*/  LDSM.16.M88.4 R84, [R3+0x14900] ;  /* 0x014900000354783b */ /* 0x000fee0000000200 */
[C---:B---3--:R-:W-:Y:S08]  /*1da0*/  HMMA.16816.F32.BF16 R8, R184.reuse, R56, R68 ;  /* 0x00000038b808723c */ /* 0x048ff00000041844 */
[C---:B------:R-:W-:Y:S01]  /*1db0*/  HMMA.16816.F32.BF16 R36, R184.reuse, R58, R64 ;  /* 0x0000003ab824723c */ /* 0x040fe20000041840 */
[----:B------:R-:W1:Y:S07]  /*1dc0*/  LDSM.16.M88.4 R56, [R3+0x14100] ;  /* 0x014100000338783b */ /* 0x000e6e0000000200 */
[C---:B------:R-:W-:Y:S08]  /*1dd0*/  HMMA.16816.F32.BF16 R16, R184.reuse, R44, R80 ;  /* 0x0000002cb810723c */ /* 0x040ff00000041850 */
[C---:B------:R-:W-:Y:S08]  /*1de0*/  HMMA.16816.F32.BF16 R12, R184.reuse, R46, R72 ;  /* 0x0000002eb80c723c */ /* 0x040ff00000041848 */
[C---:B----4-:R-:W-:Y:S08]  /*1df0*/  HMMA.16816.F32.BF16 R44, R184.reuse, R76, R60 ;  /* 0x0000004cb82c723c */ /* 0x050ff0000004183c */
[C---:B------:R-:W-:Y:S08]  /*1e00*/  HMMA.16816.F32.BF16 R52, R184.reuse, R78, R52 ;  /* 0x0000004eb834723c */ /* 0x040ff00000041834 */
[C---:B-----5:R-:W-:Y:S08]  /*1e10*/  HMMA.16816.F32.BF16 R72, R184.reuse, R88, R48 ;  /* 0x00000058b848723c */ /* 0x060ff00000041830 */
[----:B------:R-:W-:Y:S08]  /*1e20*/  HMMA.16816.F32.BF16 R88, R184, R90, R40 ;  /* 0x0000005ab858723c */ /* 0x000ff00000041828 */
[C---:B------:R-:W-:Y:S01]  /*1e30*/  HMMA.16816.F32.BF16 R80, R192.reuse, R104, R32 ;  /* 0x00000068c050723c */ /* 0x040fe20000041820 */
[----:B------:R-:W2:Y:S07]  /*1e40*/  LDSM.16.M88.4 R32, [R232+0x15100] ;  /* 0x01510000e820783b */ /* 0x000eae0000000200 */
[C---:B------:R-:W-:Y:S01]  /*1e50*/  HMMA.16816.F32.BF16 R76, R192.reuse, R106, R28 ;  /* 0x0000006ac04c723c */ /* 0x040fe2000004181c */
[----:B------:R-:W3:Y:S04]  /*1e60*/  LDSM.16.M88.4 R28, [R232+0x15900] ;  /* 0x01590000e81c783b */ /* 0x000ee80000000200 */
[----:B------:R-:W-:Y:S03]  /*1e70*/  LDSM.16.M88.4 R104, [R4+0x16900] ;  /* 0x016900000468783b */ /* 0x000fe60000000200 */
[C---:B------:R-:W-:Y:S01]  /*1e80*/  HMMA.16816.F32.BF16 R68, R192.reuse, R108, R24 ;  /* 0x0000006cc044723c */ /* 0x040fe20000041818 */
[----:B------:R-:W4:Y:S07]  /*1e90*/  LDSM.16.M88.4 R24, [R232+0x16100] ;  /* 0x01610000e818783b */ /* 0x000f2e0000000200 */
[C---:B------:R-:W-:Y:S08]  /*1ea0*/  HMMA.16816.F32.BF16 R60, R192.reuse, R116, R16 ;  /* 0x00000074c03c723c */ /* 0x040ff00000041810 */
[C---:B------:R-:W-:Y:S01]  /*1eb0*/  HMMA.16816.F32.BF16 R48, R192.reuse, R118, R12 ;  /* 0x00000076c030723c */ /* 0x040fe2000004180c */
[----:B------:R-:W-:Y:S07]  /*1ec0*/  LDSM.16.M88.4 R116, [R4+0x17900] ;  /* 0x017900000474783b */ /* 0x000fee0000000200 */
[C---:B------:R-:W-:Y:S08]  /*1ed0*/  HMMA.16816.F32.BF16 R16, R192.reuse, R112, R8 ;  /* 0x00000070c010723c */ /* 0x040ff00000041808 */
[C---:B------:R-:W-:Y:S01]  /*1ee0*/  HMMA.16816.F32.BF16 R64, R192.reuse, R110, R20 ;  /* 0x0000006ec040723c */ /* 0x040fe20000041814 */
[----:B------:R-:W5:Y:S04]  /*1ef0*/  LDSM.16.M88.4 R20, [R232+0x16900] ;  /* 0x01690000e814783b */ /* 0x000f680000000200 */
[----:B------:R-:W-:Y:S03]  /*1f00*/  LDSM.16.M88.4 R108, [R5+0x16900] ;  /* 0x01690000056c783b */ /* 0x000fe60000000200 */
[C---:B------:R-:W-:Y:S01]  /*1f10*/  HMMA.16816.F32.BF16 R12, R192.reuse, R114, R36 ;  /* 0x00000072c00c723c */ /* 0x040fe20000041824 */
[----:B------:R-:W3:Y:S04]  /*1f20*/  LDSM.16.M88.4 R36, [R232+0x17100] ;  /* 0x01710000e824783b */ /* 0x000ee80000000200 */
[----:B------:R-:W-:Y:S03]  /*1f30*/  LDSM.16.M88.4 R112, [R4+0x17100] ;  /* 0x017100000470783b */ /* 0x000fe60000000200 */
[C---:B-1----:R-:W-:Y:S08]  /*1f40*/  HMMA.16816.F32.BF16 R8, R192.reuse, R56, R44 ;  /* 0x00000038c008723c */ /* 0x042ff0000004182c */
[C---:B------:R-:W-:Y:S01]  /*1f50*/  HMMA.16816.F32.BF16 R40, R192.reuse, R58, R52 ;  /* 0x0000003ac028723c */ /* 0x040fe20000041834 */
[----:B------:R-:W-:Y:S07]  /*1f60*/  LDSM.16.M88.4 R52, [R232+0x17900] ;  /* 0x01790000e834783b */ /* 0x000fee0000000200 */
[C---:B------:R-:W-:Y:S01]  /*1f70*/  HMMA.16816.F32.BF16 R56, R192.reuse, R86, R88 ;  /* 0x00000056c038723c */ /* 0x040fe20000041858 */
[----:B------:R-:W1:Y:S07]  /*1f80*/  LDSM.16.M88.4 R88, [R4+0x15100] ;  /* 0x015100000458783b */ /* 0x000e6e0000000200 */
[----:B------:R-:W-:Y:S01]  /*1f90*/  HMMA.16816.F32.BF16 R44, R192, R84, R72 ;  /* 0x00000054c02c723c */ /* 0x000fe20000041848 */
[----:B------:R-:W1:Y:S07]  /*1fa0*/  LDSM.16.M88.4 R84, [R4+0x15900] ;  /* 0x015900000454783b */ /* 0x000e6e0000000200 */
[C---:B--2---:R-:W-:Y:S08]  /*1fb0*/  HMMA.16816.F32.BF16 R80, R196.reuse, R32, R80 ;  /* 0x00000020c450723c */ /* 0x044ff00000041850 */
[C---:B------:R-:W-:Y:S08]  /*1fc0*/  HMMA.16816.F32.BF16 R32, R196.reuse, R34, R76 ;  /* 0x00000022c420723c */ /* 0x040ff0000004184c */
[C---:B---3--:R-:W-:Y:S08]  /*1fd0*/  HMMA.16816.F32.BF16 R76, R196.reuse, R28, R68 ;  /* 0x0000001cc44c723c */ /* 0x048ff00000041844 */
[C---:B----4-:R-:W-:Y:S08]  /*1fe0*/  HMMA.16816.F32.BF16 R68, R196.reuse, R24, R60 ;  /* 0x00000018c444723c */ /* 0x050ff0000004183c */
[C---:B------:R-:W-:Y:S01]  /*1ff0*/  HMMA.16816.F32.BF16 R72, R196.reuse, R30, R64 ;  /* 0x0000001ec448723c */ /* 0x040fe20000041840 */
[----:B------:R-:W2:Y:S07]  /*2000*/  LDSM.16.M88.4 R28, [R5+0x15100] ;  /* 0x01510000051c783b */ /* 0x000eae0000000200 */
[C---:B------:R-:W-:Y:S08]  /*2010*/  HMMA.16816.F32.BF16 R48, R196.reuse, R26, R48 ;  /* 0x0000001ac430723c */ /* 0x040ff00000041830 */
[C---:B-----5:R-:W-:Y:S08]  /*2020*/  HMMA.16816.F32.BF16 R64, R196.reuse, R20, R16 ;  /* 0x00000014c440723c */ /* 0x060ff00000041810 */
[C---:B------:R-:W-:Y:S08]  /*2030*/  HMMA.16816.F32.BF16 R60, R196.reuse, R22, R12 ;  /* 0x00000016c43c723c */ /* 0x040ff0000004180c */
[C---:B------:R-:W-:Y:S08]  /*2040*/  HMMA.16816.F32.BF16 R24, R196.reuse, R36, R8 ;  /* 0x00000024c418723c */ /* 0x040ff00000041808 */
[----:B------:R-:W-:Y:S08]  /*2050*/  HMMA.16816.F32.BF16 R20, R196, R38, R40 ;  /* 0x00000026c414723c */ /* 0x000ff00000041828 */
[C---:B-1----:R-:W-:Y:S01]  /*2060*/  HMMA.16816.F32.BF16 R8, R200.reuse, R88, R80 ;  /* 0x00000058c808723c */ /* 0x042fe20000041850 */
[----:B------:R-:W-:Y:S07]  /*2070*/  LDSM.16.M88.4 R80, [R5+0x17900] ;  /* 0x017900000550783b */ /* 0x000fee0000000200 */
[----:B------:R-:W-:Y:S01]  /*2080*/  HMMA.16816.F32.BF16 R32, R200, R90, R32 ;  /* 0x0000005ac820723c */ /* 0x000fe20000041820 */
[----:B------:R-:W-:Y:S07]  /*2090*/  LDSM.16.M88.4 R88, [R3+0x15900] ;  /* 0x015900000358783b */ /* 0x000fee0000000200 */
[----:B------:R-:W-:Y:S08]  /*20a0*/  HMMA.16816.F32.BF16 R16, R196, R52, R44 ;  /* 0x00000034c410723c */ /* 0x000ff0000004182c */
[C---:B------:R-:W-:Y:S08]  /*20b0*/  HMMA.16816.F32.BF16 R44, R200.reuse, R96, R68 ;  /* 0x00000060c82c723c */ /* 0x040ff00000041844 */
[C---:B------:R-:W-:Y:S08]  /*20c0*/  HMMA.16816.F32.BF16 R36, R200.reuse, R84, R76 ;  /* 0x00000054c824723c */ /* 0x040ff0000004184c */
[C---:B------:R-:W-:Y:S01]  /*20d0*/  HMMA.16816.F32.BF16 R40, R200.reuse, R86, R72 ;  /* 0x00000056c828723c */ /* 0x040fe20000041848 */
[----:B------:R-:W1:Y:S07]  /*20e0*/  LDSM.16.M88.4 R84, [R3+0x15100] ;  /* 0x015100000354783b */ /* 0x000e6e0000000200 */
[----:B------:R-:W-:Y:S01]  /*20f0*/  HMMA.16816.F32.BF16 R48, R200, R98, R48 ;  /* 0x00000062c830723c */ /* 0x000fe20000041830 */
[----:B------:R-:W3:Y:S07]  /*2100*/  LDSM.16.M88.4 R96, [R3+0x16100] ;  /* 0x016100000360783b */ /* 0x000eee0000000200 */
[----:B------:R-:W-:Y:S08]  /*2110*/  HMMA.16816.F32.BF16 R12, R196, R54, R56 ;  /* 0x00000036c40c723c */ /* 0x000ff00000041838 */
[C---:B------:R-:W-:Y:S08]  /*2120*/  HMMA.16816.F32.BF16 R56, R200.reuse, R112, R24 ;  /* 0x00000070c838723c */ /* 0x040ff00000041818 */
[----:B------:R-:W-:Y:S08]  /*2130*/  HMMA.16816.F32.BF16 R76, R200, R114, R20 ;  /* 0x00000072c84c723c */ /* 0x000ff00000041814 */
[C---:B--2---:R-:W-:Y:S08]  /*2140*/  HMMA.16816.F32.BF16 R24, R204.reuse, R28, R8 ;  /* 0x0000001ccc18723c */ /* 0x044ff00000041808 */
[----:B------:R-:W-:Y:S08]  /*2150*/  HMMA.16816.F32.BF16 R20, R204, R30, R32 ;  /* 0x0000001ecc14723c */ /* 0x000ff00000041820 */
[----:B------:R-:W-:Y:S01]  /*2160*/  HMMA.16816.F32.BF16 R52, R200, R104, R64 ;  /* 0x00000068c834723c */ /* 0x000fe20000041840 */
[----:B------:R-:W2:Y:S07]  /*2170*/  LDSM.16.M88.4 R64, [R5+0x17100] ;  /* 0x017100000540783b */ /* 0x000eae0000000200 */
[C---:B------:R-:W-:Y:S01]  /*2180*/  HMMA.16816.F32.BF16 R8, R204.reuse, R100, R44 ;  /* 0x00000064cc08723c */ /* 0x040fe2000004182c */
[----:B------:R-:W-:Y:S07]  /*2190*/  LDSM.16.M88.4 R44, [R3+0x16900] ;  /* 0x01690000032c783b */ /* 0x000fee0000000200 */
[----:B------:R-:W-:Y:S01]  /*21a0*/  HMMA.16816.F32.BF16 R28, R204, R102, R48 ;  /* 0x00000066cc1c723c */ /* 0x000fe20000041830 */
[----:B------:R-:W4:Y:S07]  /*21b0*/  LDSM.16.M88.4 R48, [R232+0x18100] ;  /* 0x01810000e830783b */ /* 0x000f2e0000000200 */
[C---:B------:R-:W-:Y:S08]  /*21c0*/  HMMA.16816.F32.BF16 R72, R200.reuse, R116, R16 ;  /* 0x00000074c848723c */ /* 0x040ff00000041810 */
[----:B------:R-:W-:Y:S08]  /*21d0*/  HMMA.16816.F32.BF16 R68, R200, R118, R12 ;  /* 0x00000076c844723c */ /* 0x000ff0000004180c */
[C---:B------:R-:W-:Y:S08]  /*21e0*/  HMMA.16816.F32.BF16 R16, R204.reuse, R92, R36 ;  /* 0x0000005ccc10723c */ /* 0x040ff00000041824 */
[----:B------:R-:W-:Y:S08]  /*21f0*/  HMMA.16816.F32.BF16 R12, R204, R94, R40 ;  /* 0x0000005ecc0c723c */ /* 0x000ff00000041828 */
[C---:B-1----:R-:W-:Y:S01]  /*2200*/  HMMA.16816.F32.BF16 R32, R208.reuse, R84, R24 ;  /* 0x00000054d020723c */ /* 0x042fe20000041818 */
[----:B------:R-:W-:Y:S07]  /*2210*/  LDSM.16.M88.4 R24, [R3+0x17900] ;  /* 0x017900000318783b */ /* 0x000fee0000000200 */
[C---:B------:R-:W-:Y:S01]  /*2220*/  HMMA.16816.F32.BF16 R40, R208.reuse, R86, R20 ;  /* 0x00000056d028723c */ /* 0x040fe20000041814 */
[----:B------:R-:W-:Y:S07]  /*2230*/  LDSM.16.M88.4 R20, [R4+0x18100] ;  /* 0x018100000414783b */ /* 0x000fee0000000200 */
[----:B---3--:R-:W-:Y:S01]  /*2240*/  HMMA.16816.F32.BF16 R84, R208, R96, R8 ;  /* 0x00000060d054723c */ /* 0x008fe20000041808 */
[----:B------:R-:W1:Y:S07]  /*2250*/  LDSM.16.M88.4 R8, [R3+0x17100] ;  /* 0x017100000308783b */ /* 0x000e6e0000000200 */
[----:B------:R-:W-:Y:S08]  /*2260*/  HMMA.16816.F32.BF16 R36, R204, R108, R52 ;  /* 0x0000006ccc24723c */ /* 0x000ff00000041834 */
[----:B------:R-:W-:Y:S08]  /*2270*/  HMMA.16816.F32.BF16 R60, R200, R106, R60 ;  /* 0x0000006ac83c723c */ /* 0x000ff0000004183c */
[C---:B--2---:R-:W-:Y:S08]  /*2280*/  HMMA.16816.F32.BF16 R56, R204.reuse, R64, R56 ;  /* 0x00000040cc38723c */ /* 0x044ff00000041838 */
[C---:B------:R-:W-:Y:S08]  /*2290*/  HMMA.16816.F32.BF16 R52, R204.reuse, R66, R76 ;  /* 0x00000042cc34723c */ /* 0x040ff0000004184c */
[----:B------:R-:W-:Y:S08]  /*22a0*/  HMMA.16816.F32.BF16 R100, R204, R80, R72 ;  /* 0x00000050cc64723c */ /* 0x000ff00000041848 */
[C---:B------:R-:W-:Y:S08]  /*22b0*/  HMMA.16816.F32.BF16 R64, R208.reuse, R88, R16 ;  /* 0x00000058d040723c */ /* 0x040ff00000041810 */
[----:B------:R-:W-:Y:S08]  /*22c0*/  HMMA.16816.F32.BF16 R72, R208, R90, R12 ;  /* 0x0000005ad048723c */ /* 0x000ff0000004180c */
[----:B----4-:R-:W-:Y:S01]  /*22d0*/  HMMA.16816.F32.BF16 R16, R212, R48, R32 ;  /* 0x00000030d410723c */ /* 0x010fe20000041820 */
[----:B------:R-:W-:Y:S07]  /*22e0*/  LDSM.16.M88.4 R32, [R232+0x19100] ;  /* 0x01910000e820783b */ /* 0x000fee0000000200 */
[----:B------:R-:W-:Y:S08]  /*22f0*/  HMMA.16816.F32.BF16 R92, R204, R82, R68 ;  /* 0x00000052cc5c723c */ /* 0x000ff00000041844 */
[----:B------:R-:W-:Y:S01]  /*2300*/  HMMA.16816.F32.BF16 R12, R212, R50, R40 ;  /* 0x00000032d40c723c */ /* 0x000fe20000041828 */
[----:B------:R-:W-:Y:S04]  /*2310*/  LDSM.16.M88.4 R40, [R4+0x18900] ;  /* 0x018900000428783b */ /* 0x000fe80000000200 */
[----:B------:R-:W-:Y:S03]  /*2320*/  LDSM.16.M88.4 R48, [R5+0x18900] ;  /* 0x018900000530783b */ /* 0x000fe60000000200 */
[C---:B------:R-:W-:Y:S01]  /*2330*/  HMMA.16816.F32.BF16 R80, R208.reuse, R98, R28 ;  /* 0x00000062d050723c */ /* 0x040fe2000004181c */
[----:B------:R-:W2:Y:S07]  /*2340*/  LDSM.16.M88.4 R28, [R232+0x18900] ;  /* 0x01890000e81c783b */ /* 0x000eae0000000200 */
[----:B------:R-:W-:Y:S01]  /*2350*/  HMMA.16816.F32.BF16 R68, R208, R44, R36 ;  /* 0x0000002cd044723c */ /* 0x000fe20000041824 */
[----:B------:R-:W3:Y:S07]  /*2360*/  LDSM.16.M88.4 R36, [R5+0x18100] ;  /* 0x018100000524783b */ /* 0x000eee0000000200 */
[----:B------:R-:W-:Y:S08]  /*2370*/  HMMA.16816.F32.BF16 R60, R204, R110, R60 ;  /* 0x0000006ecc3c723c */ /* 0x000ff0000004183c */
[C---:B-1----:R-:W-:Y:S01]  /*2380*/  HMMA.16816.F32.BF16 R76, R208.reuse, R8, R56 ;  /* 0x00000008d04c723c */ /* 0x042fe20000041838 */
[----:B------:R-:W-:Y:S07]  /*2390*/  LDSM.16.M88.4 R56, [R3+0x18900] ;  /* 0x018900000338783b */ /* 0x000fee0000000200 */
[----:B------:R-:W-:Y:S01]  /*23a0*/  HMMA.16816.F32.BF16 R96, R208, R10, R52 ;  /* 0x0000000ad060723c */ /* 0x000fe20000041834 */
[----:B------:R-:W-:Y:S07]  /*23b0*/  LDSM.16.M88.4 R52, [R232+0x1a100] ;  /* 0x01a10000e834783b */ /* 0x000fee0000000200 */
[C---:B------:R-:W-:Y:S08]  /*23c0*/  HMMA.16816.F32.BF16 R8, R216.reuse, R20, R16 ;  /* 0x00000014d808723c */ /* 0x040ff00000041810 */
[----:B------:R-:W-:Y:S08]  /*23d0*/  HMMA.16816.F32.BF16 R16, R216, R22, R12 ;  /* 0x00000016d810723c */ /* 0x000ff0000004180c */
[----:B--2---:R-:W-:Y:S08]  /*23e0*/  HMMA.16816.F32.BF16 R12, R212, R30, R72 ;  /* 0x0000001ed40c723c */ /* 0x004ff00000041848 */
[C---:B------:R-:W-:Y:S01]  /*23f0*/  HMMA.16816.F32.BF16 R88, R208.reuse, R46, R60 ;  /* 0x0000002ed058723c */ /* 0x040fe2000004183c */
[----:B------:R-:W1:Y:S04]  /*2400*/  LDSM.16.M88.4 R60, [R3+0x18100] ;  /* 0x01810000033c783b */ /* 0x000e680000000200 */
[----:B------:R-:W-:Y:S03]  /*2410*/  LDSM.16.M88.4 R44, [R232+0x19900] ;  /* 0x01990000e82c783b */ /* 0x000fe60000000200 */
[C---:B------:R-:W-:Y:S08]  /*2420*/  HMMA.16816.F32.BF16 R100, R208.reuse, R24, R100 ;  /* 0x00000018d064723c */ /* 0x040ff00000041864 */
[----:B------:R-:W-:Y:S08]  /*2430*/  HMMA.16816.F32.BF16 R92, R208, R26, R92 ;  /* 0x0000001ad05c723c */ /* 0x000ff0000004185c */
[----:B------:R-:W-:Y:S01]  /*2440*/  HMMA.16816.F32.BF16 R24, R212, R28, R64 ;  /* 0x0000001cd418723c */ /* 0x000fe20000041840 */
[----:B------:R-:W-:Y:S07]  /*2450*/  LDSM.16.M88.4 R64, [R232+0x1a900] ;  /* 0x01a90000e840783b */ /* 0x000fee0000000200 */
[C---:B---3--:R-:W-:Y:S08]  /*2460*/  HMMA.16816.F32.BF16 R8, R220.reuse, R36, R8 ;  /* 0x00000024dc08723c */ /* 0x048ff00000041808 */
[----:B------:R-:W-:Y:S01]  /*2470*/  HMMA.16816.F32.BF16 R16, R220, R38, R16 ;  /* 0x00000026dc10723c */ /* 0x000fe20000041810 */
[----:B------:R-:W2:Y:S07]  /*2480*/  LDSM.16.M88.4 R36, [R4+0x19100] ;  /* 0x019100000424783b */ /* 0x000eae0000000200 */
[----:B------:R-:W-:Y:S08]  /*2490*/  HMMA.16816.F32.BF16 R28, R212, R32, R84 ;  /* 0x00000020d41c723c */ /* 0x000ff00000041854 */
[C---:B------:R-:W-:Y:S08]  /*24a0*/  HMMA.16816.F32.BF16 R12, R216.reuse, R42, R12 ;  /* 0x0000002ad80c723c */ /* 0x040ff0000004180c */
[----:B------:R-:W-:Y:S01]  /*24b0*/  HMMA.16816.F32.BF16 R20, R216, R40, R24 ;  /* 0x00000028d814723c */ /* 0x000fe20000041818 */
[----:B------:R-:W3:Y:S07]  /*24c0*/  LDSM.16.M88.4 R40, [R5+0x19100] ;  /* 0x019100000528783b */ /* 0x000eee0000000200 */
[----:B------:R-:W-:Y:S08]  /*24d0*/  HMMA.16816.F32.BF16 R72, R212, R34, R80 ;  /* 0x00000022d448723c */ /* 0x000ff00000041850 */
[----:B-1----:R-:W-:Y:S08]  /*24e0*/  HMMA.16816.F32.BF16 R32, R224, R60, R8 ;  /* 0x0000003ce020723c */ /* 0x002ff00000041808 */
[----:B--2---:R-:W-:Y:S08]  /*24f0*/  HMMA.16816.F32.BF16 R28, R216, R36, R28 ;  /* 0x00000024d81c723c */ /* 0x004ff0000004181c */
[C---:B------:R-:W-:Y:S08]  /*2500*/  HMMA.16816.F32.BF16 R24, R220.reuse, R50, R12 ;  /* 0x00000032dc18723c */ /* 0x040ff0000004180c */
[----:B------:R-:W-:Y:S01]  /*2510*/  HMMA.16816.F32.BF16 R8, R220, R48, R20 ;  /* 0x00000030dc08723c */ /* 0x000fe20000041814 */
[----:B------:R-:W-:Y:S01]  /*2520*/  FMUL.FTZ R6, R32, c[0x0][0x320] ;  /* 0x0000c80020067a20 */ /* 0x000fe20000410000 */
[----:B------:R-:W-:Y:S03]  /*2530*/  LDSM.16.M88.4 R48, [R4+0x1a900] ;  /* 0x01a900000430783b */ /* 0x000fe60000000200 */
[----:B------:R1:W2:Y:S03]  /*2540*/  MUFU.TANH R105, R6 ;  /* 0x0000000600697308 */ /* 0x0002a60000002400 */
[----:B------:R-:W-:Y:S08]  /*2550*/  HMMA.16816.F32.BF16 R20, R224, R62, R16 ;  /* 0x0000003ee014723c */ /* 0x000ff00000041810 */
[----:B---3--:R-:W-:Y:S01]  /*2560*/  HMMA.16816.F32.BF16 R12, R220, R40, R28 ;  /* 0x00000028dc0c723c */ /* 0x008fe2000004181c */
[----:B-1----:R-:W-:-:S07]  /*2570*/  FMUL.FTZ R6, R33, c[0x0][0x320] ;  /* 0x0000c80021067a20 */ /* 0x002fce0000410000 */
[----:B------:R-:W-:Y:S01]  /*2580*/  HMMA.16816.F32.BF16 R28, R224, R58, R24 ;  /* 0x0000003ae01c723c */ /* 0x000fe20000041818 */
[----:B------:R1:W3:Y:S07]  /*2590*/  MUFU.TANH R104, R6 ;  /* 0x0000000600687308 */ /* 0x0002ee0000002400 */
[C---:B------:R-:W-:Y:S08]  /*25a0*/  HMMA.16816.F32.BF16 R80, R212.reuse, R44, R68 ;  /* 0x0000002cd450723c */ /* 0x040ff00000041844 */
[C---:B------:R-:W-:Y:S01]  /*25b0*/  HMMA.16816.F32.BF16 R88, R212.reuse, R46, R88 ;  /* 0x0000002ed458723c */ /* 0x040fe20000041858 */
[----:B-1----:R-:W-:Y:S01]  /*25c0*/  FMUL.FTZ R6, R34, c[0x0][0x320] ;  /* 0x0000c80022067a20 */ /* 0x002fe20000410000 */
[----:B------:R-:W1:Y:S06]  /*25d0*/  LDSM.16.M88.4 R44, [R4+0x19900] ;  /* 0x01990000042c783b */ /* 0x000e6c0000000200 */
[----:B------:R-:W-:Y:S01]  /*25e0*/  HMMA.16816.F32.BF16 R68, R212, R54, R96 ;  /* 0x00000036d444723c */ /* 0x000fe20000041860 */
[----:B------:R4:W-:Y:S07]  /*25f0*/  MUFU.TANH R99, R6 ;  /* 0x0000000600637308 */ /* 0x0009ee0000002400 */
[----:B------:R-:W-:Y:S01]  /*2600*/  HMMA.16816.F32.BF16 R16, R216, R38, R72 ;  /* 0x00000026d810723c */ /* 0x000fe20000041848 */
[----:B------:R5:W2:Y:S07]  /*2610*/  LDSM.16.M88.4 R36, [R4+0x1a100] ;  /* 0x01a100000424783b */ /* 0x000aae0000000200 */
[----:B------:R-:W-:Y:S01]  /*2620*/  HMMA.16816.F32.BF16 R76, R212, R52, R76 ;  /* 0x00000034d44c723c */ /* 0x000fe2000004184c */
[----:B----4-:R-:W-:Y:S01]  /*2630*/  FMUL.FTZ R6, R35, c[0x0][0x320] ;  /* 0x0000c80023067a20 */ /* 0x010fe20000410000 */
[----:B------:R-:W4:Y:S03]  /*2640*/  LDSM.16.M88.4 R52, [R3+0x19100] ;  /* 0x019100000334783b */ /* 0x000f260000000200 */
[----:B------:R1:W-:Y:S01]  /*2650*/  MUFU.TANH R98, R6 ;  /* 0x0000000600627308 */ /* 0x0003e20000002400 */
[----:B------:R-:W2:Y:S02]  /*2660*/  LDSM.16.M88.4 R32, [R5+0x19900] ;  /* 0x019900000520783b */ /* 0x000ea40000000200 */
[----:B------:R-:W-:Y:S02]  /*2670*/  HMMA.16816.F32.BF16 R8, R224, R56, R8 ;  /* 0x00000038e008723c */ /* 0x000fe40000041808 */
[----:B------:R-:W2:Y:S01]  /*2680*/  LDSM.16.M88.4 R56, [R3+0x19900] ;  /* 0x019900000338783b */ /* 0x000ea20000000200 */
[----:B-----5:R-:W-:-:S05]  /*2690*/  FMUL.FTZ R4, R28, c[0x0][0x320] ;  /* 0x0000c8001c047a20 */ /* 0x020fca0000410000 */
[----:B------:R-:W-:Y:S01]  /*26a0*/  HMMA.16816.F32.BF16 R60, R212, R64, R100 ;  /* 0x00000040d43c723c */ /* 0x000fe20000041864 */
[----:B------:R5:W-:Y:S01]  /*26b0*/  MUFU.TANH R75, R4 ;  /* 0x00000004004b7308 */ /* 0x000be20000002400 */
[----:B-1----:R-:W-:-:S05]  /*26c0*/  FMUL.FTZ R6, R20, c[0x0][0x320] ;  /* 0x0000c80014067a20 */ /* 0x002fca0000410000 */
[----:B------:R-:W-:Y:S01]  /*26d0*/  SHF.L.U32 R103, R2, 0x1, RZ ;  /* 0x0000000102677819 */ /* 0x000fe200000006ff */
[----:B------:R-:W-:Y:S01]  /*26e0*/  HMMA.16816.F32.BF16 R24, R216, R44, R80 ;  /* 0x0000002cd818723c */ /* 0x000fe20000041850 */
[----:B------:R1:W-:Y:S03]  /*26f0*/  MUFU.TANH R97, R6 ;  /* 0x0000000600617308 */ /* 0x0003e60000002400 */
[--C-:B------:R-:W-:Y:S02]  /*2700*/  IMAD.IADD R2, R235, 0x1, R103.reuse ;  /* 0x00000001eb027824 */ /* 0x100fe400078e0267 */
[----:B------:R-:W-:Y:S02]  /*2710*/  IMAD R233, R0, 0x2, R103 ;  /* 0x0000000200e97824 */ /* 0x000fe400078e0267 */
[----:B------:R-:W-:Y:S01]  /*2720*/  HMMA.16816.F32.BF16 R64, R212, R66, R92 ;  /* 0x00000042d440723c */ /* 0x000fe2000004185c */
[----:B-----5:R-:W-:-:S02]  /*2730*/  FMUL.FTZ R4, R29, c[0x0][0x320] ;  /* 0x0000c8001d047a20 */ /* 0x020fc40000410000 */
[----:B------:R-:W-:Y:S02]  /*2740*/  IADD3 R0, R235, R233, RZ ;  /* 0x000000e9eb007210 */ /* 0x000fe40007ffe0ff */
[----:B------:R5:W-:Y:S01]  /*2750*/  MUFU.TANH R74, R4 ;  /* 0x00000004004a7308 */ /* 0x000be20000002400 */
[----:B-1----:R-:W-:-:S07]  /*2760*/  FMUL.FTZ R6, R21, c[0x0][0x320] ;  /* 0x0000c80015067a20 */ /* 0x002fce0000410000 */
[----:B------:R1:W-:Y:S01]  /*2770*/  MUFU.TANH R96, R6 ;  /* 0x0000000600607308 */ /* 0x0003e20000002400 */
[----:B-----5:R-:W-:-:S07]  /*2780*/  FMUL.FTZ R4, R30, c[0x0][0x320] ;  /* 0x0000c8001e047a20 */ /* 0x020fce0000410000 */
[----:B------:R5:W-:Y:S01]  /*2790*/  MUFU.TANH R73, R4 ;  /* 0x0000000400497308 */ /* 0x000be20000002400 */
[----:B-1----:R-:W-:-:S07]  /*27a0*/  FMUL.FTZ R6, R22, c[0x0][0x320] ;  /* 0x0000c80016067a20 */ /* 0x002fce0000410000 */
[----:B------:R1:W1:Y:S01]  /*27b0*/  MUFU.TANH R87, R6 ;  /* 0x0000000600577308 */ /* 0x0002620000002400 */
[----:B-----5:R-:W-:Y:S02]  /*27c0*/  FMUL.FTZ R4, R31, c[0x0][0x320] ;  /* 0x0000c8001f047a20 */ /* 0x020fe40000410000 */
[----:B------:R-:W5:Y:S05]  /*27d0*/  LDSM.16.M88.4 R28, [R5+0x1a100] ;  /* 0x01a10000051c783b */ /* 0x000f6a0000000200 */
[----:B------:R-:W-:Y:S01]  /*27e0*/  MUFU.TANH R72, R4 ;  /* 0x0000000400487308 */ /* 0x000fe20000002400 */
[----:B-1----:R-:W-:Y:S02]  /*27f0*/  FMUL.FTZ R6, R23, c[0x0][0x320] ;  /* 0x0000c80017067a20 */ /* 0x002fe40000410000 */
[----:B------:R-:W-:Y:S05]  /*2800*/  HMMA.16816.F32.BF16 R20, R220, R42, R16 ;  /* 0x0000002adc14723c */ /* 0x000fea0000041810 */
[----:B------:R1:W-:Y:S03]  /*2810*/  MUFU.TANH R86, R6 ;  /* 0x0000000600567308 */ /* 0x0003e60000002400 */
[C---:B------:R-:W-:Y:S08]  /*2820*/  HMMA.16816.F32.BF16 R16, R216.reuse, R46, R88 ;  /* 0x0000002ed810723c */ /* 0x040ff00000041858 */
[----:B--2---:R-:W-:Y:S01]  /*2830*/  HMMA.16816.F32.BF16 R44, R216, R36, R76 ;  /* 0x00000024d82c723c */ /* 0x004fe2000004184c */
[----:B-1----:R-:W-:-:S04]  /*2840*/  FMUL.FTZ R6, R8, c[0x0][0x320] ;  /* 0x0000c80008067a20 */ /* 0x002fc80000410000 */
[----:B------:R1:W2:Y:S03]  /*2850*/  MUFU.TANH R85, R6 ;  /* 0x0000000600557308 */ /* 0x0002a60000002400 */
[----:B----4-:R-:W-:Y:S08]  /*2860*/  HMMA.16816.F32.BF16 R20, R224, R54, R20 ;  /* 0x00000036e014723c */ /* 0x010ff00000041814 */
[----:B------:R-:W-:Y:S01]  /*2870*/  HMMA.16816.F32.BF16 R40, R216, R48, R60 ;  /* 0x00000030d828723c */ /* 0x000fe2000004183c */
[----:B-1----:R-:W-:-:S07]  /*2880*/  FMUL.FTZ R6, R9, c[0x0][0x320] ;  /* 0x0000c80009067a20 */ /* 0x002fce0000410000 */
[----:B------:R-:W-:Y:S01]  /*2890*/  HMMA.16816.F32.BF16 R16, R220, R34, R16 ;  /* 0x00000022dc10723c */ /* 0x000fe20000041810 */
[----:B------:R1:W4:Y:S07]  /*28a0*/  MUFU.TANH R84, R6 ;  /* 0x0000000600547308 */ /* 0x00032e0000002400 */
[----:B------:R-:W-:Y:S02]  /*28b0*/  FMUL.FTZ R20, R20, c[0x0][0x320] ;  /* 0x0000c80014147a20 */ /* 0x000fe40000410000 */
[----:B------:R-:W-:-:S02]  /*28c0*/  FMUL.FTZ R21, R21, c[0x0][0x320] ;  /* 0x0000c80015157a20 */ /* 0x000fc40000410000 */
[----:B------:R-:W-:Y:S01]  /*28d0*/  FMUL.FTZ R22, R22, c[0x0][0x320] ;  /* 0x0000c80016167a20 */ /* 0x000fe20000410000 */
[----:B------:R-:W-:Y:S01]  /*28e0*/  MUFU.TANH R145, R20 ;  /* 0x0000001400917308 */ /* 0x000fe20000002400 */
[----:B------:R-:W-:Y:S02]  /*28f0*/  FMUL.FTZ R23, R23, c[0x0][0x320] ;  /* 0x0000c80017177a20 */ /* 0x000fe40000410000 */
[----:B-1----:R-:W-:-:S05]  /*2900*/  FMUL.FTZ R6, R10, c[0x0][0x320] ;  /* 0x0000c8000a067a20 */ /* 0x002fca0000410000 */
[----:B------:R-:W-:Y:S08]  /*2910*/  MUFU.TANH R101, R21 ;  /* 0x0000001500657308 */ /* 0x000ff00000002400 */
[----:B------:R1:W1:Y:S08]  /*2920*/  MUFU.TANH R81, R6 ;  /* 0x0000000600517308 */ /* 0x0002700000002400 */
[----:B------:R-:W-:Y:S01]  /*2930*/  MUFU.TANH R49, R23 ;  /* 0x0000001700317308 */ /* 0x000fe20000002400 */
[----:B-1----:R-:W-:-:S02]  /*2940*/  FMUL.FTZ R6, R11, c[0x0][0x320] ;  /* 0x0000c8000b067a20 */ /* 0x002fc40000410000 */
[----:B------:R-:W-:Y:S01]  /*2950*/  HMMA.16816.F32.BF16 R8, R224, R52, R12 ;  /* 0x00000034e008723c */ /* 0x000fe2000004180c */
[----:B------:R1:W-:Y:S04]  /*2960*/  LDSM.16.M88.4 R52, [R5+0x1a900] ;  /* 0x01a900000534783b */ /* 0x0003e80000000200 */
[----:B------:R-:W1:Y:S03]  /*2970*/  MUFU.TANH R80, R6 ;  /* 0x0000000600507308 */ /* 0x000e660000002400 */
[----:B------:R-:W-:Y:S08]  /*2980*/  HMMA.16816.F32.BF16 R12, R220, R32, R24 ;  /* 0x00000020dc0c723c */ /* 0x000ff00000041818 */
[----:B------:R-:W-:Y:S01]  /*2990*/  HMMA.16816.F32.BF16 R24, R216, R38, R68 ;  /* 0x00000026d818723c */ /* 0x000fe20000041844 */
[----:B------:R-:W1:Y:S07]  /*29a0*/  LDSM.16.M88.4 R36, [R3+0x1a100] ;  /* 0x01a100000324783b */ /* 0x000e6e0000000200 */
[----:B------:R-:W-:Y:S01]  /*29b0*/  FMUL.FTZ R9, R9, c[0x0][0x320] ;  /* 0x0000c80009097a20 */ /* 0x000fe20000410000 */
[----:B------:R-:W-:Y:S01]  /*29c0*/  HMMA.16816.F32.BF16 R32, R224, R58, R16 ;  /* 0x0000003ae020723c */ /* 0x000fe20000041810 */
[----:B------:R-:W-:-:S02]  /*29d0*/  FMUL.FTZ R10, R10, c[0x0][0x320] ;  /* 0x0000c8000a0a7a20 */ /* 0x000fc40000410000 */
[----:B------:R-:W-:Y:S01]  /*29e0*/  FMUL.FTZ R11, R11, c[0x0][0x320] ;  /* 0x0000c8000b0b7a20 */ /* 0x000fe20000410000 */
[----:B------:R-:W-:Y:S01]  /*29f0*/  MUFU.TANH R102, R9 ;  /* 0x0000000900667308 */ /* 0x000fe20000002400 */
[----:B------:R-:W-:-:S07]  /*2a00*/  FMUL.FTZ R4, R8, c[0x0][0x320] ;  /* 0x0000c80008047a20 */ /* 0x000fce0000410000 */
[----:B------:R-:W-:Y:S03]  /*2a10*/  MUFU.TANH R146, R10 ;  /* 0x0000000a00927308 */ /* 0x000fe60000002400 */
[----:B-----5:R-:W-:Y:S05]  /*2a20*/  HMMA.16816.F32.BF16 R24, R220, R30, R24 ;  /* 0x0000001edc18723c */ /* 0x020fea0000041818 */
[----:B------:R5:W-:Y:S04]  /*2a30*/  MUFU.TANH R168, R11 ;  /* 0x0000000b00a87308 */ /* 0x000be80000002400 */
[----:B------:R-:W-:-:S02]  /*2a40*/  FMUL.FTZ R32, R32, c[0x0][0x320] ;  /* 0x0000c80020207a20 */ /* 0x000fc40000410000 */
[----:B------:R-:W-:Y:S02]  /*2a50*/  FMUL.FTZ R33, R33, c[0x0][0x320] ;  /* 0x0000c80021217a20 */ /* 0x000fe40000410000 */
[----:B------:R1:W1:Y:S01]  /*2a60*/  MUFU.TANH R144, R4 ;  /* 0x0000000400907308 */ /* 0x0002620000002400 */
[----:B------:R-:W-:Y:S02]  /*2a70*/  FMUL.FTZ R34, R34, c[0x0][0x320] ;  /* 0x0000c80022227a20 */ /* 0x000fe40000410000 */
[----:B------:R-:W-:Y:S01]  /*2a80*/  FMUL.FTZ R35, R35, c[0x0][0x320] ;  /* 0x0000c80023237a20 */ /* 0x000fe20000410000 */
[----:B-----5:R-:W-:Y:S01]  /*2a90*/  HMMA.16816.F32.BF16 R8, R220, R28, R44 ;  /* 0x0000001cdc08723c */ /* 0x020fe2000004182c */
[----:B------:R5:W2:Y:S03]  /*2aa0*/  LDSM.16.M88.4 R44, [R3+0x1a900] ;  /* 0x01a90000032c783b */ /* 0x000aa60000000200 */
[----:B------:R-:W-:Y:S01]  /*2ab0*/  MUFU.TANH R32, R32 ;  /* 0x0000002000207308 */ /* 0x000fe20000002400 */
[----:B------:R-:W-:-:S04]  /*2ac0*/  DEPBAR.LE SB0, 0x2 ;  /* 0x000080800000791a */ /* 0x000fc80000000000 */
[----:B-1----:R-:W-:Y:S03]  /*2ad0*/  HMMA.16816.F32.BF16 R4, R224, R56, R12 ;  /* 0x00000038e004723c */ /* 0x002fe6000004180c */
[----:B------:R-:W-:Y:S05]  /*2ae0*/  MUFU.TANH R33, R33 ;  /* 0x0000002100217308 */ /* 0x000fea0000002400 */
[----:B------:R-:W-:Y:S03]  /*2af0*/  HMMA.16816.F32.BF16 R12, R216, R50, R64 ;  /* 0x00000032d80c723c */ /* 0x000fe60000041840 */
[----:B------:R1:W1:Y:S01]  /*2b00*/  MUFU.TANH R50, R22 ;  /* 0x0000001600327308 */ /* 0x0002620000002400 */
[----:B-----5:R-:W-:-:S04]  /*2b10*/  SHF.R.S32.HI R3, RZ, 0x1f, R124 ;  /* 0x0000001fff037819 */ /* 0x020fc8000001147c */
[----:B------:R-:W-:Y:S03]  /*2b20*/  HMMA.16816.F32.BF16 R16, R224, R36, R8 ;  /* 0x00000024e010723c */ /* 0x000fe60000041808 */
[----:B------:R-:W-:Y:S01]  /*2b30*/  MUFU.TANH R34, R34 ;  /* 0x0000002200227308 */ /* 0x000fe20000002400 */
[----:B------:R-:W-:-:S04]  /*2b40*/  LEA.HI R125, R3, R124, RZ, 0x2 ;  /* 0x0000007c037d7211 */ /* 0x000fc800078f10ff */
[----:B------:R-:W-:Y:S01]  /*2b50*/  FMUL.FTZ R4, R4, c[0x0][0x320] ;  /* 0x0000c80004047a20 */ /* 0x000fe20000410000 */
[----:B------:R-:W-:Y:S01]  /*2b60*/  LOP3.LUT R3, R125, 0x7ffffffc, RZ, 0xc0, !PT ;  /* 0x7ffffffc7d037812 */ /* 0x000fe200078ec0ff */
[----:B-1----:R-:W-:Y:S01]  /*2b70*/  HMMA.16816.F32.BF16 R20, R220, R52, R40 ;  /* 0x00000034dc14723c */ /* 0x002fe20000041828 */
[----:B------:R-:W-:Y:S01]  /*2b80*/  FMUL.FTZ R6, R6, c[0x0][0x320] ;  /* 0x0000c80006067a20 */ /* 0x000fe20000410000 */
[----:B------:R1:W5:Y:S01]  /*2b90*/  MUFU.TANH R48, R4 ;  /* 0x0000000400307308 */ /* 0x0003620000002400 */
[----:B------:R-:W-:Y:S01]  /*2ba0*/  FMUL.FTZ R7, R7, c[0x0][0x320] ;  /* 0x0000c80007077a20 */ /* 0x000fe20000410000 */
[----:B------:R-:W-:Y:S01]  /*2bb0*/  STL [R1+0x48], R125 ;  /* 0x0000487d01007387 */ /* 0x000fe20000100800 */
[----:B------:R-:W-:-:S03]  /*2bc0*/  FMUL.FTZ R5, R5, c[0x0][0x320] ;  /* 0x0000c80005057a20 */ /* 0x000fc60000410000 */
[----:B------:R-:W-:Y:S02]  /*2bd0*/  HMMA.16816.F32.BF16 R28, R220, R54, R12 ;  /* 0x00000036dc1c723c */ /* 0x000fe4000004180c */
[----:B------:R3:W-:Y:S04]  /*2be0*/  MUFU.TANH R40, R6 ;  /* 0x0000000600287308 */ /* 0x0007e80000002400 */
[----:B------:R-:W-:Y:S02]  /*2bf0*/  FMUL.FTZ R16, R16, c[0x0][0x320] ;  /* 0x0000c80010107a20 */ /* 0x000fe40000410000 */
[----:B------:R-:W-:Y:S01]  /*2c00*/  HMMA.16816.F32.BF16 R12, R224, R38, R24 ;  /* 0x00000026e00c723c */ /* 0x000fe20000041818 */
[----:B------:R-:W-:Y:S01]  /*2c10*/  FMUL.FTZ R17, R17, c[0x0][0x320] ;  /* 0x0000c80011117a20 */ /* 0x000fe20000410000 */
[----:B------:R3:W-:Y:S01]  /*2c20*/  MUFU.TANH R36, R7 ;  /* 0x0000000700247308 */ /* 0x0007e20000002400 */
[----:B-1----:R-:W-:-:S02]  /*2c30*/  IMAD.IADD R4, R124, 0x1, -R3 ;  /* 0x000000017c047824 */ /* 0x002fc400078e0a03 */
[----:B------:R-:W-:Y:S02]  /*2c40*/  IMAD.U32 R3, RZ, RZ, UR5 ;  /* 0x00000005ff037e24 */ /* 0x000fe4000f8e00ff */
[----:B------:R-:W-:Y:S01]  /*2c50*/  FMUL.FTZ R18, R18, c[0x0][0x320] ;  /* 0x0000c80012127a20 */ /* 0x000fe20000410000 */
[----:B--2---:R-:W-:Y:S01]  /*2c60*/  HMMA.16816.F32.BF16 R8, R224, R44, R20 ;  /* 0x0000002ce008723c */ /* 0x004fe20000041814 */
[----:B------:R-:W-:Y:S01]  /*2c70*/  IMAD R3, R4, -0x2, R3 ;  /* 0xfffffffe04037824 */ /* 0x000fe200078e0203 */
[----:B------:R1:W2:Y:S01]  /*2c80*/  MUFU.TANH R41, R5 ;  /* 0x0000000500297308 */ /* 0x0002a20000002400 */
[----:B------:R-:W-:-:S03]  /*2c90*/  FMUL.FTZ R19, R19, c[0x0][0x320] ;  /* 0x0000c80013137a20 */ /* 0x000fc60000410000 */
[C---:B------:R-:W-:Y:S02]  /*2ca0*/  ISETP.GT.AND P6, PT, R3.reuse, RZ, PT ;  /* 0x000000ff0300720c */ /* 0x040fe40003fc4270 */
[C---:B------:R-:W-:Y:S01]  /*2cb0*/  ISETP.GT.AND P5, PT, R3.reuse, 0x1, PT ;  /* 0x000000010300780c */ /* 0x040fe20003fa4270 */
[----:B------:R-:W-:Y:S01]  /*2cc0*/  HMMA.16816.F32.BF16 R28, R224, R46, R28 ;  /* 0x0000002ee01c723c */ /* 0x000fe2000004181c */
[----:B------:R-:W-:Y:S01]  /*2cd0*/  ISETP.GT.AND P1, PT, R3, 0x8, PT ;  /* 0x000000080300780c */ /* 0x000fe20003f24270 */
[----:B------:R-:W2:Y:S01]  /*2ce0*/  MUFU.TANH R16, R16 ;  /* 0x0000001000107308 */ /* 0x000ea20000002400 */
[----:B---3--:R-:W-:Y:S02]  /*2cf0*/  FSEL R6, R105, -INF , P6 ;  /* 0xff80000069067808 */ /* 0x008fe40003000000 */
[----:B------:R-:W-:Y:S02]  /*2d00*/  FSEL R7, R104, -INF , P5 ;  /* 0xff80000068077808 */ /* 0x000fe40002800000 */
[----:B------:R-:W-:-:S02]  /*2d10*/  FMUL.FTZ R20, R15, c[0x0][0x320] ;  /* 0x0000c8000f147a20 */ /* 0x000fc40000410000 */
[----:B------:R-:W-:Y:S01]  /*2d20*/  FMNMX.FTZ R4, R6, R7, !PT ;  /* 0x0000000706047209 */ /* 0x000fe20007810000 */
[----:B-1----:R-:W-:Y:S01]  /*2d30*/  FMUL.FTZ R5, R14, c[0x0][0x320] ;  /* 0x0000c8000e057a20 */ /* 0x002fe20000410000 */
[----:B------:R-:W-:Y:S01]  /*2d40*/  FSEL R14, R87, -INF , P1 ;  /* 0xff800000570e7808 */ /* 0x000fe20000800000 */
[----:B------:R-:W-:Y:S01]  /*2d50*/  FMUL.FTZ R13, R13, c[0x0][0x320] ;  /* 0x0000c8000d0d7a20 */ /* 0x000fe20000410000 */
[----:B------:R-:W1:Y:S01]  /*2d60*/  MUFU.TANH R35, R35 ;  /* 0x0000002300237308 */ /* 0x000e620000002400 */
[----:B------:R-:W-:Y:S02]  /*2d70*/  FMUL.FTZ R12, R12, c[0x0][0x320] ;  /* 0x0000c8000c0c7a20 */ /* 0x000fe40000410000 */
[----:B------:R-:W-:Y:S01]  /*2d80*/  FMUL.FTZ R25, R10, c[0x0][0x320] ;  /* 0x0000c8000a197a20 */ /* 0x000fe20000410000 */
[----:B------:R-:W-:Y:S01]  /*2d90*/  FSEL R10, R99, -INF , P6 ;  /* 0xff800000630a7808 */ /* 0x000fe20003000000 */
[----:B------:R-:W-:Y:S01]  /*2da0*/  FMUL.FTZ R22, R8, c[0x0][0x320] ;  /* 0x0000c80008167a20 */ /* 0x000fe20000410000 */
[----:B------:R-:W-:Y:S01]  /*2db0*/  ISETP.GT.AND P6, PT, R3, 0x9, PT ;  /* 0x000000090300780c */ /* 0x000fe20003fc4270 */
[----:B------:R-:W-:Y:S01]  /*2dc0*/  FMUL.FTZ R26, R11, c[0x0][0x320] ;  /* 0x0000c8000b1a7a20 */ /* 0x000fe20000410000 */
[----:B------:R-:W-:Y:S01]  /*2dd0*/  FSEL R8, R97, -INF , P1 ;  /* 0xff80000061087808 */ /* 0x000fe20000800000 */
[----:B------:R-:W-:Y:S01]  /*2de0*/  FMUL.FTZ R23, R9, c[0x0][0x320] ;  /* 0x0000c80009177a20 */ /* 0x000fe20000410000 */
[----:B------:R-:W-:Y:S01]  /*2df0*/  FSEL R11, R98, -INF , P5 ;  /* 0xff800000620b7808 */ /* 0x000fe20002800000 */
[----:B------:R-:W-:Y:S01]  /*2e00*/  MUFU.TANH R24, R13 ;  /* 0x0000000d00187308 */ /* 0x000fe20000002400 */
[----:B------:R-:W-:Y:S01]  /*2e10*/  ISETP.GT.AND P5, PT, R3, 0x10, PT ;  /* 0x000000100300780c */ /* 0x000fe20003fa4270 */
[----:B------:R-:W-:Y:S01]  /*2e20*/  FMUL.FTZ R28, R28, c[0x0][0x320] ;  /* 0x0000c8001c1c7a20 */ /* 0x000fe20000410000 */
[----:B------:R-:W-:Y:S01]  /*2e30*/  FSEL R9, R96, -INF , P6 ;  /* 0xff80000060097808 */ /* 0x000fe20003000000 */
[----:B------:R-:W-:Y:S01]  /*2e40*/  FMUL.FTZ R29, R29, c[0x0][0x320] ;  /* 0x0000c8001d1d7a20 */ /* 0x000fe20000410000 */
[----:B------:R-:W-:Y:S01]  /*2e50*/  FMNMX.FTZ R4, R8, R4, !PT ;  /* 0x0000000408047209 */ /* 0x000fe20007810000 */
[----:B------:R-:W-:Y:S01]  /*2e60*/  FMUL.FTZ R30, R30, c[0x0][0x320] ;  /* 0x0000c8001e1e7a20 */ /* 0x000fe20000410000 */
[----:B------:R-:W-:Y:S01]  /*2e70*/  ISETP.GT.AND P1, PT, R3, 0x11, PT ;  /* 0x000000110300780c */ /* 0x000fe20003f24270 */
[----:B------:R3:W-:Y:S01]  /*2e80*/  MUFU.TANH R13, R5 ;  /* 0x00000005000d7308 */ /* 0x0007e20000002400 */
[----:B------:R-:W-:-:S02]  /*2e90*/  FSEL R44, R85, -INF , P5 ;  /* 0xff800000552c7808 */ /* 0x000fc40002800000 */
[----:B------:R-:W-:Y:S02]  /*2ea0*/  FMNMX.FTZ R4, R9, R4, !PT ;  /* 0x0000000409047209 */ /* 0x000fe40007810000 */
[----:B------:R-:W-:Y:S02]  /*2eb0*/  FSEL R15, R86, -INF , P6 ;  /* 0xff800000560f7808 */ /* 0x000fe40003000000 */
[----:B------:R-:W-:Y:S01]  /*2ec0*/  ISETP.GT.AND P6, PT, R3, 0x18, PT ;  /* 0x000000180300780c */ /* 0x000fe20003fc4270 */
[----:B------:R-:W1:Y:S01]  /*2ed0*/  MUFU.TANH R17, R17 ;  /* 0x0000001100117308 */ /* 0x000e620000002400 */
[----:B----4-:R-:W-:Y:S02]  /*2ee0*/  FSEL R45, R84, -INF , P1 ;  /* 0xff800000542d7808 */ /* 0x010fe40000800000 */
[----:B------:R-:W-:Y:S02]  /*2ef0*/  FMNMX.FTZ R4, R44, R4, !PT ;  /* 0x000000042c047209 */ /* 0x000fe40007810000 */
[----:B------:R-:W-:-:S02]  /*2f00*/  FSEL R64, R81, -INF , P5 ;  /* 0xff80000051407808 */ /* 0x000fc40002800000 */
[----:B------:R-:W-:Y:S01]  /*2f10*/  ISETP.GT.AND P5, PT, R3, 0x19, PT ;  /* 0x000000190300780c */ /* 0x000fe20003fa4270 */
[----:B------:R-:W4:Y:S01]  /*2f20*/  MUFU.TANH R18, R18 ;  /* 0x0000001200127308 */ /* 0x000f220000002400 */
[----:B------:R-:W-:Y:S02]  /*2f30*/  FSEL R46, R75, -INF , P6 ;  /* 0xff8000004b2e7808 */ /* 0x000fe40003000000 */
[----:B------:R-:W-:Y:S02]  /*2f40*/  FMNMX.FTZ R4, R45, R4, !PT ;  /* 0x000000042d047209 */ /* 0x000fe40007810000 */
[----:B------:R-:W-:Y:S02]  /*2f50*/  FSEL R66, R80, -INF , P1 ;  /* 0xff80000050427808 */ /* 0x000fe40000800000 */
[----:B------:R-:W-:Y:S01]  /*2f60*/  ISETP.GT.AND P1, PT, R3, 0x20, PT ;  /* 0x000000200300780c */ /* 0x000fe20003f24270 */
[----:B------:R-:W1:Y:S01]  /*2f70*/  MUFU.TANH R21, R12 ;  /* 0x0000000c00157308 */ /* 0x000e620000002400 */
[----:B------:R-:W-:-:S02]  /*2f80*/  FSEL R47, R74, -INF , P5 ;  /* 0xff8000004a2f7808 */ /* 0x000fc40002800000 */
[----:B------:R-:W-:Y:S02]  /*2f90*/  FMNMX.FTZ R4, R46, R4, !PT ;  /* 0x000000042e047209 */ /* 0x000fe40007810000 */
[----:B------:R-:W-:Y:S02]  /*2fa0*/  FSEL R65, R73, -INF , P6 ;  /* 0xff80000049417808 */ /* 0x000fe40003000000 */
[----:B------:R-:W-:Y:S01]  /*2fb0*/  ISETP.GT.AND P6, PT, R3, 0x21, PT ;  /* 0x000000210300780c */ /* 0x000fe20003fc4270 */
[----:B------:R-:W1:Y:S01]  /*2fc0*/  MUFU.TANH R19, R19 ;  /* 0x0000001300137308 */ /* 0x000e620000002400 */
[----:B------:R-:W-:Y:S02]  /*2fd0*/  FSEL R144, R144, -INF , P1 ;  /* 0xff80000090907808 */ /* 0x000fe40000800000 */
[----:B------:R-:W-:Y:S02]  /*2fe0*/  FMNMX.FTZ R4, R47, R4, !PT ;  /* 0x000000042f047209 */ /* 0x000fe40007810000 */
[----:B---3--:R-:W-:-:S02]  /*2ff0*/  FMNMX.FTZ R5, R10, R11, !PT ;  /* 0x0000000b0a057209 */ /* 0x008fc40007810000 */
[----:B------:R-:W-:Y:S01]  /*3000*/  FSEL R67, R72, -INF , P5 ;  /* 0xff80000048437808 */ /* 0x000fe20002800000 */
[----:B------:R-:W3:Y:S01]  /*3010*/  MUFU.TANH R20, R20 ;  /* 0x0000001400147308 */ /* 0x000ee20000002400 */
[----:B------:R-:W-:Y:S02]  /*3020*/  ISETP.GT.AND P5, PT, R3, 0x28, PT ;  /* 0x000000280300780c */ /* 0x000fe40003fa4270 */
[----:B------:R-:W-:Y:S02]  /*3030*/  FSEL R102, R102, -INF , P6 ;  /* 0xff80000066667808 */ /* 0x000fe40003000000 */
[----:B------:R-:W-:Y:S02]  /*3040*/  FMNMX.FTZ R4, R144, R4, !PT ;  /* 0x0000000490047209 */ /* 0x000fe40007810000 */
[----:B------:R-:W-:Y:S01]  /*3050*/  FMNMX.FTZ R5, R14, R5, !PT ;  /* 0x000000050e057209 */ /* 0x000fe20007810000 */
[----:B------:R-:W-:Y:S01]  /*3060*/  MUFU.TANH R22, R22 ;  /* 0x0000001600167308 */ /* 0x000fe20000002400 */
[----:B------:R-:W-:-:S02]  /*3070*/  FSEL R146, R146, -INF , P1 ;  /* 0xff80000092927808 */ /* 0x000fc40000800000 */
[----:B------:R-:W-:Y:S02]  /*3080*/  ISETP.GT.AND P1, PT, R3, 0x29, PT ;  /* 0x000000290300780c */ /* 0x000fe40003f24270 */
[----:B------:R-:W-:Y:S02]  /*3090*/  FSEL R145, R145, -INF , P5 ;  /* 0xff80000091917808 */ /* 0x000fe40002800000 */
[----:B------:R-:W-:Y:S01]  /*30a0*/  FMNMX.FTZ R4, R102, R4, !PT ;  /* 0x0000000466047209 */ /* 0x000fe20007810000 */
[----:B------:R-:W1:Y:S01]  /*30b0*/  MUFU.TANH R12, R25 ;  /* 0x00000019000c7308 */ /* 0x000e620000002400 */
[----:B------:R-:W-:Y:S02]  /*30c0*/  FMNMX.FTZ R5, R15, R5, !PT ;  /* 0x000000050f057209 */ /* 0x000fe40007810000 */
[----:B------:R-:W-:Y:S02]  /*30d0*/  FSEL R168, R168, -INF , P6 ;  /* 0xff800000a8a87808 */ /* 0x000fe40003000000 */
[----:B------:R-:W-:-:S02]  /*30e0*/  ISETP.GT.AND P6, PT, R3, 0x30, PT ;  /* 0x000000300300780c */ /* 0x000fc40003fc4270 */
[----:B------:R-:W-:Y:S01]  /*30f0*/  FSEL R101, R101, -INF , P1 ;  /* 0xff80000065657808 */ /* 0x000fe20000800000 */
[----:B------:R-:W-:Y:S01]  /*3100*/  MUFU.TANH R28, R28 ;  /* 0x0000001c001c7308 */ /* 0x000fe20000002400 */
[----:B------:R-:W-:Y:S02]  /*3110*/  FMNMX.FTZ R4, R145, R4, !PT ;  /* 0x0000000491047209 */ /* 0x000fe40007810000 */
[----:B------:R-:W-:Y:S02]  /*3120*/  FMNMX.FTZ R5, R64, R5, !PT ;  /* 0x0000000540057209 */ /* 0x000fe40007810000 */
[----:B------:R-:W-:Y:S01]  /*3130*/  FSEL R147, R50, -INF , P5 ;  /* 0xff80000032937808 */ /* 0x000fe20002800000 */
[----:B------:R-:W-:Y:S01]  /*3140*/  BAR.SYNC.DEFER_BLOCKING 0x0 ;  /* 0x0000000000007b1d */ /* 0x000fe20000010000 */
[----:B------:R-:W-:Y:S02]  /*3150*/  ISETP.GT.AND P5, PT, R3, 0x31, PT ;  /* 0x000000310300780c */ /* 0x000fe40003fa4270 */
[----:B-----5:R-:W-:-:S02]  /*3160*/  FSEL R191, R48, -INF , P6 ;  /* 0xff80000030bf7808 */ /* 0x020fc40003000000 */
[----:B------:R-:W-:Y:S01]  /*3170*/  FMNMX.FTZ R4, R101, R4, !PT ;  /* 0x0000000465047209 */ /* 0x000fe20007810000 */
[----:B------:R-:W-:Y:S01]  /*3180*/  MUFU.TANH R30, R30 ;  /* 0x0000001e001e7308 */ /* 0x000fe20000002400 */
[----:B------:R-:W-:Y:S02]  /*3190*/  FMNMX.FTZ R5, R66, R5, !PT ;  /* 0x0000000542057209 */ /* 0x000fe40007810000 */
[----:B------:R-:W-:Y:S02]  /*31a0*/  FSEL R169, R49, -INF , P1 ;  /* 0xff80000031a97808 */ /* 0x000fe40000800000 */
[----:B------:R-:W-:Y:S02]  /*31b0*/  ISETP.GT.AND P1, PT, R3, 0x38, PT ;  /* 0x000000380300780c */ /* 0x000fe40003f24270 */
[----:B--2---:R-:W-:Y:S02]  /*31c0*/  FSEL R188, R41, -INF , P5 ;  /* 0xff80000029bc7808 */ /* 0x004fe40002800000 */
[----:B------:R-:W-:-:S02]  /*31d0*/  FMNMX.FTZ R4, R191, R4, !PT ;  /* 0x00000004bf047209 */ /* 0x000fc40007810000 */
[----:B------:R-:W-:Y:S02]  /*31e0*/  FMNMX.FTZ R5, R65, R5, !PT ;  /* 0x0000000541057209 */ /* 0x000fe40007810000 */
[----:B------:R-:W-:Y:S02]  /*31f0*/  FSEL R229, R40, -INF , P6 ;  /* 0xff80000028e57808 */ /* 0x000fe40003000000 */
[----:B------:R-:W-:Y:S02]  /*3200*/  ISETP.GT.AND P6, PT, R3, 0x39, PT ;  /* 0x000000390300780c */ /* 0x000fe40003fc4270 */
[----:B------:R-:W-:Y:S01]  /*3210*/  FSEL R190, R32, -INF , P1 ;  /* 0xff80000020be7808 */ /* 0x000fe20000800000 */
[----:B------:R-:W-:Y:S01]  /*3220*/  LDSM.16.MT88.4 R40, [R233+0x3100] ;  /* 0x00310000e928783b */ /* 0x000fe20000004200 */
        /* <DEDUP_REMOVED lines=11> */
[----:B------:R-:W-:Y:S01]  /*32e0*/  FMNMX.FTZ R100, R189, R4, !PT ;  /* 0x00000004bd647209 */ /* 0x000fe20007810000 */
[----:B------:R2:W5:Y:S01]  /*32f0*/  MUFU.TANH R16, R23 ;  /* 0x0000001700107308 */ /* 0x0005620000002400 */
[----:B------:R-:W-:Y:S02]  /*3300*/  FMNMX.FTZ R5, R168, R5, !PT ;  /* 0x00000005a8057209 */ /* 0x000fe40007810000 */
[----:B-1----:R-:W-:Y:S02]  /*3310*/  FSEL R230, R35, -INF , P6 ;  /* 0xff80000023e67808 */ /* 0x002fe40003000000 */
[----:B------:R-:W-:Y:S01]  /*3320*/  ISETP.GT.AND P6, PT, R3, 0x48, PT ;  /* 0x000000480300780c */ /* 0x000fe20003fc4270 */
[----:B------:R-:W-:Y:S01]  /*3330*/  LDSM.16.MT88.4 R32, [R103+0x3100] ;  /* 0x003100006720783b */ /* 0x000fe20000004200 */
[----:B------:R-:W-:-:S02]  /*3340*/  FSEL R244, R17, -INF , P1 ;  /* 0xff80000011f47808 */ /* 0x000fc40000800000 */
[----:B------:R-:W-:Y:S02]  /*3350*/  FMNMX.FTZ R100, R246, R100, !PT ;  /* 0x00000064f6647209 */ /* 0x000fe40007810000 */
[----:B------:R-:W-:Y:S02]  /*3360*/  FMNMX.FTZ R4, R147, R5, !PT ;  /* 0x0000000593047209 */ /* 0x000fe40007810000 */
[----:B----4-:R-:W-:Y:S01]  /*3370*/  FSEL R249, R18, -INF , P5 ;  /* 0xff80000012f97808 */ /* 0x010fe20002800000 */
[----:B------:R-:W1:Y:S01]  /*3380*/  MUFU.TANH R5, R29 ;  /* 0x0000001d00057308 */ /* 0x000e620000002400 */
        /* <DEDUP_REMOVED lines=10> */
[----:B---3--:R-:W-:Y:S02]  /*3430*/  FSEL R245, R20, -INF , P5 ;  /* 0xff80000014f57808 */ /* 0x008fe40002800000 */
[----:B------:R-:W-:Y:S02]  /*3440*/  FSEL R161, R12, -INF , P1 ;  /* 0xff8000000ca17808 */ /* 0x000fe40000800000 */
[----:B------:R-:W-:Y:S01]  /*3450*/  FSEL R240, R22, -INF , P1 ;  /* 0xff80000016f07808 */ /* 0x000fe20000800000 */
[----:B------:R3:W4:Y:S01]  /*3460*/  MUFU.TANH R12, R26 ;  /* 0x0000001a000c7308 */ /* 0x0007220000002400 */
[C---:B------:R-:W-:Y:S01]  /*3470*/  ISETP.GT.AND P6, PT, R3.reuse, 0x51, PT ;  /* 0x000000510300780c */ /* 0x040fe20003fc4270 */
[----:B--2---:R-:W-:Y:S01]  /*3480*/  LDSM.16.MT88.4 R20, [R2+0x100] ;  /* 0x000100000214783b */ /* 0x004fe20000004200 */
[----:B------:R-:W-:-:S02]  /*3490*/  ISETP.GT.AND P5, PT, R3, 0x58, PT ;  /* 0x000000580300780c */ /* 0x000fc40003fa4270 */
[----:B------:R-:W-:Y:S02]  /*34a0*/  ISETP.GT.AND P1, PT, R3, 0x59, PT ;  /* 0x000000590300780c */ /* 0x000fe40003f24270 */
[----:B------:R-:W-:Y:S02]  /*34b0*/  FMNMX.FTZ R100, R241, R100, !PT ;  /* 0x00000064f1647209 */ /* 0x000fe40007810000 */
[----:B------:R-:W-:Y:S02]  /*34c0*/  FMNMX.FTZ R3, R228, R4, !PT ;  /* 0x00000004e4037209 */ /* 0x000fe40007810000 */
[----:B-----5:R-:W-:Y:S02]  /*34d0*/  FSEL R162, R16, -INF , P6 ;  /* 0xff80000010a27808 */ /* 0x020fe40003000000 */
[----:B------:R-:W-:Y:S01]  /*34e0*/  FMNMX.FTZ R100, R240, R100, !PT ;  /* 0x00000064f0647209 */ /* 0x000fe20007810000 */
[----:B------:R-:W-:Y:S01]  /*34f0*/  LDSM.16.MT88.4 R16, [R2+0x3100] ;  /* 0x003100000210783b */ /* 0x000fe20000004200 */
[----:B------:R-:W-:-:S02]  /*3500*/  FMNMX.FTZ R3, R231, R3, !PT ;  /* 0x00000003e7037209 */ /* 0x000fc40007810000 */
[----:B------:R-:W-:Y:S01]  /*3510*/  FSEL R178, R28, -INF , P5 ;  /* 0xff8000001cb27808 */ /* 0x000fe20002800000 */
[----:B---3--:R-:W-:Y:S01]  /*3520*/  LDSM.16.MT88.4 R24, [R0+0x100] ;  /* 0x000100000018783b */ /* 0x008fe20000004200 */
[----:B------:R-:W-:Y:S02]  /*3530*/  FMNMX.FTZ R100, R162, R100, !PT ;  /* 0x00000064a2647209 */ /* 0x000fe40007810000 */
[----:B------:R-:W-:Y:S02]  /*3540*/  FMNMX.FTZ R3, R230, R3, !PT ;  /* 0x00000003e6037209 */ /* 0x000fe40007810000 */
[----:B-1----:R-:W-:Y:S01]  /*3550*/  FSEL R236, R5, -INF , P1 ;  /* 0xff80000005ec7808 */ /* 0x002fe20000800000 */
[----:B------:R-:W-:Y:S01]  /*3560*/  FMUL.FTZ R5, R31, c[0x0][0x320] ;  /* 0x0000c8001f057a20 */ /* 0x000fe20000410000 */
[----:B------:R-:W-:Y:S02]  /*3570*/  FMNMX.FTZ R100, R178, R100, !PT ;  /* 0x00000064b2647209 */ /* 0x000fe40007810000 */
[----:B------:R-:W-:-:S02]  /*3580*/  FMNMX.FTZ R3, R249, R3, !PT ;  /* 0x00000003f9037209 */ /* 0x000fc40007810000 */
[----:B------:R-:W-:Y:S01]  /*3590*/  FMNMX.FTZ R100, R236, R100, !PT ;  /* 0x00000064ec647209 */ /* 0x000fe20007810000 */
[----:B------:R-:W1:Y:S01]  /*35a0*/  MUFU.TANH R5, R5 ;  /* 0x0000000500057308 */ /* 0x000e620000002400 */
[----:B------:R-:W-:Y:S02]  /*35b0*/  FMNMX.FTZ R3, R248, R3, !PT ;  /* 0x00000003f8037209 */ /* 0x000fe40007810000 */
[----:B----4-:R-:W-:Y:S01]  /*35c0*/  FSEL R179, R12, -INF , P6 ;  /* 0xff8000000cb37808 */ /* 0x010fe20003000000 */
[----:B------:R-:W2:Y:S01]  /*35d0*/  SHFL.BFLY PT, R4, R100, 0x2, 0x1f ;  /* 0x0c401f0064047f89 */ /* 0x000ea200000e0000 */
[----:B------:R-:W-:Y:S02]  /*35e0*/  FMNMX.FTZ R3, R247, R3, !PT ;  /* 0x00000003f7037209 */ /* 0x000fe40007810000 */
[----:B------:R-:W-:Y:S02]  /*35f0*/  FSEL R170, R30, -INF , P5 ;  /* 0xff8000001eaa7808 */ /* 0x000fe40002800000 */
[----:B------:R-:W-:Y:S01]  /*3600*/  FMNMX.FTZ R3, R245, R3, !PT ;  /* 0x00000003f5037209 */ /* 0x000fe20007810000 */
[----:B------:R-:W-:Y:S03]  /*3610*/  LDSM.16.MT88.4 R28, [R233+0x100] ;  /* 0x00010000e91c783b */ /* 0x000fe60000004200 */
[----:B------:R-:W-:-:S02]  /*3620*/  FMNMX.FTZ R3, R161, R3, !PT ;  /* 0x00000003a1037209 */ /* 0x000fc40007810000 */
[----:B-1----:R-:W-:Y:S02]  /*3630*/  FSEL R252, R5, -INF , P1 ;  /* 0xff80000005fc7808 */ /* 0x002fe40000800000 */
[----:B------:R-:W-:-:S04]  /*3640*/  FMNMX.FTZ R3, R179, R3, !PT ;  /* 0x00000003b3037209 */ /* 0x000fc80007810000 */
[----:B------:R-:W-:-:S04]  /*3650*/  FMNMX.FTZ R3, R170, R3, !PT ;  /* 0x00000003aa037209 */ /* 0x000fc80007810000 */
[----:B------:R-:W-:Y:S02]  /*3660*/  FMNMX.FTZ R3, R252, R3, !PT ;  /* 0x00000003fc037209 */ /* 0x000fe40007810000 */
[----:B--2---:R-:W-:-:S03]  /*3670*/  FMNMX.FTZ R100, R100, R4, !PT ;  /* 0x0000000464647209 */ /* 0x004fc60007810000 */
        /* <DEDUP_REMOVED lines=16> */
[----:B------:R1:W-:Y:S02]  /*3780*/  MUFU.EX2 R171, R4 ;  /* 0x0000000400ab7308 */ /* 0x0003e40000000800 */
[----:B-1----:R-:W-:-:S06]  /*3790*/  FFMA.FTZ R4, R8, c[0x0][0x2d0], -R13 ;  /* 0x0000b40008047a23 */ /* 0x002fcc000001080d */
[----:B------:R1:W-:Y:S02]  /*37a0*/  MUFU.EX2 R176, R4 ;  /* 0x0000000400b07308 */ /* 0x0003e40000000800 */
[----:B-1----:R-:W-:-:S06]  /*37b0*/  FFMA.FTZ R4, R9, c[0x0][0x2d0], -R13 ;  /* 0x0000b40009047a23 */ /* 0x002fcc000001080d */
[----:B------:R1:W2:Y:S02]  /*37c0*/  MUFU.EX2 R239, R4 ;  /* 0x0000000400ef7308 */ /* 0x0002a40000000800 */
[----:B-1----:R-:W-:Y:S01]  /*37d0*/  FFMA.FTZ R4, R10, c[0x0][0x2d0], -R12 ;  /* 0x0000b4000a047a23 */ /* 0x002fe2000001080c */
[----:B--2---:R-:W-:-:S05]  /*37e0*/  F2FP.BF16.PACK_AB R6, R239, R176 ;  /* 0x000000b0ef06723e */ /* 0x004fca00000010ff */
[----:B------:R1:W-:Y:S02]  /*37f0*/  MUFU.EX2 R163, R4 ;  /* 0x0000000400a37308 */ /* 0x0003e40000000800 */
[--C-:B-1----:R-:W-:Y:S02]  /*3800*/  FFMA.FTZ R4, R11, c[0x0][0x2d0], -R12.reuse ;  /* 0x0000b4000b047a23 */ /* 0x102fe4000001080c */
[----:B------:R-:W1:Y:S04]  /*3810*/  LDSM.16.MT88.4 R8, [R2+0x6100] ;  /* 0x006100000208783b */ /* 0x000e680000004200 */
[----:B------:R2:W3:Y:S02]  /*3820*/  MUFU.EX2 R177, R4 ;  /* 0x0000000400b17308 */ /* 0x0004e40000000800 */
[----:B--2---:R-:W-:Y:S01]  /*3830*/  FFMA.FTZ R4, R14, c[0x0][0x2d0], -R12 ;  /* 0x0000b4000e047a23 */ /* 0x004fe2000001080c */
[----:B---3--:R-:W-:-:S05]  /*3840*/  F2FP.BF16.PACK_AB R5, R177, R163 ;  /* 0x000000a3b105723e */ /* 0x008fca00000010ff */
[----:B------:R2:W-:Y:S02]  /*3850*/  MUFU.EX2 R172, R4 ;  /* 0x0000000400ac7308 */ /* 0x0005e40000000800 */
[----:B--2---:R-:W-:-:S06]  /*3860*/  FFMA.FTZ R4, R15, c[0x0][0x2d0], -R12 ;  /* 0x0000b4000f047a23 */ /* 0x004fcc000001080c */
[----:B------:R2:W3:Y:S02]  /*3870*/  MUFU.EX2 R14, R4 ;  /* 0x00000004000e7308 */ /* 0x0004e40000000800 */
[----:B--2---:R-:W-:Y:S02]  /*3880*/  F2FP.BF16.PACK_AB R4, R171, R238 ;  /* 0x000000eeab04723e */ /* 0x004fe400000010ff */
[----:B---3--:R-:W-:-:S07]  /*3890*/  F2FP.BF16.PACK_AB R7, R14, R172 ;  /* 0x000000ac0e07723e */ /* 0x008fce00000010ff */
[C---:B------:R-:W-:Y:S08]  /*38a0*/  HMMA.16816.F32.BF16 R92, R4.reuse, R16, RZ ;  /* 0x00000010045c723c */ /* 0x040ff000000418ff */
[C---:B------:R-:W-:Y:S01]  /*38b0*/  HMMA.16816.F32.BF16 R76, R4.reuse, R18, RZ ;  /* 0x00000012044c723c */ /* 0x040fe200000418ff */
[----:B------:R-:W2:Y:S07]  /*38c0*/  LDSM.16.MT88.4 R16, [R0+0x3100] ;  /* 0x003100000010783b */ /* 0x000eae0000004200 */
[C---:B-1----:R-:W-:Y:S07]  /*38d0*/  HMMA.16816.F32.BF16 R56, R4.reuse, R8, RZ ;  /* 0x000000080438723c */ /* 0x042fee00000418ff */
[--C-:B------:R-:W-:Y:S01]  /*38e0*/  FFMA.FTZ R8, R44, c[0x0][0x2d0], -R13.reuse ;  /* 0x0000b4002c087a23 */ /* 0x100fe2000001080d */
[C---:B------:R-:W-:Y:S03]  /*38f0*/  HMMA.16816.F32.BF16 R104, R4.reuse, R28, RZ ;  /* 0x0000001c0468723c */ /* 0x040fe600000418ff */
[----:B------:R1:W-:Y:S05]  /*3900*/  MUFU.EX2 R15, R8 ;  /* 0x00000008000f7308 */ /* 0x0003ea0000000800 */
[C---:B------:R-:W-:Y:S01]  /*3910*/  HMMA.16816.F32.BF16 R80, R4.reuse, R30, RZ ;  /* 0x0000001e0450723c */ /* 0x040fe200000418ff */
[----:B------:R-:W3:Y:S07]  /*3920*/  LDSM.16.MT88.4 R28, [R233+0x6100] ;  /* 0x00610000e91c783b */ /* 0x000eee0000004200 */
[----:B------:R-:W-:Y:S01]  /*3930*/  HMMA.16816.F32.BF16 R96, R4, R32, RZ ;  /* 0x000000200460723c */ /* 0x000fe200000418ff */
[----:B-1----:R-:W-:-:S04]  /*3940*/  FFMA.FTZ R8, R45, c[0x0][0x2d0], -R13 ;  /* 0x0000b4002d087a23 */ /* 0x002fc8000001080d */
[----:B------:R1:W4:Y:S03]  /*3950*/  MUFU.EX2 R160, R8 ;  /* 0x0000000800a07308 */ /* 0x0003260000000800 */
[C---:B------:R-:W-:Y:S01]  /*3960*/  HMMA.16816.F32.BF16 R68, R4.reuse, R34, RZ ;  /* 0x000000220444723c */ /* 0x040fe200000418ff */
[----:B------:R-:W5:Y:S07]  /*3970*/  LDSM.16.MT88.4 R32, [R0+0x6100] ;  /* 0x006100000020783b */ /* 0x000f6e0000004200 */
[----:B------:R-:W-:Y:S01]  /*3980*/  HMMA.16816.F32.BF16 R108, R4, R20, RZ ;  /* 0x00000014046c723c */ /* 0x000fe200000418ff */
[----:B-1----:R-:W-:-:S07]  /*3990*/  FFMA.FTZ R8, R46, c[0x0][0x2d0], -R13 ;  /* 0x0000b4002e087a23 */ /* 0x002fce000001080d */
[C---:B------:R-:W-:Y:S01]  /*39a0*/  HMMA.16816.F32.BF16 R84, R4.reuse, R22, RZ ;  /* 0x000000160454723c */ /* 0x040fe200000418ff */
[----:B------:R-:W1:Y:S01]  /*39b0*/  LDSM.16.MT88.4 R20, [R103+0x6100] ;  /* 0x006100006714783b */ /* 0x000e620000004200 */
[----:B------:R2:W-:Y:S06]  /*39c0*/  MUFU.EX2 R174, R8 ;  /* 0x0000000800ae7308 */ /* 0x0005ec0000000800 */
[C---:B------:R-:W-:Y:S08]  /*39d0*/  HMMA.16816.F32.BF16 R112, R4.reuse, R36, RZ ;  /* 0x000000240470723c */ /* 0x040ff000000418ff */
[----:B------:R-:W-:Y:S01]  /*39e0*/  HMMA.16816.F32.BF16 R88, R4, R38, RZ ;  /* 0x000000260458723c */ /* 0x000fe200000418ff */
[----:B--2---:R-:W-:-:S04]  /*39f0*/  FFMA.FTZ R8, R47, c[0x0][0x2d0], -R13 ;  /* 0x0000b4002f087a23 */ /* 0x004fc8000001080d */
[----:B------:R2:W-:Y:S03]  /*3a00*/  MUFU.EX2 R180, R8 ;  /* 0x0000000800b47308 */ /* 0x0005e60000000800 */
[C---:B------:R-:W-:Y:S08]  /*3a10*/  HMMA.16816.F32.BF16 R36, R4.reuse, R16, RZ ;  /* 0x000000100424723c */ /* 0x040ff000000418ff */
[----:B------:R-:W-:Y:S01]  /*3a20*/  HMMA.16816.F32.BF16 R120, R4, R18, RZ ;  /* 0x000000120478723c */ /* 0x000fe200000418ff */
[----:B------:R-:W1:Y:S01]  /*3a30*/  LDSM.16.MT88.4 R16, [R2+0x3900] ;  /* 0x003900000210783b */ /* 0x000e620000004200 */
[----:B--2---:R-:W-:-:S06]  /*3a40*/  FFMA.FTZ R8, R64, c[0x0][0x2d0], -R12 ;  /* 0x0000b40040087a23 */ /* 0x004fcc000001080c */
[C---:B------:R-:W-:Y:S01]  /*3a50*/  HMMA.16816.F32.BF16 R72, R4.reuse, R24, RZ ;  /* 0x000000180448723c */ /* 0x040fe200000418ff */
[----:B------:R2:W-:Y:S07]  /*3a60*/  MUFU.EX2 R251, R8 ;  /* 0x0000000800fb7308 */ /* 0x0005ee0000000800 */
[C---:B------:R-:W-:Y:S01]  /*3a70*/  HMMA.16816.F32.BF16 R52, R4.reuse, R26, RZ ;  /* 0x0000001a0434723c */ /* 0x040fe200000418ff */
[----:B------:R-:W1:Y:S07]  /*3a80*/  LDSM.16.MT88.4 R24, [R2+0x900] ;  /* 0x000900000218783b */ /* 0x000e6e0000004200 */
[----:B------:R-:W-:Y:S01]  /*3a90*/  HMMA.16816.F32.BF16 R48, R4, R10, RZ ;  /* 0x0000000a0430723c */ /* 0x000fe200000418ff */
[----:B--2---:R-:W-:-:S04]  /*3aa0*/  FFMA.FTZ R8, R66, c[0x0][0x2d0], -R12 ;  /* 0x0000b40042087a23 */ /* 0x004fc8000001080c */
[----:B------:R2:W1:Y:S03]  /*3ab0*/  MUFU.EX2 R173, R8 ;  /* 0x0000000800ad7308 */ /* 0x0004660000000800 */
[C---:B------:R-:W-:Y:S08]  /*3ac0*/  HMMA.16816.F32.BF16 R60, R4.reuse, R40, RZ ;  /* 0x00000028043c723c */ /* 0x040ff000000418ff */
[----:B---3--:R-:W-:Y:S01]  /*3ad0*/  HMMA.16816.F32.BF16 R124, R4, R28, RZ ;  /* 0x0000001c047c723c */ /* 0x008fe200000418ff */
[----:B--2---:R-:W-:-:S07]  /*3ae0*/  FFMA.FTZ R8, R65, c[0x0][0x2d0], -R12 ;  /* 0x0000b40041087a23 */ /* 0x004fce000001080c */
[C---:B-----5:R-:W-:Y:S01]  /*3af0*/  HMMA.16816.F32.BF16 R128, R4.reuse, R32, RZ ;  /* 0x000000200480723c */ /* 0x060fe200000418ff */
[----:B------:R2:W-:Y:S07]  /*3b00*/  MUFU.EX2 R175, R8 ;  /* 0x0000000800af7308 */ /* 0x0005ee0000000800 */
[C---:B------:R-:W-:Y:S08]  /*3b10*/  HMMA.16816.F32.BF16 R40, R4.reuse, R42, RZ ;  /* 0x0000002a0428723c */ /* 0x040ff000000418ff */
[----:B-1----:R-:W-:Y:S01]  /*3b20*/  HMMA.16816.F32.BF16 R116, R4, R20, RZ ;  /* 0x000000140474723c */ /* 0x002fe200000418ff */
[----:B--2---:R-:W-:-:S04]  /*3b30*/  FFMA.FTZ R8, R67, c[0x0][0x2d0], -R12 ;  /* 0x0000b40043087a23 */ /* 0x004fc8000001080c */
[----:B------:R1:W2:Y:S03]  /*3b40*/  MUFU.EX2 R250, R8 ;  /* 0x0000000800fa7308 */ /* 0x0002a60000000800 */
[C---:B------:R-:W-:Y:S01]  /*3b50*/  HMMA.16816.F32.BF16 R44, R4.reuse, R22, RZ ;  /* 0x00000016042c723c */ /* 0x040fe200000418ff */
[----:B------:R-:W-:Y:S07]  /*3b60*/  LDSM.16.MT88.4 R20, [R103+0x900] ;  /* 0x000900006714783b */ /* 0x000fee0000004200 */
[C---:B------:R-:W-:Y:S01]  /*3b70*/  HMMA.16816.F32.BF16 R28, R4.reuse, R30, RZ ;  /* 0x0000001e041c723c */ /* 0x040fe200000418ff */
[----:B-1----:R-:W1:Y:S07]  /*3b80*/  LDSM.16.MT88.4 R8, [R2+0x6900] ;  /* 0x006900000208783b */ /* 0x002e6e0000004200 */
[----:B------:R-:W-:Y:S07]  /*3b90*/  HMMA.16816.F32.BF16 R32, R4, R34, RZ ;  /* 0x000000220420723c */ /* 0x000fee00000418ff */
[----:B----4-:R-:W-:-:S02]  /*3ba0*/  F2FP.BF16.PACK_AB R4, R160, R15 ;  /* 0x0000000fa004723e */ /* 0x010fc400000010ff */
[----:B------:R-:W-:Y:S02]  /*3bb0*/  F2FP.BF16.PACK_AB R5, R173, R251 ;  /* 0x000000fbad05723e */ /* 0x000fe400000010ff */
[----:B------:R-:W-:Y:S02]  /*3bc0*/  F2FP.BF16.PACK_AB R6, R180, R174 ;  /* 0x000000aeb406723e */ /* 0x000fe400000010ff */
[----:B--2---:R-:W-:-:S07]  /*3bd0*/  F2FP.BF16.PACK_AB R7, R250, R175 ;  /* 0x000000affa07723e */ /* 0x004fce00000010ff */
[C---:B------:R-:W-:Y:S08]  /*3be0*/  HMMA.16816.F32.BF16 R148, R4.reuse, R16, R92 ;  /* 0x000000100494723c */ /* 0x040ff0000004185c */
[C---:B------:R-:W-:Y:S01]  /*3bf0*/  HMMA.16816.F32.BF16 R136, R4.reuse, R18, R76 ;  /* 0x000000120488723c */ /* 0x040fe2000004184c */
[----:B------:R-:W2:Y:S07]  /*3c00*/  LDSM.16.MT88.4 R16, [R233+0x900] ;  /* 0x00090000e910783b */ /* 0x000eae0000004200 */
[C---:B------:R-:W-:Y:S08]  /*3c10*/  HMMA.16816.F32.BF16 R164, R4.reuse, R24, R108 ;  /* 0x0000001804a4723c */ /* 0x040ff0000004186c */
[C---:B-1----:R-:W-:Y:S07]  /*3c20*/  HMMA.16816.F32.BF16 R132, R4.reuse, R8, R56 ;  /* 0x000000080484723c */ /* 0x042fee0000041838 */
[----:B------:R-:W-:Y:S01]  /*3c30*/  IMAD.MOV.U32 R59, RZ, RZ, R179 ;  /* 0x000000ffff3b7224 */ /* 0x000fe200078e00b3 */
[----:B------:R-:W-:Y:S01]  /*3c40*/  HMMA.16816.F32.BF16 R108, R4, R10, R48 ;  /* 0x0000000a046c723c */ /* 0x000fe20000041830 */
[----:B------:R-:W1:Y:S01]  /*3c50*/  LDSM.16.MT88.4 R8, [R0+0x900] ;  /* 0x000900000008783b */ /* 0x000e620000004200 */
[----:B------:R-:W-:Y:S01]  /*3c60*/  IMAD.MOV.U32 R58, RZ, RZ, R178 ;  /* 0x000000ffff3a7224 */ /* 0x000fe200078e00b2 */
[----:B------:R-:W-:Y:S01]  /*3c70*/  MOV R56, R177 ;  /* 0x000000b100387202 */ /* 0x000fe20000000f00 */
[----:B------:R-:W-:-:S04]  /*3c80*/  IMAD.MOV.U32 R57, RZ, RZ, R176 ;  /* 0x000000ffff397224 */ /* 0x000fc800078e00b0 */
[C---:B------:R-:W-:Y:S07]  /*3c90*/  HMMA.16816.F32.BF16 R176, R4.reuse, R20, R112 ;  /* 0x0000001404b0723c */ /* 0x040fee0000041870 */
[----:B------:R-:W-:Y:S01]  /*3ca0*/  IMAD.MOV.U32 R115, RZ, RZ, R180 ;  /* 0x000000ffff737224 */ /* 0x000fe200078e00b4 */
[----:B------:R-:W-:Y:S01]  /*3cb0*/  MOV R114, R175 ;  /* 0x000000af00727202 */ /* 0x000fe20000000f00 */
[----:B------:R-:W-:Y:S01]  /*3cc0*/  HMMA.16816.F32.BF16 R180, R4, R22, R88 ;  /* 0x0000001604b4723c */ /* 0x000fe20000041858 */
[----:B------:R-:W3:Y:S01]  /*3cd0*/  LDSM.16.MT88.4 R20, [R233+0x3900] ;  /* 0x00390000e914783b */ /* 0x000ee20000004200 */
[----:B------:R-:W-:-:S02]  /*3ce0*/  IMAD.MOV.U32 R113, RZ, RZ, R174 ;  /* 0x000000ffff717224 */ /* 0x000fc400078e00ae */
[----:B------:R-:W-:-:S03]  /*3cf0*/  IMAD.MOV.U32 R112, RZ, RZ, R173 ;  /* 0x000000ffff707224 */ /* 0x000fc600078e00ad */
[----:B------:R-:W-:Y:S01]  /*3d00*/  MOV R91, R172 ;  /* 0x000000ac005b7202 */ /* 0x000fe20000000f00 */
[C---:B------:R-:W-:Y:S01]  /*3d10*/  HMMA.16816.F32.BF16 R140, R4.reuse, R26, R84 ;  /* 0x0000001a048c723c */ /* 0x040fe20000041854 */
[----:B------:R-:W-:Y:S01]  /*3d20*/  IMAD.MOV.U32 R90, RZ, RZ, R163 ;  /* 0x000000ffff5a7224 */ /* 0x000fe200078e00a3 */
[----:B------:R-:W-:Y:S01]  /*3d30*/  MOV R88, R161 ;  /* 0x000000a100587202 */ /* 0x000fe20000000f00 */
[----:B------:R-:W-:Y:S01]  /*3d40*/  IMAD.MOV.U32 R89, RZ, RZ, R162 ;  /* 0x000000ffff597224 */ /* 0x000fe200078e00a2 */
[----:B------:R-:W4:Y:S04]  /*3d50*/  LDSM.16.MT88.4 R24, [R103+0x3900] ;  /* 0x003900006718783b */ /* 0x000f280000004200 */
[C---:B--2---:R-:W-:Y:S08]  /*3d60*/  HMMA.16816.F32.BF16 R172, R4.reuse, R16, R104 ;  /* 0x0000001004ac723c */ /* 0x044ff00000041868 */
[C---:B------:R-:W-:Y:S01]  /*3d70*/  HMMA.16816.F32.BF16 R104, R4.reuse, R18, R80 ;  /* 0x000000120468723c */ /* 0x040fe20000041850 */
[----:B------:R-:W2:Y:S06]  /*3d80*/  LDSM.16.MT88.4 R16, [R0+0x3900] ;  /* 0x003900000010783b */ /* 0x000eac0000004200 */
[----:B------:R-:W-:Y:S01]  /*3d90*/  IMAD.MOV.U32 R83, RZ, RZ, R160 ;  /* 0x000000ffff537224 */ /* 0x000fe200078e00a0 */
[----:B-1----:R-:W-:Y:S01]  /*3da0*/  HMMA.16816.F32.BF16 R92, R4, R10, R52 ;  /* 0x0000000a045c723c */ /* 0x002fe20000041834 */
[----:B------:R-:W-:Y:S01]  /*3db0*/  MOV R82, R91 ;  /* 0x0000005b00527202 */ /* 0x000fe20000000f00 */
[----:B------:R-:W-:Y:S01]  /*3dc0*/  IMAD.MOV.U32 R91, RZ, RZ, R252 ;  /* 0x000000ffff5b7224 */ /* 0x000fe200078e00fc */
[----:B------:R-:W-:Y:S01]  /*3dd0*/  MOV R80, R89 ;  /* 0x0000005900507202 */ /* 0x000fe20000000f00 */
[----:B------:R-:W-:Y:S01]  /*3de0*/  IMAD.MOV.U32 R81, RZ, RZ, R90 ;  /* 0x000000ffff517224 */ /* 0x000fe200078e005a */
[----:B------:R-:W-:Y:S01]  /*3df0*/  MOV R90, R115 ;  /* 0x00000073005a7202 */ /* 0x000fe20000000f00 */
[----:B------:R-:W-:-:S02]  /*3e00*/  IMAD.MOV.U32 R89, RZ, RZ, R114 ;  /* 0x000000ffff597224 */ /* 0x000fc400078e0072 */
[C---:B------:R-:W-:Y:S01]  /*3e10*/  HMMA.16816.F32.BF16 R160, R4.reuse, R8, R72 ;  /* 0x0000000804a0723c */ /* 0x040fe20000041848 */
[----:B------:R-:W1:Y:S07]  /*3e20*/  LDSM.16.MT88.4 R8, [R103+0x6900] ;  /* 0x006900006708783b */ /* 0x000e6e0000004200 */
[C---:B---3--:R-:W-:Y:S08]  /*3e30*/  HMMA.16816.F32.BF16 R76, R4.reuse, R20, R60 ;  /* 0x00000014044c723c */ /* 0x048ff0000004183c */
[C---:B------:R-:W-:Y:S01]  /*3e40*/  HMMA.16816.F32.BF16 R64, R4.reuse, R22, R40 ;  /* 0x000000160440723c */ /* 0x040fe20000041828 */
[----:B------:R-:W3:Y:S07]  /*3e50*/  LDSM.16.MT88.4 R20, [R233+0x6900] ;  /* 0x00690000e914783b */ /* 0x000eee0000004200 */
[C---:B----4-:R-:W-:Y:S08]  /*3e60*/  HMMA.16816.F32.BF16 R84, R4.reuse, R26, R68 ;  /* 0x0000001a0454723c */ /* 0x050ff00000041844 */
[C---:B--2---:R-:W-:Y:S07]  /*3e70*/  HMMA.16816.F32.BF16 R60, R4.reuse, R18, R120 ;  /* 0x00000012043c723c */ /* 0x044fee0000041878 */
[----:B------:R-:W-:Y:S01]  /*3e80*/  MOV R120, R56 ;  /* 0x0000003800787202 */ /* 0x000fe20000000f00 */
[C---:B------:R-:W-:Y:S01]  /*3e90*/  HMMA.16816.F32.BF16 R52, R4.reuse, R16, R36 ;  /* 0x000000100434723c */ /* 0x040fe20000041824 */
[----:B------:R-:W2:Y:S07]  /*3ea0*/  LDSM.16.MT88.4 R16, [R0+0x6900] ;  /* 0x006900000010783b */ /* 0x000eae0000004200 */
[C---:B-1----:R-:W-:Y:S07]  /*3eb0*/  HMMA.16816.F32.BF16 R68, R4.reuse, R8, R116 ;  /* 0x000000080444723c */ /* 0x042fee0000041874 */
[----:B------:R-:W-:Y:S01]  /*3ec0*/  FFMA.FTZ R8, R144, c[0x0][0x2d0], -R13 ;  /* 0x0000b40090087a23 */ /* 0x000fe2000001080d */
[----:B------:R-:W-:Y:S01]  /*3ed0*/  MOV R116, R171 ;  /* 0x000000ab00747202 */ /* 0x000fe20000000f00 */
[----:B------:R-:W-:Y:S01]  /*3ee0*/  IMAD.MOV.U32 R119, RZ, RZ, R57 ;  /* 0x000000ffff777224 */ /* 0x000fe200078e0039 */
[----:B------:R-:W-:Y:S01]  /*3ef0*/  MOV R118, R58 ;  /* 0x0000003a00767202 */ /* 0x000fe20000000f00 */
[----:B------:R1:W4:Y:S01]  /*3f00*/  MUFU.EX2 R9, R8 ;  /* 0x0000000800097308 */ /* 0x0003220000000800 */
[----:B------:R-:W-:Y:S01]  /*3f10*/  IMAD.MOV.U32 R117, RZ, RZ, R59 ;  /* 0x000000ffff757224 */ /* 0x000fe200078e003b */
[C---:B---3--:R-:W-:Y:S08]  /*3f20*/  HMMA.16816.F32.BF16 R48, R4.reuse, R20, R124 ;  /* 0x000000140430723c */ /* 0x048ff0000004187c */
[----:B------:R-:W-:Y:S01]  /*3f30*/  HMMA.16816.F32.BF16 R56, R4, R10, R44 ;  /* 0x0000000a0438723c */ /* 0x000fe2000004182c */
[----:B-1----:R-:W-:-:S07]  /*3f40*/  FFMA.FTZ R8, R102, c[0x0][0x2d0], -R13 ;  /* 0x0000b40066087a23 */ /* 0x002fce000001080d */
[----:B------:R-:W-:Y:S01]  /*3f50*/  HMMA.16816.F32.BF16 R44, R4, R22, R28 ;  /* 0x00000016042c723c */ /* 0x000fe2000004181c */
[----:B------:R-:W1:Y:S01]  /*3f60*/  LDSM.16.MT88.4 R20, [R2+0x1100] ;  /* 0x001100000214783b */ /* 0x000e620000004200 */
[----:B------:R3:W5:Y:S01]  /*3f70*/  MUFU.EX2 R123, R8 ;  /* 0x00000008007b7308 */ /* 0x0007620000000800 */
[----:B------:R-:W-:-:S04]  /*3f80*/  IMAD.MOV.U32 R102, RZ, RZ, R91 ;  /* 0x000000ffff667224 */ /* 0x000fc800078e005b */
[----:B------:R-:W-:Y:S01]  /*3f90*/  MOV R31, R251 ;  /* 0x000000fb001f7202 */ /* 0x000fe20000000f00 */
[----:B------:R-:W-:Y:S01]  /*3fa0*/  IMAD.MOV.U32 R30, RZ, RZ, R250 ;  /* 0x000000ffff1e7224 */ /* 0x000fe200078e00fa */
[----:B--2---:R-:W-:Y:S01]  /*3fb0*/  HMMA.16816.F32.BF16 R40, R4, R16, R128 ;  /* 0x000000100428723c */ /* 0x004fe20000041880 */
[----:B----4-:R-:W-:-:S07]  /*3fc0*/  IMAD.MOV.U32 R29, RZ, RZ, R9 ;  /* 0x000000ffff1d7224 */ /* 0x010fce00078e0009 */
[C---:B------:R-:W-:Y:S01]  /*3fd0*/  HMMA.16816.F32.BF16 R36, R4.reuse, R18, R32 ;  /* 0x000000120424723c */ /* 0x040fe20000041820 */
[----:B---3--:R-:W-:Y:S01]  /*3fe0*/  FFMA.FTZ R8, R145, c[0x0][0x2d0], -R13 ;  /* 0x0000b40091087a23 */ /* 0x008fe2000001080d */
[----:B------:R-:W2:Y:S03]  /*3ff0*/  LDSM.16.MT88.4 R16, [R2+0x4100] ;  /* 0x004100000210783b */ /* 0x000ea60000004200 */
[----:B------:R3:W-:Y:S01]  /*4000*/  MUFU.EX2 R122, R8 ;  /* 0x00000008007a7308 */ /* 0x0007e20000000800 */
[----:B------:R-:W-:Y:S02]  /*4010*/  LDSM.16.MT88.4 R32, [R103+0x1100] ;  /* 0x001100006720783b */ /* 0x000fe40000004200 */
[----:B------:R-:W-:Y:S07]  /*4020*/  HMMA.16816.F32.BF16 R96, R4, R24, R96 ;  /* 0x000000180460723c */ /* 0x000fee0000041860 */
[----:B-----5:R-:W-:Y:S01]  /*4030*/  F2FP.BF16.PACK_AB R4, R123, R29 ;  /* 0x0000001d7b04723e */ /* 0x020fe200000010ff */
[----:B------:R-:W-:Y:S01]  /*4040*/  IMAD.MOV.U32 R25, RZ, RZ, R88 ;  /* 0x000000ffff197224 */ /* 0x000fe200078e0058 */
[----:B------:R-:W-:-:S02]  /*4050*/  MOV R88, R113 ;  /* 0x0000007100587202 */ /* 0x000fc40000000f00 */
[----:B------:R-:W-:Y:S01]  /*4060*/  MOV R24, R83 ;  /* 0x0000005300187202 */ /* 0x000fe20000000f00 */
[----:B------:R-:W-:Y:S02]  /*4070*/  IMAD.MOV.U32 R83, RZ, RZ, R112 ;  /* 0x000000ffff537224 */ /* 0x000fe400078e0070 */
[----:B---3--:R-:W-:Y:S01]  /*4080*/  FFMA.FTZ R8, R101, c[0x0][0x2d0], -R13 ;  /* 0x0000b40065087a23 */ /* 0x008fe2000001080d */
[----:B------:R-:W-:-:S03]  /*4090*/  MOV R101, R80 ;  /* 0x0000005000657202 */ /* 0x000fc60000000f00 */
[----:B------:R3:W4:Y:S02]  /*40a0*/  MUFU.EX2 R121, R8 ;  /* 0x0000000800797308 */ /* 0x0007240000000800 */
[----:B---3--:R-:W-:Y:S01]  /*40b0*/  FFMA.FTZ R8, R146, c[0x0][0x2d0], -R12 ;  /* 0x0000b40092087a23 */ /* 0x008fe2000001080c */
[----:B----4-:R-:W-:-:S05]  /*40c0*/  F2FP.BF16.PACK_AB R6, R121, R122 ;  /* 0x0000007a7906723e */ /* 0x010fca00000010ff */
[----:B------:R3:W-:Y:S02]  /*40d0*/  MUFU.EX2 R171, R8 ;  /* 0x0000000800ab7308 */ /* 0x0007e40000000800 */
[----:B---3--:R-:W-:-:S06]  /*40e0*/  FFMA.FTZ R8, R168, c[0x0][0x2d0], -R12 ;  /* 0x0000b400a8087a23 */ /* 0x008fcc000001080c */
[----:B------:R3:W4:Y:S02]  /*40f0*/  MUFU.EX2 R252, R8 ;  /* 0x0000000800fc7308 */ /* 0x0007240000000800 */
[----:B---3--:R-:W-:Y:S01]  /*4100*/  FFMA.FTZ R8, R147, c[0x0][0x2d0], -R12 ;  /* 0x0000b40093087a23 */ /* 0x008fe2000001080c */
[----:B----4-:R-:W-:-:S05]  /*4110*/  F2FP.BF16.PACK_AB R5, R252, R171 ;  /* 0x000000abfc05723e */ /* 0x010fca00000010ff */
[----:B------:R3:W-:Y:S02]  /*4120*/  MUFU.EX2 R251, R8 ;  /* 0x0000000800fb7308 */ /* 0x0007e40000000800 */
[----:B---3--:R-:W-:-:S06]  /*4130*/  FFMA.FTZ R8, R169, c[0x0][0x2d0], -R12 ;  /* 0x0000b400a9087a23 */ /* 0x008fcc000001080c */
[----:B------:R3:W4:Y:S02]  /*4140*/  MUFU.EX2 R250, R8 ;  /* 0x0000000800fa7308 */ /* 0x0007240000000800 */
[----:B---3--:R-:W3:Y:S01]  /*4150*/  LDSM.16.MT88.4 R8, [R2+0x7100] ;  /* 0x007100000208783b */ /* 0x008ee20000004200 */
[----:B----4-:R-:W-:-:S07]  /*4160*/  F2FP.BF16.PACK_AB R7, R250, R251 ;  /* 0x000000fbfa07723e */ /* 0x010fce00000010ff */
[C---:B-1----:R-:W-:Y:S07]  /*4170*/  HMMA.16816.F32.BF16 R112, R4.reuse, R20, R164 ;  /* 0x000000140470723c */ /* 0x042fee00000418a4 */
[----:B------:R-:W-:Y:S01]  /*4180*/  MOV R166, R88 ;  /* 0x0000005800a67202 */ /* 0x000fe20000000f00 */
[----:B------:R-:W-:Y:S01]  /*4190*/  IMAD.MOV.U32 R165, RZ, RZ, R89 ;  /* 0x000000ffffa57224 */ /* 0x000fe200078e0059 */
[----:B------:R-:W-:Y:S01]  /*41a0*/  MOV R164, R90 ;  /* 0x0000005a00a47202 */ /* 0x000fe20000000f00 */
[----:B--2---:R-:W-:Y:S01]  /*41b0*/  HMMA.16816.F32.BF16 R144, R4, R16, R148 ;  /* 0x000000100490723c */ /* 0x004fe20000041894 */
[----:B------:R-:W-:-:S06]  /*41c0*/  IMAD.MOV.U32 R167, RZ, RZ, R83 ;  /* 0x000000ffffa77224 */ /* 0x000fcc00078e0053 */
[----:B------:R-:W-:Y:S01]  /*41d0*/  IMAD.MOV.U32 R149, RZ, RZ, R81 ;  /* 0x000000ffff957224 */ /* 0x000fe200078e0051 */
[----:B------:R-:W-:Y:S01]  /*41e0*/  MOV R148, R82 ;  /* 0x0000005200947202 */ /* 0x000fe20000000f00 */
[C---:B------:R-:W-:Y:S01]  /*41f0*/  HMMA.16816.F32.BF16 R72, R4.reuse, R22, R140 ;  /* 0x000000160448723c */ /* 0x040fe2000004188c */
[----:B------:R-:W-:Y:S01]  /*4200*/  LDSM.16.MT88.4 R20, [R0+0x1100] ;  /* 0x001100000014783b */ /* 0x000fe20000004200 */
[----:B------:R-:W-:Y:S01]  /*4210*/  MOV R151, R24 ;  /* 0x0000001800977202 */ /* 0x000fe20000000f00 */
[----:B------:R-:W-:Y:S02]  /*4220*/  IMAD.MOV.U32 R150, RZ, RZ, R25 ;  /* 0x000000ffff967224 */ /* 0x000fe400078e0019 */
[----:B------:R-:W-:Y:S03]  /*4230*/  LDSM.16.MT88.4 R24, [R233+0x1100] ;  /* 0x00110000e918783b */ /* 0x000fe60000004200 */
[C---:B------:R-:W-:Y:S01]  /*4240*/  HMMA.16816.F32.BF16 R80, R4.reuse, R18, R136 ;  /* 0x000000120450723c */ /* 0x040fe20000041888 */
[----:B------:R-:W1:Y:S07]  /*4250*/  LDSM.16.MT88.4 R16, [R103+0x4100] ;  /* 0x004100006710783b */ /* 0x000e6e0000004200 */
[C---:B---3--:R-:W-:Y:S08]  /*4260*/  HMMA.16816.F32.BF16 R88, R4.reuse, R8, R132 ;  /* 0x000000080458723c */ /* 0x048ff00000041884 */
[C---:B------:R-:W-:Y:S01]  /*4270*/  HMMA.16816.F32.BF16 R108, R4.reuse, R10, R108 ;  /* 0x0000000a046c723c */ /* 0x040fe2000004186c */
[----:B------:R-:W2:Y:S07]  /*4280*/  LDSM.16.MT88.4 R8, [R233+0x4100] ;  /* 0x00410000e908783b */ /* 0x000eae0000004200 */
[C---:B------:R-:W-:Y:S07]  /*4290*/  HMMA.16816.F32.BF16 R124, R4.reuse, R32, R176 ;  /* 0x00000020047c723c */ /* 0x040fee00000418b0 */
[----:B------:R-:W-:Y:S01]  /*42a0*/  MOV R32, R29 ;  /* 0x0000001d00207202 */ /* 0x000fe20000000f00 */
[C---:B------:R-:W-:Y:S01]  /*42b0*/  HMMA.16816.F32.BF16 R128, R4.reuse, R34, R180 ;  /* 0x000000220480723c */ /* 0x040fe200000418b4 */
[----:B------:R-:W-:Y:S01]  /*42c0*/  IMAD.MOV.U32 R33, RZ, RZ, R30 ;  /* 0x000000ffff217224 */ /* 0x000fe200078e001e */
[----:B------:R-:W-:Y:S01]  /*42d0*/  MOV R178, R117 ;  /* 0x0000007500b27202 */ /* 0x000fe20000000f00 */
[----:B------:R-:W-:Y:S01]  /*42e0*/  IMAD.MOV.U32 R177, RZ, RZ, R116 ;  /* 0x000000ffffb17224 */ /* 0x000fe200078e0074 */
[----:B------:R-:W-:Y:S01]  /*42f0*/  MOV R176, R31 ;  /* 0x0000001f00b07202 */ /* 0x000fe20000000f00 */
[----:B------:R-:W-:Y:S01]  /*4300*/  IMAD.MOV.U32 R179, RZ, RZ, R118 ;  /* 0x000000ffffb37224 */ /* 0x000fe200078e0076 */
[----:B------:R-:W3:Y:S01]  /*4310*/  LDSM.16.MT88.4 R28, [R0+0x4100] ;  /* 0x00410000001c783b */ /* 0x000ee20000004200 */
[----:B------:R-:W-:Y:S01]  /*4320*/  MOV R34, R119 ;  /* 0x0000007700227202 */ /* 0x000fe20000000f00 */
[----:B------:R-:W-:Y:S01]  /*4330*/  IMAD.MOV.U32 R35, RZ, RZ, R171 ;  /* 0x000000ffff237224 */ /* 0x000fe200078e00ab */
[----:B------:R-:W-:Y:S01]  /*4340*/  MOV R182, R121 ;  /* 0x0000007900b67202 */ /* 0x000fe20000000f00 */
[----:B------:R-:W-:Y:S01]  /*4350*/  IMAD.MOV.U32 R183, RZ, RZ, R120 ;  /* 0x000000ffffb77224 */ /* 0x000fe200078e0078 */
[----:B------:R-:W-:Y:S01]  /*4360*/  MOV R180, R123 ;  /* 0x0000007b00b47202 */ /* 0x000fe20000000f00 */
[----:B------:R-:W-:Y:S01]  /*4370*/  IMAD.MOV.U32 R181, RZ, RZ, R122 ;  /* 0x000000ffffb57224 */ /* 0x000fe200078e007a */
[C---:B-1----:R-:W-:Y:S08]  /*4380*/  HMMA.16816.F32.BF16 R132, R4.reuse, R16, R96 ;  /* 0x000000100484723c */ /* 0x042ff00000041860 */
[C---:B------:R-:W-:Y:S01]  /*4390*/  HMMA.16816.F32.BF16 R120, R4.reuse, R18, R84 ;  /* 0x000000120478723c */ /* 0x040fe20000041854 */
[----:B------:R-:W-:Y:S07]  /*43a0*/  LDSM.16.MT88.4 R16, [R233+0x7100] ;  /* 0x00710000e910783b */ /* 0x000fee0000004200 */
[C---:B--2---:R-:W-:Y:S07]  /*43b0*/  HMMA.16816.F32.BF16 R116, R4.reuse, R8, R76 ;  /* 0x000000080474723c */ /* 0x044fee000004184c */
[----:B------:R-:W-:Y:S01]  /*43c0*/  IMAD.MOV.U32 R79, RZ, RZ, R34 ;  /* 0x000000ffff4f7224 */ /* 0x000fe200078e0022 */
[----:B------:R-:W-:Y:S01]  /*43d0*/  MOV R78, R35 ;  /* 0x00000023004e7202 */ /* 0x000fe20000000f00 */
[----:B------:R-:W-:Y:S01]  /*43e0*/  IMAD.MOV.U32 R77, RZ, RZ, R32 ;  /* 0x000000ffff4d7224 */ /* 0x000fe200078e0020 */
[----:B------:R-:W-:Y:S01]  /*43f0*/  MOV R76, R33 ;  /* 0x00000021004c7202 */ /* 0x000fe20000000f00 */
[C---:B------:R-:W-:Y:S08]  /*4400*/  HMMA.16816.F32.BF16 R160, R4.reuse, R20, R160 ;  /* 0x0000001404a0723c */ /* 0x040ff000000418a0 */
[C---:B------:R-:W-:Y:S01]  /*4410*/  HMMA.16816.F32.BF16 R32, R4.reuse, R10, R64 ;  /* 0x0000000a0420723c */ /* 0x040fe20000041840 */
[----:B------:R-:W1:Y:S06]  /*4420*/  LDSM.16.MT88.4 R8, [R103+0x7100] ;  /* 0x007100006708783b */ /* 0x000e6c0000004200 */
[----:B------:R-:W-:Y:S01]  /*4430*/  IMAD.MOV.U32 R67, RZ, RZ, R164 ;  /* 0x000000ffff437224 */ /* 0x000fe200078e00a4 */
[----:B------:R-:W-:Y:S01]  /*4440*/  HMMA.16816.F32.BF16 R140, R4, R22, R92 ;  /* 0x00000016048c723c */ /* 0x000fe2000004185c */
[----:B------:R-:W2:Y:S01]  /*4450*/  LDSM.16.MT88.4 R20, [R0+0x7100] ;  /* 0x007100000014783b */ /* 0x000ea20000004200 */
[----:B------:R-:W-:Y:S01]  /*4460*/  MOV R66, R165 ;  /* 0x000000a500427202 */ /* 0x000fe20000000f00 */
[----:B------:R-:W-:Y:S01]  /*4470*/  IMAD.MOV.U32 R65, RZ, RZ, R166 ;  /* 0x000000ffff417224 */ /* 0x000fe200078e00a6 */
[----:B------:R-:W-:-:S04]  /*4480*/  MOV R64, R167 ;  /* 0x000000a700407202 */ /* 0x000fc80000000f00 */
[C---:B------:R-:W-:Y:S07]  /*4490*/  HMMA.16816.F32.BF16 R136, R4.reuse, R24, R172 ;  /* 0x000000180488723c */ /* 0x040fee00000418ac */
[----:B------:R-:W-:Y:S01]  /*44a0*/  MOV R175, R170 ;  /* 0x000000aa00af7202 */ /* 0x000fe20000000f00 */
[----:B---3--:R-:W-:Y:S01]  /*44b0*/  HMMA.16816.F32.BF16 R164, R4, R28, R52 ;  /* 0x0000001c04a4723c */ /* 0x008fe20000041834 */
[----:B------:R-:W-:Y:S01]  /*44c0*/  IMAD.MOV.U32 R24, RZ, RZ, R149 ;  /* 0x000000ffff187224 */ /* 0x000fe200078e0095 */
[----:B------:R-:W-:-:S05]  /*44d0*/  MOV R25, R150 ;  /* 0x0000009600197202 */ /* 0x000fca0000000f00 */
[----:B------:R-:W-:Y:S01]  /*44e0*/  IMAD.MOV.U32 R55, RZ, RZ, R175 ;  /* 0x000000ffff377224 */ /* 0x000fe200078e00af */
[----:B------:R-:W-:Y:S01]  /*44f0*/  HMMA.16816.F32.BF16 R168, R4, R26, R104 ;  /* 0x0000001a04a8723c */ /* 0x000fe20000041868 */
[----:B------:R-:W-:Y:S01]  /*4500*/  MOV R54, R176 ;  /* 0x000000b000367202 */ /* 0x000fe20000000f00 */
[----:B------:R-:W-:Y:S01]  /*4510*/  IMAD.MOV.U32 R53, RZ, RZ, R177 ;  /* 0x000000ffff357224 */ /* 0x000fe200078e00b1 */
[----:B------:R-:W-:-:S04]  /*4520*/  MOV R52, R178 ;  /* 0x000000b200347202 */ /* 0x000fc80000000f00 */
[----:B------:R-:W-:Y:S01]  /*4530*/  MOV R27, R148 ;  /* 0x00000094001b7202 */ /* 0x000fe20000000f00 */
[----:B------:R-:W-:Y:S01]  /*4540*/  HMMA.16816.F32.BF16 R104, R4, R30, R60 ;  /* 0x0000001e0468723c */ /* 0x000fe2000004183c */
[----:B------:R-:W3:Y:S01]  /*4550*/  LDSM.16.MT88.4 R28, [R2+0x1900] ;  /* 0x00190000021c783b */ /* 0x000ee20000004200 */
[----:B------:R-:W-:-:S05]  /*4560*/  IMAD.MOV.U32 R26, RZ, RZ, R179 ;  /* 0x000000ffff1a7224 */ /* 0x000fca00078e00b3 */
[----:B------:R-:W-:Y:S01]  /*4570*/  MOV R61, R239 ;  /* 0x000000ef003d7202 */ /* 0x000fe20000000f00 */
[----:B-1----:R-:W-:Y:S01]  /*4580*/  HMMA.16816.F32.BF16 R96, R4, R8, R68 ;  /* 0x000000080460723c */ /* 0x002fe20000041844 */
[----:B------:R-:W-:Y:S01]  /*4590*/  MOV R63, R238 ;  /* 0x000000ee003f7202 */ /* 0x000fe20000000f00 */
[----:B------:R-:W-:-:S05]  /*45a0*/  IMAD.MOV.U32 R62, RZ, RZ, R151 ;  /* 0x000000ffff3e7224 */ /* 0x000fca00078e0097 */
[--C-:B------:R-:W-:Y:S01]  /*45b0*/  FFMA.FTZ R8, R191, c[0x0][0x2d0], -R13.reuse ;  /* 0x0000b400bf087a23 */ /* 0x100fe2000001080d */
[C---:B------:R-:W-:Y:S03]  /*45c0*/  HMMA.16816.F32.BF16 R172, R4.reuse, R16, R48 ;  /* 0x0000001004ac723c */ /* 0x040fe60000041830 */
[----:B------:R1:W-:Y:S05]  /*45d0*/  MUFU.EX2 R239, R8 ;  /* 0x0000000800ef7308 */ /* 0x0003ea0000000800 */
[C---:B------:R-:W-:Y:S01]  /*45e0*/  HMMA.16816.F32.BF16 R148, R4.reuse, R18, R44 ;  /* 0x000000120494723c */ /* 0x040fe2000004182c */
[----:B------:R-:W4:Y:S07]  /*45f0*/  LDSM.16.MT88.4 R16, [R2+0x4900] ;  /* 0x004900000210783b */ /* 0x000f2e0000004200 */
[----:B------:R-:W-:Y:S01]  /*4600*/  HMMA.16816.F32.BF16 R176, R4, R10, R56 ;  /* 0x0000000a04b0723c */ /* 0x000fe20000041838 */
[----:B-1----:R-:W-:-:S02]  /*4610*/  FFMA.FTZ R8, R188, c[0x0][0x2d0], -R13 ;  /* 0x0000b400bc087a23 */ /* 0x002fc4000001080d */
[----:B------:R-:W-:Y:S02]  /*4620*/  IMAD.MOV.U32 R188, RZ, RZ, R240 ;  /* 0x000000ffffbc7224 */ /* 0x000fe400078e00f0 */
[----:B------:R1:W-:Y:S03]  /*4630*/  MUFU.EX2 R240, R8 ;  /* 0x0000000800f07308 */ /* 0x0003e60000000800 */
[C---:B--2---:R-:W-:Y:S08]  /*4640*/  HMMA.16816.F32.BF16 R92, R4.reuse, R20, R40 ;  /* 0x00000014045c723c */ /* 0x044ff00000041828 */
[----:B------:R-:W-:Y:S01]  /*4650*/  HMMA.16816.F32.BF16 R84, R4, R22, R36 ;  /* 0x000000160454723c */ /* 0x000fe20000041824 */
[----:B------:R-:W-:Y:S01]  /*4660*/  LDSM.16.MT88.4 R20, [R233+0x1900] ;  /* 0x00190000e914783b */ /* 0x000fe20000004200 */
[----:B-1----:R-:W-:-:S05]  /*4670*/  FFMA.FTZ R8, R190, c[0x0][0x2d0], -R13 ;  /* 0x0000b400be087a23 */ /* 0x002fca000001080d */
[----:B------:R-:W-:Y:S01]  /*4680*/  MOV R38, R26 ;  /* 0x0000001a00267202 */ /* 0x000fe20000000f00 */
[----:B------:R-:W-:Y:S01]  /*4690*/  FFMA.FTZ R4, R231, c[0x0][0x2d0], -R12 ;  /* 0x0000b400e7047a23 */ /* 0x000fe2000001080c */
[----:B------:R-:W-:Y:S01]  /*46a0*/  MOV R37, R24 ;  /* 0x0000001800257202 */ /* 0x000fe20000000f00 */
[----:B------:R1:W-:Y:S01]  /*46b0*/  MUFU.EX2 R238, R8 ;  /* 0x0000000800ee7308 */ /* 0x0003e20000000800 */
[----:B------:R-:W-:Y:S01]  /*46c0*/  IMAD.MOV.U32 R36, RZ, RZ, R27 ;  /* 0x000000ffff247224 */ /* 0x000fe200078e001b */
[----:B------:R-:W-:Y:S01]  /*46d0*/  MOV R231, R61 ;  /* 0x0000003d00e77202 */ /* 0x000fe20000000f00 */
[----:B------:R-:W-:Y:S02]  /*46e0*/  IMAD.MOV.U32 R39, RZ, RZ, R25 ;  /* 0x000000ffff277224 */ /* 0x000fe400078e0019 */
[----:B------:R-:W2:Y:S03]  /*46f0*/  LDSM.16.MT88.4 R24, [R2+0x7900] ;  /* 0x007900000218783b */ /* 0x000ea60000004200 */
[----:B------:R5:W-:Y:S01]  /*4700*/  MUFU.EX2 R191, R4 ;  /* 0x0000000400bf7308 */ /* 0x000be20000000800 */
[----:B-1----:R-:W-:-:S02]  /*4710*/  FFMA.FTZ R8, R189, c[0x0][0x2d0], -R13 ;  /* 0x0000b400bd087a23 */ /* 0x002fc4000001080d */
[----:B------:R-:W-:-:S05]  /*4720*/  IMAD.MOV.U32 R189, RZ, RZ, R236 ;  /* 0x000000ffffbd7224 */ /* 0x000fca00078e00ec */
[----:B------:R1:W1:Y:S01]  /*4730*/  MUFU.EX2 R236, R8 ;  /* 0x0000000800ec7308 */ /* 0x0002620000000800 */
[----:B-----5:R-:W-:Y:S02]  /*4740*/  FFMA.FTZ R4, R230, c[0x0][0x2d0], -R12 ;  /* 0x0000b400e6047a23 */ /* 0x020fe4000001080c */
[----:B------:R-:W-:Y:S02]  /*4750*/  IMAD.MOV.U32 R230, RZ, RZ, R62 ;  /* 0x000000ffffe67224 */ /* 0x000fe400078e003e */
[----:B-1----:R-:W-:Y:S01]  /*4760*/  FFMA.FTZ R8, R229, c[0x0][0x2d0], -R12 ;  /* 0x0000b400e5087a23 */ /* 0x002fe2000001080c */
[----:B------:R-:W-:-:S03]  /*4770*/  F2FP.BF16.PACK_AB R6, R236, R238 ;  /* 0x000000eeec06723e */ /* 0x000fc600000010ff */
[----:B------:R1:W-:Y:S02]  /*4780*/  MUFU.EX2 R229, R8 ;  /* 0x0000000800e57308 */ /* 0x0003e40000000800 */
[----:B-1----:R-:W-:-:S06]  /*4790*/  FFMA.FTZ R8, R228, c[0x0][0x2d0], -R12 ;  /* 0x0000b400e4087a23 */ /* 0x002fcc000001080c */
[----:B------:R1:W5:Y:S08]  /*47a0*/  MUFU.EX2 R228, R4 ;  /* 0x0000000400e47308 */ /* 0x0003700000000800 */
[----:B------:R-:W2:Y:S01]  /*47b0*/  MUFU.EX2 R190, R8 ;  /* 0x0000000800be7308 */ /* 0x000ea20000000800 */
[----:B-1----:R-:W-:Y:S02]  /*47c0*/  F2FP.BF16.PACK_AB R4, R240, R239 ;  /* 0x000000eff004723e */ /* 0x002fe400000010ff */
[----:B-----5:R-:W-:-:S02]  /*47d0*/  F2FP.BF16.PACK_AB R7, R228, R191 ;  /* 0x000000bfe407723e */ /* 0x020fc400000010ff */
[----:B--2---:R-:W-:Y:S01]  /*47e0*/  F2FP.BF16.PACK_AB R5, R190, R229 ;  /* 0x000000e5be05723e */ /* 0x004fe200000010ff */
[----:B------:R-:W-:Y:S06]  /*47f0*/  LDSM.16.MT88.4 R8, [R103+0x4900] ;  /* 0x004900006708783b */ /* 0x000fec0000004200 */
[C---:B---3--:R-:W-:Y:S08]  /*4800*/  HMMA.16816.F32.BF16 R112, R4.reuse, R28, R112 ;  /* 0x0000001c0470723c */ /* 0x048ff00000041870 */
[C---:B------:R-:W-:Y:S01]  /*4810*/  HMMA.16816.F32.BF16 R40, R4.reuse, R30, R72 ;  /* 0x0000001e0428723c */ /* 0x040fe20000041848 */
[----:B------:R-:W1:Y:S06]  /*4820*/  LDSM.16.MT88.4 R28, [R103+0x1900] ;  /* 0x00190000671c783b */ /* 0x000e6c0000004200 */
[----:B------:R-:W-:Y:S01]  /*4830*/  MOV R75, R63 ;  /* 0x0000003f004b7202 */ /* 0x000fe20000000f00 */
[C---:B----4-:R-:W-:Y:S08]  /*4840*/  HMMA.16816.F32.BF16 R144, R4.reuse, R16, R144 ;  /* 0x000000100490723c */ /* 0x050ff00000041890 */
[C---:B------:R-:W-:Y:S01]  /*4850*/  HMMA.16816.F32.BF16 R44, R4.reuse, R18, R80 ;  /* 0x00000012042c723c */ /* 0x040fe20000041850 */
[----:B------:R-:W2:Y:S07]  /*4860*/  LDSM.16.MT88.4 R16, [R0+0x1900] ;  /* 0x001900000010783b */ /* 0x000eae0000004200 */
[C---:B------:R-:W-:Y:S07]  /*4870*/  HMMA.16816.F32.BF16 R48, R4.reuse, R24, R88 ;  /* 0x000000180430723c */ /* 0x040fee0000041858 */
[----:B------:R-:W-:Y:S01]  /*4880*/  IMAD.MOV.U32 R88, RZ, RZ, R55 ;  /* 0x000000ffff587224 */ /* 0x000fe200078e0037 */
[----:B------:R-:W-:Y:S01]  /*4890*/  HMMA.16816.F32.BF16 R56, R4, R26, R108 ;  /* 0x0000001a0438723c */ /* 0x000fe2000004186c */
[----:B------:R-:W3:Y:S01]  /*48a0*/  LDSM.16.MT88.4 R24, [R233+0x4900] ;  /* 0x00490000e918783b */ /* 0x000ee20000004200 */
[----:B------:R-:W-:Y:S01]  /*48b0*/  MOV R89, R64 ;  /* 0x0000004000597202 */ /* 0x000fe20000000f00 */
[----:B------:R-:W-:Y:S01]  /*48c0*/  IMAD.MOV.U32 R90, RZ, RZ, R65 ;  /* 0x000000ffff5a7224 */ /* 0x000fe200078e0041 */
[----:B------:R-:W-:-:S03]  /*48d0*/  MOV R91, R66 ;  /* 0x00000042005b7202 */ /* 0x000fc60000000f00 */
[----:B------:R-:W-:Y:S01]  /*48e0*/  IMAD.MOV.U32 R108, RZ, RZ, R37 ;  /* 0x000000ffff6c7224 */ /* 0x000fe200078e0025 */
[----:B------:R-:W-:Y:S01]  /*48f0*/  MOV R111, R52 ;  /* 0x00000034006f7202 */ /* 0x000fe20000000f00 */
[C---:B-1----:R-:W-:Y:S01]  /*4900*/  HMMA.16816.F32.BF16 R60, R4.reuse, R30, R128 ;  /* 0x0000001e043c723c */ /* 0x042fe20000041880 */
[----:B------:R-:W-:Y:S01]  /*4910*/  IMAD.MOV.U32 R110, RZ, RZ, R53 ;  /* 0x000000ffff6e7224 */ /* 0x000fe200078e0035 */
[----:B------:R-:W-:Y:S02]  /*4920*/  MOV R109, R54 ;  /* 0x00000036006d7202 */ /* 0x000fe40000000f00 */
[----:B------:R-:W-:Y:S01]  /*4930*/  MOV R37, R189 ;  /* 0x000000bd00257202 */ /* 0x000fe20000000f00 */
[----:B------:R-:W-:Y:S02]  /*4940*/  IMAD.MOV.U32 R189, RZ, RZ, R77 ;  /* 0x000000ffffbd7224 */ /* 0x000fe400078e004d */
[----:B------:R-:W-:Y:S01]  /*4950*/  MOV R128, R36 ;  /* 0x0000002400807202 */ /* 0x000fe20000000f00 */
[----:B------:R-:W-:Y:S01]  /*4960*/  IMAD.MOV.U32 R129, RZ, RZ, R231 ;  /* 0x000000ffff817224 */ /* 0x000fe200078e00e7 */
[----:B------:R-:W-:Y:S01]  /*4970*/  HMMA.16816.F32.BF16 R52, R4, R20, R136 ;  /* 0x000000140434723c */ /* 0x000fe20000041888 */
[----:B------:R-:W-:Y:S01]  /*4980*/  IMAD.MOV.U32 R36, RZ, RZ, R188 ;  /* 0x000000ffff247224 */ /* 0x000fe200078e00bc */
[----:B------:R-:W-:Y:S01]  /*4990*/  MOV R231, R76 ;  /* 0x0000004c00e77202 */ /* 0x000fe20000000f00 */
[----:B------:R-:W-:Y:S01]  /*49a0*/  IMAD.MOV.U32 R131, RZ, RZ, R75 ;  /* 0x000000ffff837224 */ /* 0x000fe200078e004b */
[----:B------:R-:W-:-:S02]  /*49b0*/  MOV R188, R78 ;  /* 0x0000004e00bc7202 */ /* 0x000fc40000000f00 */
[----:B------:R-:W-:Y:S01]  /*49c0*/  MOV R30, R91 ;  /* 0x0000005b001e7202 */ /* 0x000fe20000000f00 */
[----:B------:R-:W-:Y:S01]  /*49d0*/  IMAD.MOV.U32 R136, RZ, RZ, R79 ;  /* 0x000000ffff887224 */ /* 0x000fe200078e004f */
[----:B--2---:R-:W-:Y:S01]  /*49e0*/  HMMA.16816.F32.BF16 R72, R4, R18, R140 ;  /* 0x000000120448723c */ /* 0x004fe2000004188c */
[----:B------:R-:W-:Y:S01]  /*49f0*/  MOV R138, R89 ;  /* 0x00000059008a7202 */ /* 0x000fe20000000f00 */
[----:B------:R-:W-:Y:S01]  /*4a00*/  IMAD.MOV.U32 R139, RZ, RZ, R90 ;  /* 0x000000ffff8b7224 */ /* 0x000fe200078e005a */
[----:B------:R-:W-:Y:S01]  /*4a10*/  MOV R130, R230 ;  /* 0x000000e600827202 */ /* 0x000fe20000000f00 */
[----:B------:R-:W-:-:S04]  /*4a20*/  IMAD.MOV.U32 R230, RZ, RZ, R67 ;  /* 0x000000ffffe67224 */ /* 0x000fc800078e0043 */
[----:B------:R-:W-:Y:S01]  /*4a30*/  HMMA.16816.F32.BF16 R76, R4, R16, R160 ;  /* 0x00000010044c723c */ /* 0x000fe200000418a0 */
[----:B------:R-:W1:Y:S01]  /*4a40*/  LDSM.16.MT88.4 R16, [R0+0x4900] ;  /* 0x004900000010783b */ /* 0x000e620000004200 */
[----:B------:R-:W-:Y:S01]  /*4a50*/  IMAD.MOV.U32 R31, RZ, RZ, R230 ;  /* 0x000000ffff1f7224 */ /* 0x000fe200078e00e6 */
[----:B------:R-:W-:-:S05]  /*4a60*/  MOV R230, R181 ;  /* 0x000000b500e67202 */ /* 0x000fca0000000f00 */
[C---:B---3--:R-:W-:Y:S07]  /*4a70*/  HMMA.16816.F32.BF16 R80, R4.reuse, R24, R116 ;  /* 0x000000180450723c */ /* 0x048fee0000041874 */
[----:B------:R-:W-:Y:S01]  /*4a80*/  MOV R116, R108 ;  /* 0x0000006c00747202 */ /* 0x000fe20000000f00 */
[----:B------:R-:W-:Y:S01]  /*4a90*/  IMAD.MOV.U32 R108, RZ, RZ, R88 ;  /* 0x000000ffff6c7224 */ /* 0x000fe200078e0058 */
[----:B------:R-:W-:Y:S01]  /*4aa0*/  HMMA.16816.F32.BF16 R132, R4, R8, R132 ;  /* 0x000000080484723c */ /* 0x000fe20000041884 */
[----:B------:R-:W-:-:S02]  /*4ab0*/  IMAD.MOV.U32 R119, RZ, RZ, R111 ;  /* 0x000000ffff777224 */ /* 0x000fc400078e006f */
[----:B------:R-:W-:Y:S02]  /*4ac0*/  IMAD.MOV.U32 R117, RZ, RZ, R37 ;  /* 0x000000ffff757224 */ /* 0x000fe400078e0025 */
[----:B------:R-:W-:Y:S02]  /*4ad0*/  IMAD.MOV.U32 R118, RZ, RZ, R39 ;  /* 0x000000ffff767224 */ /* 0x000fe400078e0027 */
[----:B------:R-:W-:Y:S01]  /*4ae0*/  FFMA.FTZ R8, R246, c[0x0][0x2d0], -R13 ;  /* 0x0000b400f6087a23 */ /* 0x000fe2000001080d */
[C---:B------:R-:W-:Y:S01]  /*4af0*/  HMMA.16816.F32.BF16 R88, R4.reuse, R26, R32 ;  /* 0x0000001a0458723c */ /* 0x040fe20000041820 */
[----:B------:R-:W2:Y:S04]  /*4b00*/  LDSM.16.MT88.4 R32, [R103+0x7900] ;  /* 0x007900006720783b */ /* 0x000ea80000004200 */
[----:B------:R-:W-:Y:S03]  /*4b10*/  LDSM.16.MT88.4 R24, [R233+0x7900] ;  /* 0x00790000e918783b */ /* 0x000fe60000004200 */
[C---:B------:R-:W-:Y:S07]  /*4b20*/  HMMA.16816.F32.BF16 R68, R4.reuse, R28, R124 ;  /* 0x0000001c0444723c */ /* 0x040fee000004187c */
[----:B------:R-:W-:Y:S01]  /*4b30*/  MOV R28, R231 ;  /* 0x000000e7001c7202 */ /* 0x000fe20000000f00 */
[----:B------:R-:W-:Y:S01]  /*4b40*/  IMAD.MOV.U32 R231, RZ, RZ, R182 ;  /* 0x000000ffffe77224 */ /* 0x000fe200078e00b6 */
[----:B------:R-:W-:Y:S01]  /*4b50*/  MOV R127, R183 ;  /* 0x000000b7007f7202 */ /* 0x000fe20000000f00 */
[----:B------:R3:W-:Y:S01]  /*4b60*/  MUFU.EX2 R182, R8 ;  /* 0x0000000800b67308 */ /* 0x0007e20000000800 */
[----:B------:R-:W-:Y:S01]  /*4b70*/  MOV R124, R188 ;  /* 0x000000bc007c7202 */ /* 0x000fe20000000f00 */
[----:B------:R-:W-:Y:S01]  /*4b80*/  IMAD.MOV.U32 R29, RZ, RZ, R189 ;  /* 0x000000ffff1d7224 */ /* 0x000fe200078e00bd */
[----:B------:R-:W-:Y:S01]  /*4b90*/  HMMA.16816.F32.BF16 R64, R4, R22, R168 ;  /* 0x000000160440723c */ /* 0x000fe200000418a8 */
[----:B------:R-:W4:Y:S01]  /*4ba0*/  LDSM.16.MT88.4 R20, [R0+0x7900] ;  /* 0x007900000014783b */ /* 0x000f220000004200 */
[----:B------:R-:W-:-:S02]  /*4bb0*/  IMAD.MOV.U32 R125, RZ, RZ, R180 ;  /* 0x000000ffff7d7224 */ /* 0x000fc400078e00b4 */
[----:B------:R-:W-:Y:S02]  /*4bc0*/  IMAD.MOV.U32 R126, RZ, RZ, R102 ;  /* 0x000000ffff7e7224 */ /* 0x000fe400078e0066 */
[----:B------:R-:W-:Y:S02]  /*4bd0*/  IMAD.MOV.U32 R246, RZ, RZ, R125 ;  /* 0x000000fffff67224 */ /* 0x000fe400078e007d */
[----:B-1----:R-:W-:Y:S01]  /*4be0*/  HMMA.16816.F32.BF16 R168, R4, R16, R164 ;  /* 0x0000001004a8723c */ /* 0x002fe200000418a4 */
[----:B------:R-:W-:Y:S02]  /*4bf0*/  IMAD.MOV.U32 R137, RZ, RZ, R127 ;  /* 0x000000ffff897224 */ /* 0x000fe400078e007f */
[----:B---3--:R-:W-:Y:S01]  /*4c00*/  FFMA.FTZ R8, R244, c[0x0][0x2d0], -R13 ;  /* 0x0000b400f4087a23 */ /* 0x008fe2000001080d */
[----:B------:R-:W-:-:S04]  /*4c10*/  MOV R244, R124 ;  /* 0x0000007c00f47202 */ /* 0x000fc80000000f00 */
[C---:B------:R-:W-:Y:S01]  /*4c20*/  HMMA.16816.F32.BF16 R164, R4.reuse, R18, R104 ;  /* 0x0000001204a4723c */ /* 0x040fe20000041868 */
[----:B------:R1:W-:Y:S01]  /*4c30*/  MUFU.EX2 R183, R8 ;  /* 0x0000000800b77308 */ /* 0x0003e20000000800 */
[----:B------:R-:W3:Y:S06]  /*4c40*/  LDSM.16.MT88.4 R16, [R2+0x5100] ;  /* 0x005100000210783b */ /* 0x000eec0000004200 */
[C---:B--2---:R-:W-:Y:S07]  /*4c50*/  HMMA.16816.F32.BF16 R140, R4.reuse, R32, R96 ;  /* 0x00000020048c723c */ /* 0x044fee0000041860 */
[----:B------:R-:W-:Y:S01]  /*4c60*/  MOV R96, R101 ;  /* 0x0000006500607202 */ /* 0x000fe20000000f00 */
[----:B------:R-:W-:Y:S01]  /*4c70*/  HMMA.16816.F32.BF16 R120, R4, R10, R120 ;  /* 0x0000000a0478723c */ /* 0x000fe20000041878 */
[----:B-1----:R-:W-:Y:S01]  /*4c80*/  FFMA.FTZ R8, R242, c[0x0][0x2d0], -R13 ;  /* 0x0000b400f2087a23 */ /* 0x002fe2000001080d */
[----:B------:R-:W-:Y:S01]  /*4c90*/  MOV R99, R126 ;  /* 0x0000007e00637202 */ /* 0x000fe20000000f00 */
[----:B------:R-:W-:Y:S01]  /*4ca0*/  IMAD.MOV.U32 R242, RZ, RZ, R29 ;  /* 0x000000fffff27224 */ /* 0x000fe200078e001d */
[----:B------:R-:W-:Y:S01]  /*4cb0*/  MOV R98, R108 ;  /* 0x0000006c00627202 */ /* 0x000fe20000000f00 */
[----:B------:R1:W-:Y:S01]  /*4cc0*/  MUFU.EX2 R188, R8 ;  /* 0x0000000800bc7308 */ /* 0x0003e20000000800 */
[----:B------:R-:W-:-:S02]  /*4cd0*/  MOV R33, R36 ;  /* 0x0000002400217202 */ /* 0x000fc40000000f00 */
[C---:B------:R-:W-:Y:S01]  /*4ce0*/  HMMA.16816.F32.BF16 R176, R4.reuse, R34, R176 ;  /* 0x0000002204b0723c */ /* 0x040fe200000418b0 */
[----:B------:R-:W-:Y:S02]  /*4cf0*/  MOV R97, R38 ;  /* 0x0000002600617202 */ /* 0x000fe40000000f00 */
[----:B------:R-:W-:Y:S05]  /*4d00*/  LDSM.16.MT88.4 R36, [R2+0x8100] ;  /* 0x008100000224783b */ /* 0x000fea0000004200 */
[----:B----4-:R-:W-:Y:S01]  /*4d10*/  HMMA.16816.F32.BF16 R104, R4, R22, R84 ;  /* 0x000000160468723c */ /* 0x010fe20000041854 */
[----:B-1----:R-:W-:Y:S01]  /*4d20*/  FFMA.FTZ R8, R241, c[0x0][0x2d0], -R13 ;  /* 0x0000b400f1087a23 */ /* 0x002fe2000001080d */
[----:B------:R-:W-:-:S06]  /*4d30*/  MOV R241, R28 ;  /* 0x0000001c00f17202 */ /* 0x000fcc0000000f00 */
[C---:B------:R-:W-:Y:S01]  /*4d40*/  HMMA.16816.F32.BF16 R160, R4.reuse, R24, R172 ;  /* 0x0000001804a0723c */ /* 0x040fe200000418ac */
[----:B------:R1:W2:Y:S06]  /*4d50*/  MUFU.EX2 R189, R8 ;  /* 0x0000000800bd7308 */ /* 0x0002ac0000000800 */
[----:B------:R-:W-:Y:S01]  /*4d60*/  IMAD.MOV.U32 R173, RZ, RZ, R98 ;  /* 0x000000ffffad7224 */ /* 0x000fe200078e0062 */
[----:B------:R-:W-:Y:S01]  /*4d70*/  HMMA.16816.F32.BF16 R124, R4, R26, R148 ;  /* 0x0000001a047c723c */ /* 0x000fe20000041894 */
[----:B------:R-:W-:Y:S01]  /*4d80*/  MOV R174, R99 ;  /* 0x0000006300ae7202 */ /* 0x000fe20000000f00 */
[----:B------:R-:W-:Y:S01]  /*4d90*/  IMAD.MOV.U32 R175, RZ, RZ, R116 ;  /* 0x000000ffffaf7224 */ /* 0x000fe200078e0074 */
[----:B------:R-:W-:Y:S01]  /*4da0*/  MOV R98, R129 ;  /* 0x0000008100627202 */ /* 0x000fe20000000f00 */
[----:B------:R-:W-:Y:S01]  /*4db0*/  IMAD.MOV.U32 R172, RZ, RZ, R14 ;  /* 0x000000ffffac7224 */ /* 0x000fe200078e000e */
[----:B------:R-:W-:Y:S01]  /*4dc0*/  LDSM.16.MT88.4 R24, [R103+0x5100] ;  /* 0x005100006718783b */ /* 0x000fe20000004200 */
[----:B------:R-:W-:-:S02]  /*4dd0*/  IMAD.MOV.U32 R99, RZ, RZ, R130 ;  /* 0x000000ffff637224 */ /* 0x000fc400078e0082 */
[--C-:B-1----:R-:W-:Y:S01]  /*4de0*/  FFMA.FTZ R8, R249, c[0x0][0x2d0], -R12.reuse ;  /* 0x0000b400f9087a23 */ /* 0x102fe2000001080c */
[----:B--2---:R-:W-:Y:S01]  /*4df0*/  F2FP.BF16.PACK_AB R10, R189, R188 ;  /* 0x000000bcbd0a723e */ /* 0x004fe200000010ff */
[----:B------:R-:W-:Y:S01]  /*4e00*/  IMAD.MOV.U32 R249, RZ, RZ, R31 ;  /* 0x000000fffff97224 */ /* 0x000fe200078e001f */
[----:B------:R-:W-:Y:S01]  /*4e10*/  LDSM.16.MT88.4 R148, [R2+0x5900] ;  /* 0x005900000294783b */ /* 0x000fe20000004200 */
[----:B------:R1:W-:Y:S02]  /*4e20*/  MUFU.EX2 R181, R8 ;  /* 0x0000000800b57308 */ /* 0x0003e40000000800 */
[--C-:B-1----:R-:W-:Y:S01]  /*4e30*/  FFMA.FTZ R8, R248, c[0x0][0x2d0], -R12.reuse ;  /* 0x0000b400f8087a23 */ /* 0x102fe2000001080c */
[----:B------:R-:W-:Y:S02]  /*4e40*/  MOV R248, R30 ;  /* 0x0000001e00f87202 */ /* 0x000fe40000000f00 */
[----:B------:R-:W1:Y:S03]  /*4e50*/  LDSM.16.MT88.4 R28, [R2+0x2100] ;  /* 0x00210000021c783b */ /* 0x000e660000004200 */
[----:B------:R2:W4:Y:S02]  /*4e60*/  MUFU.EX2 R180, R8 ;  /* 0x0000000800b47308 */ /* 0x0005240000000800 */
[----:B--2---:R-:W-:Y:S01]  /*4e70*/  FFMA.FTZ R8, R247, c[0x0][0x2d0], -R12 ;  /* 0x0000b400f7087a23 */ /* 0x004fe2000001080c */
[----:B----4-:R-:W-:Y:S01]  /*4e80*/  F2FP.BF16.PACK_AB R9, R180, R181 ;  /* 0x000000b5b409723e */ /* 0x010fe200000010ff */
[----:B------:R-:W-:Y:S01]  /*4e90*/  IMAD.MOV.U32 R247, RZ, RZ, R139 ;  /* 0x000000fffff77224 */ /* 0x000fe200078e008b */
[----:B------:R-:W-:-:S03]  /*4ea0*/  MOV R139, R110 ;  /* 0x0000006e008b7202 */ /* 0x000fc60000000f00 */
[----:B------:R2:W-:Y:S02]  /*4eb0*/  MUFU.EX2 R102, R8 ;  /* 0x0000000800667308 */ /* 0x0005e40000000800 */
[----:B--2---:R-:W-:Y:S01]  /*4ec0*/  FFMA.FTZ R8, R245, c[0x0][0x2d0], -R12 ;  /* 0x0000b400f5087a23 */ /* 0x004fe2000001080c */
[----:B------:R-:W-:Y:S01]  /*4ed0*/  MOV R245, R138 ;  /* 0x0000008a00f57202 */ /* 0x000fe20000000f00 */
[----:B------:R-:W-:-:S04]  /*4ee0*/  IMAD.MOV.U32 R138, RZ, RZ, R109 ;  /* 0x000000ffff8a7224 */ /* 0x000fc800078e006d */
[----:B------:R2:W4:Y:S01]  /*4ef0*/  MUFU.EX2 R101, R8 ;  /* 0x0000000800657308 */ /* 0x0005220000000800 */
[----:B------:R-:W-:Y:S01]  /*4f00*/  HMMA.16816.F32.BF16 R108, R4, R20, R92 ;  /* 0x00000014046c723c */ /* 0x000fe2000004185c */
[----:B------:R-:W5:Y:S04]  /*4f10*/  LDSM.16.MT88.4 R4, [R103+0x2100] ;  /* 0x002100006704783b */ /* 0x000f680000004200 */
[----:B------:R-:W-:Y:S01]  /*4f20*/  LDSM.16.MT88.4 R20, [R0+0x2100] ;  /* 0x002100000014783b */ /* 0x000fe20000004200 */
[----:B--2---:R-:W-:Y:S02]  /*4f30*/  F2FP.BF16.PACK_AB R8, R183, R182 ;  /* 0x000000b6b708723e */ /* 0x004fe400000010ff */
[----:B----4-:R-:W-:-:S07]  /*4f40*/  F2FP.BF16.PACK_AB R11, R101, R102 ;  /* 0x00000066650b723e */ /* 0x010fce00000010ff */
[C---:B---3--:R-:W-:Y:S08]  /*4f50*/  HMMA.16816.F32.BF16 R144, R8.reuse, R16, R144 ;  /* 0x000000100890723c */ /* 0x048ff00000041890 */
[C---:B------:R-:W-:Y:S01]  /*4f60*/  HMMA.16816.F32.BF16 R84, R8.reuse, R18, R44 ;  /* 0x000000120854723c */ /* 0x040fe2000004182c */
[----:B------:R-:W2:Y:S07]  /*4f70*/  LDSM.16.MT88.4 R16, [R233+0x2100] ;  /* 0x00210000e910783b */ /* 0x000eae0000004200 */
[C---:B-1----:R-:W-:Y:S08]  /*4f80*/  HMMA.16816.F32.BF16 R112, R8.reuse, R28, R112 ;  /* 0x0000001c0870723c */ /* 0x042ff00000041870 */
[C---:B-----5:R-:W-:Y:S07]  /*4f90*/  HMMA.16816.F32.BF16 R68, R8.reuse, R4, R68 ;  /* 0x000000040844723c */ /* 0x060fee0000041844 */
[--C-:B------:R-:W-:Y:S01]  /*4fa0*/  FFMA.FTZ R4, R33, c[0x0][0x2d0], -R13.reuse ;  /* 0x0000b40021047a23 */ /* 0x100fe2000001080d */
[C---:B------:R-:W-:Y:S03]  /*4fb0*/  HMMA.16816.F32.BF16 R28, R8.reuse, R30, R40 ;  /* 0x0000001e081c723c */ /* 0x040fe60000041828 */
[----:B------:R1:W-:Y:S05]  /*4fc0*/  MUFU.EX2 R43, R4 ;  /* 0x00000004002b7308 */ /* 0x0003ea0000000800 */
[C---:B------:R-:W-:Y:S08]  /*4fd0*/  HMMA.16816.F32.BF16 R48, R8.reuse, R36, R48 ;  /* 0x000000240830723c */ /* 0x040ff00000041830 */
[----:B------:R-:W-:Y:S01]  /*4fe0*/  HMMA.16816.F32.BF16 R56, R8, R38, R56 ;  /* 0x000000260838723c */ /* 0x000fe20000041838 */
[----:B-1----:R-:W-:Y:S01]  /*4ff0*/  FFMA.FTZ R4, R96, c[0x0][0x2d0], -R13 ;  /* 0x0000b40060047a23 */ /* 0x002fe2000001080d */
[----:B------:R-:W-:-:S02]  /*5000*/  MOV R96, R136 ;  /* 0x0000008800607202 */ /* 0x000fc40000000f00 */
[----:B------:R-:W-:Y:S01]  /*5010*/  MOV R136, R131 ;  /* 0x0000008300887202 */ /* 0x000fe20000000f00 */
[----:B------:R1:W3:Y:S03]  /*5020*/  MUFU.EX2 R42, R4 ;  /* 0x00000004002a7308 */ /* 0x0002e60000000800 */
[C---:B--2---:R-:W-:Y:S08]  /*5030*/  HMMA.16816.F32.BF16 R52, R8.reuse, R16, R52 ;  /* 0x000000100834723c */ /* 0x044ff00000041834 */
[----:B------:R-:W-:Y:S01]  /*5040*/  HMMA.16816.F32.BF16 R64, R8, R18, R64 ;  /* 0x000000120840723c */ /* 0x000fe20000041840 */
[----:B------:R-:W2:Y:S01]  /*5050*/  LDSM.16.MT88.4 R16, [R233+0x5100] ;  /* 0x00510000e910783b */ /* 0x000ea20000004200 */
[----:B-1----:R-:W-:-:S06]  /*5060*/  FFMA.FTZ R4, R97, c[0x0][0x2d0], -R13 ;  /* 0x0000b40061047a23 */ /* 0x002fcc000001080d */
[C---:B------:R-:W-:Y:S01]  /*5070*/  HMMA.16816.F32.BF16 R60, R8.reuse, R6, R60 ;  /* 0x00000006083c723c */ /* 0x040fe2000004183c */
[----:B------:R-:W-:Y:S01]  /*5080*/  IMAD.MOV.U32 R97, RZ, RZ, R128 ;  /* 0x000000ffff617224 */ /* 0x000fe200078e0080 */
[----:B------:R1:W-:Y:S06]  /*5090*/  MUFU.EX2 R41, R4 ;  /* 0x0000000400297308 */ /* 0x0003ec0000000800 */
[C---:B------:R-:W-:Y:S07]  /*50a0*/  HMMA.16816.F32.BF16 R32, R8.reuse, R22, R72 ;  /* 0x000000160820723c */ /* 0x040fee0000041848 */
[----:B------:R-:W-:Y:S01]  /*50b0*/  IMAD.MOV.U32 R73, RZ, RZ, R175 ;  /* 0x000000ffff497224 */ /* 0x000fe200078e00af */
[C---:B------:R-:W-:Y:S01]  /*50c0*/  HMMA.16816.F32.BF16 R128, R8.reuse, R20, R76 ;  /* 0x000000140880723c */ /* 0x040fe2000004184c */
[----:B------:R-:W-:Y:S01]  /*50d0*/  MOV R74, R96 ;  /* 0x00000060004a7202 */ /* 0x000fe20000000f00 */
[----:B------:R-:W-:Y:S01]  /*50e0*/  IMAD.MOV.U32 R75, RZ, RZ, R97 ;  /* 0x000000ffff4b7224 */ /* 0x000fe200078e0061 */
[----:B---3--:R-:W-:Y:S01]  /*50f0*/  F2FP.BF16.PACK_AB R96, R42, R43 ;  /* 0x0000002b2a60723e */ /* 0x008fe200000010ff */
[----:B-1----:R-:W-:Y:S01]  /*5100*/  FFMA.FTZ R4, R117, c[0x0][0x2d0], -R13 ;  /* 0x0000b40075047a23 */ /* 0x002fe2000001080d */
[----:B------:R-:W-:Y:S01]  /*5110*/  LDSM.16.MT88.4 R20, [R0+0x8100] ;  /* 0x008100000014783b */ /* 0x000fe20000004200 */
[----:B------:R-:W-:Y:S01]  /*5120*/  IMAD.MOV.U32 R175, RZ, RZ, R99 ;  /* 0x000000ffffaf7224 */ /* 0x000fe200078e0063 */
[----:B------:R-:W-:Y:S01]  /*5130*/  MOV R76, R98 ;  /* 0x00000062004c7202 */ /* 0x000fe20000000f00 */
[----:B------:R1:W3:Y:S01]  /*5140*/  MUFU.EX2 R40, R4 ;  /* 0x0000000400287308 */ /* 0x0002e20000000800 */
[----:B------:R-:W-:Y:S01]  /*5150*/  IMAD.MOV.U32 R79, RZ, RZ, R139 ;  /* 0x000000ffff4f7224 */ /* 0x000fe200078e008b */
[----:B------:R-:W-:Y:S01]  /*5160*/  MOV R77, R136 ;  /* 0x00000088004d7202 */ /* 0x000fe20000000f00 */
[----:B------:R-:W-:Y:S01]  /*5170*/  IMAD.MOV.U32 R78, RZ, RZ, R137 ;  /* 0x000000ffff4e7224 */ /* 0x000fe200078e0089 */
[----:B--2---:R-:W-:Y:S01]  /*5180*/  HMMA.16816.F32.BF16 R44, R8, R16, R80 ;  /* 0x00000010082c723c */ /* 0x004fe20000041850 */
[----:B------:R-:W-:Y:S01]  /*5190*/  LDSM.16.MT88.4 R80, [R2+0x8900] ;  /* 0x008900000250783b */ /* 0x000fe20000004200 */
[----:B-1----:R-:W-:-:S06]  /*51a0*/  FFMA.FTZ R4, R118, c[0x0][0x2d0], -R12 ;  /* 0x0000b40076047a23 */ /* 0x002fcc000001080c */
[----:B------:R-:W-:Y:S01]  /*51b0*/  HMMA.16816.F32.BF16 R88, R8, R18, R88 ;  /* 0x000000120858723c */ /* 0x000fe20000041858 */
[----:B------:R-:W-:Y:S01]  /*51c0*/  LDSM.16.MT88.4 R16, [R0+0x5100] ;  /* 0x005100000010783b */ /* 0x000fe20000004200 */
[----:B---3--:R-:W-:Y:S01]  /*51d0*/  F2FP.BF16.PACK_AB R98, R40, R41 ;  /* 0x000000292862723e */ /* 0x008fe200000010ff */
[----:B------:R1:W-:Y:S02]  /*51e0*/  MUFU.EX2 R37, R4 ;  /* 0x0000000400257308 */ /* 0x0003e40000000800 */
[--C-:B-1----:R-:W-:Y:S02]  /*51f0*/  FFMA.FTZ R4, R119, c[0x0][0x2d0], -R12.reuse ;  /* 0x0000b40077047a23 */ /* 0x102fe4000001080c */
[----:B------:R-:W1:Y:S04]  /*5200*/  LDSM.16.MT88.4 R116, [R2+0x2900] ;  /* 0x002900000274783b */ /* 0x000e680000004200 */
[----:B------:R2:W3:Y:S02]  /*5210*/  MUFU.EX2 R38, R4 ;  /* 0x0000000400267308 */ /* 0x0004e40000000800 */
[----:B--2---:R-:W-:Y:S01]  /*5220*/  FFMA.FTZ R4, R173, c[0x0][0x2d0], -R12 ;  /* 0x0000b400ad047a23 */ /* 0x004fe2000001080c */
[----:B------:R-:W-:-:S02]  /*5230*/  MOV R173, R15 ;  /* 0x0000000f00ad7202 */ /* 0x000fc40000000f00 */
[----:B---3--:R-:W-:-:S03]  /*5240*/  F2FP.BF16.PACK_AB R97, R38, R37 ;  /* 0x000000252661723e */ /* 0x008fc600000010ff */
[----:B------:R2:W-:Y:S02]  /*5250*/  MUFU.EX2 R39, R4 ;  /* 0x0000000400277308 */ /* 0x0005e40000000800 */
[----:B--2---:R-:W-:Y:S01]  /*5260*/  FFMA.FTZ R4, R174, c[0x0][0x2d0], -R12 ;  /* 0x0000b400ae047a23 */ /* 0x004fe2000001080c */
[----:B------:R-:W-:Y:S01]  /*5270*/  MOV R174, R138 ;  /* 0x0000008a00ae7202 */ /* 0x000fe20000000f00 */
[----:B------:R-:W-:Y:S01]  /*5280*/  LDSM.16.MT88.4 R12, [R103+0x8100] ;  /* 0x00810000670c783b */ /* 0x000fe20000004200 */
[C---:B------:R-:W-:Y:S03]  /*5290*/  HMMA.16816.F32.BF16 R136, R8.reuse, R24, R132 ;  /* 0x000000180888723c */ /* 0x040fe60000041884 */
[----:B------:R2:W3:Y:S01]  /*52a0*/  MUFU.EX2 R36, R4 ;  /* 0x0000000400247308 */ /* 0x0004e20000000800 */
[----:B------:R-:W-:Y:S04]  /*52b0*/  LDSM.16.MT88.4 R132, [R0+0x2900] ;  /* 0x002900000084783b */ /* 0x000fe80000004200 */
[----:B------:R-:W-:Y:S01]  /*52c0*/  HMMA.16816.F32.BF16 R24, R8, R26, R120 ;  /* 0x0000001a0818723c */ /* 0x000fe20000041878 */
[----:B--2---:R-:W2:Y:S01]  /*52d0*/  LDSM.16.MT88.4 R4, [R233+0x8100] ;  /* 0x00810000e904783b */ /* 0x004ea20000004200 */
[----:B---3--:R-:W-:-:S07]  /*52e0*/  F2FP.BF16.PACK_AB R99, R36, R39 ;  /* 0x000000272463723e */ /* 0x008fce00000010ff */
[C---:B-1----:R-:W-:Y:S08]  /*52f0*/  HMMA.16816.F32.BF16 R112, R96.reuse, R116, R112 ;  /* 0x000000746070723c */ /* 0x042ff00000041870 */
[----:B------:R-:W-:Y:S08]  /*5300*/  HMMA.16816.F32.BF16 R116, R96, R118, R28 ;  /* 0x000000766074723c */ /* 0x000ff0000004181c */
[C---:B------:R-:W-:Y:S08]  /*5310*/  HMMA.16816.F32.BF16 R28, R8.reuse, R16, R168 ;  /* 0x00000010081c723c */ /* 0x040ff000000418a8 */
[C---:B------:R-:W-:Y:S08]  /*5320*/  HMMA.16816.F32.BF16 R16, R8.reuse, R18, R164 ;  /* 0x000000120810723c */ /* 0x040ff000000418a4 */
[C---:B--2---:R-:W-:Y:S01]  /*5330*/  HMMA.16816.F32.BF16 R164, R8.reuse, R6, R124 ;  /* 0x0000000608a4723c */ /* 0x044fe2000004187c */
[----:B------:R-:W1:Y:S06]  /*5340*/  LDSM.16.MT88.4 R124, [R233+0x2900] ;  /* 0x00290000e97c783b */ /* 0x000e6c0000004200 */
[----:B------:R-:W-:Y:S01]  /*5350*/  MOV R7, R79 ;  /* 0x0000004f00077202 */ /* 0x000fe20000000f00 */
[C---:B------:R-:W-:Y:S01]  /*5360*/  HMMA.16816.F32.BF16 R92, R8.reuse, R12, R140 ;  /* 0x0000000c085c723c */ /* 0x040fe2000004188c */
[----:B------:R-:W-:Y:S07]  /*5370*/  LDSM.16.MT88.4 R140, [R103+0x5900] ;  /* 0x00590000678c783b */ /* 0x000fee0000004200 */
[C---:B------:R-:W-:Y:S07]  /*5380*/  HMMA.16816.F32.BF16 R160, R8.reuse, R4, R160 ;  /* 0x0000000408a0723c */ /* 0x040fee00000418a0 */
[----:B------:R-:W-:Y:S01]  /*5390*/  MOV R4, R77 ;  /* 0x0000004d00047202 */ /* 0x000fe20000000f00 */
[----:B------:R-:W-:Y:S01]  /*53a0*/  HMMA.16816.F32.BF16 R12, R8, R14, R176 ;  /* 0x0000000e080c723c */ /* 0x000fe200000418b0 */
[----:B------:R-:W-:-:S03]  /*53b0*/  IMAD.MOV.U32 R5, RZ, RZ, R78 ;  /* 0x000000ffff057224 */ /* 0x000fc600078e004e */
[----:B------:R-:W-:-:S03]  /*53c0*/  FADD.FTZ R4, R4, R7 ;  /* 0x0000000704047221 */ /* 0x000fc60000010000 */
[----:B------:R-:W-:Y:S01]  /*53d0*/  MOV R176, R73 ;  /* 0x0000004900b07202 */ /* 0x000fe20000000f00 */
[----:B------:R-:W-:Y:S01]  /*53e0*/  IMAD.MOV.U32 R177, RZ, RZ, R74 ;  /* 0x000000ffffb17224 */ /* 0x000fe200078e004a */
[----:B------:R-:W-:Y:S01]  /*53f0*/  MOV R178, R75 ;  /* 0x0000004b00b27202 */ /* 0x000fe20000000f00 */
[----:B------:R-:W-:Y:S01]  /*5400*/  IMAD.MOV.U32 R179, RZ, RZ, R76 ;  /* 0x000000ffffb37224 */ /* 0x000fe200078e004c */
[----:B------:R-:W-:Y:S01]  /*5410*/  HMMA.16816.F32.BF16 R168, R8, R20, R108 ;  /* 0x0000001408a8723c */ /* 0x000fe2000004186c */
[----:B------:R-:W-:Y:S01]  /*5420*/  FADD.FTZ R2, R176, R5 ;  /* 0x00000005b0027221 */ /* 0x000fe20000010000 */
[----:B------:R-:W2:Y:S01]  /*5430*/  LDSM.16.MT88.4 R108, [R103+0x2900] ;  /* 0x00290000676c783b */ /* 0x000ea20000004200 */
[----:B------:R-:W-:Y:S02]  /*5440*/  FADD.FTZ R4, R177, R4 ;  /* 0x00000004b1047221 */ /* 0x000fe40000010000 */
[----:B------:R-:W-:Y:S01]  /*5450*/  FADD.FTZ R2, R178, R2 ;  /* 0x00000002b2027221 */ /* 0x000fe20000010000 */
[----:B------:R-:W-:Y:S01]  /*5460*/  LDSM.16.MT88.4 R72, [R103+0x8900] ;  /* 0x008900006748783b */ /* 0x000fe20000004200 */
[----:B------:R-:W-:Y:S01]  /*5470*/  FADD.FTZ R4, R179, R4 ;  /* 0x00000004b3047221 */ /* 0x000fe20000010000 */
[----:B-1----:R-:W-:Y:S01]  /*5480*/  HMMA.16816.F32.BF16 R120, R96, R124, R52 ;  /* 0x0000007c6078723c */ /* 0x002fe20000041834 */
[----:B------:R-:W-:-:S02]  /*5490*/  FADD.FTZ R2, R172, R2 ;  /* 0x00000002ac027221 */ /* 0x000fc40000010000 */
[----:B------:R-:W-:Y:S02]  /*54a0*/  FADD.FTZ R4, R173, R4 ;  /* 0x00000004ad047221 */ /* 0x000fe40000010000 */
[----:B------:R-:W-:Y:S02]  /*54b0*/  FADD.FTZ R2, R174, R2 ;  /* 0x00000002ae027221 */ /* 0x000fe40000010000 */
[----:B------:R-:W-:Y:S01]  /*54c0*/  FADD.FTZ R4, R175, R4 ;  /* 0x00000004af047221 */ /* 0x000fe20000010000 */
[----:B------:R-:W-:Y:S01]  /*54d0*/  HMMA.16816.F32.BF16 R20, R8, R22, R104 ;  /* 0x000000160814723c */ /* 0x000fe20000041868 */
[----:B------:R-:W-:Y:S01]  /*54e0*/  FADD.FTZ R2, R245, R2 ;  /* 0x00000002f5027221 */ /* 0x000fe20000010000 */
[----:B------:R-:W-:Y:S01]  /*54f0*/  LDSM.16.MT88.4 R8, [R0+0x8900] ;  /* 0x008900000008783b */ /* 0x000fe20000004200 */
[----:B------:R-:W-:Y:S02]  /*5500*/  FADD.FTZ R5, R247, R4 ;  /* 0x00000004f7057221 */ /* 0x000fe40000010000 */
[----:B------:R-:W-:-:S02]  /*5510*/  FADD.FTZ R4, R248, R2 ;  /* 0x00000002f8047221 */ /* 0x000fc40000010000 */
[----:B------:R-:W-:Y:S01]  /*5520*/  FADD.FTZ R2, R249, R5 ;  /* 0x00000005f9027221 */ /* 0x000fe20000010000 */
[----:B------:R-:W-:Y:S01]  /*5530*/  HMMA.16816.F32.BF16 R124, R96, R126, R64 ;  /* 0x0000007e607c723c */ /* 0x000fe20000041840 */
[----:B------:R1:W-:Y:S02]  /*5540*/  LDSM.16.MT88.4 R64, [R0+0x5900] ;  /* 0x005900000040783b */ /* 0x0003e40000004200 */
[----:B------:R-:W-:-:S04]  /*5550*/  FADD.FTZ R2, R242, R2 ;  /* 0x00000002f2027221 */ /* 0x000fc80000010000 */
[----:B------:R-:W-:Y:S01]  /*5560*/  FADD.FTZ R2, R246, R2 ;  /* 0x00000002f6027221 */ /* 0x000fe20000010000 */
[----:B------:R-:W-:Y:S03]  /*5570*/  HMMA.16816.F32.BF16 R76, R96, R80, R48 ;  /* 0x00000050604c723c */ /* 0x000fe60000041830 */
[----:B------:R-:W-:-:S04]  /*5580*/  FADD.FTZ R2, R230, R2 ;  /* 0x00000002e6027221 */ /* 0x000fc80000010000 */
[----:B------:R-:W-:Y:S01]  /*5590*/  FADD.FTZ R2, R231, R2 ;  /* 0x00000002e7027221 */ /* 0x000fe20000010000 */
[----:B------:R-:W-:Y:S01]  /*55a0*/  HMMA.16816.F32.BF16 R80, R96, R82, R56 ;  /* 0x000000526050723c */ /* 0x000fe20000041838 */
[----:B------:R-:W3:Y:S02]  /*55b0*/  LDSM.16.MT88.4 R56, [R233+0x5900] ;  /* 0x00590000e938783b */ /* 0x000ee40000004200 */
[----:B------:R-:W-:-:S04]  /*55c0*/  FADD.FTZ R2, R239, R2 ;  /* 0x00000002ef027221 */ /* 0x000fc80000010000 */
[----:B------:R-:W-:Y:S01]  /*55d0*/  FADD.FTZ R2, R240, R2 ;  /* 0x00000002f0027221 */ /* 0x000fe20000010000 */
[C---:B------:R-:W-:Y:S01]  /*55e0*/  HMMA.16816.F32.BF16 R144, R96.reuse, R148, R144 ;  /* 0x000000946090723c */ /* 0x040fe20000041890 */
[----:B-1----:R-:W-:Y:S02]  /*55f0*/  FADD.FTZ R0, R241, R4 ;  /* 0x00000004f1007221 */ /* 0x002fe40000010000 */
[----:B------:R-:W-:Y:S02]  /*5600*/  FADD.FTZ R2, R238, R2 ;  /* 0x00000002ee027221 */ /* 0x000fe40000010000 */
[----:B------:R-:W-:Y:S02]  /*5610*/  FADD.FTZ R0, R244, R0 ;  /* 0x00000000f4007221 */ /* 0x000fe40000010000 */
[----:B------:R-:W-:Y:S01]  /*5620*/  FADD.FTZ R2, R236, R2 ;  /* 0x00000002ec027221 */ /* 0x000fe20000010000 */
[----:B--2---:R-:W-:Y:S01]  /*5630*/  HMMA.16816.F32.BF16 R104, R96, R108, R68 ;  /* 0x0000006c6068723c */ /* 0x004fe20000041844 */
[----:B------:R-:W-:-:S02]  /*5640*/  FADD.FTZ R0, R252, R0 ;  /* 0x00000000fc007221 */ /* 0x000fc40000010000 */
[----:B------:R-:W-:Y:S02]  /*5650*/  FADD.FTZ R2, R182, R2 ;  /* 0x00000002b6027221 */ /* 0x000fe40000010000 */
[----:B------:R-:W-:Y:S02]  /*5660*/  FADD.FTZ R0, R251, R0 ;  /* 0x00000000fb007221 */ /* 0x000fe40000010000 */
[----:B------:R-:W-:Y:S01]  /*5670*/  FADD.FTZ R2, R183, R2 ;  /* 0x00000002b7027221 */ /* 0x000fe20000010000 */
[----:B------:R-:W-:Y:S01]  /*5680*/  HMMA.16816.F32.BF16 R148, R96, R150, R84 ;  /* 0x000000966094723c */ /* 0x000fe20000041854 */
[----:B------:R-:W-:Y:S02]  /*5690*/  FADD.FTZ R0, R250, R0 ;  /* 0x00000000fa007221 */ /* 0x000fe40000010000 */
[----:B------:R-:W-:Y:S02]  /*56a0*/  FADD.FTZ R4, R188, R2 ;  /* 0x00000002bc047221 */ /* 0x000fe40000010000 */
[----:B------:R-:W-:-:S03]  /*56b0*/  FADD.FTZ R0, R229, R0 ;  /* 0x00000000e5007221 */ /* 0x000fc60000010000 */
[----:B------:R-:W-:Y:S01]  /*56c0*/  HMMA.16816.F32.BF16 R108, R96, R110, R60 ;  /* 0x0000006e606c723c */ /* 0x000fe2000004183c */
[----:B------:R-:W-:-:S04]  /*56d0*/  FADD.FTZ R0, R190, R0 ;  /* 0x00000000be007221 */ /* 0x000fc80000010000 */
[----:B------:R-:W-:-:S03]  /*56e0*/  FADD.FTZ R0, R191, R0 ;  /* 0x00000000bf007221 */ /* 0x000fc60000010000 */
[----:B------:R-:W-:Y:S01]  /*56f0*/  HMMA.16816.F32.BF16 R128, R96, R132, R128 ;  /* 0x000000846080723c */ /* 0x000fe20000041880 */
[----:B------:R-:W-:-:S04]  /*5700*/  FADD.FTZ R0, R228, R0 ;  /* 0x00000000e4007221 */ /* 0x000fc80000010000 */
[----:B------:R-:W-:-:S03]  /*5710*/  FADD.FTZ R0, R181, R0 ;  /* 0x00000000b5007221 */ /* 0x000fc60000010000 */
[----:B---3--:R-:W-:Y:S01]  /*5720*/  HMMA.16816.F32.BF16 R52, R96, R56, R44 ;  /* 0x000000386034723c */ /* 0x008fe2000004182c */
[----:B------:R-:W-:-:S04]  /*5730*/  FADD.FTZ R0, R180, R0 ;  /* 0x00000000b4007221 */ /* 0x000fc80000010000 */
[----:B------:R-:W-:Y:S02]  /*5740*/  FADD.FTZ R2, R102, R0 ;  /* 0x0000000066027221 */ /* 0x000fe40000010000 */
[----:B------:R-:W-:Y:S01]  /*5750*/  FADD.FTZ R0, R189, R4 ;  /* 0x00000004bd007221 */ /* 0x000fe20000010000 */
[C---:B------:R-:W-:Y:S01]  /*5760*/  HMMA.16816.F32.BF16 R56, R96.reuse, R58, R88 ;  /* 0x0000003a6038723c */ /* 0x040fe20000041858 */
[----:B------:R-:W1:Y:S01]  /*5770*/  LDSM.16.MT88.4 R88, [R233+0x8900] ;  /* 0x00890000e958783b */ /* 0x000e620000004200 */
        /* <DEDUP_REMOVED lines=9> */
[----:B------:R-:W-:Y:S01]  /*5810*/  HMMA.16816.F32.BF16 R60, R96, R64, R28 ;  /* 0x00000040603c723c */ /* 0x000fe2000004181c */
[----:B------:R-:W-:-:S05]  /*5820*/  FADD.FTZ R0, R36, R2 ;  /* 0x0000000224007221 */ /* 0x000fca0000010000 */
[----:B------:R2:W-:Y:S02]  /*5830*/  STL [R1+0x4], R0 ;  /* 0x0000040001007387 */ /* 0x0005e40000100800 */
[C---:B------:R-:W-:Y:S02]  /*5840*/  HMMA.16816.F32.BF16 R68, R96.reuse, R72, R92 ;  /* 0x000000486044723c */ /* 0x040fe4000004185c */
[----:B------:R2:W-:Y:S06]  /*5850*/  STL [R1], R4 ;  /* 0x0000000401007387 */ /* 0x0005ec0000100800 */
[C---:B------:R-:W-:Y:S08]  /*5860*/  HMMA.16816.F32.BF16 R132, R96.reuse, R134, R32 ;  /* 0x000000866084723c */ /* 0x040ff00000041820 */
[C---:B-1----:R-:W-:Y:S08]  /*5870*/  HMMA.16816.F32.BF16 R84, R96.reuse, R88, R160 ;  /* 0x000000586054723c */ /* 0x042ff000000418a0 */
[C---:B------:R-:W-:Y:S08]  /*5880*/  HMMA.16816.F32.BF16 R140, R96.reuse, R142, R24 ;  /* 0x0000008e608c723c */ /* 0x040ff00000041818 */
[C---:B------:R-:W-:Y:S08]  /*5890*/  HMMA.16816.F32.BF16 R64, R96.reuse, R66, R16 ;  /* 0x000000426040723c */ /* 0x040ff00000041810 */
[C---:B------:R-:W-:Y:S08]  /*58a0*/  HMMA.16816.F32.BF16 R72, R96.reuse, R74, R12 ;  /* 0x0000004a6048723c */ /* 0x040ff0000004180c */
[C---:B------:R-:W-:Y:S08]  /*58b0*/  HMMA.16816.F32.BF16 R88, R96.reuse, R90, R164 ;  /* 0x0000005a6058723c */ /* 0x040ff000000418a4 */
[C---:B------:R-:W-:Y:S08]  /*58c0*/  HMMA.16816.F32.BF16 R92, R96.reuse, R8, R168 ;  /* 0x00000008605c723c */ /* 0x040ff000000418a8 */
[----:B------:R-:W-:Y:S01]  /*58d0*/  HMMA.16816.F32.BF16 R96, R96, R10, R20 ;  /* 0x0000000a6060723c */ /* 0x000fe20000041814 */
[----:B------:R-:W-:Y:S07]  /*58e0*/  @!P1 BRA `(.L_x_638) ;  /* 0x0000024000009947 */ /* 0x000fee0003800000 */
[----:B--2---:R-:W2:Y:S01]  /*58f0*/  LDL.64 R248, [R1+0x18] ;  /* 0x0000180001f87983 */ /* 0x004ea20000100a00 */
[----:B------:R-:W-:Y:S01]  /*5900*/  IMAD.MOV.U32 R230, RZ, RZ, c[0x0][0x1e4] ;  /* 0x00007900ffe67624 */ /* 0x000fe200078e00ff */
[----:B------:R-:W-:Y:S01]  /*5910*/  UIADD3 UR5, UR16, -0x3, URZ ;  /* 0xfffffffd10057890 */ /* 0x000fe2000fffe03f */
[----:B------:R-:W-:-:S02]  /*5920*/  IMAD.MOV.U32 R231, RZ, RZ, c[0x0][0x1e0] ;  /* 0x00007800ffe77624 */ /* 0x000fc400078e00ff */
[----:B------:R-:W-:Y:S01]  /*5930*/  IMAD R0, R230, 0x60, RZ ;  /* 0x00000060e6007824 */ /* 0x000fe200078e02ff */
[----:B------:R-:W-:Y:S01]  /*5940*/  USHF.R.S32.HI UR4, URZ, 0x1f, UR5 ;  /* 0x0000001f3f047899 */ /* 0x000fe20008011405 */
[C---:B------:R-:W-:Y:S01]  /*5950*/  IMAD.WIDE.U32 R4, R231.reuse, 0x60, RZ ;  /* 0x00000060e7047825 */ /* 0x040fe200078e00ff */
[----:B------:R-:W-:-:S03]  /*5960*/  SHF.L.U64.HI R2, R231, 0x6, R230 ;  /* 0x00000006e7027819 */ /* 0x000fc600000102e6 */
[----:B------:R-:W-:Y:S01]  /*5970*/  IMAD.SHL.U32 R8, R231, 0x40, RZ ;  /* 0x00000040e7087824 */ /* 0x000fe200078e00ff */
[----:B------:R-:W-:-:S05]  /*5980*/  IADD3 R0, R5, R0, RZ ;  /* 0x0000000005007210 */ /* 0x000fca0007ffe0ff */
[----:B------:R-:W-:-:S04]  /*5990*/  IMAD R0, R0, UR5, RZ ;  /* 0x0000000500007c24 */ /* 0x000fc8000f8e02ff */
[C---:B------:R-:W-:Y:S02]  /*59a0*/  IMAD R0, R4.reuse, UR4, R0 ;  /* 0x0000000404007c24 */ /* 0x040fe4000f8e0200 */
[----:B--2---:R-:W-:-:S05]  /*59b0*/  IMAD.WIDE.U32 R6, R4, UR5, R248 ;  /* 0x0000000504067c25 */ /* 0x004fca000f8e00f8 */
[----:B------:R-:W-:Y:S02]  /*59c0*/  LEA R4, P1, R6, c[0x0][0x1c8], 0x1 ;  /* 0x0000720006047a11 */ /* 0x000fe400078208ff */
[----:B------:R-:W-:Y:S02]  /*59d0*/  IADD3 R0, R7, R0, RZ ;  /* 0x0000000007007210 */ /* 0x000fe40007ffe0ff */
[----:B------:R-:W-:Y:S02]  /*59e0*/  IADD3 R12, P6, P5, R8, 0x80, R4 ;  /* 0x00000080080c7810 */ /* 0x000fe40007dde004 */
[----:B------:R-:W-:Y:S02]  /*59f0*/  LEA.HI.X R5, R6, c[0x0][0x1cc], R0, 0x1, P1 ;  /* 0x0000730006057a11 */ /* 0x000fe400008f0c00 */
[-C--:B------:R-:W-:Y:S02]  /*5a00*/  IADD3 R6, P1, R4, R8.reuse, RZ ;  /* 0x0000000804067210 */ /* 0x080fe40007f3e0ff */
[--C-:B------:R-:W-:Y:S01]  /*5a10*/  IADD3.X R13, R2, RZ, R5.reuse, P6, P5 ;  /* 0x000000ff020d7210 */ /* 0x100fe200037ea405 */
[----:B------:R-:W-:Y:S01]  /*5a20*/  @!PT LDS RZ, [RZ] ;  /* 0x00000000fffff984 */ /* 0x000fe20000000800 */
[----:B------:R-:W-:Y:S01]  /*5a30*/  @!PT LDS RZ, [RZ] ;  /* 0x00000000fffff984 */ /* 0x000fe20000000800 */
[----:B------:R-:W-:Y:S01]  /*5a40*/  @!PT LDS RZ, [RZ] ;  /* 0x00000000fffff984 */ /* 0x000fe20000000800 */
[----:B------:R1:W-:Y:S01]  /*5a50*/  LDGSTS.E.BYPASS.LTC128B.128 [R243+0x12100], [R4.64], !P4 ;  /* 0x1210000004f37fae */ /* 0x0003e2000e101d54 */
[----:B------:R-:W-:Y:S01]  /*5a60*/  IADD3 R10, P6, P5, R8, 0x100, R4 ;  /* 0x00000100080a7810 */ /* 0x000fe20007dde004 */
[----:B------:R-:W-:Y:S01]  /*5a70*/  IMAD.X R7, R5, 0x1, R2, P1 ;  /* 0x0000000105077824 */ /* 0x000fe200008e0602 */
[----:B------:R-:W-:Y:S01]  /*5a80*/  IADD3 R8, P1, R6, R8, RZ ;  /* 0x0000000806087210 */ /* 0x000fe20007f3e0ff */
[----:B------:R1:W-:Y:S01]  /*5a90*/  LDGSTS.E.BYPASS.LTC128B.128 [R243+0x15100], [R4.64+0x80], !P3 ;  /* 0x1510008004f37fae */ /* 0x0003e2000d901d54 */
[----:B------:R-:W-:-:S02]  /*5aa0*/  IADD3.X R11, R2, RZ, R5, P6, P5 ;  /* 0x000000ff020b7210 */ /* 0x000fc400037ea405 */
[----:B------:R-:W-:Y:S01]  /*5ab0*/  IADD3.X R9, R7, R2, RZ, P1, !PT ;  /* 0x0000000207097210 */ /* 0x000fe20000ffe4ff */
[----:B------:R1:W-:Y:S04]  /*5ac0*/  LDGSTS.E.BYPASS.LTC128B.128 [R243+0x18100], [R4.64+0x100], !P2 ;  /* 0x1810010004f37fae */ /* 0x0003e8000d101d54 */
[----:B------:R1:W-:Y:S04]  /*5ad0*/  LDGSTS.E.BYPASS.LTC128B.128 [R243+0x13100], [R6.64], !P4 ;  /* 0x1310000006f37fae */ /* 0x0003e8000e101d54 */
[----:B------:R1:W-:Y:S04]  /*5ae0*/  LDGSTS.E.BYPASS.LTC128B.128 [R243+0x16100], [R12.64], !P3 ;  /* 0x161000000cf37fae */ /* 0x0003e8000d901d54 */
[----:B------:R1:W-:Y:S04]  /*5af0*/  LDGSTS.E.BYPASS.LTC128B.128 [R243+0x19100], [R10.64], !P2 ;  /* 0x191000000af37fae */ /* 0x0003e8000d101d54 */
[----:B------:R1:W-:Y:S04]  /*5b00*/  LDGSTS.E.BYPASS.LTC128B.128 [R243+0x14100], [R8.64], !P4 ;  /* 0x1410000008f37fae */ /* 0x0003e8000e101d54 */
[----:B------:R1:W-:Y:S04]  /*5b10*/  LDGSTS.E.BYPASS.LTC128B.128 [R243+0x17100], [R8.64+0x80], !P3 ;  /* 0x1710008008f37fae */ /* 0x0003e8000d901d54 */
[----:B------:R1:W-:Y:S02]  /*5b20*/  LDGSTS.E.BYPASS.LTC128B.128 [R243+0x1a100], [R8.64+0x100], !P2 ;  /* 0x1a10010008f37fae */ /* 0x0003e4000d101d54 */
.L_x_638:
[----:B--2---:R-:W-:Y:S01]  /*5b30*/  PLOP3.LUT P1, PT, PT, PT, UP1, 0x40, 0x0 ;  /* 0x000000000000781c */ /* 0x004fe20003f2e818 */
[----:B------:R-:W0:-:S12]  /*5b40*/  LDGDEPBAR ;  /* 0x00000000000079af */ /* 0x000e180000000000 */
[----:B------:R-:W-:Y:S05]  /*5b50*/  @P1 BRA `(.L_x_639) ;  /* 0x0000407000001947 */ /* 0x000fea0003800000 */
[----:B------:R-:W-:Y:S01]  /*5b60*/  IMAD.MOV.U32 R101, RZ, RZ, R3 ;  /* 0x000000ffff657224 */ /* 0x000fe200078e0003 */
[----:B------:R-:W-:Y:S01]  /*5b70*/  MOV R0, R100 ;  /* 0x0000006400007202 */ /* 0x000fe20000000f00 */
[----:B------:R-:W-:Y:S01]  /*5b80*/  UIADD3 UR16, UR16, -0x2, URZ ;  /* 0xfffffffe10107890 */ /* 0x000fe2000fffe03f */
[----:B------:R-:W-:Y:S01]  /*5b90*/  SEL R236, R237, 0xffffffe0, !P0 ;  /* 0xffffffe0edec7807 */ /* 0x000fe20004000000 */
[----:B------:R-:W-:Y:S02]  /*5ba0*/  UMOV UR15, URZ ;  /* 0x0000003f000f7c82 */ /* 0x000fe40008000000 */
[----:B------:R-:W-:Y:S02]  /*5bb0*/  UMOV UR5, 0x1 ;  /* 0x0000000100057882 */ /* 0x000fe40000000000 */
[----:B------:R-:W-:Y:S02]  /*5bc0*/  ULDC.64 UR8, c[0x0][0x208] ;  /* 0x0000820000087ab9 */ /* 0x000fe40000000a00 */
[----:B------:R-:W-:-:S02]  /*5bd0*/  ULDC.64 UR6, c[0x0][0x1e0] ;  /* 0x0000780000067ab9 */ /* 0x000fc40000000a00 */
.L_x_640:
[----:B------:R-:W2:Y:S01]  /*5be0*/  LDL.64 R30, [R1+0x28] ;  /* 0x00002800011e7983 */ /* 0x000ea20000100a00 */
[----:B------:R-:W-:Y:S04]  /*5bf0*/  DEPBAR.LE SB0, 0x2 ;  /* 0x000080800000791a */ /* 0x000fe80000000000 */
[----:B------:R-:W-:Y:S01]  /*5c00*/  UIMAD UR4, UR5, 0x9000, URZ ;  /* 0x00009000050478a4 */ /* 0x000fe2000f8e023f */
[----:B------:R-:W3:Y:S01]  /*5c10*/  LDL.64 R28, [R1+0x30] ;  /* 0x00003000011c7983 */ /* 0x000ee20000100a00 */
[----:B------:R-:W-:Y:S01]  /*5c20*/  UISETP.NE.AND UP0, UPT, UR16, URZ, UPT ;  /* 0x0000003f1000728c */ /* 0x000fe2000bf05270 */
[----:B------:R-:W-:Y:S01]  /*5c30*/  MOV R102, UR15 ;  /* 0x0000000f00667c02 */ /* 0x000fe20008000f00 */
[----:B------:R-:W-:Y:S02]  /*5c40*/  UIADD3 UR14, UR16, -0x1, URZ ;  /* 0xffffffff100e7890 */ /* 0x000fe4000fffe03f */
[----:B------:R-:W-:Y:S01]  /*5c50*/  IADD3 R100, R232, UR4, RZ ;  /* 0x00000004e8647c10 */ /* 0x000fe2000fffe0ff */
[----:B------:R-:W-:Y:S01]  /*5c60*/  BAR.SYNC.DEFER_BLOCKING 0x0 ;  /* 0x0000000000007b1d */ /* 0x000fe20000010000 */
[----:B------:R-:W-:Y:S01]  /*5c70*/  PLOP3.LUT P0, PT, PT, PT, UP0, 0x80, 0x0 ;  /* 0x000000000000781c */ /* 0x000fe20003f0f008 */
[----:B------:R-:W-:Y:S04]  /*5c80*/  UISETP.GE.AND UP1, UPT, UR15, 0x1, UPT ;  /* 0x000000010f00788c */ /* 0x000fe8000bf26270 */
[----:B------:R-:W-:Y:S02]  /*5c90*/  @UP0 USHF.R.S32.HI UR10, URZ, 0x1f, UR14 ;  /* 0x0000001f3f0a0899 */ /* 0x000fe4000801140e */
[----:B------:R-:W-:Y:S02]  /*5ca0*/  @UP0 UIMAD.WIDE.U32 UR18, UR14, UR8, URZ ;  /* 0x000000080e1202a5 */ /* 0x000fe4000f8e003f */
[----:B------:R-:W-:Y:S04]  /*5cb0*/  @UP0 UIMAD UR10, UR10, UR8, URZ ;  /* 0x000000080a0a02a4 */ /* 0x000fe8000f8e023f */
[----:B------:R-:W-:Y:S01]  /*5cc0*/  @UP0 UIMAD UR10, UR14, UR9, UR10 ;  /* 0x000000090e0a02a4 */ /* 0x000fe2000f8e020a */
[----:B-1----:R-:W-:Y:S01]  /*5cd0*/  MOV R2, UR18 ;  /* 0x0000001200027c02 */ /* 0x002fe20008000f00 */
[----:B------:R-:W-:Y:S02]  /*5ce0*/  @P0 IMAD R102, R102, 0x9000, R243 ;  /* 0x0000900066660824 */ /* 0x000fe400078e02f3 */
[----:B------:R-:W-:Y:S04]  /*5cf0*/  @UP0 UIADD3 UR10, UR19, UR10, URZ ;  /* 0x0000000a130a0290 */ /* 0x000fe8000fffe03f */
[----:B------:R-:W-:Y:S01]  /*5d00*/  @UP0 UIMAD UR10, UR10, 0x60, URZ ;  /* 0x000000600a0a08a4 */ /* 0x000fe2000f8e023f */
[----:B-1----:R-:W1:Y:S01]  /*5d10*/  LDSM.16.M88.4 R8, [R232+UR4+0x12100] ;  /* 0x01210004e808783b */ /* 0x002e620008000200 */
[----:B------:R-:W-:Y:S07]  /*5d20*/  UISETP.GE.AND UP0, UPT, UR16, 0x2, UPT ;  /* 0x000000021000788c */ /* 0x000fee000bf06270 */
[----:B------:R-:W4:Y:S04]  /*5d30*/  LDSM.16.M88.4 R16, [R232+UR4+0x12900] ;  /* 0x01290004e810783b */ /* 0x000f280008000200 */
[----:B------:R-:W-:Y:S04]  /*5d40*/  @UP0 UIADD3 UR13, UR16, -0x2, URZ ;  /* 0xfffffffe100d0890 */ /* 0x000fe8000fffe03f */
[----:B------:R-:W5:Y:S01]  /*5d50*/  LDSM.16.M88.4 R24, [R232+UR4+0x13100] ;  /* 0x01310004e818783b */ /* 0x000f620008000200 */
[----:B------:R-:W-:Y:S07]  /*5d60*/  @UP0 UIMAD.WIDE.U32 UR18, UR13, UR6, URZ ;  /* 0x000000060d1202a5 */ /* 0x000fee000f8e003f */
[----:B------:R-:W2:Y:S08]  /*5d70*/  LDSM.16.M88.4 R32, [R232+UR4+0x13900] ;  /* 0x01390004e820783b */ /* 0x000eb00008000200 */
[----:B------:R-:W2:Y:S01]  /*5d80*/  LDSM.16.M88.4 R40, [R232+UR4+0x14100] ;  /* 0x01410004e828783b */ /* 0x000ea20008000200 */
[C---:B-1----:R-:W-:Y:S07]  /*5d90*/  HMMA.16816.F32.BF16 R4, R152.reuse, R8, RZ ;  /* 0x000000089804723c */ /* 0x042fee00000418ff */
[----:B------:R-:W1:Y:S01]  /*5da0*/  LDSM.16.M88.4 R48, [R232+UR4+0x14900] ;  /* 0x01490004e830783b */ /* 0x000e620008000200 */
[C---:B------:R-:W-:Y:S08]  /*5db0*/  HMMA.16816.F32.BF16 R8, R152.reuse, R10, RZ ;  /* 0x0000000a9808723c */ /* 0x040ff000000418ff */
[C---:B----4-:R-:W-:Y:S08]  /*5dc0*/  HMMA.16816.F32.BF16 R12, R152.reuse, R16, RZ ;  /* 0x00000010980c723c */ /* 0x050ff000000418ff */
[C---:B------:R-:W-:Y:S08]  /*5dd0*/  HMMA.16816.F32.BF16 R16, R152.reuse, R18, RZ ;  /* 0x000000129810723c */ /* 0x040ff000000418ff */
[C---:B-----5:R-:W-:Y:S08]  /*5de0*/  HMMA.16816.F32.BF16 R20, R152.reuse, R24, RZ ;  /* 0x000000189814723c */ /* 0x060ff000000418ff */
[C---:B------:R-:W-:Y:S01]  /*5df0*/  HMMA.16816.F32.BF16 R24, R152.reuse, R26, RZ ;  /* 0x0000001a9818723c */ /* 0x040fe200000418ff */
[----:B--2---:R-:W-:Y:S03]  /*5e00*/  @P0 MOV R37, R31 ;  /* 0x0000001f00250202 */ /* 0x004fe60000000f00 */
[----:B---3--:R-:W-:Y:S04]  /*5e10*/  @P0 MOV R36, R28 ;  /* 0x0000001c00240202 */ /* 0x008fe80000000f00 */
[C---:B------:R-:W-:Y:S01]  /*5e20*/  HMMA.16816.F32.BF16 R28, R152.reuse, R32, RZ ;  /* 0x00000020981c723c */ /* 0x040fe200000418ff */
[----:B------:R-:W-:Y:S03]  /*5e30*/  @P0 IMAD.WIDE.U32 R36, R2, 0x60, R36 ;  /* 0x0000006002240825 */ /* 0x000fe600078e0024 */
[-C--:B------:R-:W-:Y:S04]  /*5e40*/  IADD3 R2, R236, R100.reuse, RZ ;  /* 0x00000064ec027210 */ /* 0x080fe80007ffe0ff */
[C---:B------:R-:W-:Y:S01]  /*5e50*/  HMMA.16816.F32.BF16 R32, R152.reuse, R34, RZ ;  /* 0x000000229820723c */ /* 0x040fe200000418ff */
[----:B------:R-:W-:Y:S01]  /*5e60*/  @P0 IADD3 R46, R37, UR10, RZ ;  /* 0x0000000a252e0c10 */ /* 0x000fe2000fffe0ff */
[----:B------:R-:W2:Y:S01]  /*5e70*/  LDSM.16.M88.4 R160, [R2+0x12100] ;  /* 0x0121000002a0783b */ /* 0x000ea20000000200 */
[----:B------:R-:W-:Y:S01]  /*5e80*/  @UP0 USHF.R.S32.HI UR10, URZ, 0x1f, UR13 ;  /* 0x0000001f3f0a0899 */ /* 0x000fe2000801140d */
[C---:B------:R-:W-:Y:S02]  /*5e90*/  @P0 SHF.L.U32 R3, R36.reuse, 0x1, RZ ;  /* 0x0000000124030819 */ /* 0x040fe400000006ff */
[----:B------:R-:W-:Y:S01]  /*5ea0*/  @P0 SHF.L.U64.HI R46, R36, 0x1, R46 ;  /* 0x00000001242e0819 */ /* 0x000fe2000001022e */
[----:B------:R-:W-:Y:S01]  /*5eb0*/  @UP0 UIMAD UR10, UR10, UR6, URZ ;  /* 0x000000060a0a02a4 */ /* 0x000fe2000f8e023f */
[C---:B------:R-:W-:Y:S01]  /*5ec0*/  HMMA.16816.F32.BF16 R36, R152.reuse, R40, RZ ;  /* 0x000000289824723c */ /* 0x040fe200000418ff */
[C---:B------:R-:W-:Y:S01]  /*5ed0*/  @P0 IADD3 R44, P1, R3.reuse, c[0x0][0x1f8], RZ ;  /* 0x00007e00032c0a10 */ /* 0x040fe20007f3e0ff */
[----:B------:R-:W3:Y:S01]  /*5ee0*/  LDSM.16.M88.4 R164, [R2+0x12900] ;  /* 0x0129000002a4783b */ /* 0x000ee20000000200 */
[----:B------:R-:W-:Y:S01]  /*5ef0*/  @UP0 UIMAD UR10, UR13, UR7, UR10 ;  /* 0x000000070d0a02a4 */ /* 0x000fe2000f8e020a */
[C---:B------:R-:W-:Y:S01]  /*5f00*/  @P0 IADD3 R190, P5, R3.reuse, 0x80, RZ ;  /* 0x0000008003be0810 */ /* 0x040fe20007fbe0ff */
[----:B------:R-:W-:Y:S01]  /*5f10*/  UIADD3 UR13, UR15, 0x1, URZ ;  /* 0x000000010f0d7890 */ /* 0x000fe2000fffe03f */
[----:B------:R-:W-:Y:S01]  /*5f20*/  @P0 IADD3.X R45, R46, c[0x0][0x1fc], RZ, P1, !PT ;  /* 0x00007f002e2d0a10 */ /* 0x000fe20000ffe4ff */
[----:B------:R-:W-:Y:S01]  /*5f30*/  @UP0 UIADD3 UR10, UR19, UR10, URZ ;  /* 0x0000000a130a0290 */ /* 0x000fe2000fffe03f */
[C---:B------:R-:W-:Y:S01]  /*5f40*/  HMMA.16816.F32.BF16 R40, R152.reuse, R42, RZ ;  /* 0x0000002a9828723c */ /* 0x040fe200000418ff */
[----:B------:R-:W-:Y:S01]  /*5f50*/  @P0 IADD3 R190, P1, R190, c[0x0][0x1f8], RZ ;  /* 0x00007e00bebe0a10 */ /* 0x000fe20007f3e0ff */
[----:B------:R-:W4:Y:S01]  /*5f60*/  LDSM.16.M88.4 R168, [R2+0x13100] ;  /* 0x0131000002a8783b */ /* 0x000f220000000200 */
[----:B------:R-:W-:Y:S01]  /*5f70*/  @UP0 UIMAD UR10, UR10, 0x60, URZ ;  /* 0x000000600a0a08a4 */ /* 0x000fe2000f8e023f */
[----:B------:R-:W-:Y:S01]  /*5f80*/  @P0 IADD3 R3, P6, R3, 0x100, RZ ;  /* 0x0000010003030810 */ /* 0x000fe20007fde0ff */
[----:B------:R-:W-:Y:S01]  /*5f90*/  USEL UR15, UR13, URZ, !UP1 ;  /* 0x0000003f0d0f7287 */ /* 0x000fe2000c800000 */
[--C-:B------:R-:W-:Y:S02]  /*5fa0*/  @P0 IADD3.X R191, RZ, c[0x0][0x1fc], R46.reuse, P1, P5 ;  /* 0x00007f00ffbf0a10 */ /* 0x100fe40000fea42e */
[----:B------:R-:W-:Y:S01]  /*5fb0*/  @P0 IADD3 R228, P5, R3, c[0x0][0x1f8], RZ ;  /* 0x00007e0003e40a10 */ /* 0x000fe20007fbe0ff */
[----:B------:R-:W-:Y:S01]  /*5fc0*/  @UP0 UMOV UR13, 0x6 ;  /* 0x00000006000d0882 */ /* 0x000fe20000000000 */
[----:B------:R-:W5:Y:S01]  /*5fd0*/  LDSM.16.M88.4 R172, [R2+0x13900] ;  /* 0x0139000002ac783b */ /* 0x000f620000000200 */
[----:B------:R-:W-:Y:S01]  /*5fe0*/  @UP0 USHF.L.U64.HI UR13, UR6, UR13, UR7 ;  /* 0x0000000d060d0299 */ /* 0x000fe20008010207 */
[----:B------:R-:W-:Y:S02]  /*5ff0*/  @P0 IADD3.X R229, RZ, c[0x0][0x1fc], R46, P5, P6 ;  /* 0x00007f00ffe50a10 */ /* 0x000fe40002fec42e */
[----:B------:R-:W-:Y:S02]  /*6000*/  @P0 IADD3 R188, P1, R44, UR12, RZ ;  /* 0x0000000c2cbc0c10 */ /* 0x000fe4000ff3e0ff */
[-C--:B------:R-:W-:Y:S02]  /*6010*/  IADD3 R3, R234, R100.reuse, RZ ;  /* 0x00000064ea037210 */ /* 0x080fe40007ffe0ff */
[----:B------:R-:W1:Y:S01]  /*6020*/  LDSM.16.M88.4 R176, [R2+0x14100] ;  /* 0x0141000002b0783b */ /* 0x000e620000000200 */
[----:B------:R-:W-:Y:S02]  /*6030*/  @P0 IADD3.X R189, R45, UR11, RZ, P1, !PT ;  /* 0x0000000b2dbd0c10 */ /* 0x000fe40008ffe4ff */
[----:B------:R-:W-:Y:S05]  /*6040*/  IADD3 R100, R236, R100, R234 ;  /* 0x00000064ec647210 */ /* 0x000fea0007ffe0ea */
[----:B------:R-:W2:Y:S08]  /*6050*/  LDSM.16.M88.4 R180, [R2+0x14900] ;  /* 0x0149000002b4783b */ /* 0x000eb00000000200 */
[----:B------:R-:W-:Y:S01]  /*6060*/  @!PT LDS RZ, [RZ] ;  /* 0x00000000fffff984 */ /* 0x000fe20000000800 */
[----:B------:R-:W-:Y:S01]  /*6070*/  @!PT LDS RZ, [RZ] ;  /* 0x00000000fffff984 */ /* 0x000fe20000000800 */
[----:B------:R-:W-:Y:S01]  /*6080*/  @!PT LDS RZ, [RZ] ;  /* 0x00000000fffff984 */ /* 0x000fe20000000800 */
[----:B------:R1:W-:Y:S08]  /*6090*/  @P0 LDGSTS.E.BYPASS.LTC128B.128 [R102+0x100], [R44.64], !P4 ;  /* 0x001000002c660fae */ /* 0x0003f0000e101d54 */
[----:B------:R2:W-:Y:S08]  /*60a0*/  @P0 LDGSTS.E.BYPASS.LTC128B.128 [R102+0x3100], [R190.64], !P3 ;  /* 0x03100000be660fae */ /* 0x0005f0000d901d54 */
[----:B------:R3:W-:Y:S08]  /*60b0*/  @P0 LDGSTS.E.BYPASS.LTC128B.128 [R102+0x6100], [R228.64], !P2 ;  /* 0x06100000e4660fae */ /* 0x0007f0000d101d54 */
[----:B------:R4:W-:Y:S01]  /*60c0*/  @P0 LDGSTS.E.BYPASS.LTC128B.128 [R102+0x1100], [R188.64], !P4 ;  /* 0x01100000bc660fae */ /* 0x0009e2000e101d54 */
[C---:B-1----:R-:W-:Y:S07]  /*60d0*/  HMMA.16816.F32.BF16 R44, R152.reuse, R48, RZ ;  /* 0x00000030982c723c */ /* 0x042fee00000418ff */
[----:B------:R1:W-:Y:S01]  /*60e0*/  @P0 LDGSTS.E.BYPASS.LTC128B.128 [R102+0x4100], [R188.64+0x80], !P3 ;  /* 0x04100080bc660fae */ /* 0x0003e2000d901d54 */
[----:B------:R-:W-:Y:S01]  /*60f0*/  HMMA.16816.F32.BF16 R48, R152, R50, RZ ;  /* 0x000000329830723c */ /* 0x000fe200000418ff */
[----:B--2---:R-:W-:Y:S06]  /*6100*/  @P0 IADD3 R190, P1, R188, UR12, RZ ;  /* 0x0000000cbcbe0c10 */ /* 0x004fec000ff3e0ff */
[----:B------:R1:W-:Y:S01]  /*6110*/  @P0 LDGSTS.E.BYPASS.LTC128B.128 [R102+0x7100], [R188.64+0x100], !P2 ;  /* 0x07100100bc660fae */ /* 0x0003e2000d101d54 */
[----:B------:R-:W-:Y:S01]  /*6120*/  @P0 IADD3.X R191, R189, UR11, RZ, P1, !PT ;  /* 0x0000000bbdbf0c10 */ /* 0x000fe20008ffe4ff */
[C---:B------:R-:W-:Y:S06]  /*6130*/  HMMA.16816.F32.BF16 R4, R156.reuse, R160, R4 ;  /* 0x000000a09c04723c */ /* 0x040fec0000041804 */
[----:B------:R1:W-:Y:S01]  /*6140*/  @P0 LDGSTS.E.BYPASS.LTC128B.128 [R102+0x2100], [R190.64], !P4 ;  /* 0x02100000be660fae */ /* 0x0003e2000e101d54 */
[----:B---3--:R-:W-:Y:S01]  /*6150*/  IADD3 R228, R234, R2, RZ ;  /* 0x00000002eae47210 */ /* 0x008fe20007ffe0ff */
[C---:B------:R-:W-:Y:S06]  /*6160*/  HMMA.16816.F32.BF16 R8, R156.reuse, R162, R8 ;  /* 0x000000a29c08723c */ /* 0x040fec0000041808 */
[----:B------:R1:W-:Y:S02]  /*6170*/  @P0 LDGSTS.E.BYPASS.LTC128B.128 [R102+0x5100], [R190.64+0x80], !P3 ;  /* 0x05100080be660fae */ /* 0x0003e4000d901d54 */
[C---:B------:R-:W-:Y:S06]  /*6180*/  HMMA.16816.F32.BF16 R12, R156.reuse, R164, R12 ;  /* 0x000000a49c0c723c */ /* 0x040fec000004180c */
[----:B------:R1:W-:Y:S01]  /*6190*/  @P0 LDGSTS.E.BYPASS.LTC128B.128 [R102+0x8100], [R190.64+0x100], !P2 ;  /* 0x08100100be660fae */ /* 0x0003e2000d101d54 */
[----:B------:R-:W-:Y:S01]  /*61a0*/  PLOP3.LUT P0, PT, PT, PT, UP0, 0x80, 0x0 ;  /* 0x000000000000781c */ /* 0x000fe20003f0f008 */
[C---:B------:R-:W-:Y:S06]  /*61b0*/  HMMA.16816.F32.BF16 R16, R156.reuse, R166, R16 ;  /* 0x000000a69c10723c */ /* 0x040fec0000041810 */
[----:B------:R-:W-:Y:S02]  /*61c0*/  LDSM.16.M88.4 R160, [R3+0x12900] ;  /* 0x0129000003a0783b */ /* 0x000fe40000000200 */
[C---:B----4-:R-:W-:Y:S06]  /*61d0*/  HMMA.16816.F32.BF16 R20, R156.reuse, R168, R20 ;  /* 0x000000a89c14723c */ /* 0x050fec0000041814 */
[----:B------:R-:W0:Y:S02]  /*61e0*/  LDGDEPBAR ;  /* 0x00000000000079af */ /* 0x000e240000000000 */
[C---:B------:R-:W-:Y:S06]  /*61f0*/  HMMA.16816.F32.BF16 R24, R156.reuse, R170, R24 ;  /* 0x000000aa9c18723c */ /* 0x040fec0000041818 */
[----:B------:R-:W-:Y:S02]  /*6200*/  LDSM.16.M88.4 R164, [R3+0x13100] ;  /* 0x0131000003a4783b */ /* 0x000fe40000000200 */
[C---:B-----5:R-:W-:Y:S06]  /*6210*/  HMMA.16816.F32.BF16 R28, R156.reuse, R172, R28 ;  /* 0x000000ac9c1c723c */ /* 0x060fec000004181c */
[----:B-1----:R-:W1:Y:S02]  /*6220*/  LDSM.16.M88.4 R188, [R3+0x12100] ;  /* 0x0121000003bc783b */ /* 0x002e640000000200 */
[C---:B------:R-:W-:Y:S06]  /*6230*/  HMMA.16816.F32.BF16 R32, R156.reuse, R174, R32 ;  /* 0x000000ae9c20723c */ /* 0x040fec0000041820 */
[----:B------:R-:W2:Y:S02]  /*6240*/  LDSM.16.M88.4 R168, [R3+0x13900] ;  /* 0x0139000003a8783b */ /* 0x000ea40000000200 */
[C---:B------:R-:W-:Y:S06]  /*6250*/  HMMA.16816.F32.BF16 R36, R156.reuse, R176, R36 ;  /* 0x000000b09c24723c */ /* 0x040fec0000041824 */
[----:B------:R-:W3:Y:S02]  /*6260*/  LDSM.16.M88.4 R172, [R3+0x14100] ;  /* 0x0141000003ac783b */ /* 0x000ee40000000200 */
[C---:B------:R-:W-:Y:S06]  /*6270*/  HMMA.16816.F32.BF16 R40, R156.reuse, R178, R40 ;  /* 0x000000b29c28723c */ /* 0x040fec0000041828 */
[----:B------:R-:W4:Y:S02]  /*6280*/  LDSM.16.M88.4 R176, [R3+0x14900] ;  /* 0x0149000003b0783b */ /* 0x000f240000000200 */
[C---:B------:R-:W-:Y:S08]  /*6290*/  HMMA.16816.F32.BF16 R44, R156.reuse, R180, R44 ;  /* 0x000000b49c2c723c */ /* 0x040ff0000004182c */
[----:B------:R-:W-:Y:S01]  /*62a0*/  HMMA.16816.F32.BF16 R48, R156, R182, R48 ;  /* 0x000000b69c30723c */ /* 0x000fe20000041830 */
[----:B------:R-:W5:Y:S07]  /*62b0*/  LDSM.16.M88.4 R180, [R228+0x12100] ;  /* 0x01210000e4b4783b */ /* 0x000f6e0000000200 */
        /* <DEDUP_REMOVED lines=17> */
[----:B------:R-:W4:Y:S07]  /*63d0*/  LDSM.16.M88.4 R176, [R232+UR4+0x15100] ;  /* 0x01510004e8b0783b */ /* 0x000f2e0008000200 */
[C---:B-----5:R-:W-:Y:S08]  /*63e0*/  HMMA.16816.F32.BF16 R4, R192.reuse, R180, R4 ;  /* 0x000000b4c004723c */ /* 0x060ff00000041804 */
[C---:B------:R-:W-:Y:S01]  /*63f0*/  HMMA.16816.F32.BF16 R8, R192.reuse, R182, R8 ;  /* 0x000000b6c008723c */ /* 0x040fe20000041808 */
[----:B------:R-:W5:Y:S07]  /*6400*/  LDSM.16.M88.4 R180, [R232+UR4+0x15900] ;  /* 0x01590004e8b4783b */ /* 0x000f6e0008000200 */
[C---:B-1----:R-:W-:Y:S08]  /*6410*/  HMMA.16816.F32.BF16 R12, R192.reuse, R188, R12 ;  /* 0x000000bcc00c723c */ /* 0x042ff0000004180c */
[C---:B------:R-:W-:Y:S01]  /*6420*/  HMMA.16816.F32.BF16 R16, R192.reuse, R190, R16 ;  /* 0x000000bec010723c */ /* 0x040fe20000041810 */
[----:B------:R-:W1:Y:S07]  /*6430*/  LDSM.16.M88.4 R188, [R232+UR4+0x16100] ;  /* 0x01610004e8bc783b */ /* 0x000e6e0008000200 */
[C---:B------:R-:W-:Y:S08]  /*6440*/  HMMA.16816.F32.BF16 R20, R192.reuse, R160, R20 ;  /* 0x000000a0c014723c */ /* 0x040ff00000041814 */
[C---:B------:R-:W-:Y:S01]  /*6450*/  HMMA.16816.F32.BF16 R24, R192.reuse, R162, R24 ;  /* 0x000000a2c018723c */ /* 0x040fe20000041818 */
[----:B------:R-:W1:Y:S07]  /*6460*/  LDSM.16.M88.4 R160, [R232+UR4+0x16900] ;  /* 0x01690004e8a0783b */ /* 0x000e6e0008000200 */
[C---:B------:R-:W-:Y:S08]  /*6470*/  HMMA.16816.F32.BF16 R28, R192.reuse, R164, R28 ;  /* 0x000000a4c01c723c */ /* 0x040ff0000004181c */
[C---:B------:R-:W-:Y:S01]  /*6480*/  HMMA.16816.F32.BF16 R32, R192.reuse, R166, R32 ;  /* 0x000000a6c020723c */ /* 0x040fe20000041820 */
[----:B------:R-:W1:Y:S07]  /*6490*/  LDSM.16.M88.4 R164, [R232+UR4+0x17100] ;  /* 0x01710004e8a4783b */ /* 0x000e6e0008000200 */
[C---:B--2---:R-:W-:Y:S08]  /*64a0*/  HMMA.16816.F32.BF16 R36, R192.reuse, R168, R36 ;  /* 0x000000a8c024723c */ /* 0x044ff00000041824 */
[C---:B------:R-:W-:Y:S01]  /*64b0*/  HMMA.16816.F32.BF16 R40, R192.reuse, R170, R40 ;  /* 0x000000aac028723c */ /* 0x040fe20000041828 */
[----:B------:R-:W2:Y:S07]  /*64c0*/  LDSM.16.M88.4 R168, [R232+UR4+0x17900] ;  /* 0x01790004e8a8783b */ /* 0x000eae0008000200 */
[C---:B---3--:R-:W-:Y:S08]  /*64d0*/  HMMA.16816.F32.BF16 R44, R192.reuse, R172, R44 ;  /* 0x000000acc02c723c */ /* 0x048ff0000004182c */
[----:B------:R-:W-:Y:S01]  /*64e0*/  HMMA.16816.F32.BF16 R48, R192, R174, R48 ;  /* 0x000000aec030723c */ /* 0x000fe20000041830 */
[----:B------:R-:W3:Y:S07]  /*64f0*/  LDSM.16.M88.4 R172, [R2+0x15100] ;  /* 0x0151000002ac783b */ /* 0x000eee0000000200 */
[C---:B----4-:R-:W-:Y:S08]  /*6500*/  HMMA.16816.F32.BF16 R4, R196.reuse, R176, R4 ;  /* 0x000000b0c404723c */ /* 0x050ff00000041804 */
[C---:B------:R-:W-:Y:S01]  /*6510*/  HMMA.16816.F32.BF16 R8, R196.reuse, R178, R8 ;  /* 0x000000b2c408723c */ /* 0x040fe20000041808 */
[----:B------:R-:W4:Y:S07]  /*6520*/  LDSM.16.M88.4 R176, [R2+0x15900] ;  /* 0x0159000002b0783b */ /* 0x000f2e0000000200 */
[C---:B-----5:R-:W-:Y:S08]  /*6530*/  HMMA.16816.F32.BF16 R12, R196.reuse, R180, R12 ;  /* 0x000000b4c40c723c */ /* 0x060ff0000004180c */
[C---:B------:R-:W-:Y:S01]  /*6540*/  HMMA.16816.F32.BF16 R16, R196.reuse, R182, R16 ;  /* 0x000000b6c410723c */ /* 0x040fe20000041810 */
        /* <DEDUP_REMOVED lines=24> */
[----:B------:R-:W-:Y:S07]  /*66d0*/  LDSM.16.M88.4 R188, [R228+0x15100] ;  /* 0x01510000e4bc783b */ /* 0x000fee0000000200 */
[C---:B------:R-:W-:Y:S01]  /*66e0*/  HMMA.16816.F32.BF16 R36, R200.reuse, R160, R36 ;  /* 0x000000a0c824723c */ /* 0x040fe20000041824 */
[----:B------:R-:W-:Y:S07]  /*66f0*/  LDSM.16.M88.4 R228, [R228+0x18100] ;  /* 0x01810000e4e4783b */ /* 0x000fee0000000200 */
[C---:B------:R-:W-:Y:S01]  /*6700*/  HMMA.16816.F32.BF16 R40, R200.reuse, R162, R40 ;  /* 0x000000a2c828723c */ /* 0x040fe20000041828 */
[----:B------:R-:W1:Y:S07]  /*6710*/  LDSM.16.M88.4 R160, [R3+0x17100] ;  /* 0x0171000003a0783b */ /* 0x000e6e0000000200 */
[C---:B------:R-:W-:Y:S08]  /*6720*/  HMMA.16816.F32.BF16 R44, R200.reuse, R164, R44 ;  /* 0x000000a4c82c723c */ /* 0x040ff0000004182c */
[----:B------:R-:W-:Y:S01]  /*6730*/  HMMA.16816.F32.BF16 R48, R200, R166, R48 ;  /* 0x000000a6c830723c */ /* 0x000fe20000041830 */
        /* <DEDUP_REMOVED lines=9> */
[----:B------:R-:W-:Y:S07]  /*67d0*/  LDSM.16.M88.4 R176, [R100+0x17900] ;  /* 0x0179000064b0783b */ /* 0x000fee0000000200 */
[C---:B-----5:R-:W-:Y:S08]  /*67e0*/  HMMA.16816.F32.BF16 R28, R204.reuse, R180, R28 ;  /* 0x000000b4cc1c723c */ /* 0x060ff0000004181c */
[C---:B------:R-:W-:Y:S01]  /*67f0*/  HMMA.16816.F32.BF16 R32, R204.reuse, R182, R32 ;  /* 0x000000b6cc20723c */ /* 0x040fe20000041820 */
[----:B------:R-:W-:Y:S07]  /*6800*/  LDSM.16.M88.4 R180, [R232+UR4+0x18100] ;  /* 0x01810004e8b4783b */ /* 0x000fee0008000200 */
[C---:B-1----:R-:W-:Y:S08]  /*6810*/  HMMA.16816.F32.BF16 R36, R204.reuse, R160, R36 ;  /* 0x000000a0cc24723c */ /* 0x042ff00000041824 */
[C---:B------:R-:W-:Y:S01]  /*6820*/  HMMA.16816.F32.BF16 R40, R204.reuse, R162, R40 ;  /* 0x000000a2cc28723c */ /* 0x040fe20000041828 */
[----:B------:R-:W1:Y:S07]  /*6830*/  LDSM.16.M88.4 R160, [R100+0x16900] ;  /* 0x0169000064a0783b */ /* 0x000e6e0000000200 */
[C---:B------:R-:W-:Y:S08]  /*6840*/  HMMA.16816.F32.BF16 R44, R204.reuse, R164, R44 ;  /* 0x000000a4cc2c723c */ /* 0x040ff0000004182c */
[----:B------:R-:W-:Y:S01]  /*6850*/  HMMA.16816.F32.BF16 R48, R204, R166, R48 ;  /* 0x000000a6cc30723c */ /* 0x000fe20000041830 */
[----:B------:R-:W4:Y:S07]  /*6860*/  LDSM.16.M88.4 R164, [R100+0x17100] ;  /* 0x0171000064a4783b */ /* 0x000f2e0000000200 */
[C---:B------:R-:W-:Y:S08]  /*6870*/  HMMA.16816.F32.BF16 R4, R208.reuse, R188, R4 ;  /* 0x000000bcd004723c */ /* 0x040ff00000041804 */
[C---:B------:R-:W-:Y:S01]  /*6880*/  HMMA.16816.F32.BF16 R8, R208.reuse, R190, R8 ;  /* 0x000000bed008723c */ /* 0x040fe20000041808 */
[----:B------:R-:W5:Y:S07]  /*6890*/  LDSM.16.M88.4 R188, [R232+UR4+0x18900] ;  /* 0x01890004e8bc783b */ /* 0x000f6e0008000200 */
[C---:B--2---:R-:W-:Y:S08]  /*68a0*/  HMMA.16816.F32.BF16 R12, R208.reuse, R168, R12 ;  /* 0x000000a8d00c723c */ /* 0x044ff0000004180c */
[C---:B------:R-:W-:Y:S01]  /*68b0*/  HMMA.16816.F32.BF16 R16, R208.reuse, R170, R16 ;  /* 0x000000aad010723c */ /* 0x040fe20000041810 */
[----:B------:R-:W2:Y:S07]  /*68c0*/  LDSM.16.M88.4 R168, [R232+UR4+0x19100] ;  /* 0x01910004e8a8783b */ /* 0x000eae0008000200 */
[C---:B---3--:R-:W-:Y:S08]  /*68d0*/  HMMA.16816.F32.BF16 R20, R208.reuse, R172, R20 ;  /* 0x000000acd014723c */ /* 0x048ff00000041814 */
[C---:B------:R-:W-:Y:S01]  /*68e0*/  HMMA.16816.F32.BF16 R24, R208.reuse, R174, R24 ;  /* 0x000000aed018723c */ /* 0x040fe20000041818 */
[----:B------:R-:W3:Y:S07]  /*68f0*/  LDSM.16.M88.4 R172, [R232+UR4+0x19900] ;  /* 0x01990004e8ac783b */ /* 0x000eee0008000200 */
[C---:B-1----:R-:W-:Y:S08]  /*6900*/  HMMA.16816.F32.BF16 R28, R208.reuse, R160, R28 ;  /* 0x000000a0d01c723c */ /* 0x042ff0000004181c */
[C---:B------:R-:W-:Y:S01]  /*6910*/  HMMA.16816.F32.BF16 R32, R208.reuse, R162, R32 ;  /* 0x000000a2d020723c */ /* 0x040fe20000041820 */
[----:B------:R-:W1:Y:S07]  /*6920*/  LDSM.16.M88.4 R160, [R232+UR4+0x1a100] ;  /* 0x01a10004e8a0783b */ /* 0x000e6e0008000200 */
[C---:B----4-:R-:W-:Y:S08]  /*6930*/  HMMA.16816.F32.BF16 R36, R208.reuse, R164, R36 ;  /* 0x000000a4d024723c */ /* 0x050ff00000041824 */
[C---:B------:R-:W-:Y:S01]  /*6940*/  HMMA.16816.F32.BF16 R40, R208.reuse, R166, R40 ;  /* 0x000000a6d028723c */ /* 0x040fe20000041828 */
[----:B------:R-:W4:Y:S07]  /*6950*/  LDSM.16.M88.4 R164, [R232+UR4+0x1a900] ;  /* 0x01a90004e8a4783b */ /* 0x000f2e0008000200 */
[C---:B------:R-:W-:Y:S08]  /*6960*/  HMMA.16816.F32.BF16 R44, R208.reuse, R176, R44 ;  /* 0x000000b0d02c723c */ /* 0x040ff0000004182c */
[----:B------:R-:W-:Y:S01]  /*6970*/  HMMA.16816.F32.BF16 R48, R208, R178, R48 ;  /* 0x000000b2d030723c */ /* 0x000fe20000041830 */
[----:B------:R-:W1:Y:S07]  /*6980*/  LDSM.16.M88.4 R176, [R2+0x18100] ;  /* 0x0181000002b0783b */ /* 0x000e6e0000000200 */
[C---:B------:R-:W-:Y:S08]  /*6990*/  HMMA.16816.F32.BF16 R4, R212.reuse, R180, R4 ;  /* 0x000000b4d404723c */ /* 0x040ff00000041804 */
[C---:B------:R-:W-:Y:S01]  /*69a0*/  HMMA.16816.F32.BF16 R8, R212.reuse, R182, R8 ;  /* 0x000000b6d408723c */ /* 0x040fe20000041808 */
[----:B------:R-:W1:Y:S07]  /*69b0*/  LDSM.16.M88.4 R180, [R2+0x18900] ;  /* 0x0189000002b4783b */ /* 0x000e6e0000000200 */
[C---:B-----5:R-:W-:Y:S08]  /*69c0*/  HMMA.16816.F32.BF16 R12, R212.reuse, R188, R12 ;  /* 0x000000bcd40c723c */ /* 0x060ff0000004180c */
[C---:B------:R-:W-:Y:S01]  /*69d0*/  HMMA.16816.F32.BF16 R16, R212.reuse, R190, R16 ;  /* 0x000000bed410723c */ /* 0x040fe20000041810 */
[----:B------:R-:W-:Y:S07]  /*69e0*/  LDSM.16.M88.4 R188, [R2+0x19900] ;  /* 0x0199000002bc783b */ /* 0x000fee0000000200 */
[C---:B--2---:R-:W-:Y:S08]  /*69f0*/  HMMA.16816.F32.BF16 R20, R212.reuse, R168, R20 ;  /* 0x000000a8d414723c */ /* 0x044ff00000041814 */
[C---:B------:R-:W-:Y:S01]  /*6a00*/  HMMA.16816.F32.BF16 R24, R212.reuse, R170, R24 ;  /* 0x000000aad418723c */ /* 0x040fe20000041818 */
[----:B------:R-:W2:Y:S07]  /*6a10*/  LDSM.16.M88.4 R168, [R2+0x19100] ;  /* 0x0191000002a8783b */ /* 0x000eae0000000200 */
[C---:B---3--:R-:W-:Y:S08]  /*6a20*/  HMMA.16816.F32.BF16 R28, R212.reuse, R172, R28 ;  /* 0x000000acd41c723c */ /* 0x048ff0000004181c */
[C---:B------:R-:W-:Y:S01]  /*6a30*/  HMMA.16816.F32.BF16 R32, R212.reuse, R174, R32 ;  /* 0x000000aed420723c */ /* 0x040fe20000041820 */
[----:B------:R-:W3:Y:S07]  /*6a40*/  LDSM.16.M88.4 R172, [R2+0x1a100] ;  /* 0x01a1000002ac783b */ /* 0x000eee0000000200 */
[C---:B-1----:R-:W-:Y:S08]  /*6a50*/  HMMA.16816.F32.BF16 R36, R212.reuse, R160, R36 ;  /* 0x000000a0d424723c */ /* 0x042ff00000041824 */
[C---:B------:R-:W-:Y:S01]  /*6a60*/  HMMA.16816.F32.BF16 R40, R212.reuse, R162, R40 ;  /* 0x000000a2d428723c */ /* 0x040fe20000041828 */
[----:B------:R-:W1:Y:S07]  /*6a70*/  LDSM.16.M88.4 R160, [R2+0x1a900] ;  /* 0x01a9000002a0783b */ /* 0x000e6e0000000200 */
[C---:B----4-:R-:W-:Y:S08]  /*6a80*/  HMMA.16816.F32.BF16 R44, R212.reuse, R164, R44 ;  /* 0x000000a4d42c723c */ /* 0x050ff0000004182c */
[----:B------:R-:W-:Y:S01]  /*6a90*/  HMMA.16816.F32.BF16 R48, R212, R166, R48 ;  /* 0x000000a6d430723c */ /* 0x000fe20000041830 */
[----:B------:R-:W4:Y:S07]  /*6aa0*/  LDSM.16.M88.4 R164, [R3+0x18100] ;  /* 0x0181000003a4783b */ /* 0x000f2e0000000200 */
[C---:B------:R-:W-:Y:S08]  /*6ab0*/  HMMA.16816.F32.BF16 R4, R216.reuse, R176, R4 ;  /* 0x000000b0d804723c */ /* 0x040ff00000041804 */
[C---:B------:R-:W-:Y:S01]  /*6ac0*/  HMMA.16816.F32.BF16 R8, R216.reuse, R178, R8 ;  /* 0x000000b2d808723c */ /* 0x040fe20000041808 */
[----:B------:R-:W-:Y:S07]  /*6ad0*/  LDSM.16.M88.4 R176, [R3+0x19900] ;  /* 0x0199000003b0783b */ /* 0x000fee0000000200 */
        /* <DEDUP_REMOVED lines=9> */
[C---:B---3--:R-:W-:Y:S08]  /*6b70*/  HMMA.16816.F32.BF16 R36, R216.reuse, R172, R36 ;  /* 0x000000acd824723c */ /* 0x048ff00000041824 */
[C---:B------:R-:W-:Y:S01]  /*6b80*/  HMMA.16816.F32.BF16 R40, R216.reuse, R174, R40 ;  /* 0x000000aed828723c */ /* 0x040fe20000041828 */
[----:B------:R-:W3:Y:S07]  /*6b90*/  LDSM.16.M88.4 R172, [R3+0x19100] ;  /* 0x0191000003ac783b */ /* 0x000eee0000000200 */
[C---:B-1----:R-:W-:Y:S08]  /*6ba0*/  HMMA.16816.F32.BF16 R44, R216.reuse, R160, R44 ;  /* 0x000000a0d82c723c */ /* 0x042ff0000004182c */
[----:B------:R-:W-:Y:S01]  /*6bb0*/  HMMA.16816.F32.BF16 R48, R216, R162, R48 ;  /* 0x000000a2d830723c */ /* 0x000fe20000041830 */
[----:B------:R-:W1:Y:S07]  /*6bc0*/  LDSM.16.M88.4 R160, [R100+0x18900] ;  /* 0x0189000064a0783b */ /* 0x000e6e0000000200 */
[C---:B----4-:R-:W-:Y:S08]  /*6bd0*/  HMMA.16816.F32.BF16 R4, R220.reuse, R164, R4 ;  /* 0x000000a4dc04723c */ /* 0x050ff00000041804 */
[C---:B------:R-:W-:Y:S08]  /*6be0*/  HMMA.16816.F32.BF16 R8, R220.reuse, R166, R8 ;  /* 0x000000a6dc08723c */ /* 0x040ff00000041808 */
[C---:B--2---:R-:W-:Y:S08]  /*6bf0*/  HMMA.16816.F32.BF16 R12, R220.reuse, R168, R12 ;  /* 0x000000a8dc0c723c */ /* 0x044ff0000004180c */
[C---:B------:R-:W-:Y:S08]  /*6c00*/  HMMA.16816.F32.BF16 R16, R220.reuse, R170, R16 ;  /* 0x000000aadc10723c */ /* 0x040ff00000041810 */
[C---:B---3--:R-:W-:Y:S08]  /*6c10*/  HMMA.16816.F32.BF16 R20, R220.reuse, R172, R20 ;  /* 0x000000acdc14723c */ /* 0x048ff00000041814 */
[C---:B------:R-:W-:Y:S08]  /*6c20*/  HMMA.16816.F32.BF16 R24, R220.reuse, R174, R24 ;  /* 0x000000aedc18723c */ /* 0x040ff00000041818 */
[C---:B------:R-:W-:Y:S08]  /*6c30*/  HMMA.16816.F32.BF16 R28, R220.reuse, R176, R28 ;  /* 0x000000b0dc1c723c */ /* 0x040ff0000004181c */
[C---:B------:R-:W-:Y:S08]  /*6c40*/  HMMA.16816.F32.BF16 R32, R220.reuse, R178, R32 ;  /* 0x000000b2dc20723c */ /* 0x040ff00000041820 */
[C---:B------:R-:W-:Y:S08]  /*6c50*/  HMMA.16816.F32.BF16 R36, R220.reuse, R180, R36 ;  /* 0x000000b4dc24723c */ /* 0x040ff00000041824 */
        /* <DEDUP_REMOVED lines=34> */
[----:B------:R-:W-:Y:S01]  /*6e80*/  MUFU.TANH R164, R10 ;  /* 0x0000000a00a47308 */ /* 0x000fe20000002400 */
[----:B--2---:R-:W-:Y:S09]  /*6e90*/  FMNMX.FTZ R2, R166, R2, !PT ;  /* 0x00000002a6027209 */ /* 0x004ff20007810000 */
[----:B------:R2:W-:Y:S10]  /*6ea0*/  MUFU.TANH R165, R11 ;  /* 0x0000000b00a57308 */ /* 0x0005f40000002400 */
[----:B------:R-:W4:Y:S10]  /*6eb0*/  MUFU.TANH R162, R12 ;  /* 0x0000000c00a27308 */ /* 0x000f340000002400 */
[----:B------:R-:W5:Y:S01]  /*6ec0*/  MUFU.TANH R163, R13 ;  /* 0x0000000d00a37308 */ /* 0x000f620000002400 */
[C---:B-1----:R-:W-:Y:S01]  /*6ed0*/  HMMA.16816.F32.BF16 R20, R224.reuse, R4, R20 ;  /* 0x00000004e014723c */ /* 0x042fe20000041814 */
[----:B--2---:R-:W1:Y:S08]  /*6ee0*/  LDSM.16.M88.4 R8, [R100+0x19900] ;  /* 0x019900006408783b */ /* 0x004e700000000200 */
[----:B------:R-:W2:Y:S01]  /*6ef0*/  MUFU.TANH R171, R16 ;  /* 0x0000001000ab7308 */ /* 0x000ea20000002400 */
[C---:B------:R-:W-:Y:S01]  /*6f00*/  HMMA.16816.F32.BF16 R24, R224.reuse, R6, R24 ;  /* 0x00000006e018723c */ /* 0x040fe20000041818 */
[----:B------:R-:W2:Y:S08]  /*6f10*/  LDSM.16.M88.4 R4, [R100+0x1a100] ;  /* 0x01a100006404783b */ /* 0x000eb00000000200 */
[----:B------:R-:W1:Y:S05]  /*6f20*/  MUFU.TANH R172, R17 ;  /* 0x0000001100ac7308 */ /* 0x000e6a0000002400 */
[----:B------:R-:W-:Y:S02]  /*6f30*/  FMUL.FTZ R20, R20, c[0x0][0x320] ;  /* 0x0000c80014147a20 */ /* 0x000fe40000410000 */
[----:B------:R-:W-:Y:S03]  /*6f40*/  FMUL.FTZ R21, R21, c[0x0][0x320] ;  /* 0x0000c80015157a20 */ /* 0x000fe60000410000 */
[----:B------:R-:W-:Y:S01]  /*6f50*/  MUFU.TANH R175, R15 ;  /* 0x0000000f00af7308 */ /* 0x000fe20000002400 */
        /* <DEDUP_REMOVED lines=10> */
[----:B------:R3:W1:Y:S01]  /*7000*/  LDSM.16.M88.4 R8, [R100+0x1a900] ;  /* 0x01a900006408783b */ /* 0x0006620000000200 */
[----:B------:R-:W-:Y:S06]  /*7010*/  DEPBAR.LE SB0, 0x2 ;  /* 0x000080800000791a */ /* 0x000fec0000000000 */
[C---:B--2---:R-:W-:Y:S01]  /*7020*/  HMMA.16816.F32.BF16 R36, R224.reuse, R4, R36 ;  /* 0x00000004e024723c */ /* 0x044fe20000041824 */
[----:B------:R-:W2:Y:S01]  /*7030*/  MUFU.TANH R179, R24 ;  /* 0x0000001800b37308 */ /* 0x000ea20000002400 */
[----:B------:R-:W-:Y:S06]  /*7040*/  BAR.SYNC.DEFER_BLOCKING 0x0 ;  /* 0x0000000000007b1d */ /* 0x000fec0000010000 */
[C---:B------:R-:W-:Y:S04]  /*7050*/  HMMA.16816.F32.BF16 R40, R224.reuse, R6, R40 ;  /* 0x00000006e028723c */ /* 0x040fe80000041828 */
[----:B------:R-:W-:Y:S02]  /*7060*/  FMUL.FTZ R28, R28, c[0x0][0x320] ;  /* 0x0000c8001c1c7a20 */ /* 0x000fe40000410000 */
[----:B------:R-:W-:Y:S01]  /*7070*/  FMUL.FTZ R29, R29, c[0x0][0x320] ;  /* 0x0000c8001d1d7a20 */ /* 0x000fe20000410000 */
[----:B---3--:R-:W-:Y:S01]  /*7080*/  FMNMX.FTZ R100, R102, R2, !PT ;  /* 0x0000000266647209 */ /* 0x008fe20007810000 */
[----:B------:R-:W-:Y:S04]  /*7090*/  FMUL.FTZ R30, R30, c[0x0][0x320] ;  /* 0x0000c8001e1e7a20 */ /* 0x000fe80000410000 */
[----:B----4-:R-:W-:Y:S01]  /*70a0*/  FMNMX.FTZ R100, R162, R100, !PT ;  /* 0x00000064a2647209 */ /* 0x010fe20007810000 */
[----:B------:R-:W-:Y:S01]  /*70b0*/  FMUL.FTZ R31, R31, c[0x0][0x320] ;  /* 0x0000c8001f1f7a20 */ /* 0x000fe20000410000 */
[----:B------:R-:W-:Y:S01]  /*70c0*/  FMNMX.FTZ R2, R164, R3, !PT ;  /* 0x00000003a4027209 */ /* 0x000fe20007810000 */
[----:B------:R-:W-:Y:S01]  /*70d0*/  FMUL.FTZ R32, R32, c[0x0][0x320] ;  /* 0x0000c80020207a20 */ /* 0x000fe20000410000 */
[----:B-----5:R-:W-:Y:S01]  /*70e0*/  FMNMX.FTZ R100, R163, R100, !PT ;  /* 0x00000064a3647209 */ /* 0x020fe20007810000 */
[----:B------:R-:W-:Y:S01]  /*70f0*/  FMUL.FTZ R36, R36, c[0x0][0x320] ;  /* 0x0000c80024247a20 */ /* 0x000fe20000410000 */
[----:B------:R-:W3:Y:S01]  /*7100*/  MUFU.TANH R178, R25 ;  /* 0x0000001900b27308 */ /* 0x000ee20000002400 */
[----:B------:R-:W-:Y:S01]  /*7110*/  FMUL.FTZ R37, R37, c[0x0][0x320] ;  /* 0x0000c80025257a20 */ /* 0x000fe20000410000 */
[----:B------:R-:W-:Y:S01]  /*7120*/  FMNMX.FTZ R100, R171, R100, !PT ;  /* 0x00000064ab647209 */ /* 0x000fe20007810000 */
[----:B------:R-:W-:Y:S01]  /*7130*/  FMUL.FTZ R38, R38, c[0x0][0x320] ;  /* 0x0000c80026267a20 */ /* 0x000fe20000410000 */
[----:B------:R-:W-:Y:S01]  /*7140*/  FMNMX.FTZ R2, R165, R2, !PT ;  /* 0x00000002a5027209 */ /* 0x000fe20007810000 */
[----:B------:R-:W-:Y:S01]  /*7150*/  FMUL.FTZ R39, R39, c[0x0][0x320] ;  /* 0x0000c80027277a20 */ /* 0x000fe20000410000 */
[----:B------:R-:W-:Y:S01]  /*7160*/  FMNMX.FTZ R100, R172, R100, !PT ;  /* 0x00000064ac647209 */ /* 0x000fe20007810000 */
[C---:B-1----:R-:W-:Y:S03]  /*7170*/  HMMA.16816.F32.BF16 R44, R224.reuse, R8, R44 ;  /* 0x00000008e02c723c */ /* 0x042fe6000004182c */
[----:B------:R-:W1:Y:S01]  /*7180*/  MUFU.TANH R189, R28 ;  /* 0x0000001c00bd7308 */ /* 0x000e620000002400 */
[----:B------:R-:W-:Y:S01]  /*7190*/  FMNMX.FTZ R100, R177, R100, !PT ;  /* 0x00000064b1647209 */ /* 0x000fe20007810000 */
[----:B------:R-:W-:Y:S02]  /*71a0*/  FMUL.FTZ R33, R33, c[0x0][0x320] ;  /* 0x0000c80021217a20 */ /* 0x000fe40000410000 */
[----:B------:R-:W-:Y:S01]  /*71b0*/  FMUL.FTZ R40, R40, c[0x0][0x320] ;  /* 0x0000c80028287a20 */ /* 0x000fe20000410000 */
[----:B------:R-:W-:Y:S04]  /*71c0*/  HMMA.16816.F32.BF16 R48, R224, R10, R48 ;  /* 0x0000000ae030723c */ /* 0x000fe80000041830 */
[----:B------:R-:W-:Y:S01]  /*71d0*/  FMNMX.FTZ R100, R180, R100, !PT ;  /* 0x00000064b4647209 */ /* 0x000fe20007810000 */
[----:B------:R-:W4:Y:S01]  /*71e0*/  MUFU.TANH R191, R29 ;  /* 0x0000001d00bf7308 */ /* 0x000f220000002400 */
[----:B------:R-:W-:Y:S02]  /*71f0*/  FMUL.FTZ R41, R41, c[0x0][0x320] ;  /* 0x0000c80029297a20 */ /* 0x000fe40000410000 */
[----:B--2---:R-:W-:Y:S01]  /*7200*/  FMNMX.FTZ R100, R179, R100, !PT ;  /* 0x00000064b3647209 */ /* 0x004fe20007810000 */
[----:B------:R-:W-:Y:S03]  /*7210*/  FMUL.FTZ R34, R34, c[0x0][0x320] ;  /* 0x0000c80022227a20 */ /* 0x000fe60000410000 */
[----:B---3--:R-:W-:Y:S01]  /*7220*/  FMNMX.FTZ R100, R178, R100, !PT ;  /* 0x00000064b2647209 */ /* 0x008fe20007810000 */
[----:B------:R-:W-:Y:S02]  /*7230*/  FMUL.FTZ R35, R35, c[0x0][0x320] ;  /* 0x0000c80023237a20 */ /* 0x000fe40000410000 */
[----:B------:R-:W2:Y:S01]  /*7240*/  MUFU.TANH R190, R32 ;  /* 0x0000002000be7308 */ /* 0x000ea20000002400 */
[----:B------:R-:W-:Y:S02]  /*7250*/  FMUL.FTZ R44, R44, c[0x0][0x320] ;  /* 0x0000c8002c2c7a20 */ /* 0x000fe40000410000 */
[----:B------:R-:W-:Y:S01]  /*7260*/  FMUL.FTZ R45, R45, c[0x0][0x320] ;  /* 0x0000c8002d2d7a20 */ /* 0x000fe20000410000 */
[----:B-1----:R-:W-:Y:S01]  /*7270*/  FMNMX.FTZ R100, R189, R100, !PT ;  /* 0x00000064bd647209 */ /* 0x002fe20007810000 */
[----:B------:R-:W-:Y:S02]  /*7280*/  FMUL.FTZ R42, R42, c[0x0][0x320] ;  /* 0x0000c8002a2a7a20 */ /* 0x000fe40000410000 */
[----:B------:R-:W-:Y:S02]  /*7290*/  FMUL.FTZ R43, R43, c[0x0][0x320] ;  /* 0x0000c8002b2b7a20 */ /* 0x000fe40000410000 */
[----:B------:R-:W-:Y:S01]  /*72a0*/  FMUL.FTZ R48, R48, c[0x0][0x320] ;  /* 0x0000c80030307a20 */ /* 0x000fe20000410000 */
[----:B------:R-:W1:Y:S01]  /*72b0*/  MUFU.TANH R238, R33 ;  /* 0x0000002100ee7308 */ /* 0x000e620000002400 */
[----:B------:R-:W-:Y:S02]  /*72c0*/  FMUL.FTZ R49, R49, c[0x0][0x320] ;  /* 0x0000c80031317a20 */ /* 0x000fe40000410000 */
[----:B------:R-:W-:Y:S01]  /*72d0*/  FMUL.FTZ R46, R46, c[0x0][0x320] ;  /* 0x0000c8002e2e7a20 */ /* 0x000fe20000410000 */
[----:B----4-:R-:W-:Y:S01]  /*72e0*/  FMNMX.FTZ R100, R191, R100, !PT ;  /* 0x00000064bf647209 */ /* 0x010fe20007810000 */
[----:B------:R-:W-:Y:S02]  /*72f0*/  FMUL.FTZ R47, R47, c[0x0][0x320] ;  /* 0x0000c8002f2f7a20 */ /* 0x000fe40000410000 */
[----:B------:R-:W-:Y:S02]  /*7300*/  FMUL.FTZ R50, R50, c[0x0][0x320] ;  /* 0x0000c80032327a20 */ /* 0x000fe40000410000 */
[----:B------:R-:W-:Y:S01]  /*7310*/  FMUL.FTZ R51, R51, c[0x0][0x320] ;  /* 0x0000c80033337a20 */ /* 0x000fe20000410000 */
        /* <DEDUP_REMOVED lines=9> */
[----:B-1----:R-:W-:Y:S04]  /*73b0*/  FMNMX.FTZ R2, R173, R2, !PT ;  /* 0x00000002ad027209 */ /* 0x002fe80007810000 */
[----:B------:R-:W-:Y:S05]  /*73c0*/  FMNMX.FTZ R2, R175, R2, !PT ;  /* 0x00000002af027209 */ /* 0x000fea0007810000 */
        /* <DEDUP_REMOVED lines=11> */
[----:B-1----:R-:W-:Y:S05]  /*7480*/  FMNMX.FTZ R100, R248, R100, !PT ;  /* 0x00000064f8647209 */ /* 0x002fea0007810000 */
[----:B------:R-:W1:Y:S04]  /*7490*/  SHFL.BFLY PT, R4, R100, 0x2, 0x1f ;  /* 0x0c401f0064047f89 */ /* 0x000e6800000e0000 */
[----:B------:R-:W4:Y:S01]  /*74a0*/  MUFU.TANH R182, R22 ;  /* 0x0000001600b67308 */ /* 0x000f220000002400 */
[----:B---3--:R-:W-:Y:S09]  /*74b0*/  FMNMX.FTZ R2, R174, R2, !PT ;  /* 0x00000002ae027209 */ /* 0x008ff20007810000 */
[----:B------:R-:W3:Y:S01]  /*74c0*/  MUFU.TANH R183, R23 ;  /* 0x0000001700b77308 */ /* 0x000ee20000002400 */
[----:B--2---:R-:W-:Y:S09]  /*74d0*/  FMNMX.FTZ R2, R176, R2, !PT ;  /* 0x00000002b0027209 */ /* 0x004ff20007810000 */
[----:B------:R-:W2:Y:S01]  /*74e0*/  MUFU.TANH R181, R26 ;  /* 0x0000001a00b57308 */ /* 0x000ea20000002400 */
[----:B-1----:R-:W-:Y:S02]  /*74f0*/  FMNMX.FTZ R100, R100, R4, !PT ;  /* 0x0000000464647209 */ /* 0x002fe40007810000 */
[----:B----4-:R-:W-:Y:S03]  /*7500*/  FMNMX.FTZ R2, R182, R2, !PT ;  /* 0x00000002b6027209 */ /* 0x010fe60007810000 */
        /* <DEDUP_REMOVED lines=8> */
[C---:B------:R-:W-:Y:S02]  /*7590*/  FMUL.FTZ R160, R100.reuse, c[0x0][0x2d0] ;  /* 0x0000b40064a07a20 */ /* 0x040fe40000410000 */
[----:B------:R-:W-:Y:S02]  /*75a0*/  FADD.FTZ R0, -R100, R0 ;  /* 0x0000000064007221 */ /* 0x000fe40000010100 */
[----:B------:R-:W1:Y:S01]  /*75b0*/  MUFU.TANH R249, R34 ;  /* 0x0000002200f97308 */ /* 0x000e620000002400 */
[--C-:B------:R-:W-:Y:S01]  /*75c0*/  FFMA.FTZ R4, R169, c[0x0][0x2d0], -R160.reuse ;  /* 0x0000b400a9047a23 */ /* 0x100fe200000108a0 */
[----:B------:R-:W-:Y:S01]  /*75d0*/  MOV R169, R14 ;  /* 0x0000000e00a97202 */ /* 0x000fe20000000f00 */
[----:B------:R-:W-:Y:S01]  /*75e0*/  FMUL.FTZ R0, R0, c[0x0][0x2d0] ;  /* 0x0000b40000007a20 */ /* 0x000fe20000410000 */
[----:B---3--:R-:W-:Y:S06]  /*75f0*/  FMNMX.FTZ R2, R25, R2, !PT ;  /* 0x0000000219027209 */ /* 0x008fec0007810000 */
[----:B------:R-:W3:Y:S01]  /*7600*/  MUFU.TANH R241, R35 ;  /* 0x0000002300f17308 */ /* 0x000ee20000002400 */
[----:B--2---:R-:W-:Y:S01]  /*7610*/  FMNMX.FTZ R2, R24, R2, !PT ;  /* 0x0000000218027209 */ /* 0x004fe20007810000 */
[----:B------:R-:W-:Y:S08]  /*7620*/  LDSM.16.MT88.4 R28, [R233+UR4+0x100] ;  /* 0x00010004e91c783b */ /* 0x000ff00008004200 */
[----:B------:R-:W2:Y:S01]  /*7630*/  MUFU.TANH R251, R38 ;  /* 0x0000002600fb7308 */ /* 0x000ea20000002400 */
[----:B-1----:R-:W-:Y:S04]  /*7640*/  MOV R49, R249 ;  /* 0x000000f900317202 */ /* 0x002fe80000000f00 */
[----:B------:R-:W-:Y:S05]  /*7650*/  FMNMX.FTZ R2, R49, R2, !PT ;  /* 0x0000000231027209 */ /* 0x000fea0007810000 */
[----:B------:R-:W1:Y:S01]  /*7660*/  MUFU.TANH R242, R39 ;  /* 0x0000002700f27308 */ /* 0x000e620000002400 */
[----:B---3--:R-:W-:Y:S09]  /*7670*/  FMNMX.FTZ R2, R241, R2, !PT ;  /* 0x00000002f1027209 */ /* 0x008ff20007810000 */
[----:B------:R-:W3:Y:S01]  /*7680*/  MUFU.TANH R240, R42 ;  /* 0x0000002a00f07308 */ /* 0x000ee20000002400 */
[----:B--2---:R-:W-:Y:S09]  /*7690*/  FMNMX.FTZ R2, R251, R2, !PT ;  /* 0x00000002fb027209 */ /* 0x004ff20007810000 */
[----:B------:R2:W-:Y:S01]  /*76a0*/  MUFU.EX2 R5, R4 ;  /* 0x0000000400057308 */ /* 0x0005e20000000800 */
[----:B-1----:R-:W-:Y:S09]  /*76b0*/  FMNMX.FTZ R2, R242, R2, !PT ;  /* 0x00000002f2027209 */ /* 0x002ff20007810000 */
[----:B------:R-:W1:Y:S01]  /*76c0*/  MUFU.TANH R230, R43 ;  /* 0x0000002b00e67308 */ /* 0x000e620000002400 */
[----:B---3--:R-:W-:Y:S09]  /*76d0*/  FMNMX.FTZ R2, R240, R2, !PT ;  /* 0x00000002f0027209 */ /* 0x008ff20007810000 */
[----:B------:R-:W3:Y:S01]  /*76e0*/  MUFU.TANH R245, R46 ;  /* 0x0000002e00f57308 */ /* 0x000ee20000002400 */
[--C-:B--2---:R-:W-:Y:S01]  /*76f0*/  FFMA.FTZ R4, R167, c[0x0][0x2d0], -R160.reuse ;  /* 0x0000b400a7047a23 */ /* 0x104fe200000108a0 */
[----:B------:R-:W-:Y:S08]  /*7700*/  MOV R167, R13 ;  /* 0x0000000d00a77202 */ /* 0x000ff00000000f00 */
[----:B------:R-:W2:Y:S01]  /*7710*/  MUFU.TANH R246, R47 ;  /* 0x0000002f00f67308 */ /* 0x000ea20000002400 */
[----:B-1----:R-:W-:Y:S09]  /*7720*/  FMNMX.FTZ R2, R230, R2, !PT ;  /* 0x00000002e6027209 */ /* 0x002ff20007810000 */
[----:B------:R-:W1:Y:S01]  /*7730*/  MUFU.TANH R229, R50 ;  /* 0x0000003200e57308 */ /* 0x000e620000002400 */
[----:B---3--:R-:W-:Y:S09]  /*7740*/  FMNMX.FTZ R2, R245, R2, !PT ;  /* 0x00000002f5027209 */ /* 0x008ff20007810000 */
[----:B------:R-:W3:Y:S01]  /*7750*/  MUFU.TANH R228, R51 ;  /* 0x0000003300e47308 */ /* 0x000ee20000002400 */
[----:B--2---:R-:W-:Y:S01]  /*7760*/  FMNMX.FTZ R2, R246, R2, !PT ;  /* 0x00000002f6027209 */ /* 0x004fe20007810000 */
[----:B------:R-:W-:Y:S08]  /*7770*/  LDSM.16.MT88.4 R44, [R103+UR4+0x3100] ;  /* 0x00310004672c783b */ /* 0x000ff00008004200 */
[----:B------:R2:W-:Y:S01]  /*7780*/  MUFU.EX2 R250, R4 ;  /* 0x0000000400fa7308 */ /* 0x0005e20000000800 */
[----:B-1----:R-:W-:Y:S02]  /*7790*/  FMNMX.FTZ R2, R229, R2, !PT ;  /* 0x00000002e5027209 */ /* 0x002fe40007810000 */
[----:B------:R-:W-:Y:S02]  /*77a0*/  MOV R50, R24 ;  /* 0x0000001800327202 */ /* 0x000fe40000000f00 */
[----:B---3--:R-:W-:Y:S02]  /*77b0*/  FMNMX.FTZ R2, R228, R2, !PT ;  /* 0x00000002e4027209 */ /* 0x008fe40007810000 */
[----:B------:R-:W-:Y:S03]  /*77c0*/  MOV R51, R15 ;  /* 0x0000000f00337202 */ /* 0x000fe60000000f00 */
[----:B------:R-:W1:Y:S01]  /*77d0*/  SHFL.BFLY PT, R3, R2, 0x2, 0x1f ;  /* 0x0c401f0002037f89 */ /* 0x000e6200000e0000 */
[--C-:B--2---:R-:W-:Y:S04]  /*77e0*/  FFMA.FTZ R4, R166, c[0x0][0x2d0], -R160.reuse ;  /* 0x0000b400a6047a23 */ /* 0x104fe800000108a0 */
[----:B------:R2:W-:Y:S01]  /*77f0*/  MUFU.EX2 R166, R4 ;  /* 0x0000000400a67308 */ /* 0x0005e20000000800 */
[----:B-1----:R-:W-:Y:S05]  /*7800*/  FMNMX.FTZ R2, R2, R3, !PT ;  /* 0x0000000302027209 */ /* 0x002fea0007810000 */
[----:B------:R-:W1:Y:S01]  /*7810*/  SHFL.BFLY PT, R3, R2, 0x1, 0x1f ;  /* 0x0c201f0002037f89 */ /* 0x000e6200000e0000 */
[--C-:B--2---:R-:W-:Y:S01]  /*7820*/  FFMA.FTZ R4, R102, c[0x0][0x2d0], -R160.reuse ;  /* 0x0000b40066047a23 */ /* 0x104fe200000108a0 */
[----:B------:R-:W-:Y:S03]  /*7830*/  IADD3 R102, R103, UR4, RZ ;  /* 0x0000000467667c10 */ /* 0x000fe6000fffe0ff */
[----:B------:R2:W-:Y:S01]  /*7840*/  MUFU.EX2 R249, R4 ;  /* 0x0000000400f97308 */ /* 0x0005e20000000800 */
[----:B------:R-:W-:Y:S05]  /*7850*/  IADD3 R102, R235, R102, RZ ;  /* 0x00000066eb667210 */ /* 0x000fea0007ffe0ff */
[----:B------:R-:W-:Y:S01]  /*7860*/  LDSM.16.MT88.4 R20, [R102+0x100] ;  /* 0x000100006614783b */ /* 0x000fe20000004200 */
[----:B-1----:R-:W-:Y:S03]  /*7870*/  FMNMX.FTZ R3, R2, R3, !PT ;  /* 0x0000000302037209 */ /* 0x002fe60007810000 */
[----:B------:R1:W3:Y:S02]  /*7880*/  MUFU.EX2 R2, R0 ;  /* 0x0000000000027308 */ /* 0x0002e40000000800 */
[C---:B------:R-:W-:Y:S04]  /*7890*/  FMUL.FTZ R161, R3.reuse, c[0x0][0x2d0] ;  /* 0x0000b40003a17a20 */ /* 0x040fe80000410000 */
[----:B--2---:R-:W-:Y:S01]  /*78a0*/  FFMA.FTZ R4, R170, c[0x0][0x2d0], -R161 ;  /* 0x0000b400aa047a23 */ /* 0x004fe200000108a1 */
[----:B------:R-:W-:Y:S02]  /*78b0*/  MOV R170, R12 ;  /* 0x0000000c00aa7202 */ /* 0x000fe40000000f00 */
[----:B------:R-:W2:Y:S01]  /*78c0*/  LDSM.16.MT88.4 R12, [R103+UR4+0x100] ;  /* 0x00010004670c783b */ /* 0x000ea20008004200 */
[----:B------:R4:W5:Y:S01]  /*78d0*/  MUFU.EX2 R231, R4 ;  /* 0x0000000400e77308 */ /* 0x0009620000000800 */
[----:B-1----:R-:W-:Y:S01]  /*78e0*/  FADD.FTZ R0, -R3, R101 ;  /* 0x0000006503007221 */ /* 0x002fe20000010100 */
[----:B------:R-:W-:Y:S01]  /*78f0*/  IADD3 R101, R233, UR4, RZ ;  /* 0x00000004e9657c10 */ /* 0x000fe2000fffe0ff */
[----:B---3--:R-:W-:Y:S02]  /*7900*/  FMUL.FTZ R8, R2, R108 ;  /* 0x0000006c02087220 */ /* 0x008fe40000410000 */
[----:B------:R-:W-:Y:S01]  /*7910*/  FMUL.FTZ R0, R0, c[0x0][0x2d0] ;  /* 0x0000b40000007a20 */ /* 0x000fe20000410000 */
[----:B------:R-:W-:Y:S01]  /*7920*/  IADD3 R101, R235, R101, RZ ;  /* 0x00000065eb657210 */ /* 0x000fe20007ffe0ff */
[C---:B------:R-:W-:Y:S02]  /*7930*/  FMUL.FTZ R9, R2.reuse, R109 ;  /* 0x0000006d02097220 */ /* 0x040fe40000410000 */
[----:B------:R-:W-:Y:S02]  /*7940*/  FMUL.FTZ R16, R2, R116 ;  /* 0x0000007402107220 */ /* 0x000fe40000410000 */
[----:B------:R-:W1:Y:S01]  /*7950*/  MUFU.EX2 R0, R0 ;  /* 0x0000000000007308 */ /* 0x000e620000000800 */
[--C-:B----4-:R-:W-:Y:S01]  /*7960*/  FFMA.FTZ R4, R168, c[0x0][0x2d0], -R161.reuse ;  /* 0x0000b400a8047a23 */ /* 0x110fe200000108a1 */
[----:B------:R-:W-:Y:S01]  /*7970*/  MOV R168, R251 ;  /* 0x000000fb00a87202 */ /* 0x000fe20000000f00 */
[C---:B------:R-:W-:Y:S01]  /*7980*/  FMUL.FTZ R17, R2.reuse, R117 ;  /* 0x0000007502117220 */ /* 0x040fe20000410000 */
[----:B------:R-:W3:Y:S01]  /*7990*/  LDSM.16.MT88.4 R36, [R101+0x100] ;  /* 0x000100006524783b */ /* 0x000ee20000004200 */
[C---:B------:R-:W-:Y:S02]  /*79a0*/  FMUL.FTZ R24, R2.reuse, R124 ;  /* 0x0000007c02187220 */ /* 0x040fe40000410000 */
[C---:B------:R-:W-:Y:S01]  /*79b0*/  FMUL.FTZ R32, R2.reuse, R132 ;  /* 0x0000008402207220 */ /* 0x040fe20000410000 */
[----:B-----5:R-:W-:Y:S01]  /*79c0*/  MOV R132, R231 ;  /* 0x000000e700847202 */ /* 0x020fe20000000f00 */
[C---:B------:R-:W-:Y:S01]  /*79d0*/  FMUL.FTZ R33, R2.reuse, R133 ;  /* 0x0000008502217220 */ /* 0x040fe20000410000 */
[----:B------:R4:W5:Y:S01]  /*79e0*/  MUFU.EX2 R252, R4 ;  /* 0x0000000400fc7308 */ /* 0x0009620000000800 */
        /* <DEDUP_REMOVED lines=12> */
[----:B------:R-:W-:Y:S02]  /*7ab0*/  FMUL.FTZ R56, R2, R56 ;  /* 0x0000003802387220 */ /* 0x000fe40000410000 */
[C---:B-1----:R-:W-:Y:S01]  /*7ac0*/  FMUL.FTZ R6, R0.reuse, R106 ;  /* 0x0000006a00067220 */ /* 0x042fe20000410000 */
[----:B------:R-:W-:Y:S01]  /*7ad0*/  F2FP.BF16.PACK_AB R106, R249, R166 ;  /* 0x000000a6f96a723e */ /* 0x000fe200000010ff */
[C---:B------:R-:W-:Y:S02]  /*7ae0*/  FMUL.FTZ R7, R0.reuse, R107 ;  /* 0x0000006b00077220 */ /* 0x040fe40000410000 */
[C---:B------:R-:W-:Y:S02]  /*7af0*/  FMUL.FTZ R10, R0.reuse, R110 ;  /* 0x0000006e000a7220 */ /* 0x040fe40000410000 */
[C---:B------:R-:W-:Y:S02]  /*7b00*/  FMUL.FTZ R11, R0.reuse, R111 ;  /* 0x0000006f000b7220 */ /* 0x040fe40000410000 */
[----:B------:R-:W-:Y:S01]  /*7b10*/  FMUL.FTZ R18, R0, R118 ;  /* 0x0000007600127220 */ /* 0x000fe20000410000 */
[----:B------:R-:W1:Y:S01]  /*7b20*/  LDSM.16.MT88.4 R108, [R102+0x3100] ;  /* 0x00310000666c783b */ /* 0x000e620000004200 */
[--C-:B----4-:R-:W-:Y:S01]  /*7b30*/  FFMA.FTZ R4, R164, c[0x0][0x2d0], -R161.reuse ;  /* 0x0000b400a4047a23 */ /* 0x110fe200000108a1 */
[----:B------:R-:W-:Y:S01]  /*7b40*/  MOV R164, R5 ;  /* 0x0000000500a47202 */ /* 0x000fe20000000f00 */
[----:B------:R-:W-:Y:S01]  /*7b50*/  FMUL.FTZ R5, R2, R105 ;  /* 0x0000006902057220 */ /* 0x000fe20000410000 */
[----:B-----5:R-:W-:Y:S01]  /*7b60*/  F2FP.BF16.PACK_AB R105, R252, R231 ;  /* 0x000000e7fc69723e */ /* 0x020fe200000010ff */
[----:B------:R4:W-:Y:S01]  /*7b70*/  MUFU.EX2 R251, R4 ;  /* 0x0000000400fb7308 */ /* 0x0009e20000000800 */
[C---:B------:R-:W-:Y:S02]  /*7b80*/  FMUL.FTZ R19, R0.reuse, R119 ;  /* 0x0000007700137220 */ /* 0x040fe40000410000 */
[C---:B------:R-:W-:Y:S01]  /*7b90*/  FMUL.FTZ R26, R0.reuse, R126 ;  /* 0x0000007e001a7220 */ /* 0x040fe20000410000 */
[----:B------:R-:W-:Y:S01]  /*7ba0*/  LDSM.16.MT88.4 R116, [R101+0x3100] ;  /* 0x003100006574783b */ /* 0x000fe20000004200 */
[C---:B------:R-:W-:Y:S02]  /*7bb0*/  FMUL.FTZ R27, R0.reuse, R127 ;  /* 0x0000007f001b7220 */ /* 0x040fe40000410000 */
        /* <DEDUP_REMOVED lines=11> */
[----:B------:R-:W-:Y:S02]  /*7c70*/  FMUL.FTZ R55, R0, R55 ;  /* 0x0000003700377220 */ /* 0x000fe40000410000 */
[----:B------:R-:W-:Y:S02]  /*7c80*/  FMUL.FTZ R57, R2, R57 ;  /* 0x0000003902397220 */ /* 0x000fe40000410000 */
[C---:B------:R-:W-:Y:S02]  /*7c90*/  FMUL.FTZ R58, R0.reuse, R58 ;  /* 0x0000003a003a7220 */ /* 0x040fe40000410000 */
[--C-:B----4-:R-:W-:Y:S02]  /*7ca0*/  FFMA.FTZ R4, R165, c[0x0][0x2d0], -R161.reuse ;  /* 0x0000b400a5047a23 */ /* 0x110fe400000108a1 */
[----:B------:R-:W-:Y:S02]  /*7cb0*/  FMUL.FTZ R59, R0, R59 ;  /* 0x0000003b003b7220 */ /* 0x000fe40000410000 */
[----:B------:R-:W4:Y:S01]  /*7cc0*/  MUFU.EX2 R165, R4 ;  /* 0x0000000400a57308 */ /* 0x000f220000000800 */
[C---:B------:R-:W-:Y:S02]  /*7cd0*/  FMUL.FTZ R60, R2.reuse, R60 ;  /* 0x0000003c023c7220 */ /* 0x040fe40000410000 */
[----:B------:R-:W-:Y:S02]  /*7ce0*/  FMUL.FTZ R61, R2, R61 ;  /* 0x0000003d023d7220 */ /* 0x000fe40000410000 */
        /* <DEDUP_REMOVED lines=9> */
[----:B------:R-:W-:Y:S01]  /*7d80*/  FMUL.FTZ R71, R0, R71 ;  /* 0x0000004700477220 */ /* 0x000fe20000410000 */
[----:B----4-:R-:W-:Y:S01]  /*7d90*/  F2FP.BF16.PACK_AB R107, R165, R251 ;  /* 0x000000fba56b723e */ /* 0x010fe200000010ff */
[----:B------:R-:W-:Y:S01]  /*7da0*/  FMUL.FTZ R4, R2, R104 ;  /* 0x0000006802047220 */ /* 0x000fe20000410000 */
[----:B------:R-:W-:Y:S01]  /*7db0*/  F2FP.BF16.PACK_AB R104, R250, R164 ;  /* 0x000000a4fa68723e */ /* 0x000fe200000010ff */
[C---:B------:R-:W-:Y:S02]  /*7dc0*/  FMUL.FTZ R72, R2.reuse, R72 ;  /* 0x0000004802487220 */ /* 0x040fe40000410000 */
[----:B------:R-:W-:Y:S02]  /*7dd0*/  FMUL.FTZ R73, R2, R73 ;  /* 0x0000004902497220 */ /* 0x000fe40000410000 */
[C---:B------:R-:W-:Y:S02]  /*7de0*/  FMUL.FTZ R74, R0.reuse, R74 ;  /* 0x0000004a004a7220 */ /* 0x040fe40000410000 */
[C---:B--2---:R-:W-:Y:S05]  /*7df0*/  HMMA.16816.F32.BF16 R4, R104.reuse, R12, R4 ;  /* 0x0000000c6804723c */ /* 0x044fea0000041804 */
[----:B------:R-:W-:Y:S02]  /*7e00*/  FMUL.FTZ R75, R0, R75 ;  /* 0x0000004b004b7220 */ /* 0x000fe40000410000 */
[C---:B------:R-:W-:Y:S01]  /*7e10*/  FMUL.FTZ R12, R2.reuse, R112 ;  /* 0x00000070020c7220 */ /* 0x040fe20000410000 */
[C---:B------:R-:W-:Y:S04]  /*7e20*/  HMMA.16816.F32.BF16 R8, R104.reuse, R14, R8 ;  /* 0x0000000e6808723c */ /* 0x040fe80000041808 */
[C---:B------:R-:W-:Y:S02]  /*7e30*/  FMUL.FTZ R13, R2.reuse, R113 ;  /* 0x00000071020d7220 */ /* 0x040fe40000410000 */
[----:B------:R-:W-:Y:S02]  /*7e40*/  FMUL.FTZ R76, R2, R76 ;  /* 0x0000004c024c7220 */ /* 0x000fe40000410000 */
[C---:B------:R-:W-:Y:S04]  /*7e50*/  FMUL.FTZ R14, R0.reuse, R114 ;  /* 0x00000072000e7220 */ /* 0x040fe80000410000 */
[----:B------:R-:W-:Y:S02]  /*7e60*/  FMUL.FTZ R15, R0, R115 ;  /* 0x00000073000f7220 */ /* 0x000fe40000410000 */
[----:B------:R-:W2:Y:S01]  /*7e70*/  LDSM.16.MT88.4 R112, [R233+UR4+0x3100] ;  /* 0x00310004e970783b */ /* 0x000ea20008004200 */
[----:B------:R-:W-:Y:S02]  /*7e80*/  FMUL.FTZ R77, R2, R77 ;  /* 0x0000004d024d7220 */ /* 0x000fe40000410000 */
[C---:B------:R-:W-:Y:S02]  /*7e90*/  FMUL.FTZ R78, R0.reuse, R78 ;  /* 0x0000004e004e7220 */ /* 0x040fe40000410000 */
[C---:B------:R-:W-:Y:S03]  /*7ea0*/  HMMA.16816.F32.BF16 R12, R104.reuse, R20, R12 ;  /* 0x00000014680c723c */ /* 0x040fe6000004180c */
[----:B------:R-:W-:Y:S02]  /*7eb0*/  FMUL.FTZ R79, R0, R79 ;  /* 0x0000004f004f7220 */ /* 0x000fe40000410000 */
[C---:B------:R-:W-:Y:S02]  /*7ec0*/  FMUL.FTZ R80, R2.reuse, R80 ;  /* 0x0000005002507220 */ /* 0x040fe40000410000 */
[C---:B------:R-:W-:Y:S01]  /*7ed0*/  FMUL.FTZ R21, R2.reuse, R121 ;  /* 0x0000007902157220 */ /* 0x040fe20000410000 */
[C---:B------:R-:W-:Y:S04]  /*7ee0*/  HMMA.16816.F32.BF16 R16, R104.reuse, R22, R16 ;  /* 0x000000166810723c */ /* 0x040fe80000041810 */
[C---:B------:R-:W-:Y:S01]  /*7ef0*/  FMUL.FTZ R20, R2.reuse, R120 ;  /* 0x0000007802147220 */ /* 0x040fe20000410000 */
[----:B------:R-:W-:Y:S01]  /*7f00*/  MOV R120, R25 ;  /* 0x0000001900787202 */ /* 0x000fe20000000f00 */
[----:B------:R-:W-:Y:S02]  /*7f10*/  FMUL.FTZ R25, R2, R125 ;  /* 0x0000007d02197220 */ /* 0x000fe40000410000 */
[C---:B------:R-:W-:Y:S01]  /*7f20*/  FMUL.FTZ R22, R0.reuse, R122 ;  /* 0x0000007a00167220 */ /* 0x040fe20000410000 */
[----:B------:R-:W-:Y:S01]  /*7f30*/  MOV R150, R120 ;  /* 0x0000007800967202 */ /* 0x000fe20000000f00 */
[----:B------:R-:W-:Y:S02]  /*7f40*/  LDSM.16.MT88.4 R124, [R101+0x900] ;  /* 0x00090000657c783b */ /* 0x000fe40000004200 */
[----:B------:R-:W-:Y:S02]  /*7f50*/  FMUL.FTZ R23, R0, R123 ;  /* 0x0000007b00177220 */ /* 0x000fe40000410000 */
[----:B------:R-:W-:Y:S02]  /*7f60*/  FMUL.FTZ R81, R2, R81 ;  /* 0x0000005102517220 */ /* 0x000fe40000410000 */
[C---:B------:R-:W-:Y:S02]  /*7f70*/  FMUL.FTZ R82, R0.reuse, R82 ;  /* 0x0000005200527220 */ /* 0x040fe40000410000 */
[----:B------:R-:W-:Y:S01]  /*7f80*/  LDSM.16.MT88.4 R120, [R102+0x900] ;  /* 0x000900006678783b */ /* 0x000fe20000004200 */
[C---:B------:R-:W-:Y:S03]  /*7f90*/  HMMA.16816.F32.BF16 R20, R104.reuse, R28, R20 ;  /* 0x0000001c6814723c */ /* 0x040fe60000041814 */
[----:B------:R-:W-:Y:S02]  /*7fa0*/  FMUL.FTZ R83, R0, R83 ;  /* 0x0000005300537220 */ /* 0x000fe40000410000 */
[C---:B------:R-:W-:Y:S02]  /*7fb0*/  FMUL.FTZ R84, R2.reuse, R84 ;  /* 0x0000005402547220 */ /* 0x040fe40000410000 */
[C---:B------:R-:W-:Y:S01]  /*7fc0*/  FMUL.FTZ R28, R2.reuse, R128 ;  /* 0x00000080021c7220 */ /* 0x040fe20000410000 */
[C---:B------:R-:W-:Y:S04]  /*7fd0*/  HMMA.16816.F32.BF16 R24, R104.reuse, R30, R24 ;  /* 0x0000001e6818723c */ /* 0x040fe80000041818 */
[C---:B------:R-:W-:Y:S02]  /*7fe0*/  FMUL.FTZ R29, R2.reuse, R129 ;  /* 0x00000081021d7220 */ /* 0x040fe40000410000 */
[----:B------:R-:W-:Y:S02]  /*7ff0*/  FMUL.FTZ R85, R2, R85 ;  /* 0x0000005502557220 */ /* 0x000fe40000410000 */
[C---:B------:R-:W-:Y:S04]  /*8000*/  FMUL.FTZ R30, R0.reuse, R130 ;  /* 0x00000082001e7220 */ /* 0x040fe80000410000 */
[C---:B------:R-:W-:Y:S02]  /*8010*/  FMUL.FTZ R31, R0.reuse, R131 ;  /* 0x00000083001f7220 */ /* 0x040fe40000410000 */
[----:B------:R-:W-:Y:S01]  /*8020*/  LDSM.16.MT88.4 R128, [R103+UR4+0x3900] ;  /* 0x003900046780783b */ /* 0x000fe20008004200 */
[C---:B------:R-:W-:Y:S02]  /*8030*/  FMUL.FTZ R86, R0.reuse, R86 ;  /* 0x0000005600567220 */ /* 0x040fe40000410000 */
[----:B------:R-:W-:Y:S02]  /*8040*/  FMUL.FTZ R87, R0, R87 ;  /* 0x0000005700577220 */ /* 0x000fe40000410000 */
[C---:B---3--:R-:W-:Y:S03]  /*8050*/  HMMA.16816.F32.BF16 R28, R104.reuse, R36, R28 ;  /* 0x00000024681c723c */ /* 0x048fe6000004181c */
[C---:B------:R-:W-:Y:S02]  /*8060*/  FMUL.FTZ R88, R2.reuse, R88 ;  /* 0x0000005802587220 */ /* 0x040fe40000410000 */
[----:B------:R-:W-:Y:S02]  /*8070*/  FMUL.FTZ R89, R2, R89 ;  /* 0x0000005902597220 */ /* 0x000fe40000410000 */
[----:B------:R-:W-:Y:S01]  /*8080*/  FMUL.FTZ R90, R0, R90 ;  /* 0x0000005a005a7220 */ /* 0x000fe20000410000 */
[C---:B------:R-:W-:Y:S04]  /*8090*/  HMMA.16816.F32.BF16 R32, R104.reuse, R38, R32 ;  /* 0x000000266820723c */ /* 0x040fe80000041820 */
[C---:B------:R-:W-:Y:S01]  /*80a0*/  FMUL.FTZ R36, R2.reuse, R136 ;  /* 0x0000008802247220 */ /* 0x040fe20000410000 */
[----:B------:R-:W-:Y:S01]  /*80b0*/  MOV R136, R249 ;  /* 0x000000f900887202 */ /* 0x000fe20000000f00 */
[----:B------:R-:W-:Y:S01]  /*80c0*/  FMUL.FTZ R37, R2, R137 ;  /* 0x0000008902257220 */ /* 0x000fe20000410000 */
[----:B------:R-:W-:Y:S01]  /*80d0*/  MOV R137, R248 ;  /* 0x000000f800897202 */ /* 0x000fe20000000f00 */
[C---:B------:R-:W-:Y:S01]  /*80e0*/  FMUL.FTZ R38, R0.reuse, R138 ;  /* 0x0000008a00267220 */ /* 0x040fe20000410000 */
[----:B------:R-:W-:Y:S03]  /*80f0*/  MOV R138, R170 ;  /* 0x000000aa008a7202 */ /* 0x000fe60000000f00 */
[C---:B------:R-:W-:Y:S01]  /*8100*/  FMUL.FTZ R39, R0.reuse, R139 ;  /* 0x0000008b00277220 */ /* 0x040fe20000410000 */
[----:B------:R-:W-:Y:S01]  /*8110*/  MOV R170, R244 ;  /* 0x000000f400aa7202 */ /* 0x000fe20000000f00 */
[----:B------:R-:W-:Y:S01]  /*8120*/  FMUL.FTZ R91, R0, R91 ;  /* 0x0000005b005b7220 */ /* 0x000fe20000410000 */
[----:B------:R-:W-:Y:S01]  /*8130*/  MOV R139, R230 ;  /* 0x000000e6008b7202 */ /* 0x000fe20000000f00 */
[C---:B------:R-:W-:Y:S02]  /*8140*/  FMUL.FTZ R92, R2.reuse, R92 ;  /* 0x0000005c025c7220 */ /* 0x040fe40000410000 */
[----:B------:R-:W-:Y:S01]  /*8150*/  FMUL.FTZ R93, R2, R93 ;  /* 0x0000005d025d7220 */ /* 0x000fe20000410000 */
[C---:B------:R-:W-:Y:S03]  /*8160*/  HMMA.16816.F32.BF16 R36, R104.reuse, R44, R36 ;  /* 0x0000002c6824723c */ /* 0x040fe60000041824 */
[C---:B------:R-:W-:Y:S02]  /*8170*/  FMUL.FTZ R94, R0.reuse, R94 ;  /* 0x0000005e005e7220 */ /* 0x040fe40000410000 */
[----:B------:R-:W-:Y:S02]  /*8180*/  FMUL.FTZ R95, R0, R95 ;  /* 0x0000005f005f7220 */ /* 0x000fe40000410000 */
        /* <DEDUP_REMOVED lines=12> */
[----:B------:R-:W-:Y:S01]  /*8250*/  FMUL.FTZ R97, R2, R97 ;  /* 0x0000006102617220 */ /* 0x000fe20000410000 */
[----:B------:R-:W-:Y:S01]  /*8260*/  MOV R145, R239 ;  /* 0x000000ef00917202 */ /* 0x000fe20000000f00 */
[C---:B------:R-:W-:Y:S01]  /*8270*/  FMUL.FTZ R98, R0.reuse, R98 ;  /* 0x0000006200627220 */ /* 0x040fe20000410000 */
[C---:B-1----:R-:W-:Y:S03]  /*8280*/  HMMA.16816.F32.BF16 R44, R104.reuse, R108, R44 ;  /* 0x0000006c682c723c */ /* 0x042fe6000004182c */
[----:B------:R-:W-:Y:S05]  /*8290*/  FMUL.FTZ R99, R0, R99 ;  /* 0x0000006300637220 */ /* 0x000fea0000410000 */
[C---:B------:R-:W-:Y:S01]  /*82a0*/  HMMA.16816.F32.BF16 R48, R104.reuse, R110, R48 ;  /* 0x0000006e6830723c */ /* 0x040fe20000041830 */
[----:B------:R-:W1:Y:S07]  /*82b0*/  LDSM.16.MT88.4 R108, [R103+UR4+0x6100] ;  /* 0x00610004676c783b */ /* 0x000e6e0008004200 */
[C---:B--2---:R-:W-:Y:S07]  /*82c0*/  HMMA.16816.F32.BF16 R52, R104.reuse, R112, R52 ;  /* 0x000000706834723c */ /* 0x044fee0000041834 */
[--C-:B------:R-:W-:Y:S01]  /*82d0*/  FFMA.FTZ R112, R162, c[0x0][0x2d0], -R160.reuse ;  /* 0x0000b400a2707a23 */ /* 0x100fe200000108a0 */
[C---:B------:R-:W-:Y:S03]  /*82e0*/  HMMA.16816.F32.BF16 R56, R104.reuse, R114, R56 ;  /* 0x000000726838723c */ /* 0x040fe60000041838 */
[----:B------:R2:W-:Y:S05]  /*82f0*/  MUFU.EX2 R250, R112 ;  /* 0x0000007000fa7308 */ /* 0x0005ea0000000800 */
[C---:B------:R-:W-:Y:S07]  /*8300*/  HMMA.16816.F32.BF16 R60, R104.reuse, R116, R60 ;  /* 0x00000074683c723c */ /* 0x040fee000004183c */
[--C-:B------:R-:W-:Y:S01]  /*8310*/  FFMA.FTZ R116, R163, c[0x0][0x2d0], -R160.reuse ;  /* 0x0000b400a3747a23 */ /* 0x100fe200000108a0 */
[C---:B------:R-:W-:Y:S03]  /*8320*/  HMMA.16816.F32.BF16 R64, R104.reuse, R118, R64 ;  /* 0x000000766840723c */ /* 0x040fe60000041840 */
[----:B------:R3:W4:Y:S05]  /*8330*/  MUFU.EX2 R249, R116 ;  /* 0x0000007400f97308 */ /* 0x00072a0000000800 */
[C---:B-1----:R-:W-:Y:S01]  /*8340*/  HMMA.16816.F32.BF16 R68, R104.reuse, R108, R68 ;  /* 0x0000006c6844723c */ /* 0x042fe20000041844 */
[----:B--2---:R-:W1:Y:S06]  /*8350*/  LDSM.16.MT88.4 R112, [R102+0x6100] ;  /* 0x006100006670783b */ /* 0x004e6c0000004200 */
[--C-:B------:R-:W-:Y:S01]  /*8360*/  FFMA.FTZ R108, R172, c[0x0][0x2d0], -R160.reuse ;  /* 0x0000b400ac6c7a23 */ /* 0x100fe200000108a0 */
[C---:B------:R-:W-:Y:S03]  /*8370*/  HMMA.16816.F32.BF16 R72, R104.reuse, R110, R72 ;  /* 0x0000006e6848723c */ /* 0x040fe60000041848 */
[----:B------:R2:W-:Y:S01]  /*8380*/  MUFU.EX2 R247, R108 ;  /* 0x0000006c00f77308 */ /* 0x0005e20000000800 */
[--C-:B---3--:R-:W-:Y:S09]  /*8390*/  FFMA.FTZ R116, R171, c[0x0][0x2d0], -R160.reuse ;  /* 0x0000b400ab747a23 */ /* 0x108ff200000108a0 */
[----:B------:R3:W5:Y:S01]  /*83a0*/  MUFU.EX2 R248, R116 ;  /* 0x0000007400f87308 */ /* 0x0007620000000800 */
[--C-:B--2---:R-:W-:Y:S09]  /*83b0*/  FFMA.FTZ R108, R173, c[0x0][0x2d0], -R161.reuse ;  /* 0x0000b400ad6c7a23 */ /* 0x104ff200000108a1 */
[----:B------:R2:W-:Y:S01]  /*83c0*/  MUFU.EX2 R246, R108 ;  /* 0x0000006c00f67308 */ /* 0x0005e20000000800 */
[C---:B-1----:R-:W-:Y:S01]  /*83d0*/  HMMA.16816.F32.BF16 R76, R104.reuse, R112, R76 ;  /* 0x00000070684c723c */ /* 0x042fe2000004184c */
[----:B---3--:R-:W1:Y:S06]  /*83e0*/  LDSM.16.MT88.4 R116, [R233+UR4+0x6100] ;  /* 0x00610004e974783b */ /* 0x008e6c0008004200 */
[--C-:B------:R-:W-:Y:S01]  /*83f0*/  FFMA.FTZ R112, R175, c[0x0][0x2d0], -R161.reuse ;  /* 0x0000b400af707a23 */ /* 0x100fe200000108a1 */
[C---:B------:R-:W-:Y:S03]  /*8400*/  HMMA.16816.F32.BF16 R80, R104.reuse, R114, R80 ;  /* 0x000000726850723c */ /* 0x040fe60000041850 */
[----:B------:R3:W1:Y:S01]  /*8410*/  MUFU.EX2 R245, R112 ;  /* 0x0000007000f57308 */ /* 0x0006620000000800 */
[----:B--2---:R-:W2:Y:S01]  /*8420*/  LDSM.16.MT88.4 R108, [R101+0x6100] ;  /* 0x00610000656c783b */ /* 0x004ea20000004200 */
[--C-:B---3--:R-:W-:Y:S08]  /*8430*/  FFMA.FTZ R112, R174, c[0x0][0x2d0], -R161.reuse ;  /* 0x0000b400ae707a23 */ /* 0x108ff000000108a1 */
[----:B------:R3:W-:Y:S01]  /*8440*/  MUFU.EX2 R244, R112 ;  /* 0x0000007000f47308 */ /* 0x0007e20000000800 */
[C---:B-1----:R-:W-:Y:S07]  /*8450*/  HMMA.16816.F32.BF16 R84, R104.reuse, R116, R84 ;  /* 0x000000746854723c */ /* 0x042fee0000041854 */
[--C-:B------:R-:W-:Y:S01]  /*8460*/  FFMA.FTZ R116, R176, c[0x0][0x2d0], -R161.reuse ;  /* 0x0000b400b0747a23 */ /* 0x100fe200000108a1 */
[C---:B------:R-:W-:Y:S03]  /*8470*/  HMMA.16816.F32.BF16 R88, R104.reuse, R118, R88 ;  /* 0x000000766858723c */ /* 0x040fe60000041858 */
[----:B------:R1:W1:Y:S05]  /*8480*/  MUFU.EX2 R242, R116 ;  /* 0x0000007400f27308 */ /* 0x00026a0000000800 */
[C---:B--2---:R-:W-:Y:S01]  /*8490*/  HMMA.16816.F32.BF16 R92, R104.reuse, R108, R92 ;  /* 0x0000006c685c723c */ /* 0x044fe2000004185c */
[----:B---3--:R-:W2:Y:S07]  /*84a0*/  LDSM.16.MT88.4 R112, [R103+UR4+0x900] ;  /* 0x000900046770783b */ /* 0x008eae0008004200 */
[----:B------:R-:W-:Y:S01]  /*84b0*/  HMMA.16816.F32.BF16 R96, R104, R110, R96 ;  /* 0x0000006e6860723c */ /* 0x000fe20000041860 */
[----:B------:R-:W-:Y:S06]  /*84c0*/  LDSM.16.MT88.4 R108, [R102+0x3900] ;  /* 0x00390000666c783b */ /* 0x000fec0000004200 */
[----:B----4-:R-:W-:Y:S02]  /*84d0*/  F2FP.BF16.PACK_AB R104, R249, R250 ;  /* 0x000000faf968723e */ /* 0x010fe400000010ff */
[----:B-----5:R-:W-:Y:S01]  /*84e0*/  F2FP.BF16.PACK_AB R106, R247, R248 ;  /* 0x000000f8f76a723e */ /* 0x020fe200000010ff */
[----:B-1----:R-:W1:Y:S02]  /*84f0*/  LDSM.16.MT88.4 R116, [R233+UR4+0x900] ;  /* 0x00090004e974783b */ /* 0x002e640008004200 */
[----:B------:R-:W-:Y:S02]  /*8500*/  F2FP.BF16.PACK_AB R105, R245, R246 ;  /* 0x000000f6f569723e */ /* 0x000fe400000010ff */
[----:B------:R-:W-:Y:S07]  /*8510*/  F2FP.BF16.PACK_AB R107, R242, R244 ;  /* 0x000000f4f26b723e */ /* 0x000fee00000010ff */
[C---:B--2---:R-:W-:Y:S08]  /*8520*/  HMMA.16816.F32.BF16 R4, R104.reuse, R112, R4 ;  /* 0x000000706804723c */ /* 0x044ff00000041804 */
[C---:B------:R-:W-:Y:S01]  /*8530*/  HMMA.16816.F32.BF16 R8, R104.reuse, R114, R8 ;  /* 0x000000726808723c */ /* 0x040fe20000041808 */
[----:B------:R-:W2:Y:S07]  /*8540*/  LDSM.16.MT88.4 R112, [R233+UR4+0x3900] ;  /* 0x00390004e970783b */ /* 0x000eae0008004200 */
[C---:B------:R-:W-:Y:S08]  /*8550*/  HMMA.16816.F32.BF16 R12, R104.reuse, R120, R12 ;  /* 0x00000078680c723c */ /* 0x040ff0000004180c */
[C---:B------:R-:W-:Y:S01]  /*8560*/  HMMA.16816.F32.BF16 R16, R104.reuse, R122, R16 ;  /* 0x0000007a6810723c */ /* 0x040fe20000041810 */
[----:B------:R-:W3:Y:S07]  /*8570*/  LDSM.16.MT88.4 R120, [R101+0x3900] ;  /* 0x003900006578783b */ /* 0x000eee0000004200 */
[C---:B-1----:R-:W-:Y:S08]  /*8580*/  HMMA.16816.F32.BF16 R20, R104.reuse, R116, R20 ;  /* 0x000000746814723c */ /* 0x042ff00000041814 */
[C---:B------:R-:W-:Y:S01]  /*8590*/  HMMA.16816.F32.BF16 R24, R104.reuse, R118, R24 ;  /* 0x000000766818723c */ /* 0x040fe20000041818 */
[----:B------:R-:W1:Y:S07]  /*85a0*/  LDSM.16.MT88.4 R116, [R103+UR4+0x6900] ;  /* 0x006900046774783b */ /* 0x000e6e0008004200 */
[C---:B------:R-:W-:Y:S08]  /*85b0*/  HMMA.16816.F32.BF16 R28, R104.reuse, R124, R28 ;  /* 0x0000007c681c723c */ /* 0x040ff0000004181c */
[C---:B------:R-:W-:Y:S01]  /*85c0*/  HMMA.16816.F32.BF16 R32, R104.reuse, R126, R32 ;  /* 0x0000007e6820723c */ /* 0x040fe20000041820 */
[----:B------:R-:W-:Y:S07]  /*85d0*/  LDSM.16.MT88.4 R124, [R101+0x6900] ;  /* 0x00690000657c783b */ /* 0x000fee0000004200 */
[C---:B------:R-:W-:Y:S08]  /*85e0*/  HMMA.16816.F32.BF16 R36, R104.reuse, R128, R36 ;  /* 0x000000806824723c */ /* 0x040ff00000041824 */
[C---:B------:R-:W-:Y:S01]  /*85f0*/  HMMA.16816.F32.BF16 R40, R104.reuse, R130, R40 ;  /* 0x000000826828723c */ /* 0x040fe20000041828 */
[----:B------:R-:W-:Y:S07]  /*8600*/  LDSM.16.MT88.4 R128, [R233+UR4+0x4100] ;  /* 0x00410004e980783b */ /* 0x000fee0008004200 */
[C---:B------:R-:W-:Y:S07]  /*8610*/  HMMA.16816.F32.BF16 R44, R104.reuse, R108, R44 ;  /* 0x0000006c682c723c */ /* 0x040fee000004182c */
[--C-:B------:R-:W-:Y:S01]  /*8620*/  FFMA.FTZ R108, R177, c[0x0][0x2d0], -R160.reuse ;  /* 0x0000b400b16c7a23 */ /* 0x100fe200000108a0 */
[C---:B------:R-:W-:Y:S03]  /*8630*/  HMMA.16816.F32.BF16 R48, R104.reuse, R110, R48 ;  /* 0x0000006e6830723c */ /* 0x040fe60000041830 */
[----:B------:R4:W-:Y:S05]  /*8640*/  MUFU.EX2 R241, R108 ;  /* 0x0000006c00f17308 */ /* 0x0009ea0000000800 */
[C---:B--2---:R-:W-:Y:S07]  /*8650*/  HMMA.16816.F32.BF16 R52, R104.reuse, R112, R52 ;  /* 0x000000706834723c */ /* 0x044fee0000041834 */
[--C-:B------:R-:W-:Y:S01]  /*8660*/  FFMA.FTZ R112, R180, c[0x0][0x2d0], -R160.reuse ;  /* 0x0000b400b4707a23 */ /* 0x100fe200000108a0 */
[C---:B------:R-:W-:Y:S03]  /*8670*/  HMMA.16816.F32.BF16 R56, R104.reuse, R114, R56 ;  /* 0x000000726838723c */ /* 0x040fe60000041838 */
[----:B------:R2:W5:Y:S05]  /*8680*/  MUFU.EX2 R240, R112 ;  /* 0x0000007000f07308 */ /* 0x00056a0000000800 */
[C---:B---3--:R-:W-:Y:S01]  /*8690*/  HMMA.16816.F32.BF16 R60, R104.reuse, R120, R60 ;  /* 0x00000078683c723c */ /* 0x048fe2000004183c */
[----:B----4-:R-:W3:Y:S06]  /*86a0*/  LDSM.16.MT88.4 R108, [R102+0x6900] ;  /* 0x00690000666c783b */ /* 0x010eec0000004200 */
[--C-:B------:R-:W-:Y:S01]  /*86b0*/  FFMA.FTZ R120, R178, c[0x0][0x2d0], -R160.reuse ;  /* 0x0000b400b2787a23 */ /* 0x100fe200000108a0 */
[C---:B------:R-:W-:Y:S03]  /*86c0*/  HMMA.16816.F32.BF16 R64, R104.reuse, R122, R64 ;  /* 0x0000007a6840723c */ /* 0x040fe60000041840 */
[----:B------:R4:W-:Y:S05]  /*86d0*/  MUFU.EX2 R238, R120 ;  /* 0x0000007800ee7308 */ /* 0x0009ea0000000800 */
[C---:B-1----:R-:W-:Y:S04]  /*86e0*/  HMMA.16816.F32.BF16 R68, R104.reuse, R116, R68 ;  /* 0x000000746844723c */ /* 0x042fe80000041844 */
[--C-:B--2---:R-:W-:Y:S03]  /*86f0*/  FFMA.FTZ R112, R179, c[0x0][0x2d0], -R160.reuse ;  /* 0x0000b400b3707a23 */ /* 0x104fe600000108a0 */
[--C-:B------:R-:W-:Y:S01]  /*8700*/  FFMA.FTZ R116, R183, c[0x0][0x2d0], -R161.reuse ;  /* 0x0000b400b7747a23 */ /* 0x100fe200000108a1 */
[C---:B------:R-:W-:Y:S01]  /*8710*/  HMMA.16816.F32.BF16 R72, R104.reuse, R118, R72 ;  /* 0x000000766848723c */ /* 0x040fe20000041848 */
[----:B------:R1:W2:Y:S10]  /*8720*/  MUFU.EX2 R239, R112 ;  /* 0x0000007000ef7308 */ /* 0x0002b40000000800 */
[----:B------:R2:W-:Y:S01]  /*8730*/  MUFU.EX2 R230, R116 ;  /* 0x0000007400e67308 */ /* 0x0005e20000000800 */
[--C-:B----4-:R-:W-:Y:S01]  /*8740*/  FFMA.FTZ R120, R182, c[0x0][0x2d0], -R161.reuse ;  /* 0x0000b400b6787a23 */ /* 0x110fe200000108a1 */
[C---:B---3--:R-:W-:Y:S08]  /*8750*/  HMMA.16816.F32.BF16 R76, R104.reuse, R108, R76 ;  /* 0x0000006c684c723c */ /* 0x048ff0000004184c */
[----:B------:R3:W4:Y:S01]  /*8760*/  MUFU.EX2 R231, R120 ;  /* 0x0000007800e77308 */ /* 0x0007220000000800 */
[----:B-1----:R-:W1:Y:S03]  /*8770*/  LDSM.16.MT88.4 R112, [R233+UR4+0x6900] ;  /* 0x00690004e970783b */ /* 0x002e660008004200 */
[--C-:B------:R-:W-:Y:S01]  /*8780*/  FFMA.FTZ R108, R188, c[0x0][0x2d0], -R161.reuse ;  /* 0x0000b400bc6c7a23 */ /* 0x100fe200000108a1 */
[C---:B------:R-:W-:Y:S05]  /*8790*/  HMMA.16816.F32.BF16 R80, R104.reuse, R110, R80 ;  /* 0x0000006e6850723c */ /* 0x040fea0000041850 */
[----:B------:R4:W-:Y:S01]  /*87a0*/  MUFU.EX2 R229, R108 ;  /* 0x0000006c00e57308 */ /* 0x0009e20000000800 */
[--C-:B--2---:R-:W-:Y:S09]  /*87b0*/  FFMA.FTZ R116, R181, c[0x0][0x2d0], -R161.reuse ;  /* 0x0000b400b5747a23 */ /* 0x104ff200000108a1 */
[----:B------:R2:W1:Y:S01]  /*87c0*/  MUFU.EX2 R228, R116 ;  /* 0x0000007400e47308 */ /* 0x0004620000000800 */
[----:B---3--:R-:W-:Y:S08]  /*87d0*/  LDSM.16.MT88.4 R120, [R102+0x1100] ;  /* 0x001100006678783b */ /* 0x008ff00000004200 */
[----:B----4-:R-:W-:Y:S01]  /*87e0*/  LDSM.16.MT88.4 R108, [R233+UR4+0x1100] ;  /* 0x00110004e96c783b */ /* 0x010fe20008004200 */
[C---:B-1----:R-:W-:Y:S07]  /*87f0*/  HMMA.16816.F32.BF16 R84, R104.reuse, R112, R84 ;  /* 0x000000706854723c */ /* 0x042fee0000041854 */
[----:B--2---:R-:W1:Y:S01]  /*8800*/  LDSM.16.MT88.4 R116, [R103+UR4+0x1100] ;  /* 0x001100046774783b */ /* 0x004e620008004200 */
[C---:B------:R-:W-:Y:S07]  /*8810*/  HMMA.16816.F32.BF16 R88, R104.reuse, R114, R88 ;  /* 0x000000726858723c */ /* 0x040fee0000041858 */
[----:B------:R-:W2:Y:S01]  /*8820*/  LDSM.16.MT88.4 R112, [R101+0x1100] ;  /* 0x001100006570783b */ /* 0x000ea20000004200 */
[C---:B------:R-:W-:Y:S08]  /*8830*/  HMMA.16816.F32.BF16 R92, R104.reuse, R124, R92 ;  /* 0x0000007c685c723c */ /* 0x040ff0000004185c */
[----:B------:R-:W-:Y:S01]  /*8840*/  HMMA.16816.F32.BF16 R96, R104, R126, R96 ;  /* 0x0000007e6860723c */ /* 0x000fe20000041860 */
[----:B------:R-:W-:Y:S06]  /*8850*/  LDSM.16.MT88.4 R124, [R102+0x4100] ;  /* 0x00410000667c783b */ /* 0x000fec0000004200 */
[----:B-----5:R-:W-:Y:S02]  /*8860*/  F2FP.BF16.PACK_AB R104, R240, R241 ;  /* 0x000000f1f068723e */ /* 0x020fe400000010ff */
[----:B------:R-:W-:Y:S03]  /*8870*/  F2FP.BF16.PACK_AB R106, R238, R239 ;  /* 0x000000efee6a723e */ /* 0x000fe600000010ff */
[----:B------:R-:W-:Y:S02]  /*8880*/  F2FP.BF16.PACK_AB R105, R230, R231 ;  /* 0x000000e7e669723e */ /* 0x000fe400000010ff */
[----:B------:R-:W-:Y:S07]  /*8890*/  F2FP.BF16.PACK_AB R107, R229, R228 ;  /* 0x000000e4e56b723e */ /* 0x000fee00000010ff */
[C---:B-1----:R-:W-:Y:S08]  /*88a0*/  HMMA.16816.F32.BF16 R4, R104.reuse, R116, R4 ;  /* 0x000000746804723c */ /* 0x042ff00000041804 */
[C---:B------:R-:W-:Y:S01]  /*88b0*/  HMMA.16816.F32.BF16 R8, R104.reuse, R118, R8 ;  /* 0x000000766808723c */ /* 0x040fe20000041808 */
[----:B------:R-:W1:Y:S07]  /*88c0*/  LDSM.16.MT88.4 R116, [R103+UR4+0x4100] ;  /* 0x004100046774783b */ /* 0x000e6e0008004200 */
[C---:B------:R-:W-:Y:S08]  /*88d0*/  HMMA.16816.F32.BF16 R12, R104.reuse, R120, R12 ;  /* 0x00000078680c723c */ /* 0x040ff0000004180c */
[C---:B------:R-:W-:Y:S01]  /*88e0*/  HMMA.16816.F32.BF16 R16, R104.reuse, R122, R16 ;  /* 0x0000007a6810723c */ /* 0x040fe20000041810 */
[----:B------:R-:W3:Y:S07]  /*88f0*/  LDSM.16.MT88.4 R120, [R101+0x4100] ;  /* 0x004100006578783b */ /* 0x000eee0000004200 */
[C---:B------:R-:W-:Y:S08]  /*8900*/  HMMA.16816.F32.BF16 R20, R104.reuse, R108, R20 ;  /* 0x0000006c6814723c */ /* 0x040ff00000041814 */
[C---:B------:R-:W-:Y:S01]  /*8910*/  HMMA.16816.F32.BF16 R24, R104.reuse, R110, R24 ;  /* 0x0000006e6818723c */ /* 0x040fe20000041818 */
[----:B------:R-:W4:Y:S07]  /*8920*/  LDSM.16.MT88.4 R108, [R103+UR4+0x7100] ;  /* 0x00710004676c783b */ /* 0x000f2e0008004200 */
[C---:B--2---:R-:W-:Y:S08]  /*8930*/  HMMA.16816.F32.BF16 R28, R104.reuse, R112, R28 ;  /* 0x00000070681c723c */ /* 0x044ff0000004181c */
[C---:B------:R-:W-:Y:S01]  /*8940*/  HMMA.16816.F32.BF16 R32, R104.reuse, R114, R32 ;  /* 0x000000726820723c */ /* 0x040fe20000041820 */
[----:B------:R-:W2:Y:S07]  /*8950*/  LDSM.16.MT88.4 R112, [R102+0x7100] ;  /* 0x007100006670783b */ /* 0x000eae0000004200 */
[C---:B-1----:R-:W-:Y:S07]  /*8960*/  HMMA.16816.F32.BF16 R36, R104.reuse, R116, R36 ;  /* 0x000000746824723c */ /* 0x042fee0000041824 */
[--C-:B------:R-:W-:Y:S01]  /*8970*/  FFMA.FTZ R116, R189, c[0x0][0x2d0], -R160.reuse ;  /* 0x0000b400bd747a23 */ /* 0x100fe200000108a0 */
[C---:B------:R-:W-:Y:S03]  /*8980*/  HMMA.16816.F32.BF16 R40, R104.reuse, R118, R40 ;  /* 0x000000766828723c */ /* 0x040fe60000041828 */
[----:B------:R1:W-:Y:S05]  /*8990*/  MUFU.EX2 R188, R116 ;  /* 0x0000007400bc7308 */ /* 0x0003ea0000000800 */
[C---:B------:R-:W-:Y:S08]  /*89a0*/  HMMA.16816.F32.BF16 R44, R104.reuse, R124, R44 ;  /* 0x0000007c682c723c */ /* 0x040ff0000004182c */
[C---:B------:R-:W-:Y:S01]  /*89b0*/  HMMA.16816.F32.BF16 R48, R104.reuse, R126, R48 ;  /* 0x0000007e6830723c */ /* 0x040fe20000041830 */
[----:B------:R-:W-:Y:S07]  /*89c0*/  LDSM.16.MT88.4 R124, [R101+0x1900] ;  /* 0x00190000657c783b */ /* 0x000fee0000004200 */
[C---:B------:R-:W-:Y:S01]  /*89d0*/  HMMA.16816.F32.BF16 R52, R104.reuse, R128, R52 ;  /* 0x000000806834723c */ /* 0x040fe20000041834 */
[----:B-1----:R-:W1:Y:S07]  /*89e0*/  LDSM.16.MT88.4 R116, [R233+UR4+0x7100] ;  /* 0x00710004e974783b */ /* 0x002e6e0008004200 */
[C---:B------:R-:W-:Y:S01]  /*89f0*/  HMMA.16816.F32.BF16 R56, R104.reuse, R130, R56 ;  /* 0x000000826838723c */ /* 0x040fe20000041838 */
[----:B------:R-:W-:Y:S07]  /*8a00*/  LDSM.16.MT88.4 R128, [R103+UR4+0x4900] ;  /* 0x004900046780783b */ /* 0x000fee0008004200 */
[C---:B---3--:R-:W-:Y:S07]  /*8a10*/  HMMA.16816.F32.BF16 R60, R104.reuse, R120, R60 ;  /* 0x00000078683c723c */ /* 0x048fee000004183c */
[--C-:B------:R-:W-:Y:S01]  /*8a20*/  FFMA.FTZ R120, R191, c[0x0][0x2d0], -R160.reuse ;  /* 0x0000b400bf787a23 */ /* 0x100fe200000108a0 */
[C---:B------:R-:W-:Y:S03]  /*8a30*/  HMMA.16816.F32.BF16 R64, R104.reuse, R122, R64 ;  /* 0x0000007a6840723c */ /* 0x040fe60000041840 */
[----:B------:R3:W5:Y:S05]  /*8a40*/  MUFU.EX2 R191, R120 ;  /* 0x0000007800bf7308 */ /* 0x00076a0000000800 */
[C---:B----4-:R-:W-:Y:S07]  /*8a50*/  HMMA.16816.F32.BF16 R68, R104.reuse, R108, R68 ;  /* 0x0000006c6844723c */ /* 0x050fee0000041844 */
[--C-:B------:R-:W-:Y:S01]  /*8a60*/  FFMA.FTZ R108, R151, c[0x0][0x2d0], -R160.reuse ;  /* 0x0000b400976c7a23 */ /* 0x100fe200000108a0 */
[C---:B------:R-:W-:Y:S03]  /*8a70*/  HMMA.16816.F32.BF16 R72, R104.reuse, R110, R72 ;  /* 0x0000006e6848723c */ /* 0x040fe60000041848 */
[----:B------:R4:W-:Y:S05]  /*8a80*/  MUFU.EX2 R189, R108 ;  /* 0x0000006c00bd7308 */ /* 0x0009ea0000000800 */
[C---:B--2---:R-:W-:Y:S04]  /*8a90*/  HMMA.16816.F32.BF16 R76, R104.reuse, R112, R76 ;  /* 0x00000070684c723c */ /* 0x044fe8000004184c */
[--C-:B---3--:R-:W-:Y:S04]  /*8aa0*/  FFMA.FTZ R120, R190, c[0x0][0x2d0], -R160.reuse ;  /* 0x0000b400be787a23 */ /* 0x108fe800000108a0 */
[C---:B------:R-:W-:Y:S01]  /*8ab0*/  HMMA.16816.F32.BF16 R80, R104.reuse, R114, R80 ;  /* 0x000000726850723c */ /* 0x040fe20000041850 */
[----:B------:R2:W3:Y:S01]  /*8ac0*/  MUFU.EX2 R190, R120 ;  /* 0x0000007800be7308 */ /* 0x0004e20000000800 */
[----:B------:R-:W-:Y:S06]  /*8ad0*/  LDSM.16.MT88.4 R112, [R102+0x1900] ;  /* 0x001900006670783b */ /* 0x000fec0000004200 */
[C---:B-1----:R-:W-:Y:S04]  /*8ae0*/  HMMA.16816.F32.BF16 R84, R104.reuse, R116, R84 ;  /* 0x000000746854723c */ /* 0x042fe80000041854 */
[--C-:B----4-:R-:W-:Y:S03]  /*8af0*/  FFMA.FTZ R108, R150, c[0x0][0x2d0], -R161.reuse ;  /* 0x0000b400966c7a23 */ /* 0x110fe600000108a1 */
[--C-:B------:R-:W-:Y:S01]  /*8b00*/  FFMA.FTZ R116, R147, c[0x0][0x2d0], -R161.reuse ;  /* 0x0000b40093747a23 */ /* 0x100fe200000108a1 */
[C---:B------:R-:W-:Y:S01]  /*8b10*/  HMMA.16816.F32.BF16 R88, R104.reuse, R118, R88 ;  /* 0x000000766858723c */ /* 0x040fe20000041858 */
[----:B------:R1:W-:Y:S03]  /*8b20*/  MUFU.EX2 R183, R108 ;  /* 0x0000006c00b77308 */ /* 0x0003e60000000800 */
[----:B------:R-:W-:Y:S01]  /*8b30*/  MOV R147, R164 ;  /* 0x000000a400937202 */ /* 0x000fe20000000f00 */
[----:B--2---:R-:W2:Y:S06]  /*8b40*/  LDSM.16.MT88.4 R120, [R101+0x7100] ;  /* 0x007100006578783b */ /* 0x004eac0000004200 */
[----:B------:R4:W-:Y:S01]  /*8b50*/  MUFU.EX2 R181, R116 ;  /* 0x0000007400b57308 */ /* 0x0009e20000000800 */
[--C-:B-1----:R-:W-:Y:S09]  /*8b60*/  FFMA.FTZ R108, R149, c[0x0][0x2d0], -R161.reuse ;  /* 0x0000b400956c7a23 */ /* 0x102ff200000108a1 */
[----:B------:R1:W1:Y:S01]  /*8b70*/  MUFU.EX2 R182, R108 ;  /* 0x0000006c00b67308 */ /* 0x0002620000000800 */
[----:B----4-:R-:W-:Y:S01]  /*8b80*/  LDSM.16.MT88.4 R116, [R233+UR4+0x1900] ;  /* 0x00190004e974783b */ /* 0x010fe20008004200 */
[C---:B--2---:R-:W-:Y:S03]  /*8b90*/  HMMA.16816.F32.BF16 R92, R104.reuse, R120, R92 ;  /* 0x00000078685c723c */ /* 0x044fe6000004185c */
[--C-:B-1----:R-:W-:Y:S04]  /*8ba0*/  FFMA.FTZ R108, R148, c[0x0][0x2d0], -R161.reuse ;  /* 0x0000b400946c7a23 */ /* 0x102fe800000108a1 */
[----:B------:R-:W-:Y:S01]  /*8bb0*/  LDSM.16.MT88.4 R148, [R102+0x5900] ;  /* 0x005900006694783b */ /* 0x000fe20000004200 */
[----:B------:R-:W-:Y:S01]  /*8bc0*/  HMMA.16816.F32.BF16 R96, R104, R122, R96 ;  /* 0x0000007a6860723c */ /* 0x000fe20000041860 */
[----:B------:R1:W2:Y:S06]  /*8bd0*/  MUFU.EX2 R180, R108 ;  /* 0x0000006c00b47308 */ /* 0x0002ac0000000800 */
[----:B------:R-:W-:Y:S01]  /*8be0*/  LDSM.16.MT88.4 R120, [R102+0x4900] ;  /* 0x004900006678783b */ /* 0x000fe20000004200 */
[----:B-----5:R-:W-:Y:S04]  /*8bf0*/  F2FP.BF16.PACK_AB R104, R191, R188 ;  /* 0x000000bcbf68723e */ /* 0x020fe800000010ff */
[----:B---3--:R-:W-:Y:S02]  /*8c00*/  F2FP.BF16.PACK_AB R106, R189, R190 ;  /* 0x000000bebd6a723e */ /* 0x008fe400000010ff */
[----:B------:R-:W-:Y:S01]  /*8c10*/  F2FP.BF16.PACK_AB R105, R182, R183 ;  /* 0x000000b7b669723e */ /* 0x000fe200000010ff */
[----:B-1----:R-:W1:Y:S01]  /*8c20*/  LDSM.16.MT88.4 R108, [R103+UR4+0x1900] ;  /* 0x00190004676c783b */ /* 0x002e620008004200 */
[----:B--2---:R-:W-:Y:S07]  /*8c30*/  F2FP.BF16.PACK_AB R107, R181, R180 ;  /* 0x000000b4b56b723e */ /* 0x004fee00000010ff */
[C---:B-1----:R-:W-:Y:S08]  /*8c40*/  HMMA.16816.F32.BF16 R4, R104.reuse, R108, R4 ;  /* 0x0000006c6804723c */ /* 0x042ff00000041804 */
[C---:B------:R-:W-:Y:S01]  /*8c50*/  HMMA.16816.F32.BF16 R8, R104.reuse, R110, R8 ;  /* 0x0000006e6808723c */ /* 0x040fe20000041808 */
[----:B------:R-:W1:Y:S07]  /*8c60*/  LDSM.16.MT88.4 R108, [R233+UR4+0x4900] ;  /* 0x00490004e96c783b */ /* 0x000e6e0008004200 */
[C---:B------:R-:W-:Y:S08]  /*8c70*/  HMMA.16816.F32.BF16 R12, R104.reuse, R112, R12 ;  /* 0x00000070680c723c */ /* 0x040ff0000004180c */
[C---:B------:R-:W-:Y:S01]  /*8c80*/  HMMA.16816.F32.BF16 R16, R104.reuse, R114, R16 ;  /* 0x000000726810723c */ /* 0x040fe20000041810 */
[----:B------:R-:W2:Y:S07]  /*8c90*/  LDSM.16.MT88.4 R112, [R101+0x4900] ;  /* 0x004900006570783b */ /* 0x000eae0000004200 */
[C---:B------:R-:W-:Y:S07]  /*8ca0*/  HMMA.16816.F32.BF16 R20, R104.reuse, R116, R20 ;  /* 0x000000746814723c */ /* 0x040fee0000041814 */
[--C-:B------:R-:W-:Y:S01]  /*8cb0*/  FFMA.FTZ R116, R146, c[0x0][0x2d0], -R160.reuse ;  /* 0x0000b40092747a23 */ /* 0x100fe200000108a0 */
[C---:B------:R-:W-:Y:S01]  /*8cc0*/  HMMA.16816.F32.BF16 R24, R104.reuse, R118, R24 ;  /* 0x000000766818723c */ /* 0x040fe20000041818 */
[----:B------:R-:W3:Y:S02]  /*8cd0*/  LDL.LU R146, [R1] ;  /* 0x0000000001927983 */ /* 0x000ee40000300800 */
[----:B------:R4:W-:Y:S05]  /*8ce0*/  MUFU.EX2 R178, R116 ;  /* 0x0000007400b27308 */ /* 0x0009ea0000000800 */
[C---:B------:R-:W-:Y:S08]  /*8cf0*/  HMMA.16816.F32.BF16 R28, R104.reuse, R124, R28 ;  /* 0x0000007c681c723c */ /* 0x040ff0000004181c */
[C---:B------:R-:W-:Y:S01]  /*8d00*/  HMMA.16816.F32.BF16 R32, R104.reuse, R126, R32 ;  /* 0x0000007e6820723c */ /* 0x040fe20000041820 */
[----:B------:R-:W-:Y:S07]  /*8d10*/  LDSM.16.MT88.4 R124, [R101+0x7900] ;  /* 0x00790000657c783b */ /* 0x000fee0000004200 */
[C---:B------:R-:W-:Y:S01]  /*8d20*/  HMMA.16816.F32.BF16 R36, R104.reuse, R128, R36 ;  /* 0x000000806824723c */ /* 0x040fe20000041824 */
[----:B----4-:R-:W4:Y:S06]  /*8d30*/  LDSM.16.MT88.4 R116, [R103+UR4+0x7900] ;  /* 0x007900046774783b */ /* 0x010f2c0008004200 */
[--C-:B------:R-:W-:Y:S01]  /*8d40*/  FFMA.FTZ R128, R139, c[0x0][0x2d0], -R161.reuse ;  /* 0x0000b4008b807a23 */ /* 0x100fe200000108a1 */
[C---:B------:R-:W-:Y:S03]  /*8d50*/  HMMA.16816.F32.BF16 R40, R104.reuse, R130, R40 ;  /* 0x000000826828723c */ /* 0x040fe60000041828 */
[----:B------:R5:W-:Y:S01]  /*8d60*/  MUFU.EX2 R172, R128 ;  /* 0x0000008000ac7308 */ /* 0x000be20000000800 */
[----:B------:R-:W-:Y:S04]  /*8d70*/  MOV R139, R135 ;  /* 0x00000087008b7202 */ /* 0x000fe80000000f00 */
[C---:B------:R-:W-:Y:S07]  /*8d80*/  HMMA.16816.F32.BF16 R44, R104.reuse, R120, R44 ;  /* 0x00000078682c723c */ /* 0x040fee000004182c */
[--C-:B------:R-:W-:Y:S01]  /*8d90*/  FFMA.FTZ R120, R145, c[0x0][0x2d0], -R160.reuse ;  /* 0x0000b40091787a23 */ /* 0x100fe200000108a0 */
[C---:B------:R-:W-:Y:S03]  /*8da0*/  HMMA.16816.F32.BF16 R48, R104.reuse, R122, R48 ;  /* 0x0000007a6830723c */ /* 0x040fe60000041830 */
[----:B------:R4:W4:Y:S01]  /*8db0*/  MUFU.EX2 R179, R120 ;  /* 0x0000007800b37308 */ /* 0x0009220000000800 */
[----:B------:R-:W-:Y:S04]  /*8dc0*/  MOV R145, R132 ;  /* 0x0000008400917202 */ /* 0x000fe80000000f00 */
[C---:B-1----:R-:W-:Y:S01]  /*8dd0*/  HMMA.16816.F32.BF16 R52, R104.reuse, R108, R52 ;  /* 0x0000006c6834723c */ /* 0x042fe20000041834 */
[----:B-----5:R-:W-:Y:S06]  /*8de0*/  LDSM.16.MT88.4 R128, [R233+UR4+0x5100] ;  /* 0x00510004e980783b */ /* 0x020fec0008004200 */
[--C-:B------:R-:W-:Y:S01]  /*8df0*/  FFMA.FTZ R108, R143, c[0x0][0x2d0], -R161.reuse ;  /* 0x0000b4008f6c7a23 */ /* 0x100fe200000108a1 */
[C---:B------:R-:W-:Y:S03]  /*8e00*/  HMMA.16816.F32.BF16 R56, R104.reuse, R110, R56 ;  /* 0x0000006e6838723c */ /* 0x040fe60000041838 */
[----:B------:R1:W-:Y:S05]  /*8e10*/  MUFU.EX2 R177, R108 ;  /* 0x0000006c00b17308 */ /* 0x0003ea0000000800 */
[C---:B--2---:R-:W-:Y:S04]  /*8e20*/  HMMA.16816.F32.BF16 R60, R104.reuse, R112, R60 ;  /* 0x00000070683c723c */ /* 0x044fe8000004183c */
[--C-:B----4-:R-:W-:Y:S02]  /*8e30*/  FFMA.FTZ R120, R144, c[0x0][0x2d0], -R161.reuse ;  /* 0x0000b40090787a23 */ /* 0x110fe400000108a1 */
[----:B------:R-:W2:Y:S01]  /*8e40*/  LDL.LU R144, [R1+0x4] ;  /* 0x0000040001907983 */ /* 0x000ea20000300800 */
[--C-:B------:R-:W-:Y:S01]  /*8e50*/  FFMA.FTZ R112, R142, c[0x0][0x2d0], -R160.reuse ;  /* 0x0000b4008e707a23 */ /* 0x100fe200000108a0 */
[C---:B------:R-:W-:Y:S01]  /*8e60*/  HMMA.16816.F32.BF16 R64, R104.reuse, R114, R64 ;  /* 0x000000726840723c */ /* 0x040fe20000041840 */
[----:B------:R4:W5:Y:S07]  /*8e70*/  MUFU.EX2 R176, R120 ;  /* 0x0000007800b07308 */ /* 0x00096e0000000800 */
[C---:B------:R-:W-:Y:S03]  /*8e80*/  HMMA.16816.F32.BF16 R68, R104.reuse, R116, R68 ;  /* 0x000000746844723c */ /* 0x040fe60000041844 */
[----:B------:R5:W-:Y:S01]  /*8e90*/  MUFU.EX2 R175, R112 ;  /* 0x0000007000af7308 */ /* 0x000be20000000800 */
[----:B-1----:R-:W-:Y:S04]  /*8ea0*/  LDSM.16.MT88.4 R108, [R233+UR4+0x7900] ;  /* 0x00790004e96c783b */ /* 0x002fe80008004200 */
[C---:B------:R-:W-:Y:S04]  /*8eb0*/  HMMA.16816.F32.BF16 R72, R104.reuse, R118, R72 ;  /* 0x000000766848723c */ /* 0x040fe80000041848 */
[----:B------:R-:W-:Y:S08]  /*8ec0*/  LDSM.16.MT88.4 R116, [R102+0x2100] ;  /* 0x002100006674783b */ /* 0x000ff00000004200 */
[----:B----4-:R-:W1:Y:S01]  /*8ed0*/  LDSM.16.MT88.4 R120, [R102+0x7900] ;  /* 0x007900006678783b */ /* 0x010e620000004200 */
[--C-:B-----5:R-:W-:Y:S04]  /*8ee0*/  FFMA.FTZ R112, R141, c[0x0][0x2d0], -R160.reuse ;  /* 0x0000b4008d707a23 */ /* 0x120fe800000108a0 */
[----:B------:R4:W5:Y:S02]  /*8ef0*/  MUFU.EX2 R174, R112 ;  /* 0x0000007000ae7308 */ /* 0x0009640000000800 */
[----:B----4-:R-:W-:Y:S02]  /*8f00*/  FFMA.FTZ R112, R140, c[0x0][0x2d0], -R161 ;  /* 0x0000b4008c707a23 */ /* 0x010fe400000108a1 */
[----:B------:R-:W-:Y:S06]  /*8f10*/  LDSM.16.MT88.4 R140, [R103+UR4+0x5900] ;  /* 0x00590004678c783b */ /* 0x000fec0008004200 */
[----:B------:R4:W4:Y:S01]  /*8f20*/  MUFU.EX2 R173, R112 ;  /* 0x0000007000ad7308 */ /* 0x0009220000000800 */
[C---:B-1----:R-:W-:Y:S08]  /*8f30*/  HMMA.16816.F32.BF16 R76, R104.reuse, R120, R76 ;  /* 0x00000078684c723c */ /* 0x042ff0000004184c */
[C---:B------:R-:W-:Y:S01]  /*8f40*/  HMMA.16816.F32.BF16 R80, R104.reuse, R122, R80 ;  /* 0x0000007a6850723c */ /* 0x040fe20000041850 */
[----:B------:R-:W-:Y:S07]  /*8f50*/  LDSM.16.MT88.4 R120, [R101+0x2100] ;  /* 0x002100006578783b */ /* 0x000fee0000004200 */
[C---:B------:R-:W-:Y:S01]  /*8f60*/  HMMA.16816.F32.BF16 R84, R104.reuse, R108, R84 ;  /* 0x0000006c6854723c */ /* 0x040fe20000041854 */
[----:B----4-:R-:W1:Y:S07]  /*8f70*/  LDSM.16.MT88.4 R112, [R103+UR4+0x2100] ;  /* 0x002100046770783b */ /* 0x010e6e0008004200 */
[C---:B------:R-:W-:Y:S01]  /*8f80*/  HMMA.16816.F32.BF16 R88, R104.reuse, R110, R88 ;  /* 0x0000006e6858723c */ /* 0x040fe20000041858 */
[----:B------:R-:W4:Y:S07]  /*8f90*/  LDSM.16.MT88.4 R108, [R233+UR4+0x2100] ;  /* 0x00210004e96c783b */ /* 0x000f2e0008004200 */
[C---:B------:R-:W-:Y:S08]  /*8fa0*/  HMMA.16816.F32.BF16 R92, R104.reuse, R124, R92 ;  /* 0x0000007c685c723c */ /* 0x040ff0000004185c */
[----:B------:R-:W-:Y:S01]  /*8fb0*/  HMMA.16816.F32.BF16 R96, R104, R126, R96 ;  /* 0x0000007e6860723c */ /* 0x000fe20000041860 */
[----:B------:R-:W-:Y:S06]  /*8fc0*/  LDSM.16.MT88.4 R124, [R102+0x5100] ;  /* 0x00510000667c783b */ /* 0x000fec0000004200 */
[----:B------:R-:W-:Y:S02]  /*8fd0*/  F2FP.BF16.PACK_AB R104, R179, R178 ;  /* 0x000000b2b368723e */ /* 0x000fe400000010ff */
[----:B------:R-:W-:Y:S03]  /*8fe0*/  F2FP.BF16.PACK_AB R105, R177, R176 ;  /* 0x000000b0b169723e */ /* 0x000fe600000010ff */
[----:B-----5:R-:W-:Y:S02]  /*8ff0*/  F2FP.BF16.PACK_AB R106, R174, R175 ;  /* 0x000000afae6a723e */ /* 0x020fe400000010ff */
[----:B------:R-:W-:Y:S07]  /*9000*/  F2FP.BF16.PACK_AB R107, R172, R173 ;  /* 0x000000adac6b723e */ /* 0x000fee00000010ff */
[C---:B-1----:R-:W-:Y:S08]  /*9010*/  HMMA.16816.F32.BF16 R4, R104.reuse, R112, R4 ;  /* 0x000000706804723c */ /* 0x042ff00000041804 */
[C---:B------:R-:W-:Y:S01]  /*9020*/  HMMA.16816.F32.BF16 R8, R104.reuse, R114, R8 ;  /* 0x000000726808723c */ /* 0x040fe20000041808 */
[----:B------:R-:W1:Y:S07]  /*9030*/  LDSM.16.MT88.4 R112, [R103+UR4+0x5100] ;  /* 0x005100046770783b */ /* 0x000e6e0008004200 */
[C---:B------:R-:W-:Y:S08]  /*9040*/  HMMA.16816.F32.BF16 R12, R104.reuse, R116, R12 ;  /* 0x00000074680c723c */ /* 0x040ff0000004180c */
[C---:B------:R-:W-:Y:S01]  /*9050*/  HMMA.16816.F32.BF16 R16, R104.reuse, R118, R16 ;  /* 0x000000766810723c */ /* 0x040fe20000041810 */
[----:B------:R-:W5:Y:S07]  /*9060*/  LDSM.16.MT88.4 R116, [R101+0x5100] ;  /* 0x005100006574783b */ /* 0x000f6e0000004200 */
[C---:B----4-:R-:W-:Y:S08]  /*9070*/  HMMA.16816.F32.BF16 R20, R104.reuse, R108, R20 ;  /* 0x0000006c6814723c */ /* 0x050ff00000041814 */
[C---:B------:R-:W-:Y:S01]  /*9080*/  HMMA.16816.F32.BF16 R24, R104.reuse, R110, R24 ;  /* 0x0000006e6818723c */ /* 0x040fe20000041818 */
[----:B------:R-:W4:Y:S07]  /*9090*/  LDSM.16.MT88.4 R108, [R103+UR4+0x8100] ;  /* 0x00810004676c783b */ /* 0x000f2e0008004200 */
[C---:B------:R-:W-:Y:S08]  /*90a0*/  HMMA.16816.F32.BF16 R28, R104.reuse, R120, R28 ;  /* 0x00000078681c723c */ /* 0x040ff0000004181c */
[C---:B------:R-:W-:Y:S01]  /*90b0*/  HMMA.16816.F32.BF16 R32, R104.reuse, R122, R32 ;  /* 0x0000007a6820723c */ /* 0x040fe20000041820 */
[----:B------:R-:W-:Y:S07]  /*90c0*/  LDSM.16.MT88.4 R120, [R233+UR4+0x8100] ;  /* 0x00810004e978783b */ /* 0x000fee0008004200 */
[C---:B-1----:R-:W-:Y:S08]  /*90d0*/  HMMA.16816.F32.BF16 R36, R104.reuse, R112, R36 ;  /* 0x000000706824723c */ /* 0x042ff00000041824 */
[C---:B------:R-:W-:Y:S01]  /*90e0*/  HMMA.16816.F32.BF16 R40, R104.reuse, R114, R40 ;  /* 0x000000726828723c */ /* 0x040fe20000041828 */
[----:B------:R-:W1:Y:S07]  /*90f0*/  LDSM.16.MT88.4 R112, [R102+0x8100] ;  /* 0x008100006670783b */ /* 0x000e6e0000004200 */
[C---:B------:R-:W-:Y:S07]  /*9100*/  HMMA.16816.F32.BF16 R44, R104.reuse, R124, R44 ;  /* 0x0000007c682c723c */ /* 0x040fee000004182c */
[--C-:B------:R-:W-:Y:S01]  /*9110*/  FFMA.FTZ R124, R138, c[0x0][0x2d0], -R160.reuse ;  /* 0x0000b4008a7c7a23 */ /* 0x100fe200000108a0 */
[C---:B------:R-:W-:Y:S03]  /*9120*/  HMMA.16816.F32.BF16 R48, R104.reuse, R126, R48 ;  /* 0x0000007e6830723c */ /* 0x040fe60000041830 */
[----:B------:R1:W-:Y:S01]  /*9130*/  MUFU.EX2 R171, R124 ;  /* 0x0000007c00ab7308 */ /* 0x0003e20000000800 */
[----:B------:R-:W-:Y:S01]  /*9140*/  MOV R138, R166 ;  /* 0x000000a6008a7202 */ /* 0x000fe20000000f00 */
[----:B---3--:R-:W-:Y:S03]  /*9150*/  FFMA.FTZ R2, R2, R146, R147 ;  /* 0x0000009202027223 */ /* 0x008fe60000010093 */
[C---:B------:R-:W-:Y:S08]  /*9160*/  HMMA.16816.F32.BF16 R52, R104.reuse, R128, R52 ;  /* 0x000000806834723c */ /* 0x040ff00000041834 */
[C---:B------:R-:W-:Y:S08]  /*9170*/  HMMA.16816.F32.BF16 R56, R104.reuse, R130, R56 ;  /* 0x000000826838723c */ /* 0x040ff00000041838 */
[C---:B-----5:R-:W-:Y:S01]  /*9180*/  HMMA.16816.F32.BF16 R60, R104.reuse, R116, R60 ;  /* 0x00000074683c723c */ /* 0x060fe2000004183c */
[----:B-1----:R-:W-:Y:S06]  /*9190*/  LDSM.16.MT88.4 R124, [R233+UR4+0x2900] ;  /* 0x00290004e97c783b */ /* 0x002fec0008004200 */
[--C-:B------:R-:W-:Y:S01]  /*91a0*/  FFMA.FTZ R116, R170, c[0x0][0x2d0], -R160.reuse ;  /* 0x0000b400aa747a23 */ /* 0x100fe200000108a0 */
[C---:B------:R-:W-:Y:S03]  /*91b0*/  HMMA.16816.F32.BF16 R64, R104.reuse, R118, R64 ;  /* 0x000000766840723c */ /* 0x040fe60000041840 */
[----:B------:R1:W3:Y:S05]  /*91c0*/  MUFU.EX2 R170, R116 ;  /* 0x0000007400aa7308 */ /* 0x0002ea0000000800 */
[C---:B----4-:R-:W-:Y:S07]  /*91d0*/  HMMA.16816.F32.BF16 R68, R104.reuse, R108, R68 ;  /* 0x0000006c6844723c */ /* 0x050fee0000041844 */
[--C-:B------:R-:W-:Y:S01]  /*91e0*/  FFMA.FTZ R108, R168, c[0x0][0x2d0], -R161.reuse ;  /* 0x0000b400a86c7a23 */ /* 0x100fe200000108a1 */
[C---:B------:R-:W-:Y:S03]  /*91f0*/  HMMA.16816.F32.BF16 R72, R104.reuse, R110, R72 ;  /* 0x0000006e6848723c */ /* 0x040fe60000041848 */
[----:B------:R4:W-:Y:S05]  /*9200*/  MUFU.EX2 R168, R108 ;  /* 0x0000006c00a87308 */ /* 0x0009ea0000000800 */
[C---:B------:R-:W-:Y:S04]  /*9210*/  HMMA.16816.F32.BF16 R76, R104.reuse, R112, R76 ;  /* 0x00000070684c723c */ /* 0x040fe8000004184c */
[--C-:B-1----:R-:W-:Y:S03]  /*9220*/  FFMA.FTZ R116, R169, c[0x0][0x2d0], -R161.reuse ;  /* 0x0000b400a9747a23 */ /* 0x102fe600000108a1 */
[----:B------:R-:W-:Y:S01]  /*9230*/  FFMA.FTZ R112, R133, c[0x0][0x2d0], -R161 ;  /* 0x0000b40085707a23 */ /* 0x000fe200000108a1 */
[C---:B------:R-:W-:Y:S01]  /*9240*/  HMMA.16816.F32.BF16 R80, R104.reuse, R114, R80 ;  /* 0x000000726850723c */ /* 0x040fe20000041850 */
[----:B------:R1:W5:Y:S07]  /*9250*/  MUFU.EX2 R169, R116 ;  /* 0x0000007400a97308 */ /* 0x00036e0000000800 */
[C---:B------:R-:W-:Y:S03]  /*9260*/  HMMA.16816.F32.BF16 R84, R104.reuse, R120, R84 ;  /* 0x000000786854723c */ /* 0x040fe60000041854 */
[----:B------:R-:W-:Y:S01]  /*9270*/  MUFU.EX2 R164, R112 ;  /* 0x0000007000a47308 */ /* 0x000fe20000000800 */
[--C-:B----4-:R-:W-:Y:S02]  /*9280*/  FFMA.FTZ R108, R167, c[0x0][0x2d0], -R160.reuse ;  /* 0x0000b400a76c7a23 */ /* 0x110fe400000108a0 */
[----:B--2---:R-:W-:Y:S02]  /*9290*/  FFMA.FTZ R0, R0, R144, R145 ;  /* 0x0000009000007223 */ /* 0x004fe40000010091 */
[C---:B------:R-:W-:Y:S01]  /*92a0*/  HMMA.16816.F32.BF16 R88, R104.reuse, R122, R88 ;  /* 0x0000007a6858723c */ /* 0x040fe20000041858 */
[----:B------:R-:W-:Y:S04]  /*92b0*/  LDSM.16.MT88.4 R120, [R102+0x2900] ;  /* 0x002900006678783b */ /* 0x000fe80000004200 */
[----:B------:R2:W-:Y:S04]  /*92c0*/  MUFU.EX2 R167, R108 ;  /* 0x0000006c00a77308 */ /* 0x0005e80000000800 */
[----:B-1----:R-:W1:Y:S03]  /*92d0*/  LDSM.16.MT88.4 R116, [R101+0x8100] ;  /* 0x008100006574783b */ /* 0x002e660000004200 */
[----:B--2---:R-:W-:Y:S01]  /*92e0*/  FFMA.FTZ R108, R137, c[0x0][0x2d0], -R160 ;  /* 0x0000b400896c7a23 */ /* 0x004fe200000108a0 */
[----:B------:R-:W-:Y:S02]  /*92f0*/  MOV R137, R136 ;  /* 0x0000008800897202 */ /* 0x000fe40000000f00 */
[----:B------:R-:W-:Y:S01]  /*9300*/  MOV R136, R165 ;  /* 0x000000a500887202 */ /* 0x000fe20000000f00 */
[----:B------:R2:W4:Y:S01]  /*9310*/  MUFU.EX2 R166, R108 ;  /* 0x0000006c00a67308 */ /* 0x0005220000000800 */
[----:B---3--:R-:W-:Y:S01]  /*9320*/  F2FP.BF16.PACK_AB R160, R170, R171 ;  /* 0x000000abaaa0723e */ /* 0x008fe200000010ff */
[C---:B-1----:R-:W-:Y:S08]  /*9330*/  HMMA.16816.F32.BF16 R92, R104.reuse, R116, R92 ;  /* 0x00000074685c723c */ /* 0x042ff0000004185c */
[----:B------:R-:W-:Y:S04]  /*9340*/  HMMA.16816.F32.BF16 R96, R104, R118, R96 ;  /* 0x000000766860723c */ /* 0x000fe80000041860 */
[----:B--2---:R-:W-:Y:S01]  /*9350*/  FFMA.FTZ R108, R134, c[0x0][0x2d0], -R161 ;  /* 0x0000b400866c7a23 */ /* 0x004fe200000108a1 */
[----:B-----5:R-:W-:Y:S01]  /*9360*/  F2FP.BF16.PACK_AB R161, R168, R169 ;  /* 0x000000a9a8a1723e */ /* 0x020fe200000010ff */
[----:B------:R-:W-:Y:S01]  /*9370*/  LDSM.16.MT88.4 R132, [R101+0x2900] ;  /* 0x002900006584783b */ /* 0x000fe20000004200 */
[----:B----4-:R-:W-:Y:S01]  /*9380*/  F2FP.BF16.PACK_AB R162, R166, R167 ;  /* 0x000000a7a6a2723e */ /* 0x010fe200000010ff */
[----:B------:R1:W2:Y:S06]  /*9390*/  MUFU.EX2 R165, R108 ;  /* 0x0000006c00a57308 */ /* 0x0002ac0000000800 */
[----:B-1----:R-:W1:Y:S01]  /*93a0*/  LDSM.16.MT88.4 R108, [R103+UR4+0x2900] ;  /* 0x00290004676c783b */ /* 0x002e620008004200 */
[----:B--2---:R-:W-:Y:S07]  /*93b0*/  F2FP.BF16.PACK_AB R163, R164, R165 ;  /* 0x000000a5a4a3723e */ /* 0x004fee00000010ff */
[C---:B-1----:R-:W-:Y:S01]  /*93c0*/  HMMA.16816.F32.BF16 R104, R160.reuse, R108, R4 ;  /* 0x0000006ca068723c */ /* 0x042fe20000041804 */
[----:B------:R-:W1:Y:S07]  /*93d0*/  LDSM.16.MT88.4 R4, [R233+UR4+0x5900] ;  /* 0x00590004e904783b */ /* 0x000e6e0008004200 */
[C---:B------:R-:W-:Y:S01]  /*93e0*/  HMMA.16816.F32.BF16 R108, R160.reuse, R110, R8 ;  /* 0x0000006ea06c723c */ /* 0x040fe20000041808 */
[----:B------:R-:W2:Y:S07]  /*93f0*/  LDSM.16.MT88.4 R8, [R101+0x5900] ;  /* 0x005900006508783b */ /* 0x000eae0000004200 */
[C---:B------:R-:W-:Y:S07]  /*9400*/  HMMA.16816.F32.BF16 R112, R160.reuse, R120, R12 ;  /* 0x00000078a070723c */ /* 0x040fee000004180c */
[----:B------:R-:W-:Y:S01]  /*9410*/  MOV R13, R139 ;  /* 0x0000008b000d7202 */ /* 0x000fe20000000f00 */
[C---:B------:R-:W-:Y:S01]  /*9420*/  HMMA.16816.F32.BF16 R116, R160.reuse, R122, R16 ;  /* 0x0000007aa074723c */ /* 0x040fe20000041810 */
[----:B------:R-:W3:Y:S03]  /*9430*/  LDL.64 R16, [R1+0x18] ;  /* 0x0000180001107983 */ /* 0x000ee60000100a00 */
[----:B------:R-:W-:Y:S01]  /*9440*/  MOV R14, R138 ;  /* 0x0000008a000e7202 */ /* 0x000fe20000000f00 */
[----:B------:R-:W-:Y:S01]  /*9450*/  FADD.FTZ R12, R13, R2 ;  /* 0x000000020d0c7221 */ /* 0x000fe20000010000 */
[----:B------:R-:W-:Y:S01]  /*9460*/  MOV R15, R137 ;  /* 0x00000089000f7202 */ /* 0x000fe20000000f00 */
[----:B------:R-:W4:Y:S01]  /*9470*/  LDL.64 R18, [R1+0x38] ;  /* 0x0000380001127983 */ /* 0x000f220000100a00 */
[C---:B------:R-:W-:Y:S04]  /*9480*/  HMMA.16816.F32.BF16 R120, R160.reuse, R124, R20 ;  /* 0x0000007ca078723c */ /* 0x040fe80000041814 */
[----:B------:R-:W-:Y:S01]  /*9490*/  FADD.FTZ R2, R252, R0 ;  /* 0x00000000fc027221 */ /* 0x000fe20000010000 */
[----:B------:R-:W5:Y:S01]  /*94a0*/  LDL R21, [R1+0x24] ;  /* 0x0000240001157983 */ /* 0x000f620000100800 */
[----:B------:R-:W-:Y:S01]  /*94b0*/  FADD.FTZ R0, R14, R12 ;  /* 0x0000000c0e007221 */ /* 0x000fe20000010000 */
[----:B------:R-:W-:Y:S01]  /*94c0*/  MOV R23, R136 ;  /* 0x0000008800177202 */ /* 0x000fe20000000f00 */
[C---:B------:R-:W-:Y:S04]  /*94d0*/  HMMA.16816.F32.BF16 R124, R160.reuse, R126, R24 ;  /* 0x0000007ea07c723c */ /* 0x040fe80000041818 */
[----:B------:R-:W-:Y:S02]  /*94e0*/  FADD.FTZ R0, R15, R0 ;  /* 0x000000000f007221 */ /* 0x000fe40000010000 */
[----:B------:R-:W1:Y:S01]  /*94f0*/  LDSM.16.MT88.4 R12, [R103+UR4+0x8900] ;  /* 0x00890004670c783b */ /* 0x000e620008004200 */
        /* <DEDUP_REMOVED lines=13> */
[C---:B------:R-:W-:Y:S08]  /*95d0*/  HMMA.16816.F32.BF16 R144, R160.reuse, R148, R44 ;  /* 0x00000094a090723c */ /* 0x040ff0000004182c */
[C---:B------:R-:W-:Y:S08]  /*95e0*/  HMMA.16816.F32.BF16 R148, R160.reuse, R150, R48 ;  /* 0x00000096a094723c */ /* 0x040ff00000041830 */
[C---:B-1----:R-:W-:Y:S07]  /*95f0*/  HMMA.16816.F32.BF16 R52, R160.reuse, R4, R52 ;  /* 0x00000004a034723c */ /* 0x042fee0000041834 */
[----:B------:R-:W-:Y:S01]  /*9600*/  MOV R4, UR18 ;  /* 0x0000001200047c02 */ /* 0x000fe20008000f00 */
[C---:B------:R-:W-:Y:S01]  /*9610*/  HMMA.16816.F32.BF16 R56, R160.reuse, R6, R56 ;  /* 0x00000006a038723c */ /* 0x040fe20000041838 */
[----:B------:R-:W-:Y:S07]  /*9620*/  MOV R5, UR19 ;  /* 0x0000001300057c02 */ /* 0x000fee0008000f00 */
[C---:B--2---:R-:W-:Y:S08]  /*9630*/  HMMA.16816.F32.BF16 R60, R160.reuse, R8, R60 ;  /* 0x00000008a03c723c */ /* 0x044ff0000004183c */
[C---:B------:R-:W-:Y:S01]  /*9640*/  HMMA.16816.F32.BF16 R64, R160.reuse, R10, R64 ;  /* 0x0000000aa040723c */ /* 0x040fe20000041840 */
[----:B------:R-:W-:Y:S07]  /*9650*/  LDSM.16.MT88.4 R8, [R233+UR4+0x8900] ;  /* 0x00890004e908783b */ /* 0x000fee0008004200 */
[C---:B------:R-:W-:Y:S08]  /*9660*/  HMMA.16816.F32.BF16 R68, R160.reuse, R12, R68 ;  /* 0x0000000ca044723c */ /* 0x040ff00000041844 */
[C---:B------:R-:W-:Y:S01]  /*9670*/  HMMA.16816.F32.BF16 R72, R160.reuse, R14, R72 ;  /* 0x0000000ea048723c */ /* 0x040fe20000041848 */
[----:B------:R1:W-:Y:S03]  /*9680*/  LDSM.16.MT88.4 R12, [R101+0x8900] ;  /* 0x00890000650c783b */ /* 0x0003e60000004200 */
[----:B-1----:R-:W-:Y:S01]  /*9690*/  MOV R101, R3 ;  /* 0x0000000300657202 */ /* 0x002fe20000000f00 */
[----:B---3--:R-:W-:Y:S02]  /*96a0*/  FADD.FTZ R16, R242, R2 ;  /* 0x00000002f2107221 */ /* 0x008fe40000010000 */
[----:B------:R-:W-:Y:S02]  /*96b0*/  FADD.FTZ R2, R241, R0 ;  /* 0x00000000f1027221 */ /* 0x000fe40000010000 */
[----:B------:R-:W-:Y:S03]  /*96c0*/  FADD.FTZ R0, R231, R16 ;  /* 0x00000010e7007221 */ /* 0x000fe60000010000 */
[----:B----4-:R-:W-:Y:S01]  /*96d0*/  @P0 MOV R19, R17 ;  /* 0x0000001100130202 */ /* 0x010fe20000000f00 */
[----:B------:R-:W-:Y:S02]  /*96e0*/  FADD.FTZ R2, R240, R2 ;  /* 0x00000002f0027221 */ /* 0x000fe40000010000 */
[----:B------:R-:W-:Y:S02]  /*96f0*/  FADD.FTZ R16, R230, R0 ;  /* 0x00000000e6107221 */ /* 0x000fe40000010000 */
[----:B------:R-:W-:Y:S02]  /*9700*/  @P0 IMAD.WIDE.U32 R18, R4, 0x60, R18 ;  /* 0x0000006004120825 */ /* 0x000fe400078e0012 */
[----:B------:R-:W1:Y:S02]  /*9710*/  LDSM.16.MT88.4 R4, [R102+0x8900] ;  /* 0x008900006604783b */ /* 0x000e640000004200 */
[----:B------:R-:W-:Y:S01]  /*9720*/  FADD.FTZ R0, R239, R2 ;  /* 0x00000002ef007221 */ /* 0x000fe20000010000 */
[----:B------:R-:W-:Y:S01]  /*9730*/  @P0 SHF.L.U32 R2, R18, 0x1, RZ ;  /* 0x0000000112020819 */ /* 0x000fe200000006ff */
[----:B------:R-:W-:Y:S01]  /*9740*/  FADD.FTZ R20, R228, R16 ;  /* 0x00000010e4147221 */ /* 0x000fe20000010000 */
[----:B------:R-:W-:Y:S01]  /*9750*/  @P0 IADD3 R16, R19, UR10, RZ ;  /* 0x0000000a13100c10 */ /* 0x000fe2000fffe0ff */
[----:B------:R-:W-:Y:S01]  /*9760*/  FADD.FTZ R17, R238, R0 ;  /* 0x00000000ee117221 */ /* 0x000fe20000010000 */
[----:B------:R-:W-:Y:S01]  /*9770*/  MOV R0, UR15 ;  /* 0x0000000f00007c02 */ /* 0x000fe20008000f00 */
[----:B------:R-:W-:Y:S01]  /*9780*/  FADD.FTZ R19, R229, R20 ;  /* 0x00000014e5137221 */ /* 0x000fe20000010000 */
[----:B------:R-:W-:Y:S01]  /*9790*/  @P0 SHF.L.U64.HI R18, R18, 0x1, R16 ;  /* 0x0000000112120819 */ /* 0x000fe20000010210 */
[----:B------:R-:W-:Y:S01]  /*97a0*/  FADD.FTZ R22, R188, R17 ;  /* 0x00000011bc167221 */ /* 0x000fe20000010000 */
[----:B------:R-:W-:Y:S01]  /*97b0*/  @P0 IADD3 R16, P6, R2, c[0x0][0x1c8], RZ ;  /* 0x0000720002100a10 */ /* 0x000fe20007fde0ff */
[----:B-----5:R-:W-:Y:S01]  /*97c0*/  @P0 IMAD R0, R0, 0x4800, R21 ;  /* 0x0000480000000824 */ /* 0x020fe200078e0215 */
[----:B------:R-:W-:Y:S01]  /*97d0*/  @P0 IADD3 R20, P5, R2, 0x80, RZ ;  /* 0x0000008002140810 */ /* 0x000fe20007fbe0ff */
[----:B------:R-:W-:Y:S01]  /*97e0*/  FADD.FTZ R22, R191, R22 ;  /* 0x00000016bf167221 */ /* 0x000fe20000010000 */
[----:B------:R-:W-:Y:S01]  /*97f0*/  @P0 IADD3.X R17, R18, c[0x0][0x1cc], RZ, P6, !PT ;  /* 0x0000730012110a10 */ /* 0x000fe200037fe4ff */
[----:B------:R-:W-:Y:S01]  /*9800*/  FADD.FTZ R19, R183, R19 ;  /* 0x00000013b7137221 */ /* 0x000fe20000010000 */
[----:B------:R-:W-:Y:S01]  /*9810*/  @P0 SHF.L.U32 R0, R0, 0x1, RZ ;  /* 0x0000000100000819 */ /* 0x000fe200000006ff */
[----:B------:R-:W-:Y:S01]  /*9820*/  @UP0 USHF.L.U32 UR10, UR6, 0x6, URZ ;  /* 0x00000006060a0899 */ /* 0x000fe2000800063f */
[----:B------:R-:W-:Y:S01]  /*9830*/  @P0 IADD3 R20, P1, R20, c[0x0][0x1c8], RZ ;  /* 0x0000720014140a10 */ /* 0x000fe20007f3e0ff */
[----:B------:R-:W-:Y:S02]  /*9840*/  UISETP.GE.AND UP0, UPT, UR5, 0x1, UPT ;  /* 0x000000010500788c */ /* 0x000fe4000bf06270 */
[----:B------:R-:W-:Y:S01]  /*9850*/  @!PT LDS RZ, [RZ] ;  /* 0x00000000fffff984 */ /* 0x000fe20000000800 */
[----:B------:R-:W-:Y:S01]  /*9860*/  @!PT LDS RZ, [RZ] ;  /* 0x00000000fffff984 */ /* 0x000fe20000000800 */
[----:B------:R-:W-:Y:S01]  /*9870*/  @!PT LDS RZ, [RZ] ;  /* 0x00000000fffff984 */ /* 0x000fe20000000800 */
[----:B------:R2:W-:Y:S01]  /*9880*/  @P0 LDGSTS.E.BYPASS.LTC128B.128 [R0+0x12100], [R16.64], !P4 ;  /* 0x1210000010000fae */ /* 0x0005e2000e101d54 */
[----:B------:R-:W-:Y:S02]  /*9890*/  @P0 IADD3.X R21, RZ, c[0x0][0x1cc], R18, P1, P5 ;  /* 0x00007300ff150a10 */ /* 0x000fe40000fea412 */
[----:B------:R-:W-:Y:S05]  /*98a0*/  @P0 IADD3 R2, P5, R2, 0x100, RZ ;  /* 0x0000010002020810 */ /* 0x000fea0007fbe0ff */
[----:B------:R2:W-:Y:S01]  /*98b0*/  @P0 LDGSTS.E.BYPASS.LTC128B.128 [R0+0x15100], [R20.64], !P3 ;  /* 0x1510000014000fae */ /* 0x0005e2000d901d54 */
[C---:B-1----:R-:W-:Y:S07]  /*98c0*/  HMMA.16816.F32.BF16 R76, R160.reuse, R4, R76 ;  /* 0x00000004a04c723c */ /* 0x042fee000004184c */
[----:B------:R-:W-:Y:S01]  /*98d0*/  FADD.FTZ R4, R190, R22 ;  /* 0x00000016be047221 */ /* 0x000fe20000010000 */
[C---:B------:R-:W-:Y:S04]  /*98e0*/  HMMA.16816.F32.BF16 R80, R160.reuse, R6, R80 ;  /* 0x00000006a050723c */ /* 0x040fe80000041850 */
[----:B------:R-:W-:Y:S02]  /*98f0*/  FADD.FTZ R4, R189, R4 ;  /* 0x00000004bd047221 */ /* 0x000fe40000010000 */
[----:B------:R-:W-:Y:S01]  /*9900*/  FADD.FTZ R5, R182, R19 ;  /* 0x00000013b6057221 */ /* 0x000fe20000010000 */
[----:B------:R-:W-:Y:S01]  /*9910*/  @P0 IADD3 R6, P1, R2, c[0x0][0x1c8], RZ ;  /* 0x0000720002060a10 */ /* 0x000fe20007f3e0ff */
[C---:B------:R-:W-:Y:S04]  /*9920*/  HMMA.16816.F32.BF16 R84, R160.reuse, R8, R84 ;  /* 0x00000008a054723c */ /* 0x040fe80000041854 */
[----:B------:R-:W-:Y:S01]  /*9930*/  @P0 IADD3.X R7, RZ, c[0x0][0x1cc], R18, P1, P5 ;  /* 0x00007300ff070a10 */ /* 0x000fe20000fea412 */
[----:B------:R-:W-:Y:S02]  /*9940*/  FADD.FTZ R5, R180, R5 ;  /* 0x00000005b4057221 */ /* 0x000fe40000010000 */
[----:B------:R-:W-:Y:S01]  /*9950*/  FADD.FTZ R18, R178, R4 ;  /* 0x00000004b2127221 */ /* 0x000fe20000010000 */
[----:B------:R-:W-:Y:S01]  /*9960*/  @P0 IADD3 R4, P1, R16, UR10, RZ ;  /* 0x0000000a10040c10 */ /* 0x000fe2000ff3e0ff */
[----:B------:R1:W-:Y:S01]  /*9970*/  @P0 LDGSTS.E.BYPASS.LTC128B.128 [R0+0x18100], [R6.64], !P2 ;  /* 0x1810000006000fae */ /* 0x0003e2000d101d54 */
[C---:B------:R-:W-:Y:S03]  /*9980*/  HMMA.16816.F32.BF16 R88, R160.reuse, R10, R88 ;  /* 0x0000000aa058723c */ /* 0x040fe60000041858 */
[----:B------:R-:W-:Y:S01]  /*9990*/  FADD.FTZ R2, R181, R5 ;  /* 0x00000005b5027221 */ /* 0x000fe20000010000 */
[----:B------:R-:W-:Y:S01]  /*99a0*/  @P0 IADD3.X R5, R17, UR13, RZ, P1, !PT ;  /* 0x0000000d11050c10 */ /* 0x000fe20008ffe4ff */
[----:B------:R-:W-:Y:S02]  /*99b0*/  FADD.FTZ R8, R179, R18 ;  /* 0x00000012b3087221 */ /* 0x000fe40000010000 */
[----:B------:R-:W-:Y:S01]  /*99c0*/  FADD.FTZ R2, R176, R2 ;  /* 0x00000002b0027221 */ /* 0x000fe20000010000 */
[C---:B------:R-:W-:Y:S01]  /*99d0*/  HMMA.16816.F32.BF16 R92, R160.reuse, R12, R92 ;  /* 0x0000000ca05c723c */ /* 0x040fe2000004185c */
[----:B------:R3:W-:Y:S03]  /*99e0*/  @P0 LDGSTS.E.BYPASS.LTC128B.128 [R0+0x13100], [R4.64], !P4 ;  /* 0x1310000004000fae */ /* 0x0007e6000e101d54 */
[----:B------:R-:W-:Y:S04]  /*99f0*/  FADD.FTZ R2, R177, R2 ;  /* 0x00000002b1027221 */ /* 0x000fe80000010000 */
[----:B------:R-:W-:Y:S01]  /*9a00*/  FADD.FTZ R2, R173, R2 ;  /* 0x00000002ad027221 */ /* 0x000fe20000010000 */
[----:B------:R3:W-:Y:S01]  /*9a10*/  @P0 LDGSTS.E.BYPASS.LTC128B.128 [R0+0x16100], [R4.64+0x80], !P3 ;  /* 0x1610008004000fae */ /* 0x0007e2000d901d54 */
[----:B------:R-:W-:Y:S03]  /*9a20*/  HMMA.16816.F32.BF16 R96, R160, R14, R96 ;  /* 0x0000000ea060723c */ /* 0x000fe60000041860 */
[----:B------:R-:W-:Y:S04]  /*9a30*/  FADD.FTZ R2, R172, R2 ;  /* 0x00000002ac027221 */ /* 0x000fe80000010000 */
[----:B------:R3:W-:Y:S01]  /*9a40*/  @P0 LDGSTS.E.BYPASS.LTC128B.128 [R0+0x19100], [R4.64+0x100], !P2 ;  /* 0x1910010004000fae */ /* 0x0007e2000d101d54 */
[----:B-1----:R-:W-:Y:S01]  /*9a50*/  @P0 IADD3 R6, P1, R4, UR10, RZ ;  /* 0x0000000a04060c10 */ /* 0x002fe2000ff3e0ff */
[----:B------:R-:W-:Y:S03]  /*9a60*/  UIADD3 UR10, UR5, 0x1, URZ ;  /* 0x00000001050a7890 */ /* 0x000fe6000fffe03f */
[----:B------:R-:W-:Y:S01]  /*9a70*/  @P0 IADD3.X R7, R5, UR13, RZ, P1, !PT ;  /* 0x0000000d05070c10 */ /* 0x000fe20008ffe4ff */
[----:B------:R-:W-:Y:S04]  /*9a80*/  USEL UR5, UR10, URZ, !UP0 ;  /* 0x0000003f0a057287 */ /* 0x000fe8000c000000 */
[----:B------:R2:W-:Y:S08]  /*9a90*/  @P0 LDGSTS.E.BYPASS.LTC128B.128 [R0+0x14100], [R6.64], !P4 ;  /* 0x1410000006000fae */ /* 0x0005f0000e101d54 */
[----:B------:R2:W-:Y:S08]  /*9aa0*/  @P0 LDGSTS.E.BYPASS.LTC128B.128 [R0+0x17100], [R6.64+0x80], !P3 ;  /* 0x1710008006000fae */ /* 0x0005f0000d901d54 */
[----:B------:R2:W-:Y:S01]  /*9ab0*/  @P0 LDGSTS.E.BYPASS.LTC128B.128 [R0+0x1a100], [R6.64+0x100], !P2 ;  /* 0x1a10010006000fae */ /* 0x0005e2000d101d54 */
[----:B---3--:R-:W-:Y:S01]  /*9ac0*/  FADD.FTZ R4, R175, R8 ;  /* 0x00000008af047221 */ /* 0x008fe20000010000 */
[----:B------:R-:W-:Y:S01]  /*9ad0*/  ISETP.LT.AND P0, PT, RZ, UR16, PT ;  /* 0x00000010ff007c0c */ /* 0x000fe2000bf01270 */
[----:B------:R-:W-:Y:S05]  /*9ae0*/  UMOV UR16, UR14 ;  /* 0x0000000e00107c82 */ /* 0x000fea0008000000 */
[----:B------:R-:W0:Y:S01]  /*9af0*/  LDGDEPBAR ;  /* 0x00000000000079af */ /* 0x000e220000000000 */
[----:B--2---:R-:W-:Y:S02]  /*9b00*/  FADD.FTZ R0, R174, R4 ;  /* 0x00000004ae007221 */ /* 0x004fe40000010000 */
[----:B------:R-:W-:Y:S02]  /*9b10*/  FADD.FTZ R4, R169, R2 ;  /* 0x00000002a9047221 */ /* 0x000fe40000010000 */
[----:B------:R-:W-:Y:S02]  /*9b20*/  FADD.FTZ R0, R171, R0 ;  /* 0x00000000ab007221 */ /* 0x000fe40000010000 */
[----:B------:R-:W-:Y:S02]  /*9b30*/  FADD.FTZ R4, R168, R4 ;  /* 0x00000004a8047221 */ /* 0x000fe40000010000 */
[----:B------:R-:W-:Y:S04]  /*9b40*/  FADD.FTZ R0, R170, R0 ;  /* 0x00000000aa007221 */ /* 0x000fe80000010000 */
[----:B------:R-:W-:Y:S02]  /*9b50*/  FADD.FTZ R2, R167, R0 ;  /* 0x00000000a7027221 */ /* 0x000fe40000010000 */
[----:B------:R-:W-:Y:S02]  /*9b60*/  FADD.FTZ R0, R165, R4 ;  /* 0x00000004a5007221 */ /* 0x000fe40000010000 */
[----:B------:R-:W-:Y:S02]  /*9b70*/  FADD.FTZ R4, R166, R2 ;  /* 0x00000002a6047221 */ /* 0x000fe40000010000 */
[----:B------:R-:W-:Y:S01]  /*9b80*/  FADD.FTZ R2, R164, R0 ;  /* 0x00000000a4027221 */ /* 0x000fe20000010000 */
[----:B------:R-:W-:Y:S02]  /*9b90*/  MOV R0, R100 ;  /* 0x0000006400007202 */ /* 0x000fe40000000f00 */
[----:B------:R1:W-:Y:S04]  /*9ba0*/  STL [R1], R4 ;  /* 0x0000000401007387 */ /* 0x0003e80000100800 */
[----:B------:R1:W-:Y:S01]  /*9bb0*/  STL [R1+0x4], R2 ;  /* 0x0000040201007387 */ /* 0x0003e20000100800 */
[----:B------:R-:W-:-:S05]  /*9bc0*/  @P0 BRA `(.L_x_640) ;  /* 0xffffc01000000947 */ /* 0x000fca000383ffff */
.L_x_639:
[----:B-1----:R-:W2:Y:S04]  /*9bd0*/  LDL.LU R4, [R1] ;  /* 0x0000000001047983 */ /* 0x002ea80000300800 */
[----:B------:R-:W3:Y:S04]  /*9be0*/  LDL.LU R2, [R1+0x4] ;  /* 0x0000040001027983 */ /* 0x000ee80000300800 */
[----:B------:R-:W4:Y:S01]  /*9bf0*/  LDL.LU R18, [R1+0x40] ;  /* 0x0000400001127983 */ /* 0x000f220000300800 */
[----:B------:R-:W-:-:S03]  /*9c00*/  MOV R153, c[0x0][0x4e8] ;  /* 0x00013a0000997a02 */ /* 0x000fc60000000f00 */
[----:B------:R-:W4:Y:S04]  /*9c10*/  LDL.LU R154, [R1+0x48] ;  /* 0x00004800019a7983 */ /* 0x000f280000300800 */
[----:B------:R-:W-:Y:S01]  /*9c20*/  BAR.SYNC.DEFER_BLOCKING 0x1, 0x100 ;  /* 0x0044000000007b1d */ /* 0x000fe20000010000 */
[----:B------:R-:W-:-:S05]  /*9c30*/  ISETP.NE.AND P0, PT, R153, 0x1, PT ;  /* 0x000000019900780c */ /* 0x000fca0003f05270 */
[----:B------:R-:W1:Y:S02]  /*9c40*/  S2R R5, SR_TID.X ;  /* 0x0000000000057919 */ /* 0x000e640000002100 */
[----:B-1----:R-:W-:Y:S02]  /*9c50*/  SHF.R.S32.HI R152, RZ, 0x1f, R5 ;  /* 0x0000001fff987819 */ /* 0x002fe40000011405 */
[----:B--2---:R-:W1:Y:S04]  /*9c60*/  SHFL.BFLY PT, R6, R4, 0x2, 0x1f ;  /* 0x0c401f0004067f89 */ /* 0x004e6800000e0000 */
[----:B---3--:R-:W2:Y:S01]  /*9c70*/  SHFL.BFLY PT, R7, R2, 0x2, 0x1f ;  /* 0x0c401f0002077f89 */ /* 0x008ea200000e0000 */
[----:B----4-:R-:W-:Y:S01]  /*9c80*/  MOV R23, R18 ;  /* 0x0000001200177202 */ /* 0x010fe20000000f00 */
[----:B-1----:R-:W-:-:S02]  /*9c90*/  FADD.FTZ R6, R6, R4 ;  /* 0x0000000406067221 */ /* 0x002fc40000010000 */
[----:B------:R-:W1:Y:S01]  /*9ca0*/  S2R R4, SR_CTAID.Y ;  /* 0x0000000000047919 */ /* 0x000e620000002600 */
[----:B--2---:R-:W-:-:S03]  /*9cb0*/  FADD.FTZ R7, R7, R2 ;  /* 0x0000000207077221 */ /* 0x004fc60000010000 */
[----:B------:R-:W2:Y:S04]  /*9cc0*/  SHFL.BFLY PT, R0, R6, 0x1, 0x1f ;  /* 0x0c201f0006007f89 */ /* 0x000ea800000e0000 */
[----:B------:R-:W3:Y:S01]  /*9cd0*/  SHFL.BFLY PT, R2, R7, 0x1, 0x1f ;  /* 0x0c201f0007027f89 */ /* 0x000ee200000e0000 */
[----:B-1----:R-:W-:-:S04]  /*9ce0*/  IMAD.WIDE.U32 R12, R4, c[0x0][0x490], RZ ;  /* 0x00012400040c7a25 */ /* 0x002fc800078e00ff */
[----:B--2---:R-:W-:Y:S01]  /*9cf0*/  FADD.FTZ R6, R6, R0 ;  /* 0x0000000006067221 */ /* 0x004fe20000010000 */
[----:B------:R-:W-:Y:S01]  /*9d00*/  SHF.R.S32.HI R0, RZ, 0x1f, R4 ;  /* 0x0000001fff007819 */ /* 0x000fe20000011404 */
[----:B------:R-:W-:-:S03]  /*9d10*/  IMAD.WIDE.U32 R16, R4, c[0x0][0x3e8], RZ ;  /* 0x0000fa0004107a25 */ /* 0x000fc600078e00ff */
[----:B------:R-:W-:Y:S01]  /*9d20*/  FSETP.NE.FTZ.AND P2, PT, R6, RZ, PT ;  /* 0x000000ff0600720b */ /* 0x000fe20003f55000 */
[----:B---3--:R-:W-:Y:S01]  /*9d30*/  FADD.FTZ R7, R7, R2 ;  /* 0x0000000207077221 */ /* 0x008fe20000010000 */
[----:B------:R-:W-:Y:S01]  /*9d40*/  MOV R2, RZ ;  /* 0x000000ff00027202 */ /* 0x000fe20000000f00 */
[C---:B------:R-:W-:Y:S02]  /*9d50*/  IMAD R14, R0.reuse, c[0x0][0x490], RZ ;  /* 0x00012400000e7a24 */ /* 0x040fe400078e02ff */
[----:B------:R-:W-:Y:S01]  /*9d60*/  IMAD R8, R0, c[0x0][0x3e8], RZ ;  /* 0x0000fa0000087a24 */ /* 0x000fe200078e02ff */
[----:B------:R-:W-:Y:S01]  /*9d70*/  FSETP.NE.FTZ.AND P1, PT, R7, RZ, PT ;  /* 0x000000ff0700720b */ /* 0x000fe20003f35000 */
[----:B------:R-:W-:-:S04]  /*9d80*/  @P0 IMAD.HI.U32 R0, R18, c[0x0][0x4ec], RZ ;  /* 0x00013b0012000a27 */ /* 0x000fc800078e00ff */
[C---:B------:R-:W-:Y:S01]  /*9d90*/  IMAD R14, R4.reuse, c[0x0][0x494], R14 ;  /* 0x00012500040e7a24 */ /* 0x040fe200078e020e */
[----:B------:R-:W-:Y:S01]  /*9da0*/  @P0 SHF.R.U32.HI R23, RZ, c[0x0][0x4f0], R0 ;  /* 0x00013c00ff170a19 */ /* 0x000fe20000011600 */
[----:B------:R-:W-:Y:S01]  /*9db0*/  IMAD R8, R4, c[0x0][0x3ec], R8 ;  /* 0x0000fb0004087a24 */ /* 0x000fe200078e0208 */
[----:B------:R-:W-:Y:S01]  /*9dc0*/  MOV R0, RZ ;  /* 0x000000ff00007202 */ /* 0x000fe20000000f00 */
[----:B------:R-:W1:Y:S01]  /*9dd0*/  @P2 MUFU.RCP R2, R6 ;  /* 0x0000000600022308 */ /* 0x000e620000001000 */
[CC--:B------:R-:W-:Y:S02]  /*9de0*/  LEA.HI R4, R152.reuse, R5.reuse, RZ, 0x2 ;  /* 0x0000000598047211 */ /* 0x0c0fe400078f10ff */
[-C--:B------:R-:W-:Y:S02]  /*9df0*/  LEA.HI R152, R152, R5.reuse, RZ, 0x5 ;  /* 0x0000000598987211 */ /* 0x080fe400078f28ff */
[----:B------:R-:W-:Y:S02]  /*9e00*/  LOP3.LUT R10, R4, 0xfffffffc, RZ, 0xc0, !PT ;  /* 0xfffffffc040a7812 */ /* 0x000fe400078ec0ff */
[----:B------:R-:W-:Y:S01]  /*9e10*/  LOP3.LUT R11, R152, 0xffffffe0, RZ, 0xc0, !PT ;  /* 0xffffffe0980b7812 */ /* 0x000fe200078ec0ff */
[----:B------:R-:W2:Y:S01]  /*9e20*/  @P1 MUFU.RCP R0, R7 ;  /* 0x0000000700001308 */ /* 0x000ea20000001000 */
[----:B------:R-:W-:-:S02]  /*9e30*/  IADD3 R10, -R10, R5, RZ ;  /* 0x000000050a0a7210 */ /* 0x000fc40007ffe1ff */
[----:B------:R-:W-:Y:S02]  /*9e40*/  IADD3 R11, -R11, R5, RZ ;  /* 0x000000050b0b7210 */ /* 0x000fe40007ffe1ff */
[----:B------:R-:W-:Y:S02]  /*9e50*/  IADD3 R5, -R23, RZ, RZ ;  /* 0x000000ff17057210 */ /* 0x000fe40007ffe1ff */
[----:B------:R-:W-:Y:S01]  /*9e60*/  IADD3 R9, R17, R8, RZ ;  /* 0x0000000811097210 */ /* 0x000fe20007ffe0ff */
[----:B-1----:R-:W-:Y:S01]  /*9e70*/  FMUL.FTZ R30, R2, R52 ;  /* 0x00000034021e7220 */ /* 0x002fe20000410000 */
[----:B------:R-:W-:Y:S01]  /*9e80*/  LOP3.LUT P4, RZ, R11, 0x3, RZ, 0xc0, !PT ;  /* 0x000000030bff7812 */ /* 0x000fe2000788c0ff */
[----:B------:R-:W-:Y:S01]  /*9e90*/  IMAD R101, R5, c[0x0][0x4e8], R18 ;  /* 0x00013a0005657a24 */ /* 0x000fe200078e0212 */
[----:B------:R-:W-:Y:S02]  /*9ea0*/  MOV R8, R16 ;  /* 0x0000001000087202 */ /* 0x000fe40000000f00 */
[----:B------:R-:W-:Y:S01]  /*9eb0*/  IADD3 R15, R13, R14, RZ ;  /* 0x0000000e0d0f7210 */ /* 0x000fe20007ffe0ff */
[----:B--2---:R-:W-:-:S02]  /*9ec0*/  FMUL.FTZ R29, R0, R54 ;  /* 0x00000036001d7220 */ /* 0x004fc40000410000 */
[C---:B------:R-:W-:Y:S01]  /*9ed0*/  FMUL.FTZ R28, R2.reuse, R56 ;  /* 0x00000038021c7220 */ /* 0x040fe20000410000 */
[----:B------:R-:W1:Y:S01]  /*9ee0*/  S2R R54, SR_CTAID.Z ;  /* 0x0000000000367919 */ /* 0x000e620000002700 */
[C---:B------:R-:W-:Y:S01]  /*9ef0*/  FMUL.FTZ R105, R2.reuse, R105 ;  /* 0x0000006902697220 */ /* 0x040fe20000410000 */
[----:B------:R-:W-:Y:S01]  /*9f00*/  SHF.R.S32.HI R5, RZ, 0x2, R4 ;  /* 0x00000002ff057819 */ /* 0x000fe20000011404 */
[C---:B------:R-:W-:Y:S01]  /*9f10*/  FMUL.FTZ R11, R2.reuse, R104 ;  /* 0x00000068020b7220 */ /* 0x040fe20000410000 */
[----:B------:R-:W-:Y:S01]  /*9f20*/  MOV R14, R12 ;  /* 0x0000000c000e7202 */ /* 0x000fe20000000f00 */
        /* <DEDUP_REMOVED lines=45> */
[----:B------:R-:W-:Y:S02]  /*a200*/  SHF.R.S32.HI R2, RZ, 0x1f, R4 ;  /* 0x0000001fff027819 */ /* 0x000fe40000011404 */
[----:B-1----:R-:W-:Y:S01]  /*a210*/  SHF.R.S32.HI R4, RZ, 0x1f, R54 ;  /* 0x0000001fff047819 */ /* 0x002fe20000011436 */
[----:B------:R-:W-:-:S04]  /*a220*/  FMUL.FTZ R57, R0, R62 ;  /* 0x0000003e00397220 */ /* 0x000fc80000410000 */
[C---:B------:R-:W-:Y:S02]  /*a230*/  IMAD R62, R4.reuse, c[0x0][0x498], RZ ;  /* 0x00012600043e7a24 */ /* 0x040fe400078e02ff */
[----:B------:R-:W-:Y:S02]  /*a240*/  IMAD R61, R4, c[0x0][0x3f0], RZ ;  /* 0x0000fc00043d7a24 */ /* 0x000fe400078e02ff */
[C---:B------:R-:W-:Y:S02]  /*a250*/  IMAD R62, R54.reuse, c[0x0][0x49c], R62 ;  /* 0x00012700363e7a24 */ /* 0x040fe400078e023e */
[C---:B------:R-:W-:Y:S02]  /*a260*/  IMAD R61, R54.reuse, c[0x0][0x3f4], R61 ;  /* 0x0000fd00363d7a24 */ /* 0x040fe400078e023d */
[----:B------:R-:W-:-:S04]  /*a270*/  IMAD.WIDE.U32 R14, R54, c[0x0][0x498], R14 ;  /* 0x00012600360e7a25 */ /* 0x000fc800078e000e */
[----:B------:R-:W-:Y:S01]  /*a280*/  IMAD.WIDE.U32 R8, R54, c[0x0][0x3f0], R8 ;  /* 0x0000fc0036087a25 */ /* 0x000fe200078e0008 */
[----:B------:R-:W-:Y:S02]  /*a290*/  F2FP.BF16.PACK_AB R54, R69, R68 ;  /* 0x000000444536723e */ /* 0x000fe400000010ff */
[----:B------:R-:W3:Y:S01]  /*a2a0*/  LDL R68, [R1+0x44] ;  /* 0x0000440001447983 */ /* 0x000ee20000100800 */
[C---:B------:R-:W-:Y:S02]  /*a2b0*/  FMUL.FTZ R26, R0.reuse, R55 ;  /* 0x00000037001a7220 */ /* 0x040fe40000410000 */
[C---:B------:R-:W-:Y:S02]  /*a2c0*/  FMUL.FTZ R67, R0.reuse, R67 ;  /* 0x0000004300437220 */ /* 0x040fe40000410000 */
[----:B------:R-:W-:Y:S01]  /*a2d0*/  FMUL.FTZ R55, R0, R66 ;  /* 0x0000004200377220 */ /* 0x000fe20000410000 */
[----:B------:R-:W-:Y:S02]  /*a2e0*/  F2FP.BF16.PACK_AB R56, R65, R56 ;  /* 0x000000384138723e */ /* 0x000fe400000010ff */
[----:B------:R2:W5:Y:S02]  /*a2f0*/  LDL R65, [R1+0x20] ;  /* 0x0000200001417983 */ /* 0x0005640000100800 */
[----:B------:R-:W-:-:S02]  /*a300*/  F2FP.BF16.PACK_AB R55, R67, R55 ;  /* 0x000000374337723e */ /* 0x000fc400000010ff */
[----:B------:R2:W5:Y:S01]  /*a310*/  LDL.64 R66, [R1+0x10] ;  /* 0x0000100001427983 */ /* 0x0005620000100a00 */
[----:B------:R-:W1:Y:S01]  /*a320*/  @P1 MUFU.LG2 R7, R7 ;  /* 0x0000000700071308 */ /* 0x000e620000000c00 */
[----:B------:R-:W-:-:S04]  /*a330*/  LEA.HI R2, R2, R5, RZ, 0x3 ;  /* 0x0000000502027211 */ /* 0x000fc800078f18ff */
[----:B------:R-:W-:Y:S01]  /*a340*/  LOP3.LUT R2, R2, 0xfffffff8, RZ, 0xc0, !PT ;  /* 0xfffffff802027812 */ /* 0x000fe200078ec0ff */
[C---:B------:R-:W-:Y:S02]  /*a350*/  FMUL.FTZ R107, R0.reuse, R107 ;  /* 0x0000006b006b7220 */ /* 0x040fe40000410000 */
[C---:B------:R-:W-:Y:S01]  /*a360*/  FMUL.FTZ R13, R0.reuse, R106 ;  /* 0x0000006a000d7220 */ /* 0x040fe20000410000 */
[----:B------:R-:W-:Y:S01]  /*a370*/  IADD3 R5, R5, -R2, RZ ;  /* 0x8000000205057210 */ /* 0x000fe20007ffe0ff */
[C---:B------:R-:W-:Y:S01]  /*a380*/  FMUL.FTZ R111, R0.reuse, R111 ;  /* 0x0000006f006f7220 */ /* 0x040fe20000410000 */
[----:B------:R-:W-:Y:S01]  /*a390*/  @P2 MOV R2, 0x3f317218 ;  /* 0x3f31721800022802 */ /* 0x000fe20000000f00 */
        /* <DEDUP_REMOVED lines=39> */
[----:B------:R-:W-:Y:S01]  /*a610*/  FMUL.FTZ R98, R0, R98 ;  /* 0x0000006200627220 */ /* 0x000fe20000410000 */
[----:B------:R-:W-:Y:S01]  /*a620*/  @P1 MOV R0, 0x3f317218 ;  /* 0x3f31721800001802 */ /* 0x000fe20000000f00 */
[----:B------:R-:W-:Y:S02]  /*a630*/  @P2 FMUL.FTZ R4, R2, c[0x0][0x2d0] ;  /* 0x0000b40002042a20 */ /* 0x000fe40000410000 */
[----:B-1----:R-:W-:Y:S02]  /*a640*/  @P1 FMUL.FTZ R2, R7, 0.69314718246459960938 ;  /* 0x3f31721807021820 */ /* 0x002fe40000410000 */
[----:B------:R-:W-:Y:S01]  /*a650*/  @P1 FMUL.FTZ R0, R0, c[0x0][0x2d0] ;  /* 0x0000b40000001a20 */ /* 0x000fe20000410000 */
[----:B------:R-:W1:Y:S01]  /*a660*/  @P2 MUFU.LG2 R6, R6 ;  /* 0x0000000600062308 */ /* 0x000e620000000c00 */
[----:B------:R-:W-:Y:S02]  /*a670*/  MOV R59, 0xff800000 ;  /* 0xff800000003b7802 */ /* 0x000fe40000000f00 */
[----:B------:R-:W-:Y:S01]  /*a680*/  @P1 FFMA.FTZ R59, R0, R3, R2 ;  /* 0x00000003003b1223 */ /* 0x000fe20000010002 */
[----:B------:R-:W-:-:S02]  /*a690*/  SHF.R.S32.HI R0, RZ, 0x5, R152 ;  /* 0x00000005ff007819 */ /* 0x000fc40000011498 */
[----:B------:R-:W-:Y:S02]  /*a6a0*/  F2FP.BF16.PACK_AB R57, R63, R57 ;  /* 0x000000393f39723e */ /* 0x000fe400000010ff */
[----:B------:R-:W-:Y:S01]  /*a6b0*/  SHF.R.S32.HI R3, RZ, 0x1f, R0 ;  /* 0x0000001fff037819 */ /* 0x000fe20000011400 */
[----:B------:R-:W4:Y:S01]  /*a6c0*/  S2R R63, SR_CTAID.X ;  /* 0x00000000003f7919 */ /* 0x000f220000002500 */
[----:B------:R-:W-:Y:S02]  /*a6d0*/  LEA.HI R2, R10, R10, RZ, 0x1 ;  /* 0x0000000a0a027211 */ /* 0x000fe400078f08ff */
[----:B------:R-:W-:Y:S02]  /*a6e0*/  LEA.HI R3, R3, R0, RZ, 0x3 ;  /* 0x0000000003037211 */ /* 0x000fe400078f18ff */
[----:B------:R-:W-:Y:S02]  /*a6f0*/  LOP3.LUT R2, R2, 0x1ffffffe, RZ, 0xc0, !PT ;  /* 0x1ffffffe02027812 */ /* 0x000fe400078ec0ff */
[----:B------:R-:W-:Y:S01]  /*a700*/  LOP3.LUT R3, R3, 0xffffff8, RZ, 0xc0, !PT ;  /* 0x0ffffff803037812 */ /* 0x000fe200078ec0ff */
[----:B-1----:R-:W-:Y:S01]  /*a710*/  @P2 FMUL.FTZ R6, R6, 0.69314718246459960938 ;  /* 0x3f31721806062820 */ /* 0x002fe20000410000 */
[----:B------:R-:W-:-:S02]  /*a720*/  F2FP.BF16.PACK_AB R44, R12, R44 ;  /* 0x0000002c0c2c723e */ /* 0x000fc400000010ff */
[C---:B------:R-:W-:Y:S02]  /*a730*/  IADD3 R7, R0.reuse, -R3, RZ ;  /* 0x8000000300077210 */ /* 0x040fe40007ffe0ff */
[----:B------:R-:W-:Y:S02]  /*a740*/  LEA R12, R0, R10, 0x9 ;  /* 0x0000000a000c7211 */ /* 0x000fe400078e48ff */
[----:B------:R-:W-:Y:S01]  /*a750*/  MOV R60, 0xff800000 ;  /* 0xff800000003c7802 */ /* 0x000fe20000000f00 */
[----:B------:R-:W-:Y:S01]  /*a760*/  @P2 FFMA.FTZ R60, R4, R100, R6 ;  /* 0x00000064043c2223 */ /* 0x000fe20000010006 */
[----:B------:R-:W-:Y:S02]  /*a770*/  SHF.R.S32.HI R0, RZ, 0x1f, R23 ;  /* 0x0000001fff007819 */ /* 0x000fe40000011417 */
[----:B------:R-:W-:Y:S02]  /*a780*/  IADD3 R10, R10, -R2, RZ ;  /* 0x800000020a0a7210 */ /* 0x000fe40007ffe0ff */
[----:B------:R-:W-:-:S02]  /*a790*/  SHF.R.S32.HI R6, RZ, 0x2, R154 ;  /* 0x00000002ff067819 */ /* 0x000fc4000001149a */
[C---:B------:R-:W-:Y:S02]  /*a7a0*/  LOP3.LUT R2, R5.reuse, 0x1, RZ, 0xc0, !PT ;  /* 0x0000000105027812 */ /* 0x040fe400078ec0ff */
[C---:B------:R-:W-:Y:S01]  /*a7b0*/  R2P PR, R5.reuse, 0x6 ;  /* 0x0000000605007804 */ /* 0x040fe20000000000 */
[----:B------:R-:W-:Y:S02]  /*a7c0*/  IMAD.SHL.U32 R5, R5, 0x40, RZ ;  /* 0x0000004005057824 */ /* 0x000fe400078e00ff */
[----:B------:R-:W-:Y:S01]  /*a7d0*/  IMAD R4, R0, c[0x0][0x3e0], RZ ;  /* 0x0000f80000047a24 */ /* 0x000fe200078e02ff */
[----:B------:R-:W-:Y:S02]  /*a7e0*/  LEA R0, R7, R6, 0x4 ;  /* 0x0000000607007211 */ /* 0x000fe400078e20ff */
[----:B------:R-:W-:Y:S02]  /*a7f0*/  ISETP.NE.U32.AND P3, PT, R2, 0x1, PT ;  /* 0x000000010200780c */ /* 0x000fe40003f65070 */
[----:B------:R-:W-:-:S02]  /*a800*/  IADD3 R3, R9, R61, RZ ;  /* 0x0000003d09037210 */ /* 0x000fc40007ffe0ff */
[----:B------:R-:W-:Y:S02]  /*a810*/  LOP3.LUT R5, R5, 0x1c0, RZ, 0xc0, !PT ;  /* 0x000001c005057812 */ /* 0x000fe400078ec0ff */
[----:B------:R-:W-:Y:S02]  /*a820*/  MOV R2, R8 ;  /* 0x0000000800027202 */ /* 0x000fe40000000f00 */
[----:B------:R-:W-:Y:S01]  /*a830*/  LEA R10, R10, R0, 0x3 ;  /* 0x000000000a0a7211 */ /* 0x000fe200078e18ff */
[----:B------:R-:W-:Y:S01]  /*a840*/  IMAD R7, R23, c[0x0][0x3e4], R4 ;  /* 0x0000f90017077a24 */ /* 0x000fe200078e0204 */
[----:B------:R-:W-:Y:S01]  /*a850*/  LEA.HI R6, R5, R5, RZ, 0x1d ;  /* 0x0000000505067211 */ /* 0x000fe200078fe8ff */
[----:B------:R-:W-:Y:S01]  /*a860*/  IMAD.WIDE.U32 R4, R23, c[0x0][0x3e0], R2 ;  /* 0x0000f80017047a25 */ /* 0x000fe200078e0002 */
[----:B----4-:R-:W-:Y:S02]  /*a870*/  LEA R10, R63, R10, 0x7 ;  /* 0x0000000a3f0a7211 */ /* 0x010fe400078e38ff */
[----:B------:R-:W-:Y:S01]  /*a880*/  LEA R2, R12, R6, 0x1 ;  /* 0x000000060c027211 */ /* 0x000fe200078e08ff */
[----:B------:R-:W-:Y:S01]  /*a890*/  IMAD R61, R153, c[0x0][0x388], RZ ;  /* 0x0000e200993d7a24 */ /* 0x000fe200078e02ff */
[----:B------:R-:W-:-:S02]  /*a8a0*/  LEA R0, R63, R0, 0x7 ;  /* 0x000000003f007211 */ /* 0x000fc400078e38ff */
[----:B------:R-:W-:Y:S01]  /*a8b0*/  IADD3 R5, R5, R7, RZ ;  /* 0x0000000705057210 */ /* 0x000fe20007ffe0ff */
[----:B------:R-:W-:Y:S01]  /*a8c0*/  @P0 IMAD.HI.U32 R7, R10, c[0x0][0x4ec], RZ ;  /* 0x00013b000a070a27 */ /* 0x000fe200078e00ff */
[----:B------:R-:W-:Y:S02]  /*a8d0*/  F2FP.BF16.PACK_AB R13, R107, R13 ;  /* 0x0000000d6b0d723e */ /* 0x000fe400000010ff */
[----:B------:R-:W-:Y:S02]  /*a8e0*/  SHF.L.U32 R2, R2, 0x1, RZ ;  /* 0x0000000102027819 */ /* 0x000fe400000006ff */
[C---:B------:R-:W-:Y:S02]  /*a8f0*/  IADD3 R3, R0.reuse, 0x8, RZ ;  /* 0x0000000800037810 */ /* 0x040fe40007ffe0ff */
[----:B------:R-:W-:Y:S01]  /*a900*/  ISETP.GE.OR P5, PT, R0, R61, P4 ;  /* 0x0000003d0000720c */ /* 0x000fe200027a6670 */
[----:B------:R-:W-:Y:S01]  /*a910*/  IMAD.MOV.U32 R0, RZ, RZ, R10 ;  /* 0x000000ffff007224 */ /* 0x000fe200078e000a */
[----:B------:R-:W-:-:S02]  /*a920*/  SHF.R.S32.HI R6, RZ, 0x1f, R101 ;  /* 0x0000001fff067819 */ /* 0x000fc40000011465 */
[----:B------:R-:W-:Y:S01]  /*a930*/  @P0 SHF.R.U32.HI R0, RZ, c[0x0][0x4f0], R7 ;  /* 0x00013c00ff000a19 */ /* 0x000fe20000011607 */
[----:B------:R1:W-:Y:S01]  /*a940*/  STS [R2+0x480], R13 ;  /* 0x0004800d02007388 */ /* 0x0003e20000000800 */
[----:B------:R-:W-:Y:S01]  /*a950*/  IADD3 R8, R2, 0x80, RZ ;  /* 0x0000008002087810 */ /* 0x000fe20007ffe0ff */
[----:B------:R-:W-:Y:S01]  /*a960*/  IMAD R6, R6, c[0x0][0x3d8], RZ ;  /* 0x0000f60006067a24 */ /* 0x000fe200078e02ff */
[----:B------:R-:W-:Y:S02]  /*a970*/  ISETP.GE.OR P4, PT, R3, R61, P4 ;  /* 0x0000003d0300720c */ /* 0x000fe40002786670 */
[----:B------:R-:W-:Y:S01]  /*a980*/  IADD3 R3, R2, 0x70, RZ ;  /* 0x0000007002037810 */ /* 0x000fe20007ffe0ff */
[----:B------:R-:W-:Y:S01]  /*a990*/  IMAD R23, R101, c[0x0][0x3dc], R6 ;  /* 0x0000f70065177a24 */ /* 0x000fe200078e0206 */
[----:B------:R-:W-:Y:S02]  /*a9a0*/  @P3 IADD3 R3, R8, 0x10, RZ ;  /* 0x0000001008033810 */ /* 0x000fe40007ffe0ff */
[----:B------:R-:W-:-:S02]  /*a9b0*/  SHF.R.S32.HI R6, RZ, 0x1f, R0 ;  /* 0x0000001fff067819 */ /* 0x000fc40000011400 */
[C---:B------:R-:W-:Y:S01]  /*a9c0*/  IADD3 R8, P0, R0.reuse, R14, RZ ;  /* 0x0000000e00087210 */ /* 0x040fe20007f1e0ff */
[----:B-1----:R-:W-:Y:S01]  /*a9d0*/  IMAD.WIDE.U32 R12, R101, c[0x0][0x3d8], R4 ;  /* 0x0000f600650c7a25 */ /* 0x002fe200078e0004 */
[----:B------:R-:W-:-:S05]  /*a9e0*/  IADD3 R4, -R0, RZ, RZ ;  /* 0x000000ff00047210 */ /* 0x000fca0007ffe1ff */
[----:B------:R-:W-:Y:S01]  /*a9f0*/  IMAD R4, R4, c[0x0][0x4e8], R10 ;  /* 0x00013a0004047a24 */ /* 0x000fe200078e020a */
[----:B------:R-:W-:Y:S02]  /*aa00*/  IADD3.X R9, R6, R15, R62, P0, !PT ;  /* 0x0000000f06097210 */ /* 0x000fe400007fe43e */
[----:B------:R-:W-:Y:S02]  /*aa10*/  MOV R6, 0x40 ;  /* 0x0000004000067802 */ /* 0x000fe40000000f00 */
[----:B------:R-:W-:Y:S02]  /*aa20*/  SHF.R.S32.HI R7, RZ, 0x1f, R4 ;  /* 0x0000001fff077819 */ /* 0x000fe40000011404 */
[----:B------:R-:W-:Y:S02]  /*aa30*/  SEL R237, R237, 0xffffffe0, !P1 ;  /* 0xffffffe0eded7807 */ /* 0x000fe40004800000 */
[----:B------:R-:W-:Y:S01]  /*aa40*/  F2FP.BF16.PACK_AB R11, R105, R11 ;  /* 0x0000000b690b723e */ /* 0x000fe200000010ff */
[----:B------:R-:W-:Y:S01]  /*aa50*/  IMAD R7, R7, c[0x0][0x488], RZ ;  /* 0x0001220007077a24 */ /* 0x000fe200078e02ff */
[----:B------:R-:W-:-:S02]  /*aa60*/  SEL R6, R6, 0xffffffc0, !P2 ;  /* 0xffffffc006067807 */ /* 0x000fc40005000000 */
[----:B------:R-:W-:Y:S02]  /*aa70*/  F2FP.BF16.PACK_AB R16, R109, R16 ;  /* 0x000000106d10723e */ /* 0x000fe400000010ff */
[----:B------:R-:W-:Y:S02]  /*aa80*/  F2FP.BF16.PACK_AB R17, R111, R17 ;  /* 0x000000116f11723e */ /* 0x000fe400000010ff */
[----:B------:R-:W-:Y:S02]  /*aa90*/  F2FP.BF16.PACK_AB R18, R113, R18 ;  /* 0x000000127112723e */ /* 0x000fe400000010ff */
[----:B------:R-:W-:Y:S02]  /*aaa0*/  F2FP.BF16.PACK_AB R21, R115, R21 ;  /* 0x000000157315723e */ /* 0x000fe400000010ff */
[----:B------:R-:W-:Y:S01]  /*aab0*/  IADD3 R0, R2, R237, RZ ;  /* 0x000000ed02007210 */ /* 0x000fe20007ffe0ff */
[----:B------:R-:W-:Y:S01]  /*aac0*/  IMAD R10, R4, c[0x0][0x48c], R7 ;  /* 0x00012300040a7a24 */ /* 0x000fe200078e0207 */
[----:B------:R-:W-:-:S02]  /*aad0*/  F2FP.BF16.PACK_AB R20, R117, R20 ;  /* 0x000000147514723e */ /* 0x000fc400000010ff */
[----:B------:R-:W-:Y:S02]  /*aae0*/  F2FP.BF16.PACK_AB R19, R119, R19 ;  /* 0x000000137713723e */ /* 0x000fe400000010ff */
[----:B------:R-:W-:Y:S01]  /*aaf0*/  IADD3 R237, R237, R3, RZ ;  /* 0x00000003eded7210 */ /* 0x000fe20007ffe0ff */
[----:B------:R-:W-:Y:S01]  /*ab00*/  STS [R2+0x80], R11 ;  /* 0x0000800b02007388 */ /* 0x000fe20000000800 */
[----:B------:R-:W-:Y:S01]  /*ab10*/  F2FP.BF16.PACK_AB R22, R121, R22 ;  /* 0x000000167916723e */ /* 0x000fe200000010ff */
[----:B------:R-:W-:Y:S01]  /*ab20*/  IMAD.WIDE.U32 R8, R4, c[0x0][0x488], R8 ;  /* 0x0001220004087a25 */ /* 0x000fe200078e0008 */
[----:B------:R-:W-:Y:S02]  /*ab30*/  F2FP.BF16.PACK_AB R24, R123, R24 ;  /* 0x000000187b18723e */ /* 0x000fe400000010ff */
[----:B------:R-:W-:Y:S01]  /*ab40*/  IADD3 R5, R2, R6, RZ ;  /* 0x0000000602057210 */ /* 0x000fe20007ffe0ff */
[----:B------:R-:W-:Y:S01]  /*ab50*/  STS [R3], R16 ;  /* 0x0000001003007388 */ /* 0x000fe20000000800 */
[----:B------:R-:W-:-:S02]  /*ab60*/  F2FP.BF16.PACK_AB R25, R125, R25 ;  /* 0x000000197d19723e */ /* 0x000fc400000010ff */
[----:B------:R-:W-:Y:S01]  /*ab70*/  F2FP.BF16.PACK_AB R27, R127, R27 ;  /* 0x0000001b7f1b723e */ /* 0x000fe200000010ff */
[----:B------:R-:W-:Y:S01]  /*ab80*/  STS [R3+0x400], R17 ;  /* 0x0004001103007388 */ /* 0x000fe20000000800 */
[C---:B------:R-:W-:Y:S02]  /*ab90*/  IADD3 R7, R6.reuse, R3, RZ ;  /* 0x0000000306077210 */ /* 0x040fe40007ffe0ff */
[----:B------:R-:W-:Y:S01]  /*aba0*/  F2FP.BF16.PACK_AB R42, R129, R42 ;  /* 0x0000002a812a723e */ /* 0x000fe200000010ff */
[----:B------:R-:W-:Y:S01]  /*abb0*/  STS [R0+0x80], R18 ;  /* 0x0000801200007388 */ /* 0x000fe20000000800 */
[----:B------:R-:W-:Y:S02]  /*abc0*/  F2FP.BF16.PACK_AB R41, R131, R41 ;  /* 0x000000298329723e */ /* 0x000fe400000010ff */
[----:B------:R-:W-:Y:S01]  /*abd0*/  IADD3 R4, R6, R0, RZ ;  /* 0x0000000006047210 */ /* 0x000fe20007ffe0ff */
[----:B------:R-:W-:Y:S01]  /*abe0*/  STS [R0+0x480], R21 ;  /* 0x0004801500007388 */ /* 0x000fe20000000800 */
[----:B------:R-:W-:-:S02]  /*abf0*/  F2FP.BF16.PACK_AB R40, R133, R40 ;  /* 0x000000288528723e */ /* 0x000fc400000010ff */
[----:B------:R-:W-:Y:S01]  /*ac00*/  F2FP.BF16.PACK_AB R39, R135, R39 ;  /* 0x000000278727723e */ /* 0x000fe200000010ff */
[----:B------:R-:W-:Y:S01]  /*ac10*/  STS [R237], R20 ;  /* 0x00000014ed007388 */ /* 0x000fe20000000800 */
[----:B------:R-:W-:Y:S02]  /*ac20*/  IADD3 R6, R237, R6, RZ ;  /* 0x00000006ed067210 */ /* 0x000fe40007ffe0ff */
        /* <DEDUP_REMOVED lines=11> */
[----:B------:R-:W-:-:S03]  /*ace0*/  F2FP.BF16.PACK_AB R31, R151, R31 ;  /* 0x0000001f971f723e */ /* 0x000fc600000010ff */
[----:B------:R-:W-:Y:S01]  /*acf0*/  STS [R7+0x400], R27 ;  /* 0x0004001b07007388 */ /* 0x000fe20000000800 */
[----:B------:R-:W-:Y:S02]  /*ad00*/  F2FP.BF16.PACK_AB R30, R103, R30 ;  /* 0x0000001e671e723e */ /* 0x000fe400000010ff */
[----:B------:R-:W-:Y:S01]  /*ad10*/  F2FP.BF16.PACK_AB R29, R26, R29 ;  /* 0x0000001d1a1d723e */ /* 0x000fe200000010ff */
[----:B------:R-:W-:Y:S01]  /*ad20*/  STS [R4+0x80], R42 ;  /* 0x0000802a04007388 */ /* 0x000fe20000000800 */
[----:B------:R-:W-:-:S03]  /*ad30*/  F2FP.BF16.PACK_AB R28, R102, R28 ;  /* 0x0000001c661c723e */ /* 0x000fc600000010ff */
[----:B------:R-:W-:Y:S01]  /*ad40*/  STS [R4+0x480], R41 ;  /* 0x0004802904007388 */ /* 0x000fe20000000800 */
[----:B------:R-:W-:-:S03]  /*ad50*/  F2FP.BF16.PACK_AB R58, R45, R43 ;  /* 0x0000002b2d3a723e */ /* 0x000fc600000010ff */
[----:B------:R-:W-:Y:S04]  /*ad60*/  STS [R6], R40 ;  /* 0x0000002806007388 */ /* 0x000fe80000000800 */
[----:B------:R-:W-:Y:S01]  /*ad70*/  STS [R6+0x400], R39 ;  /* 0x0004002706007388 */ /* 0x000fe20000000800 */
[----:B------:R-:W-:-:S03]  /*ad80*/  F2FP.BF16.PACK_AB R53, R71, R53 ;  /* 0x000000354735723e */ /* 0x000fc600000010ff */
        /* <DEDUP_REMOVED lines=53> */
[----:B------:R-:W4:Y:S04]  /*b0e0*/  SHFL.IDX PT, R9, R9, 0x1, 0x1c1f ;  /* 0x003c1f0009097f89 */ /* 0x000f2800000e0000 */
[----:B-1----:R2:W-:Y:S04]  /*b0f0*/  @!P5 ST.E [R10.64], R60 ;  /* 0x0000003c0a00d985 */ /* 0x0025e8000c101914 */
[----:B----4-:R2:W-:Y:S04]  /*b100*/  @!P4 ST.E [R8.64], R59 ;  /* 0x0000003b0800c985 */ /* 0x0105e8000c101914 */
[----:B------:R2:W1:Y:S04]  /*b110*/  LDS.128 R32, [R243+0x1080] ;  /* 0x00108000f3207984 */ /* 0x0004680000000c00 */
        /* <DEDUP_REMOVED lines=12> */
[----:B------:R2:W3:Y:S01]  /*b1e0*/  SHFL.IDX PT, R2, R21, RZ, 0x181f ;  /* 0x00181fff15027589 */ /* 0x0004e200000e0000 */
[----:B------:R-:W-:Y:S03]  /*b1f0*/  BSSY B0, `(.L_x_641) ;  /* 0x0000015000007945 */ /* 0x000fe60003800000 */
[----:B------:R2:W1:Y:S08]  /*b200*/  SHFL.IDX PT, R3, R20, RZ, 0x181f ;  /* 0x00181fff14037589 */ /* 0x00047000000e0000 */
[----:B------:R-:W-:Y:S05]  /*b210*/  @P0 BRA `(.L_x_642) ;  /* 0x0000012000000947 */ /* 0x000fea0003800000 */
[----:B----4-:R-:W4:Y:S01]  /*b220*/  LDS.128 R16, [R243+0x80] ;  /* 0x00008000f3107984 */ /* 0x010f220000000c00 */
[----:B-----5:R-:W-:-:S02]  /*b230*/  ISETP.GE.AND P1, PT, R65, c[0x0][0x3c8], PT ;  /* 0x0000f20041007a0c */ /* 0x020fc40003f26270 */
[----:B------:R-:W-:Y:S01]  /*b240*/  ISETP.GE.AND P0, PT, R64, c[0x0][0x3c8], PT ;  /* 0x0000f20040007a0c */ /* 0x000fe20003f06270 */
[----:B------:R-:W2:Y:S01]  /*b250*/  LDS.128 R12, [R243+0x4080] ;  /* 0x00408000f30c7984 */ /* 0x000ea20000000c00 */
[----:B------:R-:W-:-:S03]  /*b260*/  ISETP.GE.AND P2, PT, R66, c[0x0][0x3c8], PT ;  /* 0x0000f20042007a0c */ /* 0x000fc60003f46270 */
[----:B--2---:R-:W2:Y:S06]  /*b270*/  LDS.128 R8, [R243+0x8080] ;  /* 0x00808000f3087984 */ /* 0x004eac0000000c00 */
[----:B------:R-:W-:Y:S02]  /*b280*/  @!P1 SHF.R.S32.HI R4, RZ, 0x1f, R65 ;  /* 0x0000001fff049819 */ /* 0x000fe40000011441 */
[----:B------:R-:W-:Y:S02]  /*b290*/  @!P0 SHF.R.S32.HI R0, RZ, 0x1f, R64 ;  /* 0x0000001fff008819 */ /* 0x000fe40000011440 */
[----:B------:R-:W-:Y:S01]  /*b2a0*/  @!P1 LEA.HI R4, R4, R65, RZ, 0x3 ;  /* 0x0000004104049211 */ /* 0x000fe200078f18ff */
[----:B-1-3--:R-:W-:Y:S01]  /*b2b0*/  @!P2 IMAD.WIDE R6, R66, 0x2, R2 ;  /* 0x000000024206a825 */ /* 0x00afe200078e0202 */
[----:B------:R-:W-:-:S02]  /*b2c0*/  @!P0 LEA.HI R0, R0, R64, RZ, 0x3 ;  /* 0x0000004000008211 */ /* 0x000fc400078f18ff */
[----:B------:R-:W-:Y:S02]  /*b2d0*/  @!P1 LOP3.LUT R4, R4, 0xfffffff8, RZ, 0xc0, !PT ;  /* 0xfffffff804049812 */ /* 0x000fe400078ec0ff */
[----:B------:R-:W-:-:S03]  /*b2e0*/  @!P0 LOP3.LUT R0, R0, 0xfffffff8, RZ, 0xc0, !PT ;  /* 0xfffffff800008812 */ /* 0x000fc600078ec0ff */
[----:B------:R-:W-:-:S04]  /*b2f0*/  @!P1 IMAD.WIDE R4, R4, 0x2, R2 ;  /* 0x0000000204049825 */ /* 0x000fc800078e0202 */
[----:B------:R-:W-:Y:S01]  /*b300*/  @!P0 IMAD.WIDE R2, R0, 0x2, R2 ;  /* 0x0000000200028825 */ /* 0x000fe200078e0202 */
[----:B----4-:R1:W-:Y:S04]  /*b310*/  @!P2 ST.E.128 [R6.64], R16 ;  /* 0x000000100600a985 */ /* 0x0103e8000c101d14 */
[----:B------:R1:W-:Y:S04]  /*b320*/  @!P1 ST.E.128 [R4.64], R12 ;  /* 0x0000000c04009985 */ /* 0x0003e8000c101d14 */
[----:B--2---:R1:W-:Y:S02]  /*b330*/  @!P0 ST.E.128 [R2.64], R8 ;  /* 0x0000000802008985 */ /* 0x0043e4000c101d14 */
.L_x_642:
[----:B----4-:R-:W-:Y:S05]  /*b340*/  BSYNC B0 ;  /* 0x0000000000007941 */ /* 0x010fea0003800000 */
.L_x_641:
[----:B------:R-:W-:Y:S01]  /*b350*/  IADD3 R0, R68, 0x20, RZ ;  /* 0x0000002044007810 */ /* 0x000fe20007ffe0ff */
[----:B-1----:R1:W4:Y:S01]  /*b360*/  SHFL.IDX PT, R3, R20, 0x1, 0x181f ;  /* 0x00381f0014037f89 */ /* 0x00232200000e0000 */
[----:B------:R-:W-:Y:S02]  /*b370*/  BSSY B0, `(.L_x_643) ;  /* 0x0000013000007945 */ /* 0x000fe40003800000 */
[----:B------:R-:W-:Y:S01]  /*b380*/  ISETP.GE.AND P0, PT, R0, R61, PT ;  /* 0x0000003d0000720c */ /* 0x000fe20003f06270 */
[----:B---3--:R1:W3:-:S12]  /*b390*/  SHFL.IDX PT, R2, R21, 0x1, 0x181f ;  /* 0x00381f0015027f89 */ /* 0x0082d800000e0000 */
[----:B------:R-:W-:Y:S05]  /*b3a0*/  @P0 BRA `(.L_x_644) ;  /* 0x000000f000000947 */ /* 0x000fea0003800000 */
[----:B-----5:R-:W-:Y:S02]  /*b3b0*/  ISETP.GE.AND P1, PT, R65, c[0x0][0x3c8], PT ;  /* 0x0000f20041007a0c */ /* 0x020fe40003f26270 */
        /* <DEDUP_REMOVED lines=14> */
.L_x_644:
[----:B------:R-:W-:Y:S05]  /*b4a0*/  BSYNC B0 ;  /* 0x0000000000007941 */ /* 0x000fea0003800000 */
.L_x_643:
[----:B------:R-:W-:Y:S01]  /*b4b0*/  IADD3 R0, R68, 0x40, RZ ;  /* 0x0000004044007810 */ /* 0x000fe20007ffe0ff */
[----:B---34-:R3:W4:Y:S01]  /*b4c0*/  SHFL.IDX PT, R3, R20, 0x2, 0x181f ;  /* 0x00581f0014037f89 */ /* 0x01872200000e0000 */
[----:B------:R-:W-:Y:S02]  /*b4d0*/  BSSY B0, `(.L_x_645) ;  /* 0x0000013000007945 */ /* 0x000fe40003800000 */
[----:B------:R-:W-:Y:S01]  /*b4e0*/  ISETP.GE.AND P0, PT, R0, R61, PT ;  /* 0x0000003d0000720c */ /* 0x000fe20003f06270 */
[----:B------:R3:W1:-:S12]  /*b4f0*/  SHFL.IDX PT, R2, R21, 0x2, 0x181f ;  /* 0x00581f0015027f89 */ /* 0x00065800000e0000 */
        /* <DEDUP_REMOVED lines=16> */
.L_x_646:
[----:B------:R-:W-:Y:S05]  /*b600*/  BSYNC B0 ;  /* 0x0000000000007941 */ /* 0x000fea0003800000 */
.L_x_645:
        /* <DEDUP_REMOVED lines=22> */
.L_x_647:
        /* <DEDUP_REMOVED lines=9> */
.L_x_2625:


//--------------------- .text._ZN7cutlass13device_kernelIN5flash19enable_sm80_to_sm89INS1_16FlashAttnFwdSm80INS1_25CollectiveMainloopFwdSm80ILi8ELi2ELb1EN4cute5tupleIJNS5_1CILi128EEENS7_ILi96EEENS7_ILi192EEEEEELi192ENS_10bfloat16_tEfNS_4arch4Sm80ELb0ELb0ELb1ELb1ELb0ELb0ELb1ELb0EEENS1_21CollectiveEpilogueFwdINS6_IJS8_SA_S9_EEENS6_IJNS7_ILi1EEESI_SI_EEESC_SE_Li256ELb1ELb1ELb0ELb0EEENS1_19SingleTileSchedulerILb1ELb0ELb1ELi128EEEEEEEEEvNT_6ParamsE --------------------------
	.section	.text._ZN7cutlass13device_kernelIN5flash19enable_sm80_to_sm89INS1_16FlashAttnFwdSm80INS1_25CollectiveMainloopFwdSm80ILi8ELi2ELb1EN4cute5tupleIJNS5_1CILi128EEENS7_ILi96EEENS7_ILi192EEEEEELi192ENS_10bfloat16_tEfNS_4arch4Sm80ELb0ELb0ELb1ELb1ELb0ELb0ELb1ELb0EEENS1_21CollectiveEpilogueFwdINS6_IJS8_SA_S9_EEENS6_IJNS7_ILi1EEESI_SI_EEESC_SE_Li256ELb1ELb1ELb0ELb0EEENS1_19SingleTileSchedulerILb1ELb0ELb1ELi128EEEEEEEEEvNT_6ParamsE,"ax",@progbits
	.sectioninfo	@"SHI_REGISTERS=255"
	.align	128
.text._ZN7cutlass13device_kernelIN5flash19enable_sm80_to_sm89INS1_16FlashAttnFwdSm80INS1_25CollectiveMainloopFwdSm80ILi8ELi2ELb1EN4cute5tupleIJNS5_1CILi128EEENS7_ILi96EEENS7_ILi192EEEEEELi192ENS_10bfloat16_tEfNS_4arch4Sm80ELb0ELb0ELb1ELb1ELb0ELb0ELb1ELb0EEENS1_21CollectiveEpilogueFwdINS6_IJS8_SA_S9_EEENS6_IJNS7_ILi1EEESI_SI_EEESC_SE_Li256ELb1ELb1ELb0ELb0EEENS1_19SingleTileSchedulerILb1ELb0ELb1ELi128EEEEEEEEEvNT_6ParamsE:
        .type           _ZN7cutlass13device_kernelIN5flash19enable_sm80_to_sm89INS1_16FlashAttnFwdSm80INS1_25CollectiveMainloopFwdSm80ILi8ELi2ELb1EN4cute5tupleIJNS5_1CILi128EEENS7_ILi96EEENS7_ILi192EEEEEELi192ENS_10bfloat16_tEfNS_4arch4Sm80ELb0ELb0ELb1ELb1ELb0ELb0ELb1ELb0EEENS1_21CollectiveEpilogueFwdINS6_IJS8_SA_S9_EEENS6_IJNS7_ILi1EEESI_SI_EEESC_SE_Li256ELb1ELb1ELb0ELb0EEENS1_19SingleTileSchedulerILb1ELb0ELb1ELi128EEEEEEEEEvNT_6ParamsE,@function
        .size           _ZN7cutlass13device_kernelIN5flash19enable_sm80_to_sm89INS1_16FlashAttnFwdSm80INS1_25CollectiveMainloopFwdSm80ILi8ELi2ELb1EN4cute5tupleIJNS5_1CILi128EEENS7_ILi96EEENS7_ILi192EEEEEELi192ENS_10bfloat16_tEfNS_4arch4Sm80ELb0ELb0ELb1ELb1ELb0ELb0ELb1ELb0EEENS1_21CollectiveEpilogueFwdINS6_IJS8_SA_S9_EEENS6_IJNS7_ILi1EEESI_SI_EEESC_SE_Li256ELb1ELb1ELb0ELb0EEENS1_19SingleTileSchedulerILb1ELb0ELb1ELi128EEEEEEEEEvNT_6ParamsE,(.L_x_2626 - _ZN7cutlass13device_kernelIN5flash19enable_sm80_to_sm89INS1_16FlashAttnFwdSm80INS1_25CollectiveMainloopFwdSm80ILi8ELi2ELb1EN4cute5tupleIJNS5_1CILi128EEENS7_ILi96EEENS7_ILi192EEEEEELi192ENS_10bfloat16_tEfNS_4arch4Sm80ELb0ELb0ELb1ELb1ELb0ELb0ELb1ELb0EEENS1_21CollectiveEpilogueFwdINS6_IJS8_SA_S9_EEENS6_IJNS7_ILi1EEESI_SI_EEESC_SE_Li256ELb1ELb1ELb0ELb0EEENS1_19SingleTileSchedulerILb1ELb0ELb1ELi128EEEEEEEEEvNT_6ParamsE)
        .other          _ZN7cutlass13device_kernelIN5flash19enable_sm80_to_sm89INS1_16FlashAttnFwdSm80INS1_25CollectiveMainloopFwdSm80ILi8ELi2ELb1EN4cute5tupleIJNS5_1CILi128EEENS7_ILi96EEENS7_ILi192EEEEEELi192ENS_10bfloat16_tEfNS_4arch4Sm80ELb0ELb0ELb1ELb1ELb0ELb0ELb1ELb0EEENS1_21CollectiveEpilogueFwdINS6_IJS8_SA_S9_EEENS6_IJNS7_ILi1EEESI_SI_EEESC_SE_Li256ELb1ELb1ELb0ELb0EEENS1_19SingleTileSchedulerILb1ELb0ELb1ELi128EEEEEEEEEvNT_6ParamsE,@"STO_CUDA_ENTRY STV_DEFAULT"
_ZN7cutlass13device_kernelIN5flash19enable_sm80_to_sm89INS1_16FlashAttnFwdSm80INS1_25CollectiveMainloopFwdSm80ILi8ELi2ELb1EN4cute5tupleIJNS5_1CILi128EEENS7_ILi96EEENS7_ILi192EEEEEELi192ENS_10bfloat16_tEfNS_4arch4Sm80ELb0ELb0ELb1ELb1ELb0ELb0ELb1ELb0EEENS1_21CollectiveEpilogueFwdINS6_IJS8_SA_S9_EEENS6_IJNS7_ILi1EEESI_SI_EEESC_SE_Li256ELb1ELb1ELb0ELb0EEENS1_19SingleTileSchedulerILb1ELb0ELb1ELi128EEEEEEEEEvNT_6ParamsE:
        /* <DEDUP_REMOVED lines=17> */
.L_x_649:
        /* <DEDUP_REMOVED lines=8> */
.L_x_651:
[----:B------:R-:W-:-:S05]  /*0190*/  MOV R0, c[0x0][0x54c] ;  /* 0x0001530000007a02 */ /* 0x000fca0000000f00 */
.L_x_650:
[----:B-----5:R-:W-:Y:S01]  /*01a0*/  IMAD R0, R0, c[0x0][0x548], RZ ;  /* 0x0001520000007a24 */ /* 0x020fe200078e02ff */
[----:B-1----:R-:W-:-:S04]  /*01b0*/  SHF.L.U32 R2, R40, 0x7, RZ ;  /* 0x0000000728027819 */ /* 0x002fc800000006ff */
[----:B------:R-:W-:-:S04]  /*01c0*/  ISETP.GE.AND P0, PT, R2, R0, PT ;  /* 0x000000000200720c */ /* 0x000fc80003f06270 */
[----:B------:R-:W-:-:S05]  /*01d0*/  SEL R0, R5, 0xffffffff, !P0 ;  /* 0xffffffff05007807 */ /* 0x000fca0004000000 */
[----:B------:R1:W-:Y:S01]  /*01e0*/  STL [R1+0xc], R0 ;  /* 0x00000c0001007387 */ /* 0x0003e20000100800 */
[----:B------:R-:W-:Y:S05]  /*01f0*/  BRA `(.L_x_652) ;  /* 0x0000013000007947 */ /* 0x000fea0003800000 */
.L_x_648:
[----:B---3--:R-:W-:-:S04]  /*0200*/  ISETP.NE.U32.AND P0, PT, RZ, c[0x0][0x568], PT ;  /* 0x00015a00ff007a0c */ /* 0x008fc80003f05070 */
[----:B------:R-:W-:-:S13]  /*0210*/  ISETP.NE.AND.EX P0, PT, RZ, c[0x0][0x56c], PT, P0 ;  /* 0x00015b00ff007a0c */ /* 0x000fda0003f05300 */
[----:B------:R-:W-:Y:S05]  /*0220*/  @!P0 BRA `(.L_x_653) ;  /* 0x0000002000008947 */ /* 0x000fea0003800000 */
[----:B------:R1:W5:Y:S01]  /*0230*/  LDG.E R0, [R2.64] ;  /* 0x0000001402007981 */ /* 0x000362000c1e1900 */
[----:B------:R-:W-:Y:S05]  /*0240*/  BRA `(.L_x_654) ;  /* 0x0000009000007947 */ /* 0x000fea0003800000 */
.L_x_653:
        /* <DEDUP_REMOVED lines=8> */
.L_x_655:
[----:B------:R-:W-:-:S05]  /*02d0*/  MOV R0, c[0x0][0x54c] ;  /* 0x0001530000007a02 */ /* 0x000fca0000000f00 */
.L_x_654:
[----:B-----5:R-:W-:Y:S01]  /*02e0*/  IMAD R0, R0, c[0x0][0x548], RZ ;  /* 0x0001520000007a24 */ /* 0x020fe200078e02ff */
[----:B-1----:R-:W-:-:S04]  /*02f0*/  SHF.L.U32 R2, R40, 0x7, RZ ;  /* 0x0000000728027819 */ /* 0x002fc800000006ff */
[----:B------:R-:W-:-:S04]  /*0300*/  ISETP.GE.AND P0, PT, R2, R0, PT ;  /* 0x000000000200720c */ /* 0x000fc80003f06270 */
[----:B------:R-:W-:-:S05]  /*0310*/  SEL R0, R5, 0xffffffff, !P0 ;  /* 0xffffffff05007807 */ /* 0x000fca0004000000 */
[----:B------:R1:W-:Y:S04]  /*0320*/  STL [R1+0xc], R0 ;  /* 0x00000c0001007387 */ /* 0x0003e80000100800 */
.L_x_652:
[----:B------:R-:W2:Y:S02]  /*0330*/  LDL R41, [R1+0xc] ;  /* 0x00000c0001297983 */ /* 0x000ea40000100800 */
[----:B--2---:R-:W-:-:S13]  /*0340*/  ISETP.GE.AND P0, PT, R41, RZ, PT ;  /* 0x000000ff2900720c */ /* 0x004fda0003f06270 */
        /* <DEDUP_REMOVED lines=9> */
[----:B------:R-:W-:Y:S01]  /*03e0*/  @P2 IMAD.WIDE R2, R41, R27, c[0x0][0x370] ;  /* 0x0000dc0029022625 */ /* 0x000fe200078e021b */
[----:B------:R-:W-:-:S03]  /*03f0*/  CS2R R8, SRZ ;  /* 0x0000000000087805 */ /* 0x000fc6000001ff00 */
[----:B------:R-:W-:Y:S01]  /*0400*/  IMAD.MOV.U32 R10, RZ, RZ, c[0x0][0x168] ;  /* 0x00005a00ff0a7624 */ /* 0x000fe200078e00ff */
[----:B-1----:R1:W2:Y:S01]  /*0410*/  @P2 LDG.E R0, [R2.64] ;  /* 0x0000001402002981 */ /* 0x0022a2000c1e1900 */
[----:B------:R-:W-:-:S04]  /*0420*/  @P1 IMAD.WIDE R6, R41, R27, c[0x0][0x360] ;  /* 0x0000d80029061625 */ /* 0x000fc800078e021b */
[CC--:B------:R-:W-:Y:S01]  /*0430*/  IMAD.WIDE R4, R41.reuse, R27.reuse, c[0x0][0x348] ;  /* 0x0000d20029047625 */ /* 0x0c0fe200078e021b */
[----:B------:R3:W5:Y:S04]  /*0440*/  @P1 LDG.E R10, [R6.64] ;  /* 0x00000014060a1981 */ /* 0x000768000c1e1900 */
[----:B------:R3:W5:Y:S01]  /*0450*/  @P0 LDG.E R8, [R4.64] ;  /* 0x0000001404080981 */ /* 0x000762000c1e1900 */
[----:B-1----:R-:W-:-:S05]  /*0460*/  IMAD.WIDE R2, R41, R27, c[0x0][0x350] ;  /* 0x0000d40029027625 */ /* 0x002fca00078e021b */
[----:B------:R3:W5:Y:S01]  /*0470*/  @P6 LDG.E R9, [R2.64] ;  /* 0x0000001402096981 */ /* 0x000762000c1e1900 */
[----:B------:R-:W-:Y:S02]  /*0480*/  UMOV UR4, URZ ;  /* 0x0000003f00047c82 */ /* 0x000fe40008000000 */
[----:B------:R-:W-:Y:S02]  /*0490*/  ULDC UR6, c[0x0][0x1d0] ;  /* 0x0000740000067ab9 */ /* 0x000fe40000000800 */
[----:B--2---:R3:W1:Y:S02]  /*04a0*/  @P2 R2UR UR4, R0 ;  /* 0x00000000000423c2 */ /* 0x00466400000e0000 */
[----:B-1-3--:R-:W-:Y:S05]  /*04b0*/  @P1 BRA `(.L_x_656) ;  /* 0x0000004000001947 */ /* 0x00afea0003800000 */
[----:B------:R-:W-:Y:S05]  /*04c0*/  @!P0 BRA `(.L_x_656) ;  /* 0x0000003000008947 */ /* 0x000fea0003800000 */
[----:B------:R1:W2:Y:S04]  /*04d0*/  LDG.E R0, [R4.64] ;  /* 0x0000001404007981 */ /* 0x0002a8000c1e1900 */
[----:B-1----:R-:W2:Y:S02]  /*04e0*/  LDG.E R4, [R4.64+0x4] ;  /* 0x0000041404047981 */ /* 0x002ea4000c1e1900 */
[----:B--2--5:R-:W-:-:S02]  /*04f0*/  IADD3 R10, -R0, R4, RZ ;  /* 0x00000004000a7210 */ /* 0x024fc40007ffe1ff */
.L_x_656:
[----:B------:R-:W-:-:S04]  /*0500*/  ISETP.NE.U32.AND P1, PT, RZ, c[0x0][0x368], PT ;  /* 0x0000da00ff007a0c */ /* 0x000fc80003f25070 */
[----:B------:R-:W-:-:S13]  /*0510*/  ISETP.NE.AND.EX P1, PT, RZ, c[0x0][0x36c], PT, P1 ;  /* 0x0000db00ff007a0c */ /* 0x000fda0003f25310 */
[----:B------:R-:W-:Y:S05]  /*0520*/  @!P1 BRA `(.L_x_657) ;  /* 0x0000004000009947 */ /* 0x000fea0003800000 */
[----:B------:R-:W-:-:S05]  /*0530*/  IMAD.WIDE R2, R41, R27, c[0x0][0x368] ;  /* 0x0000da0029027625 */ /* 0x000fca00078e021b */
[----:B------:R-:W2:Y:S02]  /*0540*/  LDG.E R0, [R2.64] ;  /* 0x0000001402007981 */ /* 0x000ea4000c1e1900 */
[----:B--2---:R1:W2:Y:S02]  /*0550*/  R2UR UR6, R0 ;  /* 0x00000000000673c2 */ /* 0x0042a400000e0000 */
[----:B-12---:R-:W-:Y:S05]  /*0560*/  BRA `(.L_x_658) ;  /* 0x0000006000007947 */ /* 0x006fea0003800000 */
.L_x_657:
[----:B------:R-:W-:Y:S05]  /*0570*/  @!P6 BRA `(.L_x_658) ;  /* 0x000000500000e947 */ /* 0x000fea0003800000 */
[----:B------:R1:W2:Y:S04]  /*0580*/  LDG.E R0, [R2.64] ;  /* 0x0000001402007981 */ /* 0x0002a8000c1e1900 */
[----:B-1----:R-:W3:Y:S01]  /*0590*/  LDG.E R2, [R2.64+0x4] ;  /* 0x0000041402027981 */ /* 0x002ee2000c1e1900 */
[----:B--2---:R-:W1:Y:S08]  /*05a0*/  R2UR UR5, R0 ;  /* 0x00000000000573c2 */ /* 0x004e7000000e0000 */
[----:B---3--:R-:W1:Y:S02]  /*05b0*/  R2UR UR6, R2 ;  /* 0x00000000020673c2 */ /* 0x008e6400000e0000 */
[----:B-1----:R-:W-:-:S06]  /*05c0*/  UIADD3 UR6, -UR5, UR6, URZ ;  /* 0x0000000605067290 */ /* 0x002fcc000fffe13f */
.L_x_658:
[----:B------:R-:W-:Y:S01]  /*05d0*/  UIADD3 UR6, -UR4, UR6, URZ ;  /* 0x0000000604067290 */ /* 0x000fe2000fffe13f */
[----:B-----5:R-:W-:Y:S01]  /*05e0*/  IADD3 R11, R9, UR4, RZ ;  /* 0x00000004090b7c10 */ /* 0x020fe2000fffe0ff */
[----:B------:R-:W-:Y:S01]  /*05f0*/  CS2R R98, SRZ ;  /* 0x0000000000627805 */ /* 0x000fe2000001ff00 */
[----:B------:R-:W-:Y:S01]  /*0600*/  PLOP3.LUT P2, PT, PT, PT, PT, 0x80, 0x0 ;  /* 0x000000000000781c */ /* 0x000fe20003f4f070 */
[----:B------:R-:W-:Y:S01]  /*0610*/  UISETP.GE.AND UP0, UPT, UR6, 0x1, UPT ;  /* 0x000000010600788c */ /* 0x000fe2000bf06270 */
[----:B------:R-:W-:Y:S01]  /*0620*/  CS2R R14, SRZ ;  /* 0x00000000000e7805 */ /* 0x000fe2000001ff00 */
[----:B------:R-:W-:Y:S01]  /*0630*/  UIADD3 UR4, UR6, 0x5f, URZ ;  /* 0x0000005f06047890 */ /* 0x000fe2000fffe03f */
[----:B------:R-:W-:Y:S01]  /*0640*/  IMAD.MOV.U32 R96, RZ, RZ, RZ ;  /* 0x000000ffff607224 */ /* 0x000fe200078e00ff */
[----:B------:R-:W-:Y:S01]  /*0650*/  MOV R9, RZ ;  /* 0x000000ff00097202 */ /* 0x000fe20000000f00 */
[----:B------:R-:W-:Y:S01]  /*0660*/  IMAD.MOV.U32 R94, RZ, RZ, RZ ;  /* 0x000000ffff5e7224 */ /* 0x000fe200078e00ff */
[----:B------:R-:W-:Y:S01]  /*0670*/  PLOP3.LUT P1, PT, PT, PT, UP0, 0x80, 0x0 ;  /* 0x000000000000781c */ /* 0x000fe20003f2f008 */
[----:B------:R-:W-:Y:S01]  /*0680*/  UIMAD.WIDE UR4, UR4, 0x2aaaaaab, URZ ;  /* 0x2aaaaaab040478a5 */ /* 0x000fe2000f8e023f */
[----:B------:R-:W-:Y:S01]  /*0690*/  IMAD.MOV.U32 R92, RZ, RZ, RZ ;  /* 0x000000ffff5c7224 */ /* 0x000fe200078e00ff */
[----:B------:R-:W-:Y:S01]  /*06a0*/  CS2R R90, SRZ ;  /* 0x00000000005a7805 */ /* 0x000fe2000001ff00 */
[----:B------:R-:W-:Y:S01]  /*06b0*/  CS2R R12, SRZ ;  /* 0x00000000000c7805 */ /* 0x000fe2000001ff00 */
[----:B------:R-:W-:Y:S01]  /*06c0*/  USHF.R.U32.HI UR16, URZ, 0x1f, UR5 ;  /* 0x0000001f3f107899 */ /* 0x000fe20008011605 */
[----:B------:R-:W-:Y:S01]  /*06d0*/  MOV R88, RZ ;  /* 0x000000ff00587202 */ /* 0x000fe20000000f00 */
[----:B------:R-:W-:Y:S01]  /*06e0*/  IMAD.MOV.U32 R86, RZ, RZ, RZ ;  /* 0x000000ffff567224 */ /* 0x000fe200078e00ff */
[----:B------:R-:W-:Y:S01]  /*06f0*/  CS2R R16, SRZ ;  /* 0x0000000000107805 */ /* 0x000fe2000001ff00 */
[----:B------:R-:W-:Y:S01]  /*0700*/  ULEA.HI.SX32 UR16, UR5, UR16, 0x1c ;  /* 0x0000001005107291 */ /* 0x000fe2000f8fe23f */
[----:B------:R-:W-:Y:S01]  /*0710*/  MOV R84, RZ ;  /* 0x000000ff00547202 */ /* 0x000fe20000000f00 */
        /* <DEDUP_REMOVED lines=44> */
[----:B------:R-:W-:Y:S01]  /*09e0*/  CS2R R116, SRZ ;  /* 0x0000000000747805 */ /* 0x000fe2000001ff00 */
[----:B------:R-:W-:Y:S01]  /*09f0*/  CS2R R114, SRZ ;  /* 0x0000000000727805 */ /* 0x000fe2000001ff00 */
[----:B------:R-:W-:Y:S01]  /*0a00*/  IMAD.MOV.U32 R112, RZ, RZ, RZ ;  /* 0x000000ffff707224 */ /* 0x000fe200078e00ff */
[----:B------:R-:W-:Y:S01]  /*0a10*/  CS2R R110, SRZ ;  /* 0x00000000006e7805 */ /* 0x000fe2000001ff00 */
[----:B------:R-:W-:Y:S01]  /*0a20*/  CS2R R108, SRZ ;  /* 0x00000000006c7805 */ /* 0x000fe2000001ff00 */
[----:B------:R-:W-:Y:S01]  /*0a30*/  CS2R R106, SRZ ;  /* 0x00000000006a7805 */ /* 0x000fe2000001ff00 */
[----:B------:R-:W-:Y:S01]  /*0a40*/  CS2R R104, SRZ ;  /* 0x0000000000687805 */ /* 0x000fe2000001ff00 */
[----:B------:R-:W-:Y:S01]  /*0a50*/  CS2R R42, SRZ ;  /* 0x00000000002a7805 */ /* 0x000fe2000001ff00 */
[----:B------:R-:W-:Y:S05]  /*0a60*/  @!P1 BRA `(.L_x_659) ;  /* 0x0000a3c000009947 */ /* 0x000fea0003800000 */
[----:B------:R-:W-:Y:S01]  /*0a70*/  ISETP.NE.U32.AND P4, PT, RZ, c[0x0][0x340], PT ;  /* 0x0000d000ff007a0c */ /* 0x000fe20003f85070 */
[----:B------:R-:W1:Y:S01]  /*0a80*/  S2R R24, SR_CTAID.Y ;  /* 0x0000000000187919 */ /* 0x000e620000002600 */
[----:B------:R-:W-:-:S02]  /*0a90*/  SHF.R.S32.HI R0, RZ, 0x1f, R8 ;  /* 0x0000001fff007819 */ /* 0x000fc40000011408 */
[----:B------:R-:W-:Y:S01]  /*0aa0*/  SHF.R.S32.HI R37, RZ, 0x1f, R113 ;  /* 0x0000001fff257819 */ /* 0x000fe20000011471 */
[----:B------:R-:W-:Y:S01]  /*0ab0*/  IMAD.MOV.U32 R4, RZ, RZ, c[0x0][0x2c4] ;  /* 0x0000b100ff047624 */ /* 0x000fe200078e00ff */
[----:B------:R-:W-:Y:S01]  /*0ac0*/  ISETP.NE.AND.EX P4, PT, RZ, c[0x0][0x344], PT, P4 ;  /* 0x0000d100ff007a0c */ /* 0x000fe20003f85340 */
[----:B------:R-:W-:Y:S02]  /*0ad0*/  UMOV UR7, 0x60 ;  /* 0x0000006000077882 */ /* 0x000fe40000000000 */
[----:B------:R-:W-:Y:S01]  /*0ae0*/  ULDC.64 UR4, c[0x0][0x1e0] ;  /* 0x0000780000047ab9 */ /* 0x000fe20000000a00 */
[----:B------:R-:W-:Y:S01]  /*0af0*/  SHF.R.S32.HI R17, RZ, 0x1f, R41 ;  /* 0x0000001fff117819 */ /* 0x000fe20000011429 */
[----:B------:R-:W-:-:S08]  /*0b00*/  ULDC.64 UR10, c[0x0][0x208] ;  /* 0x00008200000a7ab9 */ /* 0x000fd00000000a00 */
[----:B------:R-:W-:-:S05]  /*0b10*/  @P4 IMAD.WIDE R2, R41, R27, c[0x0][0x340] ;  /* 0x0000d00029024625 */ /* 0x000fca00078e021b */
[----:B------:R2:W3:Y:S01]  /*0b20*/  @P4 LDG.E R18, [R2.64] ;  /* 0x0000001402124981 */ /* 0x0004e2000c1e1900 */
[----:B------:R-:W-:Y:S01]  /*0b30*/  IMAD R0, R0, c[0x0][0x178], RZ ;  /* 0x00005e0000007a24 */ /* 0x000fe200078e02ff */
[-C--:B------:R-:W-:Y:S01]  /*0b40*/  LEA.HI R35, R37, R113.reuse, RZ, 0x3 ;  /* 0x0000007125237211 */ /* 0x080fe200078f18ff */
[----:B------:R-:W-:Y:S01]  /*0b50*/  UIMAD.WIDE.U32 UR18, UR7, UR4, URZ ;  /* 0x00000004071272a5 */ /* 0x000fe2000f8e003f */
[----:B------:R-:W-:Y:S01]  /*0b60*/  ISETP.NE.AND P1, PT, R4, 0x1, PT ;  /* 0x000000010400780c */ /* 0x000fe20003f25270 */
[----:B------:R-:W-:Y:S01]  /*0b70*/  IMAD R0, R8, c[0x0][0x17c], R0 ;  /* 0x00005f0008007a24 */ /* 0x000fe200078e0200 */
[----:B------:R-:W-:Y:S01]  /*0b80*/  SHF.R.S32.HI R14, RZ, 0x3, R35 ;  /* 0x00000003ff0e7819 */ /* 0x000fe20000011423 */
[----:B------:R-:W-:Y:S01]  /*0b90*/  UIMAD.WIDE.U32 UR14, UR7, UR10, URZ ;  /* 0x0000000a070e72a5 */ /* 0x000fe2000f8e003f */
[----:B-1----:R-:W-:Y:S01]  /*0ba0*/  SHF.R.S32.HI R29, RZ, 0x1f, R24 ;  /* 0x0000001fff1d7819 */ /* 0x002fe20000011418 */
[----:B------:R-:W-:Y:S01]  /*0bb0*/  IMAD.U32 R4, RZ, RZ, UR18 ;  /* 0x00000012ff047e24 */ /* 0x000fe2000f8e00ff */
[----:B------:R-:W-:Y:S01]  /*0bc0*/  UIMAD UR4, UR16, -0x60, UR7 ;  /* 0xffffffa0100478a4 */ /* 0x000fe2000f8e0207 */
[----:B------:R-:W-:Y:S01]  /*0bd0*/  IMAD.U32 R5, RZ, RZ, UR19 ;  /* 0x00000013ff057e24 */ /* 0x000fe2000f8e00ff */
[----:B------:R-:W-:Y:S01]  /*0be0*/  SEL R5, R17, RZ, !P0 ;  /* 0x000000ff11057207 */ /* 0x000fe20004000000 */
[----:B------:R-:W-:Y:S01]  /*0bf0*/  IMAD.MOV.U32 R34, RZ, RZ, R4 ;  /* 0x000000ffff227224 */ /* 0x000fe200078e0004 */
[----:B------:R-:W-:Y:S01]  /*0c00*/  SEL R4, R41, RZ, !P0 ;  /* 0x000000ff29047207 */ /* 0x000fe20004000000 */
[----:B------:R-:W-:Y:S01]  /*0c10*/  IMAD.U32 R9, RZ, RZ, UR15 ;  /* 0x0000000fff097e24 */ /* 0x000fe2000f8e00ff */
[-C--:B------:R-:W-:Y:S01]  /*0c20*/  LEA.HI R15, R37, R113.reuse, RZ, 0x4 ;  /* 0x00000071250f7211 */ /* 0x080fe200078f20ff */
[----:B------:R-:W-:Y:S01]  /*0c30*/  IMAD R5, R5, c[0x0][0x1c0], RZ ;  /* 0x0000700005057a24 */ /* 0x000fe200078e02ff */
[----:B------:R-:W-:Y:S01]  /*0c40*/  UIMAD UR5, UR7, UR5, URZ ;  /* 0x00000005070572a4 */ /* 0x000fe2000f8e023f */
[----:B------:R-:W-:Y:S01]  /*0c50*/  IMAD R9, R40, 0x80, R14 ;  /* 0x0000008028097824 */ /* 0x000fe200078e020e */
[----:B------:R-:W-:Y:S01]  /*0c60*/  SHF.R.S32.HI R13, RZ, 0x4, R15 ;  /* 0x00000004ff0d7819 */ /* 0x000fe2000001140f */
[----:B------:R-:W-:Y:S01]  /*0c70*/  UIADD3 UR8, UR16, -0x1, URZ ;  /* 0xffffffff10087890 */ /* 0x000fe2000fffe03f */
[----:B------:R-:W-:Y:S01]  /*0c80*/  IMAD.MOV.U32 R39, RZ, RZ, c[0x0][0x1e0] ;  /* 0x00007800ff277624 */ /* 0x000fe200078e00ff */
[----:B------:R-:W-:Y:S01]  /*0c90*/  UIADD3 UR5, UR19, UR5, URZ ;  /* 0x0000000513057290 */ /* 0x000fe2000fffe03f */
[----:B------:R-:W-:Y:S01]  /*0ca0*/  IMAD.MOV.U32 R42, RZ, RZ, c[0x0][0x1e4] ;  /* 0x00007900ff2a7624 */ /* 0x000fe200078e00ff */
[----:B------:R-:W-:Y:S01]  /*0cb0*/  USHF.R.S32.HI UR9, URZ, 0x1f, UR8 ;  /* 0x0000001f3f097899 */ /* 0x000fe20008011408 */
[----:B--2---:R-:W-:Y:S01]  /*0cc0*/  IMAD.WIDE.U32 R2, R8, c[0x0][0x178], RZ ;  /* 0x00005e0008027a25 */ /* 0x004fe200078e00ff */
[----:B------:R-:W-:Y:S01]  /*0cd0*/  UIMAD UR12, UR5, UR8, URZ ;  /* 0x00000008050c72a4 */ /* 0x000fe2000f8e023f */
[----:B------:R-:W-:Y:S01]  /*0ce0*/  LEA.HI R112, R37, R113, RZ, 0x5 ;  /* 0x0000007125707211 */ /* 0x000fe200078f28ff */
[----:B------:R-:W-:Y:S01]  /*0cf0*/  UIMAD UR7, UR7, UR11, URZ ;  /* 0x0000000b070772a4 */ /* 0x000fe2000f8e023f */
[----:B------:R-:W-:Y:S01]  /*0d00*/  IMAD.IADD R3, R3, 0x1, R0 ;  /* 0x0000000103037824 */ /* 0x000fe200078e0200 */
[----:B------:R-:W-:Y:S01]  /*0d10*/  LOP3.LUT R0, R35, 0xfffffff8, RZ, 0xc0, !PT ;  /* 0xfffffff823007812 */ /* 0x000fe200078ec0ff */
[----:B------:R-:W-:Y:S01]  /*0d20*/  IMAD.U32 R8, RZ, RZ, UR14 ;  /* 0x0000000eff087e24 */ /* 0x000fe2000f8e00ff */
[----:B------:R-:W-:Y:S01]  /*0d30*/  UIMAD UR12, UR9, UR18, UR12 ;  /* 0x00000012090c72a4 */ /* 0x000fe2000f8e020c */
[----:B------:R-:W-:Y:S01]  /*0d40*/  IMAD.WIDE.U32 R2, R24, c[0x0][0x1b8], R2 ;  /* 0x00006e0018027a25 */ /* 0x000fe200078e0002 */
[----:B------:R-:W-:-:S02]  /*0d50*/  UIADD3 UR7, UR15, UR7, URZ ;  /* 0x000000070f077290 */ /* 0x000fc4000fffe03f */
[----:B------:R-:W-:Y:S01]  /*0d60*/  UISETP.GE.AND UP0, UPT, UR6, 0x61, UPT ;  /* 0x000000610600788c */ /* 0x000fe2000bf06270 */
[----:B------:R-:W-:Y:S02]  /*0d70*/  IMAD.IADD R28, R113, 0x1, -R0 ;  /* 0x00000001711c7824 */ /* 0x000fe400078e0a00 */
[----:B------:R-:W-:Y:S02]  /*0d80*/  IMAD R0, R29, c[0x0][0x1b8], RZ ;  /* 0x00006e001d007a24 */ /* 0x000fe400078e02ff */
[----:B------:R-:W-:Y:S02]  /*0d90*/  IMAD R7, R28, 0x20, R14 ;  /* 0x000000201c077824 */ /* 0x000fe400078e020e */
[----:B------:R-:W-:Y:S02]  /*0da0*/  IMAD R0, R24, c[0x0][0x1bc], R0 ;  /* 0x00006f0018007a24 */ /* 0x000fe400078e0200 */
[----:B------:R-:W-:Y:S02]  /*0db0*/  IMAD R7, R40, 0x80, R7 ;  /* 0x0000008028077824 */ /* 0x000fe400078e0207 */
[----:B------:R-:W-:-:S02]  /*0dc0*/  IMAD.IADD R3, R3, 0x1, R0 ;  /* 0x0000000103037824 */ /* 0x000fc400078e0200 */
[----:B------:R-:W-:-:S04]  /*0dd0*/  @P1 IMAD.HI.U32 R6, R7, c[0x0][0x2c8], RZ ;  /* 0x0000b20007061a27 */ /* 0x000fc800078e00ff */
[----:B------:R-:W-:Y:S01]  /*0de0*/  IMAD.MOV.U32 R0, RZ, RZ, R7 ;  /* 0x000000ffff007224 */ /* 0x000fe200078e0007 */
[----:B------:R-:W-:Y:S01]  /*0df0*/  @P1 SHF.R.U32.HI R0, RZ, c[0x0][0x2cc], R6 ;  /* 0x0000b300ff001a19 */ /* 0x000fe20000011606 */
[----:B------:R-:W-:Y:S02]  /*0e00*/  IMAD R6, R4, c[0x0][0x1c4], R5 ;  /* 0x0000710004067a24 */ /* 0x000fe400078e0205 */
[----:B------:R-:W-:Y:S01]  /*0e10*/  IMAD R5, R10, c[0x0][0x2c4], RZ ;  /* 0x0000b1000a057a24 */ /* 0x000fe200078e02ff */
[----:B------:R-:W-:Y:S01]  /*0e20*/  IADD3 R10, R9, 0x20, RZ ;  /* 0x00000020090a7810 */ /* 0x000fe20007ffe0ff */
[----:B------:R-:W-:Y:S01]  /*0e30*/  IMAD.WIDE.U32 R2, R4, c[0x0][0x1c0], R2 ;  /* 0x0000700004027a25 */ /* 0x000fe200078e0002 */
[----:B------:R-:W-:Y:S02]  /*0e40*/  BAR.SYNC.DEFER_BLOCKING 0x0 ;  /* 0x0000000000007b1d */ /* 0x000fe40000010000 */
[----:B------:R-:W-:Y:S01]  /*0e50*/  ISETP.GE.AND P5, PT, R10, R5, PT ;  /* 0x000000050a00720c */ /* 0x000fe20003fa6270 */
[----:B------:R-:W-:-:S02]  /*0e60*/  IMAD.MOV R4, RZ, RZ, -R0 ;  /* 0x000000ffff047224 */ /* 0x000fc400078e0a00 */
[----:B------:R-:W-:Y:S02]  /*0e70*/  IMAD.IADD R3, R3, 0x1, R6 ;  /* 0x0000000103037824 */ /* 0x000fe400078e0206 */
[----:B------:R-:W-:Y:S01]  /*0e80*/  IMAD R10, R4, c[0x0][0x2c4], R7 ;  /* 0x0000b100040a7a24 */ /* 0x000fe200078e0207 */
[----:B------:R-:W-:Y:S01]  /*0e90*/  SHF.R.S32.HI R4, RZ, 0x1f, R0 ;  /* 0x0000001fff047819 */ /* 0x000fe20000011400 */
[----:B------:R-:W-:Y:S01]  /*0ea0*/  IMAD.U32 R6, RZ, RZ, UR4 ;  /* 0x00000004ff067e24 */ /* 0x000fe2000f8e00ff */
[----:B------:R-:W-:Y:S01]  /*0eb0*/  SHF.R.S32.HI R7, RZ, 0x1f, R11 ;  /* 0x0000001fff077819 */ /* 0x000fe2000001140b */
[----:B------:R-:W-:Y:S01]  /*0ec0*/  IMAD.MOV.U32 R36, RZ, RZ, R8 ;  /* 0x000000ffff247224 */ /* 0x000fe200078e0008 */
[----:B------:R-:W-:Y:S01]  /*0ed0*/  IADD3 R8, R9, 0x40, RZ ;  /* 0x0000004009087810 */ /* 0x000fe20007ffe0ff */
[----:B------:R-:W-:Y:S01]  /*0ee0*/  IMAD R4, R4, c[0x0][0x1b0], RZ ;  /* 0x00006c0004047a24 */ /* 0x000fe200078e02ff */
[----:B------:R-:W-:Y:S01]  /*0ef0*/  IADD3 R22, R6, UR6, -R14 ;  /* 0x0000000606167c10 */ /* 0x000fe2000fffe80e */
[----:B------:R-:W-:Y:S01]  /*0f00*/  IMAD.SHL.U32 R6, R14, 0x40, RZ ;  /* 0x000000400e067824 */ /* 0x000fe200078e00ff */
[----:B------:R-:W-:Y:S01]  /*0f10*/  ISETP.GE.AND P1, PT, R8, R5, PT ;  /* 0x000000050800720c */ /* 0x000fe20003f26270 */
[----:B------:R-:W-:Y:S01]  /*0f20*/  IMAD.WIDE.U32 R2, R0, c[0x0][0x1b0], R2 ;  /* 0x00006c0000027a25 */ /* 0x000fe200078e0002 */
[----:B------:R-:W-:-:S03]  /*0f30*/  IADD3 R8, P0, R11, R14, RZ ;  /* 0x0000000e0b087210 */ /* 0x000fc60007f1e0ff */
[----:B------:R-:W-:Y:S01]  /*0f40*/  IMAD R11, R0, c[0x0][0x1b4], R4 ;  /* 0x00006d00000b7a24 */ /* 0x000fe200078e0204 */
[----:B------:R-:W-:Y:S01]  /*0f50*/  LOP3.LUT R0, R6, 0x1c0, RZ, 0xc0, !PT ;  /* 0x000001c006007812 */ /* 0x000fe200078ec0ff */
[----:B------:R-:W-:Y:S01]  /*0f60*/  IMAD.SHL.U32 R4, R28, 0x8, RZ ;  /* 0x000000081c047824 */ /* 0x000fe200078e00ff */
[----:B------:R-:W-:Y:S01]  /*0f70*/  LEA.HI.X.SX32 R12, R14, R7, 0x1, P0 ;  /* 0x000000070e0c7211 */ /* 0x000fe200000f0eff */
[----:B------:R-:W-:Y:S01]  /*0f80*/  IMAD.IADD R3, R3, 0x1, R11 ;  /* 0x0000000103037824 */ /* 0x000fe200078e020b */
[C---:B------:R-:W-:Y:S02]  /*0f90*/  ISETP.GE.AND P0, PT, R9.reuse, R5, PT ;  /* 0x000000050900720c */ /* 0x040fe40003f06270 */
[----:B------:R-:W-:Y:S01]  /*0fa0*/  IADD3 R6, R9, 0x60, RZ ;  /* 0x0000006009067810 */ /* 0x000fe20007ffe0ff */
[----:B------:R-:W-:Y:S01]  /*0fb0*/  IMAD.WIDE.U32 R2, R10, c[0x0][0x1a8], R2 ;  /* 0x00006a000a027a25 */ /* 0x000fe200078e0002 */
[----:B------:R-:W-:Y:S02]  /*0fc0*/  LOP3.LUT R9, R0, 0x38, R4, 0xf8, !PT ;  /* 0x0000003800097812 */ /* 0x000fe400078ef804 */
[----:B------:R-:W-:-:S02]  /*0fd0*/  SHF.R.U32.HI R0, RZ, 0x3, R0 ;  /* 0x00000003ff007819 */ /* 0x000fc40000011600 */
[----:B------:R-:W-:Y:S02]  /*0fe0*/  LEA.HI R7, R15, R13, RZ, 0x1 ;  /* 0x0000000d0f077211 */ /* 0x000fe400078f08ff */
[----:B------:R-:W-:Y:S02]  /*0ff0*/  LOP3.LUT R16, R9, R0, RZ, 0x3c, !PT ;  /* 0x0000000009107212 */ /* 0x000fe400078e3cff */
[----:B------:R-:W-:Y:S02]  /*1000*/  SHF.R.S32.HI R0, RZ, 0x1f, R10 ;  /* 0x0000001fff007819 */ /* 0x000fe4000001140a */
[----:B------:R-:W-:Y:S02]  /*1010*/  LOP3.LUT R7, R7, 0xfffffffe, RZ, 0xc0, !PT ;  /* 0xfffffffe07077812 */ /* 0x000fe400078ec0ff */
[----:B------:R-:W-:Y:S01]  /*1020*/  ISETP.GE.AND P2, PT, R6, R5, PT ;  /* 0x000000050600720c */ /* 0x000fe20003f46270 */
[----:B------:R-:W-:Y:S01]  /*1030*/  IMAD R0, R0, c[0x0][0x1a8], RZ ;  /* 0x00006a0000007a24 */ /* 0x000fe200078e02ff */
[----:B------:R-:W-:Y:S01]  /*1040*/  SHF.R.S32.HI R5, RZ, 0x1f, R4 ;  /* 0x0000001fff057819 */ /* 0x000fe20000011404 */
[----:B------:R-:W-:Y:S01]  /*1050*/  IMAD R6, R12, c[0x0][0x1e0], RZ ;  /* 0x000078000c067a24 */ /* 0x000fe200078e02ff */
[----:B------:R-:W-:Y:S01]  /*1060*/  IADD3 R31, R4, 0x40, RZ ;  /* 0x00000040041f7810 */ /* 0x000fe20007ffe0ff */
[----:B------:R-:W-:Y:S01]  /*1070*/  IMAD R11, R10, c[0x0][0x1ac], R0 ;  /* 0x00006b000a0b7a24 */ /* 0x000fe200078e0200 */
[----:B------:R-:W-:Y:S01]  /*1080*/  LOP3.LUT R0, R15, 0xfffffff0, RZ, 0xc0, !PT ;  /* 0xfffffff00f007812 */ /* 0x000fe200078ec0ff */
[----:B------:R-:W-:Y:S01]  /*1090*/  IMAD.IADD R33, R13, 0x1, -R7 ;  /* 0x000000010d217824 */ /* 0x000fe200078e0a07 */
[----:B------:R-:W-:Y:S01]  /*10a0*/  LEA R15, P3, R2, c[0x0][0x160], 0x1 ;  /* 0x00005800020f7a11 */ /* 0x000fe200078608ff */
[----:B------:R-:W-:Y:S01]  /*10b0*/  IMAD.IADD R3, R3, 0x1, R11 ;  /* 0x0000000103037824 */ /* 0x000fe200078e020b */
[----:B------:R-:W-:Y:S01]  /*10c0*/  LEA.HI R11, R37, R113, RZ, 0x6 ;  /* 0x00000071250b7211 */ /* 0x000fe200078f30ff */
[----:B------:R-:W-:Y:S01]  /*10d0*/  IMAD.IADD R0, R113, 0x1, -R0 ;  /* 0x0000000171007824 */ /* 0x000fe200078e0a00 */
[----:B------:R-:W-:Y:S01]  /*10e0*/  IADD3 R32, R4, 0x80, RZ ;  /* 0x0000008004207810 */ /* 0x000fe20007ffe0ff */
[----:B------:R-:W-:Y:S01]  /*10f0*/  IMAD R9, R8, c[0x0][0x1e4], R6 ;  /* 0x0000790008097a24 */ /* 0x000fe200078e0206 */
[----:B------:R-:W-:Y:S01]  /*1100*/  LEA.HI.X R14, R2, c[0x0][0x164], R3, 0x1, P3 ;  /* 0x00005900020e7a11 */ /* 0x000fe200018f0c03 */
[----:B------:R-:W-:Y:S01]  /*1110*/  IMAD R3, R29, c[0x0][0x1e8], RZ ;  /* 0x00007a001d037a24 */ /* 0x000fe200078e02ff */
[----:B------:R-:W-:Y:S01]  /*1120*/  SHF.R.S32.HI R10, RZ, 0x1f, R0 ;  /* 0x0000001fff0a7819 */ /* 0x000fe20000011400 */
[----:B------:R-:W-:Y:S01]  /*1130*/  IMAD.WIDE.U32 R6, R8, c[0x0][0x1e0], R4 ;  /* 0x0000780008067a25 */ /* 0x000fe200078e0004 */
[----:B------:R-:W-:Y:S01]  /*1140*/  SHFL.IDX PT, R2, R15, RZ, 0x181f ;  /* 0x00181fff0f027589 */ /* 0x000fe200000e0000 */
[----:B------:R-:W-:-:S02]  /*1150*/  ISETP.GE.AND P3, PT, R31, c[0x0][0x198], PT ;  /* 0x000066001f007a0c */ /* 0x000fc40003f66270 */
[----:B------:R-:W-:Y:S01]  /*1160*/  LEA.HI R30, R10, R0, RZ, 0x3 ;  /* 0x000000000a1e7211 */ /* 0x000fe200078f18ff */
[----:B------:R-:W-:Y:S02]  /*1170*/  IMAD.SHL.U32 R10, R11, 0x8, RZ ;  /* 0x000000080b0a7824 */ /* 0x000fe400078e00ff */
[----:B------:R-:W-:Y:S02]  /*1180*/  IMAD R11, R24, c[0x0][0x1ec], R3 ;  /* 0x00007b00180b7a24 */ /* 0x000fe400078e0203 */
[----:B------:R-:W-:Y:S01]  /*1190*/  IMAD.IADD R7, R7, 0x1, R9 ;  /* 0x0000000107077824 */ /* 0x000fe200078e0209 */
[----:B------:R-:W1:Y:S01]  /*11a0*/  SHFL.IDX PT, R3, R14, RZ, 0x181f ;  /* 0x00181fff0e037589 */ /* 0x000e6200000e0000 */
[----:B------:R-:W-:Y:S01]  /*11b0*/  IMAD R12, R12, c[0x0][0x208], RZ ;  /* 0x000082000c0c7a24 */ /* 0x000fe200078e02ff */
[----:B------:R-:W-:Y:S01]  /*11c0*/  LOP3.LUT R19, R16, 0xfffffe00, R10, 0xf8, !PT ;  /* 0xfffffe0010137812 */ /* 0x000fe200078ef80a */
[----:B------:R-:W-:-:S04]  /*11d0*/  IMAD.WIDE.U32 R6, R24, c[0x0][0x1e8], R6 ;  /* 0x00007a0018067a25 */ /* 0x000fc800078e0006 */
[----:B------:R-:W-:Y:S01]  /*11e0*/  IMAD.IADD R21, R7, 0x1, R11 ;  /* 0x0000000107157824 */ /* 0x000fe200078e020b */
[----:B------:R-:W-:Y:S01]  /*11f0*/  STL [R1+0x30], R19 ;  /* 0x0000301301007387 */ /* 0x000fe20000100800 */
[----:B------:R-:W-:Y:S02]  /*1200*/  IMAD.MOV.U32 R20, RZ, RZ, R6 ;  /* 0x000000ffff147224 */ /* 0x000fe400078e0006 */
[----:B------:R-:W-:Y:S01]  /*1210*/  IMAD R13, R8, c[0x0][0x20c], R12 ;  /* 0x00008300080d7a24 */ /* 0x000fe200078e020c */
[----:B------:R-:W-:Y:S01]  /*1220*/  LOP3.LUT R12, R30, 0xfffffff8, RZ, 0xc0, !PT ;  /* 0xfffffff81e0c7812 */ /* 0x000fe200078ec0ff */
[----:B------:R-:W-:-:S04]  /*1230*/  IMAD.WIDE.U32 R8, R8, c[0x0][0x208], R4 ;  /* 0x0000820008087a25 */ /* 0x000fc800078e0004 */
[----:B------:R-:W-:Y:S02]  /*1240*/  IMAD R29, R29, c[0x0][0x210], RZ ;  /* 0x000084001d1d7a24 */ /* 0x000fe400078e02ff */
[----:B------:R-:W-:Y:S02]  /*1250*/  IMAD.IADD R9, R9, 0x1, R13 ;  /* 0x0000000109097824 */ /* 0x000fe400078e020d */
[----:B------:R-:W-:Y:S01]  /*1260*/  IMAD.IADD R27, R0, 0x1, -R12 ;  /* 0x00000001001b7824 */ /* 0x000fe200078e0a0c */
[----:B------:R-:W-:Y:S01]  /*1270*/  @!P0 SHF.R.S32.HI R0, RZ, 0x1f, R31 ;  /* 0x0000001fff008819 */ /* 0x000fe2000001141f */
[C---:B------:R-:W-:Y:S02]  /*1280*/  IMAD R29, R24.reuse, c[0x0][0x214], R29 ;  /* 0x00008500181d7a24 */ /* 0x040fe400078e021d */
[----:B------:R-:W-:Y:S01]  /*1290*/  IMAD.WIDE.U32 R24, R24, c[0x0][0x210], R8 ;  /* 0x0000840018187a25 */ /* 0x000fe200078e0008 */
[----:B------:R-:W-:Y:S01]  /*12a0*/  @!P0 LEA.HI R8, R0, R31, RZ, 0x3 ;  /* 0x0000001f00088211 */ /* 0x000fe200078f18ff */
[----:B------:R-:W-:Y:S02]  /*12b0*/  SHFL.IDX PT, R9, R14, 0x1, 0x181f ;  /* 0x00381f000e097f89 */ /* 0x000fe400000e0000 */
[----:B------:R-:W-:Y:S01]  /*12c0*/  IMAD.SHL.U32 R38, R19, 0x2, RZ ;  /* 0x0000000213267824 */ /* 0x000fe200078e00ff */
[----:B------:R-:W-:-:S02]  /*12d0*/  @!P0 LOP3.LUT R12, R8, 0xfffffff8, RZ, 0xc0, !PT ;  /* 0xfffffff8080c8812 */ /* 0x000fc400078ec0ff */
[----:B------:R-:W2:Y:S03]  /*12e0*/  SHFL.IDX PT, R8, R15, 0x1, 0x181f ;  /* 0x00381f000f087f89 */ /* 0x000ea600000e0000 */
[----:B-1----:R-:W-:Y:S01]  /*12f0*/  @!P0 IMAD.WIDE R12, R12, 0x2, R2 ;  /* 0x000000020c0c8825 */ /* 0x002fe200078e0202 */
[----:B------:R-:W-:Y:S01]  /*1300*/  STL [R1], R38 ;  /* 0x0000002601007387 */ /* 0x000fe20000100800 */
[--C-:B---3--:R-:W-:Y:S02]  /*1310*/  @P4 SHF.R.S32.HI R7, RZ, 0x1f, R18.reuse ;  /* 0x0000001fff074819 */ /* 0x108fe40000011412 */
[----:B------:R-:W-:Y:S02]  /*1320*/  @P4 IMAD.MOV.U32 R6, RZ, RZ, R18 ;  /* 0x000000ffff064224 */ /* 0x000fe400078e0012 */
[----:B------:R-:W-:Y:S02]  /*1330*/  @!P4 IMAD.MOV.U32 R6, RZ, RZ, R41 ;  /* 0x000000ffff06c224 */ /* 0x000fe400078e0029 */
[----:B------:R-:W-:-:S03]  /*1340*/  @!P4 IMAD.MOV.U32 R7, RZ, RZ, R17 ;  /* 0x000000ffff07c224 */ /* 0x000fc600078e0011 */
[----:B------:R-:W-:Y:S02]  /*1350*/  SEL R26, R6, RZ, !P6 ;  /* 0x000000ff061a7207 */ /* 0x000fe40007000000 */
[----:B------:R-:W-:Y:S02]  /*1360*/  SEL R23, R7, RZ, !P6 ;  /* 0x000000ff07177207 */ /* 0x000fe40007000000 */
[----:B------:R-:W-:Y:S01]  /*1370*/  ISETP.GE.AND P6, PT, R4, c[0x0][0x198], PT ;  /* 0x0000660004007a0c */ /* 0x000fe20003fc6270 */
[----:B------:R-:W-:Y:S01]  /*1380*/  IMAD.WIDE.U32 R20, R26, c[0x0][0x1f0], R20 ;  /* 0x00007c001a147a25 */ /* 0x000fe200078e0014 */
[----:B------:R-:W-:Y:S02]  /*1390*/  @!P0 SHF.R.S32.HI R7, RZ, 0x1f, R32 ;  /* 0x0000001fff078819 */ /* 0x000fe40000011420 */
[C---:B------:R-:W-:Y:S01]  /*13a0*/  @!P0 LEA R6, P4, R4.reuse, R2, 0x1 ;  /* 0x0000000204068211 */ /* 0x040fe200078808ff */
[----:B------:R-:W-:Y:S01]  /*13b0*/  IMAD.MOV.U32 R44, RZ, RZ, R20 ;  /* 0x000000ffff2c7224 */ /* 0x000fe200078e0014 */
[----:B------:R-:W-:Y:S01]  /*13c0*/  @!P0 LEA.HI R0, R7, R32, RZ, 0x3 ;  /* 0x0000002007008211 */ /* 0x000fe200078f18ff */
[----:B------:R-:W-:Y:S01]  /*13d0*/  STL.64 [R1+0x28], R20 ;  /* 0x0000281401007387 */ /* 0x000fe20000100a00 */
[----:B------:R-:W-:-:S02]  /*13e0*/  @!P0 LEA.HI.X R7, R4, R3, R5, 0x1, P4 ;  /* 0x0000000304078211 */ /* 0x000fc400020f0c05 */
[----:B------:R-:W-:Y:S02]  /*13f0*/  @!P0 LOP3.LUT R0, R0, 0xfffffff8, RZ, 0xc0, !PT ;  /* 0xfffffff800008812 */ /* 0x000fe400078ec0ff */
[----:B------:R-:W-:Y:S01]  /*1400*/  ISETP.GE.AND P4, PT, R32, c[0x0][0x198], PT ;  /* 0x0000660020007a0c */ /* 0x000fe20003f86270 */
[----:B------:R1:W-:Y:S02]  /*1410*/  @!P0 LDGSTS.E.BYPASS.LTC128B.128 [R38+0x100], [R6.64], !P6 ;  /* 0x0010000006268fae */ /* 0x0003e4000f101d54 */
[----:B------:R-:W-:Y:S01]  /*1420*/  @!P0 IMAD.WIDE R10, R0, 0x2, R2 ;  /* 0x00000002000a8825 */ /* 0x000fe200078e0202 */
[----:B------:R-:W-:Y:S01]  /*1430*/  @!P5 SHF.R.S32.HI R0, RZ, 0x1f, R32 ;  /* 0x0000001fff00d819 */ /* 0x000fe20000011420 */
[----:B------:R-:W-:Y:S03]  /*1440*/  SHFL.IDX PT, R2, R15, 0x2, 0x181f ;  /* 0x00581f000f027f89 */ /* 0x000fe600000e0000 */
[----:B------:R-:W-:Y:S01]  /*1450*/  @!P5 LEA.HI R0, R0, R32, RZ, 0x3 ;  /* 0x000000200000d211 */ /* 0x000fe200078f18ff */
[----:B------:R-:W3:Y:S03]  /*1460*/  SHFL.IDX PT, R3, R14, 0x2, 0x181f ;  /* 0x00581f000e037f89 */ /* 0x000ee600000e0000 */
[----:B------:R-:W-:Y:S01]  /*1470*/  @!P5 LOP3.LUT R0, R0, 0xfffffff8, RZ, 0xc0, !PT ;  /* 0xfffffff80000d812 */ /* 0x000fe200078ec0ff */
[----:B------:R4:W-:Y:S04]  /*1480*/  @!P0 LDGSTS.E.BYPASS.LTC128B.128 [R38+0x4100], [R12.64], !P3 ;  /* 0x041000000c268fae */ /* 0x0009e8000d901d54 */
[----:B------:R5:W-:Y:S01]  /*1490*/  @!P0 LDGSTS.E.BYPASS.LTC128B.128 [R38+0x8100], [R10.64], !P4 ;  /* 0x081000000a268fae */ /* 0x000be2000e101d54 */
[----:B-1----:R-:W-:-:S02]  /*14a0*/  @!P5 SHF.R.S32.HI R6, RZ, 0x1f, R31 ;  /* 0x0000001fff06d819 */ /* 0x002fc4000001141f */
[----:B------:R-:W-:Y:S02]  /*14b0*/  @!P1 SHF.R.S32.HI R7, RZ, 0x1f, R32 ;  /* 0x0000001fff079819 */ /* 0x000fe40000011420 */
[----:B------:R-:W-:Y:S02]  /*14c0*/  @!P5 LEA.HI R16, R6, R31, RZ, 0x3 ;  /* 0x0000001f0610d211 */ /* 0x000fe400078f18ff */
[----:B------:R-:W1:Y:S01]  /*14d0*/  SHFL.IDX PT, R6, R15, 0x3, 0x181f ;  /* 0x00781f000f067f89 */ /* 0x000e6200000e0000 */
[----:B------:R-:W-:Y:S02]  /*14e0*/  @!P1 LEA.HI R18, R7, R32, RZ, 0x3 ;  /* 0x0000002007129211 */ /* 0x000fe400078f18ff */
[----:B------:R-:W-:Y:S01]  /*14f0*/  @!P5 LOP3.LUT R16, R16, 0xfffffff8, RZ, 0xc0, !PT ;  /* 0xfffffff81010d812 */ /* 0x000fe200078ec0ff */
[----:B------:R1:W1:Y:S01]  /*1500*/  SHFL.IDX PT, R7, R14, 0x3, 0x181f ;  /* 0x00781f000e077f89 */ /* 0x00026200000e0000 */
[----:B------:R-:W-:-:S03]  /*1510*/  @!P1 LOP3.LUT R18, R18, 0xfffffff8, RZ, 0xc0, !PT ;  /* 0xfffffff812129812 */ /* 0x000fc600078ec0ff */
[----:B--2---:R-:W-:Y:S01]  /*1520*/  @!P5 IMAD.WIDE R16, R16, 0x2, R8 ;  /* 0x000000021010d825 */ /* 0x004fe200078e0208 */
[----:B-----5:R-:W-:-:S03]  /*1530*/  @!P1 SHF.R.S32.HI R10, RZ, 0x1f, R31 ;  /* 0x0000001fff0a9819 */ /* 0x020fc6000001141f */
[----:B---3--:R-:W-:Y:S01]  /*1540*/  @!P1 IMAD.WIDE R18, R18, 0x2, R2 ;  /* 0x0000000212129825 */ /* 0x008fe200078e0202 */
[----:B----4-:R-:W-:Y:S02]  /*1550*/  @!P1 LEA.HI R12, R10, R31, RZ, 0x3 ;  /* 0x0000001f0a0c9211 */ /* 0x010fe400078f18ff */
[----:B------:R-:W-:Y:S02]  /*1560*/  @!P5 LEA R10, P0, R4, R8, 0x1 ;  /* 0x00000008040ad211 */ /* 0x000fe400078008ff */
[----:B------:R-:W-:Y:S02]  /*1570*/  @!P1 LOP3.LUT R12, R12, 0xfffffff8, RZ, 0xc0, !PT ;  /* 0xfffffff80c0c9812 */ /* 0x000fe400078ec0ff */
[----:B------:R-:W-:-:S03]  /*1580*/  @!P5 LEA.HI.X R11, R4, R9, R5, 0x1, P0 ;  /* 0x00000009040bd211 */ /* 0x000fc600000f0c05 */
[----:B------:R-:W-:Y:S02]  /*1590*/  @!P1 IMAD.WIDE R12, R12, 0x2, R2 ;  /* 0x000000020c0c9825 */ /* 0x000fe400078e0202 */
[----:B------:R2:W-:Y:S02]  /*15a0*/  @!P5 LDGSTS.E.BYPASS.LTC128B.128 [R38+0x1100], [R10.64], !P6 ;  /* 0x011000000a26dfae */ /* 0x0005e4000f101d54 */
[----:B-1----:R-:W-:Y:S01]  /*15b0*/  @!P5 IMAD.WIDE R14, R0, 0x2, R8 ;  /* 0x00000002000ed825 */ /* 0x002fe200078e0208 */
[C---:B------:R-:W-:Y:S01]  /*15c0*/  @!P1 LEA R8, P0, R4.reuse, R2, 0x1 ;  /* 0x0000000204089211 */ /* 0x040fe200078008ff */
[----:B------:R1:W-:Y:S02]  /*15d0*/  @!P5 LDGSTS.E.BYPASS.LTC128B.128 [R38+0x5100], [R16.64], !P3 ;  /* 0x051000001026dfae */ /* 0x0003e4000d901d54 */
[----:B------:R-:W-:Y:S01]  /*15e0*/  IMAD R0, R23, c[0x0][0x1f0], RZ ;  /* 0x00007c0017007a24 */ /* 0x000fe200078e02ff */
[C-C-:B------:R-:W-:Y:S01]  /*15f0*/  @!P1 LEA.HI.X R9, R4.reuse, R3, R5.reuse, 0x1, P0 ;  /* 0x0000000304099211 */ /* 0x140fe200000f0c05 */
[----:B------:R3:W-:Y:S01]  /*1600*/  @!P5 LDGSTS.E.BYPASS.LTC128B.128 [R38+0x9100], [R14.64], !P4 ;  /* 0x091000000e26dfae */ /* 0x0007e2000e101d54 */
[----:B------:R-:W-:Y:S01]  /*1610*/  @!P2 LEA R2, P0, R4, R6, 0x1 ;  /* 0x000000060402a211 */ /* 0x000fe200078008ff */
[----:B------:R-:W-:Y:S01]  /*1620*/  IMAD R0, R26, c[0x0][0x1f4], R0 ;  /* 0x00007d001a007a24 */ /* 0x000fe200078e0200 */
[----:B------:R-:W-:Y:S01]  /*1630*/  ISETP.GE.AND P5, PT, R22, 0x21, PT ;  /* 0x000000211600780c */ /* 0x000fe20003fa6270 */
[----:B------:R4:W-:Y:S01]  /*1640*/  @!P1 LDGSTS.E.BYPASS.LTC128B.128 [R38+0x2100], [R8.64], !P6 ;  /* 0x0210000008269fae */ /* 0x0009e2000f101d54 */
[----:B------:R-:W-:Y:S01]  /*1650*/  @!P2 LEA.HI.X R3, R4, R7, R5, 0x1, P0 ;  /* 0x000000070403a211 */ /* 0x000fe200000f0c05 */
[----:B------:R-:W-:Y:S01]  /*1660*/  IMAD.IADD R45, R21, 0x1, R0 ;  /* 0x00000001152d7824 */ /* 0x000fe200078e0200 */
[----:B------:R-:W-:Y:S01]  /*1670*/  @!P2 SHF.R.S32.HI R5, RZ, 0x1f, R32 ;  /* 0x0000001fff05a819 */ /* 0x000fe20000011420 */
[----:B------:R5:W-:Y:S04]  /*1680*/  @!P1 LDGSTS.E.BYPASS.LTC128B.128 [R38+0x6100], [R12.64], !P3 ;  /* 0x061000000c269fae */ /* 0x000be8000d901d54 */
[----:B------:R2:W-:Y:S01]  /*1690*/  @!P1 LDGSTS.E.BYPASS.LTC128B.128 [R38+0xa100], [R18.64], !P4 ;  /* 0x0a10000012269fae */ /* 0x0005e2000e101d54 */
[----:B------:R-:W-:-:S03]  /*16a0*/  ISETP.GE.AND P1, PT, R22, 0x41, PT ;  /* 0x000000411600780c */ /* 0x000fc60003f26270 */
[----:B------:R2:W-:Y:S01]  /*16b0*/  @!P2 LDGSTS.E.BYPASS.LTC128B.128 [R38+0x3100], [R2.64], !P6 ;  /* 0x031000000226afae */ /* 0x0005e2000f101d54 */
[----:B------:R-:W-:-:S03]  /*16c0*/  ISETP.GE.AND P6, PT, R22, 0x1, PT ;  /* 0x000000011600780c */ /* 0x000fc60003fc6270 */
[----:B------:R2:W-:Y:S01]  /*16d0*/  STL.64 [R1+0x10], R44 ;  /* 0x0000102c01007387 */ /* 0x0005e20000100a00 */
[----:B-1----:R-:W-:Y:S02]  /*16e0*/  IMAD.SHL.U32 R16, R42, 0x40, RZ ;  /* 0x000000402a107824 */ /* 0x002fe400078e00ff */
[----:B---3--:R-:W-:Y:S01]  /*16f0*/  IMAD.WIDE.U32 R14, R39, 0x40, RZ ;  /* 0x00000040270e7825 */ /* 0x008fe200078e00ff */
[----:B----4-:R-:W-:-:S03]  /*1700*/  @!P2 SHF.R.S32.HI R8, RZ, 0x1f, R31 ;  /* 0x0000001fff08a819 */ /* 0x010fc6000001141f */
[----:B------:R-:W-:Y:S01]  /*1710*/  IMAD.IADD R9, R25, 0x1, R29 ;  /* 0x0000000119097824 */ /* 0x000fe200078e021d */
[----:B-----5:R-:W-:Y:S01]  /*1720*/  @!P2 LEA.HI R12, R8, R31, RZ, 0x3 ;  /* 0x0000001f080ca211 */ /* 0x020fe200078f18ff */
[----:B------:R-:W-:-:S03]  /*1730*/  IMAD.MOV.U32 R8, RZ, RZ, R24 ;  /* 0x000000ffff087224 */ /* 0x000fc600078e0018 */
[----:B------:R-:W-:Y:S01]  /*1740*/  @!P2 LOP3.LUT R12, R12, 0xfffffff8, RZ, 0xc0, !PT ;  /* 0xfffffff80c0ca812 */ /* 0x000fe200078ec0ff */
[----:B--2---:R-:W-:-:S04]  /*1750*/  IMAD.WIDE.U32 R18, R26, c[0x0][0x218], R8 ;  /* 0x000086001a127a25 */ /* 0x004fc800078e0008 */
[----:B------:R-:W-:Y:S01]  /*1760*/  IMAD.WIDE.U32 R2, R34, UR8, R44 ;  /* 0x0000000822027c25 */ /* 0x000fe2000f8e002c */
[----:B------:R1:W-:Y:S03]  /*1770*/  STL.64 [R1+0x20], R18 ;  /* 0x0000201201007387 */ /* 0x0003e60000100a00 */
[----:B------:R-:W-:Y:S01]  /*1780*/  @!P2 IMAD.WIDE R12, R12, 0x2, R6 ;  /* 0x000000020c0ca825 */ /* 0x000fe200078e0206 */
[----:B------:R-:W-:Y:S01]  /*1790*/  IADD3 R0, R3, UR12, RZ ;  /* 0x0000000c03007c10 */ /* 0x000fe2000fffe0ff */
[----:B------:R-:W-:Y:S01]  /*17a0*/  UIMAD UR12, UR7, UR8, URZ ;  /* 0x00000008070c72a4 */ /* 0x000fe2000f8e023f */
[C---:B------:R-:W-:Y:S01]  /*17b0*/  @P6 LEA R10, P0, R2.reuse, c[0x0][0x1c8], 0x1 ;  /* 0x00007200020a6a11 */ /* 0x040fe200078008ff */
[----:B------:R-:W-:Y:S01]  /*17c0*/  IMAD.MOV.U32 R40, RZ, RZ, R18 ;  /* 0x000000ffff287224 */ /* 0x000fe200078e0012 */
[----:B------:R-:W-:Y:S01]  /*17d0*/  @!P2 LEA.HI R3, R5, R32, RZ, 0x3 ;  /* 0x000000200503a211 */ /* 0x000fe200078f18ff */
[----:B------:R2:W-:Y:S01]  /*17e0*/  @!P2 LDGSTS.E.BYPASS.LTC128B.128 [R38+0x7100], [R12.64], !P3 ;  /* 0x071000000c26afae */ /* 0x0005e2000d901d54 */
[----:B------:R-:W-:Y:S01]  /*17f0*/  @P6 LEA.HI.X R11, R2, c[0x0][0x1cc], R0, 0x1, P0 ;  /* 0x00007300020b6a11 */ /* 0x000fe200000f0c00 */
[----:B------:R-:W-:Y:S01]  /*1800*/  UIMAD UR12, UR9, UR14, UR12 ;  /* 0x0000000e090c72a4 */ /* 0x000fe2000f8e020c */
[----:B------:R-:W-:-:S02]  /*1810*/  @P5 LEA R5, P0, R39, R2, 0x5 ;  /* 0x0000000227055211 */ /* 0x000fc400078028ff */
[----:B------:R-:W-:Y:S02]  /*1820*/  @!P2 LOP3.LUT R3, R3, 0xfffffff8, RZ, 0xc0, !PT ;  /* 0xfffffff80303a812 */ /* 0x000fe400078ec0ff */
[----:B------:R-:W-:Y:S02]  /*1830*/  @P5 LEA.HI.X R17, R39, R0, R42, 0x5, P0 ;  /* 0x0000000027115211 */ /* 0x000fe400000f2c2a */
[----:B------:R-:W-:Y:S01]  /*1840*/  @P1 IADD3 R14, P0, R2, R14, RZ ;  /* 0x0000000e020e1210 */ /* 0x000fe20007f1e0ff */
[----:B------:R-:W-:Y:S01]  /*1850*/  @!P2 IMAD.WIDE R2, R3, 0x2, R6 ;  /* 0x000000020302a825 */ /* 0x000fe200078e0206 */
[----:B------:R-:W-:Y:S02]  /*1860*/  ISETP.GE.AND P3, PT, R31, c[0x0][0x1d4], PT ;  /* 0x000075001f007a0c */ /* 0x000fe40003f66270 */
[----:B------:R-:W-:Y:S01]  /*1870*/  @P1 IADD3.X R16, R0, R15, R16, P0, !PT ;  /* 0x0000000f00101210 */ /* 0x000fe200007fe410 */
[----:B------:R-:W-:Y:S01]  /*1880*/  IMAD R7, R23, c[0x0][0x218], RZ ;  /* 0x0000860017077a24 */ /* 0x000fe200078e02ff */
[----:B------:R3:W-:Y:S01]  /*1890*/  @!P2 LDGSTS.E.BYPASS.LTC128B.128 [R38+0xb100], [R2.64], !P4 ;  /* 0x0b1000000226afae */ /* 0x0007e2000e101d54 */
[----:B------:R-:W-:Y:S01]  /*18a0*/  ISETP.GE.AND P4, PT, R4, c[0x0][0x1d4], PT ;  /* 0x0000750004007a0c */ /* 0x000fe20003f86270 */
[----:B------:R-:W-:Y:S01]  /*18b0*/  IMAD.SHL.U32 R0, R27, 0x40, RZ ;  /* 0x000000401b007824 */ /* 0x000fe200078e00ff */
[----:B------:R-:W-:Y:S01]  /*18c0*/  ISETP.GE.AND P2, PT, R32, c[0x0][0x1d4], PT ;  /* 0x0000750020007a0c */ /* 0x000fe20003f46270 */
[----:B------:R-:W-:Y:S01]  /*18d0*/  IMAD R15, R26, c[0x0][0x21c], R7 ;  /* 0x000087001a0f7a24 */ /* 0x000fe200078e0207 */
[----:B------:R-:W-:Y:S01]  /*18e0*/  @P5 LEA R6, P0, R5, c[0x0][0x1c8], 0x1 ;  /* 0x0000720005065a11 */ /* 0x000fe200078008ff */
[----:B------:R-:W0:Y:S01]  /*18f0*/  LDGDEPBAR ;  /* 0x00000000000079af */ /* 0x000e220000000000 */
[----:B------:R-:W-:Y:S01]  /*1900*/  LOP3.LUT R0, R0, 0x1c0, RZ, 0xc0, !PT ;  /* 0x000001c000007812 */ /* 0x000fe200078ec0ff */
[----:B------:R-:W-:Y:S01]  /*1910*/  IMAD.IADD R41, R19, 0x1, R15 ;  /* 0x0000000113297824 */ /* 0x000fe200078e020f */
[----:B------:R-:W-:Y:S01]  /*1920*/  @P5 LEA.HI.X R7, R5, c[0x0][0x1cc], R17, 0x1, P0 ;  /* 0x0000730005075a11 */ /* 0x000fe200000f0c11 */
[----:B------:R-:W-:-:S02]  /*1930*/  IMAD.SHL.U32 R5, R33, 0x8, RZ ;  /* 0x0000000821057824 */ /* 0x000fc400078e00ff */
[----:B------:R-:W-:Y:S01]  /*1940*/  IMAD.WIDE.U32 R8, R36, UR8, R40 ;  /* 0x0000000824087c25 */ /* 0x000fe2000f8e0028 */
[----:B------:R-:W-:Y:S01]  /*1950*/  UMOV UR8, 0x6 ;  /* 0x0000000600087882 */ /* 0x000fe20000000000 */
[----:B------:R4:W-:Y:S01]  /*1960*/  @P6 LDGSTS.E.BYPASS.LTC128B.128 [R38+0x12100], [R10.64], !P4 ;  /* 0x121000000a266fae */ /* 0x0009e2000e101d54 */
[----:B------:R-:W-:-:S03]  /*1970*/  USHF.L.U64.HI UR11, UR10, UR8, UR11 ;  /* 0x000000080a0b7299 */ /* 0x000fc6000801020b */
[----:B------:R4:W-:Y:S04]  /*1980*/  @P6 LDGSTS.E.BYPASS.LTC128B.128 [R38+0x15100], [R10.64+0x80], !P3 ;  /* 0x151000800a266fae */ /* 0x0009e8000d901d54 */
[----:B------:R4:W-:Y:S01]  /*1990*/  @P6 LDGSTS.E.BYPASS.LTC128B.128 [R38+0x18100], [R10.64+0x100], !P2 ;  /* 0x181001000a266fae */ /* 0x0009e2000d101d54 */
[----:B------:R-:W-:Y:S01]  /*19a0*/  ISETP.GE.AND P6, PT, R4, c[0x0][0x1d4], PT ;  /* 0x0000750004007a0c */ /* 0x000fe20003fc6270 */
[----:B------:R-:W-:Y:S02]  /*19b0*/  IMAD.MOV.U32 R4, RZ, RZ, 0x10 ;  /* 0x00000010ff047424 */ /* 0x000fe400078e00ff */
[----:B------:R5:W-:Y:S01]  /*19c0*/  @P5 LDGSTS.E.BYPASS.LTC128B.128 [R38+0x13100], [R6.64], !P4 ;  /* 0x1310000006265fae */ /* 0x000be2000e101d54 */
[----:B---3--:R-:W-:-:S03]  /*19d0*/  @P1 LEA R2, P0, R14, c[0x0][0x1c8], 0x1 ;  /* 0x000072000e021a11 */ /* 0x008fc600078008ff */
[----:B------:R5:W-:Y:S01]  /*19e0*/  @P5 LDGSTS.E.BYPASS.LTC128B.128 [R38+0x16100], [R6.64+0x80], !P3 ;  /* 0x1610008006265fae */ /* 0x000be2000d901d54 */
[----:B------:R-:W-:Y:S01]  /*19f0*/  @P1 LEA.HI.X R3, R14, c[0x0][0x1cc], R16, 0x1, P0 ;  /* 0x000073000e031a11 */ /* 0x000fe200000f0c10 */
[----:B------:R-:W-:Y:S02]  /*1a00*/  IMAD.MOV.U32 R14, RZ, RZ, 0x20 ;  /* 0x00000020ff0e7424 */ /* 0x000fe400078e00ff */
[----:B------:R5:W-:Y:S01]  /*1a10*/  @P5 LDGSTS.E.BYPASS.LTC128B.128 [R38+0x19100], [R6.64+0x100], !P2 ;  /* 0x1910010006265fae */ /* 0x000be2000d101d54 */
[----:B------:R-:W-:-:S03]  /*1a20*/  ISETP.GE.AND P5, PT, R31, c[0x0][0x1d4], PT ;  /* 0x000075001f007a0c */ /* 0x000fc60003fa6270 */
[----:B------:R3:W-:Y:S04]  /*1a30*/  @P1 LDGSTS.E.BYPASS.LTC128B.128 [R38+0x14100], [R2.64], !P4 ;  /* 0x1410000002261fae */ /* 0x0007e8000e101d54 */
[----:B------:R3:W-:Y:S04]  /*1a40*/  @P1 LDGSTS.E.BYPASS.LTC128B.128 [R38+0x17100], [R2.64+0x80], !P3 ;  /* 0x1710008002261fae */ /* 0x0007e8000d901d54 */
[----:B------:R3:W-:Y:S01]  /*1a50*/  @P1 LDGSTS.E.BYPASS.LTC128B.128 [R38+0x1a100], [R2.64+0x100], !P2 ;  /* 0x1a10010002261fae */ /* 0x0007e2000d101d54 */
[----:B----4-:R-:W-:-:S03]  /*1a60*/  LOP3.LUT R11, R0, 0x8, R5, 0xf8, !PT ;  /* 0x00000008000b7812 */ /* 0x010fc600078ef805 */
[----:B------:R-:W0:Y:S01]  /*1a70*/  LDGDEPBAR ;  /* 0x00000000000079af */ /* 0x000e220000000000 */
[----:B------:R-:W-:Y:S02]  /*1a80*/  SHF.R.U32.HI R5, RZ, 0x3, R0 ;  /* 0x00000003ff057819 */ /* 0x000fe40000011600 */
[----:B------:R-:W-:Y:S01]  /*1a90*/  IADD3 R0, R9, UR12, RZ ;  /* 0x0000000c09007c10 */ /* 0x000fe2000fffe0ff */
[----:B------:R-:W-:Y:S01]  /*1aa0*/  USHF.L.U32 UR12, UR10, 0x6, URZ ;  /* 0x000000060a0c7899 */ /* 0x000fe2000800063f */
[C---:B------:R-:W-:Y:S01]  /*1ab0*/  LEA R10, P0, R8.reuse, c[0x0][0x1f8], 0x1 ;  /* 0x00007e00080a7a11 */ /* 0x040fe200078008ff */
[----:B------:R1:W-:Y:S01]  /*1ac0*/  STL.64 [R1+0x18], R40 ;  /* 0x0000182801007387 */ /* 0x0003e20000100a00 */
[----:B------:R-:W-:Y:S02]  /*1ad0*/  LOP3.LUT R5, R11, R5, RZ, 0x3c, !PT ;  /* 0x000000050b057212 */ /* 0x000fe400078e3cff */
[----:B------:R-:W-:Y:S01]  /*1ae0*/  LEA.HI.X R11, R8, c[0x0][0x1fc], R0, 0x1, P0 ;  /* 0x00007f00080b7a11 */ /* 0x000fe200000f0c00 */
[----:B------:R-:W-:-:S05]  /*1af0*/  IMAD.U32 R0, RZ, RZ, UR12 ;  /* 0x0000000cff007e24 */ /* 0x000fca000f8e00ff */
[----:B--2---:R-:W-:-:S04]  /*1b00*/  IADD3 R12, P1, P0, R0, 0x80, R10 ;  /* 0x00000080000c7810 */ /* 0x004fc8000783e00a */
[----:B------:R-:W-:Y:S02]  /*1b10*/  IADD3.X R13, RZ, UR11, R11, P1, P0 ;  /* 0x0000000bff0d7c10 */ /* 0x000fe40008fe040b */
[----:B------:R-:W-:Y:S01]  /*1b20*/  IADD3 R8, P1, P0, R0, 0x100, R10 ;  /* 0x0000010000087810 */ /* 0x000fe2000783e00a */
[----:B------:R-:W-:Y:S02]  /*1b30*/  IMAD.SHL.U32 R0, R112, 0x20, RZ ;  /* 0x0000002070007824 */ /* 0x000fe400078e00ff */
[----:B---3--:R-:W-:Y:S01]  /*1b40*/  IMAD.SHL.U32 R2, R30, 0x40, RZ ;  /* 0x000000401e027824 */ /* 0x008fe200078e00ff */
[----:B------:R-:W-:-:S04]  /*1b50*/  DEPBAR.LE SB0, 0x1 ;  /* 0x000080400000791a */ /* 0x000fc80000000000 */
[----:B------:R-:W-:Y:S02]  /*1b60*/  LOP3.LUT R2, R5, 0xfffffe00, R2, 0xf8, !PT ;  /* 0xfffffe0005027812 */ /* 0x000fe400078ef802 */
[----:B------:R-:W-:Y:S02]  /*1b70*/  LOP3.LUT R3, R0, 0x7ffffc00, RZ, 0xc0, !PT ;  /* 0x7ffffc0000037812 */ /* 0x000fe400078ec0ff */
[----:B------:R-:W-:Y:S01]  /*1b80*/  IADD3.X R9, RZ, UR11, R11, P1, P0 ;  /* 0x0000000bff097c10 */ /* 0x000fe20008fe040b */
[----:B------:R-:W-:Y:S01]  /*1b90*/  BAR.SYNC.DEFER_BLOCKING 0x0 ;  /* 0x0000000000007b1d */ /* 0x000fe20000010000 */
[----:B------:R-:W-:Y:S01]  /*1ba0*/  LOP3.LUT P0, RZ, R27, 0x2, RZ, 0xc0, !PT ;  /* 0x000000021bff7812 */ /* 0x000fe2000780c0ff */
[----:B------:R-:W-:Y:S01]  /*1bb0*/  IMAD.IADD R3, R2, 0x1, R3 ;  /* 0x0000000102037824 */ /* 0x000fe200078e0203 */
[----:B-----5:R-:W-:Y:S02]  /*1bc0*/  IADD3 R6, P1, R10, UR12, RZ ;  /* 0x0000000c0a067c10 */ /* 0x020fe4000ff3e0ff */
[----:B------:R-:W-:Y:S01]  /*1bd0*/  SEL R0, R4, 0xfffffff0, !P0 ;  /* 0xfffffff004007807 */ /* 0x000fe20004000000 */
[----:B------:R-:W-:Y:S01]  /*1be0*/  IMAD.SHL.U32 R220, R3, 0x2, RZ ;  /* 0x0000000203dc7824 */ /* 0x000fe200078e00ff */
[----:B------:R-:W-:-:S02]  /*1bf0*/  IADD3.X R7, R11, UR11, RZ, P1, !PT ;  /* 0x0000000b0b077c10 */ /* 0x000fc40008ffe4ff */
[----:B------:R-:W-:Y:S01]  /*1c00*/  LOP3.LUT P1, RZ, R27, 0x4, RZ, 0xc0, !PT ;  /* 0x000000041bff7812 */ /* 0x000fe2000782c0ff */
[----:B------:R-:W-:Y:S01]  /*1c10*/  IMAD.SHL.U32 R239, R0, 0x2, RZ ;  /* 0x0000000200ef7824 */ /* 0x000fe200078e00ff */
[----:B------:R-:W-:Y:S01]  /*1c20*/  LEA R228, R3, 0x100, 0x1 ;  /* 0x0000010003e47811 */ /* 0x000fe200078e08ff */
[----:B------:R-:W-:Y:S01]  /*1c30*/  IMAD.SHL.U32 R3, R28, 0x40, RZ ;  /* 0x000000401c037824 */ /* 0x000fe200078e00ff */
[----:B------:R-:W-:Y:S02]  /*1c40*/  SEL R0, R14, 0xffffffe0, !P1 ;  /* 0xffffffe00e007807 */ /* 0x000fe40004800000 */
[----:B------:R-:W-:Y:S01]  /*1c50*/  IADD3 R4, P0, R6, UR12, RZ ;  /* 0x0000000c06047c10 */ /* 0x000fe2000ff1e0ff */
[----:B------:R-:W-:Y:S01]  /*1c60*/  IMAD.IADD R224, R228, 0x1, R239 ;  /* 0x00000001e4e07824 */ /* 0x000fe200078e02ef */
[----:B------:R-:W-:Y:S01]  /*1c70*/  ISETP.LT.OR P1, PT, R22, 0x1, P5 ;  /* 0x000000011600780c */ /* 0x000fe20002f21670 */
[C---:B------:R-:W-:Y:S01]  /*1c80*/  IMAD R228, R0.reuse, 0x2, R228 ;  /* 0x0000000200e47824 */ /* 0x040fe200078e02e4 */
[----:B------:R-:W-:Y:S01]  /*1c90*/  IADD3.X R5, R7, UR11, RZ, P0, !PT ;  /* 0x0000000b07057c10 */ /* 0x000fe200087fe4ff */
[----:B------:R-:W-:Y:S01]  /*1ca0*/  IMAD R232, R0, 0x2, R224 ;  /* 0x0000000200e87824 */ /* 0x000fe200078e02e0 */
[----:B------:R-:W-:-:S02]  /*1cb0*/  ISETP.LT.OR P0, PT, R22, 0x1, P6 ;  /* 0x000000011600780c */ /* 0x000fc40003701670 */
[----:B------:R-:W-:Y:S01]  /*1cc0*/  LOP3.LUT R3, R3, 0x1c0, RZ, 0xc0, !PT ;  /* 0x000001c003037812 */ /* 0x000fe200078ec0ff */
[----:B------:R1:W2:Y:S03]  /*1cd0*/  LDSM.16.M88.4 R152, [R220+0x100] ;  /* 0x00010000dc98783b */ /* 0x0002a60000000200 */
[----:B------:R-:W-:Y:S01]  /*1ce0*/  SHF.R.U32.HI R236, RZ, 0x3, R3 ;  /* 0x00000003ffec7819 */ /* 0x000fe20000011603 */
[----:B------:R1:W3:Y:S04]  /*1cf0*/  LDSM.16.M88.4 R196, [R220+0x4100] ;  /* 0x00410000dcc4783b */ /* 0x0002e80000000200 */
        /* <DEDUP_REMOVED lines=27> */
[----:B------:R1:W-:Y:S01]  /*1eb0*/  LDGSTS.E.BYPASS.LTC128B.128 [R38+0x7100], [R8.64], !P1 ;  /* 0x0710000008267fae */ /* 0x0003e2000c901d54 */
[----:B------:R-:W-:-:S03]  /*1ec0*/  LOP3.LUT P1, RZ, R28, 0x4, RZ, 0xc0, !PT ;  /* 0x000000041cff7812 */ /* 0x000fc6000782c0ff */
[----:B------:R5:W-:Y:S04]  /*1ed0*/  LDGSTS.E.BYPASS.LTC128B.128 [R38+0x2100], [R4.64], !P6 ;  /* 0x0210000004267fae */ /* 0x000be8000f101d54 */
[----:B------:R5:W-:Y:S01]  /*1ee0*/  LDGSTS.E.BYPASS.LTC128B.128 [R38+0x5100], [R4.64+0x80], !P5 ;  /* 0x0510008004267fae */ /* 0x000be2000e901d54 */
[----:B------:R-:W-:-:S03]  /*1ef0*/  PLOP3.LUT P5, PT, PT, PT, UP0, 0x40, 0x0 ;  /* 0x000000000000781c */ /* 0x000fc60003fae808 */
[----:B------:R5:W-:Y:S01]  /*1f00*/  LDGSTS.E.BYPASS.LTC128B.128 [R38+0x8100], [R4.64+0x100], !P0 ;  /* 0x0810010004267fae */ /* 0x000be2000c101d54 */
[----:B------:R-:W-:-:S03]  /*1f10*/  LOP3.LUT P0, RZ, R28, 0x2, RZ, 0xc0, !PT ;  /* 0x000000021cff7812 */ /* 0x000fc6000780c0ff */
[----:B------:R-:W0:Y:S01]  /*1f20*/  LDGDEPBAR ;  /* 0x00000000000079af */ /* 0x000e220000000000 */
[----:B-----5:R-:W-:-:S04]  /*1f30*/  LOP3.LUT R4, R3, 0x8, R35, 0xf8, !PT ;  /* 0x0000000803047812 */ /* 0x020fc800078ef823 */
[----:B------:R-:W-:-:S05]  /*1f40*/  LOP3.LUT R236, R4, R236, RZ, 0x3c, !PT ;  /* 0x000000ec04ec7212 */ /* 0x000fca00078e3cff */
        /* <DEDUP_REMOVED lines=29> */
.L_x_660:
        /* <DEDUP_REMOVED lines=50> */
.L_x_661:
[----:B--23--:R-:W-:Y:S01]  /*2440*/  IMAD.MOV.U32 R3, RZ, RZ, 0x40 ;  /* 0x00000040ff037424 */ /* 0x00cfe200078e00ff */
[----:B------:R-:W-:Y:S01]  /*2450*/  HMMA.16816.F32.BF16 R8, R152, R16, RZ ;  /* 0x000000109808723c */ /* 0x000fe200000418ff */
[----:B------:R-:W-:Y:S01]  /*2460*/  UIADD3 UR4, UR6, UR4, URZ ;  /* 0x0000000406047290 */ /* 0x000fe2000fffe03f */
[----:B------:R-:W0:Y:S01]  /*2470*/  LDGDEPBAR ;  /* 0x00000000000079af */ /* 0x000e220000000000 */
[----:B------:R-:W-:Y:S01]  /*2480*/  UISETP.GE.AND UP1, UPT, UR6, 0xc1, UPT ;  /* 0x000000c10600788c */ /* 0x000fe2000bf26270 */
[----:B------:R-:W-:-:S04]  /*2490*/  SEL R238, R3, 0xffffffc0, !P1 ;  /* 0xffffffc003ee7807 */ /* 0x000fc80004800000 */
[----:B----4-:R-:W-:Y:S01]  /*24a0*/  HMMA.16816.F32.BF16 R28, R152, R24, RZ ;  /* 0x00000018981c723c */ /* 0x010fe200000418ff */
[----:B------:R-:W-:Y:S01]  /*24b0*/  IMAD.IADD R5, R236, 0x1, R238 ;  /* 0x00000001ec057824 */ /* 0x000fe200078e02ee */
[----:B------:R-:W-:-:S04]  /*24c0*/  IADD3 R3, R238, R4, RZ ;  /* 0x00000004ee037210 */ /* 0x000fc80007ffe0ff */
[----:B------:R-:W2:Y:S02]  /*24d0*/  LDSM.16.M88.4 R88, [R5+0x12100] ;  /* 0x012100000558783b */ /* 0x000ea40000000200 */
[C---:B------:R-:W-:Y:S02]  /*24e0*/  HMMA.16816.F32.BF16 R48, R152.reuse, R18, RZ ;  /* 0x000000129830723c */ /* 0x040fe400000418ff */
[----:B------:R-:W3:Y:S04]  /*24f0*/  LDSM.16.M88.4 R92, [R5+0x12900] ;  /* 0x01290000055c783b */ /* 0x000ee80000000200 */
[----:B------:R-:W-:Y:S02]  /*2500*/  LDSM.16.M88.4 R104, [R3+0x14900] ;  /* 0x014900000368783b */ /* 0x000fe40000000200 */
[C---:B------:R-:W-:Y:S02]  /*2510*/  HMMA.16816.F32.BF16 R40, R152.reuse, R20, RZ ;  /* 0x000000149828723c */ /* 0x040fe400000418ff */
[----:B------:R-:W-:Y:S06]  /*2520*/  LDSM.16.M88.4 R108, [R5+0x17900] ;  /* 0x01790000056c783b */ /* 0x000fec0000000200 */
[C---:B------:R-:W-:Y:S08]  /*2530*/  HMMA.16816.F32.BF16 R36, R152.reuse, R22, RZ ;  /* 0x000000169824723c */ /* 0x040ff000000418ff */
[C---:B------:R-:W-:Y:S08]  /*2540*/  HMMA.16816.F32.BF16 R24, R152.reuse, R26, RZ ;  /* 0x0000001a9818723c */ /* 0x040ff000000418ff */
[C---:B-1----:R-:W-:Y:S08]  /*2550*/  HMMA.16816.F32.BF16 R20, R152.reuse, R32, RZ ;  /* 0x000000209814723c */ /* 0x042ff000000418ff */
[----:B------:R-:W-:Y:S08]  /*2560*/  HMMA.16816.F32.BF16 R16, R152, R34, RZ ;  /* 0x000000229810723c */ /* 0x000ff000000418ff */
[----:B------:R-:W-:Y:S08]  /*2570*/  HMMA.16816.F32.BF16 R96, R156, R44, R8 ;  /* 0x0000002c9c60723c */ /* 0x000ff00000041808 */
[C---:B------:R-:W-:Y:S08]  /*2580*/  HMMA.16816.F32.BF16 R12, R152.reuse, R52, RZ ;  /* 0x00000034980c723c */ /* 0x040ff000000418ff */
[C---:B------:R-:W-:Y:S08]  /*2590*/  HMMA.16816.F32.BF16 R8, R152.reuse, R54, RZ ;  /* 0x000000369808723c */ /* 0x040ff000000418ff */
[C---:B------:R-:W-:Y:S08]  /*25a0*/  HMMA.16816.F32.BF16 R68, R152.reuse, R58, RZ ;  /* 0x0000003a9844723c */ /* 0x040ff000000418ff */
[----:B------:R-:W-:Y:S08]  /*25b0*/  HMMA.16816.F32.BF16 R32, R152, R56, RZ ;  /* 0x000000389820723c */ /* 0x000ff000000418ff */
[C---:B------:R-:W-:Y:S08]  /*25c0*/  HMMA.16816.F32.BF16 R76, R156.reuse, R46, R48 ;  /* 0x0000002e9c4c723c */ /* 0x040ff00000041830 */
[C---:B------:R-:W-:Y:S01]  /*25d0*/  HMMA.16816.F32.BF16 R52, R156.reuse, R74, R24 ;  /* 0x0000004a9c34723c */ /* 0x040fe20000041818 */
[----:B------:R-:W1:Y:S07]  /*25e0*/  LDSM.16.M88.4 R24, [R5+0x13100] ;  /* 0x013100000518783b */ /* 0x000e6e0000000200 */
[C---:B------:R-:W-:Y:S01]  /*25f0*/  HMMA.16816.F32.BF16 R48, R156.reuse, R80, R20 ;  /* 0x000000509c30723c */ /* 0x040fe20000041814 */
[----:B------:R-:W4:Y:S07]  /*2600*/  LDSM.16.M88.4 R20, [R5+0x13900] ;  /* 0x013900000514783b */ /* 0x000f2e0000000200 */
[C---:B------:R-:W-:Y:S01]  /*2610*/  HMMA.16816.F32.BF16 R44, R156.reuse, R82, R16 ;  /* 0x000000529c2c723c */ /* 0x040fe20000041810 */
[----:B------:R-:W5:Y:S04]  /*2620*/  LDSM.16.M88.4 R16, [R5+0x14100] ;  /* 0x014100000510783b */ /* 0x000f680000000200 */
[----:B------:R-:W-:Y:S03]  /*2630*/  LDSM.16.M88.4 R80, [R3+0x12900] ;  /* 0x012900000350783b */ /* 0x000fe60000000200 */
[C---:B------:R-:W-:Y:S01]  /*2640*/  HMMA.16816.F32.BF16 R56, R156.reuse, R72, R28 ;  /* 0x000000489c38723c */ /* 0x040fe2000004181c */
[----:B------:R-:W1:Y:S07]  /*2650*/  LDSM.16.M88.4 R28, [R5+0x14900] ;  /* 0x01490000051c783b */ /* 0x000e6e0000000200 */
[C---:B------:R-:W-:Y:S08]  /*2660*/  HMMA.16816.F32.BF16 R64, R156.reuse, R60, R40 ;  /* 0x0000003c9c40723c */ /* 0x040ff00000041828 */
[C---:B------:R-:W-:Y:S08]  /*2670*/  HMMA.16816.F32.BF16 R60, R156.reuse, R62, R36 ;  /* 0x0000003e9c3c723c */ /* 0x040ff00000041824 */
[C---:B------:R-:W-:Y:S08]  /*2680*/  HMMA.16816.F32.BF16 R40, R156.reuse, R84, R12 ;  /* 0x000000549c28723c */ /* 0x040ff0000004180c */
[C---:B------:R-:W-:Y:S01]  /*2690*/  HMMA.16816.F32.BF16 R12, R156.reuse, R86, R8 ;  /* 0x000000569c0c723c */ /* 0x040fe20000041808 */
[----:B------:R-:W1:Y:S07]  /*26a0*/  LDSM.16.M88.4 R84, [R3+0x12100] ;  /* 0x012100000354783b */ /* 0x000e6e0000000200 */
[C---:B------:R-:W-:Y:S08]  /*26b0*/  HMMA.16816.F32.BF16 R36, R156.reuse, R102, R68 ;  /* 0x000000669c24723c */ /* 0x040ff00000041844 */
[----:B------:R-:W-:Y:S01]  /*26c0*/  HMMA.16816.F32.BF16 R8, R156, R100, R32 ;  /* 0x000000649c08723c */ /* 0x000fe20000041820 */
[----:B------:R-:W-:Y:S07]  /*26d0*/  LDSM.16.M88.4 R100, [R3+0x14100] ;  /* 0x014100000364783b */ /* 0x000fee0000000200 */
[C---:B--2---:R-:W-:Y:S01]  /*26e0*/  HMMA.16816.F32.BF16 R68, R184.reuse, R88, R96 ;  /* 0x00000058b844723c */ /* 0x044fe20000041860 */
[----:B------:R-:W-:Y:S07]  /*26f0*/  LDSM.16.M88.4 R96, [R3+0x13900] ;  /* 0x013900000360783b */ /* 0x000fee0000000200 */
[C---:B------:R-:W-:Y:S01]  /*2700*/  HMMA.16816.F32.BF16 R72, R184.reuse, R90, R76 ;  /* 0x0000005ab848723c */ /* 0x040fe2000004184c */
[----:B------:R-:W2:Y:S07]  /*2710*/  LDSM.16.M88.4 R88, [R3+0x13100] ;  /* 0x013100000358783b */ /* 0x000eae0000000200 */
[C---:B---3--:R-:W-:Y:S08]  /*2720*/  HMMA.16816.F32.BF16 R64, R184.reuse, R92, R64 ;  /* 0x0000005cb840723c */ /* 0x048ff00000041840 */
[C---:B-1----:R-:W-:Y:S08]  /*2730*/  HMMA.16816.F32.BF16 R52, R184.reuse, R26, R52 ;  /* 0x0000001ab834723c */ /* 0x042ff00000041834 */
[C---:B------:R-:W-:Y:S01]  /*2740*/  HMMA.16816.F32.BF16 R60, R184.reuse, R94, R60 ;  /* 0x0000005eb83c723c */ /* 0x040fe2000004183c */
[----:B------:R-:W-:Y:S07]  /*2750*/  LDSM.16.M88.4 R92, [R236+0x15900] ;  /* 0x01590000ec5c783b */ /* 0x000fee0000000200 */
[C---:B----4-:R-:W-:Y:S08]  /*2760*/  HMMA.16816.F32.BF16 R44, R184.reuse, R22, R44 ;  /* 0x00000016b82c723c */ /* 0x050ff0000004182c */
[C---:B------:R-:W-:Y:S08]  /*2770*/  HMMA.16816.F32.BF16 R56, R184.reuse, R24, R56 ;  /* 0x00000018b838723c */ /* 0x040ff00000041838 */
[C---:B------:R-:W-:Y:S08]  /*2780*/  HMMA.16816.F32.BF16 R48, R184.reuse, R20, R48 ;  /* 0x00000014b830723c */ /* 0x040ff00000041830 */
[C---:B-----5:R-:W-:Y:S08]  /*2790*/  HMMA.16816.F32.BF16 R40, R184.reuse, R16, R40 ;  /* 0x00000010b828723c */ /* 0x060ff00000041828 */
[C---:B------:R-:W-:Y:S01]  /*27a0*/  HMMA.16816.F32.BF16 R32, R184.reuse, R18, R12 ;  /* 0x00000012b820723c */ /* 0x040fe2000004180c */
[----:B------:R-:W1:Y:S07]  /*27b0*/  LDSM.16.M88.4 R16, [R236+0x15100] ;  /* 0x01510000ec10783b */ /* 0x000e6e0000000200 */
[C---:B------:R-:W-:Y:S08]  /*27c0*/  HMMA.16816.F32.BF16 R24, R184.reuse, R28, R8 ;  /* 0x0000001cb818723c */ /* 0x040ff00000041808 */
[----:B------:R-:W-:Y:S01]  /*27d0*/  HMMA.16816.F32.BF16 R20, R184, R30, R36 ;  /* 0x0000001eb814723c */ /* 0x000fe20000041824 */
[----:B------:R-:W-:Y:S07]  /*27e0*/  LDSM.16.M88.4 R28, [R236+0x17900] ;  /* 0x01790000ec1c783b */ /* 0x000fee0000000200 */
[C---:B------:R-:W-:Y:S08]  /*27f0*/  HMMA.16816.F32.BF16 R12, R192.reuse, R84, R68 ;  /* 0x00000054c00c723c */ /* 0x040ff00000041844 */
[C---:B------:R-:W-:Y:S08]  /*2800*/  HMMA.16816.F32.BF16 R8, R192.reuse, R86, R72 ;  /* 0x00000056c008723c */ /* 0x040ff00000041848 */
[C---:B------:R-:W-:Y:S08]  /*2810*/  HMMA.16816.F32.BF16 R76, R192.reuse, R80, R64 ;  /* 0x00000050c04c723c */ /* 0x040ff00000041840 */
[C---:B--2---:R-:W-:Y:S01]  /*2820*/  HMMA.16816.F32.BF16 R72, R192.reuse, R90, R52 ;  /* 0x0000005ac048723c */ /* 0x044fe20000041834 */
[----:B------:R-:W2:Y:S07]  /*2830*/  LDSM.16.M88.4 R52, [R236+0x16100] ;  /* 0x01610000ec34783b */ /* 0x000eae0000000200 */
[C---:B------:R-:W-:Y:S08]  /*2840*/  HMMA.16816.F32.BF16 R84, R192.reuse, R82, R60 ;  /* 0x00000052c054723c */ /* 0x040ff0000004183c */
[C---:B------:R-:W-:Y:S01]  /*2850*/  HMMA.16816.F32.BF16 R64, R192.reuse, R98, R44 ;  /* 0x00000062c040723c */ /* 0x040fe2000004182c */
[----:B------:R-:W3:Y:S07]  /*2860*/  LDSM.16.M88.4 R44, [R236+0x16900] ;  /* 0x01690000ec2c783b */ /* 0x000eee0000000200 */
[C---:B------:R-:W-:Y:S01]  /*2870*/  HMMA.16816.F32.BF16 R80, R192.reuse, R88, R56 ;  /* 0x00000058c050723c */ /* 0x040fe20000041838 */
[----:B------:R-:W-:Y:S07]  /*2880*/  LDSM.16.M88.4 R88, [R4+0x16100] ;  /* 0x016100000458783b */ /* 0x000fee0000000200 */
[C---:B------:R-:W-:Y:S01]  /*2890*/  HMMA.16816.F32.BF16 R68, R192.reuse, R96, R48 ;  /* 0x00000060c044723c */ /* 0x040fe20000041830 */
[----:B------:R-:W-:Y:S07]  /*28a0*/  LDSM.16.M88.4 R96, [R4+0x17900] ;  /* 0x017900000460783b */ /* 0x000fee0000000200 */
[C---:B------:R-:W-:Y:S01]  /*28b0*/  HMMA.16816.F32.BF16 R56, R192.reuse, R102, R32 ;  /* 0x00000066c038723c */ /* 0x040fe20000041820 */
[----:B------:R-:W4:Y:S07]  /*28c0*/  LDSM.16.M88.4 R32, [R236+0x17100] ;  /* 0x01710000ec20783b */ /* 0x000f2e0000000200 */
[C---:B------:R-:W-:Y:S01]  /*28d0*/  HMMA.16816.F32.BF16 R60, R192.reuse, R100, R40 ;  /* 0x00000064c03c723c */ /* 0x040fe20000041828 */
[----:B------:R-:W-:Y:S07]  /*28e0*/  LDSM.16.M88.4 R100, [R5+0x17100] ;  /* 0x017100000564783b */ /* 0x000fee0000000200 */
[C---:B------:R-:W-:Y:S01]  /*28f0*/  HMMA.16816.F32.BF16 R48, R192.reuse, R104, R24 ;  /* 0x00000068c030723c */ /* 0x040fe20000041818 */
[----:B------:R-:W5:Y:S07]  /*2900*/  LDSM.16.M88.4 R24, [R4+0x15100] ;  /* 0x015100000418783b */ /* 0x000f6e0000000200 */
[----:B------:R-:W-:Y:S01]  /*2910*/  HMMA.16816.F32.BF16 R40, R192, R106, R20 ;  /* 0x0000006ac028723c */ /* 0x000fe20000041814 */
[----:B------:R-:W3:Y:S04]  /*2920*/  LDSM.16.M88.4 R20, [R4+0x15900] ;  /* 0x015900000414783b */ /* 0x000ee80000000200 */
[----:B------:R-:W-:Y:S03]  /*2930*/  LDSM.16.M88.4 R104, [R5+0x15100] ;  /* 0x015100000568783b */ /* 0x000fe60000000200 */
[C---:B-1----:R-:W-:Y:S08]  /*2940*/  HMMA.16816.F32.BF16 R36, R196.reuse, R16, R12 ;  /* 0x00000010c424723c */ /* 0x042ff0000004180c */
[C---:B------:R-:W-:Y:S08]  /*2950*/  HMMA.16816.F32.BF16 R16, R196.reuse, R18, R8 ;  /* 0x00000012c410723c */ /* 0x040ff00000041808 */
[C---:B------:R-:W-:Y:S08]  /*2960*/  HMMA.16816.F32.BF16 R12, R196.reuse, R92, R76 ;  /* 0x0000005cc40c723c */ /* 0x040ff0000004184c */
[C---:B------:R-:W-:Y:S01]  /*2970*/  HMMA.16816.F32.BF16 R8, R196.reuse, R94, R84 ;  /* 0x0000005ec408723c */ /* 0x040fe20000041854 */
[----:B------:R-:W1:Y:S04]  /*2980*/  LDSM.16.M88.4 R84, [R4+0x16900] ;  /* 0x016900000454783b */ /* 0x000e680000000200 */
[----:B------:R-:W1:Y:S03]  /*2990*/  LDSM.16.M88.4 R92, [R4+0x17100] ;  /* 0x01710000045c783b */ /* 0x000e660000000200 */
[C---:B--2---:R-:W-:Y:S08]  /*29a0*/  HMMA.16816.F32.BF16 R76, R196.reuse, R54, R72 ;  /* 0x00000036c44c723c */ /* 0x044ff00000041848 */
[C---:B------:R-:W-:Y:S08]  /*29b0*/  HMMA.16816.F32.BF16 R80, R196.reuse, R52, R80 ;  /* 0x00000034c450723c */ /* 0x040ff00000041850 */
[C---:B---3--:R-:W-:Y:S08]  /*29c0*/  HMMA.16816.F32.BF16 R72, R196.reuse, R44, R68 ;  /* 0x0000002cc448723c */ /* 0x048ff00000041844 */
[C---:B------:R-:W-:Y:S08]  /*29d0*/  HMMA.16816.F32.BF16 R68, R196.reuse, R46, R64 ;  /* 0x0000002ec444723c */ /* 0x040ff00000041840 */
[C---:B----4-:R-:W-:Y:S08]  /*29e0*/  HMMA.16816.F32.BF16 R52, R196.reuse, R34, R56 ;  /* 0x00000022c434723c */ /* 0x050ff00000041838 */
[C---:B------:R-:W-:Y:S08]  /*29f0*/  HMMA.16816.F32.BF16 R64, R196.reuse, R28, R48 ;  /* 0x0000001cc440723c */ /* 0x040ff00000041830 */
[----:B------:R-:W-:Y:S08]  /*2a00*/  HMMA.16816.F32.BF16 R44, R196, R32, R60 ;  /* 0x00000020c42c723c */ /* 0x000ff0000004183c */
[C---:B-----5:R-:W-:Y:S01]  /*2a10*/  HMMA.16816.F32.BF16 R56, R208.reuse, R24, R36 ;  /* 0x00000018d038723c */ /* 0x060fe20000041824 */
[----:B------:R-:W-:Y:S07]  /*2a20*/  LDSM.16.M88.4 R36, [R5+0x16900] ;  /* 0x016900000524783b */ /* 0x000fee0000000200 */
[C---:B------:R-:W-:Y:S01]  /*2a30*/  HMMA.16816.F32.BF16 R48, R208.reuse, R26, R16 ;  /* 0x0000001ad030723c */ /* 0x040fe20000041810 */
[----:B------:R-:W2:Y:S07]  /*2a40*/  LDSM.16.M88.4 R24, [R5+0x15900] ;  /* 0x015900000518783b */ /* 0x000eae0000000200 */
[C---:B------:R-:W-:Y:S08]  /*2a50*/  HMMA.16816.F32.BF16 R32, R208.reuse, R20, R12 ;  /* 0x00000014d020723c */ /* 0x040ff0000004180c */
[----:B------:R-:W-:Y:S01]  /*2a60*/  HMMA.16816.F32.BF16 R16, R208, R22, R8 ;  /* 0x00000016d010723c */ /* 0x000fe20000041808 */
[----:B------:R-:W3:Y:S07]  /*2a70*/  LDSM.16.M88.4 R20, [R5+0x16100] ;  /* 0x016100000514783b */ /* 0x000eee0000000200 */
[----:B------:R-:W-:Y:S08]  /*2a80*/  HMMA.16816.F32.BF16 R60, R196, R30, R40 ;  /* 0x0000001ec43c723c */ /* 0x000ff00000041828 */
        /* <DEDUP_REMOVED lines=8> */
[----:B------:R-:W4:Y:S07]  /*2b10*/  LDSM.16.M88.4 R92, [R3+0x16100] ;  /* 0x01610000035c783b */ /* 0x000f2e0000000200 */
[----:B------:R-:W-:Y:S08]  /*2b20*/  HMMA.16816.F32.BF16 R80, R212, R104, R56 ;  /* 0x00000068d450723c */ /* 0x000ff00000041838 */
[----:B------:R-:W-:Y:S08]  /*2b30*/  HMMA.16816.F32.BF16 R68, R208, R98, R60 ;  /* 0x00000062d044723c */ /* 0x000ff0000004183c */
[C---:B--2---:R-:W-:Y:S01]  /*2b40*/  HMMA.16816.F32.BF16 R72, R212.reuse, R24, R32 ;  /* 0x00000018d448723c */ /* 0x044fe20000041820 */
[----:B------:R-:W-:Y:S07]  /*2b50*/  LDSM.16.M88.4 R32, [R236+0x18100] ;  /* 0x01810000ec20783b */ /* 0x000fee0000000200 */
[C---:B------:R-:W-:Y:S01]  /*2b60*/  HMMA.16816.F32.BF16 R76, R212.reuse, R106, R48 ;  /* 0x0000006ad44c723c */ /* 0x040fe20000041830 */
[----:B------:R-:W2:Y:S07]  /*2b70*/  LDSM.16.M88.4 R104, [R3+0x17100] ;  /* 0x017100000368783b */ /* 0x000eae0000000200 */
[C---:B------:R-:W-:Y:S08]  /*2b80*/  HMMA.16816.F32.BF16 R60, R212.reuse, R26, R16 ;  /* 0x0000001ad43c723c */ /* 0x040ff00000041810 */
[----:B---3--:R-:W-:Y:S08]  /*2b90*/  HMMA.16816.F32.BF16 R56, R212, R20, R12 ;  /* 0x00000014d438723c */ /* 0x008ff0000004180c */
[----:B------:R-:W-:Y:S01]  /*2ba0*/  HMMA.16816.F32.BF16 R64, R208, R96, R64 ;  /* 0x00000060d040723c */ /* 0x000fe20000041840 */
[----:B------:R-:W3:Y:S07]  /*2bb0*/  LDSM.16.M88.4 R96, [R3+0x16900] ;  /* 0x016900000360783b */ /* 0x000eee0000000200 */
[C---:B------:R-:W-:Y:S08]  /*2bc0*/  HMMA.16816.F32.BF16 R24, R212.reuse, R22, R8 ;  /* 0x00000016d418723c */ /* 0x040ff00000041808 */
[C---:B------:R-:W-:Y:S01]  /*2bd0*/  HMMA.16816.F32.BF16 R16, R212.reuse, R38, R40 ;  /* 0x00000026d410723c */ /* 0x040fe20000041828 */
[----:B------:R-:W5:Y:S07]  /*2be0*/  LDSM.16.M88.4 R40, [R3+0x17900] ;  /* 0x017900000328783b */ /* 0x000f6e0000000200 */
[C---:B------:R-:W-:Y:S08]  /*2bf0*/  HMMA.16816.F32.BF16 R20, R212.reuse, R36, R28 ;  /* 0x00000024d414723c */ /* 0x040ff0000004181c */
[----:B------:R-:W-:Y:S01]  /*2c00*/  HMMA.16816.F32.BF16 R8, R212, R102, R52 ;  /* 0x00000066d408723c */ /* 0x000fe20000041834 */
[----:B------:R-:W-:Y:S07]  /*2c10*/  LDSM.16.M88.4 R52, [R4+0x18900] ;  /* 0x018900000434783b */ /* 0x000fee0000000200 */
[----:B-1----:R-:W-:Y:S08]  /*2c20*/  HMMA.16816.F32.BF16 R28, R216, R84, R80 ;  /* 0x00000054d81c723c */ /* 0x002ff00000041850 */
[----:B------:R-:W-:Y:S08]  /*2c30*/  HMMA.16816.F32.BF16 R48, R212, R110, R68 ;  /* 0x0000006ed430723c */ /* 0x000ff00000041844 */
[C---:B------:R-:W-:Y:S08]  /*2c40*/  HMMA.16816.F32.BF16 R68, R216.reuse, R88, R72 ;  /* 0x00000058d844723c */ /* 0x040ff00000041848 */
[----:B----4-:R-:W-:Y:S08]  /*2c50*/  HMMA.16816.F32.BF16 R72, R216, R92, R56 ;  /* 0x0000005cd848723c */ /* 0x010ff00000041838 */
[----:B------:R-:W-:Y:S08]  /*2c60*/  HMMA.16816.F32.BF16 R36, R212, R108, R64 ;  /* 0x0000006cd424723c */ /* 0x000ff00000041840 */
[----:B------:R-:W-:Y:S01]  /*2c70*/  HMMA.16816.F32.BF16 R56, R216, R94, R24 ;  /* 0x0000005ed838723c */ /* 0x000fe20000041818 */
[----:B------:R-:W1:Y:S07]  /*2c80*/  LDSM.16.M88.4 R24, [R4+0x18100] ;  /* 0x018100000418783b */ /* 0x000e6e0000000200 */
[----:B------:R-:W-:Y:S08]  /*2c90*/  HMMA.16816.F32.BF16 R12, R212, R100, R44 ;  /* 0x00000064d40c723c */ /* 0x000ff0000004182c */
[C---:B------:R-:W-:Y:S08]  /*2ca0*/  HMMA.16816.F32.BF16 R44, R216.reuse, R86, R76 ;  /* 0x00000056d82c723c */ /* 0x040ff0000004184c */
[----:B--2---:R-:W-:Y:S08]  /*2cb0*/  HMMA.16816.F32.BF16 R84, R216, R106, R8 ;  /* 0x0000006ad854723c */ /* 0x004ff00000041808 */
[----:B------:R-:W-:Y:S08]  /*2cc0*/  HMMA.16816.F32.BF16 R8, R220, R32, R28 ;  /* 0x00000020dc08723c */ /* 0x000ff0000004181c */
[C---:B------:R-:W-:Y:S01]  /*2cd0*/  HMMA.16816.F32.BF16 R64, R216.reuse, R90, R60 ;  /* 0x0000005ad840723c */ /* 0x040fe2000004183c */
[----:B------:R-:W-:Y:S07]  /*2ce0*/  LDSM.16.M88.4 R60, [R236+0x19900] ;  /* 0x01990000ec3c783b */ /* 0x000fee0000000200 */
[C---:B---3--:R-:W-:Y:S01]  /*2cf0*/  HMMA.16816.F32.BF16 R76, R216.reuse, R96, R20 ;  /* 0x00000060d84c723c */ /* 0x048fe20000041814 */
[----:B------:R-:W2:Y:S07]  /*2d00*/  LDSM.16.M88.4 R20, [R236+0x18900] ;  /* 0x01890000ec14783b */ /* 0x000eae0000000200 */
[C---:B------:R-:W-:Y:S01]  /*2d10*/  HMMA.16816.F32.BF16 R88, R216.reuse, R98, R16 ;  /* 0x00000062d858723c */ /* 0x040fe20000041810 */
[----:B------:R-:W3:Y:S07]  /*2d20*/  LDSM.16.M88.4 R16, [R236+0x19100] ;  /* 0x01910000ec10783b */ /* 0x000eee0000000200 */
[C---:B-----5:R-:W-:Y:S01]  /*2d30*/  HMMA.16816.F32.BF16 R100, R216.reuse, R40, R36 ;  /* 0x00000028d864723c */ /* 0x060fe20000041824 */
[----:B------:R-:W4:Y:S07]  /*2d40*/  LDSM.16.M88.4 R36, [R5+0x18100] ;  /* 0x018100000524783b */ /* 0x000f2e0000000200 */
[----:B------:R-:W-:Y:S08]  /*2d50*/  HMMA.16816.F32.BF16 R92, R216, R104, R12 ;  /* 0x00000068d85c723c */ /* 0x000ff0000004180c */
[----:B------:R-:W-:Y:S01]  /*2d60*/  HMMA.16816.F32.BF16 R12, R220, R34, R44 ;  /* 0x00000022dc0c723c */ /* 0x000fe2000004182c */
[----:B------:R-:W-:Y:S07]  /*2d70*/  LDSM.16.M88.4 R32, [R4+0x19100] ;  /* 0x019100000420783b */ /* 0x000fee0000000200 */
[----:B-1----:R-:W-:Y:S08]  /*2d80*/  HMMA.16816.F32.BF16 R8, R224, R24, R8 ;  /* 0x00000018e008723c */ /* 0x002ff00000041808 */
[----:B------:R-:W-:Y:S01]  /*2d90*/  HMMA.16816.F32.BF16 R104, R216, R42, R48 ;  /* 0x0000002ad868723c */ /* 0x000fe20000041830 */
[----:B------:R-:W1:Y:S04]  /*2da0*/  LDSM.16.M88.4 R48, [R3+0x18100] ;  /* 0x018100000330783b */ /* 0x000e680000000200 */
[----:B------:R-:W-:Y:S03]  /*2db0*/  LDSM.16.M88.4 R40, [R5+0x18900] ;  /* 0x018900000528783b */ /* 0x000fe60000000200 */
[C---:B--2---:R-:W-:Y:S08]  /*2dc0*/  HMMA.16816.F32.BF16 R44, R220.reuse, R22, R64 ;  /* 0x00000016dc2c723c */ /* 0x044ff00000041840 */
[C---:B------:R-:W-:Y:S08]  /*2dd0*/  HMMA.16816.F32.BF16 R28, R220.reuse, R20, R68 ;  /* 0x00000014dc1c723c */ /* 0x040ff00000041844 */
[C---:B---3--:R-:W-:Y:S08]  /*2de0*/  HMMA.16816.F32.BF16 R64, R220.reuse, R16, R72 ;  /* 0x00000010dc40723c */ /* 0x048ff00000041848 */
[----:B------:R-:W-:Y:S01]  /*2df0*/  HMMA.16816.F32.BF16 R80, R220, R18, R56 ;  /* 0x00000012dc50723c */ /* 0x000fe20000041838 */
[----:B------:R-:W-:Y:S07]  /*2e00*/  LDSM.16.M88.4 R56, [R236+0x1a900] ;  /* 0x01a90000ec38783b */ /* 0x000fee0000000200 */
[----:B------:R-:W-:Y:S01]  /*2e10*/  HMMA.16816.F32.BF16 R16, R224, R26, R12 ;  /* 0x0000001ae010723c */ /* 0x000fe2000004180c */
[----:B------:R-:W2:Y:S07]  /*2e20*/  LDSM.16.M88.4 R12, [R236+0x1a100] ;  /* 0x01a10000ec0c783b */ /* 0x000eae0000000200 */
[----:B----4-:R-:W-:Y:S08]  /*2e30*/  HMMA.16816.F32.BF16 R8, R228, R36, R8 ;  /* 0x00000024e408723c */ /* 0x010ff00000041808 */
[----:B------:R-:W-:Y:S08]  /*2e40*/  HMMA.16816.F32.BF16 R20, R224, R52, R28 ;  /* 0x00000034e014723c */ /* 0x000ff0000004181c */
[----:B------:R-:W-:Y:S01]  /*2e50*/  HMMA.16816.F32.BF16 R16, R228, R38, R16 ;  /* 0x00000026e410723c */ /* 0x000fe20000041810 */
[----:B------:R-:W3:Y:S07]  /*2e60*/  LDSM.16.M88.4 R36, [R4+0x19900] ;  /* 0x019900000424783b */ /* 0x000eee0000000200 */
[----:B-1----:R-:W-:Y:S08]  /*2e70*/  HMMA.16816.F32.BF16 R28, R232, R48, R8 ;  /* 0x00000030e81c723c */ /* 0x002ff00000041808 */
[C---:B------:R-:W-:Y:S08]  /*2e80*/  HMMA.16816.F32.BF16 R96, R220.reuse, R60, R76 ;  /* 0x0000003cdc60723c */ /* 0x040ff0000004184c */
[C---:B------:R-:W-:Y:S01]  /*2e90*/  HMMA.16816.F32.BF16 R72, R220.reuse, R62, R88 ;  /* 0x0000003edc48723c */ /* 0x040fe20000041858 */
[----:B------:R-:W1:Y:S07]  /*2ea0*/  LDSM.16.M88.4 R60, [R3+0x18900] ;  /* 0x01890000033c783b */ /* 0x000e6e0000000200 */
[----:B--2---:R-:W-:Y:S01]  /*2eb0*/  HMMA.16816.F32.BF16 R88, R220, R12, R92 ;  /* 0x0000000cdc58723c */ /* 0x004fe2000004185c */
[----:B------:R-:W-:-:S04]  /*2ec0*/  FMUL.FTZ R6, R28, c[0x0][0x320] ;  /* 0x0000c8001c067a20 */ /* 0x000fc80000410000 */
[----:B------:R2:W4:Y:S03]  /*2ed0*/  MUFU.TANH R108, R6 ;  /* 0x00000006006c7308 */ /* 0x0005260000002400 */
[----:B------:R-:W-:Y:S08]  /*2ee0*/  HMMA.16816.F32.BF16 R84, R220, R14, R84 ;  /* 0x0000000edc54723c */ /* 0x000ff00000041854 */
[----:B------:R-:W-:Y:S01]  /*2ef0*/  HMMA.16816.F32.BF16 R8, R224, R54, R44 ;  /* 0x00000036e008723c */ /* 0x000fe2000004182c */
[----:B------:R-:W5:Y:S01]  /*2f00*/  LDSM.16.M88.4 R44, [R5+0x19100] ;  /* 0x01910000052c783b */ /* 0x000f620000000200 */
[----:B--2---:R-:W-:-:S03]  /*2f10*/  FMUL.FTZ R6, R29, c[0x0][0x320] ;  /* 0x0000c8001d067a20 */ /* 0x004fc60000410000 */
[----:B------:R-:W-:Y:S03]  /*2f20*/  LDSM.16.M88.4 R52, [R3+0x19100] ;  /* 0x019100000334783b */ /* 0x000fe60000000200 */
[----:B------:R-:W-:Y:S08]  /*2f30*/  HMMA.16816.F32.BF16 R12, R228, R40, R20 ;  /* 0x00000028e40c723c */ /* 0x000ff00000041814 */
[----:B------:R-:W-:Y:S01]  /*2f40*/  HMMA.16816.F32.BF16 R20, R232, R50, R16 ;  /* 0x00000032e814723c */ /* 0x000fe20000041810 */
[----:B------:R-:W-:Y:S07]  /*2f50*/  LDSM.16.M88.4 R48, [R3+0x19900] ;  /* 0x019900000330783b */ /* 0x000fee0000000200 */
[----:B------:R-:W-:Y:S01]  /*2f60*/  HMMA.16816.F32.BF16 R76, R220, R56, R100 ;  /* 0x00000038dc4c723c */ /* 0x000fe20000041864 */
[----:B------:R2:W1:Y:S07]  /*2f70*/  MUFU.TANH R103, R6 ;  /* 0x0000000600677308 */ /* 0x00046e0000002400 */
[----:B------:R-:W-:Y:S01]  /*2f80*/  HMMA.16816.F32.BF16 R8, R228, R42, R8 ;  /* 0x0000002ae408723c */ /* 0x000fe20000041808 */
[----:B------:R-:W4:Y:S07]  /*2f90*/  LDSM.16.M88.4 R40, [R4+0x1a100] ;  /* 0x01a100000428783b */ /* 0x000f2e0000000200 */
[----:B------:R-:W-:Y:S01]  /*2fa0*/  HMMA.16816.F32.BF16 R16, R224, R34, R80 ;  /* 0x00000022e010723c */ /* 0x000fe20000041850 */
[----:B--2---:R-:W-:-:S04]  /*2fb0*/  FMUL.FTZ R6, R30, c[0x0][0x320] ;  /* 0x0000c8001e067a20 */ /* 0x004fc80000410000 */
[----:B------:R2:W1:Y:S03]  /*2fc0*/  MUFU.TANH R100, R6 ;  /* 0x0000000600647308 */ /* 0x0004660000002400 */
[C---:B------:R-:W-:Y:S08]  /*2fd0*/  HMMA.16816.F32.BF16 R24, R224.reuse, R32, R64 ;  /* 0x00000020e018723c */ /* 0x040ff00000041840 */
[----:B---3--:R-:W-:Y:S01]  /*2fe0*/  HMMA.16816.F32.BF16 R32, R224, R36, R96 ;  /* 0x00000024e020723c */ /* 0x008fe20000041860 */
[----:B--2---:R-:W-:-:S07]  /*2ff0*/  FMUL.FTZ R6, R31, c[0x0][0x320] ;  /* 0x0000c8001f067a20 */ /* 0x004fce0000410000 */
[C---:B-1----:R-:W-:Y:S01]  /*3000*/  HMMA.16816.F32.BF16 R28, R232.reuse, R60, R12 ;  /* 0x0000003ce81c723c */ /* 0x042fe2000004180c */
[----:B------:R1:W-:Y:S07]  /*3010*/  MUFU.TANH R95, R6 ;  /* 0x00000006005f7308 */ /* 0x0003ee0000002400 */
[----:B------:R-:W-:Y:S08]  /*3020*/  HMMA.16816.F32.BF16 R12, R232, R62, R8 ;  /* 0x0000003ee80c723c */ /* 0x000ff00000041808 */
[----:B------:R-:W-:Y:S01]  /*3030*/  HMMA.16816.F32.BF16 R60, R224, R38, R72 ;  /* 0x00000026e03c723c */ /* 0x000fe20000041848 */
[----:B-1----:R-:W-:Y:S01]  /*3040*/  FMUL.FTZ R6, R20, c[0x0][0x320] ;  /* 0x0000c80014067a20 */ /* 0x002fe20000410000 */
[----:B------:R-:W1:Y:S03]  /*3050*/  LDSM.16.M88.4 R36, [R5+0x19900] ;  /* 0x019900000524783b */ /* 0x000e660000000200 */
[----:B------:R2:W3:Y:S03]  /*3060*/  MUFU.TANH R94, R6 ;  /* 0x00000006005e7308 */ /* 0x0004e60000002400 */
[C---:B-----5:R-:W-:Y:S08]  /*3070*/  HMMA.16816.F32.BF16 R8, R228.reuse, R46, R16 ;  /* 0x0000002ee408723c */ /* 0x060ff00000041810 */
[----:B------:R-:W-:Y:S01]  /*3080*/  FMUL.FTZ R15, R15, c[0x0][0x320] ;  /* 0x0000c8000f0f7a20 */ /* 0x000fe20000410000 */
[----:B------:R-:W-:Y:S01]  /*3090*/  HMMA.16816.F32.BF16 R24, R228, R44, R24 ;  /* 0x0000002ce418723c */ /* 0x000fe20000041818 */
[----:B--2---:R-:W-:-:S04]  /*30a0*/  FMUL.FTZ R6, R21, c[0x0][0x320] ;  /* 0x0000c80015067a20 */ /* 0x004fc80000410000 */
[----:B------:R2:W5:Y:S03]  /*30b0*/  MUFU.TANH R93, R6 ;  /* 0x00000006005d7308 */ /* 0x0005660000002400 */
[----:B----4-:R-:W-:Y:S08]  /*30c0*/  HMMA.16816.F32.BF16 R44, R224, R40, R88 ;  /* 0x00000028e02c723c */ /* 0x010ff00000041858 */
[----:B------:R-:W-:Y:S01]  /*30d0*/  HMMA.16816.F32.BF16 R16, R232, R54, R8 ;  /* 0x00000036e810723c */ /* 0x000fe20000041808 */
[----:B--2---:R-:W-:-:S07]  /*30e0*/  FMUL.FTZ R6, R22, c[0x0][0x320] ;  /* 0x0000c80016067a20 */ /* 0x004fce0000410000 */
[----:B-1----:R-:W-:Y:S01]  /*30f0*/  HMMA.16816.F32.BF16 R8, R228, R36, R32 ;  /* 0x00000024e408723c */ /* 0x002fe20000041820 */
[----:B------:R-:W-:Y:S01]  /*3100*/  LDSM.16.M88.4 R32, [R5+0x1a900] ;  /* 0x01a900000520783b */ /* 0x000fe20000000200 */
[----:B------:R1:W2:Y:S06]  /*3110*/  MUFU.TANH R92, R6 ;  /* 0x00000006005c7308 */ /* 0x0002ac0000002400 */
[----:B------:R-:W-:Y:S08]  /*3120*/  HMMA.16816.F32.BF16 R68, R220, R58, R104 ;  /* 0x0000003adc44723c */ /* 0x000ff00000041868 */
[----:B------:R-:W-:Y:S01]  /*3130*/  HMMA.16816.F32.BF16 R56, R224, R42, R84 ;  /* 0x0000002ae038723c */ /* 0x000fe20000041854 */
[----:B------:R-:W-:Y:S01]  /*3140*/  LDSM.16.M88.4 R40, [R3+0x1a100] ;  /* 0x01a100000328783b */ /* 0x000fe20000000200 */
[----:B------:R-:W-:-:S02]  /*3150*/  FMUL.FTZ R16, R16, c[0x0][0x320] ;  /* 0x0000c80010107a20 */ /* 0x000fc40000410000 */
[----:B-1----:R-:W-:Y:S02]  /*3160*/  FMUL.FTZ R6, R23, c[0x0][0x320] ;  /* 0x0000c80017067a20 */ /* 0x002fe40000410000 */
[----:B------:R1:W4:Y:S01]  /*3170*/  LDSM.16.M88.4 R20, [R4+0x1a900] ;  /* 0x01a900000414783b */ /* 0x0003220000000200 */
[----:B------:R-:W-:Y:S01]  /*3180*/  FMUL.FTZ R17, R17, c[0x0][0x320] ;  /* 0x0000c80011117a20 */ /* 0x000fe20000410000 */
[----:B------:R2:W-:Y:S01]  /*3190*/  MUFU.TANH R83, R6 ;  /* 0x0000000600537308 */ /* 0x0005e20000002400 */
[----:B------:R-:W-:Y:S01]  /*31a0*/  HMMA.16816.F32.BF16 R24, R232, R52, R24 ;  /* 0x00000034e818723c */ /* 0x000fe20000041818 */
[----:B------:R-:W-:Y:S02]  /*31b0*/  FMUL.FTZ R18, R18, c[0x0][0x320] ;  /* 0x0000c80012127a20 */ /* 0x000fe40000410000 */
[----:B------:R-:W-:-:S04]  /*31c0*/  FMUL.FTZ R19, R19, c[0x0][0x320] ;  /* 0x0000c80013137a20 */ /* 0x000fc80000410000 */
[----:B------:R-:W-:Y:S01]  /*31d0*/  MUFU.TANH R160, R16 ;  /* 0x0000001000a07308 */ /* 0x000fe20000002400 */
[----:B--2---:R-:W-:-:S07]  /*31e0*/  FMUL.FTZ R6, R28, c[0x0][0x320] ;  /* 0x0000c8001c067a20 */ /* 0x004fce0000410000 */
[----:B------:R-:W-:Y:S01]  /*31f0*/  MUFU.TANH R161, R17 ;  /* 0x0000001100a17308 */ /* 0x000fe20000002400 */
[----:B-1----:R-:W-:-:S07]  /*3200*/  FMUL.FTZ R4, R29, c[0x0][0x320] ;  /* 0x0000c8001d047a20 */ /* 0x002fce0000410000 */
[----:B------:R1:W-:Y:S01]  /*3210*/  MUFU.TANH R81, R4 ;  /* 0x0000000400517308 */ /* 0x0003e20000002400 */
[----:B------:R-:W-:Y:S02]  /*3220*/  FMUL.FTZ R24, R24, c[0x0][0x320] ;  /* 0x0000c80018187a20 */ /* 0x000fe40000410000 */
[----:B------:R-:W-:Y:S02]  /*3230*/  FMUL.FTZ R25, R25, c[0x0][0x320] ;  /* 0x0000c80019197a20 */ /* 0x000fe40000410000 */
[----:B------:R-:W-:Y:S02]  /*3240*/  FMUL.FTZ R26, R26, c[0x0][0x320] ;  /* 0x0000c8001a1a7a20 */ /* 0x000fe40000410000 */
[----:B------:R-:W-:Y:S01]  /*3250*/  FMUL.FTZ R27, R27, c[0x0][0x320] ;  /* 0x0000c8001b1b7a20 */ /* 0x000fe20000410000 */
[----:B------:R-:W2:Y:S01]  /*3260*/  MUFU.TANH R82, R6 ;  /* 0x0000000600527308 */ /* 0x000ea20000002400 */
[----:B----4-:R-:W-:Y:S01]  /*3270*/  HMMA.16816.F32.BF16 R64, R224, R20, R76 ;  /* 0x00000014e040723c */ /* 0x010fe2000004184c */
[----:B-1----:R-:W-:-:S06]  /*3280*/  FMUL.FTZ R4, R30, c[0x0][0x320] ;  /* 0x0000c8001e047a20 */ /* 0x002fcc0000410000 */
[----:B------:R-:W-:Y:S01]  /*3290*/  MUFU.TANH R77, R15 ;  /* 0x0000000f004d7308 */ /* 0x000fe20000002400 */
[----:B------:R-:W-:Y:S07]  /*32a0*/  HMMA.16816.F32.BF16 R52, R224, R22, R68 ;  /* 0x00000016e034723c */ /* 0x000fee0000041844 */
[----:B------:R1:W4:Y:S01]  /*32b0*/  MUFU.TANH R80, R4 ;  /* 0x0000000400507308 */ /* 0x0003220000002400 */
[----:B------:R-:W-:Y:S07]  /*32c0*/  HMMA.16816.F32.BF16 R20, R232, R48, R8 ;  /* 0x00000030e814723c */ /* 0x000fee0000041808 */
[----:B------:R-:W-:Y:S01]  /*32d0*/  MUFU.TANH R49, R19 ;  /* 0x0000001300317308 */ /* 0x000fe20000002400 */
[----:B-1----:R-:W-:-:S07]  /*32e0*/  FMUL.FTZ R4, R31, c[0x0][0x320] ;  /* 0x0000c8001f047a20 */ /* 0x002fce0000410000 */
[----:B------:R-:W-:Y:S01]  /*32f0*/  MUFU.TANH R101, R24 ;  /* 0x0000001800657308 */ /* 0x000fe20000002400 */
[----:B------:R-:W-:Y:S07]  /*3300*/  HMMA.16816.F32.BF16 R28, R228, R38, R60 ;  /* 0x00000026e41c723c */ /* 0x000fee000004183c */
[----:B------:R1:W-:Y:S01]  /*3310*/  MUFU.TANH R75, R4 ;  /* 0x00000004004b7308 */ /* 0x0003e20000002400 */
[----:B------:R-:W-:Y:S02]  /*3320*/  FMUL.FTZ R22, R22, c[0x0][0x320] ;  /* 0x0000c80016167a20 */ /* 0x000fe40000410000 */
[----:B------:R-:W-:-:S02]  /*3330*/  FMUL.FTZ R21, R21, c[0x0][0x320] ;  /* 0x0000c80015157a20 */ /* 0x000fc40000410000 */
[----:B------:R-:W-:-:S03]  /*3340*/  FMUL.FTZ R20, R20, c[0x0][0x320] ;  /* 0x0000c80014147a20 */ /* 0x000fc60000410000 */
[----:B------:R2:W-:Y:S01]  /*3350*/  MUFU.TANH R60, R18 ;  /* 0x00000012003c7308 */ /* 0x0005e20000002400 */
[----:B------:R-:W-:Y:S02]  /*3360*/  FMUL.FTZ R23, R23, c[0x0][0x320] ;  /* 0x0000c80017177a20 */ /* 0x000fe40000410000 */
[----:B-1----:R-:W-:-:S05]  /*3370*/  FMUL.FTZ R4, R12, c[0x0][0x320] ;  /* 0x0000c8000c047a20 */ /* 0x002fca0000410000 */
[----:B------:R-:W-:Y:S01]  /*3380*/  MUFU.TANH R102, R25 ;  /* 0x0000001900667308 */ /* 0x000fe20000002400 */
[----:B------:R-:W-:Y:S07]  /*3390*/  HMMA.16816.F32.BF16 R36, R232, R50, R28 ;  /* 0x00000032e824723c */ /* 0x000fee000004181c */
[----:B------:R1:W1:Y:S01]  /*33a0*/  MUFU.TANH R74, R4 ;  /* 0x00000004004a7308 */ /* 0x0002620000002400 */
[C---:B--2---:R-:W-:Y:S07]  /*33b0*/  HMMA.16816.F32.BF16 R16, R228.reuse, R32, R64 ;  /* 0x00000020e410723c */ /* 0x044fee0000041840 */
[----:B------:R-:W-:Y:S01]  /*33c0*/  MUFU.TANH R162, R26 ;  /* 0x0000001a00a27308 */ /* 0x000fe20000002400 */
[----:B------:R-:W-:Y:S01]  /*33d0*/  HMMA.16816.F32.BF16 R28, R228, R34, R52 ;  /* 0x00000022e41c723c */ /* 0x000fe20000041834 */
[----:B-1----:R-:W-:-:S06]  /*33e0*/  FMUL.FTZ R4, R13, c[0x0][0x320] ;  /* 0x0000c8000d047a20 */ /* 0x002fcc0000410000 */
[----:B------:R-:W-:Y:S01]  /*33f0*/  MUFU.TANH R163, R27 ;  /* 0x0000001b00a37308 */ /* 0x000fe20000002400 */
[----:B------:R-:W-:Y:S02]  /*3400*/  FMUL.FTZ R36, R36, c[0x0][0x320] ;  /* 0x0000c80024247a20 */ /* 0x000fe40000410000 */
[----:B------:R-:W-:Y:S02]  /*3410*/  FMUL.FTZ R37, R37, c[0x0][0x320] ;  /* 0x0000c80025257a20 */ /* 0x000fe40000410000 */
[----:B------:R-:W-:Y:S02]  /*3420*/  FMUL.FTZ R38, R38, c[0x0][0x320] ;  /* 0x0000c80026267a20 */ /* 0x000fe40000410000 */
[----:B------:R-:W-:Y:S01]  /*3430*/  FMUL.FTZ R39, R39, c[0x0][0x320] ;  /* 0x0000c80027277a20 */ /* 0x000fe20000410000 */
[----:B------:R1:W2:Y:S08]  /*3440*/  MUFU.TANH R73, R4 ;  /* 0x0000000400497308 */ /* 0x0002b00000002400 */
[----:B------:R-:W-:Y:S01]  /*3450*/  MUFU.TANH R32, R22 ;  /* 0x0000001600207308 */ /* 0x000fe20000002400 */
[----:B-1----:R-:W-:-:S07]  /*3460*/  FMUL.FTZ R4, R14, c[0x0][0x320] ;  /* 0x0000c8000e047a20 */ /* 0x002fce0000410000 */
[----:B------:R-:W-:Y:S01]  /*3470*/  MUFU.TANH R33, R21 ;  /* 0x0000001500217308 */ /* 0x000fe20000002400 */
[----:B------:R-:W1:Y:S07]  /*3480*/  LDSM.16.M88.4 R12, [R5+0x1a100] ;  /* 0x01a10000050c783b */ /* 0x000e6e0000000200 */
[----:B------:R1:W1:Y:S08]  /*3490*/  MUFU.TANH R72, R4 ;  /* 0x0000000400487308 */ /* 0x0002700000002400 */
[----:B------:R-:W1:Y:S08]  /*34a0*/  MUFU.TANH R48, R20 ;  /* 0x0000001400307308 */ /* 0x000e700000002400 */
[----:B------:R-:W1:Y:S08]  /*34b0*/  MUFU.TANH R36, R36 ;  /* 0x0000002400247308 */ /* 0x000e700000002400 */
[----:B------:R-:W2:Y:S08]  /*34c0*/  MUFU.TANH R23, R23 ;  /* 0x0000001700177308 */ /* 0x000eb00000002400 */
[----:B------:R-:W2:Y:S01]  /*34d0*/  MUFU.TANH R37, R37 ;  /* 0x0000002500257308 */ /* 0x000ea20000002400 */
[----:B-1----:R-:W-:Y:S01]  /*34e0*/  HMMA.16816.F32.BF16 R4, R228, R12, R44 ;  /* 0x0000000ce404723c */ /* 0x002fe2000004182c */
[----:B------:R1:W2:Y:S01]  /*34f0*/  LDSM.16.M88.4 R44, [R3+0x1a900] ;  /* 0x01a90000032c783b */ /* 0x0002a20000000200 */
[----:B------:R-:W-:-:S05]  /*3500*/  DEPBAR.LE SB0, 0x2 ;  /* 0x000080800000791a */ /* 0x000fca0000000000 */
[----:B------:R-:W1:Y:S01]  /*3510*/  MUFU.TANH R38, R38 ;  /* 0x0000002600267308 */ /* 0x000e620000002400 */
[----:B------:R-:W-:Y:S07]  /*3520*/  HMMA.16816.F32.BF16 R8, R228, R14, R56 ;  /* 0x0000000ee408723c */ /* 0x000fee0000041838 */
[----:B------:R-:W-:Y:S01]  /*3530*/  MUFU.TANH R39, R39 ;  /* 0x0000002700277308 */ /* 0x000fe20000002400 */
[----:B-1----:R-:W-:-:S08]  /*3540*/  LOP3.LUT R3, R112, 0xffffffe0, RZ, 0xc0, !PT ;  /* 0xffffffe070037812 */ /* 0x002fd000078ec0ff */
[----:B------:R-:W-:Y:S01]  /*3550*/  HMMA.16816.F32.BF16 R24, R232, R40, R4 ;  /* 0x00000028e818723c */ /* 0x000fe20000041804 */
[----:B------:R-:W-:-:S07]  /*3560*/  IMAD.IADD R3, R113, 0x1, -R3 ;  /* 0x0000000171037824 */ /* 0x000fce00078e0a03 */
[----:B------:R-:W-:Y:S01]  /*3570*/  HMMA.16816.F32.BF16 R12, R232, R42, R8 ;  /* 0x0000002ae80c723c */ /* 0x000fe20000041808 */
[----:B------:R-:W-:-:S04]  /*3580*/  SHF.R.S32.HI R4, RZ, 0x1f, R3 ;  /* 0x0000001fff047819 */ /* 0x000fc80000011403 */
[----:B------:R-:W-:-:S03]  /*3590*/  LEA.HI R4, R4, R3, RZ, 0x2 ;  /* 0x0000000304047211 */ /* 0x000fc600078f10ff */
[----:B--2---:R-:W-:Y:S01]  /*35a0*/  HMMA.16816.F32.BF16 R8, R232, R44, R16 ;  /* 0x0000002ce808723c */ /* 0x004fe20000041810 */
[----:B------:R-:W-:-:S05]  /*35b0*/  LOP3.LUT R4, R4, 0x7ffffffc, RZ, 0xc0, !PT ;  /* 0x7ffffffc04047812 */ /* 0x000fca00078ec0ff */
[----:B------:R-:W-:Y:S01]  /*35c0*/  IMAD.IADD R3, R3, 0x1, -R4 ;  /* 0x0000000103037824 */ /* 0x000fe200078e0a04 */
[----:B------:R-:W-:Y:S01]  /*35d0*/  MOV R4, UR4 ;  /* 0x0000000400047c02 */ /* 0x000fe20008000f00 */
[----:B------:R-:W-:Y:S01]  /*35e0*/  HMMA.16816.F32.BF16 R28, R232, R46, R28 ;  /* 0x0000002ee81c723c */ /* 0x000fe2000004181c */
[----:B------:R-:W-:Y:S02]  /*35f0*/  FMUL.FTZ R24, R24, c[0x0][0x320] ;  /* 0x0000c80018187a20 */ /* 0x000fe40000410000 */
[----:B------:R-:W-:Y:S02]  /*3600*/  FMUL.FTZ R25, R25, c[0x0][0x320] ;  /* 0x0000c80019197a20 */ /* 0x000fe40000410000 */
[----:B------:R-:W-:Y:S02]  /*3610*/  IMAD R3, R3, -0x2, R4 ;  /* 0xfffffffe03037824 */ /* 0x000fe400078e0204 */
[----:B------:R-:W1:Y:S01]  /*3620*/  MUFU.TANH R24, R24 ;  /* 0x0000001800187308 */ /* 0x000e620000002400 */
[----:B------:R-:W-:-:S02]  /*3630*/  FMUL.FTZ R4, R12, c[0x0][0x320] ;  /* 0x0000c8000c047a20 */ /* 0x000fc40000410000 */
[----:B------:R-:W-:Y:S01]  /*3640*/  ISETP.GT.AND P6, PT, R3, RZ, PT ;  /* 0x000000ff0300720c */ /* 0x000fe20003fc4270 */
[----:B------:R-:W-:Y:S01]  /*3650*/  FMUL.FTZ R5, R13, c[0x0][0x320] ;  /* 0x0000c8000d057a20 */ /* 0x000fe20000410000 */
[C---:B------:R-:W-:Y:S01]  /*3660*/  ISETP.GT.AND P5, PT, R3.reuse, 0x1, PT ;  /* 0x000000010300780c */ /* 0x040fe20003fa4270 */
[----:B------:R-:W-:Y:S01]  /*3670*/  FMUL.FTZ R16, R14, c[0x0][0x320] ;  /* 0x0000c8000e107a20 */ /* 0x000fe20000410000 */
[----:B------:R-:W-:Y:S01]  /*3680*/  ISETP.GT.AND P1, PT, R3, 0x8, PT ;  /* 0x000000080300780c */ /* 0x000fe20003f24270 */
[----:B------:R2:W-:Y:S01]  /*3690*/  MUFU.TANH R18, R4 ;  /* 0x0000000400127308 */ /* 0x0005e20000002400 */
[----:B------:R-:W-:Y:S01]  /*36a0*/  FSEL R6, R108, -INF , P6 ;  /* 0xff8000006c067808 */ /* 0x000fe20003000000 */
[----:B------:R-:W-:Y:S01]  /*36b0*/  FMUL.FTZ R22, R11, c[0x0][0x320] ;  /* 0x0000c8000b167a20 */ /* 0x000fe20000410000 */
[----:B------:R-:W-:Y:S01]  /*36c0*/  FSEL R7, R103, -INF , P5 ;  /* 0xff80000067077808 */ /* 0x000fe20002800000 */
[----:B------:R-:W-:Y:S01]  /*36d0*/  FMUL.FTZ R19, R8, c[0x0][0x320] ;  /* 0x0000c80008137a20 */ /* 0x000fe20000410000 */
[----:B------:R-:W-:Y:S01]  /*36e0*/  FSEL R11, R100, -INF , P6 ;  /* 0xff800000640b7808 */ /* 0x000fe20003000000 */
[----:B------:R-:W-:Y:S01]  /*36f0*/  FMUL.FTZ R21, R10, c[0x0][0x320] ;  /* 0x0000c8000a157a20 */ /* 0x000fe20000410000 */
[----:B------:R-:W-:Y:S01]  /*3700*/  ISETP.GT.AND P6, PT, R3, 0x9, PT ;  /* 0x000000090300780c */ /* 0x000fe20003fc4270 */
[----:B------:R1:W-:Y:S01]  /*3710*/  MUFU.TANH R20, R5 ;  /* 0x0000000500147308 */ /* 0x0003e20000002400 */
[----:B---3--:R-:W-:Y:S01]  /*3720*/  FSEL R8, R94, -INF , P1 ;  /* 0xff8000005e087808 */ /* 0x008fe20000800000 */
[----:B------:R-:W-:Y:S01]  /*3730*/  FMUL.FTZ R26, R26, c[0x0][0x320] ;  /* 0x0000c8001a1a7a20 */ /* 0x000fe20000410000 */
[----:B------:R-:W-:Y:S01]  /*3740*/  FSEL R12, R95, -INF , P5 ;  /* 0xff8000005f0c7808 */ /* 0x000fe20002800000 */
[----:B------:R-:W-:Y:S01]  /*3750*/  FMUL.FTZ R27, R27, c[0x0][0x320] ;  /* 0x0000c8001b1b7a20 */ /* 0x000fe20000410000 */
[----:B------:R-:W-:Y:S01]  /*3760*/  ISETP.GT.AND P5, PT, R3, 0x10, PT ;  /* 0x000000100300780c */ /* 0x000fe20003fa4270 */
[----:B------:R-:W-:Y:S01]  /*3770*/  FMUL.FTZ R17, R15, c[0x0][0x320] ;  /* 0x0000c8000f117a20 */ /* 0x000fe20000410000 */
[----:B-----5:R-:W-:Y:S01]  /*3780*/  FSEL R10, R93, -INF , P6 ;  /* 0xff8000005d0a7808 */ /* 0x020fe20003000000 */
[----:B------:R-:W3:Y:S01]  /*3790*/  MUFU.TANH R25, R25 ;  /* 0x0000001900197308 */ /* 0x000ee20000002400 */
[----:B--2---:R-:W-:Y:S01]  /*37a0*/  FMNMX.FTZ R4, R6, R7, !PT ;  /* 0x0000000706047209 */ /* 0x004fe20007810000 */
[----:B------:R-:W-:Y:S01]  /*37b0*/  FMUL.FTZ R9, R9, c[0x0][0x320] ;  /* 0x0000c80009097a20 */ /* 0x000fe20000410000 */
[----:B------:R-:W-:Y:S01]  /*37c0*/  FSEL R13, R92, -INF , P1 ;  /* 0xff8000005c0d7808 */ /* 0x000fe20000800000 */
[----:B------:R-:W-:Y:S01]  /*37d0*/  FMUL.FTZ R28, R28, c[0x0][0x320] ;  /* 0x0000c8001c1c7a20 */ /* 0x000fe20000410000 */
[----:B------:R-:W-:Y:S01]  /*37e0*/  FMNMX.FTZ R4, R8, R4, !PT ;  /* 0x0000000408047209 */ /* 0x000fe20007810000 */
[----:B------:R-:W-:Y:S01]  /*37f0*/  FMUL.FTZ R29, R29, c[0x0][0x320] ;  /* 0x0000c8001d1d7a20 */ /* 0x000fe20000410000 */
[----:B------:R-:W-:Y:S01]  /*3800*/  ISETP.GT.AND P1, PT, R3, 0x11, PT ;  /* 0x000000110300780c */ /* 0x000fe20003f24270 */
[----:B------:R-:W2:Y:S01]  /*3810*/  MUFU.TANH R26, R26 ;  /* 0x0000001a001a7308 */ /* 0x000ea20000002400 */
[----:B------:R-:W-:Y:S01]  /*3820*/  FSEL R40, R82, -INF , P5 ;  /* 0xff80000052287808 */ /* 0x000fe20002800000 */
[----:B------:R-:W-:Y:S01]  /*3830*/  FMUL.FTZ R30, R30, c[0x0][0x320] ;  /* 0x0000c8001e1e7a20 */ /* 0x000fe20000410000 */
[----:B------:R-:W-:Y:S01]  /*3840*/  FMNMX.FTZ R4, R10, R4, !PT ;  /* 0x000000040a047209 */ /* 0x000fe20007810000 */
[----:B------:R-:W-:Y:S01]  /*3850*/  IMAD.SHL.U32 R103, R2, 0x2, RZ ;  /* 0x0000000202677824 */ /* 0x000fe200078e00ff */
[----:B------:R-:W-:-:S02]  /*3860*/  FSEL R14, R83, -INF , P6 ;  /* 0xff800000530e7808 */ /* 0x000fc40003000000 */
[----:B------:R-:W-:Y:S01]  /*3870*/  ISETP.GT.AND P6, PT, R3, 0x18, PT ;  /* 0x000000180300780c */ /* 0x000fe20003fc4270 */
[----:B------:R-:W5:Y:S01]  /*3880*/  MUFU.TANH R27, R27 ;  /* 0x0000001b001b7308 */ /* 0x000f620000002400 */
[----:B------:R-:W-:Y:S01]  /*3890*/  FSEL R41, R81, -INF , P1 ;  /* 0xff80000051297808 */ /* 0x000fe20000800000 */
[----:B------:R-:W-:Y:S01]  /*38a0*/  IMAD R237, R0, 0x2, R103 ;  /* 0x0000000200ed7824 */ /* 0x000fe200078e0267 */
[----:B------:R-:W-:Y:S02]  /*38b0*/  FMNMX.FTZ R4, R40, R4, !PT ;  /* 0x0000000428047209 */ /* 0x000fe40007810000 */
[----:B----4-:R-:W-:Y:S01]  /*38c0*/  FSEL R46, R80, -INF , P5 ;  /* 0xff800000502e7808 */ /* 0x010fe20002800000 */
[----:B------:R-:W-:Y:S01]  /*38d0*/  IMAD.IADD R0, R239, 0x1, R237 ;  /* 0x00000001ef007824 */ /* 0x000fe200078e02ed */
[----:B------:R-:W-:Y:S01]  /*38e0*/  ISETP.GT.AND P5, PT, R3, 0x19, PT ;  /* 0x000000190300780c */ /* 0x000fe20003fa4270 */
[----:B------:R-:W4:Y:S01]  /*38f0*/  MUFU.TANH R15, R16 ;  /* 0x00000010000f7308 */ /* 0x000f220000002400 */
[----:B------:R-:W-:-:S02]  /*3900*/  FSEL R44, R74, -INF , P6 ;  /* 0xff8000004a2c7808 */ /* 0x000fc40003000000 */
[----:B------:R-:W-:Y:S02]  /*3910*/  FMNMX.FTZ R4, R41, R4, !PT ;  /* 0x0000000429047209 */ /* 0x000fe40007810000 */
[----:B------:R-:W-:Y:S02]  /*3920*/  FSEL R47, R75, -INF , P1 ;  /* 0xff8000004b2f7808 */ /* 0x000fe40000800000 */
[----:B------:R-:W-:Y:S01]  /*3930*/  ISETP.GT.AND P1, PT, R3, 0x20, PT ;  /* 0x000000200300780c */ /* 0x000fe20003f24270 */
[----:B------:R-:W-:Y:S01]  /*3940*/  MUFU.TANH R16, R9 ;  /* 0x0000000900107308 */ /* 0x000fe20000002400 */
[----:B------:R-:W-:Y:S02]  /*3950*/  FSEL R45, R73, -INF , P5 ;  /* 0xff800000492d7808 */ /* 0x000fe40002800000 */
[----:B------:R-:W-:Y:S02]  /*3960*/  FMNMX.FTZ R4, R44, R4, !PT ;  /* 0x000000042c047209 */ /* 0x000fe40007810000 */
[----:B------:R-:W-:-:S02]  /*3970*/  FSEL R76, R72, -INF , P6 ;  /* 0xff800000484c7808 */ /* 0x000fc40003000000 */
[----:B------:R-:W-:Y:S01]  /*3980*/  ISETP.GT.AND P6, PT, R3, 0x21, PT ;  /* 0x000000210300780c */ /* 0x000fe20003fc4270 */
[----:B------:R-:W2:Y:S01]  /*3990*/  MUFU.TANH R17, R17 ;  /* 0x0000001100117308 */ /* 0x000ea20000002400 */
[----:B------:R-:W-:Y:S02]  /*39a0*/  FSEL R101, R101, -INF , P1 ;  /* 0xff80000065657808 */ /* 0x000fe40000800000 */
[----:B------:R-:W-:Y:S02]  /*39b0*/  FMNMX.FTZ R4, R45, R4, !PT ;  /* 0x000000042d047209 */ /* 0x000fe40007810000 */
[----:B-1----:R-:W-:Y:S02]  /*39c0*/  FMNMX.FTZ R5, R11, R12, !PT ;  /* 0x0000000c0b057209 */ /* 0x002fe40007810000 */
[----:B------:R-:W-:Y:S01]  /*39d0*/  FSEL R77, R77, -INF , P5 ;  /* 0xff8000004d4d7808 */ /* 0x000fe20002800000 */
[----:B------:R-:W-:Y:S01]  /*39e0*/  MUFU.TANH R19, R19 ;  /* 0x0000001300137308 */ /* 0x000fe20000002400 */
[----:B------:R-:W-:-:S02]  /*39f0*/  ISETP.GT.AND P5, PT, R3, 0x28, PT ;  /* 0x000000280300780c */ /* 0x000fc40003fa4270 */
[----:B------:R-:W-:Y:S02]  /*3a00*/  FSEL R102, R102, -INF , P6 ;  /* 0xff80000066667808 */ /* 0x000fe40003000000 */
[----:B------:R-:W-:Y:S02]  /*3a10*/  FMNMX.FTZ R4, R101, R4, !PT ;  /* 0x0000000465047209 */ /* 0x000fe40007810000 */
[----:B------:R-:W-:Y:S01]  /*3a20*/  FMNMX.FTZ R5, R13, R5, !PT ;  /* 0x000000050d057209 */ /* 0x000fe20007810000 */
[----:B------:R-:W1:Y:S01]  /*3a30*/  MUFU.TANH R9, R21 ;  /* 0x0000001500097308 */ /* 0x000e620000002400 */
[----:B------:R-:W-:Y:S02]  /*3a40*/  FSEL R162, R162, -INF , P1 ;  /* 0xff800000a2a27808 */ /* 0x000fe40000800000 */
[----:B------:R-:W-:Y:S02]  /*3a50*/  ISETP.GT.AND P1, PT, R3, 0x29, PT ;  /* 0x000000290300780c */ /* 0x000fe40003f24270 */
[----:B------:R-:W-:-:S02]  /*3a60*/  FSEL R160, R160, -INF , P5 ;  /* 0xff800000a0a07808 */ /* 0x000fc40002800000 */
[----:B------:R-:W-:Y:S01]  /*3a70*/  FMNMX.FTZ R4, R102, R4, !PT ;  /* 0x0000000466047209 */ /* 0x000fe20007810000 */
[----:B------:R-:W1:Y:S01]  /*3a80*/  MUFU.TANH R28, R28 ;  /* 0x0000001c001c7308 */ /* 0x000e620000002400 */
[----:B------:R-:W-:Y:S02]  /*3a90*/  FMNMX.FTZ R5, R14, R5, !PT ;  /* 0x000000050e057209 */ /* 0x000fe40007810000 */
[----:B------:R-:W-:Y:S02]  /*3aa0*/  FSEL R163, R163, -INF , P6 ;  /* 0xff800000a3a37808 */ /* 0x000fe40003000000 */
[----:B------:R-:W-:Y:S02]  /*3ab0*/  ISETP.GT.AND P6, PT, R3, 0x30, PT ;  /* 0x000000300300780c */ /* 0x000fe40003fc4270 */
[----:B------:R-:W-:Y:S01]  /*3ac0*/  FSEL R161, R161, -INF , P1 ;  /* 0xff800000a1a17808 */ /* 0x000fe20000800000 */
[----:B------:R-:W-:Y:S01]  /*3ad0*/  MUFU.TANH R30, R30 ;  /* 0x0000001e001e7308 */ /* 0x000fe20000002400 */
[----:B------:R-:W-:-:S02]  /*3ae0*/  FMNMX.FTZ R4, R160, R4, !PT ;  /* 0x00000004a0047209 */ /* 0x000fc40007810000 */
[----:B------:R-:W-:Y:S02]  /*3af0*/  FMNMX.FTZ R5, R46, R5, !PT ;  /* 0x000000052e057209 */ /* 0x000fe40007810000 */
[----:B------:R-:W-:Y:S01]  /*3b00*/  FSEL R189, R60, -INF , P5 ;  /* 0xff8000003cbd7808 */ /* 0x000fe20002800000 */
[----:B------:R-:W-:Y:S01]  /*3b10*/  BAR.SYNC.DEFER_BLOCKING 0x0 ;  /* 0x0000000000007b1d */ /* 0x000fe20000010000 */
        /* <DEDUP_REMOVED lines=15> */
[----:B------:R-:W-:-:S02]  /*3c10*/  ISETP.GT.AND P5, PT, R3, 0x40, PT ;  /* 0x000000400300780c */ /* 0x000fc40003fa4270 */
[----:B------:R-:W-:Y:S02]  /*3c20*/  FSEL R204, R37, -INF , P6 ;  /* 0xff80000025cc7808 */ /* 0x000fe40003000000 */
[----:B------:R-:W-:Y:S02]  /*3c30*/  FMNMX.FTZ R4, R205, R4, !PT ;  /* 0x00000004cd047209 */ /* 0x000fe40007810000 */
        /* <DEDUP_REMOVED lines=9> */
[----:B---3--:R-:W-:Y:S02]  /*3cd0*/  FSEL R244, R25, -INF , P1 ;  /* 0xff80000019f47808 */ /* 0x008fe40000800000 */
[----:B------:R-:W-:-:S02]  /*3ce0*/  FMNMX.FTZ R100, R245, R100, !PT ;  /* 0x00000064f5647209 */ /* 0x000fc40007810000 */
[----:B------:R-:W-:Y:S02]  /*3cf0*/  FMNMX.FTZ R4, R189, R5, !PT ;  /* 0x00000005bd047209 */ /* 0x000fe40007810000 */
[----:B--2---:R-:W-:Y:S01]  /*3d00*/  FSEL R248, R26, -INF , P5 ;  /* 0xff8000001af87808 */ /* 0x004fe20002800000 */
[----:B------:R-:W2:Y:S01]  /*3d10*/  MUFU.TANH R5, R29 ;  /* 0x0000001d00057308 */ /* 0x000ea20000002400 */
[----:B------:R-:W-:Y:S02]  /*3d20*/  ISETP.GT.AND P5, PT, R3, 0x49, PT ;  /* 0x000000490300780c */ /* 0x000fe40003fa4270 */
[----:B------:R-:W-:Y:S02]  /*3d30*/  FSEL R243, R18, -INF , P6 ;  /* 0xff80000012f37808 */ /* 0x000fe40003000000 */
[----:B------:R-:W-:Y:S02]  /*3d40*/  FMNMX.FTZ R100, R244, R100, !PT ;  /* 0x00000064f4647209 */ /* 0x000fe40007810000 */
[----:B------:R-:W-:-:S02]  /*3d50*/  FMNMX.FTZ R4, R188, R4, !PT ;  /* 0x00000004bc047209 */ /* 0x000fc40007810000 */
[----:B-----5:R-:W-:Y:S02]  /*3d60*/  FSEL R249, R27, -INF , P1 ;  /* 0xff8000001bf97808 */ /* 0x020fe40000800000 */
[----:B------:R-:W-:Y:S01]  /*3d70*/  ISETP.GT.AND P1, PT, R3, 0x50, PT ;  /* 0x000000500300780c */ /* 0x000fe20003f24270 */
[----:B------:R-:W-:Y:S01]  /*3d80*/  LDSM.16.MT88.4 R24, [R0+0x100] ;  /* 0x000100000018783b */ /* 0x000fe20000004200 */
[----:B------:R-:W-:Y:S02]  /*3d90*/  FSEL R242, R20, -INF , P5 ;  /* 0xff80000014f27808 */ /* 0x000fe40002800000 */
[----:B------:R-:W-:Y:S02]  /*3da0*/  FMNMX.FTZ R100, R243, R100, !PT ;  /* 0x00000064f3647209 */ /* 0x000fe40007810000 */
[----:B------:R-:W-:Y:S02]  /*3db0*/  FMNMX.FTZ R4, R207, R4, !PT ;  /* 0x00000004cf047209 */ /* 0x000fe40007810000 */
[----:B----4-:R-:W-:-:S02]  /*3dc0*/  FSEL R247, R15, -INF , P6 ;  /* 0xff8000000ff77808 */ /* 0x010fc40003000000 */
[----:B------:R-:W-:Y:S02]  /*3dd0*/  FSEL R246, R17, -INF , P5 ;  /* 0xff80000011f67808 */ /* 0x000fe40002800000 */
[----:B-1----:R-:W-:Y:S02]  /*3de0*/  FSEL R129, R9, -INF , P1 ;  /* 0xff80000009817808 */ /* 0x002fe40000800000 */
[----:B------:R-:W-:Y:S01]  /*3df0*/  FSEL R140, R19, -INF , P1 ;  /* 0xff800000138c7808 */ /* 0x000fe20000800000 */
[----:B------:R-:W1:Y:S01]  /*3e00*/  MUFU.TANH R9, R22 ;  /* 0x0000001600097308 */ /* 0x000e620000002400 */
[C---:B------:R-:W-:Y:S02]  /*3e10*/  ISETP.GT.AND P6, PT, R3.reuse, 0x51, PT ;  /* 0x000000510300780c */ /* 0x040fe40003fc4270 */
[C---:B------:R-:W-:Y:S02]  /*3e20*/  ISETP.GT.AND P5, PT, R3.reuse, 0x58, PT ;  /* 0x000000580300780c */ /* 0x040fe40003fa4270 */
[----:B------:R-:W-:-:S02]  /*3e30*/  ISETP.GT.AND P1, PT, R3, 0x59, PT ;  /* 0x000000590300780c */ /* 0x000fc40003f24270 */
[----:B------:R-:W-:Y:S02]  /*3e40*/  FMNMX.FTZ R100, R242, R100, !PT ;  /* 0x00000064f2647209 */ /* 0x000fe40007810000 */
[----:B------:R-:W-:Y:S02]  /*3e50*/  FMNMX.FTZ R3, R206, R4, !PT ;  /* 0x00000004ce037209 */ /* 0x000fe40007810000 */
[----:B------:R-:W-:Y:S02]  /*3e60*/  FSEL R128, R16, -INF , P6 ;  /* 0xff80000010807808 */ /* 0x000fe40003000000 */
[----:B------:R-:W-:Y:S01]  /*3e70*/  FMNMX.FTZ R100, R140, R100, !PT ;  /* 0x000000648c647209 */ /* 0x000fe20007810000 */
[----:B------:R-:W-:Y:S01]  /*3e80*/  LDSM.16.MT88.4 R16, [R103+0x100] ;  /* 0x000100006710783b */ /* 0x000fe20000004200 */
[----:B------:R-:W-:Y:S02]  /*3e90*/  FMNMX.FTZ R3, R241, R3, !PT ;  /* 0x00000003f1037209 */ /* 0x000fe40007810000 */
[----:B------:R-:W-:-:S02]  /*3ea0*/  FSEL R141, R28, -INF , P5 ;  /* 0xff8000001c8d7808 */ /* 0x000fc40002800000 */
[----:B------:R-:W-:Y:S02]  /*3eb0*/  FMNMX.FTZ R100, R128, R100, !PT ;  /* 0x0000006480647209 */ /* 0x000fe40007810000 */
[----:B------:R-:W-:Y:S02]  /*3ec0*/  FMNMX.FTZ R3, R240, R3, !PT ;  /* 0x00000003f0037209 */ /* 0x000fe40007810000 */
[----:B--2---:R-:W-:Y:S01]  /*3ed0*/  FSEL R121, R5, -INF , P1 ;  /* 0xff80000005797808 */ /* 0x004fe20000800000 */
[----:B------:R-:W-:Y:S01]  /*3ee0*/  FMUL.FTZ R5, R31, c[0x0][0x320] ;  /* 0x0000c8001f057a20 */ /* 0x000fe20000410000 */
[----:B------:R-:W-:Y:S02]  /*3ef0*/  FMNMX.FTZ R100, R141, R100, !PT ;  /* 0x000000648d647209 */ /* 0x000fe40007810000 */
[----:B------:R-:W-:Y:S02]  /*3f00*/  FMNMX.FTZ R3, R248, R3, !PT ;  /* 0x00000003f8037209 */ /* 0x000fe40007810000 */
[----:B------:R-:W-:Y:S01]  /*3f10*/  FMNMX.FTZ R100, R121, R100, !PT ;  /* 0x0000006479647209 */ /* 0x000fe20007810000 */
[----:B------:R-:W2:Y:S01]  /*3f20*/  MUFU.TANH R5, R5 ;  /* 0x0000000500057308 */ /* 0x000ea20000002400 */
[----:B------:R-:W-:-:S02]  /*3f30*/  FMNMX.FTZ R3, R249, R3, !PT ;  /* 0x00000003f9037209 */ /* 0x000fc40007810000 */
[----:B-1----:R-:W-:Y:S01]  /*3f40*/  FSEL R120, R9, -INF , P6 ;  /* 0xff80000009787808 */ /* 0x002fe20003000000 */
[----:B------:R-:W1:Y:S01]  /*3f50*/  SHFL.BFLY PT, R4, R100, 0x2, 0x1f ;  /* 0x0c401f0064047f89 */ /* 0x000e6200000e0000 */
[----:B------:R-:W-:Y:S02]  /*3f60*/  FMNMX.FTZ R3, R247, R3, !PT ;  /* 0x00000003f7037209 */ /* 0x000fe40007810000 */
[----:B------:R-:W-:Y:S02]  /*3f70*/  FSEL R132, R30, -INF , P5 ;  /* 0xff8000001e847808 */ /* 0x000fe40002800000 */
[----:B------:R-:W-:Y:S02]  /*3f80*/  FMNMX.FTZ R3, R246, R3, !PT ;  /* 0x00000003f6037209 */ /* 0x000fe40007810000 */
[----:B------:R-:W-:Y:S02]  /*3f90*/  IADD3 R2, R239, R103, RZ ;  /* 0x00000067ef027210 */ /* 0x000fe40007ffe0ff */
[----:B------:R-:W-:-:S02]  /*3fa0*/  FMNMX.FTZ R3, R129, R3, !PT ;  /* 0x0000000381037209 */ /* 0x000fc40007810000 */
[----:B--2---:R-:W-:Y:S01]  /*3fb0*/  FSEL R144, R5, -INF , P1 ;  /* 0xff80000005907808 */ /* 0x004fe20000800000 */
[----:B------:R-:W-:Y:S01]  /*3fc0*/  LDSM.16.MT88.4 R28, [R2+0x3100] ;  /* 0x00310000021c783b */ /* 0x000fe20000004200 */
[----:B------:R-:W-:-:S03]  /*3fd0*/  FMNMX.FTZ R3, R120, R3, !PT ;  /* 0x0000000378037209 */ /* 0x000fc60007810000 */
[----:B------:R-:W-:Y:S01]  /*3fe0*/  LDSM.16.MT88.4 R20, [R2+0x6100] ;  /* 0x006100000214783b */ /* 0x000fe20000004200 */
[----:B------:R-:W-:-:S03]  /*3ff0*/  FMNMX.FTZ R3, R132, R3, !PT ;  /* 0x0000000384037209 */ /* 0x000fc60007810000 */
[----:B------:R-:W-:Y:S01]  /*4000*/  LDSM.16.MT88.4 R32, [R2+0x100] ;  /* 0x000100000220783b */ /* 0x000fe20000004200 */
        /* <DEDUP_REMOVED lines=13> */
[----:B------:R-:W-:Y:S01]  /*40e0*/  FSETP.NEU.FTZ.AND P1, PT, R3, -INF , PT ;  /* 0xff8000000300780b */ /* 0x000fe20003f3d000 */
[----:B--2---:R-:W-:-:S04]  /*40f0*/  FFMA.FTZ R4, R7, c[0x0][0x2d0], -R9 ;  /* 0x0000b40007047a23 */ /* 0x004fc80000010809 */
[----:B------:R1:W-:Y:S02]  /*4100*/  MUFU.EX2 R114, R4 ;  /* 0x0000000400727308 */ /* 0x0003e40000000800 */
[----:B-1----:R-:W-:Y:S02]  /*4110*/  FFMA.FTZ R4, R8, c[0x0][0x2d0], -R9 ;  /* 0x0000b40008047a23 */ /* 0x002fe40000010809 */
[----:B------:R-:W-:-:S04]  /*4120*/  FMUL.FTZ R8, R3, c[0x0][0x2d0] ;  /* 0x0000b40003087a20 */ /* 0x000fc80000410000 */
[----:B------:R1:W-:Y:S01]  /*4130*/  MUFU.EX2 R133, R4 ;  /* 0x0000000400857308 */ /* 0x0003e20000000800 */
[----:B------:R-:W-:Y:S02]  /*4140*/  FSEL R8, R8, RZ, P1 ;  /* 0x000000ff08087208 */ /* 0x000fe40000800000 */
[----:B------:R-:W-:Y:S01]  /*4150*/  PLOP3.LUT P1, PT, PT, PT, UP1, 0x80, 0x0 ;  /* 0x000000000000781c */ /* 0x000fe20003f2f018 */
[--C-:B-1----:R-:W-:Y:S02]  /*4160*/  FFMA.FTZ R4, R10, c[0x0][0x2d0], -R9.reuse ;  /* 0x0000b4000a047a23 */ /* 0x102fe40000010809 */
[----:B------:R-:W-:Y:S02]  /*4170*/  FFMA.FTZ R10, R40, c[0x0][0x2d0], -R9 ;  /* 0x0000b400280a7a23 */ /* 0x000fe40000010809 */
[----:B------:R1:W2:Y:S08]  /*4180*/  MUFU.EX2 R122, R4 ;  /* 0x00000004007a7308 */ /* 0x0002b00000000800 */
[----:B------:R3:W-:Y:S01]  /*4190*/  MUFU.EX2 R123, R10 ;  /* 0x0000000a007b7308 */ /* 0x0007e20000000800 */
[----:B-1----:R-:W-:Y:S01]  /*41a0*/  FFMA.FTZ R4, R11, c[0x0][0x2d0], -R8 ;  /* 0x0000b4000b047a23 */ /* 0x002fe20000010808 */
[----:B--2---:R-:W-:Y:S01]  /*41b0*/  F2FP.BF16.PACK_AB R6, R122, R133 ;  /* 0x000000857a06723e */ /* 0x004fe200000010ff */
[----:B------:R-:W-:-:S05]  /*41c0*/  IMAD.MOV.U32 R11, RZ, RZ, R114 ;  /* 0x000000ffff0b7224 */ /* 0x000fca00078e0072 */
[----:B------:R1:W-:Y:S01]  /*41d0*/  MUFU.EX2 R131, R4 ;  /* 0x0000000400837308 */ /* 0x0003e20000000800 */
[----:B---3--:R-:W-:Y:S02]  /*41e0*/  FFMA.FTZ R10, R41, c[0x0][0x2d0], -R9 ;  /* 0x0000b400290a7a23 */ /* 0x008fe40000010809 */
[----:B------:R-:W-:Y:S05]  /*41f0*/  LDSM.16.MT88.4 R40, [R103+0x6100] ;  /* 0x006100006728783b */ /* 0x000fea0000004200 */
[----:B------:R2:W-:Y:S01]  /*4200*/  MUFU.EX2 R135, R10 ;  /* 0x0000000a00877308 */ /* 0x0005e20000000800 */
[----:B-1----:R-:W-:-:S07]  /*4210*/  FFMA.FTZ R4, R12, c[0x0][0x2d0], -R8 ;  /* 0x0000b4000c047a23 */ /* 0x002fce0000010808 */
[----:B------:R1:W3:Y:S01]  /*4220*/  MUFU.EX2 R251, R4 ;  /* 0x0000000400fb7308 */ /* 0x0002e20000000800 */
[----:B--2---:R-:W-:Y:S02]  /*4230*/  FFMA.FTZ R10, R44, c[0x0][0x2d0], -R9 ;  /* 0x0000b4002c0a7a23 */ /* 0x004fe40000010809 */
[----:B------:R-:W-:-:S05]  /*4240*/  IMAD.MOV.U32 R44, RZ, RZ, R129 ;  /* 0x000000ffff2c7224 */ /* 0x000fca00078e0081 */
[----:B------:R2:W-:Y:S01]  /*4250*/  MUFU.EX2 R136, R10 ;  /* 0x0000000a00887308 */ /* 0x0005e20000000800 */
[----:B-1----:R-:W-:Y:S01]  /*4260*/  FFMA.FTZ R4, R13, c[0x0][0x2d0], -R8 ;  /* 0x0000b4000d047a23 */ /* 0x002fe20000010808 */
[----:B---3--:R-:W-:-:S06]  /*4270*/  F2FP.BF16.PACK_AB R5, R251, R131 ;  /* 0x00000083fb05723e */ /* 0x008fcc00000010ff */
[----:B------:R1:W-:Y:S01]  /*4280*/  MUFU.EX2 R134, R4 ;  /* 0x0000000400867308 */ /* 0x0003e20000000800 */
[----:B--2---:R-:W-:-:S07]  /*4290*/  FFMA.FTZ R10, R45, c[0x0][0x2d0], -R9 ;  /* 0x0000b4002d0a7a23 */ /* 0x004fce0000010809 */
[----:B------:R2:W-:Y:S01]  /*42a0*/  MUFU.EX2 R78, R10 ;  /* 0x0000000a004e7308 */ /* 0x0005e20000000800 */
[--C-:B-1----:R-:W-:Y:S02]  /*42b0*/  FFMA.FTZ R4, R14, c[0x0][0x2d0], -R8.reuse ;  /* 0x0000b4000e047a23 */ /* 0x102fe40000010808 */
[----:B------:R-:W1:Y:S05]  /*42c0*/  LDSM.16.MT88.4 R12, [R237+0x100] ;  /* 0x00010000ed0c783b */ /* 0x000e6a0000004200 */
[----:B------:R3:W4:Y:S01]  /*42d0*/  MUFU.EX2 R145, R4 ;  /* 0x0000000400917308 */ /* 0x0007220000000800 */
[----:B--2---:R-:W-:Y:S01]  /*42e0*/  FFMA.FTZ R10, R46, c[0x0][0x2d0], -R8 ;  /* 0x0000b4002e0a7a23 */ /* 0x004fe20000010808 */
[----:B------:R-:W-:-:S06]  /*42f0*/  MOV R46, R130 ;  /* 0x00000082002e7202 */ /* 0x000fcc0000000f00 */
[----:B------:R2:W5:Y:S01]  /*4300*/  MUFU.EX2 R137, R10 ;  /* 0x0000000a00897308 */ /* 0x0005620000000800 */
[----:B---3--:R-:W-:Y:S02]  /*4310*/  F2FP.BF16.PACK_AB R4, R11, R130 ;  /* 0x000000820b04723e */ /* 0x008fe400000010ff */
[----:B----4-:R-:W-:Y:S01]  /*4320*/  F2FP.BF16.PACK_AB R7, R145, R134 ;  /* 0x000000869107723e */ /* 0x010fe200000010ff */
[----:B--2---:R-:W-:-:S06]  /*4330*/  FFMA.FTZ R10, R47, c[0x0][0x2d0], -R8 ;  /* 0x0000b4002f0a7a23 */ /* 0x004fcc0000010808 */
[C---:B------:R-:W-:Y:S01]  /*4340*/  HMMA.16816.F32.BF16 R56, R4.reuse, R28, RZ ;  /* 0x0000001c0438723c */ /* 0x040fe200000418ff */
[----:B------:R-:W-:Y:S01]  /*4350*/  IMAD.MOV.U32 R47, RZ, RZ, R131 ;  /* 0x000000ffff2f7224 */ /* 0x000fe200078e0083 */
[----:B------:R2:W3:Y:S06]  /*4360*/  MUFU.EX2 R252, R10 ;  /* 0x0000000a00fc7308 */ /* 0x0004ec0000000800 */
[C---:B------:R-:W-:Y:S01]  /*4370*/  HMMA.16816.F32.BF16 R64, R4.reuse, R30, RZ ;  /* 0x0000001e0440723c */ /* 0x040fe200000418ff */
[----:B------:R-:W-:Y:S07]  /*4380*/  LDSM.16.MT88.4 R28, [R237+0x3100] ;  /* 0x00310000ed1c783b */ /* 0x000fee0000004200 */
[----:B-1----:R-:W-:Y:S01]  /*4390*/  HMMA.16816.F32.BF16 R84, R4, R12, RZ ;  /* 0x0000000c0454723c */ /* 0x002fe200000418ff */
[----:B--2---:R-:W-:-:S04]  /*43a0*/  FFMA.FTZ R10, R76, c[0x0][0x2d0], -R8 ;  /* 0x0000b4004c0a7a23 */ /* 0x004fc80000010808 */
        /* <DEDUP_REMOVED lines=11> */
[----:B----4-:R-:W-:-:S06]  /*4460*/  MOV R10, R78 ;  /* 0x0000004e000a7202 */ /* 0x010fcc0000000f00 */
[C---:B------:R-:W-:Y:S08]  /*4470*/  HMMA.16816.F32.BF16 R104, R4.reuse, R24, RZ ;  /* 0x000000180468723c */ /* 0x040ff000000418ff */
[C---:B------:R-:W-:Y:S01]  /*4480*/  HMMA.16816.F32.BF16 R96, R4.reuse, R26, RZ ;  /* 0x0000001a0460723c */ /* 0x040fe200000418ff */
[----:B------:R-:W4:Y:S07]  /*4490*/  LDSM.16.MT88.4 R24, [R2+0x900] ;  /* 0x000900000218783b */ /* 0x000f2e0000004200 */
[C---:B--2---:R-:W-:Y:S08]  /*44a0*/  HMMA.16816.F32.BF16 R116, R4.reuse, R12, RZ ;  /* 0x0000000c0474723c */ /* 0x044ff000000418ff */
[C---:B------:R-:W-:Y:S01]  /*44b0*/  HMMA.16816.F32.BF16 R124, R4.reuse, R14, RZ ;  /* 0x0000000e047c723c */ /* 0x040fe200000418ff */
[----:B------:R-:W2:Y:S07]  /*44c0*/  LDSM.16.MT88.4 R12, [R2+0x6900] ;  /* 0x00690000020c783b */ /* 0x000eae0000004200 */
[C---:B------:R-:W-:Y:S07]  /*44d0*/  HMMA.16816.F32.BF16 R76, R4.reuse, R40, RZ ;  /* 0x00000028044c723c */ /* 0x040fee00000418ff */
[----:B-----5:R-:W-:Y:S01]  /*44e0*/  IMAD.MOV.U32 R40, RZ, RZ, R137 ;  /* 0x000000ffff287224 */ /* 0x020fe200078e0089 */
[----:B------:R-:W-:Y:S01]  /*44f0*/  HMMA.16816.F32.BF16 R92, R4, R36, RZ ;  /* 0x00000024045c723c */ /* 0x000fe200000418ff */
[----:B------:R-:W-:-:S07]  /*4500*/  IMAD.MOV.U32 R41, RZ, RZ, R136 ;  /* 0x000000ffff297224 */ /* 0x000fce00078e0088 */
[C---:B------:R-:W-:Y:S08]  /*4510*/  HMMA.16816.F32.BF16 R108, R4.reuse, R38, RZ ;  /* 0x00000026046c723c */ /* 0x040ff000000418ff */
[C---:B------:R-:W-:Y:S07]  /*4520*/  HMMA.16816.F32.BF16 R136, R4.reuse, R42, RZ ;  /* 0x0000002a0488723c */ /* 0x040fee00000418ff */
[----:B------:R-:W-:Y:S01]  /*4530*/  MOV R43, R141 ;  /* 0x0000008d002b7202 */ /* 0x000fe20000000f00 */
[----:B------:R-:W-:Y:S01]  /*4540*/  HMMA.16816.F32.BF16 R36, R4, R28, RZ ;  /* 0x0000001c0424723c */ /* 0x000fe200000418ff */
[----:B------:R-:W-:-:S07]  /*4550*/  IMAD.MOV.U32 R42, RZ, RZ, R140 ;  /* 0x000000ffff2a7224 */ /* 0x000fce00078e008c */
[C---:B------:R-:W-:Y:S01]  /*4560*/  HMMA.16816.F32.BF16 R112, R4.reuse, R30, RZ ;  /* 0x0000001e0470723c */ /* 0x040fe200000418ff */
[----:B------:R-:W5:Y:S07]  /*4570*/  LDSM.16.MT88.4 R28, [R2+0x3900] ;  /* 0x00390000021c783b */ /* 0x000f6e0000004200 */
[C---:B-1----:R-:W-:Y:S08]  /*4580*/  HMMA.16816.F32.BF16 R140, R4.reuse, R20, RZ ;  /* 0x00000014048c723c */ /* 0x042ff000000418ff */
[C---:B------:R-:W-:Y:S01]  /*4590*/  HMMA.16816.F32.BF16 R168, R4.reuse, R22, RZ ;  /* 0x0000001604a8723c */ /* 0x040fe200000418ff */
[----:B------:R-:W1:Y:S07]  /*45a0*/  LDSM.16.MT88.4 R20, [R237+0x900] ;  /* 0x00090000ed14783b */ /* 0x000e6e0000004200 */
[C---:B------:R-:W-:Y:S08]  /*45b0*/  HMMA.16816.F32.BF16 R88, R4.reuse, R32, RZ ;  /* 0x000000200458723c */ /* 0x040ff000000418ff */
[C---:B------:R-:W-:Y:S08]  /*45c0*/  HMMA.16816.F32.BF16 R172, R4.reuse, R16, RZ ;  /* 0x0000001004ac723c */ /* 0x040ff000000418ff */
[C---:B------:R-:W-:Y:S01]  /*45d0*/  HMMA.16816.F32.BF16 R180, R4.reuse, R18, RZ ;  /* 0x0000001204b4723c */ /* 0x040fe200000418ff */
[----:B------:R-:W1:Y:S07]  /*45e0*/  LDSM.16.MT88.4 R16, [R0+0x900] ;  /* 0x000900000010783b */ /* 0x000e6e0000004200 */
[----:B------:R-:W-:Y:S01]  /*45f0*/  HMMA.16816.F32.BF16 R72, R4, R34, RZ ;  /* 0x000000220448723c */ /* 0x000fe200000418ff */
[----:B------:R-:W1:Y:S06]  /*4600*/  LDSM.16.MT88.4 R32, [R103+0x900] ;  /* 0x000900006720783b */ /* 0x000e6c0000004200 */
[----:B------:R-:W-:-:S02]  /*4610*/  F2FP.BF16.PACK_AB R4, R135, R123 ;  /* 0x0000007b8704723e */ /* 0x000fc400000010ff */
[----:B---3--:R-:W-:Y:S02]  /*4620*/  F2FP.BF16.PACK_AB R5, R252, R40 ;  /* 0x00000028fc05723e */ /* 0x008fe400000010ff */
[----:B------:R-:W-:Y:S02]  /*4630*/  F2FP.BF16.PACK_AB R6, R10, R41 ;  /* 0x000000290a06723e */ /* 0x000fe400000010ff */
[----:B------:R-:W-:-:S07]  /*4640*/  F2FP.BF16.PACK_AB R7, R250, R45 ;  /* 0x0000002dfa07723e */ /* 0x000fce00000010ff */
[C---:B----4-:R-:W-:Y:S07]  /*4650*/  HMMA.16816.F32.BF16 R200, R4.reuse, R24, R88 ;  /* 0x0000001804c8723c */ /* 0x050fee0000041858 */
[----:B------:R-:W-:Y:S01]  /*4660*/  IMAD.MOV.U32 R24, RZ, RZ, R145 ;  /* 0x000000ffff187224 */ /* 0x000fe200078e0091 */
[----:B------:R-:W-:Y:S01]  /*4670*/  MOV R25, R144 ;  /* 0x0000009000197202 */ /* 0x000fe20000000f00 */
[----:B------:R-:W-:Y:S01]  /*4680*/  IMAD.MOV.U32 R91, RZ, RZ, R135 ;  /* 0x000000ffff5b7224 */ /* 0x000fe200078e0087 */
[----:B------:R-:W-:Y:S01]  /*4690*/  MOV R89, R133 ;  /* 0x0000008500597202 */ /* 0x000fe20000000f00 */
[----:B------:R-:W-:Y:S01]  /*46a0*/  IMAD.MOV.U32 R90, RZ, RZ, R134 ;  /* 0x000000ffff5a7224 */ /* 0x000fe200078e0086 */
[----:B--2---:R-:W-:Y:S01]  /*46b0*/  HMMA.16816.F32.BF16 R144, R4, R12, R52 ;  /* 0x0000000c0490723c */ /* 0x004fe20000041834 */
[----:B------:R-:W-:-:S07]  /*46c0*/  IMAD.MOV.U32 R88, RZ, RZ, R132 ;  /* 0x000000ffff587224 */ /* 0x000fce00078e0084 */
[C---:B------:R-:W-:Y:S01]  /*46d0*/  HMMA.16816.F32.BF16 R132, R4.reuse, R14, R48 ;  /* 0x0000000e0484723c */ /* 0x040fe20000041830 */
[----:B------:R-:W2:Y:S07]  /*46e0*/  LDSM.16.MT88.4 R12, [R103+0x3900] ;  /* 0x00390000670c783b */ /* 0x000eae0000004200 */
[C---:B-----5:R-:W-:Y:S07]  /*46f0*/  HMMA.16816.F32.BF16 R164, R4.reuse, R28, R56 ;  /* 0x0000001c04a4723c */ /* 0x060fee0000041838 */
[----:B------:R-:W-:Y:S01]  /*4700*/  MOV R29, R42 ;  /* 0x0000002a001d7202 */ /* 0x000fe20000000f00 */
[----:B-1----:R-:W-:Y:S01]  /*4710*/  HMMA.16816.F32.BF16 R84, R4, R20, R84 ;  /* 0x000000140454723c */ /* 0x002fe20000041854 */
[----:B------:R-:W-:-:S07]  /*4720*/  IMAD.MOV.U32 R28, RZ, RZ, R43 ;  /* 0x000000ffff1c7224 */ /* 0x000fce00078e002b */
[C---:B------:R-:W-:Y:S01]  /*4730*/  HMMA.16816.F32.BF16 R56, R4.reuse, R22, R68 ;  /* 0x000000160438723c */ /* 0x040fe20000041844 */
[----:B------:R-:W1:Y:S07]  /*4740*/  LDSM.16.MT88.4 R20, [R0+0x3900] ;  /* 0x003900000014783b */ /* 0x000e6e0000004200 */
[C---:B------:R-:W-:Y:S07]  /*4750*/  HMMA.16816.F32.BF16 R148, R4.reuse, R30, R64 ;  /* 0x0000001e0494723c */ /* 0x040fee0000041840 */
[----:B------:R-:W-:Y:S01]  /*4760*/  MOV R31, R40 ;  /* 0x00000028001f7202 */ /* 0x000fe20000000f00 */
[----:B------:R-:W-:Y:S01]  /*4770*/  HMMA.16816.F32.BF16 R64, R4, R16, R104 ;  /* 0x000000100440723c */ /* 0x000fe20000041868 */
[----:B------:R-:W-:-:S06]  /*4780*/  IMAD.MOV.U32 R30, RZ, RZ, R41 ;  /* 0x000000ffff1e7224 */ /* 0x000fcc00078e0029 */
[----:B------:R-:W-:Y:S01]  /*4790*/  MOV R104, R10 ;  /* 0x0000000a00687202 */ /* 0x000fe20000000f00 */
[----:B------:R-:W-:Y:S01]  /*47a0*/  HMMA.16816.F32.BF16 R52, R4, R18, R96 ;  /* 0x000000120434723c */ /* 0x000fe20000041860 */
[----:B------:R-:W3:Y:S01]  /*47b0*/  LDSM.16.MT88.4 R16, [R103+0x6900] ;  /* 0x006900006710783b */ /* 0x000ee20000004200 */
[----:B------:R-:W-:-:S05]  /*47c0*/  FFMA.FTZ R10, R101, c[0x0][0x2d0], -R9 ;  /* 0x0000b400650a7a23 */ /* 0x000fca0000010809 */
[----:B------:R-:W-:Y:S01]  /*47d0*/  IMAD.MOV.U32 R96, RZ, RZ, R47 ;  /* 0x000000ffff607224 */ /* 0x000fe200078e002f */
[C---:B------:R-:W-:Y:S01]  /*47e0*/  HMMA.16816.F32.BF16 R176, R4.reuse, R26, R72 ;  /* 0x0000001a04b0723c */ /* 0x040fe20000041848 */
[----:B------:R-:W-:Y:S01]  /*47f0*/  MOV R97, R46 ;  /* 0x0000002e00617202 */ /* 0x000fe20000000f00 */
[----:B------:R-:W-:Y:S01]  /*4800*/  IMAD.MOV.U32 R98, RZ, RZ, R45 ;  /* 0x000000ffff627224 */ /* 0x000fe200078e002d */
[----:B------:R-:W-:Y:S02]  /*4810*/  MOV R99, R44 ;  /* 0x0000002c00637202 */ /* 0x000fe40000000f00 */
[----:B------:R-:W-:Y:S02]  /*4820*/  MOV R101, R96 ;  /* 0x0000006000657202 */ /* 0x000fe40000000f00 */
[----:B------:R-:W-:Y:S01]  /*4830*/  MOV R27, R128 ;  /* 0x00000080001b7202 */ /* 0x000fe20000000f00 */
[----:B------:R-:W-:Y:S01]  /*4840*/  IMAD.MOV.U32 R72, RZ, RZ, R123 ;  /* 0x000000ffff487224 */ /* 0x000fe200078e007b */
[----:B------:R-:W-:Y:S01]  /*4850*/  MOV R73, R122 ;  /* 0x0000007a00497202 */ /* 0x000fe20000000f00 */
[----:B------:R-:W-:Y:S01]  /*4860*/  IMAD.MOV.U32 R74, RZ, RZ, R121 ;  /* 0x000000ffff4a7224 */ /* 0x000fe200078e0079 */
[----:B------:R-:W-:Y:S01]  /*4870*/  MOV R75, R120 ;  /* 0x00000078004b7202 */ /* 0x000fe20000000f00 */
[----:B------:R-:W-:Y:S02]  /*4880*/  HMMA.16816.F32.BF16 R128, R4, R32, R60 ;  /* 0x000000200480723c */ /* 0x000fe4000004183c */
[----:B------:R-:W-:Y:S01]  /*4890*/  IMAD.MOV.U32 R107, RZ, RZ, R73 ;  /* 0x000000ffff6b7224 */ /* 0x000fe200078e0049 */
[----:B------:R-:W-:Y:S01]  /*48a0*/  MOV R106, R74 ;  /* 0x0000004a006a7202 */ /* 0x000fe20000000f00 */
[----:B------:R-:W-:-:S04]  /*48b0*/  IMAD.MOV.U32 R105, RZ, RZ, R75 ;  /* 0x000000ffff697224 */ /* 0x000fc800078e004b */
[C---:B------:R-:W-:Y:S01]  /*48c0*/  HMMA.16816.F32.BF16 R120, R4.reuse, R34, R80 ;  /* 0x000000220478723c */ /* 0x040fe20000041850 */
[----:B------:R-:W-:Y:S06]  /*48d0*/  LDSM.16.MT88.4 R32, [R0+0x6900] ;  /* 0x006900000020783b */ /* 0x000fec0000004200 */
[----:B------:R-:W-:Y:S01]  /*48e0*/  IMAD.MOV.U32 R83, RZ, RZ, R27 ;  /* 0x000000ffff537224 */ /* 0x000fe200078e001b */
[----:B------:R-:W-:Y:S01]  /*48f0*/  MOV R80, R25 ;  /* 0x0000001900507202 */ /* 0x000fe20000000f00 */
[----:B------:R-:W-:Y:S01]  /*4900*/  IMAD.MOV.U32 R81, RZ, RZ, R24 ;  /* 0x000000ffff517224 */ /* 0x000fe200078e0018 */
[----:B--2---:R-:W-:Y:S01]  /*4910*/  HMMA.16816.F32.BF16 R40, R4, R12, R92 ;  /* 0x0000000c0428723c */ /* 0x004fe2000004185c */
[----:B------:R-:W2:Y:S01]  /*4920*/  LDSM.16.MT88.4 R24, [R237+0x3900] ;  /* 0x00390000ed18783b */ /* 0x000ea20000004200 */
[----:B------:R-:W-:-:S05]  /*4930*/  MOV R82, R72 ;  /* 0x0000004800527202 */ /* 0x000fca0000000f00 */
[----:B------:R-:W-:Y:S01]  /*4940*/  IMAD.MOV.U32 R95, RZ, RZ, R251 ;  /* 0x000000ffff5f7224 */ /* 0x000fe200078e00fb */
[C---:B------:R-:W-:Y:S01]  /*4950*/  HMMA.16816.F32.BF16 R48, R4.reuse, R14, R108 ;  /* 0x0000000e0430723c */ /* 0x040fe2000004186c */
[----:B------:R-:W4:Y:S01]  /*4960*/  LDSM.16.MT88.4 R12, [R237+0x6900] ;  /* 0x00690000ed0c783b */ /* 0x000f220000004200 */
[----:B------:R-:W-:Y:S01]  /*4970*/  MOV R94, R104 ;  /* 0x00000068005e7202 */ /* 0x000fe20000000f00 */
[----:B------:R-:W-:Y:S01]  /*4980*/  IMAD.MOV.U32 R93, RZ, RZ, R105 ;  /* 0x000000ffff5d7224 */ /* 0x000fe200078e0069 */
[----:B------:R-:W-:Y:S01]  /*4990*/  MOV R105, R90 ;  /* 0x0000005a00697202 */ /* 0x000fe20000000f00 */
[----:B------:R-:W-:Y:S02]  /*49a0*/  IMAD.MOV.U32 R104, RZ, RZ, R89 ;  /* 0x000000ffff687224 */ /* 0x000fe400078e0059 */
[----:B------:R-:W-:Y:S01]  /*49b0*/  IMAD.MOV.U32 R111, RZ, RZ, R107 ;  /* 0x000000ffff6f7224 */ /* 0x000fe200078e006b */
[----:B-1----:R-:W-:Y:S01]  /*49c0*/  HMMA.16816.F32.BF16 R60, R4, R20, R116 ;  /* 0x00000014043c723c */ /* 0x002fe20000041874 */
[----:B------:R1:W-:Y:S01]  /*49d0*/  MUFU.EX2 R119, R10 ;  /* 0x0000000a00777308 */ /* 0x0003e20000000800 */
[----:B------:R-:W-:Y:S01]  /*49e0*/  MOV R107, R252 ;  /* 0x000000fc006b7202 */ /* 0x000fe20000000f00 */
[----:B------:R-:W-:Y:S01]  /*49f0*/  IMAD.MOV.U32 R110, RZ, RZ, R81 ;  /* 0x000000ffff6e7224 */ /* 0x000fe200078e0051 */
[----:B------:R-:W-:Y:S01]  /*4a00*/  MOV R109, R82 ;  /* 0x00000052006d7202 */ /* 0x000fe20000000f00 */
[----:B------:R-:W-:-:S02]  /*4a10*/  IMAD.MOV.U32 R108, RZ, RZ, R83 ;  /* 0x000000ffff6c7224 */ /* 0x000fc400078e0053 */
[----:B------:R-:W-:Y:S01]  /*4a20*/  IMAD.MOV.U32 R118, RZ, RZ, R95 ;  /* 0x000000ffff767224 */ /* 0x000fe200078e005f */
[----:B---3--:R-:W-:Y:S01]  /*4a30*/  HMMA.16816.F32.BF16 R72, R4, R16, R76 ;  /* 0x000000100448723c */ /* 0x008fe2000004184c */
[----:B------:R-:W-:Y:S01]  /*4a40*/  MOV R95, R98 ;  /* 0x00000062005f7202 */ /* 0x000fe20000000f00 */
[----:B------:R-:W-:Y:S01]  /*4a50*/  IMAD.MOV.U32 R116, RZ, RZ, R31 ;  /* 0x000000ffff747224 */ /* 0x000fe200078e001f */
[----:B------:R-:W-:-:S05]  /*4a60*/  MOV R117, R28 ;  /* 0x0000001c00757202 */ /* 0x000fca0000000f00 */
[C---:B------:R-:W-:Y:S01]  /*4a70*/  HMMA.16816.F32.BF16 R76, R4.reuse, R18, R136 ;  /* 0x00000012044c723c */ /* 0x040fe20000041888 */
[----:B-1----:R-:W-:Y:S01]  /*4a80*/  FFMA.FTZ R10, R102, c[0x0][0x2d0], -R9 ;  /* 0x0000b400660a7a23 */ /* 0x002fe20000010809 */
[----:B------:R-:W1:Y:S03]  /*4a90*/  LDSM.16.MT88.4 R16, [R2+0x1100] ;  /* 0x001100000210783b */ /* 0x000e660000004200 */
[----:B------:R3:W5:Y:S02]  /*4aa0*/  MUFU.EX2 R92, R10 ;  /* 0x0000000a005c7308 */ /* 0x0007640000000800 */
[----:B------:R-:W-:Y:S01]  /*4ab0*/  MOV R139, R104 ;  /* 0x00000068008b7202 */ /* 0x000fe20000000f00 */
[C---:B------:R-:W-:Y:S07]  /*4ac0*/  HMMA.16816.F32.BF16 R68, R4.reuse, R22, R124 ;  /* 0x000000160444723c */ /* 0x040fee000004187c */
[----:B------:R-:W-:Y:S01]  /*4ad0*/  IMAD.MOV.U32 R124, RZ, RZ, R105 ;  /* 0x000000ffff7c7224 */ /* 0x000fe200078e0069 */
[----:B--2---:R-:W-:Y:S01]  /*4ae0*/  HMMA.16816.F32.BF16 R44, R4, R26, R112 ;  /* 0x0000001a042c723c */ /* 0x004fe20000041870 */
[----:B------:R-:W-:Y:S01]  /*4af0*/  IMAD.MOV.U32 R126, RZ, RZ, R107 ;  /* 0x000000ffff7e7224 */ /* 0x000fe200078e006b */
[----:B------:R-:W-:Y:S01]  /*4b00*/  MOV R127, R30 ;  /* 0x0000001e007f7202 */ /* 0x000fe20000000f00 */
[----:B---3--:R-:W-:Y:S01]  /*4b10*/  FFMA.FTZ R10, R160, c[0x0][0x2d0], -R9 ;  /* 0x0000b400a00a7a23 */ /* 0x008fe20000010809 */
[----:B-----5:R-:W-:-:S03]  /*4b20*/  MOV R136, R92 ;  /* 0x0000005c00887202 */ /* 0x020fc60000000f00 */
[----:B------:R-:W-:Y:S01]  /*4b30*/  IMAD.MOV.U32 R112, RZ, RZ, R97 ;  /* 0x000000ffff707224 */ /* 0x000fe200078e0061 */
[----:B------:R-:W-:Y:S01]  /*4b40*/  MOV R92, R106 ;  /* 0x0000006a005c7202 */ /* 0x000fe20000000f00 */
[----:B------:R2:W-:Y:S01]  /*4b50*/  MUFU.EX2 R251, R10 ;  /* 0x0000000a00fb7308 */ /* 0x0005e20000000800 */
[----:B------:R-:W-:Y:S01]  /*4b60*/  IMAD.MOV.U32 R113, RZ, RZ, R99 ;  /* 0x000000ffff717224 */ /* 0x000fe200078e0063 */
[C---:B------:R-:W-:Y:S01]  /*4b70*/  HMMA.16816.F32.BF16 R36, R4.reuse, R24, R36 ;  /* 0x000000180424723c */ /* 0x040fe20000041824 */
[----:B------:R-:W-:Y:S01]  /*4b80*/  MOV R114, R80 ;  /* 0x0000005000727202 */ /* 0x000fe20000000f00 */
[----:B------:R-:W-:Y:S01]  /*4b90*/  IMAD.MOV.U32 R106, RZ, RZ, R91 ;  /* 0x000000ffff6a7224 */ /* 0x000fe200078e005b */
[----:B------:R-:W-:Y:S01]  /*4ba0*/  MOV R115, R88 ;  /* 0x0000005800737202 */ /* 0x000fe20000000f00 */
[----:B------:R-:W3:Y:S01]  /*4bb0*/  LDSM.16.MT88.4 R24, [R2+0x4100] ;  /* 0x004100000218783b */ /* 0x000ee20000004200 */
[----:B------:R-:W-:Y:S01]  /*4bc0*/  MOV R20, R112 ;  /* 0x0000007000147202 */ /* 0x000fe20000000f00 */
[----:B------:R-:W-:Y:S01]  /*4bd0*/  IMAD.MOV.U32 R21, RZ, RZ, R113 ;  /* 0x000000ffff157224 */ /* 0x000fe200078e0071 */
[----:B------:R-:W-:Y:S01]  /*4be0*/  MOV R125, R106 ;  /* 0x0000006a007d7202 */ /* 0x000fe20000000f00 */
[----:B------:R-:W-:Y:S01]  /*4bf0*/  HMMA.16816.F32.BF16 R96, R4, R32, R172 ;  /* 0x000000200460723c */ /* 0x000fe200000418ac */
[----:B------:R-:W-:-:S02]  /*4c00*/  IMAD.MOV.U32 R138, RZ, RZ, R115 ;  /* 0x000000ffff8a7224 */ /* 0x000fc400078e0073 */
[----:B--2---:R-:W-:-:S04]  /*4c10*/  FFMA.FTZ R10, R161, c[0x0][0x2d0], -R9 ;  /* 0x0000b400a10a7a23 */ /* 0x004fc80000010809 */
[----:B------:R-:W-:Y:S01]  /*4c20*/  MOV R173, R118 ;  /* 0x0000007600ad7202 */ /* 0x000fe20000000f00 */
[----:B------:R-:W-:Y:S01]  /*4c30*/  IMAD.MOV.U32 R172, RZ, RZ, R101 ;  /* 0x000000ffffac7224 */ /* 0x000fe200078e0065 */
[C---:B----4-:R-:W-:Y:S01]  /*4c40*/  HMMA.16816.F32.BF16 R80, R4.reuse, R12, R140 ;  /* 0x0000000c0450723c */ /* 0x050fe2000004188c */
[----:B------:R2:W-:Y:S01]  /*4c50*/  MUFU.EX2 R102, R10 ;  /* 0x0000000a00667308 */ /* 0x0005e20000000800 */
[----:B------:R-:W-:Y:S01]  /*4c60*/  MOV R101, R250 ;  /* 0x000000fa00657202 */ /* 0x000fe20000000f00 */
[----:B------:R-:W-:Y:S01]  /*4c70*/  IMAD.MOV.U32 R118, RZ, RZ, R29 ;  /* 0x000000ffff767224 */ /* 0x000fe200078e001d */
[----:B------:R-:W-:Y:S01]  /*4c80*/  MOV R174, R117 ;  /* 0x0000007500ae7202 */ /* 0x000fe20000000f00 */
[----:B------:R-:W-:Y:S01]  /*4c90*/  LDSM.16.MT88.4 R28, [R103+0x1100] ;  /* 0x00110000671c783b */ /* 0x000fe20000004200 */
[----:B------:R-:W-:Y:S01]  /*4ca0*/  IMAD.MOV.U32 R33, RZ, RZ, R138 ;  /* 0x000000ffff217224 */ /* 0x000fe200078e008a */
[----:B------:R-:W-:Y:S01]  /*4cb0*/  MOV R32, R125 ;  /* 0x0000007d00207202 */ /* 0x000fe20000000f00 */
[----:B------:R-:W-:Y:S01]  /*4cc0*/  HMMA.16816.F32.BF16 R88, R4, R14, R168 ;  /* 0x0000000e0458723c */ /* 0x000fe200000418a8 */
[----:B------:R-:W4:Y:S01]  /*4cd0*/  LDSM.16.MT88.4 R12, [R2+0x7100] ;  /* 0x00710000020c783b */ /* 0x000f220000004200 */
[----:B------:R-:W-:-:S06]  /*4ce0*/  IMAD.MOV.U32 R175, RZ, RZ, R93 ;  /* 0x000000ffffaf7224 */ /* 0x000fcc00078e005d */
[----:B------:R-:W-:Y:S01]  /*4cf0*/  HMMA.16816.F32.BF16 R104, R4, R34, R180 ;  /* 0x000000220468723c */ /* 0x000fe200000418b4 */
[----:B--2---:R-:W-:-:S04]  /*4d00*/  FFMA.FTZ R10, R162, c[0x0][0x2d0], -R8 ;  /* 0x0000b400a20a7a23 */ /* 0x004fc80000010808 */
[----:B------:R2:W-:Y:S02]  /*4d10*/  MUFU.EX2 R137, R10 ;  /* 0x0000000a00897308 */ /* 0x0005e40000000800 */
[----:B------:R-:W-:Y:S01]  /*4d20*/  F2FP.BF16.PACK_AB R4, R136, R119 ;  /* 0x000000778804723e */ /* 0x000fe200000010ff */
[----:B------:R-:W-:Y:S01]  /*4d30*/  IMAD.MOV.U32 R34, RZ, RZ, R116 ;  /* 0x000000ffff227224 */ /* 0x000fe200078e0074 */
[----:B------:R-:W-:Y:S01]  /*4d40*/  MOV R35, R127 ;  /* 0x0000007f00237202 */ /* 0x000fe20000000f00 */
[----:B------:R-:W-:Y:S01]  /*4d50*/  IMAD.MOV.U32 R183, RZ, RZ, R126 ;  /* 0x000000ffffb77224 */ /* 0x000fe200078e007e */
[----:B------:R-:W-:Y:S01]  /*4d60*/  MOV R181, R110 ;  /* 0x0000006e00b57202 */ /* 0x000fe20000000f00 */
[----:B------:R-:W-:Y:S02]  /*4d70*/  IMAD.MOV.U32 R182, RZ, RZ, R109 ;  /* 0x000000ffffb67224 */ /* 0x000fe400078e006d */
[----:B------:R-:W-:Y:S02]  /*4d80*/  IMAD.MOV.U32 R180, RZ, RZ, R111 ;  /* 0x000000ffffb47224 */ /* 0x000fe400078e006f */
[----:B--2---:R-:W-:-:S04]  /*4d90*/  FFMA.FTZ R10, R163, c[0x0][0x2d0], -R8 ;  /* 0x0000b400a30a7a23 */ /* 0x004fc80000010808 */
[----:B------:R2:W5:Y:S02]  /*4da0*/  MUFU.EX2 R252, R10 ;  /* 0x0000000a00fc7308 */ /* 0x0005640000000800 */
[----:B--2---:R-:W-:Y:S01]  /*4db0*/  FFMA.FTZ R10, R189, c[0x0][0x2d0], -R8 ;  /* 0x0000b400bd0a7a23 */ /* 0x004fe20000010808 */
[----:B-----5:R-:W-:Y:S01]  /*4dc0*/  F2FP.BF16.PACK_AB R5, R252, R137 ;  /* 0x00000089fc05723e */ /* 0x020fe200000010ff */
[----:B------:R-:W-:-:S04]  /*4dd0*/  IMAD.MOV.U32 R189, RZ, RZ, R251 ;  /* 0x000000ffffbd7224 */ /* 0x000fc800078e00fb */
[----:B------:R2:W-:Y:S01]  /*4de0*/  MUFU.EX2 R251, R10 ;  /* 0x0000000a00fb7308 */ /* 0x0005e20000000800 */
[----:B------:R-:W-:Y:S01]  /*4df0*/  F2FP.BF16.PACK_AB R6, R102, R189 ;  /* 0x000000bd6606723e */ /* 0x000fe200000010ff */
[----:B--2---:R-:W-:Y:S01]  /*4e00*/  FFMA.FTZ R10, R188, c[0x0][0x2d0], -R8 ;  /* 0x0000b400bc0a7a23 */ /* 0x004fe20000010808 */
[----:B------:R-:W-:-:S05]  /*4e10*/  MOV R188, R114 ;  /* 0x0000007200bc7202 */ /* 0x000fca0000000f00 */
[----:B------:R-:W2:Y:S02]  /*4e20*/  MUFU.EX2 R250, R10 ;  /* 0x0000000a00fa7308 */ /* 0x000ea40000000800 */
[----:B--2---:R-:W-:Y:S01]  /*4e30*/  F2FP.BF16.PACK_AB R7, R250, R251 ;  /* 0x000000fbfa07723e */ /* 0x004fe200000010ff */
[----:B------:R-:W-:-:S06]  /*4e40*/  FFMA.FTZ R10, R190, c[0x0][0x2d0], -R9 ;  /* 0x0000b400be0a7a23 */ /* 0x000fcc0000010809 */
[C---:B-1----:R-:W-:Y:S01]  /*4e50*/  HMMA.16816.F32.BF16 R112, R4.reuse, R16, R200 ;  /* 0x000000100470723c */ /* 0x042fe200000418c8 */
[----:B------:R1:W-:Y:S06]  /*4e60*/  MUFU.EX2 R202, R10 ;  /* 0x0000000a00ca7308 */ /* 0x0003ec0000000800 */
[----:B------:R-:W-:Y:S01]  /*4e70*/  IMAD.MOV.U32 R201, RZ, RZ, R118 ;  /* 0x000000ffffc97224 */ /* 0x000fe200078e0076 */
[----:B------:R-:W-:Y:S01]  /*4e80*/  HMMA.16816.F32.BF16 R168, R4, R18, R176 ;  /* 0x0000001204a8723c */ /* 0x000fe200000418b0 */
[----:B------:R-:W2:Y:S01]  /*4e90*/  LDSM.16.MT88.4 R16, [R0+0x1100] ;  /* 0x001100000010783b */ /* 0x000ea20000004200 */
[----:B------:R-:W-:-:S02]  /*4ea0*/  MOV R200, R119 ;  /* 0x0000007700c87202 */ /* 0x000fc40000000f00 */
[----:B------:R-:W-:Y:S01]  /*4eb0*/  MOV R203, R189 ;  /* 0x000000bd00cb7202 */ /* 0x000fe20000000f00 */
[----:B------:R-:W-:Y:S02]  /*4ec0*/  IMAD.MOV.U32 R189, RZ, RZ, R124 ;  /* 0x000000ffffbd7224 */ /* 0x000fe400078e007c */
[----:B------:R-:W-:Y:S01]  /*4ed0*/  IMAD.MOV.U32 R177, RZ, RZ, R20 ;  /* 0x000000ffffb17224 */ /* 0x000fe200078e0014 */
[----:B------:R-:W-:Y:S01]  /*4ee0*/  MOV R176, R21 ;  /* 0x0000001500b07202 */ /* 0x000fe20000000f00 */
[----:B---3--:R-:W-:Y:S01]  /*4ef0*/  HMMA.16816.F32.BF16 R160, R4, R26, R148 ;  /* 0x0000001a04a0723c */ /* 0x008fe20000041894 */
[----:B------:R-:W3:Y:S01]  /*4f00*/  LDSM.16.MT88.4 R20, [R237+0x1100] ;  /* 0x00110000ed14783b */ /* 0x000ee20000004200 */
[----:B------:R-:W-:Y:S01]  /*4f10*/  IMAD.MOV.U32 R179, RZ, RZ, R101 ;  /* 0x000000ffffb37224 */ /* 0x000fe200078e0065 */
[----:B------:R-:W-:Y:S01]  /*4f20*/  MOV R178, R108 ;  /* 0x0000006c00b27202 */ /* 0x000fe20000000f00 */
[----:B-1----:R-:W-:Y:S01]  /*4f30*/  FFMA.FTZ R10, R191, c[0x0][0x2d0], -R9 ;  /* 0x0000b400bf0a7a23 */ /* 0x002fe20000010809 */
[----:B------:R-:W-:-:S03]  /*4f40*/  MOV R101, R92 ;  /* 0x0000005c00657202 */ /* 0x000fc60000000f00 */
[C---:B----4-:R-:W-:Y:S07]  /*4f50*/  HMMA.16816.F32.BF16 R140, R4.reuse, R12, R144 ;  /* 0x0000000c048c723c */ /* 0x050fee0000041890 */
[----:B------:R-:W-:Y:S01]  /*4f60*/  IMAD.MOV.U32 R147, RZ, RZ, R188 ;  /* 0x000000ffff937224 */ /* 0x000fe200078e00bc */
[----:B------:R-:W-:Y:S01]  /*4f70*/  HMMA.16816.F32.BF16 R148, R4, R14, R132 ;  /* 0x0000000e0494723c */ /* 0x000fe20000041884 */
[----:B------:R-:W1:Y:S01]  /*4f80*/  LDSM.16.MT88.4 R12, [R103+0x4100] ;  /* 0x00410000670c783b */ /* 0x000e620000004200 */
[----:B------:R-:W-:Y:S01]  /*4f90*/  IMAD.MOV.U32 R146, RZ, RZ, R136 ;  /* 0x000000ffff927224 */ /* 0x000fe200078e0088 */
[----:B------:R-:W-:-:S02]  /*4fa0*/  MOV R145, R137 ;  /* 0x0000008900917202 */ /* 0x000fc40000000f00 */
[----:B------:R-:W-:Y:S02]  /*4fb0*/  MOV R188, R139 ;  /* 0x0000008b00bc7202 */ /* 0x000fe40000000f00 */
[----:B------:R-:W-:Y:S01]  /*4fc0*/  MOV R144, R94 ;  /* 0x0000005e00907202 */ /* 0x000fe20000000f00 */
[C---:B------:R-:W-:Y:S01]  /*4fd0*/  HMMA.16816.F32.BF16 R164, R4.reuse, R24, R164 ;  /* 0x0000001804a4723c */ /* 0x040fe200000418a4 */
[----:B------:R-:W4:Y:S07]  /*4fe0*/  LDSM.16.MT88.4 R24, [R237+0x4100] ;  /* 0x00410000ed18783b */ /* 0x000f2e0000004200 */
[C---:B------:R-:W-:Y:S08]  /*4ff0*/  HMMA.16816.F32.BF16 R132, R4.reuse, R30, R120 ;  /* 0x0000001e0484723c */ /* 0x040ff00000041878 */
[C---:B--2---:R-:W-:Y:S08]  /*5000*/  HMMA.16816.F32.BF16 R120, R4.reuse, R16, R64 ;  /* 0x000000100478723c */ /* 0x044ff00000041840 */
[C---:B------:R-:W-:Y:S01]  /*5010*/  HMMA.16816.F32.BF16 R116, R4.reuse, R18, R52 ;  /* 0x000000120474723c */ /* 0x040fe20000041834 */
[----:B------:R-:W2:Y:S07]  /*5020*/  LDSM.16.MT88.4 R16, [R103+0x7100] ;  /* 0x007100006710783b */ /* 0x000eae0000004200 */
[C---:B------:R-:W-:Y:S07]  /*5030*/  HMMA.16816.F32.BF16 R136, R4.reuse, R28, R128 ;  /* 0x0000001c0488723c */ /* 0x040fee0000041880 */
[----:B------:R-:W-:Y:S01]  /*5040*/  IMAD.MOV.U32 R29, RZ, RZ, R95 ;  /* 0x000000ffff1d7224 */ /* 0x000fe200078e005f */
[C---:B---3--:R-:W-:Y:S08]  /*5050*/  HMMA.16816.F32.BF16 R128, R4.reuse, R20, R84 ;  /* 0x000000140480723c */ /* 0x048ff00000041854 */
[C---:B------:R-:W-:Y:S01]  /*5060*/  HMMA.16816.F32.BF16 R124, R4.reuse, R22, R56 ;  /* 0x00000016047c723c */ /* 0x040fe20000041838 */
[----:B------:R-:W3:Y:S07]  /*5070*/  LDSM.16.MT88.4 R20, [R0+0x4100] ;  /* 0x004100000014783b */ /* 0x000eee0000004200 */
[C---:B-1----:R-:W-:Y:S08]  /*5080*/  HMMA.16816.F32.BF16 R108, R4.reuse, R12, R40 ;  /* 0x0000000c046c723c */ /* 0x042ff00000041828 */
[C---:B------:R-:W-:Y:S01]  /*5090*/  HMMA.16816.F32.BF16 R92, R4.reuse, R14, R48 ;  /* 0x0000000e045c723c */ /* 0x040fe20000041830 */
[----:B------:R-:W1:Y:S07]  /*50a0*/  LDSM.16.MT88.4 R12, [R237+0x7100] ;  /* 0x00710000ed0c783b */ /* 0x000e6e0000004200 */
[C---:B----4-:R-:W-:Y:S08]  /*50b0*/  HMMA.16816.F32.BF16 R84, R4.reuse, R24, R36 ;  /* 0x000000180454723c */ /* 0x050ff00000041824 */
[C---:B------:R-:W-:Y:S01]  /*50c0*/  HMMA.16816.F32.BF16 R36, R4.reuse, R26, R44 ;  /* 0x0000001a0424723c */ /* 0x040fe2000004182c */
[----:B------:R-:W4:Y:S07]  /*50d0*/  LDSM.16.MT88.4 R24, [R0+0x7100] ;  /* 0x007100000018783b */ /* 0x000f2e0000004200 */
[C---:B--2---:R-:W-:Y:S07]  /*50e0*/  HMMA.16816.F32.BF16 R52, R4.reuse, R16, R72 ;  /* 0x000000100434723c */ /* 0x044fee0000041848 */
[----:B------:R-:W-:Y:S01]  /*50f0*/  MOV R73, R179 ;  /* 0x000000b300497202 */ /* 0x000fe20000000f00 */
[----:B------:R-:W-:Y:S01]  /*5100*/  IMAD.MOV.U32 R72, RZ, RZ, R200 ;  /* 0x000000ffff487224 */ /* 0x000fe200078e00c8 */
[----:B------:R-:W-:Y:S01]  /*5110*/  MOV R179, R201 ;  /* 0x000000c900b37202 */ /* 0x000fe20000000f00 */
[----:B------:R-:W-:Y:S01]  /*5120*/  HMMA.16816.F32.BF16 R40, R4, R18, R76 ;  /* 0x000000120428723c */ /* 0x000fe2000004184c */
[----:B------:R2:W5:Y:S01]  /*5130*/  MUFU.EX2 R201, R10 ;  /* 0x0000000a00c97308 */ /* 0x0005620000000800 */
[----:B------:R-:W5:Y:S01]  /*5140*/  LDSM.16.MT88.4 R16, [R2+0x7900] ;  /* 0x007900000210783b */ /* 0x000f620000004200 */
[----:B------:R-:W-:Y:S01]  /*5150*/  MOV R75, R29 ;  /* 0x0000001d004b7202 */ /* 0x000fe20000000f00 */
[----:B------:R-:W-:-:S02]  /*5160*/  IMAD.MOV.U32 R74, RZ, RZ, R144 ;  /* 0x000000ffff4a7224 */ /* 0x000fc400078e0090 */
[----:B------:R-:W-:Y:S02]  /*5170*/  LDSM.16.MT88.4 R28, [R237+0x1900] ;  /* 0x00190000ed1c783b */ /* 0x000fe40000004200 */
[C---:B---3--:R-:W-:Y:S08]  /*5180*/  HMMA.16816.F32.BF16 R48, R4.reuse, R20, R60 ;  /* 0x000000140430723c */ /* 0x048ff0000004183c */
[----:B-1----:R-:W-:Y:S01]  /*5190*/  HMMA.16816.F32.BF16 R56, R4, R12, R80 ;  /* 0x0000000c0438723c */ /* 0x002fe20000041850 */
[----:B--2---:R-:W-:Y:S01]  /*51a0*/  FFMA.FTZ R10, R205, c[0x0][0x2d0], -R9 ;  /* 0x0000b400cd0a7a23 */ /* 0x004fe20000010809 */
[----:B------:R-:W-:-:S03]  /*51b0*/  MOV R205, R146 ;  /* 0x0000009200cd7202 */ /* 0x000fc60000000f00 */
[----:B------:R1:W-:Y:S02]  /*51c0*/  MUFU.EX2 R200, R10 ;  /* 0x0000000a00c87308 */ /* 0x0003e40000000800 */
[----:B------:R-:W-:Y:S01]  /*51d0*/  IMAD.MOV.U32 R80, RZ, RZ, R177 ;  /* 0x000000ffff507224 */ /* 0x000fe200078e00b1 */
[C---:B------:R-:W-:Y:S01]  /*51e0*/  HMMA.16816.F32.BF16 R60, R4.reuse, R14, R88 ;  /* 0x0000000e043c723c */ /* 0x040fe20000041858 */
[----:B------:R-:W2:Y:S01]  /*51f0*/  LDSM.16.MT88.4 R12, [R103+0x1900] ;  /* 0x00190000670c783b */ /* 0x000ea20000004200 */
[----:B------:R-:W-:Y:S01]  /*5200*/  MOV R177, R183 ;  /* 0x000000b700b17202 */ /* 0x000fe20000000f00 */
[----:B------:R-:W-:Y:S01]  /*5210*/  IMAD.MOV.U32 R83, RZ, RZ, R145 ;  /* 0x000000ffff537224 */ /* 0x000fe200078e0091 */
[----:B------:R-:W-:Y:S01]  /*5220*/  MOV R81, R176 ;  /* 0x000000b000517202 */ /* 0x000fe20000000f00 */
[----:B------:R-:W-:Y:S02]  /*5230*/  IMAD.MOV.U32 R82, RZ, RZ, R147 ;  /* 0x000000ffff527224 */ /* 0x000fe400078e0093 */
[----:B------:R-:W-:Y:S01]  /*5240*/  IMAD.MOV.U32 R176, RZ, RZ, R35 ;  /* 0x000000ffffb07224 */ /* 0x000fe200078e0023 */
[----:B------:R-:W-:Y:S01]  /*5250*/  HMMA.16816.F32.BF16 R44, R4, R22, R68 ;  /* 0x00000016042c723c */ /* 0x000fe20000041844 */
[----:B------:R-:W3:Y:S01]  /*5260*/  LDSM.16.MT88.4 R20, [R2+0x4900] ;  /* 0x004900000214783b */ /* 0x000ee20000004200 */
[----:B-1----:R-:W-:Y:S01]  /*5270*/  FFMA.FTZ R10, R204, c[0x0][0x2d0], -R9 ;  /* 0x0000b400cc0a7a23 */ /* 0x002fe20000010809 */
[----:B------:R-:W-:Y:S01]  /*5280*/  MOV R204, R178 ;  /* 0x000000b200cc7202 */ /* 0x000fe20000000f00 */
[----:B------:R-:W-:-:S04]  /*5290*/  IMAD.MOV.U32 R178, RZ, RZ, R32 ;  /* 0x000000ffffb27224 */ /* 0x000fc800078e0020 */
[C---:B----4-:R-:W-:Y:S01]  /*52a0*/  HMMA.16816.F32.BF16 R68, R4.reuse, R24, R96 ;  /* 0x000000180444723c */ /* 0x050fe20000041860 */
[----:B------:R1:W4:Y:S06]  /*52b0*/  MUFU.EX2 R191, R10 ;  /* 0x0000000a00bf7308 */ /* 0x00032c0000000800 */
[----:B------:R-:W-:Y:S01]  /*52c0*/  MOV R99, R189 ;  /* 0x000000bd00637202 */ /* 0x000fe20000000f00 */
[----:B------:R-:W-:Y:S01]  /*52d0*/  IMAD.MOV.U32 R98, RZ, RZ, R188 ;  /* 0x000000ffff627224 */ /* 0x000fe200078e00bc */
[----:B------:R-:W-:Y:S01]  /*52e0*/  HMMA.16816.F32.BF16 R64, R4, R26, R104 ;  /* 0x0000001a0440723c */ /* 0x000fe20000041868 */
[----:B------:R-:W2:Y:S06]  /*52f0*/  LDSM.16.MT88.4 R24, [R0+0x1900] ;  /* 0x001900000018783b */ /* 0x000eac0000004200 */
[----:B-----5:R-:W-:Y:S01]  /*5300*/  F2FP.BF16.PACK_AB R4, R201, R202 ;  /* 0x000000cac904723e */ /* 0x020fe200000010ff */
[--C-:B-1----:R-:W-:Y:S01]  /*5310*/  FFMA.FTZ R10, R207, c[0x0][0x2d0], -R8.reuse ;  /* 0x0000b400cf0a7a23 */ /* 0x102fe20000010808 */
[----:B----4-:R-:W-:Y:S01]  /*5320*/  F2FP.BF16.PACK_AB R6, R191, R200 ;  /* 0x000000c8bf06723e */ /* 0x010fe200000010ff */
[----:B------:R-:W-:Y:S01]  /*5330*/  IMAD.MOV.U32 R207, RZ, RZ, R179 ;  /* 0x000000ffffcf7224 */ /* 0x000fe200078e00b3 */
[----:B------:R-:W-:Y:S01]  /*5340*/  MOV R179, R34 ;  /* 0x0000002200b37202 */ /* 0x000fe20000000f00 */
[----:B------:R1:W-:Y:S02]  /*5350*/  MUFU.EX2 R190, R10 ;  /* 0x0000000a00be7308 */ /* 0x0003e40000000800 */
[----:B-1----:R-:W-:Y:S01]  /*5360*/  FFMA.FTZ R10, R206, c[0x0][0x2d0], -R8 ;  /* 0x0000b400ce0a7a23 */ /* 0x002fe20000010808 */
[----:B------:R-:W-:-:S02]  /*5370*/  MOV R206, R33 ;  /* 0x0000002100ce7202 */ /* 0x000fc40000000f00 */
[----:B------:R-:W-:Y:S03]  /*5380*/  LDSM.16.MT88.4 R32, [R2+0x1900] ;  /* 0x001900000220783b */ /* 0x000fe60000004200 */
[----:B------:R1:W4:Y:S02]  /*5390*/  MUFU.EX2 R189, R10 ;  /* 0x0000000a00bd7308 */ /* 0x0003240000000800 */
[----:B-1----:R-:W-:Y:S01]  /*53a0*/  FFMA.FTZ R10, R241, c[0x0][0x2d0], -R8 ;  /* 0x0000b400f10a7a23 */ /* 0x002fe20000010808 */
[----:B----4-:R-:W-:Y:S02]  /*53b0*/  F2FP.BF16.PACK_AB R5, R189, R190 ;  /* 0x000000bebd05723e */ /* 0x010fe400000010ff */
[----:B------:R-:W-:-:S03]  /*53c0*/  MOV R241, R74 ;  /* 0x0000004a00f17202 */ /* 0x000fc60000000f00 */
[----:B------:R1:W-:Y:S02]  /*53d0*/  MUFU.EX2 R188, R10 ;  /* 0x0000000a00bc7308 */ /* 0x0003e40000000800 */
[----:B-1----:R-:W-:Y:S02]  /*53e0*/  FFMA.FTZ R10, R240, c[0x0][0x2d0], -R8 ;  /* 0x0000b400f00a7a23 */ /* 0x002fe40000010808 */
[----:B------:R-:W-:-:S04]  /*53f0*/  IMAD.MOV.U32 R240, RZ, RZ, R75 ;  /* 0x000000fffff07224 */ /* 0x000fc800078e004b */
[----:B------:R-:W1:Y:S02]  /*5400*/  MUFU.EX2 R183, R10 ;  /* 0x0000000a00b77308 */ /* 0x000e640000000800 */
[----:B-1----:R-:W-:Y:S01]  /*5410*/  F2FP.BF16.PACK_AB R7, R183, R188 ;  /* 0x000000bcb707723e */ /* 0x002fe200000010ff */
[----:B------:R-:W-:Y:S01]  /*5420*/  FFMA.FTZ R10, R245, c[0x0][0x2d0], -R9 ;  /* 0x0000b400f50a7a23 */ /* 0x000fe20000010809 */
[----:B------:R-:W-:Y:S01]  /*5430*/  MOV R245, R240 ;  /* 0x000000f000f57202 */ /* 0x000fe20000000f00 */
[----:B------:R-:W-:-:S04]  /*5440*/  IMAD.MOV.U32 R240, RZ, RZ, R241 ;  /* 0x000000fffff07224 */ /* 0x000fc800078e00f1 */
[C---:B------:R-:W-:Y:S08]  /*5450*/  HMMA.16816.F32.BF16 R88, R4.reuse, R16, R140 ;  /* 0x000000100458723c */ /* 0x040ff0000004188c */
[C---:B------:R-:W-:Y:S01]  /*5460*/  HMMA.16816.F32.BF16 R140, R4.reuse, R18, R148 ;  /* 0x00000012048c723c */ /* 0x040fe20000041894 */
[----:B------:R-:W1:Y:S06]  /*5470*/  LDSM.16.MT88.4 R16, [R103+0x4900] ;  /* 0x004900006710783b */ /* 0x000e6c0000004200 */
[----:B------:R-:W-:Y:S01]  /*5480*/  IMAD.MOV.U32 R150, RZ, RZ, R98 ;  /* 0x000000ffff967224 */ /* 0x000fe200078e0062 */
[----:B--2---:R-:W-:Y:S01]  /*5490*/  HMMA.16816.F32.BF16 R104, R4, R12, R136 ;  /* 0x0000000c0468723c */ /* 0x004fe20000041888 */
[----:B------:R-:W-:Y:S01]  /*54a0*/  MOV R148, R99 ;  /* 0x0000006300947202 */ /* 0x000fe20000000f00 */
[----:B------:R-:W-:Y:S01]  /*54b0*/  IMAD.MOV.U32 R151, RZ, RZ, R206 ;  /* 0x000000ffff977224 */ /* 0x000fe200078e00ce */
[----:B------:R-:W-:Y:S01]  /*54c0*/  MOV R149, R80 ;  /* 0x0000005000957202 */ /* 0x000fe20000000f00 */
[----:B------:R-:W-:-:S03]  /*54d0*/  IMAD.MOV.U32 R206, RZ, RZ, R73 ;  /* 0x000000ffffce7224 */ /* 0x000fc600078e0049 */
[----:B------:R-:W-:Y:S01]  /*54e0*/  MOV R139, R207 ;  /* 0x000000cf008b7202 */ /* 0x000fe20000000f00 */
[C---:B------:R-:W-:Y:S01]  /*54f0*/  HMMA.16816.F32.BF16 R132, R4.reuse, R14, R132 ;  /* 0x0000000e0484723c */ /* 0x040fe20000041884 */
[----:B------:R-:W2:Y:S01]  /*5500*/  LDSM.16.MT88.4 R12, [R237+0x4900] ;  /* 0x00490000ed0c783b */ /* 0x000ea20000004200 */
[----:B------:R-:W-:Y:S01]  /*5510*/  IMAD.MOV.U32 R138, RZ, RZ, R204 ;  /* 0x000000ffff8a7224 */ /* 0x000fe200078e00cc */
[----:B------:R-:W-:Y:S01]  /*5520*/  MOV R207, R72 ;  /* 0x0000004800cf7202 */ /* 0x000fe20000000f00 */
[----:B------:R-:W-:Y:S01]  /*5530*/  IMAD.MOV.U32 R204, RZ, RZ, R83 ;  /* 0x000000ffffcc7224 */ /* 0x000fe200078e0053 */
[----:B------:R-:W-:Y:S01]  /*5540*/  MOV R136, R82 ;  /* 0x0000005200887202 */ /* 0x000fe20000000f00 */
[----:B------:R-:W-:Y:S01]  /*5550*/  IMAD.MOV.U32 R137, RZ, RZ, R81 ;  /* 0x000000ffff897224 */ /* 0x000fe200078e0051 */
[----:B------:R-:W-:Y:S01]  /*5560*/  MOV R241, R206 ;  /* 0x000000ce00f17202 */ /* 0x000fe20000000f00 */
[----:B---3--:R-:W-:Y:S01]  /*5570*/  HMMA.16816.F32.BF16 R144, R4, R20, R164 ;  /* 0x000000140490723c */ /* 0x008fe200000418a4 */
[----:B------:R-:W-:Y:S01]  /*5580*/  IMAD.MOV.U32 R206, RZ, RZ, R207 ;  /* 0x000000ffffce7224 */ /* 0x000fe200078e00cf */
[----:B------:R-:W-:Y:S01]  /*5590*/  MOV R207, R204 ;  /* 0x000000cc00cf7202 */ /* 0x000fe20000000f00 */
[----:B------:R-:W-:Y:S01]  /*55a0*/  IMAD.MOV.U32 R204, RZ, RZ, R205 ;  /* 0x000000ffffcc7224 */ /* 0x000fe200078e00cd */
[----:B------:R-:W-:Y:S01]  /*55b0*/  MOV R205, R203 ;  /* 0x000000cb00cd7202 */ /* 0x000fe20000000f00 */
[----:B------:R-:W-:-:S03]  /*55c0*/  IMAD.MOV.U32 R203, RZ, RZ, R102 ;  /* 0x000000ffffcb7224 */ /* 0x000fc600078e0066 */
[C---:B------:R-:W-:Y:S01]  /*55d0*/  HMMA.16816.F32.BF16 R76, R4.reuse, R22, R160 ;  /* 0x00000016044c723c */ /* 0x040fe200000418a0 */
[----:B------:R-:W3:Y:S07]  /*55e0*/  LDSM.16.MT88.4 R20, [R0+0x4900] ;  /* 0x004900000014783b */ /* 0x000eee0000004200 */
[C---:B------:R-:W-:Y:S08]  /*55f0*/  HMMA.16816.F32.BF16 R96, R4.reuse, R28, R128 ;  /* 0x0000001c0460723c */ /* 0x040ff00000041880 */
[C---:B------:R-:W-:Y:S07]  /*5600*/  HMMA.16816.F32.BF16 R128, R4.reuse, R24, R120 ;  /* 0x000000180480723c */ /* 0x040fee0000041878 */
[----:B------:R-:W-:Y:S01]  /*5610*/  IMAD.MOV.U32 R120, RZ, RZ, R179 ;  /* 0x000000ffff787224 */ /* 0x000fe200078e00b3 */
[----:B------:R-:W-:Y:S01]  /*5620*/  HMMA.16816.F32.BF16 R160, R4, R26, R116 ;  /* 0x0000001a04a0723c */ /* 0x000fe20000041874 */
[----:B------:R-:W4:Y:S01]  /*5630*/  LDSM.16.MT88.4 R24, [R103+0x7900] ;  /* 0x007900006718783b */ /* 0x000f220000004200 */
[----:B------:R-:W-:Y:S01]  /*5640*/  MOV R121, R178 ;  /* 0x000000b200797202 */ /* 0x000fe20000000f00 */
[----:B------:R-:W-:Y:S01]  /*5650*/  IMAD.MOV.U32 R122, RZ, RZ, R177 ;  /* 0x000000ffff7a7224 */ /* 0x000fe200078e00b1 */
[----:B------:R-:W-:-:S04]  /*5660*/  MOV R123, R176 ;  /* 0x000000b0007b7202 */ /* 0x000fc80000000f00 */
[C---:B------:R-:W-:Y:S01]  /*5670*/  HMMA.16816.F32.BF16 R124, R4.reuse, R30, R124 ;  /* 0x0000001e047c723c */ /* 0x040fe2000004187c */
[----:B------:R-:W5:Y:S07]  /*5680*/  LDSM.16.MT88.4 R28, [R237+0x7900] ;  /* 0x00790000ed1c783b */ /* 0x000f6e0000004200 */
[C---:B-1----:R-:W-:Y:S08]  /*5690*/  HMMA.16816.F32.BF16 R116, R4.reuse, R18, R92 ;  /* 0x000000120474723c */ /* 0x042ff0000004185c */
[C---:B--2---:R-:W-:Y:S08]  /*56a0*/  HMMA.16816.F32.BF16 R92, R4.reuse, R12, R84 ;  /* 0x0000000c045c723c */ /* 0x044ff00000041854 */
[C---:B------:R-:W-:Y:S01]  /*56b0*/  HMMA.16816.F32.BF16 R164, R4.reuse, R14, R36 ;  /* 0x0000000e04a4723c */ /* 0x040fe20000041824 */
[----:B------:R-:W1:Y:S06]  /*56c0*/  LDSM.16.MT88.4 R12, [R0+0x7900] ;  /* 0x00790000000c783b */ /* 0x000e6c0000004200 */
[----:B------:R-:W-:Y:S01]  /*56d0*/  IMAD.MOV.U32 R38, RZ, RZ, R181 ;  /* 0x000000ffff267224 */ /* 0x000fe200078e00b5 */
[----:B------:R-:W-:Y:S01]  /*56e0*/  MOV R39, R182 ;  /* 0x000000b600277202 */ /* 0x000fe20000000f00 */
[----:B------:R2:W-:Y:S01]  /*56f0*/  MUFU.EX2 R181, R10 ;  /* 0x0000000a00b57308 */ /* 0x0005e20000000800 */
[----:B------:R-:W-:Y:S01]  /*5700*/  MOV R37, R180 ;  /* 0x000000b400257202 */ /* 0x000fe20000000f00 */
[C---:B------:R-:W-:Y:S01]  /*5710*/  HMMA.16816.F32.BF16 R108, R4.reuse, R16, R108 ;  /* 0x00000010046c723c */ /* 0x040fe2000004186c */
[----:B------:R-:W1:Y:S07]  /*5720*/  LDSM.16.MT88.4 R16, [R2+0x2100] ;  /* 0x002100000210783b */ /* 0x000e6e0000004200 */
[----:B------:R-:W-:Y:S01]  /*5730*/  HMMA.16816.F32.BF16 R112, R4, R32, R112 ;  /* 0x000000200470723c */ /* 0x000fe20000041870 */
[----:B--2---:R-:W-:-:S07]  /*5740*/  FFMA.FTZ R10, R244, c[0x0][0x2d0], -R9 ;  /* 0x0000b400f40a7a23 */ /* 0x004fce0000010809 */
[C---:B------:R-:W-:Y:S01]  /*5750*/  HMMA.16816.F32.BF16 R168, R4.reuse, R34, R168 ;  /* 0x0000002204a8723c */ /* 0x040fe200000418a8 */
[----:B------:R-:W-:Y:S01]  /*5760*/  IMAD.MOV.U32 R244, RZ, RZ, R123 ;  /* 0x000000fffff47224 */ /* 0x000fe200078e007b */
[----:B------:R2:W1:Y:S06]  /*5770*/  MUFU.EX2 R182, R10 ;  /* 0x0000000a00b67308 */ /* 0x00046c0000000800 */
[C---:B---3--:R-:W-:Y:S08]  /*5780*/  HMMA.16816.F32.BF16 R84, R4.reuse, R20, R48 ;  /* 0x000000140454723c */ /* 0x048ff00000041830 */
[----:B------:R-:W-:Y:S01]  /*5790*/  HMMA.16816.F32.BF16 R80, R4, R22, R44 ;  /* 0x000000160450723c */ /* 0x000fe2000004182c */
[----:B------:R-:W3:Y:S01]  /*57a0*/  LDSM.16.MT88.4 R20, [R2+0x5100] ;  /* 0x005100000214783b */ /* 0x000ee20000004200 */
[----:B--2---:R-:W-:Y:S01]  /*57b0*/  FFMA.FTZ R10, R243, c[0x0][0x2d0], -R9 ;  /* 0x0000b400f30a7a23 */ /* 0x004fe20000010809 */
[----:B------:R-:W-:-:S03]  /*57c0*/  MOV R243, R122 ;  /* 0x0000007a00f37202 */ /* 0x000fc60000000f00 */
[----:B------:R2:W-:Y:S02]  /*57d0*/  MUFU.EX2 R180, R10 ;  /* 0x0000000a00b47308 */ /* 0x0005e40000000800 */
[C---:B----4-:R-:W-:Y:S08]  /*57e0*/  HMMA.16816.F32.BF16 R72, R4.reuse, R24, R52 ;  /* 0x000000180448723c */ /* 0x050ff00000041834 */
[----:B------:R-:W-:Y:S01]  /*57f0*/  HMMA.16816.F32.BF16 R32, R4, R26, R40 ;  /* 0x0000001a0420723c */ /* 0x000fe20000041828 */
[----:B------:R-:W4:Y:S01]  /*5800*/  LDSM.16.MT88.4 R24, [R2+0x8100] ;  /* 0x008100000218783b */ /* 0x000f220000004200 */
[----:B--2---:R-:W-:-:S06]  /*5810*/  FFMA.FTZ R10, R242, c[0x0][0x2d0], -R9 ;  /* 0x0000b400f20a7a23 */ /* 0x004fcc0000010809 */
[C---:B-----5:R-:W-:Y:S01]  /*5820*/  HMMA.16816.F32.BF16 R40, R4.reuse, R28, R56 ;  /* 0x0000001c0428723c */ /* 0x060fe20000041838 */
[----:B------:R-:W-:Y:S01]  /*5830*/  IMAD.MOV.U32 R242, RZ, RZ, R121 ;  /* 0x000000fffff27224 */ /* 0x000fe200078e0079 */
[----:B------:R2:W-:Y:S06]  /*5840*/  MUFU.EX2 R179, R10 ;  /* 0x0000000a00b37308 */ /* 0x0005ec0000000800 */
[----:B-1----:R-:W-:Y:S01]  /*5850*/  HMMA.16816.F32.BF16 R44, R4, R12, R68 ;  /* 0x0000000c042c723c */ /* 0x002fe20000041844 */
[----:B--2---:R-:W-:Y:S01]  /*5860*/  FFMA.FTZ R10, R248, c[0x0][0x2d0], -R8 ;  /* 0x0000b400f80a7a23 */ /* 0x004fe20000010808 */
[----:B------:R-:W-:-:S03]  /*5870*/  MOV R248, R120 ;  /* 0x0000007800f87202 */ /* 0x000fc60000000f00 */
[----:B------:R1:W-:Y:S02]  /*5880*/  MUFU.EX2 R178, R10 ;  /* 0x0000000a00b27308 */ /* 0x0003e40000000800 */
[----:B-1----:R-:W-:Y:S02]  /*5890*/  FFMA.FTZ R10, R249, c[0x0][0x2d0], -R8 ;  /* 0x0000b400f90a7a23 */ /* 0x002fe40000010808 */
[----:B------:R-:W-:-:S04]  /*58a0*/  IMAD.MOV.U32 R249, RZ, RZ, R39 ;  /* 0x000000fffff97224 */ /* 0x000fc800078e0027 */
[----:B------:R1:W2:Y:S02]  /*58b0*/  MUFU.EX2 R177, R10 ;  /* 0x0000000a00b17308 */ /* 0x0002a40000000800 */
[----:B-1----:R-:W-:Y:S01]  /*58c0*/  FFMA.FTZ R10, R247, c[0x0][0x2d0], -R8 ;  /* 0x0000b400f70a7a23 */ /* 0x002fe20000010808 */
[----:B------:R-:W-:-:S05]  /*58d0*/  MOV R247, R38 ;  /* 0x0000002600f77202 */ /* 0x000fca0000000f00 */
[----:B------:R1:W-:Y:S02]  /*58e0*/  MUFU.EX2 R176, R10 ;  /* 0x0000000a00b07308 */ /* 0x0003e40000000800 */
[----:B-1----:R-:W-:Y:S02]  /*58f0*/  FFMA.FTZ R10, R246, c[0x0][0x2d0], -R8 ;  /* 0x0000b400f60a7a23 */ /* 0x002fe40000010808 */
[----:B------:R-:W-:Y:S02]  /*5900*/  IMAD.MOV.U32 R246, RZ, RZ, R37 ;  /* 0x000000fffff67224 */ /* 0x000fe400078e0025 */
[C---:B------:R-:W-:Y:S02]  /*5910*/  HMMA.16816.F32.BF16 R36, R4.reuse, R30, R60 ;  /* 0x0000001e0424723c */ /* 0x040fe4000004183c */
[----:B------:R1:W5:Y:S06]  /*5920*/  MUFU.EX2 R102, R10 ;  /* 0x0000000a00667308 */ /* 0x00036c0000000800 */
[----:B------:R-:W-:Y:S01]  /*5930*/  HMMA.16816.F32.BF16 R28, R4, R14, R64 ;  /* 0x0000000e041c723c */ /* 0x000fe20000041840 */
[----:B------:R-:W4:Y:S06]  /*5940*/  LDSM.16.MT88.4 R12, [R103+0x2100] ;  /* 0x00210000670c783b */ /* 0x000f2c0000004200 */
[----:B------:R-:W-:Y:S01]  /*5950*/  F2FP.BF16.PACK_AB R4, R182, R181 ;  /* 0x000000b5b604723e */ /* 0x000fe200000010ff */
[----:B------:R-:W-:Y:S01]  /*5960*/  IMAD.MOV.U32 R66, RZ, RZ, R137 ;  /* 0x000000ffff427224 */ /* 0x000fe200078e0089 */
[----:B--2---:R-:W-:Y:S01]  /*5970*/  F2FP.BF16.PACK_AB R5, R177, R178 ;  /* 0x000000b2b105723e */ /* 0x004fe200000010ff */
[----:B-1----:R-:W-:Y:S01]  /*5980*/  IMAD.MOV.U32 R10, RZ, RZ, R139 ;  /* 0x000000ffff0a7224 */ /* 0x002fe200078e008b */
[----:B------:R-:W-:-:S02]  /*5990*/  F2FP.BF16.PACK_AB R6, R179, R180 ;  /* 0x000000b4b306723e */ /* 0x000fc400000010ff */
[----:B-----5:R-:W-:Y:S01]  /*59a0*/  F2FP.BF16.PACK_AB R7, R102, R176 ;  /* 0x000000b06607723e */ /* 0x020fe200000010ff */
[----:B------:R-:W-:Y:S01]  /*59b0*/  FFMA.FTZ R10, R10, c[0x0][0x2d0], -R9 ;  /* 0x0000b4000a0a7a23 */ /* 0x000fe20000010809 */
[----:B------:R-:W-:Y:S02]  /*59c0*/  MOV R67, R136 ;  /* 0x0000008800437202 */ /* 0x000fe40000000f00 */
[----:B------:R-:W-:Y:S02]  /*59d0*/  MOV R65, R138 ;  /* 0x0000008a00417202 */ /* 0x000fe40000000f00 */
[----:B------:R-:W-:Y:S01]  /*59e0*/  MOV R64, R67 ;  /* 0x0000004300407202 */ /* 0x000fe20000000f00 */
[----:B------:R-:W-:Y:S01]  /*59f0*/  HMMA.16816.F32.BF16 R112, R4, R16, R112 ;  /* 0x000000100470723c */ /* 0x000fe20000041870 */
[----:B------:R-:W-:-:S07]  /*5a00*/  IMAD.MOV.U32 R67, RZ, RZ, R172 ;  /* 0x000000ffff437224 */ /* 0x000fce00078e00ac */
[C---:B------:R-:W-:Y:S01]  /*5a10*/  HMMA.16816.F32.BF16 R48, R4.reuse, R18, R168 ;  /* 0x000000120430723c */ /* 0x040fe200000418a8 */
[----:B------:R-:W1:Y:S07]  /*5a20*/  LDSM.16.MT88.4 R16, [R237+0x2100] ;  /* 0x00210000ed10783b */ /* 0x000e6e0000004200 */
[C---:B---3--:R-:W-:Y:S08]  /*5a30*/  HMMA.16816.F32.BF16 R52, R4.reuse, R22, R76 ;  /* 0x000000160434723c */ /* 0x048ff0000004184c */
[C---:B----4-:R-:W-:Y:S08]  /*5a40*/  HMMA.16816.F32.BF16 R76, R4.reuse, R24, R88 ;  /* 0x00000018044c723c */ /* 0x050ff00000041858 */
[C---:B------:R-:W-:Y:S01]  /*5a50*/  HMMA.16816.F32.BF16 R56, R4.reuse, R26, R140 ;  /* 0x0000001a0438723c */ /* 0x040fe2000004188c */
[----:B------:R-:W2:Y:S06]  /*5a60*/  LDSM.16.MT88.4 R24, [R103+0x5100] ;  /* 0x005100006718783b */ /* 0x000eac0000004200 */
[----:B------:R-:W-:Y:S01]  /*5a70*/  MOV R142, R101 ;  /* 0x00000065008e7202 */ /* 0x000fe20000000f00 */
[C---:B------:R-:W-:Y:S01]  /*5a80*/  HMMA.16816.F32.BF16 R144, R4.reuse, R20, R144 ;  /* 0x000000140490723c */ /* 0x040fe20000041890 */
[----:B------:R-:W3:Y:S01]  /*5a90*/  LDSM.16.MT88.4 R20, [R0+0x2100] ;  /* 0x002100000014783b */ /* 0x000ee20000004200 */
[----:B------:R4:W-:Y:S01]  /*5aa0*/  MUFU.EX2 R101, R10 ;  /* 0x0000000a00657308 */ /* 0x0009e20000000800 */
[----:B------:R-:W-:Y:S01]  /*5ab0*/  IMAD.MOV.U32 R143, RZ, RZ, R66 ;  /* 0x000000ffff8f7224 */ /* 0x000fe200078e0042 */
[----:B------:R-:W-:Y:S01]  /*5ac0*/  MOV R66, R150 ;  /* 0x0000009600427202 */ /* 0x000fe20000000f00 */
[----:B------:R-:W-:Y:S01]  /*5ad0*/  IMAD.MOV.U32 R150, RZ, RZ, R175 ;  /* 0x000000ffff967224 */ /* 0x000fe200078e00af */
[----:B------:R-:W-:Y:S01]  /*5ae0*/  MOV R141, R64 ;  /* 0x00000040008d7202 */ /* 0x000fe20000000f00 */
[----:B------:R-:W-:Y:S01]  /*5af0*/  IMAD.MOV.U32 R64, RZ, RZ, R67 ;  /* 0x000000ffff407224 */ /* 0x000fe200078e0043 */
[----:B------:R-:W-:Y:S01]  /*5b00*/  HMMA.16816.F32.BF16 R104, R4, R12, R104 ;  /* 0x0000000c0468723c */ /* 0x000fe20000041868 */
[----:B------:R-:W-:-:S07]  /*5b10*/  MOV R67, R11 ;  /* 0x0000000b00437202 */ /* 0x000fce0000000f00 */
[C---:B------:R-:W-:Y:S01]  /*5b20*/  HMMA.16816.F32.BF16 R60, R4.reuse, R14, R132 ;  /* 0x0000000e043c723c */ /* 0x040fe20000041884 */
[----:B------:R-:W5:Y:S01]  /*5b30*/  LDSM.16.MT88.4 R12, [R237+0x5100] ;  /* 0x00510000ed0c783b */ /* 0x000f620000004200 */
[--C-:B----4-:R-:W-:Y:S02]  /*5b40*/  FFMA.FTZ R10, R65, c[0x0][0x2d0], -R9.reuse ;  /* 0x0000b400410a7a23 */ /* 0x110fe40000010809 */
[----:B------:R-:W-:Y:S01]  /*5b50*/  IMAD.MOV.U32 R65, RZ, RZ, R148 ;  /* 0x000000ffff417224 */ /* 0x000fe200078e0094 */
[----:B------:R-:W-:Y:S01]  /*5b60*/  MOV R148, R173 ;  /* 0x000000ad00947202 */ /* 0x000fe20000000f00 */
[----:B------:R-:W-:Y:S02]  /*5b70*/  LDSM.16.MT88.4 R132, [R0+0x2900] ;  /* 0x002900000084783b */ /* 0x000fe40000004200 */
[C---:B-1----:R-:W-:Y:S08]  /*5b80*/  HMMA.16816.F32.BF16 R120, R4.reuse, R16, R96 ;  /* 0x000000100478723c */ /* 0x042ff00000041860 */
[C---:B------:R-:W-:Y:S01]  /*5b90*/  HMMA.16816.F32.BF16 R68, R4.reuse, R18, R124 ;  /* 0x000000120444723c */ /* 0x040fe2000004187c */
[----:B------:R-:W1:Y:S04]  /*5ba0*/  LDSM.16.MT88.4 R16, [R0+0x5100] ;  /* 0x005100000010783b */ /* 0x000e680000004200 */
[----:B------:R-:W-:Y:S03]  /*5bb0*/  LDSM.16.MT88.4 R124, [R237+0x2900] ;  /* 0x00290000ed7c783b */ /* 0x000fe60000004200 */
[C---:B--2---:R-:W-:Y:S01]  /*5bc0*/  HMMA.16816.F32.BF16 R136, R4.reuse, R24, R108 ;  /* 0x000000180488723c */ /* 0x044fe2000004186c */
[----:B------:R-:W-:Y:S07]  /*5bd0*/  LDSM.16.MT88.4 R108, [R103+0x2900] ;  /* 0x00290000676c783b */ /* 0x000fee0000004200 */
[C---:B------:R-:W-:Y:S01]  /*5be0*/  HMMA.16816.F32.BF16 R88, R4.reuse, R26, R116 ;  /* 0x0000001a0458723c */ /* 0x040fe20000041874 */
[----:B------:R-:W2:Y:S04]  /*5bf0*/  LDSM.16.MT88.4 R24, [R237+0x8100] ;  /* 0x00810000ed18783b */ /* 0x000ea80000004200 */
[----:B------:R-:W-:Y:S03]  /*5c00*/  LDSM.16.MT88.4 R116, [R2+0x2900] ;  /* 0x002900000274783b */ /* 0x000fe60000004200 */
[C---:B---3--:R-:W-:Y:S08]  /*5c10*/  HMMA.16816.F32.BF16 R128, R4.reuse, R20, R128 ;  /* 0x000000140480723c */ /* 0x048ff00000041880 */
[C---:B------:R-:W-:Y:S01]  /*5c20*/  HMMA.16816.F32.BF16 R160, R4.reuse, R22, R160 ;  /* 0x0000001604a0723c */ /* 0x040fe200000418a0 */
[----:B------:R-:W3:Y:S07]  /*5c30*/  LDSM.16.MT88.4 R20, [R103+0x8100] ;  /* 0x008100006714783b */ /* 0x000eee0000004200 */
[C---:B-----5:R-:W-:Y:S08]  /*5c40*/  HMMA.16816.F32.BF16 R92, R4.reuse, R12, R92 ;  /* 0x0000000c045c723c */ /* 0x060ff0000004185c */
[C---:B------:R-:W-:Y:S01]  /*5c50*/  HMMA.16816.F32.BF16 R164, R4.reuse, R14, R164 ;  /* 0x0000000e04a4723c */ /* 0x040fe200000418a4 */
[----:B------:R-:W4:Y:S07]  /*5c60*/  LDSM.16.MT88.4 R12, [R0+0x8100] ;  /* 0x00810000000c783b */ /* 0x000f2e0000004200 */
[C---:B-1----:R-:W-:Y:S01]  /*5c70*/  HMMA.16816.F32.BF16 R84, R4.reuse, R16, R84 ;  /* 0x000000100454723c */ /* 0x042fe20000041854 */
[----:B------:R1:W5:Y:S07]  /*5c80*/  MUFU.EX2 R17, R10 ;  /* 0x0000000a00117308 */ /* 0x00036e0000000800 */
[C---:B--2---:R-:W-:Y:S07]  /*5c90*/  HMMA.16816.F32.BF16 R40, R4.reuse, R24, R40 ;  /* 0x000000180428723c */ /* 0x044fee0000041828 */
[----:B------:R-:W-:Y:S01]  /*5ca0*/  MOV R25, R67 ;  /* 0x0000004300197202 */ /* 0x000fe20000000f00 */
[C---:B------:R-:W-:Y:S01]  /*5cb0*/  HMMA.16816.F32.BF16 R168, R4.reuse, R18, R80 ;  /* 0x0000001204a8723c */ /* 0x040fe20000041850 */
[--C-:B-1----:R-:W-:Y:S01]  /*5cc0*/  FFMA.FTZ R10, R174, c[0x0][0x2d0], -R9.reuse ;  /* 0x0000b400ae0a7a23 */ /* 0x102fe20000010809 */
[----:B------:R-:W1:Y:S01]  /*5cd0*/  LDSM.16.MT88.4 R80, [R2+0x8900] ;  /* 0x008900000250783b */ /* 0x000e620000004200 */
[----:B------:R-:W-:Y:S01]  /*5ce0*/  FFMA.FTZ R9, R142, c[0x0][0x2d0], -R9 ;  /* 0x0000b4008e097a23 */ /* 0x000fe20000010809 */
[----:B-----5:R-:W-:Y:S01]  /*5cf0*/  F2FP.BF16.PACK_AB R96, R17, R101 ;  /* 0x000000651160723e */ /* 0x020fe200000010ff */
[----:B------:R-:W-:Y:S01]  /*5d00*/  IMAD.MOV.U32 R142, RZ, RZ, R65 ;  /* 0x000000ffff8e7224 */ /* 0x000fe200078e0041 */
[----:B------:R-:W-:Y:S01]  /*5d10*/  MOV R65, R148 ;  /* 0x0000009400417202 */ /* 0x000fe20000000f00 */
[----:B------:R2:W-:Y:S01]  /*5d20*/  MUFU.EX2 R16, R9 ;  /* 0x0000000900107308 */ /* 0x0005e20000000800 */
[----:B---3--:R-:W-:Y:S01]  /*5d30*/  HMMA.16816.F32.BF16 R32, R4, R22, R32 ;  /* 0x000000160420723c */ /* 0x008fe20000041820 */
[----:B------:R-:W-:-:S06]  /*5d40*/  IMAD.MOV.U32 R19, RZ, RZ, R142 ;  /* 0x000000ffff137224 */ /* 0x000fcc00078e008e */
[----:B------:R-:W-:Y:S01]  /*5d50*/  MOV R23, R65 ;  /* 0x0000004100177202 */ /* 0x000fe20000000f00 */
[----:B------:R-:W-:Y:S01]  /*5d60*/  HMMA.16816.F32.BF16 R172, R4, R20, R72 ;  /* 0x0000001404ac723c */ /* 0x000fe20000041848 */
[----:B------:R-:W3:Y:S01]  /*5d70*/  MUFU.EX2 R18, R10 ;  /* 0x0000000a00127308 */ /* 0x000ee20000000800 */
[----:B------:R-:W-:Y:S01]  /*5d80*/  LDSM.16.MT88.4 R72, [R103+0x8900] ;  /* 0x008900006748783b */ /* 0x000fe20000004200 */
[----:B--2---:R-:W-:Y:S01]  /*5d90*/  FFMA.FTZ R9, R143, c[0x0][0x2d0], -R8 ;  /* 0x0000b4008f097a23 */ /* 0x004fe20000010808 */
[----:B------:R-:W-:Y:S01]  /*5da0*/  MOV R143, R66 ;  /* 0x00000042008f7202 */ /* 0x000fe20000000f00 */
[----:B------:R-:W-:-:S03]  /*5db0*/  IMAD.MOV.U32 R66, RZ, RZ, R149 ;  /* 0x000000ffff427224 */ /* 0x000fc600078e0095 */
[C---:B------:R-:W-:Y:S01]  /*5dc0*/  HMMA.16816.F32.BF16 R36, R4.reuse, R26, R36 ;  /* 0x0000001a0424723c */ /* 0x040fe20000041824 */
[----:B------:R2:W-:Y:S01]  /*5dd0*/  MUFU.EX2 R11, R9 ;  /* 0x00000009000b7308 */ /* 0x0005e20000000800 */
[----:B------:R-:W-:Y:S01]  /*5de0*/  IMAD.MOV.U32 R20, RZ, RZ, R64 ;  /* 0x000000ffff147224 */ /* 0x000fe200078e0040 */
[----:B------:R-:W-:Y:S01]  /*5df0*/  MOV R21, R143 ;  /* 0x0000008f00157202 */ /* 0x000fe20000000f00 */
[----:B------:R-:W-:Y:S02]  /*5e00*/  IMAD.MOV.U32 R22, RZ, RZ, R66 ;  /* 0x000000ffff167224 */ /* 0x000fe400078e0042 */
[----:B------:R-:W-:Y:S01]  /*5e10*/  LDSM.16.MT88.4 R64, [R0+0x5900] ;  /* 0x005900000040783b */ /* 0x000fe20000004200 */
[----:B---3--:R-:W-:Y:S01]  /*5e20*/  F2FP.BF16.PACK_AB R98, R16, R18 ;  /* 0x000000121062723e */ /* 0x008fe200000010ff */
[C---:B----4-:R-:W-:Y:S08]  /*5e30*/  HMMA.16816.F32.BF16 R44, R4.reuse, R12, R44 ;  /* 0x0000000c042c723c */ /* 0x050ff0000004182c */
[----:B------:R-:W-:Y:S01]  /*5e40*/  HMMA.16816.F32.BF16 R28, R4, R14, R28 ;  /* 0x0000000e041c723c */ /* 0x000fe2000004181c */
[----:B--2---:R-:W-:Y:S01]  /*5e50*/  FFMA.FTZ R9, R150, c[0x0][0x2d0], -R8 ;  /* 0x0000b40096097a23 */ /* 0x004fe20000010808 */
[----:B------:R-:W-:Y:S03]  /*5e60*/  LDSM.16.MT88.4 R12, [R0+0x8900] ;  /* 0x00890000000c783b */ /* 0x000fe60000004200 */
[----:B------:R2:W3:Y:S02]  /*5e70*/  MUFU.EX2 R10, R9 ;  /* 0x00000009000a7308 */ /* 0x0004e40000000800 */
[----:B------:R-:W-:-:S04]  /*5e80*/  FADD.FTZ R4, R22, R25 ;  /* 0x0000001916047221 */ /* 0x000fc80000010000 */
[----:B------:R-:W-:-:S04]  /*5e90*/  FADD.FTZ R4, R21, R4 ;  /* 0x0000000415047221 */ /* 0x000fc80000010000 */
[----:B------:R-:W-:-:S04]  /*5ea0*/  FADD.FTZ R4, R246, R4 ;  /* 0x00000004f6047221 */ /* 0x000fc80000010000 */
[----:B------:R-:W-:Y:S02]  /*5eb0*/  FADD.FTZ R4, R249, R4 ;  /* 0x00000004f9047221 */ /* 0x000fe40000010000 */
[----:B--2---:R-:W-:Y:S01]  /*5ec0*/  FFMA.FTZ R9, R151, c[0x0][0x2d0], -R8 ;  /* 0x0000b40097097a23 */ /* 0x004fe20000010808 */
[----:B---3--:R-:W-:Y:S01]  /*5ed0*/  F2FP.BF16.PACK_AB R97, R10, R11 ;  /* 0x0000000b0a61723e */ /* 0x008fe200000010ff */
[----:B------:R2:W-:Y:S01]  /*5ee0*/  LDSM.16.MT88.4 R148, [R2+0x5900] ;  /* 0x005900000294783b */ /* 0x0005e20000004200 */
[----:B------:R-:W-:Y:S02]  /*5ef0*/  FADD.FTZ R4, R242, R4 ;  /* 0x00000004f2047221 */ /* 0x000fe40000010000 */
[----:B------:R-:W-:Y:S01]  /*5f00*/  FFMA.FTZ R8, R141, c[0x0][0x2d0], -R8 ;  /* 0x0000b4008d087a23 */ /* 0x000fe20000010808 */
[----:B------:R-:W-:Y:S01]  /*5f10*/  MUFU.EX2 R9, R9 ;  /* 0x0000000900097308 */ /* 0x000fe20000000800 */
[----:B------:R-:W-:Y:S01]  /*5f20*/  FADD.FTZ R5, R244, R4 ;  /* 0x00000004f4057221 */ /* 0x000fe20000010000 */
[----:B------:R-:W3:Y:S06]  /*5f30*/  LDSM.16.MT88.4 R140, [R103+0x5900] ;  /* 0x00590000678c783b */ /* 0x000eec0000004200 */
[----:B------:R-:W4:Y:S01]  /*5f40*/  MUFU.EX2 R8, R8 ;  /* 0x0000000800087308 */ /* 0x000f220000000800 */
[----:B--2---:R-:W-:-:S04]  /*5f50*/  FADD.FTZ R2, R20, R23 ;  /* 0x0000001714027221 */ /* 0x004fc80000010000 */
[----:B------:R-:W-:Y:S01]  /*5f60*/  FADD.FTZ R2, R19, R2 ;  /* 0x0000000213027221 */ /* 0x000fe20000010000 */
[----:B----4-:R-:W-:-:S03]  /*5f70*/  F2FP.BF16.PACK_AB R99, R8, R9 ;  /* 0x000000090863723e */ /* 0x010fc600000010ff */
[----:B------:R-:W-:-:S04]  /*5f80*/  FADD.FTZ R2, R247, R2 ;  /* 0x00000002f7027221 */ /* 0x000fc80000010000 */
[----:B------:R-:W-:Y:S01]  /*5f90*/  FADD.FTZ R2, R248, R2 ;  /* 0x00000002f8027221 */ /* 0x000fe20000010000 */
[----:B-1----:R-:W-:Y:S03]  /*5fa0*/  HMMA.16816.F32.BF16 R76, R96, R80, R76 ;  /* 0x00000050604c723c */ /* 0x002fe6000004184c */
[----:B------:R-:W-:-:S04]  /*5fb0*/  FADD.FTZ R2, R243, R2 ;  /* 0x00000002f3027221 */ /* 0x000fc80000010000 */
[----:B------:R-:W-:Y:S01]  /*5fc0*/  FADD.FTZ R4, R245, R2 ;  /* 0x00000002f5047221 */ /* 0x000fe20000010000 */
[C---:B------:R-:W-:Y:S01]  /*5fd0*/  HMMA.16816.F32.BF16 R80, R96.reuse, R82, R56 ;  /* 0x000000526050723c */ /* 0x040fe20000041838 */
[----:B------:R-:W-:Y:S01]  /*5fe0*/  FADD.FTZ R2, R240, R5 ;  /* 0x00000005f0027221 */ /* 0x000fe20000010000 */
[----:B------:R-:W1:Y:S01]  /*5ff0*/  LDSM.16.MT88.4 R56, [R237+0x5900] ;  /* 0x00590000ed38783b */ /* 0x000e620000004200 */
[----:B------:R-:W-:Y:S02]  /*6000*/  FADD.FTZ R0, R241, R4 ;  /* 0x00000004f1007221 */ /* 0x000fe40000010000 */
[----:B------:R-:W-:Y:S02]  /*6010*/  FADD.FTZ R2, R206, R2 ;  /* 0x00000002ce027221 */ /* 0x000fe40000010000 */
[----:B------:R-:W-:Y:S01]  /*6020*/  FADD.FTZ R0, R207, R0 ;  /* 0x00000000cf007221 */ /* 0x000fe20000010000 */
[----:B---3--:R-:W-:Y:S01]  /*6030*/  HMMA.16816.F32.BF16 R136, R96, R140, R136 ;  /* 0x0000008c6088723c */ /* 0x008fe20000041888 */
[----:B------:R-:W-:-:S02]  /*6040*/  FADD.FTZ R2, R204, R2 ;  /* 0x00000002cc027221 */ /* 0x000fc40000010000 */
[----:B------:R-:W-:Y:S02]  /*6050*/  FADD.FTZ R0, R252, R0 ;  /* 0x00000000fc007221 */ /* 0x000fe40000010000 */
[----:B------:R-:W-:Y:S02]  /*6060*/  FADD.FTZ R2, R205, R2 ;  /* 0x00000002cd027221 */ /* 0x000fe40000010000 */
[----:B------:R-:W-:Y:S01]  /*6070*/  FADD.FTZ R0, R251, R0 ;  /* 0x00000000fb007221 */ /* 0x000fe20000010000 */
[----:B------:R-:W-:Y:S01]  /*6080*/  HMMA.16816.F32.BF16 R140, R96, R142, R88 ;  /* 0x0000008e608c723c */ /* 0x000fe20000041858 */
[----:B------:R-:W-:Y:S01]  /*6090*/  FADD.FTZ R2, R203, R2 ;  /* 0x00000002cb027221 */ /* 0x000fe20000010000 */
[----:B------:R-:W2:Y:S01]  /*60a0*/  LDSM.16.MT88.4 R88, [R237+0x8900] ;  /* 0x00890000ed58783b */ /* 0x000ea20000004200 */
        /* <DEDUP_REMOVED lines=30> */
[----:B------:R-:W-:-:S05]  /*6290*/  FADD.FTZ R0, R8, R2 ;  /* 0x0000000208007221 */ /* 0x000fca0000010000 */
[----:B------:R3:W-:Y:S01]  /*62a0*/  STL [R1+0x8], R0 ;  /* 0x0000080001007387 */ /* 0x0007e20000100800 */
[C---:B------:R-:W-:Y:S03]  /*62b0*/  HMMA.16816.F32.BF16 R60, R96.reuse, R64, R84 ;  /* 0x00000040603c723c */ /* 0x040fe60000041854 */
[----:B------:R3:W-:Y:S05]  /*62c0*/  STL [R1+0x4], R4 ;  /* 0x0000040401007387 */ /* 0x0007ea0000100800 */
[C---:B------:R-:W-:Y:S08]  /*62d0*/  HMMA.16816.F32.BF16 R112, R96.reuse, R116, R112 ;  /* 0x000000746070723c */ /* 0x040ff00000041870 */
[C---:B------:R-:W-:Y:S08]  /*62e0*/  HMMA.16816.F32.BF16 R128, R96.reuse, R132, R128 ;  /* 0x000000846080723c */ /* 0x040ff00000041880 */
[C---:B-1----:R-:W-:Y:S08]  /*62f0*/  HMMA.16816.F32.BF16 R52, R96.reuse, R56, R92 ;  /* 0x000000386034723c */ /* 0x042ff0000004185c */
[C---:B------:R-:W-:Y:S08]  /*6300*/  HMMA.16816.F32.BF16 R68, R96.reuse, R72, R172 ;  /* 0x000000486044723c */ /* 0x040ff000000418ac */
[C---:B--2---:R-:W-:Y:S08]  /*6310*/  HMMA.16816.F32.BF16 R84, R96.reuse, R88, R40 ;  /* 0x000000586054723c */ /* 0x044ff00000041828 */
        /* <DEDUP_REMOVED lines=9> */
[----:B---3--:R-:W2:Y:S04]  /*63b0*/  LDL.64 R206, [R1+0x10] ;  /* 0x0000100001ce7983 */ /* 0x008ea80000100a00 */
[----:B------:R-:W3:Y:S01]  /*63c0*/  LDL R203, [R1] ;  /* 0x0000000001cb7983 */ /* 0x000ee20000100800 */
[----:B------:R-:W-:-:S02]  /*63d0*/  IMAD.MOV.U32 R204, RZ, RZ, c[0x0][0x1e4] ;  /* 0x00007900ffcc7624 */ /* 0x000fc400078e00ff */
[----:B------:R-:W-:Y:S02]  /*63e0*/  IMAD.MOV.U32 R205, RZ, RZ, c[0x0][0x1e0] ;  /* 0x00007800ffcd7624 */ /* 0x000fe400078e00ff */
[----:B------:R-:W-:Y:S02]  /*63f0*/  IMAD R7, R204, 0x60, RZ ;  /* 0x00000060cc077824 */ /* 0x000fe400078e02ff */
[----:B------:R-:W-:Y:S01]  /*6400*/  IMAD.WIDE.U32 R4, R205, 0x60, RZ ;  /* 0x00000060cd047825 */ /* 0x000fe200078e00ff */
[----:B------:R-:W-:-:S04]  /*6410*/  UIADD3 UR5, UR16, -0x3, URZ ;  /* 0xfffffffd10057890 */ /* 0x000fc8000fffe03f */
[----:B------:R-:W-:Y:S01]  /*6420*/  IADD3 R0, R5, R7, RZ ;  /* 0x0000000705007210 */ /* 0x000fe20007ffe0ff */
[----:B------:R-:W-:-:S04]  /*6430*/  USHF.R.S32.HI UR4, URZ, 0x1f, UR5 ;  /* 0x0000001f3f047899 */ /* 0x000fc80008011405 */
[----:B------:R-:W-:-:S04]  /*6440*/  IMAD R0, R0, UR5, RZ ;  /* 0x0000000500007c24 */ /* 0x000fc8000f8e02ff */
[C---:B------:R-:W-:Y:S02]  /*6450*/  IMAD R0, R4.reuse, UR4, R0 ;  /* 0x0000000404007c24 */ /* 0x040fe4000f8e0200 */
[C---:B------:R-:W-:Y:S01]  /*6460*/  IMAD.SHL.U32 R8, R205.reuse, 0x40, RZ ;  /* 0x00000040cd087824 */ /* 0x040fe200078e00ff */
[----:B------:R-:W-:Y:S01]  /*6470*/  SHF.L.U64.HI R2, R205, 0x6, R204 ;  /* 0x00000006cd027819 */ /* 0x000fe200000102cc */
        /* <DEDUP_REMOVED lines=10> */
[----:B---3--:R1:W-:Y:S01]  /*6520*/  LDGSTS.E.BYPASS.LTC128B.128 [R203+0x12100], [R4.64], !P4 ;  /* 0x1210000004cb7fae */ /* 0x0083e2000e101d54 */
        /* <DEDUP_REMOVED lines=13> */
.L_x_662:
[----:B---3--:R-:W-:Y:S01]  /*6600*/  PLOP3.LUT P1, PT, PT, PT, UP0, 0x40, 0x0 ;  /* 0x000000000000781c */ /* 0x008fe20003f2e808 */
[----:B------:R-:W0:-:S12]  /*6610*/  LDGDEPBAR ;  /* 0x00000000000079af */ /* 0x000e180000000000 */
[----:B------:R-:W-:Y:S05]  /*6620*/  @P1 BRA `(.L_x_663) ;  /* 0x0000403000001947 */ /* 0x000fea0003800000 */
[----:B------:R-:W-:Y:S01]  /*6630*/  IMAD.MOV.U32 R240, RZ, RZ, 0x20 ;  /* 0x00000020fff07424 */ /* 0x000fe200078e00ff */
[----:B------:R-:W-:Y:S01]  /*6640*/  MOV R101, R3 ;  /* 0x0000000300657202 */ /* 0x000fe20000000f00 */
[----:B------:R-:W-:Y:S01]  /*6650*/  IMAD.MOV.U32 R0, RZ, RZ, R100 ;  /* 0x000000ffff007224 */ /* 0x000fe200078e0064 */
[----:B------:R-:W-:Y:S02]  /*6660*/  UIADD3 UR16, UR16, -0x2, URZ ;  /* 0xfffffffe10107890 */ /* 0x000fe4000fffe03f */
[----:B------:R-:W-:Y:S01]  /*6670*/  SEL R240, R240, 0xffffffe0, !P0 ;  /* 0xffffffe0f0f07807 */ /* 0x000fe20004000000 */
[----:B------:R-:W-:Y:S02]  /*6680*/  UMOV UR15, URZ ;  /* 0x0000003f000f7c82 */ /* 0x000fe40008000000 */
[----:B------:R-:W-:Y:S02]  /*6690*/  UMOV UR5, 0x1 ;  /* 0x0000000100057882 */ /* 0x000fe40000000000 */
[----:B------:R-:W-:-:S02]  /*66a0*/  ULDC.64 UR8, c[0x0][0x208] ;  /* 0x0000820000087ab9 */ /* 0x000fc40000000a00 */
[----:B------:R-:W-:Y:S02]  /*66b0*/  ULDC.64 UR6, c[0x0][0x1e0] ;  /* 0x0000780000067ab9 */ /* 0x000fe40000000a00 */
.L_x_664:
        /* <DEDUP_REMOVED lines=8> */
[----:B------:R-:W4:Y:S04]  /*6740*/  LDL R38, [R1] ;  /* 0x0000000001267983 */ /* 0x000f280000100800 */
[----:B------:R-:W-:Y:S01]  /*6750*/  BAR.SYNC.DEFER_BLOCKING 0x0 ;  /* 0x0000000000007b1d */ /* 0x000fe20000010000 */
[----:B------:R-:W-:Y:S01]  /*6760*/  PLOP3.LUT P0, PT, PT, PT, UP0, 0x80, 0x0 ;  /* 0x000000000000781c */ /* 0x000fe20003f0f008 */
[----:B------:R-:W-:Y:S02]  /*6770*/  @UP0 USHF.R.S32.HI UR10, URZ, 0x1f, UR14 ;  /* 0x0000001f3f0a0899 */ /* 0x000fe4000801140e */
[----:B------:R-:W-:Y:S02]  /*6780*/  @UP0 UIMAD.WIDE.U32 UR18, UR14, UR8, URZ ;  /* 0x000000080e1202a5 */ /* 0x000fe4000f8e003f */
[----:B------:R-:W-:Y:S02]  /*6790*/  @UP0 UIMAD UR10, UR10, UR8, URZ ;  /* 0x000000080a0a02a4 */ /* 0x000fe4000f8e023f */
[----:B------:R-:W-:Y:S02]  /*67a0*/  UISETP.GE.AND UP1, UPT, UR15, 0x1, UPT ;  /* 0x000000010f00788c */ /* 0x000fe4000bf26270 */
[----:B------:R-:W-:Y:S01]  /*67b0*/  @UP0 UIMAD UR10, UR14, UR9, UR10 ;  /* 0x000000090e0a02a4 */ /* 0x000fe2000f8e020a */
[----:B-1----:R-:W-:Y:S03]  /*67c0*/  MOV R2, UR18 ;  /* 0x0000001200027c02 */ /* 0x002fe60008000f00 */
[----:B------:R-:W-:Y:S04]  /*67d0*/  @UP0 UIADD3 UR10, UR19, UR10, URZ ;  /* 0x0000000a130a0290 */ /* 0x000fe8000fffe03f */
[----:B------:R-:W-:Y:S02]  /*67e0*/  @UP0 UIMAD UR10, UR10, 0x60, URZ ;  /* 0x000000600a0a08a4 */ /* 0x000fe4000f8e023f */
[----:B------:R-:W-:Y:S01]  /*67f0*/  UISETP.GE.AND UP0, UPT, UR16, 0x2, UPT ;  /* 0x000000021000788c */ /* 0x000fe2000bf06270 */
[----:B-1----:R-:W1:Y:S10]  /*6800*/  LDSM.16.M88.4 R8, [R236+UR4+0x12100] ;  /* 0x01210004ec08783b */ /* 0x002e740008000200 */
[----:B------:R-:W-:Y:S01]  /*6810*/  @UP0 UIADD3 UR13, UR16, -0x2, URZ ;  /* 0xfffffffe100d0890 */ /* 0x000fe2000fffe03f */
[----:B------:R-:W5:Y:S03]  /*6820*/  LDSM.16.M88.4 R16, [R236+UR4+0x12900] ;  /* 0x01290004ec10783b */ /* 0x000f660008000200 */
[----:B------:R-:W-:Y:S05]  /*6830*/  @UP0 UIMAD.WIDE.U32 UR18, UR13, UR6, URZ ;  /* 0x000000060d1202a5 */ /* 0x000fea000f8e003f */
[----:B------:R-:W5:Y:S08]  /*6840*/  LDSM.16.M88.4 R24, [R236+UR4+0x13100] ;  /* 0x01310004ec18783b */ /* 0x000f700008000200 */
[----:B------:R-:W2:Y:S08]  /*6850*/  LDSM.16.M88.4 R32, [R236+UR4+0x13900] ;  /* 0x01390004ec20783b */ /* 0x000eb00008000200 */
[----:B------:R-:W2:Y:S01]  /*6860*/  LDSM.16.M88.4 R40, [R236+UR4+0x14100] ;  /* 0x01410004ec28783b */ /* 0x000ea20008000200 */
[C---:B-1----:R-:W-:Y:S07]  /*6870*/  HMMA.16816.F32.BF16 R4, R152.reuse, R8, RZ ;  /* 0x000000089804723c */ /* 0x042fee00000418ff */
[----:B------:R-:W1:Y:S01]  /*6880*/  LDSM.16.M88.4 R48, [R236+UR4+0x14900] ;  /* 0x01490004ec30783b */ /* 0x000e620008000200 */
[C---:B------:R-:W-:Y:S08]  /*6890*/  HMMA.16816.F32.BF16 R8, R152.reuse, R10, RZ ;  /* 0x0000000a9808723c */ /* 0x040ff000000418ff */
[C---:B-----5:R-:W-:Y:S08]  /*68a0*/  HMMA.16816.F32.BF16 R12, R152.reuse, R16, RZ ;  /* 0x00000010980c723c */ /* 0x060ff000000418ff */
[C---:B------:R-:W-:Y:S08]  /*68b0*/  HMMA.16816.F32.BF16 R16, R152.reuse, R18, RZ ;  /* 0x000000129810723c */ /* 0x040ff000000418ff */
[C---:B------:R-:W-:Y:S08]  /*68c0*/  HMMA.16816.F32.BF16 R20, R152.reuse, R24, RZ ;  /* 0x000000189814723c */ /* 0x040ff000000418ff */
[C---:B------:R-:W-:Y:S01]  /*68d0*/  HMMA.16816.F32.BF16 R24, R152.reuse, R26, RZ ;  /* 0x0000001a9818723c */ /* 0x040fe200000418ff */
[----:B--2---:R-:W-:Y:S03]  /*68e0*/  @P0 MOV R37, R31 ;  /* 0x0000001f00250202 */ /* 0x004fe60000000f00 */
[----:B---3--:R-:W-:Y:S04]  /*68f0*/  @P0 MOV R36, R28 ;  /* 0x0000001c00240202 */ /* 0x008fe80000000f00 */
[C---:B------:R-:W-:Y:S01]  /*6900*/  HMMA.16816.F32.BF16 R28, R152.reuse, R32, RZ ;  /* 0x00000020981c723c */ /* 0x040fe200000418ff */
[----:B------:R-:W-:Y:S03]  /*6910*/  @P0 IMAD.WIDE.U32 R36, R2, 0x60, R36 ;  /* 0x0000006002240825 */ /* 0x000fe600078e0024 */
[-C--:B------:R-:W-:Y:S01]  /*6920*/  IADD3 R2, R240, R100.reuse, RZ ;  /* 0x00000064f0027210 */ /* 0x080fe20007ffe0ff */
[----:B----4-:R-:W-:Y:S03]  /*6930*/  @P0 IMAD R102, R102, 0x9000, R38 ;  /* 0x0000900066660824 */ /* 0x010fe600078e0226 */
        /* <DEDUP_REMOVED lines=18> */
[----:B------:R-:W-:Y:S01]  /*6a60*/  USEL UR15, UR13, URZ, !UP1 ;  /* 0x0000003f0d0f7287 */ /* 0x000fe2000c800000 */
[----:B------:R-:W-:Y:S01]  /*6a70*/  @P0 IADD3 R3, P6, R3, 0x100, RZ ;  /* 0x0000010003030810 */ /* 0x000fe20007fde0ff */
[----:B------:R-:W-:Y:S01]  /*6a80*/  @UP0 USHF.L.U64.HI UR13, UR6, 0x6, UR7 ;  /* 0x00000006060d0899 */ /* 0x000fe20008010207 */
[--C-:B------:R-:W-:Y:S01]  /*6a90*/  @P0 IADD3.X R191, RZ, c[0x0][0x1fc], R46.reuse, P1, P5 ;  /* 0x00007f00ffbf0a10 */ /* 0x100fe20000fea42e */
[----:B------:R-:W-:Y:S01]  /*6aa0*/  @UP0 UIMAD UR10, UR10, 0x60, URZ ;  /* 0x000000600a0a08a4 */ /* 0x000fe2000f8e023f */
[----:B------:R-:W-:Y:S02]  /*6ab0*/  @P0 IADD3 R200, P5, R3, c[0x0][0x1f8], RZ ;  /* 0x00007e0003c80a10 */ /* 0x000fe40007fbe0ff */
[----:B------:R-:W5:Y:S02]  /*6ac0*/  LDSM.16.M88.4 R172, [R2+0x13900] ;  /* 0x0139000002ac783b */ /* 0x000f640000000200 */
        /* <DEDUP_REMOVED lines=21> */
[----:B------:R1:W-:Y:S02]  /*6c20*/  @P0 LDGSTS.E.BYPASS.LTC128B.128 [R102+0x2100], [R190.64], !P4 ;  /* 0x02100000be660fae */ /* 0x0003e4000e101d54 */
[C---:B------:R-:W-:Y:S06]  /*6c30*/  HMMA.16816.F32.BF16 R8, R156.reuse, R162, R8 ;  /* 0x000000a29c08723c */ /* 0x040fec0000041808 */
[----:B------:R1:W-:Y:S02]  /*6c40*/  @P0 LDGSTS.E.BYPASS.LTC128B.128 [R102+0x5100], [R190.64+0x80], !P3 ;  /* 0x05100080be660fae */ /* 0x0003e4000d901d54 */
[C---:B---3--:R-:W-:Y:S06]  /*6c50*/  HMMA.16816.F32.BF16 R12, R156.reuse, R164, R12 ;  /* 0x000000a49c0c723c */ /* 0x048fec000004180c */
        /* <DEDUP_REMOVED lines=8> */
[C---:B-----5:R-:W-:Y:S04]  /*6ce0*/  HMMA.16816.F32.BF16 R28, R156.reuse, R172, R28 ;  /* 0x000000ac9c1c723c */ /* 0x060fe8000004181c */
[----:B-1----:R-:W-:Y:S02]  /*6cf0*/  IADD3 R102, R238, R2, RZ ;  /* 0x00000002ee667210 */ /* 0x002fe40007ffe0ff */
[----:B------:R-:W1:Y:S02]  /*6d00*/  LDSM.16.M88.4 R188, [R3+0x12100] ;  /* 0x0121000003bc783b */ /* 0x000e640000000200 */
[C---:B------:R-:W-:Y:S06]  /*6d10*/  HMMA.16816.F32.BF16 R32, R156.reuse, R174, R32 ;  /* 0x000000ae9c20723c */ /* 0x040fec0000041820 */
[----:B------:R-:W2:Y:S02]  /*6d20*/  LDSM.16.M88.4 R168, [R3+0x13900] ;  /* 0x0139000003a8783b */ /* 0x000ea40000000200 */
[C---:B------:R-:W-:Y:S06]  /*6d30*/  HMMA.16816.F32.BF16 R36, R156.reuse, R176, R36 ;  /* 0x000000b09c24723c */ /* 0x040fec0000041824 */
[----:B------:R-:W3:Y:S02]  /*6d40*/  LDSM.16.M88.4 R172, [R3+0x14100] ;  /* 0x0141000003ac783b */ /* 0x000ee40000000200 */
[C---:B------:R-:W-:Y:S06]  /*6d50*/  HMMA.16816.F32.BF16 R40, R156.reuse, R178, R40 ;  /* 0x000000b29c28723c */ /* 0x040fec0000041828 */
[----:B------:R-:W4:Y:S02]  /*6d60*/  LDSM.16.M88.4 R176, [R3+0x14900] ;  /* 0x0149000003b0783b */ /* 0x000f240000000200 */
[C---:B------:R-:W-:Y:S06]  /*6d70*/  HMMA.16816.F32.BF16 R44, R156.reuse, R180, R44 ;  /* 0x000000b49c2c723c */ /* 0x040fec000004182c */
[----:B------:R-:W-:Y:S02]  /*6d80*/  LDSM.16.M88.4 R200, [R236+UR4+0x15900] ;  /* 0x01590004ecc8783b */ /* 0x000fe40008000200 */
[----:B------:R-:W-:Y:S06]  /*6d90*/  HMMA.16816.F32.BF16 R48, R156, R182, R48 ;  /* 0x000000b69c30723c */ /* 0x000fec0000041830 */
[----:B------:R-:W-:Y:S02]  /*6da0*/  LDSM.16.M88.4 R180, [R102+0x13100] ;  /* 0x0131000066b4783b */ /* 0x000fe40000000200 */
[C---:B-1----:R-:W-:Y:S06]  /*6db0*/  HMMA.16816.F32.BF16 R4, R184.reuse, R188, R4 ;  /* 0x000000bcb804723c */ /* 0x042fec0000041804 */
[----:B------:R-:W-:Y:S02]  /*6dc0*/  LDSM.16.M88.4 R204, [R236+UR4+0x16100] ;  /* 0x01610004eccc783b */ /* 0x000fe40008000200 */
[C---:B------:R-:W-:Y:S06]  /*6dd0*/  HMMA.16816.F32.BF16 R8, R184.reuse, R190, R8 ;  /* 0x000000beb808723c */ /* 0x040fec0000041808 */
[----:B------:R-:W-:Y:S02]  /*6de0*/  LDSM.16.M88.4 R188, [R102+0x13900] ;  /* 0x0139000066bc783b */ /* 0x000fe40000000200 */
[C---:B------:R-:W-:Y:S08]  /*6df0*/  HMMA.16816.F32.BF16 R12, R184.reuse, R160, R12 ;  /* 0x000000a0b80c723c */ /* 0x040ff0000004180c */
[C---:B------:R-:W-:Y:S01]  /*6e00*/  HMMA.16816.F32.BF16 R16, R184.reuse, R162, R16 ;  /* 0x000000a2b810723c */ /* 0x040fe20000041810 */
[----:B------:R-:W1:Y:S07]  /*6e10*/  LDSM.16.M88.4 R160, [R102+0x12100] ;  /* 0x0121000066a0783b */ /* 0x000e6e0000000200 */
[C---:B------:R-:W-:Y:S08]  /*6e20*/  HMMA.16816.F32.BF16 R20, R184.reuse, R164, R20 ;  /* 0x000000a4b814723c */ /* 0x040ff00000041814 */
[C---:B------:R-:W-:Y:S01]  /*6e30*/  HMMA.16816.F32.BF16 R24, R184.reuse, R166, R24 ;  /* 0x000000a6b818723c */ /* 0x040fe20000041818 */
[----:B------:R-:W5:Y:S07]  /*6e40*/  LDSM.16.M88.4 R164, [R102+0x12900] ;  /* 0x0129000066a4783b */ /* 0x000f6e0000000200 */
        /* <DEDUP_REMOVED lines=9> */
[C---:B-1----:R-:W-:Y:S08]  /*6ee0*/  HMMA.16816.F32.BF16 R4, R192.reuse, R160, R4 ;  /* 0x000000a0c004723c */ /* 0x042ff00000041804 */
[C---:B------:R-:W-:Y:S01]  /*6ef0*/  HMMA.16816.F32.BF16 R8, R192.reuse, R162, R8 ;  /* 0x000000a2c008723c */ /* 0x040fe20000041808 */
[----:B------:R-:W1:Y:S07]  /*6f00*/  LDSM.16.M88.4 R160, [R236+UR4+0x16900] ;  /* 0x01690004eca0783b */ /* 0x000e6e0008000200 */
[C---:B-----5:R-:W-:Y:S08]  /*6f10*/  HMMA.16816.F32.BF16 R12, R192.reuse, R164, R12 ;  /* 0x000000a4c00c723c */ /* 0x060ff0000004180c */
[C---:B------:R-:W-:Y:S01]  /*6f20*/  HMMA.16816.F32.BF16 R16, R192.reuse, R166, R16 ;  /* 0x000000a6c010723c */ /* 0x040fe20000041810 */
[----:B------:R-:W5:Y:S07]  /*6f30*/  LDSM.16.M88.4 R164, [R236+UR4+0x17100] ;  /* 0x01710004eca4783b */ /* 0x000f6e0008000200 */
        /* <DEDUP_REMOVED lines=18> */
[C---:B------:R-:W-:Y:S08]  /*7060*/  HMMA.16816.F32.BF16 R20, R196.reuse, R204, R20 ;  /* 0x000000ccc414723c */ /* 0x040ff00000041814 */
[C---:B------:R-:W-:Y:S01]  /*7070*/  HMMA.16816.F32.BF16 R24, R196.reuse, R206, R24 ;  /* 0x000000cec418723c */ /* 0x040fe20000041818 */
[----:B------:R-:W-:Y:S07]  /*7080*/  LDSM.16.M88.4 R204, [R2+0x19900] ;  /* 0x0199000002cc783b */ /* 0x000fee0000000200 */
[C---:B-1----:R-:W-:Y:S08]  /*7090*/  HMMA.16816.F32.BF16 R28, R196.reuse, R160, R28 ;  /* 0x000000a0c41c723c */ /* 0x042ff0000004181c */
[C---:B------:R-:W-:Y:S01]  /*70a0*/  HMMA.16816.F32.BF16 R32, R196.reuse, R162, R32 ;  /* 0x000000a2c420723c */ /* 0x040fe20000041820 */
[----:B------:R-:W1:Y:S07]  /*70b0*/  LDSM.16.M88.4 R160, [R2+0x16900] ;  /* 0x0169000002a0783b */ /* 0x000e6e0000000200 */
[C---:B-----5:R-:W-:Y:S08]  /*70c0*/  HMMA.16816.F32.BF16 R36, R196.reuse, R164, R36 ;  /* 0x000000a4c424723c */ /* 0x060ff00000041824 */
[C---:B------:R-:W-:Y:S01]  /*70d0*/  HMMA.16816.F32.BF16 R40, R196.reuse, R166, R40 ;  /* 0x000000a6c428723c */ /* 0x040fe20000041828 */
[----:B------:R-:W5:Y:S07]  /*70e0*/  LDSM.16.M88.4 R164, [R2+0x17100] ;  /* 0x0171000002a4783b */ /* 0x000f6e0000000200 */
        /* <DEDUP_REMOVED lines=11> */
[----:B------:R-:W2:Y:S07]  /*71a0*/  LDSM.16.M88.4 R180, [R3+0x17100] ;  /* 0x0171000003b4783b */ /* 0x000eae0000000200 */
[C---:B-1----:R-:W-:Y:S08]  /*71b0*/  HMMA.16816.F32.BF16 R28, R208.reuse, R160, R28 ;  /* 0x000000a0d01c723c */ /* 0x042ff0000004181c */
[C---:B------:R-:W-:Y:S01]  /*71c0*/  HMMA.16816.F32.BF16 R32, R208.reuse, R162, R32 ;  /* 0x000000a2d020723c */ /* 0x040fe20000041820 */
[----:B------:R-:W1:Y:S07]  /*71d0*/  LDSM.16.M88.4 R160, [R3+0x17900] ;  /* 0x0179000003a0783b */ /* 0x000e6e0000000200 */
[C---:B-----5:R-:W-:Y:S08]  /*71e0*/  HMMA.16816.F32.BF16 R36, R208.reuse, R164, R36 ;  /* 0x000000a4d024723c */ /* 0x060ff00000041824 */
[C---:B------:R-:W-:Y:S01]  /*71f0*/  HMMA.16816.F32.BF16 R40, R208.reuse, R166, R40 ;  /* 0x000000a6d028723c */ /* 0x040fe20000041828 */
[----:B------:R-:W5:Y:S07]  /*7200*/  LDSM.16.M88.4 R164, [R102+0x15100] ;  /* 0x0151000066a4783b */ /* 0x000f6e0000000200 */
[C---:B------:R-:W-:Y:S08]  /*7210*/  HMMA.16816.F32.BF16 R44, R208.reuse, R188, R44 ;  /* 0x000000bcd02c723c */ /* 0x040ff0000004182c */
[----:B------:R-:W-:Y:S01]  /*7220*/  HMMA.16816.F32.BF16 R48, R208, R190, R48 ;  /* 0x000000bed030723c */ /* 0x000fe20000041830 */
[----:B------:R-:W-:Y:S07]  /*7230*/  LDSM.16.M88.4 R188, [R236+UR4+0x18100] ;  /* 0x01810004ecbc783b */ /* 0x000fee0008000200 */
[C---:B------:R-:W-:Y:S08]  /*7240*/  HMMA.16816.F32.BF16 R4, R212.reuse, R200, R4 ;  /* 0x000000c8d404723c */ /* 0x040ff00000041804 */
[C---:B------:R-:W-:Y:S01]  /*7250*/  HMMA.16816.F32.BF16 R8, R212.reuse, R202, R8 ;  /* 0x000000cad408723c */ /* 0x040fe20000041808 */
[----:B------:R-:W-:Y:S07]  /*7260*/  LDSM.16.M88.4 R200, [R236+UR4+0x1a900] ;  /* 0x01a90004ecc8783b */ /* 0x000fee0008000200 */
        /* <DEDUP_REMOVED lines=11> */
[----:B------:R-:W3:Y:S07]  /*7320*/  LDSM.16.M88.4 R180, [R100+0x17100] ;  /* 0x0171000064b4783b */ /* 0x000eee0000000200 */
[C---:B-1----:R-:W-:Y:S08]  /*7330*/  HMMA.16816.F32.BF16 R44, R212.reuse, R160, R44 ;  /* 0x000000a0d42c723c */ /* 0x042ff0000004182c */
[----:B------:R-:W-:Y:S01]  /*7340*/  HMMA.16816.F32.BF16 R48, R212, R162, R48 ;  /* 0x000000a2d430723c */ /* 0x000fe20000041830 */
[----:B------:R-:W1:Y:S07]  /*7350*/  LDSM.16.M88.4 R160, [R100+0x17900] ;  /* 0x0179000064a0783b */ /* 0x000e6e0000000200 */
[C---:B-----5:R-:W-:Y:S08]  /*7360*/  HMMA.16816.F32.BF16 R4, R216.reuse, R164, R4 ;  /* 0x000000a4d804723c */ /* 0x060ff00000041804 */
        /* <DEDUP_REMOVED lines=8> */
[C---:B----4-:R-:W-:Y:S08]  /*73f0*/  HMMA.16816.F32.BF16 R28, R216.reuse, R176, R28 ;  /* 0x000000b0d81c723c */ /* 0x050ff0000004181c */
[C---:B------:R-:W-:Y:S01]  /*7400*/  HMMA.16816.F32.BF16 R32, R216.reuse, R178, R32 ;  /* 0x000000b2d820723c */ /* 0x040fe20000041820 */
[----:B------:R-:W4:Y:S07]  /*7410*/  LDSM.16.M88.4 R176, [R236+UR4+0x1a100] ;  /* 0x01a10004ecb0783b */ /* 0x000f2e0008000200 */
[C---:B------:R-:W-:Y:S08]  /*7420*/  HMMA.16816.F32.BF16 R36, R216.reuse, R180, R36 ;  /* 0x000000b4d824723c */ /* 0x040ff00000041824 */
[C---:B------:R-:W-:Y:S01]  /*7430*/  HMMA.16816.F32.BF16 R40, R216.reuse, R182, R40 ;  /* 0x000000b6d828723c */ /* 0x040fe20000041828 */
[----:B------:R-:W-:Y:S07]  /*7440*/  LDSM.16.M88.4 R180, [R2+0x18900] ;  /* 0x0189000002b4783b */ /* 0x000fee0000000200 */
[C---:B-1----:R-:W-:Y:S08]  /*7450*/  HMMA.16816.F32.BF16 R44, R216.reuse, R160, R44 ;  /* 0x000000a0d82c723c */ /* 0x042ff0000004182c */
[----:B------:R-:W-:Y:S01]  /*7460*/  HMMA.16816.F32.BF16 R48, R216, R162, R48 ;  /* 0x000000a2d830723c */ /* 0x000fe20000041830 */
[----:B------:R-:W1:Y:S07]  /*7470*/  LDSM.16.M88.4 R160, [R2+0x18100] ;  /* 0x0181000002a0783b */ /* 0x000e6e0000000200 */
[C---:B------:R-:W-:Y:S08]  /*7480*/  HMMA.16816.F32.BF16 R4, R220.reuse, R188, R4 ;  /* 0x000000bcdc04723c */ /* 0x040ff00000041804 */
[C---:B------:R-:W-:Y:S01]  /*7490*/  HMMA.16816.F32.BF16 R8, R220.reuse, R190, R8 ;  /* 0x000000bedc08723c */ /* 0x040fe20000041808 */
[----:B------:R-:W1:Y:S07]  /*74a0*/  LDSM.16.M88.4 R188, [R2+0x19100] ;  /* 0x0191000002bc783b */ /* 0x000e6e0000000200 */
[C---:B-----5:R-:W-:Y:S08]  /*74b0*/  HMMA.16816.F32.BF16 R12, R220.reuse, R164, R12 ;  /* 0x000000a4dc0c723c */ /* 0x060ff0000004180c */
        /* <DEDUP_REMOVED lines=13> */
[----:B------:R-:W-:Y:S07]  /*7590*/  LDSM.16.M88.4 R200, [R3+0x1a900] ;  /* 0x01a9000003c8783b */ /* 0x000fee0000000200 */
[C---:B-1----:R-:W-:Y:S08]  /*75a0*/  HMMA.16816.F32.BF16 R4, R224.reuse, R160, R4 ;  /* 0x000000a0e004723c */ /* 0x042ff00000041804 */
[C---:B------:R-:W-:Y:S01]  /*75b0*/  HMMA.16816.F32.BF16 R8, R224.reuse, R162, R8 ;  /* 0x000000a2e008723c */ /* 0x040fe20000041808 */
[----:B------:R-:W1:Y:S07]  /*75c0*/  LDSM.16.M88.4 R160, [R3+0x18900] ;  /* 0x0189000003a0783b */ /* 0x000e6e0000000200 */
[C---:B------:R-:W-:Y:S08]  /*75d0*/  HMMA.16816.F32.BF16 R12, R224.reuse, R180, R12 ;  /* 0x000000b4e00c723c */ /* 0x040ff0000004180c */
[C---:B------:R-:W-:Y:S01]  /*75e0*/  HMMA.16816.F32.BF16 R16, R224.reuse, R182, R16 ;  /* 0x000000b6e010723c */ /* 0x040fe20000041810 */
[----:B------:R-:W4:Y:S07]  /*75f0*/  LDSM.16.M88.4 R180, [R3+0x19900] ;  /* 0x0199000003b4783b */ /* 0x000f2e0000000200 */
[C---:B------:R-:W-:Y:S08]  /*7600*/  HMMA.16816.F32.BF16 R20, R224.reuse, R188, R20 ;  /* 0x000000bce014723c */ /* 0x040ff00000041814 */
[C---:B------:R-:W-:Y:S01]  /*7610*/  HMMA.16816.F32.BF16 R24, R224.reuse, R190, R24 ;  /* 0x000000bee018723c */ /* 0x040fe20000041818 */
[----:B------:R-:W1:Y:S07]  /*7620*/  LDSM.16.M88.4 R188, [R3+0x1a100] ;  /* 0x01a1000003bc783b */ /* 0x000e6e0000000200 */
[C---:B------:R-:W-:Y:S08]  /*7630*/  HMMA.16816.F32.BF16 R28, R224.reuse, R204, R28 ;  /* 0x000000cce01c723c */ /* 0x040ff0000004181c */
[C---:B------:R-:W-:Y:S01]  /*7640*/  HMMA.16816.F32.BF16 R32, R224.reuse, R206, R32 ;  /* 0x000000cee020723c */ /* 0x040fe20000041820 */
[----:B------:R-:W1:Y:S07]  /*7650*/  LDSM.16.M88.4 R204, [R102+0x18100] ;  /* 0x0181000066cc783b */ /* 0x000e6e0000000200 */
[C---:B-----5:R-:W-:Y:S08]  /*7660*/  HMMA.16816.F32.BF16 R36, R224.reuse, R164, R36 ;  /* 0x000000a4e024723c */ /* 0x060ff00000041824 */
[C---:B------:R-:W-:Y:S08]  /*7670*/  HMMA.16816.F32.BF16 R40, R224.reuse, R166, R40 ;  /* 0x000000a6e028723c */ /* 0x040ff00000041828 */
[C---:B--2---:R-:W-:Y:S08]  /*7680*/  HMMA.16816.F32.BF16 R44, R224.reuse, R168, R44 ;  /* 0x000000a8e02c723c */ /* 0x044ff0000004182c */
[----:B------:R-:W-:Y:S08]  /*7690*/  HMMA.16816.F32.BF16 R48, R224, R170, R48 ;  /* 0x000000aae030723c */ /* 0x000ff00000041830 */
[C---:B---3--:R-:W-:Y:S08]  /*76a0*/  HMMA.16816.F32.BF16 R4, R228.reuse, R172, R4 ;  /* 0x000000ace404723c */ /* 0x048ff00000041804 */
[C---:B------:R-:W-:Y:S08]  /*76b0*/  HMMA.16816.F32.BF16 R8, R228.reuse, R174, R8 ;  /* 0x000000aee408723c */ /* 0x040ff00000041808 */
[C---:B-1----:R-:W-:Y:S08]  /*76c0*/  HMMA.16816.F32.BF16 R12, R228.reuse, R160, R12 ;  /* 0x000000a0e40c723c */ /* 0x042ff0000004180c */
[C---:B------:R-:W-:Y:S01]  /*76d0*/  HMMA.16816.F32.BF16 R16, R228.reuse, R162, R16 ;  /* 0x000000a2e410723c */ /* 0x040fe20000041810 */
[----:B------:R-:W1:Y:S07]  /*76e0*/  LDSM.16.M88.4 R160, [R100+0x18900] ;  /* 0x0189000064a0783b */ /* 0x000e6e0000000200 */
[C---:B------:R-:W-:Y:S08]  /*76f0*/  HMMA.16816.F32.BF16 R20, R228.reuse, R176, R20 ;  /* 0x000000b0e414723c */ /* 0x040ff00000041814 */
[C---:B------:R-:W-:Y:S08]  /*7700*/  HMMA.16816.F32.BF16 R24, R228.reuse, R178, R24 ;  /* 0x000000b2e418723c */ /* 0x040ff00000041818 */
[C---:B----4-:R-:W-:Y:S08]  /*7710*/  HMMA.16816.F32.BF16 R28, R228.reuse, R180, R28 ;  /* 0x000000b4e41c723c */ /* 0x050ff0000004181c */
        /* <DEDUP_REMOVED lines=43> */
[----:B------:R-:W-:Y:S01]  /*79d0*/  MUFU.TANH R173, R14 ;  /* 0x0000000e00ad7308 */ /* 0x000fe20000002400 */
[C---:B------:R-:W-:Y:S01]  /*79e0*/  HMMA.16816.F32.BF16 R24, R232.reuse, R6, R24 ;  /* 0x00000006e818723c */ /* 0x040fe20000041818 */
[----:B------:R-:W2:Y:S08]  /*79f0*/  LDSM.16.M88.4 R4, [R100+0x1a100] ;  /* 0x01a100006404783b */ /* 0x000eb00000000200 */
[----:B------:R1:W-:Y:S05]  /*7a00*/  MUFU.TANH R175, R15 ;  /* 0x0000000f00af7308 */ /* 0x0003ea0000002400 */
[----:B------:R-:W-:Y:S02]  /*7a10*/  FMUL.FTZ R20, R20, c[0x0][0x320] ;  /* 0x0000c80014147a20 */ /* 0x000fe40000410000 */
[----:B------:R-:W-:Y:S03]  /*7a20*/  FMUL.FTZ R21, R21, c[0x0][0x320] ;  /* 0x0000c80015157a20 */ /* 0x000fe60000410000 */
[----:B------:R-:W2:Y:S01]  /*7a30*/  MUFU.TANH R171, R16 ;  /* 0x0000001000ab7308 */ /* 0x000ea20000002400 */
[----:B------:R-:W-:Y:S02]  /*7a40*/  FMUL.FTZ R22, R22, c[0x0][0x320] ;  /* 0x0000c80016167a20 */ /* 0x000fe40000410000 */
[----:B------:R-:W-:Y:S02]  /*7a50*/  FMUL.FTZ R23, R23, c[0x0][0x320] ;  /* 0x0000c80017177a20 */ /* 0x000fe40000410000 */
[----:B------:R-:W-:Y:S02]  /*7a60*/  FMUL.FTZ R24, R24, c[0x0][0x320] ;  /* 0x0000c80018187a20 */ /* 0x000fe40000410000 */
[----:B------:R-:W-:Y:S02]  /*7a70*/  FMUL.FTZ R25, R25, c[0x0][0x320] ;  /* 0x0000c80019197a20 */ /* 0x000fe40000410000 */
[----:B------:R-:W-:Y:S01]  /*7a80*/  FMUL.FTZ R26, R26, c[0x0][0x320] ;  /* 0x0000c8001a1a7a20 */ /* 0x000fe20000410000 */
[----:B------:R-:W-:Y:S01]  /*7a90*/  MUFU.TANH R177, R20 ;  /* 0x0000001400b17308 */ /* 0x000fe20000002400 */
[----:B------:R-:W-:Y:S01]  /*7aa0*/  FMUL.FTZ R27, R27, c[0x0][0x320] ;  /* 0x0000c8001b1b7a20 */ /* 0x000fe20000410000 */
[C---:B-1----:R-:W-:Y:S08]  /*7ab0*/  HMMA.16816.F32.BF16 R28, R232.reuse, R8, R28 ;  /* 0x00000008e81c723c */ /* 0x042ff0000004181c */
[----:B------:R-:W-:Y:S01]  /*7ac0*/  MUFU.TANH R179, R21 ;  /* 0x0000001500b37308 */ /* 0x000fe20000002400 */
        /* <DEDUP_REMOVED lines=18> */
[----:B------:R-:W-:Y:S01]  /*7bf0*/  LDSM.16.MT88.4 R12, [R103+UR4+0x100] ;  /* 0x00010004670c783b */ /* 0x000fe20008004200 */
[----:B------:R-:W-:Y:S01]  /*7c00*/  FMNMX.FTZ R100, R171, R100, !PT ;  /* 0x00000064ab647209 */ /* 0x000fe20007810000 */
[----:B------:R-:W-:Y:S01]  /*7c10*/  FMUL.FTZ R37, R37, c[0x0][0x320] ;  /* 0x0000c80025257a20 */ /* 0x000fe20000410000 */
[----:B------:R-:W-:Y:S01]  /*7c20*/  FMNMX.FTZ R2, R165, R2, !PT ;  /* 0x00000002a5027209 */ /* 0x000fe20007810000 */
[----:B------:R-:W-:Y:S01]  /*7c30*/  FMUL.FTZ R38, R38, c[0x0][0x320] ;  /* 0x0000c80026267a20 */ /* 0x000fe20000410000 */
[----:B--2---:R-:W-:Y:S01]  /*7c40*/  FMNMX.FTZ R100, R172, R100, !PT ;  /* 0x00000064ac647209 */ /* 0x004fe20007810000 */
[C---:B-1----:R-:W-:Y:S03]  /*7c50*/  HMMA.16816.F32.BF16 R44, R232.reuse, R8, R44 ;  /* 0x00000008e82c723c */ /* 0x042fe6000004182c */
[----:B------:R-:W1:Y:S01]  /*7c60*/  MUFU.TANH R180, R25 ;  /* 0x0000001900b47308 */ /* 0x000e620000002400 */
[----:B------:R-:W-:Y:S01]  /*7c70*/  FMUL.FTZ R33, R33, c[0x0][0x320] ;  /* 0x0000c80021217a20 */ /* 0x000fe20000410000 */
[----:B------:R-:W-:Y:S01]  /*7c80*/  FMNMX.FTZ R100, R177, R100, !PT ;  /* 0x00000064b1647209 */ /* 0x000fe20007810000 */
[----:B------:R-:W-:Y:S01]  /*7c90*/  FMUL.FTZ R39, R39, c[0x0][0x320] ;  /* 0x0000c80027277a20 */ /* 0x000fe20000410000 */
[----:B------:R-:W-:Y:S01]  /*7ca0*/  FMNMX.FTZ R2, R173, R2, !PT ;  /* 0x00000002ad027209 */ /* 0x000fe20007810000 */
[----:B------:R-:W-:Y:S04]  /*7cb0*/  HMMA.16816.F32.BF16 R48, R232, R10, R48 ;  /* 0x0000000ae830723c */ /* 0x000fe80000041830 */
[----:B------:R-:W-:Y:S01]  /*7cc0*/  FMNMX.FTZ R100, R179, R100, !PT ;  /* 0x00000064b3647209 */ /* 0x000fe20007810000 */
[----:B------:R-:W2:Y:S01]  /*7cd0*/  MUFU.TANH R189, R28 ;  /* 0x0000001c00bd7308 */ /* 0x000ea20000002400 */
[----:B------:R-:W-:Y:S01]  /*7ce0*/  FMUL.FTZ R40, R40, c[0x0][0x320] ;  /* 0x0000c80028287a20 */ /* 0x000fe20000410000 */
[----:B------:R-:W-:Y:S01]  /*7cf0*/  FMNMX.FTZ R2, R175, R2, !PT ;  /* 0x00000002af027209 */ /* 0x000fe20007810000 */
[----:B------:R-:W-:Y:S01]  /*7d00*/  FMUL.FTZ R41, R41, c[0x0][0x320] ;  /* 0x0000c80029297a20 */ /* 0x000fe20000410000 */
[----:B---3--:R-:W-:Y:S03]  /*7d10*/  FMNMX.FTZ R100, R178, R100, !PT ;  /* 0x00000064b2647209 */ /* 0x008fe60007810000 */
[----:B------:R-:W-:Y:S02]  /*7d20*/  FMUL.FTZ R34, R34, c[0x0][0x320] ;  /* 0x0000c80022227a20 */ /* 0x000fe40000410000 */
[----:B------:R-:W-:Y:S01]  /*7d30*/  FMUL.FTZ R35, R35, c[0x0][0x320] ;  /* 0x0000c80023237a20 */ /* 0x000fe20000410000 */
[----:B------:R-:W3:Y:S01]  /*7d40*/  MUFU.TANH R190, R29 ;  /* 0x0000001d00be7308 */ /* 0x000ee20000002400 */
        /* <DEDUP_REMOVED lines=14> */
[----:B---3--:R-:W-:Y:S09]  /*7e30*/  FMNMX.FTZ R100, R190, R100, !PT ;  /* 0x00000064be647209 */ /* 0x008ff20007810000 */
[----:B------:R-:W3:Y:S01]  /*7e40*/  MUFU.TANH R16, R36 ;  /* 0x0000002400107308 */ /* 0x000ee20000002400 */
[----:B-1----:R-:W-:Y:S09]  /*7e50*/  FMNMX.FTZ R100, R241, R100, !PT ;  /* 0x00000064f1647209 */ /* 0x002ff20007810000 */
[----:B------:R-:W1:Y:S01]  /*7e60*/  MUFU.TANH R244, R37 ;  /* 0x0000002500f47308 */ /* 0x000e620000002400 */
[----:B--2---:R-:W-:Y:S09]  /*7e70*/  FMNMX.FTZ R100, R243, R100, !PT ;  /* 0x00000064f3647209 */ /* 0x004ff20007810000 */
        /* <DEDUP_REMOVED lines=15> */
[----:B-1----:R-:W-:Y:S05]  /*7f70*/  FMNMX.FTZ R100, R204, R100, !PT ;  /* 0x00000064cc647209 */ /* 0x002fea0007810000 */
[----:B------:R-:W1:Y:S04]  /*7f80*/  SHFL.BFLY PT, R4, R100, 0x2, 0x1f ;  /* 0x0c401f0064047f89 */ /* 0x000e6800000e0000 */
[----:B------:R-:W4:Y:S01]  /*7f90*/  MUFU.TANH R182, R22 ;  /* 0x0000001600b67308 */ /* 0x000f220000002400 */
[----:B--2---:R-:W-:Y:S09]  /*7fa0*/  FMNMX.FTZ R2, R174, R2, !PT ;  /* 0x00000002ae027209 */ /* 0x004ff20007810000 */
[----:B------:R-:W2:Y:S01]  /*7fb0*/  MUFU.TANH R183, R23 ;  /* 0x0000001700b77308 */ /* 0x000ea20000002400 */
[----:B---3--:R-:W-:Y:S09]  /*7fc0*/  FMNMX.FTZ R2, R176, R2, !PT ;  /* 0x00000002b0027209 */ /* 0x008ff20007810000 */
[----:B------:R-:W3:Y:S01]  /*7fd0*/  MUFU.TANH R181, R26 ;  /* 0x0000001a00b57308 */ /* 0x000ee20000002400 */
[----:B-1----:R-:W-:Y:S02]  /*7fe0*/  FMNMX.FTZ R100, R100, R4, !PT ;  /* 0x0000000464647209 */ /* 0x002fe40007810000 */
[----:B----4-:R-:W-:Y:S03]  /*7ff0*/  FMNMX.FTZ R2, R182, R2, !PT ;  /* 0x00000002b6027209 */ /* 0x010fe60007810000 */
        /* <DEDUP_REMOVED lines=8> */
[C---:B------:R-:W-:Y:S02]  /*8080*/  FMUL.FTZ R160, R100.reuse, c[0x0][0x2d0] ;  /* 0x0000b40064a07a20 */ /* 0x040fe40000410000 */
[----:B------:R-:W-:Y:S02]  /*8090*/  FADD.FTZ R0, -R100, R0 ;  /* 0x0000000064007221 */ /* 0x000fe40000010100 */
[----:B------:R-:W1:Y:S01]  /*80a0*/  MUFU.TANH R242, R34 ;  /* 0x0000002200f27308 */ /* 0x000e620000002400 */
[--C-:B------:R-:W-:Y:S02]  /*80b0*/  FFMA.FTZ R4, R169, c[0x0][0x2d0], -R160.reuse ;  /* 0x0000b400a9047a23 */ /* 0x100fe400000108a0 */
[----:B------:R-:W-:Y:S01]  /*80c0*/  FMUL.FTZ R0, R0, c[0x0][0x2d0] ;  /* 0x0000b40000007a20 */ /* 0x000fe20000410000 */
[----:B--2---:R-:W-:Y:S06]  /*80d0*/  FMNMX.FTZ R2, R25, R2, !PT ;  /* 0x0000000219027209 */ /* 0x004fec0007810000 */
[----:B------:R-:W2:Y:S01]  /*80e0*/  MUFU.TANH R245, R35 ;  /* 0x0000002300f57308 */ /* 0x000ea20000002400 */
[----:B---3--:R-:W-:Y:S01]  /*80f0*/  FMNMX.FTZ R2, R24, R2, !PT ;  /* 0x0000000218027209 */ /* 0x008fe20007810000 */
[----:B------:R-:W-:Y:S08]  /*8100*/  LDSM.16.MT88.4 R28, [R237+UR4+0x100] ;  /* 0x00010004ed1c783b */ /* 0x000ff00008004200 */
[----:B------:R-:W3:Y:S01]  /*8110*/  MUFU.TANH R191, R38 ;  /* 0x0000002600bf7308 */ /* 0x000ee20000002400 */
[----:B-1----:R-:W-:Y:S09]  /*8120*/  FMNMX.FTZ R2, R242, R2, !PT ;  /* 0x00000002f2027209 */ /* 0x002ff20007810000 */
[----:B------:R-:W1:Y:S01]  /*8130*/  MUFU.TANH R248, R39 ;  /* 0x0000002700f87308 */ /* 0x000e620000002400 */
[----:B--2---:R-:W-:Y:S09]  /*8140*/  FMNMX.FTZ R2, R245, R2, !PT ;  /* 0x00000002f5027209 */ /* 0x004ff20007810000 */
[----:B------:R-:W2:Y:S01]  /*8150*/  MUFU.TANH R252, R42 ;  /* 0x0000002a00fc7308 */ /* 0x000ea20000002400 */
[----:B---3--:R-:W-:Y:S09]  /*8160*/  FMNMX.FTZ R2, R191, R2, !PT ;  /* 0x00000002bf027209 */ /* 0x008ff20007810000 */
[----:B------:R3:W-:Y:S01]  /*8170*/  MUFU.EX2 R249, R4 ;  /* 0x0000000400f97308 */ /* 0x0007e20000000800 */
[----:B-1----:R-:W-:Y:S09]  /*8180*/  FMNMX.FTZ R2, R248, R2, !PT ;  /* 0x00000002f8027209 */ /* 0x002ff20007810000 */
[----:B------:R-:W1:Y:S01]  /*8190*/  MUFU.TANH R17, R43 ;  /* 0x0000002b00117308 */ /* 0x000e620000002400 */
[----:B--2---:R-:W-:Y:S09]  /*81a0*/  FMNMX.FTZ R2, R252, R2, !PT ;  /* 0x00000002fc027209 */ /* 0x004ff20007810000 */
[----:B------:R-:W2:Y:S01]  /*81b0*/  MUFU.TANH R203, R46 ;  /* 0x0000002e00cb7308 */ /* 0x000ea20000002400 */
[--C-:B---3--:R-:W-:Y:S09]  /*81c0*/  FFMA.FTZ R4, R167, c[0x0][0x2d0], -R160.reuse ;  /* 0x0000b400a7047a23 */ /* 0x108ff200000108a0 */
[----:B------:R-:W3:Y:S01]  /*81d0*/  MUFU.TANH R202, R47 ;  /* 0x0000002f00ca7308 */ /* 0x000ee20000002400 */
[----:B-1----:R-:W-:Y:S02]  /*81e0*/  FMNMX.FTZ R2, R17, R2, !PT ;  /* 0x0000000211027209 */ /* 0x002fe40007810000 */
[----:B------:R-:W-:Y:S07]  /*81f0*/  MOV R167, R17 ;  /* 0x0000001100a77202 */ /* 0x000fee0000000f00 */
[----:B------:R-:W1:Y:S01]  /*8200*/  MUFU.TANH R206, R50 ;  /* 0x0000003200ce7308 */ /* 0x000e620000002400 */
[----:B--2---:R-:W-:Y:S09]  /*8210*/  FMNMX.FTZ R2, R203, R2, !PT ;  /* 0x00000002cb027209 */ /* 0x004ff20007810000 */
[----:B------:R-:W2:Y:S01]  /*8220*/  MUFU.TANH R18, R51 ;  /* 0x0000003300127308 */ /* 0x000ea20000002400 */
[----:B---3--:R-:W-:Y:S01]  /*8230*/  FMNMX.FTZ R2, R202, R2, !PT ;  /* 0x00000002ca027209 */ /* 0x008fe20007810000 */
[----:B------:R-:W-:Y:S08]  /*8240*/  LDSM.16.MT88.4 R44, [R103+UR4+0x3100] ;  /* 0x00310004672c783b */ /* 0x000ff00008004200 */
[----:B------:R3:W-:Y:S01]  /*8250*/  MUFU.EX2 R207, R4 ;  /* 0x0000000400cf7308 */ /* 0x0007e20000000800 */
[----:B-1----:R-:W-:Y:S04]  /*8260*/  FMNMX.FTZ R2, R206, R2, !PT ;  /* 0x00000002ce027209 */ /* 0x002fe80007810000 */
[----:B--2---:R-:W-:Y:S02]  /*8270*/  FMNMX.FTZ R2, R18, R2, !PT ;  /* 0x0000000212027209 */ /* 0x004fe40007810000 */
[----:B------:R-:W-:Y:S03]  /*8280*/  MOV R169, R18 ;  /* 0x0000001200a97202 */ /* 0x000fe60000000f00 */
[----:B------:R-:W1:Y:S01]  /*8290*/  SHFL.BFLY PT, R3, R2, 0x2, 0x1f ;  /* 0x0c401f0002037f89 */ /* 0x000e6200000e0000 */
[--C-:B---3--:R-:W-:Y:S04]  /*82a0*/  FFMA.FTZ R4, R166, c[0x0][0x2d0], -R160.reuse ;  /* 0x0000b400a6047a23 */ /* 0x108fe800000108a0 */
[----:B------:R2:W-:Y:S01]  /*82b0*/  MUFU.EX2 R166, R4 ;  /* 0x0000000400a67308 */ /* 0x0005e20000000800 */
[----:B-1----:R-:W-:Y:S05]  /*82c0*/  FMNMX.FTZ R2, R2, R3, !PT ;  /* 0x0000000302027209 */ /* 0x002fea0007810000 */
[----:B------:R-:W1:Y:S01]  /*82d0*/  SHFL.BFLY PT, R3, R2, 0x1, 0x1f ;  /* 0x0c201f0002037f89 */ /* 0x000e6200000e0000 */
[--C-:B--2---:R-:W-:Y:S01]  /*82e0*/  FFMA.FTZ R4, R102, c[0x0][0x2d0], -R160.reuse ;  /* 0x0000b40066047a23 */ /* 0x104fe200000108a0 */
[----:B------:R-:W-:Y:S03]  /*82f0*/  IADD3 R102, R103, UR4, RZ ;  /* 0x0000000467667c10 */ /* 0x000fe6000fffe0ff */
[----:B------:R2:W-:Y:S01]  /*8300*/  MUFU.EX2 R19, R4 ;  /* 0x0000000400137308 */ /* 0x0005e20000000800 */
[----:B------:R-:W-:Y:S05]  /*8310*/  IADD3 R102, R239, R102, RZ ;  /* 0x00000066ef667210 */ /* 0x000fea0007ffe0ff */
[----:B------:R-:W3:Y:S01]  /*8320*/  LDSM.16.MT88.4 R20, [R102+0x100] ;  /* 0x000100006614783b */ /* 0x000ee20000004200 */
[----:B-1----:R-:W-:Y:S03]  /*8330*/  FMNMX.FTZ R3, R2, R3, !PT ;  /* 0x0000000302037209 */ /* 0x002fe60007810000 */
[----:B------:R1:W4:Y:S02]  /*8340*/  MUFU.EX2 R2, R0 ;  /* 0x0000000000027308 */ /* 0x0003240000000800 */
[C---:B------:R-:W-:Y:S04]  /*8350*/  FMUL.FTZ R161, R3.reuse, c[0x0][0x2d0] ;  /* 0x0000b40003a17a20 */ /* 0x040fe80000410000 */
[----:B--2---:R-:W-:Y:S01]  /*8360*/  FFMA.FTZ R4, R170, c[0x0][0x2d0], -R161 ;  /* 0x0000b400aa047a23 */ /* 0x004fe200000108a1 */
[----:B------:R-:W-:Y:S03]  /*8370*/  MOV R170, R16 ;  /* 0x0000001000aa7202 */ /* 0x000fe60000000f00 */
[----:B------:R2:W-:Y:S01]  /*8380*/  MUFU.EX2 R251, R4 ;  /* 0x0000000400fb7308 */ /* 0x0005e20000000800 */
[----:B-1----:R-:W-:Y:S01]  /*8390*/  FADD.FTZ R0, -R3, R101 ;  /* 0x0000006503007221 */ /* 0x002fe20000010100 */
[----:B------:R-:W-:Y:S01]  /*83a0*/  IADD3 R101, R237, UR4, RZ ;  /* 0x00000004ed657c10 */ /* 0x000fe2000fffe0ff */
[----:B----4-:R-:W-:Y:S02]  /*83b0*/  FMUL.FTZ R5, R2, R105 ;  /* 0x0000006902057220 */ /* 0x010fe40000410000 */
[----:B------:R-:W-:Y:S01]  /*83c0*/  FMUL.FTZ R0, R0, c[0x0][0x2d0] ;  /* 0x0000b40000007a20 */ /* 0x000fe20000410000 */
[----:B------:R-:W-:Y:S01]  /*83d0*/  IADD3 R101, R239, R101, RZ ;  /* 0x00000065ef657210 */ /* 0x000fe20007ffe0ff */
[C---:B------:R-:W-:Y:S02]  /*83e0*/  FMUL.FTZ R8, R2.reuse, R108 ;  /* 0x0000006c02087220 */ /* 0x040fe40000410000 */
[----:B------:R-:W-:Y:S02]  /*83f0*/  FMUL.FTZ R9, R2, R109 ;  /* 0x0000006d02097220 */ /* 0x000fe40000410000 */
[----:B------:R-:W1:Y:S01]  /*8400*/  MUFU.EX2 R0, R0 ;  /* 0x0000000000007308 */ /* 0x000e620000000800 */
[--C-:B--2---:R-:W-:Y:S01]  /*8410*/  FFMA.FTZ R4, R168, c[0x0][0x2d0], -R161.reuse ;  /* 0x0000b400a8047a23 */ /* 0x104fe200000108a1 */
[----:B------:R-:W-:Y:S01]  /*8420*/  MOV R168, R252 ;  /* 0x000000fc00a87202 */ /* 0x000fe20000000f00 */
[C---:B------:R-:W-:Y:S01]  /*8430*/  FMUL.FTZ R16, R2.reuse, R116 ;  /* 0x0000007402107220 */ /* 0x040fe20000410000 */
[----:B------:R-:W2:Y:S01]  /*8440*/  LDSM.16.MT88.4 R36, [R101+0x100] ;  /* 0x000100006524783b */ /* 0x000ea20000004200 */
[C---:B------:R-:W-:Y:S02]  /*8450*/  FMUL.FTZ R17, R2.reuse, R117 ;  /* 0x0000007502117220 */ /* 0x040fe40000410000 */
[C---:B------:R-:W-:Y:S02]  /*8460*/  FMUL.FTZ R32, R2.reuse, R132 ;  /* 0x0000008402207220 */ /* 0x040fe40000410000 */
[C---:B------:R-:W-:Y:S01]  /*8470*/  FMUL.FTZ R33, R2.reuse, R133 ;  /* 0x0000008502217220 */ /* 0x040fe20000410000 */
[----:B------:R-:W4:Y:S01]  /*8480*/  MUFU.EX2 R250, R4 ;  /* 0x0000000400fa7308 */ /* 0x000f220000000800 */
        /* <DEDUP_REMOVED lines=13> */
[C---:B-1----:R-:W-:Y:S02]  /*8560*/  FMUL.FTZ R6, R0.reuse, R106 ;  /* 0x0000006a00067220 */ /* 0x042fe40000410000 */
[C---:B------:R-:W-:Y:S02]  /*8570*/  FMUL.FTZ R7, R0.reuse, R107 ;  /* 0x0000006b00077220 */ /* 0x040fe40000410000 */
[C---:B------:R-:W-:Y:S02]  /*8580*/  FMUL.FTZ R10, R0.reuse, R110 ;  /* 0x0000006e000a7220 */ /* 0x040fe40000410000 */
[C---:B------:R-:W-:Y:S02]  /*8590*/  FMUL.FTZ R11, R0.reuse, R111 ;  /* 0x0000006f000b7220 */ /* 0x040fe40000410000 */
[----:B------:R-:W-:Y:S01]  /*85a0*/  FMUL.FTZ R18, R0, R118 ;  /* 0x0000007600127220 */ /* 0x000fe20000410000 */
[----:B----4-:R-:W-:Y:S01]  /*85b0*/  F2FP.BF16.PACK_AB R105, R250, R251 ;  /* 0x000000fbfa69723e */ /* 0x010fe200000010ff */
[--C-:B------:R-:W-:Y:S01]  /*85c0*/  FFMA.FTZ R4, R164, c[0x0][0x2d0], -R161.reuse ;  /* 0x0000b400a4047a23 */ /* 0x100fe200000108a1 */
[----:B------:R-:W-:Y:S01]  /*85d0*/  MOV R164, R249 ;  /* 0x000000f900a47202 */ /* 0x000fe20000000f00 */
[C---:B------:R-:W-:Y:S01]  /*85e0*/  FMUL.FTZ R26, R0.reuse, R126 ;  /* 0x0000007e001a7220 */ /* 0x040fe20000410000 */
[----:B------:R-:W1:Y:S01]  /*85f0*/  LDSM.16.MT88.4 R108, [R102+0x3100] ;  /* 0x00310000666c783b */ /* 0x000e620000004200 */
[----:B------:R4:W-:Y:S01]  /*8600*/  MUFU.EX2 R249, R4 ;  /* 0x0000000400f97308 */ /* 0x0009e20000000800 */
[C---:B------:R-:W-:Y:S02]  /*8610*/  FMUL.FTZ R27, R0.reuse, R127 ;  /* 0x0000007f001b7220 */ /* 0x040fe40000410000 */
[C---:B------:R-:W-:Y:S02]  /*8620*/  FMUL.FTZ R34, R0.reuse, R134 ;  /* 0x0000008600227220 */ /* 0x040fe40000410000 */
[C---:B------:R-:W-:Y:S02]  /*8630*/  FMUL.FTZ R35, R0.reuse, R135 ;  /* 0x0000008700237220 */ /* 0x040fe40000410000 */
[C---:B------:R-:W-:Y:S01]  /*8640*/  FMUL.FTZ R42, R0.reuse, R142 ;  /* 0x0000008e002a7220 */ /* 0x040fe20000410000 */
[----:B------:R-:W-:Y:S01]  /*8650*/  LDSM.16.MT88.4 R132, [R102+0x3900] ;  /* 0x003900006684783b */ /* 0x000fe20000004200 */
        /* <DEDUP_REMOVED lines=9> */
[----:B------:R-:W-:Y:S02]  /*86f0*/  FMUL.FTZ R57, R2, R57 ;  /* 0x0000003902397220 */ /* 0x000fe40000410000 */
[C---:B------:R-:W-:Y:S02]  /*8700*/  FMUL.FTZ R58, R0.reuse, R58 ;  /* 0x0000003a003a7220 */ /* 0x040fe40000410000 */
[C---:B------:R-:W-:Y:S02]  /*8710*/  FMUL.FTZ R59, R0.reuse, R59 ;  /* 0x0000003b003b7220 */ /* 0x040fe40000410000 */
[--C-:B----4-:R-:W-:Y:S01]  /*8720*/  FFMA.FTZ R4, R165, c[0x0][0x2d0], -R161.reuse ;  /* 0x0000b400a5047a23 */ /* 0x110fe200000108a1 */
[----:B------:R-:W-:Y:S01]  /*8730*/  MOV R165, R19 ;  /* 0x0000001300a57202 */ /* 0x000fe20000000f00 */
[----:B------:R-:W-:Y:S02]  /*8740*/  FMUL.FTZ R19, R0, R119 ;  /* 0x0000007700137220 */ /* 0x000fe40000410000 */
[----:B------:R-:W4:Y:S01]  /*8750*/  MUFU.EX2 R252, R4 ;  /* 0x0000000400fc7308 */ /* 0x000f220000000800 */
[----:B------:R-:W-:Y:S01]  /*8760*/  F2FP.BF16.PACK_AB R106, R165, R166 ;  /* 0x000000a6a56a723e */ /* 0x000fe200000010ff */
[----:B------:R-:W-:Y:S01]  /*8770*/  LDSM.16.MT88.4 R116, [R101+0x3100] ;  /* 0x003100006574783b */ /* 0x000fe20000004200 */
        /* <DEDUP_REMOVED lines=10> */
[----:B------:R-:W-:Y:S01]  /*8820*/  FMUL.FTZ R70, R0, R70 ;  /* 0x0000004600467220 */ /* 0x000fe20000410000 */
[----:B----4-:R-:W-:Y:S01]  /*8830*/  F2FP.BF16.PACK_AB R107, R252, R249 ;  /* 0x000000f9fc6b723e */ /* 0x010fe200000010ff */
[----:B------:R-:W-:Y:S01]  /*8840*/  FMUL.FTZ R4, R2, R104 ;  /* 0x0000006802047220 */ /* 0x000fe20000410000 */
[----:B------:R-:W-:Y:S01]  /*8850*/  F2FP.BF16.PACK_AB R104, R207, R164 ;  /* 0x000000a4cf68723e */ /* 0x000fe200000010ff */
[----:B------:R-:W-:Y:S02]  /*8860*/  FMUL.FTZ R71, R0, R71 ;  /* 0x0000004700477220 */ /* 0x000fe40000410000 */
[C---:B------:R-:W-:Y:S02]  /*8870*/  FMUL.FTZ R72, R2.reuse, R72 ;  /* 0x0000004802487220 */ /* 0x040fe40000410000 */
[----:B------:R-:W-:Y:S02]  /*8880*/  FMUL.FTZ R73, R2, R73 ;  /* 0x0000004902497220 */ /* 0x000fe40000410000 */
[C---:B------:R-:W-:Y:S05]  /*8890*/  HMMA.16816.F32.BF16 R4, R104.reuse, R12, R4 ;  /* 0x0000000c6804723c */ /* 0x040fea0000041804 */
[----:B------:R-:W-:Y:S02]  /*88a0*/  FMUL.FTZ R74, R0, R74 ;  /* 0x0000004a004a7220 */ /* 0x000fe40000410000 */
[C---:B------:R-:W-:Y:S01]  /*88b0*/  FMUL.FTZ R12, R2.reuse, R112 ;  /* 0x00000070020c7220 */ /* 0x040fe20000410000 */
[C---:B------:R-:W-:Y:S04]  /*88c0*/  HMMA.16816.F32.BF16 R8, R104.reuse, R14, R8 ;  /* 0x0000000e6808723c */ /* 0x040fe80000041808 */
[----:B------:R-:W-:Y:S02]  /*88d0*/  FMUL.FTZ R13, R2, R113 ;  /* 0x00000071020d7220 */ /* 0x000fe40000410000 */
[C---:B------:R-:W-:Y:S02]  /*88e0*/  FMUL.FTZ R75, R0.reuse, R75 ;  /* 0x0000004b004b7220 */ /* 0x040fe40000410000 */
[C---:B------:R-:W-:Y:S04]  /*88f0*/  FMUL.FTZ R14, R0.reuse, R114 ;  /* 0x00000072000e7220 */ /* 0x040fe80000410000 */
[----:B------:R-:W-:Y:S02]  /*8900*/  FMUL.FTZ R15, R0, R115 ;  /* 0x00000073000f7220 */ /* 0x000fe40000410000 */
[----:B------:R-:W4:Y:S01]  /*8910*/  LDSM.16.MT88.4 R112, [R237+UR4+0x3100] ;  /* 0x00310004ed70783b */ /* 0x000f220008004200 */
[C---:B------:R-:W-:Y:S02]  /*8920*/  FMUL.FTZ R76, R2.reuse, R76 ;  /* 0x0000004c024c7220 */ /* 0x040fe40000410000 */
[----:B------:R-:W-:Y:S02]  /*8930*/  FMUL.FTZ R77, R2, R77 ;  /* 0x0000004d024d7220 */ /* 0x000fe40000410000 */
[C---:B---3--:R-:W-:Y:S03]  /*8940*/  HMMA.16816.F32.BF16 R12, R104.reuse, R20, R12 ;  /* 0x00000014680c723c */ /* 0x048fe6000004180c */
        /* <DEDUP_REMOVED lines=8> */
[C---:B------:R-:W-:Y:S04]  /*89d0*/  FMUL.FTZ R22, R0.reuse, R122 ;  /* 0x0000007a00167220 */ /* 0x040fe80000410000 */
[----:B------:R-:W-:Y:S01]  /*89e0*/  FMUL.FTZ R23, R0, R123 ;  /* 0x0000007b00177220 */ /* 0x000fe20000410000 */
[----:B------:R-:W-:Y:S01]  /*89f0*/  MOV R151, R121 ;  /* 0x0000007900977202 */ /* 0x000fe20000000f00 */
[----:B------:R-:W-:Y:S02]  /*8a00*/  FMUL.FTZ R24, R2, R124 ;  /* 0x0000007c02187220 */ /* 0x000fe40000410000 */
[--C-:B------:R-:W-:Y:S02]  /*8a10*/  FFMA.FTZ R124, R176, c[0x0][0x2d0], -R161.reuse ;  /* 0x0000b400b07c7a23 */ /* 0x100fe400000108a1 */
[C---:B------:R-:W-:Y:S01]  /*8a20*/  FMUL.FTZ R80, R2.reuse, R80 ;  /* 0x0000005002507220 */ /* 0x040fe20000410000 */
[C---:B------:R-:W-:Y:S03]  /*8a30*/  HMMA.16816.F32.BF16 R20, R104.reuse, R28, R20 ;  /* 0x0000001c6814723c */ /* 0x040fe60000041814 */
[----:B------:R-:W-:Y:S02]  /*8a40*/  FMUL.FTZ R81, R2, R81 ;  /* 0x0000005102517220 */ /* 0x000fe40000410000 */
[----:B------:R-:W-:Y:S02]  /*8a50*/  FMUL.FTZ R82, R0, R82 ;  /* 0x0000005200527220 */ /* 0x000fe40000410000 */
[C---:B------:R-:W-:Y:S01]  /*8a60*/  FMUL.FTZ R28, R2.reuse, R128 ;  /* 0x00000080021c7220 */ /* 0x040fe20000410000 */
[C---:B------:R-:W-:Y:S04]  /*8a70*/  HMMA.16816.F32.BF16 R24, R104.reuse, R30, R24 ;  /* 0x0000001e6818723c */ /* 0x040fe80000041818 */
[----:B------:R-:W-:Y:S02]  /*8a80*/  FMUL.FTZ R29, R2, R129 ;  /* 0x00000081021d7220 */ /* 0x000fe40000410000 */
[C---:B------:R-:W-:Y:S02]  /*8a90*/  FMUL.FTZ R83, R0.reuse, R83 ;  /* 0x0000005300537220 */ /* 0x040fe40000410000 */
[C---:B------:R-:W-:Y:S04]  /*8aa0*/  FMUL.FTZ R30, R0.reuse, R130 ;  /* 0x00000082001e7220 */ /* 0x040fe80000410000 */
[----:B------:R-:W-:Y:S02]  /*8ab0*/  FMUL.FTZ R31, R0, R131 ;  /* 0x00000083001f7220 */ /* 0x000fe40000410000 */
[----:B------:R-:W-:Y:S01]  /*8ac0*/  LDSM.16.MT88.4 R128, [R103+UR4+0x3900] ;  /* 0x003900046780783b */ /* 0x000fe20008004200 */
[C---:B------:R-:W-:Y:S02]  /*8ad0*/  FMUL.FTZ R84, R2.reuse, R84 ;  /* 0x0000005402547220 */ /* 0x040fe40000410000 */
[----:B------:R-:W-:Y:S02]  /*8ae0*/  FMUL.FTZ R85, R2, R85 ;  /* 0x0000005502557220 */ /* 0x000fe40000410000 */
[C---:B--2---:R-:W-:Y:S03]  /*8af0*/  HMMA.16816.F32.BF16 R28, R104.reuse, R36, R28 ;  /* 0x00000024681c723c */ /* 0x044fe6000004181c */
        /* <DEDUP_REMOVED lines=12> */
[----:B------:R-:W-:Y:S01]  /*8bc0*/  FMUL.FTZ R89, R2, R89 ;  /* 0x0000005902597220 */ /* 0x000fe20000410000 */
[----:B------:R-:W-:Y:S01]  /*8bd0*/  MOV R169, R203 ;  /* 0x000000cb00a97202 */ /* 0x000fe20000000f00 */
[C---:B------:R-:W-:Y:S02]  /*8be0*/  FMUL.FTZ R90, R0.reuse, R90 ;  /* 0x0000005a005a7220 */ /* 0x040fe40000410000 */
[----:B------:R-:W-:Y:S01]  /*8bf0*/  FMUL.FTZ R91, R0, R91 ;  /* 0x0000005b005b7220 */ /* 0x000fe20000410000 */
[C---:B------:R-:W-:Y:S03]  /*8c00*/  HMMA.16816.F32.BF16 R36, R104.reuse, R44, R36 ;  /* 0x0000002c6824723c */ /* 0x040fe60000041824 */
[C---:B------:R-:W-:Y:S02]  /*8c10*/  FMUL.FTZ R92, R2.reuse, R92 ;  /* 0x0000005c025c7220 */ /* 0x040fe40000410000 */
[C---:B------:R-:W-:Y:S02]  /*8c20*/  FMUL.FTZ R93, R2.reuse, R93 ;  /* 0x0000005d025d7220 */ /* 0x040fe40000410000 */
        /* <DEDUP_REMOVED lines=10> */
[----:B------:R-:W-:Y:S02]  /*8cd0*/  FMUL.FTZ R95, R0, R95 ;  /* 0x0000005f005f7220 */ /* 0x000fe40000410000 */
[C---:B------:R-:W-:Y:S02]  /*8ce0*/  FMUL.FTZ R96, R2.reuse, R96 ;  /* 0x0000006002607220 */ /* 0x040fe40000410000 */
[----:B------:R-:W-:Y:S01]  /*8cf0*/  FMUL.FTZ R97, R2, R97 ;  /* 0x0000006102617220 */ /* 0x000fe20000410000 */
[C---:B-1----:R-:W-:Y:S03]  /*8d00*/  HMMA.16816.F32.BF16 R44, R104.reuse, R108, R44 ;  /* 0x0000006c682c723c */ /* 0x042fe6000004182c */
[C---:B------:R-:W-:Y:S02]  /*8d10*/  FMUL.FTZ R98, R0.reuse, R98 ;  /* 0x0000006200627220 */ /* 0x040fe40000410000 */
[----:B------:R-:W-:Y:S03]  /*8d20*/  FMUL.FTZ R99, R0, R99 ;  /* 0x0000006300637220 */ /* 0x000fe60000410000 */
[C---:B------:R-:W-:Y:S01]  /*8d30*/  HMMA.16816.F32.BF16 R48, R104.reuse, R110, R48 ;  /* 0x0000006e6830723c */ /* 0x040fe20000041830 */
[----:B------:R-:W1:Y:S07]  /*8d40*/  LDSM.16.MT88.4 R108, [R103+UR4+0x6100] ;  /* 0x00610004676c783b */ /* 0x000e6e0008004200 */
[C---:B----4-:R-:W-:Y:S08]  /*8d50*/  HMMA.16816.F32.BF16 R52, R104.reuse, R112, R52 ;  /* 0x000000706834723c */ /* 0x050ff00000041834 */
[C---:B------:R-:W-:Y:S01]  /*8d60*/  HMMA.16816.F32.BF16 R56, R104.reuse, R114, R56 ;  /* 0x000000726838723c */ /* 0x040fe20000041838 */
[----:B------:R-:W2:Y:S07]  /*8d70*/  LDSM.16.MT88.4 R112, [R102+0x6100] ;  /* 0x006100006670783b */ /* 0x000eae0000004200 */
[C---:B------:R-:W-:Y:S07]  /*8d80*/  HMMA.16816.F32.BF16 R60, R104.reuse, R116, R60 ;  /* 0x00000074683c723c */ /* 0x040fee000004183c */
[--C-:B------:R-:W-:Y:S01]  /*8d90*/  FFMA.FTZ R116, R162, c[0x0][0x2d0], -R160.reuse ;  /* 0x0000b400a2747a23 */ /* 0x100fe200000108a0 */
[C---:B------:R-:W-:Y:S03]  /*8da0*/  HMMA.16816.F32.BF16 R64, R104.reuse, R118, R64 ;  /* 0x000000766840723c */ /* 0x040fe60000041840 */
[----:B------:R3:W-:Y:S01]  /*8db0*/  MUFU.EX2 R248, R116 ;  /* 0x0000007400f87308 */ /* 0x0007e20000000800 */
[----:B------:R-:W-:Y:S02]  /*8dc0*/  MOV R162, R120 ;  /* 0x0000007800a27202 */ /* 0x000fe40000000f00 */
[----:B------:R-:W-:Y:S02]  /*8dd0*/  LDSM.16.MT88.4 R120, [R237+UR4+0x900] ;  /* 0x00090004ed78783b */ /* 0x000fe40008004200 */
[C---:B-1----:R-:W-:Y:S07]  /*8de0*/  HMMA.16816.F32.BF16 R68, R104.reuse, R108, R68 ;  /* 0x0000006c6844723c */ /* 0x042fee0000041844 */
[--C-:B------:R-:W-:Y:S01]  /*8df0*/  FFMA.FTZ R108, R171, c[0x0][0x2d0], -R160.reuse ;  /* 0x0000b400ab6c7a23 */ /* 0x100fe200000108a0 */
[C---:B------:R-:W-:Y:S03]  /*8e00*/  HMMA.16816.F32.BF16 R72, R104.reuse, R110, R72 ;  /* 0x0000006e6848723c */ /* 0x040fe60000041848 */
[----:B------:R1:W-:Y:S01]  /*8e10*/  MUFU.EX2 R246, R108 ;  /* 0x0000006c00f67308 */ /* 0x0003e20000000800 */
[----:B------:R-:W-:Y:S04]  /*8e20*/  MOV R171, R241 ;  /* 0x000000f100ab7202 */ /* 0x000fe80000000f00 */
[C---:B--2---:R-:W-:Y:S04]  /*8e30*/  HMMA.16816.F32.BF16 R76, R104.reuse, R112, R76 ;  /* 0x00000070684c723c */ /* 0x044fe8000004184c */
[--C-:B---3--:R-:W-:Y:S01]  /*8e40*/  FFMA.FTZ R116, R163, c[0x0][0x2d0], -R160.reuse ;  /* 0x0000b400a3747a23 */ /* 0x108fe200000108a0 */
[----:B------:R2:W-:Y:S01]  /*8e50*/  MUFU.EX2 R241, R124 ;  /* 0x0000007c00f17308 */ /* 0x0005e20000000800 */
[----:B------:R-:W-:Y:S01]  /*8e60*/  MOV R163, R243 ;  /* 0x000000f300a37202 */ /* 0x000fe20000000f00 */
[--C-:B------:R-:W-:Y:S01]  /*8e70*/  FFMA.FTZ R112, R173, c[0x0][0x2d0], -R161.reuse ;  /* 0x0000b400ad707a23 */ /* 0x100fe200000108a1 */
[C---:B------:R-:W-:Y:S07]  /*8e80*/  HMMA.16816.F32.BF16 R80, R104.reuse, R114, R80 ;  /* 0x000000726850723c */ /* 0x040fee0000041850 */
[----:B------:R3:W4:Y:S01]  /*8e90*/  MUFU.EX2 R247, R116 ;  /* 0x0000007400f77308 */ /* 0x0007220000000800 */
[--C-:B-1----:R-:W-:Y:S09]  /*8ea0*/  FFMA.FTZ R108, R172, c[0x0][0x2d0], -R160.reuse ;  /* 0x0000b400ac6c7a23 */ /* 0x102ff200000108a0 */
[----:B------:R1:W-:Y:S01]  /*8eb0*/  MUFU.EX2 R244, R112 ;  /* 0x0000007000f47308 */ /* 0x0003e20000000800 */
[----:B--2---:R-:W-:Y:S09]  /*8ec0*/  LDSM.16.MT88.4 R124, [R101+0x900] ;  /* 0x00090000657c783b */ /* 0x004ff20000004200 */
[----:B------:R2:W5:Y:S01]  /*8ed0*/  MUFU.EX2 R245, R108 ;  /* 0x0000006c00f57308 */ /* 0x0005620000000800 */
[----:B---3--:R-:W3:Y:S01]  /*8ee0*/  LDSM.16.MT88.4 R116, [R237+UR4+0x6100] ;  /* 0x00610004ed74783b */ /* 0x008ee20008004200 */
[--C-:B-1----:R-:W-:Y:S08]  /*8ef0*/  FFMA.FTZ R112, R175, c[0x0][0x2d0], -R161.reuse ;  /* 0x0000b400af707a23 */ /* 0x102ff000000108a1 */
[----:B------:R1:W1:Y:S01]  /*8f00*/  MUFU.EX2 R243, R112 ;  /* 0x0000007000f37308 */ /* 0x0002620000000800 */
[----:B--2---:R-:W2:Y:S08]  /*8f10*/  LDSM.16.MT88.4 R108, [R101+0x6100] ;  /* 0x00610000656c783b */ /* 0x004eb00000004200 */
[----:B-1----:R-:W1:Y:S01]  /*8f20*/  LDSM.16.MT88.4 R112, [R103+UR4+0x900] ;  /* 0x000900046770783b */ /* 0x002e620008004200 */
[C---:B---3--:R-:W-:Y:S07]  /*8f30*/  HMMA.16816.F32.BF16 R84, R104.reuse, R116, R84 ;  /* 0x000000746854723c */ /* 0x048fee0000041854 */
[--C-:B------:R-:W-:Y:S01]  /*8f40*/  FFMA.FTZ R116, R174, c[0x0][0x2d0], -R161.reuse ;  /* 0x0000b400ae747a23 */ /* 0x100fe200000108a1 */
[C---:B------:R-:W-:Y:S03]  /*8f50*/  HMMA.16816.F32.BF16 R88, R104.reuse, R118, R88 ;  /* 0x000000766858723c */ /* 0x040fe60000041858 */
[----:B------:R3:W1:Y:S05]  /*8f60*/  MUFU.EX2 R242, R116 ;  /* 0x0000007400f27308 */ /* 0x00066a0000000800 */
[C---:B--2---:R-:W-:Y:S08]  /*8f70*/  HMMA.16816.F32.BF16 R92, R104.reuse, R108, R92 ;  /* 0x0000006c685c723c */ /* 0x044ff0000004185c */
[----:B------:R-:W-:Y:S01]  /*8f80*/  HMMA.16816.F32.BF16 R96, R104, R110, R96 ;  /* 0x0000006e6860723c */ /* 0x000fe20000041860 */
[----:B------:R-:W-:Y:S06]  /*8f90*/  LDSM.16.MT88.4 R108, [R237+UR4+0x3900] ;  /* 0x00390004ed6c783b */ /* 0x000fec0008004200 */
[----:B----4-:R-:W-:Y:S02]  /*8fa0*/  F2FP.BF16.PACK_AB R104, R247, R248 ;  /* 0x000000f8f768723e */ /* 0x010fe400000010ff */
[----:B---3--:R-:W2:Y:S03]  /*8fb0*/  LDSM.16.MT88.4 R116, [R102+0x900] ;  /* 0x000900006674783b */ /* 0x008ea60000004200 */
[----:B-----5:R-:W-:Y:S02]  /*8fc0*/  F2FP.BF16.PACK_AB R106, R245, R246 ;  /* 0x000000f6f56a723e */ /* 0x020fe400000010ff */
[----:B------:R-:W-:Y:S02]  /*8fd0*/  F2FP.BF16.PACK_AB R105, R243, R244 ;  /* 0x000000f4f369723e */ /* 0x000fe400000010ff */
[----:B-1----:R-:W-:Y:S07]  /*8fe0*/  F2FP.BF16.PACK_AB R107, R241, R242 ;  /* 0x000000f2f16b723e */ /* 0x002fee00000010ff */
[C---:B------:R-:W-:Y:S08]  /*8ff0*/  HMMA.16816.F32.BF16 R4, R104.reuse, R112, R4 ;  /* 0x000000706804723c */ /* 0x040ff00000041804 */
[C---:B------:R-:W-:Y:S01]  /*9000*/  HMMA.16816.F32.BF16 R8, R104.reuse, R114, R8 ;  /* 0x000000726808723c */ /* 0x040fe20000041808 */
[----:B------:R-:W1:Y:S07]  /*9010*/  LDSM.16.MT88.4 R112, [R101+0x3900] ;  /* 0x003900006570783b */ /* 0x000e6e0000004200 */
[C---:B--2---:R-:W-:Y:S08]  /*9020*/  HMMA.16816.F32.BF16 R12, R104.reuse, R116, R12 ;  /* 0x00000074680c723c */ /* 0x044ff0000004180c */
[C---:B------:R-:W-:Y:S01]  /*9030*/  HMMA.16816.F32.BF16 R16, R104.reuse, R118, R16 ;  /* 0x000000766810723c */ /* 0x040fe20000041810 */
[----:B------:R-:W2:Y:S07]  /*9040*/  LDSM.16.MT88.4 R116, [R103+UR4+0x6900] ;  /* 0x006900046774783b */ /* 0x000eae0008004200 */
[C---:B------:R-:W-:Y:S07]  /*9050*/  HMMA.16816.F32.BF16 R20, R104.reuse, R120, R20 ;  /* 0x000000786814723c */ /* 0x040fee0000041814 */
[--C-:B------:R-:W-:Y:S01]  /*9060*/  FFMA.FTZ R120, R177, c[0x0][0x2d0], -R160.reuse ;  /* 0x0000b400b1787a23 */ /* 0x100fe200000108a0 */
[C---:B------:R-:W-:Y:S03]  /*9070*/  HMMA.16816.F32.BF16 R24, R104.reuse, R122, R24 ;  /* 0x0000007a6818723c */ /* 0x040fe60000041818 */
[----:B------:R3:W-:Y:S05]  /*9080*/  MUFU.EX2 R206, R120 ;  /* 0x0000007800ce7308 */ /* 0x0007ea0000000800 */
[C---:B------:R-:W-:Y:S07]  /*9090*/  HMMA.16816.F32.BF16 R28, R104.reuse, R124, R28 ;  /* 0x0000007c681c723c */ /* 0x040fee000004181c */
[--C-:B------:R-:W-:Y:S01]  /*90a0*/  FFMA.FTZ R124, R182, c[0x0][0x2d0], -R161.reuse ;  /* 0x0000b400b67c7a23 */ /* 0x100fe200000108a1 */
[C---:B------:R-:W-:Y:S03]  /*90b0*/  HMMA.16816.F32.BF16 R32, R104.reuse, R126, R32 ;  /* 0x0000007e6820723c */ /* 0x040fe60000041820 */
[----:B------:R4:W-:Y:S05]  /*90c0*/  MUFU.EX2 R203, R124 ;  /* 0x0000007c00cb7308 */ /* 0x0009ea0000000800 */
[C---:B------:R-:W-:Y:S01]  /*90d0*/  HMMA.16816.F32.BF16 R36, R104.reuse, R128, R36 ;  /* 0x000000806824723c */ /* 0x040fe20000041824 */
[----:B---3--:R-:W3:Y:S07]  /*90e0*/  LDSM.16.MT88.4 R120, [R102+0x6900] ;  /* 0x006900006678783b */ /* 0x008eee0000004200 */
[C---:B------:R-:W-:Y:S01]  /*90f0*/  HMMA.16816.F32.BF16 R40, R104.reuse, R130, R40 ;  /* 0x000000826828723c */ /* 0x040fe20000041828 */
[----:B------:R-:W-:Y:S07]  /*9100*/  LDSM.16.MT88.4 R128, [R103+UR4+0x4100] ;  /* 0x004100046780783b */ /* 0x000fee0008004200 */
[C---:B------:R-:W-:Y:S01]  /*9110*/  HMMA.16816.F32.BF16 R44, R104.reuse, R132, R44 ;  /* 0x00000084682c723c */ /* 0x040fe2000004182c */
[----:B----4-:R-:W-:Y:S07]  /*9120*/  LDSM.16.MT88.4 R124, [R237+UR4+0x1100] ;  /* 0x00110004ed7c783b */ /* 0x010fee0008004200 */
[C---:B------:R-:W-:Y:S01]  /*9130*/  HMMA.16816.F32.BF16 R48, R104.reuse, R134, R48 ;  /* 0x000000866830723c */ /* 0x040fe20000041830 */
[----:B------:R-:W-:Y:S07]  /*9140*/  LDSM.16.MT88.4 R132, [R102+0x4100] ;  /* 0x004100006684783b */ /* 0x000fee0000004200 */
[C---:B------:R-:W-:Y:S07]  /*9150*/  HMMA.16816.F32.BF16 R52, R104.reuse, R108, R52 ;  /* 0x0000006c6834723c */ /* 0x040fee0000041834 */
[--C-:B------:R-:W-:Y:S01]  /*9160*/  FFMA.FTZ R108, R179, c[0x0][0x2d0], -R160.reuse ;  /* 0x0000b400b36c7a23 */ /* 0x100fe200000108a0 */
[C---:B------:R-:W-:Y:S03]  /*9170*/  HMMA.16816.F32.BF16 R56, R104.reuse, R110, R56 ;  /* 0x0000006e6838723c */ /* 0x040fe60000041838 */
[----:B------:R4:W5:Y:S05]  /*9180*/  MUFU.EX2 R204, R108 ;  /* 0x0000006c00cc7308 */ /* 0x00096a0000000800 */
[C---:B-1----:R-:W-:Y:S07]  /*9190*/  HMMA.16816.F32.BF16 R60, R104.reuse, R112, R60 ;  /* 0x00000070683c723c */ /* 0x042fee000004183c */
[--C-:B------:R-:W-:Y:S01]  /*91a0*/  FFMA.FTZ R112, R180, c[0x0][0x2d0], -R160.reuse ;  /* 0x0000b400b4707a23 */ /* 0x100fe200000108a0 */
[C---:B------:R-:W-:Y:S03]  /*91b0*/  HMMA.16816.F32.BF16 R64, R104.reuse, R114, R64 ;  /* 0x000000726840723c */ /* 0x040fe60000041840 */
[----:B------:R1:W-:Y:S05]  /*91c0*/  MUFU.EX2 R207, R112 ;  /* 0x0000007000cf7308 */ /* 0x0003ea0000000800 */
[C---:B--2---:R-:W-:Y:S04]  /*91d0*/  HMMA.16816.F32.BF16 R68, R104.reuse, R116, R68 ;  /* 0x000000746844723c */ /* 0x044fe80000041844 */
[--C-:B----4-:R-:W-:Y:S03]  /*91e0*/  FFMA.FTZ R108, R178, c[0x0][0x2d0], -R160.reuse ;  /* 0x0000b400b26c7a23 */ /* 0x110fe600000108a0 */
[--C-:B------:R-:W-:Y:S01]  /*91f0*/  FFMA.FTZ R116, R183, c[0x0][0x2d0], -R161.reuse ;  /* 0x0000b400b7747a23 */ /* 0x100fe200000108a1 */
[C---:B------:R-:W-:Y:S01]  /*9200*/  HMMA.16816.F32.BF16 R72, R104.reuse, R118, R72 ;  /* 0x000000766848723c */ /* 0x040fe20000041848 */
[----:B------:R2:W4:Y:S07]  /*9210*/  MUFU.EX2 R205, R108 ;  /* 0x0000006c00cd7308 */ /* 0x00052e0000000800 */
[C---:B---3--:R-:W-:Y:S03]  /*9220*/  HMMA.16816.F32.BF16 R76, R104.reuse, R120, R76 ;  /* 0x00000078684c723c */ /* 0x048fe6000004184c */
[----:B------:R3:W3:Y:S01]  /*9230*/  MUFU.EX2 R202, R116 ;  /* 0x0000007400ca7308 */ /* 0x0006e20000000800 */
[----:B-1----:R-:W-:Y:S03]  /*9240*/  LDSM.16.MT88.4 R112, [R101+0x6900] ;  /* 0x006900006570783b */ /* 0x002fe60000004200 */
[--C-:B------:R-:W-:Y:S01]  /*9250*/  FFMA.FTZ R120, R188, c[0x0][0x2d0], -R161.reuse ;  /* 0x0000b400bc787a23 */ /* 0x100fe200000108a1 */
[C---:B------:R-:W-:Y:S05]  /*9260*/  HMMA.16816.F32.BF16 R80, R104.reuse, R122, R80 ;  /* 0x0000007a6850723c */ /* 0x040fea0000041850 */
[----:B------:R1:W-:Y:S01]  /*9270*/  MUFU.EX2 R201, R120 ;  /* 0x0000007800c97308 */ /* 0x0003e20000000800 */
[----:B--2---:R-:W2:Y:S01]  /*9280*/  LDSM.16.MT88.4 R108, [R237+UR4+0x6900] ;  /* 0x00690004ed6c783b */ /* 0x004ea20008004200 */
[--C-:B---3--:R-:W-:Y:S08]  /*9290*/  FFMA.FTZ R116, R181, c[0x0][0x2d0], -R161.reuse ;  /* 0x0000b400b5747a23 */ /* 0x108ff000000108a1 */
[----:B------:R3:W2:Y:S01]  /*92a0*/  MUFU.EX2 R200, R116 ;  /* 0x0000007400c87308 */ /* 0x0006a20000000800 */
[----:B-1----:R-:W-:Y:S08]  /*92b0*/  LDSM.16.MT88.4 R120, [R102+0x1100] ;  /* 0x001100006678783b */ /* 0x002ff00000004200 */
[----:B---3--:R-:W1:Y:S01]  /*92c0*/  LDSM.16.MT88.4 R116, [R103+UR4+0x1100] ;  /* 0x001100046774783b */ /* 0x008e620008004200 */
[C---:B--2---:R-:W-:Y:S08]  /*92d0*/  HMMA.16816.F32.BF16 R84, R104.reuse, R108, R84 ;  /* 0x0000006c6854723c */ /* 0x044ff00000041854 */
[C---:B------:R-:W-:Y:S01]  /*92e0*/  HMMA.16816.F32.BF16 R88, R104.reuse, R110, R88 ;  /* 0x0000006e6858723c */ /* 0x040fe20000041858 */
[----:B------:R-:W2:Y:S07]  /*92f0*/  LDSM.16.MT88.4 R108, [R101+0x1100] ;  /* 0x00110000656c783b */ /* 0x000eae0000004200 */
[C---:B------:R-:W-:Y:S08]  /*9300*/  HMMA.16816.F32.BF16 R92, R104.reuse, R112, R92 ;  /* 0x00000070685c723c */ /* 0x040ff0000004185c */
[----:B------:R-:W-:Y:S01]  /*9310*/  HMMA.16816.F32.BF16 R96, R104, R114, R96 ;  /* 0x000000726860723c */ /* 0x000fe20000041860 */
[----:B------:R-:W3:Y:S06]  /*9320*/  LDSM.16.MT88.4 R112, [R237+UR4+0x4100] ;  /* 0x00410004ed70783b */ /* 0x000eec0008004200 */
[----:B-----5:R-:W-:Y:S02]  /*9330*/  F2FP.BF16.PACK_AB R104, R204, R206 ;  /* 0x000000cecc68723e */ /* 0x020fe400000010ff */
[----:B----4-:R-:W-:Y:S03]  /*9340*/  F2FP.BF16.PACK_AB R106, R207, R205 ;  /* 0x000000cdcf6a723e */ /* 0x010fe600000010ff */
[----:B------:R-:W-:Y:S02]  /*9350*/  F2FP.BF16.PACK_AB R105, R202, R203 ;  /* 0x000000cbca69723e */ /* 0x000fe400000010ff */
[----:B------:R-:W-:Y:S07]  /*9360*/  F2FP.BF16.PACK_AB R107, R201, R200 ;  /* 0x000000c8c96b723e */ /* 0x000fee00000010ff */
[C---:B-1----:R-:W-:Y:S08]  /*9370*/  HMMA.16816.F32.BF16 R4, R104.reuse, R116, R4 ;  /* 0x000000746804723c */ /* 0x042ff00000041804 */
[C---:B------:R-:W-:Y:S01]  /*9380*/  HMMA.16816.F32.BF16 R8, R104.reuse, R118, R8 ;  /* 0x000000766808723c */ /* 0x040fe20000041808 */
[----:B------:R-:W1:Y:S07]  /*9390*/  LDSM.16.MT88.4 R116, [R101+0x4100] ;  /* 0x004100006574783b */ /* 0x000e6e0000004200 */
[C---:B------:R-:W-:Y:S08]  /*93a0*/  HMMA.16816.F32.BF16 R12, R104.reuse, R120, R12 ;  /* 0x00000078680c723c */ /* 0x040ff0000004180c */
[C---:B------:R-:W-:Y:S01]  /*93b0*/  HMMA.16816.F32.BF16 R16, R104.reuse, R122, R16 ;  /* 0x0000007a6810723c */ /* 0x040fe20000041810 */
[----:B------:R-:W4:Y:S07]  /*93c0*/  LDSM.16.MT88.4 R120, [R103+UR4+0x7100] ;  /* 0x007100046778783b */ /* 0x000f2e0008004200 */
[C---:B------:R-:W-:Y:S07]  /*93d0*/  HMMA.16816.F32.BF16 R20, R104.reuse, R124, R20 ;  /* 0x0000007c6814723c */ /* 0x040fee0000041814 */
[--C-:B------:R-:W-:Y:S01]  /*93e0*/  FFMA.FTZ R124, R149, c[0x0][0x2d0], -R161.reuse ;  /* 0x0000b400957c7a23 */ /* 0x100fe200000108a1 */
[C---:B------:R-:W-:Y:S03]  /*93f0*/  HMMA.16816.F32.BF16 R24, R104.reuse, R126, R24 ;  /* 0x0000007e6818723c */ /* 0x040fe60000041818 */
[----:B------:R5:W-:Y:S05]  /*9400*/  MUFU.EX2 R181, R124 ;  /* 0x0000007c00b57308 */ /* 0x000bea0000000800 */
[C---:B--2---:R-:W-:Y:S08]  /*9410*/  HMMA.16816.F32.BF16 R28, R104.reuse, R108, R28 ;  /* 0x0000006c681c723c */ /* 0x044ff0000004181c */
[C---:B------:R-:W-:Y:S01]  /*9420*/  HMMA.16816.F32.BF16 R32, R104.reuse, R110, R32 ;  /* 0x0000006e6820723c */ /* 0x040fe20000041820 */
[----:B------:R-:W2:Y:S07]  /*9430*/  LDSM.16.MT88.4 R108, [R102+0x7100] ;  /* 0x00710000666c783b */ /* 0x000eae0000004200 */
[C---:B------:R-:W-:Y:S01]  /*9440*/  HMMA.16816.F32.BF16 R36, R104.reuse, R128, R36 ;  /* 0x000000806824723c */ /* 0x040fe20000041824 */
[----:B-----5:R-:W-:Y:S07]  /*9450*/  LDSM.16.MT88.4 R124, [R237+UR4+0x1900] ;  /* 0x00190004ed7c783b */ /* 0x020fee0008004200 */
[C---:B------:R-:W-:Y:S01]  /*9460*/  HMMA.16816.F32.BF16 R40, R104.reuse, R130, R40 ;  /* 0x000000826828723c */ /* 0x040fe20000041828 */
[----:B------:R-:W-:Y:S07]  /*9470*/  LDSM.16.MT88.4 R128, [R101+0x1900] ;  /* 0x001900006580783b */ /* 0x000fee0000004200 */
[C---:B------:R-:W-:Y:S08]  /*9480*/  HMMA.16816.F32.BF16 R44, R104.reuse, R132, R44 ;  /* 0x00000084682c723c */ /* 0x040ff0000004182c */
[C---:B------:R-:W-:Y:S01]  /*9490*/  HMMA.16816.F32.BF16 R48, R104.reuse, R134, R48 ;  /* 0x000000866830723c */ /* 0x040fe20000041830 */
[----:B------:R-:W-:Y:S07]  /*94a0*/  LDSM.16.MT88.4 R132, [R103+UR4+0x4900] ;  /* 0x004900046784783b */ /* 0x000fee0008004200 */
[C---:B---3--:R-:W-:Y:S07]  /*94b0*/  HMMA.16816.F32.BF16 R52, R104.reuse, R112, R52 ;  /* 0x000000706834723c */ /* 0x048fee0000041834 */
[--C-:B------:R-:W-:Y:S01]  /*94c0*/  FFMA.FTZ R112, R189, c[0x0][0x2d0], -R160.reuse ;  /* 0x0000b400bd707a23 */ /* 0x100fe200000108a0 */
[C---:B------:R-:W-:Y:S03]  /*94d0*/  HMMA.16816.F32.BF16 R56, R104.reuse, R114, R56 ;  /* 0x000000726838723c */ /* 0x040fe60000041838 */
[----:B------:R3:W-:Y:S05]  /*94e0*/  MUFU.EX2 R191, R112 ;  /* 0x0000007000bf7308 */ /* 0x0007ea0000000800 */
[C---:B-1----:R-:W-:Y:S07]  /*94f0*/  HMMA.16816.F32.BF16 R60, R104.reuse, R116, R60 ;  /* 0x00000074683c723c */ /* 0x042fee000004183c */
[--C-:B------:R-:W-:Y:S01]  /*9500*/  FFMA.FTZ R116, R171, c[0x0][0x2d0], -R160.reuse ;  /* 0x0000b400ab747a23 */ /* 0x100fe200000108a0 */
[C---:B------:R-:W-:Y:S03]  /*9510*/  HMMA.16816.F32.BF16 R64, R104.reuse, R118, R64 ;  /* 0x000000766840723c */ /* 0x040fe60000041840 */
[----:B------:R1:W-:Y:S05]  /*9520*/  MUFU.EX2 R188, R116 ;  /* 0x0000007400bc7308 */ /* 0x0003ea0000000800 */
[C---:B----4-:R-:W-:Y:S04]  /*9530*/  HMMA.16816.F32.BF16 R68, R104.reuse, R120, R68 ;  /* 0x000000786844723c */ /* 0x050fe80000041844 */
[--C-:B---3--:R-:W-:Y:S03]  /*9540*/  FFMA.FTZ R112, R190, c[0x0][0x2d0], -R160.reuse ;  /* 0x0000b400be707a23 */ /* 0x108fe600000108a0 */
[--C-:B------:R-:W-:Y:S01]  /*9550*/  FFMA.FTZ R120, R151, c[0x0][0x2d0], -R161.reuse ;  /* 0x0000b40097787a23 */ /* 0x100fe200000108a1 */
[C---:B------:R-:W-:Y:S01]  /*9560*/  HMMA.16816.F32.BF16 R72, R104.reuse, R122, R72 ;  /* 0x0000007a6848723c */ /* 0x040fe20000041848 */
[----:B------:R3:W4:Y:S07]  /*9570*/  MUFU.EX2 R190, R112 ;  /* 0x0000007000be7308 */ /* 0x00072e0000000800 */
[C---:B--2---:R-:W-:Y:S03]  /*9580*/  HMMA.16816.F32.BF16 R76, R104.reuse, R108, R76 ;  /* 0x0000006c684c723c */ /* 0x044fe6000004184c */
[----:B------:R2:W-:Y:S01]  /*9590*/  MUFU.EX2 R182, R120 ;  /* 0x0000007800b67308 */ /* 0x0005e20000000800 */
[--C-:B-1----:R-:W-:Y:S03]  /*95a0*/  FFMA.FTZ R116, R163, c[0x0][0x2d0], -R160.reuse ;  /* 0x0000b400a3747a23 */ /* 0x102fe600000108a0 */
[--C-:B------:R-:W-:Y:S01]  /*95b0*/  FFMA.FTZ R108, R150, c[0x0][0x2d0], -R161.reuse ;  /* 0x0000b400966c7a23 */ /* 0x100fe200000108a1 */
[C---:B------:R-:W-:Y:S05]  /*95c0*/  HMMA.16816.F32.BF16 R80, R104.reuse, R110, R80 ;  /* 0x0000006e6850723c */ /* 0x040fea0000041850 */
[----:B------:R1:W5:Y:S01]  /*95d0*/  MUFU.EX2 R189, R116 ;  /* 0x0000007400bd7308 */ /* 0x0003620000000800 */
[----:B---3--:R-:W3:Y:S09]  /*95e0*/  LDSM.16.MT88.4 R112, [R237+UR4+0x7100] ;  /* 0x00710004ed70783b */ /* 0x008ef20008004200 */
[----:B------:R4:W-:Y:S01]  /*95f0*/  MUFU.EX2 R180, R108 ;  /* 0x0000006c00b47308 */ /* 0x0009e20000000800 */
[----:B--2---:R-:W-:Y:S01]  /*9600*/  LDSM.16.MT88.4 R120, [R102+0x1900] ;  /* 0x001900006678783b */ /* 0x004fe20000004200 */
[--C-:B-1----:R-:W-:Y:S08]  /*9610*/  FFMA.FTZ R116, R162, c[0x0][0x2d0], -R161.reuse ;  /* 0x0000b400a2747a23 */ /* 0x102ff000000108a1 */
[----:B------:R1:W2:Y:S01]  /*9620*/  MUFU.EX2 R183, R116 ;  /* 0x0000007400b77308 */ /* 0x0002a20000000800 */
[----:B----4-:R-:W-:Y:S01]  /*9630*/  LDSM.16.MT88.4 R108, [R103+UR4+0x1900] ;  /* 0x00190004676c783b */ /* 0x010fe20008004200 */
[C---:B---3--:R-:W-:Y:S08]  /*9640*/  HMMA.16816.F32.BF16 R84, R104.reuse, R112, R84 ;  /* 0x000000706854723c */ /* 0x048ff00000041854 */
[C---:B------:R-:W-:Y:S01]  /*9650*/  HMMA.16816.F32.BF16 R88, R104.reuse, R114, R88 ;  /* 0x000000726858723c */ /* 0x040fe20000041858 */
[----:B-1----:R-:W1:Y:S08]  /*9660*/  LDSM.16.MT88.4 R116, [R101+0x7100] ;  /* 0x007100006574783b */ /* 0x002e700000004200 */
[----:B------:R-:W3:Y:S01]  /*9670*/  LDSM.16.MT88.4 R112, [R102+0x4900] ;  /* 0x004900006670783b */ /* 0x000ee20000004200 */
[C---:B-1----:R-:W-:Y:S08]  /*9680*/  HMMA.16816.F32.BF16 R92, R104.reuse, R116, R92 ;  /* 0x00000074685c723c */ /* 0x042ff0000004185c */
[----:B------:R-:W-:Y:S01]  /*9690*/  HMMA.16816.F32.BF16 R96, R104, R118, R96 ;  /* 0x000000766860723c */ /* 0x000fe20000041860 */
[----:B------:R-:W1:Y:S06]  /*96a0*/  LDSM.16.MT88.4 R116, [R237+UR4+0x4900] ;  /* 0x00490004ed74783b */ /* 0x000e6c0008004200 */
[----:B------:R-:W-:Y:S02]  /*96b0*/  F2FP.BF16.PACK_AB R104, R190, R191 ;  /* 0x000000bfbe68723e */ /* 0x000fe400000010ff */
[----:B-----5:R-:W-:Y:S03]  /*96c0*/  F2FP.BF16.PACK_AB R106, R189, R188 ;  /* 0x000000bcbd6a723e */ /* 0x020fe600000010ff */
[----:B--2---:R-:W-:Y:S02]  /*96d0*/  F2FP.BF16.PACK_AB R105, R182, R183 ;  /* 0x000000b7b669723e */ /* 0x004fe400000010ff */
[----:B------:R-:W-:Y:S07]  /*96e0*/  F2FP.BF16.PACK_AB R107, R181, R180 ;  /* 0x000000b4b56b723e */ /* 0x000fee00000010ff */
[C---:B------:R-:W-:Y:S08]  /*96f0*/  HMMA.16816.F32.BF16 R4, R104.reuse, R108, R4 ;  /* 0x0000006c6804723c */ /* 0x040ff00000041804 */
[C---:B------:R-:W-:Y:S01]  /*9700*/  HMMA.16816.F32.BF16 R8, R104.reuse, R110, R8 ;  /* 0x0000006e6808723c */ /* 0x040fe20000041808 */
[----:B------:R-:W2:Y:S07]  /*9710*/  LDSM.16.MT88.4 R108, [R101+0x4900] ;  /* 0x00490000656c783b */ /* 0x000eae0000004200 */
[C---:B------:R-:W-:Y:S08]  /*9720*/  HMMA.16816.F32.BF16 R12, R104.reuse, R120, R12 ;  /* 0x00000078680c723c */ /* 0x040ff0000004180c */
[C---:B------:R-:W-:Y:S01]  /*9730*/  HMMA.16816.F32.BF16 R16, R104.reuse, R122, R16 ;  /* 0x0000007a6810723c */ /* 0x040fe20000041810 */
[----:B------:R-:W4:Y:S07]  /*9740*/  LDSM.16.MT88.4 R120, [R103+UR4+0x7900] ;  /* 0x007900046778783b */ /* 0x000f2e0008004200 */
[C---:B------:R-:W-:Y:S07]  /*9750*/  HMMA.16816.F32.BF16 R20, R104.reuse, R124, R20 ;  /* 0x0000007c6814723c */ /* 0x040fee0000041814 */
[--C-:B------:R-:W-:Y:S01]  /*9760*/  FFMA.FTZ R124, R144, c[0x0][0x2d0], -R160.reuse ;  /* 0x0000b400907c7a23 */ /* 0x100fe200000108a0 */
[C---:B------:R-:W-:Y:S01]  /*9770*/  HMMA.16816.F32.BF16 R24, R104.reuse, R126, R24 ;  /* 0x0000007e6818723c */ /* 0x040fe20000041818 */
[----:B------:R-:W5:Y:S02]  /*9780*/  LDL.LU R144, [R1+0x4] ;  /* 0x0000040001907983 */ /* 0x000f640000300800 */
[----:B------:R1:W-:Y:S05]  /*9790*/  MUFU.EX2 R175, R124 ;  /* 0x0000007c00af7308 */ /* 0x0003ea0000000800 */
[C---:B------:R-:W-:Y:S08]  /*97a0*/  HMMA.16816.F32.BF16 R28, R104.reuse, R128, R28 ;  /* 0x00000080681c723c */ /* 0x040ff0000004181c */
[C---:B------:R-:W-:Y:S01]  /*97b0*/  HMMA.16816.F32.BF16 R32, R104.reuse, R130, R32 ;  /* 0x000000826820723c */ /* 0x040fe20000041820 */
[----:B------:R-:W-:Y:S07]  /*97c0*/  LDSM.16.MT88.4 R128, [R101+0x2100] ;  /* 0x002100006580783b */ /* 0x000fee0000004200 */
[C---:B------:R-:W-:Y:S01]  /*97d0*/  HMMA.16816.F32.BF16 R36, R104.reuse, R132, R36 ;  /* 0x000000846824723c */ /* 0x040fe20000041824 */
[----:B-1----:R-:W-:Y:S07]  /*97e0*/  LDSM.16.MT88.4 R124, [R237+UR4+0x2100] ;  /* 0x00210004ed7c783b */ /* 0x002fee0008004200 */
[C---:B------:R-:W-:Y:S01]  /*97f0*/  HMMA.16816.F32.BF16 R40, R104.reuse, R134, R40 ;  /* 0x000000866828723c */ /* 0x040fe20000041828 */
[----:B------:R-:W-:Y:S07]  /*9800*/  LDSM.16.MT88.4 R132, [R102+0x5100] ;  /* 0x005100006684783b */ /* 0x000fee0000004200 */
[C---:B---3--:R-:W-:Y:S07]  /*9810*/  HMMA.16816.F32.BF16 R44, R104.reuse, R112, R44 ;  /* 0x00000070682c723c */ /* 0x048fee000004182c */
[--C-:B------:R-:W-:Y:S01]  /*9820*/  FFMA.FTZ R112, R148, c[0x0][0x2d0], -R160.reuse ;  /* 0x0000b40094707a23 */ /* 0x100fe200000108a0 */
[C---:B------:R-:W-:Y:S01]  /*9830*/  HMMA.16816.F32.BF16 R48, R104.reuse, R114, R48 ;  /* 0x000000726830723c */ /* 0x040fe20000041830 */
[----:B------:R-:W-:Y:S02]  /*9840*/  LDSM.16.MT88.4 R148, [R102+0x5900] ;  /* 0x005900006694783b */ /* 0x000fe40000004200 */
[----:B------:R1:W-:Y:S05]  /*9850*/  MUFU.EX2 R178, R112 ;  /* 0x0000007000b27308 */ /* 0x0003ea0000000800 */
[C---:B------:R-:W-:Y:S07]  /*9860*/  HMMA.16816.F32.BF16 R52, R104.reuse, R116, R52 ;  /* 0x000000746834723c */ /* 0x040fee0000041834 */
[--C-:B------:R-:W-:Y:S01]  /*9870*/  FFMA.FTZ R116, R147, c[0x0][0x2d0], -R160.reuse ;  /* 0x0000b40093747a23 */ /* 0x100fe200000108a0 */
[C---:B------:R-:W-:Y:S03]  /*9880*/  HMMA.16816.F32.BF16 R56, R104.reuse, R118, R56 ;  /* 0x000000766838723c */ /* 0x040fe60000041838 */
[----:B------:R3:W3:Y:S05]  /*9890*/  MUFU.EX2 R179, R116 ;  /* 0x0000007400b37308 */ /* 0x0006ea0000000800 */
[C---:B--2---:R-:W-:Y:S01]  /*98a0*/  HMMA.16816.F32.BF16 R60, R104.reuse, R108, R60 ;  /* 0x0000006c683c723c */ /* 0x044fe2000004183c */
[----:B-1----:R-:W1:Y:S06]  /*98b0*/  LDSM.16.MT88.4 R112, [R102+0x7900] ;  /* 0x007900006670783b */ /* 0x002e6c0000004200 */
[--C-:B------:R-:W-:Y:S01]  /*98c0*/  FFMA.FTZ R108, R145, c[0x0][0x2d0], -R161.reuse ;  /* 0x0000b400916c7a23 */ /* 0x100fe200000108a1 */
[C---:B------:R-:W-:Y:S03]  /*98d0*/  HMMA.16816.F32.BF16 R64, R104.reuse, R110, R64 ;  /* 0x0000006e6840723c */ /* 0x040fe60000041840 */
[----:B------:R2:W-:Y:S01]  /*98e0*/  MUFU.EX2 R177, R108 ;  /* 0x0000006c00b17308 */ /* 0x0005e20000000800 */
[----:B------:R-:W-:Y:S04]  /*98f0*/  MOV R145, R164 ;  /* 0x000000a400917202 */ /* 0x000fe80000000f00 */
[C---:B----4-:R-:W-:Y:S04]  /*9900*/  HMMA.16816.F32.BF16 R68, R104.reuse, R120, R68 ;  /* 0x000000786844723c */ /* 0x050fe80000041844 */
[--C-:B---3--:R-:W-:Y:S03]  /*9910*/  FFMA.FTZ R116, R146, c[0x0][0x2d0], -R161.reuse ;  /* 0x0000b40092747a23 */ /* 0x108fe600000108a1 */
[--C-:B------:R-:W-:Y:S01]  /*9920*/  FFMA.FTZ R120, R143, c[0x0][0x2d0], -R160.reuse ;  /* 0x0000b4008f787a23 */ /* 0x100fe200000108a0 */
[C---:B------:R-:W-:Y:S01]  /*9930*/  HMMA.16816.F32.BF16 R72, R104.reuse, R122, R72 ;  /* 0x0000007a6848723c */ /* 0x040fe20000041848 */
[----:B------:R3:W4:Y:S10]  /*9940*/  MUFU.EX2 R176, R116 ;  /* 0x0000007400b07308 */ /* 0x0007340000000800 */
[----:B------:R4:W4:Y:S01]  /*9950*/  MUFU.EX2 R174, R120 ;  /* 0x0000007800ae7308 */ /* 0x0009220000000800 */
[----:B--2---:R-:W-:Y:S01]  /*9960*/  LDSM.16.MT88.4 R108, [R101+0x7900] ;  /* 0x00790000656c783b */ /* 0x004fe20000004200 */
[C---:B-1----:R-:W-:Y:S07]  /*9970*/  HMMA.16816.F32.BF16 R76, R104.reuse, R112, R76 ;  /* 0x00000070684c723c */ /* 0x042fee000004184c */
[----:B---3--:R-:W1:Y:S01]  /*9980*/  LDSM.16.MT88.4 R116, [R237+UR4+0x7900] ;  /* 0x00790004ed74783b */ /* 0x008e620008004200 */
[--C-:B------:R-:W-:Y:S01]  /*9990*/  FFMA.FTZ R112, R141, c[0x0][0x2d0], -R161.reuse ;  /* 0x0000b4008d707a23 */ /* 0x100fe200000108a1 */
[C---:B------:R-:W-:Y:S03]  /*99a0*/  HMMA.16816.F32.BF16 R80, R104.reuse, R114, R80 ;  /* 0x000000726850723c */ /* 0x040fe60000041850 */
[----:B------:R2:W-:Y:S01]  /*99b0*/  MUFU.EX2 R172, R112 ;  /* 0x0000007000ac7308 */ /* 0x0005e20000000800 */
[----:B----4-:R-:W-:Y:S09]  /*99c0*/  FFMA.FTZ R120, R142, c[0x0][0x2d0], -R161 ;  /* 0x0000b4008e787a23 */ /* 0x010ff200000108a1 */
[----:B------:R3:W4:Y:S01]  /*99d0*/  MUFU.EX2 R173, R120 ;  /* 0x0000007800ad7308 */ /* 0x0007220000000800 */
[----:B--2---:R-:W-:Y:S08]  /*99e0*/  LDSM.16.MT88.4 R112, [R102+0x2100] ;  /* 0x002100006670783b */ /* 0x004ff00000004200 */
[----:B---3--:R-:W2:Y:S01]  /*99f0*/  LDSM.16.MT88.4 R120, [R103+UR4+0x2100] ;  /* 0x002100046778783b */ /* 0x008ea20008004200 */
[C---:B-1----:R-:W-:Y:S08]  /*9a00*/  HMMA.16816.F32.BF16 R84, R104.reuse, R116, R84 ;  /* 0x000000746854723c */ /* 0x042ff00000041854 */
[C---:B------:R-:W-:Y:S01]  /*9a10*/  HMMA.16816.F32.BF16 R88, R104.reuse, R118, R88 ;  /* 0x000000766858723c */ /* 0x040fe20000041858 */
[----:B------:R-:W1:Y:S07]  /*9a20*/  LDSM.16.MT88.4 R116, [R103+UR4+0x5100] ;  /* 0x005100046774783b */ /* 0x000e6e0008004200 */
[C---:B------:R-:W-:Y:S08]  /*9a30*/  HMMA.16816.F32.BF16 R92, R104.reuse, R108, R92 ;  /* 0x0000006c685c723c */ /* 0x040ff0000004185c */
[----:B------:R-:W-:Y:S01]  /*9a40*/  HMMA.16816.F32.BF16 R96, R104, R110, R96 ;  /* 0x0000006e6860723c */ /* 0x000fe20000041860 */
[----:B------:R-:W3:Y:S06]  /*9a50*/  LDSM.16.MT88.4 R108, [R237+UR4+0x5100] ;  /* 0x00510004ed6c783b */ /* 0x000eec0008004200 */
[----:B------:R-:W-:Y:S02]  /*9a60*/  F2FP.BF16.PACK_AB R104, R179, R178 ;  /* 0x000000b2b368723e */ /* 0x000fe400000010ff */
[----:B------:R-:W-:Y:S03]  /*9a70*/  F2FP.BF16.PACK_AB R105, R177, R176 ;  /* 0x000000b0b169723e */ /* 0x000fe600000010ff */
[----:B------:R-:W-:Y:S02]  /*9a80*/  F2FP.BF16.PACK_AB R106, R174, R175 ;  /* 0x000000afae6a723e */ /* 0x000fe400000010ff */
[----:B----4-:R-:W-:Y:S07]  /*9a90*/  F2FP.BF16.PACK_AB R107, R172, R173 ;  /* 0x000000adac6b723e */ /* 0x010fee00000010ff */
[C---:B--2---:R-:W-:Y:S08]  /*9aa0*/  HMMA.16816.F32.BF16 R4, R104.reuse, R120, R4 ;  /* 0x000000786804723c */ /* 0x044ff00000041804 */
[C---:B------:R-:W-:Y:S01]  /*9ab0*/  HMMA.16816.F32.BF16 R8, R104.reuse, R122, R8 ;  /* 0x0000007a6808723c */ /* 0x040fe20000041808 */
[----:B------:R-:W2:Y:S07]  /*9ac0*/  LDSM.16.MT88.4 R120, [R101+0x5100] ;  /* 0x005100006578783b */ /* 0x000eae0000004200 */
[C---:B------:R-:W-:Y:S08]  /*9ad0*/  HMMA.16816.F32.BF16 R12, R104.reuse, R112, R12 ;  /* 0x00000070680c723c */ /* 0x040ff0000004180c */
[C---:B------:R-:W-:Y:S01]  /*9ae0*/  HMMA.16816.F32.BF16 R16, R104.reuse, R114, R16 ;  /* 0x000000726810723c */ /* 0x040fe20000041810 */
[----:B------:R-:W4:Y:S07]  /*9af0*/  LDSM.16.MT88.4 R112, [R103+UR4+0x8100] ;  /* 0x008100046770783b */ /* 0x000f2e0008004200 */
[C---:B------:R-:W-:Y:S08]  /*9b00*/  HMMA.16816.F32.BF16 R20, R104.reuse, R124, R20 ;  /* 0x0000007c6814723c */ /* 0x040ff00000041814 */
[C---:B------:R-:W-:Y:S01]  /*9b10*/  HMMA.16816.F32.BF16 R24, R104.reuse, R126, R24 ;  /* 0x0000007e6818723c */ /* 0x040fe20000041818 */
[----:B------:R-:W-:Y:S07]  /*9b20*/  LDSM.16.MT88.4 R124, [R237+UR4+0x2900] ;  /* 0x00290004ed7c783b */ /* 0x000fee0008004200 */
[C---:B------:R-:W-:Y:S08]  /*9b30*/  HMMA.16816.F32.BF16 R28, R104.reuse, R128, R28 ;  /* 0x00000080681c723c */ /* 0x040ff0000004181c */
[C---:B------:R-:W-:Y:S08]  /*9b40*/  HMMA.16816.F32.BF16 R32, R104.reuse, R130, R32 ;  /* 0x000000826820723c */ /* 0x040ff00000041820 */
[C---:B-1----:R-:W-:Y:S08]  /*9b50*/  HMMA.16816.F32.BF16 R36, R104.reuse, R116, R36 ;  /* 0x000000746824723c */ /* 0x042ff00000041824 */
[C---:B------:R-:W-:Y:S01]  /*9b60*/  HMMA.16816.F32.BF16 R40, R104.reuse, R118, R40 ;  /* 0x000000766828723c */ /* 0x040fe20000041828 */
[----:B------:R-:W1:Y:S07]  /*9b70*/  LDSM.16.MT88.4 R116, [R102+0x8100] ;  /* 0x008100006674783b */ /* 0x000e6e0000004200 */
[C---:B------:R-:W-:Y:S08]  /*9b80*/  HMMA.16816.F32.BF16 R44, R104.reuse, R132, R44 ;  /* 0x00000084682c723c */ /* 0x040ff0000004182c */
[C---:B------:R-:W-:Y:S01]  /*9b90*/  HMMA.16816.F32.BF16 R48, R104.reuse, R134, R48 ;  /* 0x000000866830723c */ /* 0x040fe20000041830 */
[----:B------:R-:W-:Y:S03]  /*9ba0*/  LDSM.16.MT88.4 R132, [R101+0x2900] ;  /* 0x002900006584783b */ /* 0x000fe60000004200 */
[----:B-----5:R-:W-:Y:S04]  /*9bb0*/  FFMA.FTZ R2, R2, R144, R145 ;  /* 0x0000009002027223 */ /* 0x020fe80000010091 */
[C---:B---3--:R-:W-:Y:S07]  /*9bc0*/  HMMA.16816.F32.BF16 R52, R104.reuse, R108, R52 ;  /* 0x0000006c6834723c */ /* 0x048fee0000041834 */
[--C-:B------:R-:W-:Y:S01]  /*9bd0*/  FFMA.FTZ R108, R140, c[0x0][0x2d0], -R160.reuse ;  /* 0x0000b4008c6c7a23 */ /* 0x100fe200000108a0 */
[C---:B------:R-:W-:Y:S01]  /*9be0*/  HMMA.16816.F32.BF16 R56, R104.reuse, R110, R56 ;  /* 0x0000006e6838723c */ /* 0x040fe20000041838 */
[----:B------:R-:W-:Y:S02]  /*9bf0*/  LDSM.16.MT88.4 R140, [R103+UR4+0x5900] ;  /* 0x00590004678c783b */ /* 0x000fe40008004200 */
[----:B------:R3:W-:Y:S05]  /*9c00*/  MUFU.EX2 R171, R108 ;  /* 0x0000006c00ab7308 */ /* 0x0007ea0000000800 */
[C---:B--2---:R-:W-:Y:S07]  /*9c10*/  HMMA.16816.F32.BF16 R60, R104.reuse, R120, R60 ;  /* 0x00000078683c723c */ /* 0x044fee000004183c */
        /* <DEDUP_REMOVED lines=8> */
[C---:B-1----:R-:W-:Y:S03]  /*9ca0*/  HMMA.16816.F32.BF16 R76, R104.reuse, R116, R76 ;  /* 0x00000074684c723c */ /* 0x042fe6000004184c */
[----:B------:R1:W-:Y:S01]  /*9cb0*/  MUFU.EX2 R167, R112 ;  /* 0x0000007000a77308 */ /* 0x0003e20000000800 */
[--C-:B--2---:R-:W-:Y:S03]  /*9cc0*/  FFMA.FTZ R120, R168, c[0x0][0x2d0], -R161.reuse ;  /* 0x0000b400a8787a23 */ /* 0x104fe600000108a1 */
[--C-:B------:R-:W-:Y:S01]  /*9cd0*/  FFMA.FTZ R116, R139, c[0x0][0x2d0], -R161.reuse ;  /* 0x0000b4008b747a23 */ /* 0x100fe200000108a1 */
[C---:B------:R-:W-:Y:S05]  /*9ce0*/  HMMA.16816.F32.BF16 R80, R104.reuse, R118, R80 ;  /* 0x000000766850723c */ /* 0x040fea0000041850 */
[----:B------:R2:W5:Y:S01]  /*9cf0*/  MUFU.EX2 R168, R120 ;  /* 0x0000007800a87308 */ /* 0x0005620000000800 */
[----:B---3--:R-:W3:Y:S09]  /*9d00*/  LDSM.16.MT88.4 R108, [R237+UR4+0x8100] ;  /* 0x00810004ed6c783b */ /* 0x008ef20008004200 */
[----:B------:R5:W-:Y:S01]  /*9d10*/  MUFU.EX2 R164, R116 ;  /* 0x0000007400a47308 */ /* 0x000be20000000800 */
[----:B-1----:R-:W-:Y:S01]  /*9d20*/  FFMA.FTZ R112, R138, c[0x0][0x2d0], -R160 ;  /* 0x0000b4008a707a23 */ /* 0x002fe200000108a0 */
[----:B------:R-:W-:Y:S02]  /*9d30*/  MOV R138, R137 ;  /* 0x00000089008a7202 */ /* 0x000fe40000000f00 */
[----:B------:R-:W-:Y:S02]  /*9d40*/  MOV R137, R166 ;  /* 0x000000a600897202 */ /* 0x000fe40000000f00 */
[----:B----4-:R-:W-:Y:S04]  /*9d50*/  F2FP.BF16.PACK_AB R160, R170, R171 ;  /* 0x000000abaaa0723e */ /* 0x010fe800000010ff */
[----:B------:R1:W4:Y:S01]  /*9d60*/  MUFU.EX2 R166, R112 ;  /* 0x0000007000a67308 */ /* 0x0003220000000800 */
[----:B--2---:R-:W2:Y:S08]  /*9d70*/  LDSM.16.MT88.4 R120, [R101+0x8100] ;  /* 0x008100006578783b */ /* 0x004eb00000004200 */
[----:B-----5:R-:W-:Y:S01]  /*9d80*/  LDSM.16.MT88.4 R116, [R102+0x2900] ;  /* 0x002900006674783b */ /* 0x020fe20000004200 */
[C---:B---3--:R-:W-:Y:S03]  /*9d90*/  HMMA.16816.F32.BF16 R84, R104.reuse, R108, R84 ;  /* 0x0000006c6854723c */ /* 0x048fe60000041854 */
[----:B-1----:R-:W-:Y:S01]  /*9da0*/  FFMA.FTZ R112, R136, c[0x0][0x2d0], -R161 ;  /* 0x0000b40088707a23 */ /* 0x002fe200000108a1 */
[----:B------:R-:W-:Y:S02]  /*9db0*/  MOV R136, R165 ;  /* 0x000000a500887202 */ /* 0x000fe40000000f00 */
[----:B------:R-:W-:Y:S01]  /*9dc0*/  F2FP.BF16.PACK_AB R161, R168, R169 ;  /* 0x000000a9a8a1723e */ /* 0x000fe200000010ff */
[----:B------:R1:W3:Y:S01]  /*9dd0*/  MUFU.EX2 R165, R112 ;  /* 0x0000007000a57308 */ /* 0x0002e20000000800 */
[C---:B------:R-:W-:Y:S04]  /*9de0*/  HMMA.16816.F32.BF16 R88, R104.reuse, R110, R88 ;  /* 0x0000006e6858723c */ /* 0x040fe80000041858 */
[----:B----4-:R-:W-:Y:S04]  /*9df0*/  F2FP.BF16.PACK_AB R162, R166, R167 ;  /* 0x000000a7a6a2723e */ /* 0x010fe800000010ff */
[C---:B--2---:R-:W-:Y:S08]  /*9e00*/  HMMA.16816.F32.BF16 R92, R104.reuse, R120, R92 ;  /* 0x00000078685c723c */ /* 0x044ff0000004185c */
[----:B------:R-:W-:Y:S01]  /*9e10*/  HMMA.16816.F32.BF16 R96, R104, R122, R96 ;  /* 0x0000007a6860723c */ /* 0x000fe20000041860 */
[----:B-1----:R-:W1:Y:S03]  /*9e20*/  LDSM.16.MT88.4 R112, [R103+UR4+0x2900] ;  /* 0x002900046770783b */ /* 0x002e660008004200 */
[----:B---3--:R-:W-:Y:S07]  /*9e30*/  F2FP.BF16.PACK_AB R163, R164, R165 ;  /* 0x000000a5a4a3723e */ /* 0x008fee00000010ff */
[C---:B-1----:R-:W-:Y:S01]  /*9e40*/  HMMA.16816.F32.BF16 R104, R160.reuse, R112, R4 ;  /* 0x00000070a068723c */ /* 0x042fe20000041804 */
[----:B------:R-:W1:Y:S07]  /*9e50*/  LDSM.16.MT88.4 R4, [R237+UR4+0x5900] ;  /* 0x00590004ed04783b */ /* 0x000e6e0008004200 */
[C---:B------:R-:W-:Y:S01]  /*9e60*/  HMMA.16816.F32.BF16 R108, R160.reuse, R114, R8 ;  /* 0x00000072a06c723c */ /* 0x040fe20000041808 */
[----:B------:R-:W2:Y:S07]  /*9e70*/  LDSM.16.MT88.4 R8, [R101+0x5900] ;  /* 0x005900006508783b */ /* 0x000eae0000004200 */
[C---:B------:R-:W-:Y:S01]  /*9e80*/  HMMA.16816.F32.BF16 R112, R160.reuse, R116, R12 ;  /* 0x00000074a070723c */ /* 0x040fe2000004180c */
[----:B------:R-:W3:Y:S06]  /*9e90*/  LDL.LU R13, [R1+0x8] ;  /* 0x00000800010d7983 */ /* 0x000eec0000300800 */
[----:B------:R-:W-:Y:S01]  /*9ea0*/  MOV R14, R138 ;  /* 0x0000008a000e7202 */ /* 0x000fe20000000f00 */
[C---:B------:R-:W-:Y:S01]  /*9eb0*/  HMMA.16816.F32.BF16 R116, R160.reuse, R118, R16 ;  /* 0x00000076a074723c */ /* 0x040fe20000041810 */
[----:B------:R-:W4:Y:S03]  /*9ec0*/  LDL.64 R16, [R1+0x10] ;  /* 0x0000100001107983 */ /* 0x000f260000100a00 */
[----:B------:R-:W-:Y:S01]  /*9ed0*/  MOV R15, R137 ;  /* 0x00000089000f7202 */ /* 0x000fe20000000f00 */
[----:B------:R-:W-:Y:S02]  /*9ee0*/  FADD.FTZ R2, R14, R2 ;  /* 0x000000020e027221 */ /* 0x000fe40000010000 */
[----:B------:R-:W5:Y:S01]  /*9ef0*/  LDL.64 R18, [R1+0x28] ;  /* 0x0000280001127983 */ /* 0x000f620000100a00 */
[C---:B------:R-:W-:Y:S04]  /*9f00*/  HMMA.16816.F32.BF16 R120, R160.reuse, R124, R20 ;  /* 0x0000007ca078723c */ /* 0x040fe80000041814 */
[----:B------:R-:W-:Y:S01]  /*9f10*/  FADD.FTZ R2, R15, R2 ;  /* 0x000000020f027221 */ /* 0x000fe20000010000 */
[----:B------:R-:W5:Y:S02]  /*9f20*/  LDL R21, [R1+0x30] ;  /* 0x0000300001157983 */ /* 0x000f640000100800 */
[----:B------:R-:W-:Y:S01]  /*9f30*/  MOV R23, R136 ;  /* 0x0000008800177202 */ /* 0x000fe20000000f00 */
[C---:B------:R-:W-:Y:S04]  /*9f40*/  HMMA.16816.F32.BF16 R124, R160.reuse, R126, R24 ;  /* 0x0000007ea07c723c */ /* 0x040fe80000041818 */
[----:B------:R-:W-:Y:S04]  /*9f50*/  FADD.FTZ R2, R23, R2 ;  /* 0x0000000217027221 */ /* 0x000fe80000010000 */
[C---:B------:R-:W-:Y:S04]  /*9f60*/  HMMA.16816.F32.BF16 R128, R160.reuse, R132, R28 ;  /* 0x00000084a080723c */ /* 0x040fe8000004181c */
[----:B------:R-:W-:Y:S04]  /*9f70*/  FADD.FTZ R2, R248, R2 ;  /* 0x00000002f8027221 */ /* 0x000fe80000010000 */
[C---:B------:R-:W-:Y:S04]  /*9f80*/  HMMA.16816.F32.BF16 R132, R160.reuse, R134, R32 ;  /* 0x00000086a084723c */ /* 0x040fe80000041820 */
[----:B------:R-:W-:Y:S04]  /*9f90*/  FADD.FTZ R2, R247, R2 ;  /* 0x00000002f7027221 */ /* 0x000fe80000010000 */
[C---:B------:R-:W-:Y:S04]  /*9fa0*/  HMMA.16816.F32.BF16 R136, R160.reuse, R140, R36 ;  /* 0x0000008ca088723c */ /* 0x040fe80000041824 */
[----:B------:R-:W-:Y:S04]  /*9fb0*/  FADD.FTZ R2, R246, R2 ;  /* 0x00000002f6027221 */ /* 0x000fe80000010000 */
[C---:B------:R-:W-:Y:S08]  /*9fc0*/  HMMA.16816.F32.BF16 R140, R160.reuse, R142, R40 ;  /* 0x0000008ea08c723c */ /* 0x040ff00000041828 */
        /* <DEDUP_REMOVED lines=8> */
[----:B------:R-:W-:Y:S03]  /*a050*/  LDSM.16.MT88.4 R8, [R237+UR4+0x8900] ;  /* 0x00890004ed08783b */ /* 0x000fe60008004200 */
[----:B---3--:R-:W-:Y:S05]  /*a060*/  FFMA.FTZ R0, R0, R13, R251 ;  /* 0x0000000d00007223 */ /* 0x008fea00000100fb */
[----:B------:R-:W1:Y:S03]  /*a070*/  LDSM.16.MT88.4 R12, [R103+UR4+0x8900] ;  /* 0x00890004670c783b */ /* 0x000e660008004200 */
[----:B------:R-:W-:Y:S04]  /*a080*/  FADD.FTZ R0, R250, R0 ;  /* 0x00000000fa007221 */ /* 0x000fe80000010000 */
[----:B------:R-:W-:Y:S02]  /*a090*/  FADD.FTZ R0, R249, R0 ;  /* 0x00000000f9007221 */ /* 0x000fe40000010000 */
[----:B----4-:R-:W-:Y:S02]  /*a0a0*/  FADD.FTZ R16, R245, R2 ;  /* 0x00000002f5107221 */ /* 0x010fe40000010000 */
[----:B------:R-:W-:Y:S01]  /*a0b0*/  FADD.FTZ R0, R252, R0 ;  /* 0x00000000fc007221 */ /* 0x000fe20000010000 */
[----:B-----5:R-:W-:Y:S03]  /*a0c0*/  @P0 MOV R19, R17 ;  /* 0x0000001100130202 */ /* 0x020fe60000000f00 */
[----:B------:R-:W-:Y:S02]  /*a0d0*/  FADD.FTZ R0, R244, R0 ;  /* 0x00000000f4007221 */ /* 0x000fe40000010000 */
[----:B------:R-:W-:Y:S02]  /*a0e0*/  @P0 IMAD.WIDE.U32 R18, R4, 0x60, R18 ;  /* 0x0000006004120825 */ /* 0x000fe400078e0012 */
[----:B------:R-:W2:Y:S02]  /*a0f0*/  LDSM.16.MT88.4 R4, [R102+0x8900] ;  /* 0x008900006604783b */ /* 0x000ea40000004200 */
[----:B------:R-:W-:Y:S04]  /*a100*/  FADD.FTZ R0, R243, R0 ;  /* 0x00000000f3007221 */ /* 0x000fe80000010000 */
[----:B------:R-:W-:Y:S04]  /*a110*/  FADD.FTZ R0, R242, R0 ;  /* 0x00000000f2007221 */ /* 0x000fe80000010000 */
[----:B------:R-:W-:Y:S02]  /*a120*/  FADD.FTZ R2, R241, R0 ;  /* 0x00000000f1027221 */ /* 0x000fe40000010000 */
[----:B------:R-:W-:Y:S02]  /*a130*/  FADD.FTZ R0, R206, R16 ;  /* 0x00000010ce007221 */ /* 0x000fe40000010000 */
[----:B------:R-:W-:Y:S02]  /*a140*/  FADD.FTZ R2, R203, R2 ;  /* 0x00000002cb027221 */ /* 0x000fe40000010000 */
[----:B------:R-:W-:Y:S02]  /*a150*/  FADD.FTZ R16, R204, R0 ;  /* 0x00000000cc107221 */ /* 0x000fe40000010000 */
[----:B------:R-:W-:Y:S01]  /*a160*/  FADD.FTZ R0, R202, R2 ;  /* 0x00000002ca007221 */ /* 0x000fe20000010000 */
[----:B------:R-:W-:Y:S01]  /*a170*/  @P0 SHF.L.U32 R2, R18, 0x1, RZ ;  /* 0x0000000112020819 */ /* 0x000fe200000006ff */
[----:B------:R-:W-:Y:S01]  /*a180*/  FADD.FTZ R20, R205, R16 ;  /* 0x00000010cd147221 */ /* 0x000fe20000010000 */
[C---:B-1----:R-:W-:Y:S03]  /*a190*/  HMMA.16816.F32.BF16 R68, R160.reuse, R12, R68 ;  /* 0x0000000ca044723c */ /* 0x042fe60000041844 */
[----:B------:R-:W-:Y:S01]  /*a1a0*/  FADD.FTZ R17, R200, R0 ;  /* 0x00000000c8117221 */ /* 0x000fe20000010000 */
[----:B------:R-:W-:Y:S02]  /*a1b0*/  MOV R0, UR15 ;  /* 0x0000000f00007c02 */ /* 0x000fe40008000f00 */
[----:B------:R-:W-:Y:S01]  /*a1c0*/  @P0 IADD3 R16, R19, UR10, RZ ;  /* 0x0000000a13100c10 */ /* 0x000fe2000fffe0ff */
[----:B------:R-:W-:Y:S01]  /*a1d0*/  FADD.FTZ R22, R201, R17 ;  /* 0x00000011c9167221 */ /* 0x000fe20000010000 */
[C---:B------:R-:W-:Y:S01]  /*a1e0*/  HMMA.16816.F32.BF16 R72, R160.reuse, R14, R72 ;  /* 0x0000000ea048723c */ /* 0x040fe20000041848 */
[----:B------:R1:W3:Y:S01]  /*a1f0*/  LDSM.16.MT88.4 R12, [R101+0x8900] ;  /* 0x00890000650c783b */ /* 0x0002e20000004200 */
[----:B------:R-:W-:Y:S02]  /*a200*/  @UP0 USHF.L.U32 UR10, UR6, 0x6, URZ ;  /* 0x00000006060a0899 */ /* 0x000fe4000800063f */
[----:B------:R-:W-:Y:S01]  /*a210*/  @P0 IMAD R0, R0, 0x4800, R21 ;  /* 0x0000480000000824 */ /* 0x000fe200078e0215 */
[----:B------:R-:W-:Y:S01]  /*a220*/  @P0 SHF.L.U64.HI R18, R18, 0x1, R16 ;  /* 0x0000000112120819 */ /* 0x000fe20000010210 */
[----:B------:R-:W-:Y:S01]  /*a230*/  FADD.FTZ R19, R207, R20 ;  /* 0x00000014cf137221 */ /* 0x000fe20000010000 */
[----:B------:R-:W-:Y:S01]  /*a240*/  @P0 IADD3 R16, P6, R2, c[0x0][0x1c8], RZ ;  /* 0x0000720002100a10 */ /* 0x000fe20007fde0ff */
[----:B------:R-:W-:Y:S01]  /*a250*/  FADD.FTZ R22, R183, R22 ;  /* 0x00000016b7167221 */ /* 0x000fe20000010000 */
[----:B------:R-:W-:Y:S01]  /*a260*/  @P0 SHF.L.U32 R0, R0, 0x1, RZ ;  /* 0x0000000100000819 */ /* 0x000fe200000006ff */
[----:B------:R-:W-:Y:S01]  /*a270*/  UISETP.GE.AND UP0, UPT, UR5, 0x1, UPT ;  /* 0x000000010500788c */ /* 0x000fe2000bf06270 */
[C---:B--2---:R-:W-:Y:S03]  /*a280*/  HMMA.16816.F32.BF16 R76, R160.reuse, R4, R76 ;  /* 0x00000004a04c723c */ /* 0x044fe6000004184c */
[----:B------:R-:W-:Y:S01]  /*a290*/  @P0 IADD3.X R17, R18, c[0x0][0x1cc], RZ, P6, !PT ;  /* 0x0000730012110a10 */ /* 0x000fe200037fe4ff */
[----:B------:R-:W-:Y:S01]  /*a2a0*/  FADD.FTZ R19, R191, R19 ;  /* 0x00000013bf137221 */ /* 0x000fe20000010000 */
[----:B------:R-:W-:Y:S02]  /*a2b0*/  @P0 IADD3 R20, P5, R2, 0x80, RZ ;  /* 0x0000008002140810 */ /* 0x000fe40007fbe0ff */
[----:B------:R-:W-:Y:S01]  /*a2c0*/  FADD.FTZ R4, R182, R22 ;  /* 0x00000016b6047221 */ /* 0x000fe20000010000 */
[----:B------:R-:W-:Y:S01]  /*a2d0*/  @!PT LDS RZ, [RZ] ;  /* 0x00000000fffff984 */ /* 0x000fe20000000800 */
[----:B------:R-:W-:Y:S01]  /*a2e0*/  @!PT LDS RZ, [RZ] ;  /* 0x00000000fffff984 */ /* 0x000fe20000000800 */
[----:B------:R-:W-:Y:S01]  /*a2f0*/  @!PT LDS RZ, [RZ] ;  /* 0x00000000fffff984 */ /* 0x000fe20000000800 */
[----:B------:R2:W-:Y:S01]  /*a300*/  @P0 LDGSTS.E.BYPASS.LTC128B.128 [R0+0x12100], [R16.64], !P4 ;  /* 0x1210000010000fae */ /* 0x0005e2000e101d54 */
[----:B------:R-:W-:Y:S01]  /*a310*/  @P0 IADD3 R20, P1, R20, c[0x0][0x1c8], RZ ;  /* 0x0000720014140a10 */ /* 0x000fe20007f3e0ff */
[C---:B------:R-:W-:Y:S03]  /*a320*/  HMMA.16816.F32.BF16 R80, R160.reuse, R6, R80 ;  /* 0x00000006a050723c */ /* 0x040fe60000041850 */
[----:B------:R-:W-:Y:S01]  /*a330*/  @P0 IADD3.X R21, RZ, c[0x0][0x1cc], R18, P1, P5 ;  /* 0x00007300ff150a10 */ /* 0x000fe20000fea412 */
[----:B------:R-:W-:Y:S01]  /*a340*/  FADD.FTZ R4, R180, R4 ;  /* 0x00000004b4047221 */ /* 0x000fe20000010000 */
[----:B------:R-:W-:Y:S01]  /*a350*/  @P0 IADD3 R2, P5, R2, 0x100, RZ ;  /* 0x0000010002020810 */ /* 0x000fe20007fbe0ff */
[----:B------:R-:W-:Y:S01]  /*a360*/  FADD.FTZ R5, R190, R19 ;  /* 0x00000013be057221 */ /* 0x000fe20000010000 */
[----:B-1----:R-:W-:Y:S01]  /*a370*/  MOV R101, R3 ;  /* 0x0000000300657202 */ /* 0x002fe20000000f00 */
[----:B------:R2:W-:Y:S01]  /*a380*/  @P0 LDGSTS.E.BYPASS.LTC128B.128 [R0+0x15100], [R20.64], !P3 ;  /* 0x1510000014000fae */ /* 0x0005e2000d901d54 */
[----:B------:R-:W-:Y:S01]  /*a390*/  @P0 IADD3 R6, P1, R2, c[0x0][0x1c8], RZ ;  /* 0x0000720002060a10 */ /* 0x000fe20007f3e0ff */
[C---:B------:R-:W-:Y:S03]  /*a3a0*/  HMMA.16816.F32.BF16 R84, R160.reuse, R8, R84 ;  /* 0x00000008a054723c */ /* 0x040fe60000041854 */
[----:B------:R-:W-:Y:S01]  /*a3b0*/  @P0 IADD3.X R7, RZ, c[0x0][0x1cc], R18, P1, P5 ;  /* 0x00007300ff070a10 */ /* 0x000fe20000fea412 */
[----:B------:R-:W-:Y:S04]  /*a3c0*/  FADD.FTZ R5, R188, R5 ;  /* 0x00000005bc057221 */ /* 0x000fe80000010000 */
[----:B------:R1:W-:Y:S01]  /*a3d0*/  @P0 LDGSTS.E.BYPASS.LTC128B.128 [R0+0x18100], [R6.64], !P2 ;  /* 0x1810000006000fae */ /* 0x0003e2000d101d54 */
[----:B------:R-:W-:Y:S01]  /*a3e0*/  FADD.FTZ R2, R189, R5 ;  /* 0x00000005bd027221 */ /* 0x000fe20000010000 */
[C---:B------:R-:W-:Y:S03]  /*a3f0*/  HMMA.16816.F32.BF16 R88, R160.reuse, R10, R88 ;  /* 0x0000000aa058723c */ /* 0x040fe60000041858 */
[----:B------:R-:W-:Y:S01]  /*a400*/  FADD.FTZ R5, R181, R4 ;  /* 0x00000004b5057221 */ /* 0x000fe20000010000 */
[----:B------:R-:W-:Y:S01]  /*a410*/  @P0 IADD3 R4, P1, R16, UR10, RZ ;  /* 0x0000000a10040c10 */ /* 0x000fe2000ff3e0ff */
[----:B------:R-:W-:Y:S02]  /*a420*/  FADD.FTZ R18, R178, R2 ;  /* 0x00000002b2127221 */ /* 0x000fe40000010000 */
[----:B------:R-:W-:Y:S01]  /*a430*/  FADD.FTZ R2, R176, R5 ;  /* 0x00000005b0027221 */ /* 0x000fe20000010000 */
[----:B------:R-:W-:Y:S01]  /*a440*/  @P0 IADD3.X R5, R17, UR13, RZ, P1, !PT ;  /* 0x0000000d11050c10 */ /* 0x000fe20008ffe4ff */
[----:B------:R-:W-:Y:S01]  /*a450*/  FADD.FTZ R8, R179, R18 ;  /* 0x00000012b3087221 */ /* 0x000fe20000010000 */
[C---:B---3--:R-:W-:Y:S03]  /*a460*/  HMMA.16816.F32.BF16 R92, R160.reuse, R12, R92 ;  /* 0x0000000ca05c723c */ /* 0x048fe6000004185c */
[----:B------:R3:W-:Y:S01]  /*a470*/  @P0 LDGSTS.E.BYPASS.LTC128B.128 [R0+0x13100], [R4.64], !P4 ;  /* 0x1310000004000fae */ /* 0x0007e2000e101d54 */
[----:B------:R-:W-:Y:S04]  /*a480*/  FADD.FTZ R2, R177, R2 ;  /* 0x00000002b1027221 */ /* 0x000fe80000010000 */
[----:B------:R-:W-:Y:S01]  /*a490*/  FADD.FTZ R2, R173, R2 ;  /* 0x00000002ad027221 */ /* 0x000fe20000010000 */
[----:B------:R-:W-:Y:S02]  /*a4a0*/  HMMA.16816.F32.BF16 R96, R160, R14, R96 ;  /* 0x0000000ea060723c */ /* 0x000fe40000041860 */
[----:B------:R3:W-:Y:S01]  /*a4b0*/  @P0 LDGSTS.E.BYPASS.LTC128B.128 [R0+0x16100], [R4.64+0x80], !P3 ;  /* 0x1610008004000fae */ /* 0x0007e2000d901d54 */
[----:B------:R-:W-:Y:S01]  /*a4c0*/  FADD.FTZ R2, R172, R2 ;  /* 0x00000002ac027221 */ /* 0x000fe20000010000 */
[----:B-1----:R-:W-:Y:S01]  /*a4d0*/  @P0 IADD3 R6, P1, R4, UR10, RZ ;  /* 0x0000000a04060c10 */ /* 0x002fe2000ff3e0ff */
[----:B------:R-:W-:Y:S05]  /*a4e0*/  UIADD3 UR10, UR5, 0x1, URZ ;  /* 0x00000001050a7890 */ /* 0x000fea000fffe03f */
[----:B------:R3:W-:Y:S01]  /*a4f0*/  @P0 LDGSTS.E.BYPASS.LTC128B.128 [R0+0x19100], [R4.64+0x100], !P2 ;  /* 0x1910010004000fae */ /* 0x0007e2000d101d54 */
[----:B------:R-:W-:Y:S01]  /*a500*/  USEL UR5, UR10, URZ, !UP0 ;  /* 0x0000003f0a057287 */ /* 0x000fe2000c000000 */
[----:B------:R-:W-:Y:S06]  /*a510*/  @P0 IADD3.X R7, R5, UR13, RZ, P1, !PT ;  /* 0x0000000d05070c10 */ /* 0x000fec0008ffe4ff */
[----:B------:R2:W-:Y:S08]  /*a520*/  @P0 LDGSTS.E.BYPASS.LTC128B.128 [R0+0x14100], [R6.64], !P4 ;  /* 0x1410000006000fae */ /* 0x0005f0000e101d54 */
[----:B------:R2:W-:Y:S08]  /*a530*/  @P0 LDGSTS.E.BYPASS.LTC128B.128 [R0+0x17100], [R6.64+0x80], !P3 ;  /* 0x1710008006000fae */ /* 0x0005f0000d901d54 */
[----:B------:R2:W-:Y:S01]  /*a540*/  @P0 LDGSTS.E.BYPASS.LTC128B.128 [R0+0x1a100], [R6.64+0x100], !P2 ;  /* 0x1a10010006000fae */ /* 0x0005e2000d101d54 */
[----:B------:R-:W-:Y:S01]  /*a550*/  ISETP.LT.AND P0, PT, RZ, UR16, PT ;  /* 0x00000010ff007c0c */ /* 0x000fe2000bf01270 */
[----:B------:R-:W-:Y:S01]  /*a560*/  UMOV UR16, UR14 ;  /* 0x0000000e00107c82 */ /* 0x000fe20008000000 */
[----:B---3--:R-:W-:Y:S05]  /*a570*/  FADD.FTZ R4, R175, R8 ;  /* 0x00000008af047221 */ /* 0x008fea0000010000 */
        /* <DEDUP_REMOVED lines=11> */
[----:B------:R1:W-:Y:S04]  /*a630*/  STL [R1+0x4], R4 ;  /* 0x0000040401007387 */ /* 0x0003e80000100800 */
[----:B------:R1:W-:Y:S01]  /*a640*/  STL [R1+0x8], R2 ;  /* 0x0000080201007387 */ /* 0x0003e20000100800 */
[----:B------:R-:W-:-:S05]  /*a650*/  @P0 BRA `(.L_x_664) ;  /* 0xffffc06000000947 */ /* 0x000fca000383ffff */
.L_x_663:
[----:B-1----:R-:W2:Y:S04]  /*a660*/  LDL.LU R2, [R1+0x4] ;  /* 0x0000040001027983 */ /* 0x002ea80000300800 */
        /* <DEDUP_REMOVED lines=124> */
.L_x_659:
        /* <DEDUP_REMOVED lines=152> */
.L_x_666:
        /* <DEDUP_REMOVED lines=139> */
.L_x_668:
[----:B---3--:R-:W-:Y:S05]  /*c060*/  BSYNC B0 ;  /* 0x0000000000007941 */ /* 0x008fea0003800000 */
.L_x_667:
        /* <DEDUP_REMOVED lines=23> */
.L_x_670:
[----:B------:R-:W-:Y:S05]  /*c1e0*/  BSYNC B0 ;  /* 0x0000000000007941 */ /* 0x000fea0003800000 */
.L_x_669:
        /* <DEDUP_REMOVED lines=23> */
.L_x_672:
[----:B------:R-:W-:Y:S05]  /*c360*/  BSYNC B0 ;  /* 0x0000000000007941 */ /* 0x000fea0003800000 */
.L_x_671:
        /* <DEDUP_REMOVED lines=24> */
.L_x_665:
        /* <DEDUP_REMOVED lines=19> */
.L_x_673:
        /* <DEDUP_REMOVED lines=42> */
.L_x_675:
[----:B------:R-:W-:Y:S05]  /*c8c0*/  BSYNC B0 ;  /* 0x0000000000007941 */ /* 0x000fea0003800000 */
.L_x_674:
        /* <DEDUP_REMOVED lines=66> */
.L_x_677:
[----:B------:R-:W-:Y:S05]  /*ccf0*/  BSYNC B0 ;  /* 0x0000000000007941 */ /* 0x000fea0003800000 */
.L_x_676:
        /* <DEDUP_REMOVED lines=21> */
.L_x_679:
[----:B------:R-:W-:Y:S05]  /*ce50*/  BSYNC B0 ;  /* 0x0000000000007941 */ /* 0x000fea0003800000 */
.L_x_678:
        /* <DEDUP_REMOVED lines=21> */
.L_x_681:
[----:B------:R-:W-:Y:S05]  /*cfb0*/  BSYNC B0 ;  /* 0x0000000000007941 */ /* 0x000fea0003800000 */
.L_x_680:
        /* <DEDUP_REMOVED lines=22> */
.L_x_682:
        /* <DEDUP_REMOVED lines=14> */
.L_x_2626:


//--------------------- .text._ZN7cutlass13device_kernelIN5flash19enable_sm80_to_sm89INS1_16FlashAttnFwdSm80INS1_25CollectiveMainloopFwdSm80ILi8ELi2ELb0EN4cute5tupleIJNS5_1CILi128EEENS7_ILi64EEENS7_ILi192EEEEEELi192ENS_10bfloat16_tEfNS_4arch4Sm80ELb0ELb0ELb1ELb1ELb0ELb1ELb1ELb0EEENS1_21CollectiveEpilogueFwdINS6_IJS8_SA_S9_EEENS6_IJNS7_ILi1EEESI_SI_EEESC_SE_Li256ELb1ELb1ELb0ELb0EEENS1_19SingleTileSchedulerILb1ELb0ELb1ELi128EEEEEEEEEvNT_6ParamsE --------------------------
	.section	.text._ZN7cutlass13device_kernelIN5flash19enable_sm80_to_sm89INS1_16FlashAttnFwdSm80INS1_25CollectiveMainloopFwdSm80ILi8ELi2ELb0EN4cute5tupleIJNS5_1CILi128EEENS7_ILi64EEENS7_ILi192EEEEEELi192ENS_10bfloat16_tEfNS_4arch4Sm80ELb0ELb0ELb1ELb1ELb0ELb1ELb1ELb0EEENS1_21CollectiveEpilogueFwdINS6_IJS8_SA_S9_EEENS6_IJNS7_ILi1EEESI_SI_EEESC_SE_Li256ELb1ELb1ELb0ELb0EEENS1_19SingleTileSchedulerILb1ELb0ELb1ELi128EEEEEEEEEvNT_6ParamsE,"ax",@progbits
	.sectioninfo	@"SHI_REGISTERS=237"
	.align	128
.text._ZN7cutlass13device_kernelIN5flash19enable_sm80_to_sm89INS1_16FlashAttnFwdSm80INS1_25CollectiveMainloopFwdSm80ILi8ELi2ELb0EN4cute5tupleIJNS5_1CILi128EEENS7_ILi64EEENS7_ILi192EEEEEELi192ENS_10bfloat16_tEfNS_4arch4Sm80ELb0ELb0ELb1ELb1ELb0ELb1ELb1ELb0EEENS1_21CollectiveEpilogueFwdINS6_IJS8_SA_S9_EEENS6_IJNS7_ILi1EEESI_SI_EEESC_SE_Li256ELb1ELb1ELb0ELb0EEENS1_19SingleTileSchedulerILb1ELb0ELb1ELi128EEEEEEEEEvNT_6ParamsE:
        .type           _ZN7cutlass13device_kernelIN5flash19enable_sm80_to_sm89INS1_16FlashAttnFwdSm80INS1_25CollectiveMainloopFwdSm80ILi8ELi2ELb0EN4cute5tupleIJNS5_1CILi128EEENS7_ILi64EEENS7_ILi192EEEEEELi192ENS_10bfloat16_tEfNS_4arch4Sm80ELb0ELb0ELb1ELb1ELb0ELb1ELb1ELb0EEENS1_21CollectiveEpilogueFwdINS6_IJS8_SA_S9_EEENS6_IJNS7_ILi1EEESI_SI_EEESC_SE_Li256ELb1ELb1ELb0ELb0EEENS1_19SingleTileSchedulerILb1ELb0ELb1ELi128EEEEEEEEEvNT_6ParamsE,@function
        .size           _ZN7cutlass13device_kernelIN5flash19enable_sm80_to_sm89INS1_16FlashAttnFwdSm80INS1_25CollectiveMainloopFwdSm80ILi8ELi2ELb0EN4cute5tupleIJNS5_1CILi128EEENS7_ILi64EEENS7_ILi192EEEEEELi192ENS_10bfloat16_tEfNS_4arch4Sm80ELb0ELb0ELb1ELb1ELb0ELb1ELb1ELb0EEENS1_21CollectiveEpilogueFwdINS6_IJS8_SA_S9_EEENS6_IJNS7_ILi1EEESI_SI_EEESC_SE_Li256ELb1ELb1ELb0ELb0EEENS1_19SingleTileSchedulerILb1ELb0ELb1ELi128EEEEEEEEEvNT_6ParamsE,(.L_x_2627 - _ZN7cutlass13device_kernelIN5flash19enable_sm80_to_sm89INS1_16FlashAttnFwdSm80INS1_25CollectiveMainloopFwdSm80ILi8ELi2ELb0EN4cute5tupleIJNS5_1CILi128EEENS7_ILi64EEENS7_ILi192EEEEEELi192ENS_10bfloat16_tEfNS_4arch4Sm80ELb0ELb0ELb1ELb1ELb0ELb1ELb1ELb0EEENS1_21CollectiveEpilogueFwdINS6_IJS8_SA_S9_EEENS6_IJNS7_ILi1EEESI_SI_EEESC_SE_Li256ELb1ELb1ELb0ELb0EEENS1_19SingleTileSchedulerILb1ELb0ELb1ELi128EEEEEEEEEvNT_6ParamsE)
        .other          _ZN7cutlass13device_kernelIN5flash19enable_sm80_to_sm89INS1_16FlashAttnFwdSm80INS1_25CollectiveMainloopFwdSm80ILi8ELi2ELb0EN4cute5tupleIJNS5_1CILi128EEENS7_ILi64EEENS7_ILi192EEEEEELi192ENS_10bfloat16_tEfNS_4arch4Sm80ELb0ELb0ELb1ELb1ELb0ELb1ELb1ELb0EEENS1_21CollectiveEpilogueFwdINS6_IJS8_SA_S9_EEENS6_IJNS7_ILi1EEESI_SI_EEESC_SE_Li256ELb1ELb1ELb0ELb0EEENS1_19SingleTileSchedulerILb1ELb0ELb1ELi128EEEEEEEEEvNT_6ParamsE,@"STO_CUDA_ENTRY STV_DEFAULT"
_ZN7cutlass13device_kernelIN5flash19enable_sm80_to_sm89INS1_16FlashAttnFwdSm80INS1_25CollectiveMainloopFwdSm80ILi8ELi2ELb0EN4cute5tupleIJNS5_1CILi128EEENS7_ILi64EEENS7_ILi192EEEEEELi192ENS_10bfloat16_tEfNS_4arch4Sm80ELb0ELb0ELb1ELb1ELb0ELb1ELb1ELb0EEENS1_21CollectiveEpilogueFwdINS6_IJS8_SA_S9_EEENS6_IJNS7_ILi1EEESI_SI_EEESC_SE_Li256ELb1ELb1ELb0ELb0EEENS1_19SingleTileSchedulerILb1ELb0ELb1ELi128EEEEEEEEEvNT_6ParamsE:
        /* <DEDUP_REMOVED lines=16> */
.L_x_684:
        /* <DEDUP_REMOVED lines=8> */
.L_x_686:
[----:B------:R-:W-:-:S05]  /*0180*/  MOV R5, c[0x0][0x54c] ;  /* 0x0001530000057a02 */ /* 0x000fca0000000f00 */
.L_x_685:
[----:B-----5:R-:W-:Y:S01]  /*0190*/  IMAD R5, R5, c[0x0][0x548], RZ ;  /* 0x0001520005057a24 */ /* 0x020fe200078e02ff */
[----:B------:R-:W-:-:S04]  /*01a0*/  SHF.L.U32 R0, R91, 0x7, RZ ;  /* 0x000000075b007819 */ /* 0x000fc800000006ff */
[----:B------:R-:W-:-:S04]  /*01b0*/  ISETP.GE.AND P0, PT, R0, R5, PT ;  /* 0x000000050000720c */ /* 0x000fc80003f06270 */
[----:B------:R-:W-:Y:S01]  /*01c0*/  SEL R192, R192, 0xffffffff, !P0 ;  /* 0xffffffffc0c07807 */ /* 0x000fe20004000000 */
[----:B------:R-:W-:Y:S05]  /*01d0*/  BRA `(.L_x_687) ;  /* 0x0000012000007947 */ /* 0x000fea0003800000 */
.L_x_683:
[----:B---3--:R-:W-:-:S04]  /*01e0*/  ISETP.NE.U32.AND P0, PT, RZ, c[0x0][0x568], PT ;  /* 0x00015a00ff007a0c */ /* 0x008fc80003f05070 */
[----:B------:R-:W-:-:S13]  /*01f0*/  ISETP.NE.AND.EX P0, PT, RZ, c[0x0][0x56c], PT, P0 ;  /* 0x00015b00ff007a0c */ /* 0x000fda0003f05300 */
[----:B------:R-:W-:Y:S05]  /*0200*/  @!P0 BRA `(.L_x_688) ;  /* 0x0000002000008947 */ /* 0x000fea0003800000 */
[----:B------:R1:W5:Y:S01]  /*0210*/  LDG.E R5, [R4.64] ;  /* 0x0000000604057981 */ /* 0x000362000c1e1900 */
[----:B------:R-:W-:Y:S05]  /*0220*/  BRA `(.L_x_689) ;  /* 0x0000009000007947 */ /* 0x000fea0003800000 */
.L_x_688:
        /* <DEDUP_REMOVED lines=8> */
.L_x_690:
[----:B------:R-:W-:-:S05]  /*02b0*/  MOV R5, c[0x0][0x54c] ;  /* 0x0001530000057a02 */ /* 0x000fca0000000f00 */
.L_x_689:
[----:B-----5:R-:W-:Y:S01]  /*02c0*/  IMAD R5, R5, c[0x0][0x548], RZ ;  /* 0x0001520005057a24 */ /* 0x020fe200078e02ff */
[----:B------:R-:W-:-:S04]  /*02d0*/  SHF.L.U32 R0, R91, 0x7, RZ ;  /* 0x000000075b007819 */ /* 0x000fc800000006ff */
[----:B------:R-:W-:-:S04]  /*02e0*/  ISETP.GE.AND P0, PT, R0, R5, PT ;  /* 0x000000050000720c */ /* 0x000fc80003f06270 */
[----:B------:R-:W-:-:S04]  /*02f0*/  SEL R192, R192, 0xffffffff, !P0 ;  /* 0xffffffffc0c07807 */ /* 0x000fc80004000000 */
.L_x_687:
        /* <DEDUP_REMOVED lines=14> */
[CC--:B-1----:R-:W-:Y:S01]  /*03e0*/  IMAD.WIDE R4, R192.reuse, R3.reuse, c[0x0][0x350] ;  /* 0x0000d400c0047625 */ /* 0x0c2fe200078e0203 */
[----:B------:R-:W-:Y:S02]  /*03f0*/  ISETP.NE.AND.EX P1, PT, RZ, c[0x0][0x34c], PT, P1 ;  /* 0x0000d300ff007a0c */ /* 0x000fe40003f25310 */
[----:B------:R-:W-:Y:S01]  /*0400*/  ISETP.NE.AND.EX P5, PT, RZ, c[0x0][0x354], PT, P3 ;  /* 0x0000d500ff007a0c */ /* 0x000fe20003fa5330 */
[----:B------:R-:W-:Y:S01]  /*0410*/  @P2 IMAD.WIDE R14, R192, R3, c[0x0][0x370] ;  /* 0x0000dc00c00e2625 */ /* 0x000fe200078e0203 */
[----:B------:R-:W-:-:S03]  /*0420*/  ISETP.NE.AND.EX P4, PT, RZ, c[0x0][0x35c], PT, P4 ;  /* 0x0000d700ff007a0c */ /* 0x000fc60003f85340 */
[CC--:B------:R-:W-:Y:S01]  /*0430*/  IMAD.WIDE R8, R192.reuse, R3.reuse, c[0x0][0x358] ;  /* 0x0000d600c0087625 */ /* 0x0c0fe200078e0203 */
[----:B------:R1:W5:Y:S01]  /*0440*/  @P2 LDG.E R96, [R14.64] ;  /* 0x000000060e602981 */ /* 0x000362000c1e1900 */
[----:B------:R-:W-:Y:S02]  /*0450*/  P2R R6, PR, RZ, 0x20 ;  /* 0x00000020ff067803 */ /* 0x000fe40000000000 */
[----:B------:R-:W-:Y:S02]  /*0460*/  @P0 IMAD.WIDE R12, R192, R3, c[0x0][0x360] ;  /* 0x0000d800c00c0625 */ /* 0x000fe400078e0203 */
[----:B------:R1:W5:Y:S04]  /*0470*/  @P1 LDG.E R97, [R10.64] ;  /* 0x000000060a611981 */ /* 0x000368000c1e1900 */
[----:B------:R1:W5:Y:S04]  /*0480*/  @P0 LDG.E R93, [R12.64] ;  /* 0x000000060c5d0981 */ /* 0x000368000c1e1900 */
[----:B------:R1:W5:Y:S04]  /*0490*/  @P5 LDG.E R95, [R4.64] ;  /* 0x00000006045f5981 */ /* 0x000368000c1e1900 */
[----:B------:R1:W5:Y:S04]  /*04a0*/  @P4 LDG.E R21, [R8.64] ;  /* 0x0000000608154981 */ /* 0x000368000c1e1900 */
[----:B------:R-:W2:Y:S01]  /*04b0*/  S2R R195, SR_CTAID.Y ;  /* 0x0000000000c37919 */ /* 0x000ea20000002600 */
[----:B------:R-:W-:-:S02]  /*04c0*/  IMAD.MOV.U32 R2, RZ, RZ, c[0x0][0x1d0] ;  /* 0x00007400ff027624 */ /* 0x000fc400078e00ff */
[----:B------:R-:W-:Y:S01]  /*04d0*/  IMAD.MOV.U32 R99, RZ, RZ, c[0x0][0x228] ;  /* 0x00008a00ff637624 */ /* 0x000fe200078e00ff */
[----:B--2---:R-:W-:Y:S01]  /*04e0*/  SHF.R.S32.HI R94, RZ, 0x1f, R195 ;  /* 0x0000001fff5e7819 */ /* 0x004fe200000114c3 */
[----:B------:R-:W-:Y:S05]  /*04f0*/  @P0 BRA `(.L_x_691) ;  /* 0x0000004000000947 */ /* 0x000fea0003800000 */
[----:B-1----:R-:W-:Y:S05]  /*0500*/  @!P1 BRA `(.L_x_691) ;  /* 0x0000003000009947 */ /* 0x002fea0003800000 */
[----:B-----5:R-:W2:Y:S04]  /*0510*/  LDG.E R93, [R10.64] ;  /* 0x000000060a5d7981 */ /* 0x020ea8000c1e1900 */
[----:B------:R-:W2:Y:S02]  /*0520*/  LDG.E R0, [R10.64+0x4] ;  /* 0x000004060a007981 */ /* 0x000ea4000c1e1900 */
[----:B--2---:R-:W-:Y:S02]  /*0530*/  IADD3 R93, -R93, R0, RZ ;  /* 0x000000005d5d7210 */ /* 0x004fe40007ffe1ff */
.L_x_691:
[----:B-1----:R-:W-:-:S04]  /*0540*/  ISETP.NE.U32.AND P0, PT, RZ, c[0x0][0x368], PT ;  /* 0x0000da00ff007a0c */ /* 0x002fc80003f05070 */
[----:B------:R-:W-:-:S13]  /*0550*/  ISETP.NE.AND.EX P0, PT, RZ, c[0x0][0x36c], PT, P0 ;  /* 0x0000db00ff007a0c */ /* 0x000fda0003f05300 */
[----:B------:R-:W-:Y:S05]  /*0560*/  @!P0 BRA `(.L_x_692) ;  /* 0x0000003000008947 */ /* 0x000fea0003800000 */
[----:B------:R-:W-:-:S05]  /*0570*/  IMAD.WIDE R4, R192, R3, c[0x0][0x368] ;  /* 0x0000da00c0047625 */ /* 0x000fca00078e0203 */
[----:B------:R1:W5:Y:S01]  /*0580*/  LDG.E R2, [R4.64] ;  /* 0x0000000604027981 */ /* 0x000362000c1e1900 */
[----:B------:R-:W-:Y:S05]  /*0590*/  BRA `(.L_x_693) ;  /* 0x0000004000007947 */ /* 0x000fea0003800000 */
.L_x_692:
[----:B------:R-:W-:Y:S05]  /*05a0*/  @!P5 BRA `(.L_x_693) ;  /* 0x000000300000d947 */ /* 0x000fea0003800000 */
[----:B------:R-:W2:Y:S04]  /*05b0*/  LDG.E R2, [R4.64] ;  /* 0x0000000604027981 */ /* 0x000ea8000c1e1900 */
[----:B------:R-:W2:Y:S02]  /*05c0*/  LDG.E R7, [R4.64+0x4] ;  /* 0x0000040604077981 */ /* 0x000ea4000c1e1900 */
[----:B--2---:R-:W-:Y:S02]  /*05d0*/  IADD3 R2, -R2, R7, RZ ;  /* 0x0000000702027210 */ /* 0x004fe40007ffe1ff */
.L_x_693:
[----:B-1----:R-:W2:Y:S04]  /*05e0*/  @P4 LDG.E R4, [R8.64] ;  /* 0x0000000608044981 */ /* 0x002ea8000c1e1900 */
[----:B------:R-:W2:Y:S01]  /*05f0*/  @P4 LDG.E R5, [R8.64+0x4] ;  /* 0x0000040608054981 */ /* 0x000ea2000c1e1900 */
[----:B-----5:R-:W-:Y:S01]  /*0600*/  IMAD.IADD R0, R2, 0x1, -R96 ;  /* 0x0000000102007824 */ /* 0x020fe200078e0a60 */
[----:B------:R-:W-:Y:S01]  /*0610*/  ISETP.NE.U32.AND P0, PT, RZ, c[0x0][0x378], PT ;  /* 0x0000de00ff007a0c */ /* 0x000fe20003f05070 */
[----:B------:R-:W-:-:S03]  /*0620*/  IMAD.MOV.U32 R92, RZ, RZ, R2 ;  /* 0x000000ffff5c7224 */ /* 0x000fc600078e0002 */
[----:B------:R-:W-:Y:S01]  /*0630*/  ISETP.NE.AND.EX P0, PT, RZ, c[0x0][0x37c], PT, P0 ;  /* 0x0000df00ff007a0c */ /* 0x000fe20003f05300 */
[----:B------:R-:W-:-:S05]  /*0640*/  IMAD.MOV R11, RZ, RZ, -R0 ;  /* 0x000000ffff0b7224 */ /* 0x000fca00078e0a00 */
[----:B------:R-:W-:-:S07]  /*0650*/  IMNMX R11, RZ, R11, !PT ;  /* 0x0000000bff0b7217 */ /* 0x000fce0007800200 */
[----:B------:R-:W-:-:S05]  /*0660*/  @P0 IMAD.WIDE R12, R192, R3, c[0x0][0x378] ;  /* 0x0000de00c00c0625 */ /* 0x000fca00078e0203 */
[----:B------:R1:W5:Y:S01]  /*0670*/  @P0 LDG.E R92, [R12.64] ;  /* 0x000000060c5c0981 */ /* 0x000362000c1e1900 */
[----:B--2---:R-:W-:-:S04]  /*0680*/  @P4 IMAD.IADD R99, R5, 0x1, -R4 ;  /* 0x0000000105634824 */ /* 0x004fc800078e0a04 */
[----:B------:R-:W-:-:S05]  /*0690*/  IMAD.IADD R89, R0, 0x1, R99 ;  /* 0x0000000100597824 */ /* 0x000fca00078e0263 */
[----:B------:R-:W-:-:S04]  /*06a0*/  IADD3 R4, R89, 0x3f, RZ ;  /* 0x0000003f59047810 */ /* 0x000fc80007ffe0ff */
[----:B------:R-:W-:-:S04]  /*06b0*/  SHF.R.S32.HI R133, RZ, 0x1f, R4 ;  /* 0x0000001fff857819 */ /* 0x000fc80000011404 */
[----:B------:R-:W-:-:S04]  /*06c0*/  LEA.HI R133, R133, R4, RZ, 0x6 ;  /* 0x0000000485857211 */ /* 0x000fc800078f30ff */
[----:B------:R-:W-:-:S05]  /*06d0*/  LOP3.LUT R5, R133, 0xffffffc0, RZ, 0xc0, !PT ;  /* 0xffffffc085057812 */ /* 0x000fca00078ec0ff */
[----:B------:R-:W-:-:S05]  /*06e0*/  IMAD.IADD R0, R5, 0x1, -R0 ;  /* 0x0000000105007824 */ /* 0x000fca00078e0a00 */
[----:B------:R-:W-:-:S04]  /*06f0*/  IMNMX R0, R0, R99, PT ;  /* 0x0000006300007217 */ /* 0x000fc80003800200 */
[----:B------:R-:W-:Y:S02]  /*0700*/  ISETP.GT.AND P0, PT, R0, R11, PT ;  /* 0x0000000b0000720c */ /* 0x000fe40003f04270 */
[----:B------:R-:W-:-:S11]  /*0710*/  SHF.R.U32.HI R11, RZ, 0x6, R11 ;  /* 0x00000006ff0b7819 */ /* 0x000fd6000001160b */
        /* <DEDUP_REMOVED lines=12> */
[----:B------:R-:W-:Y:S01]  /*07e0*/  IMAD.MOV.U32 R102, RZ, RZ, c[0x0][0x238] ;  /* 0x00008e00ff667624 */ /* 0x000fe200078e00ff */
[----:B------:R-:W-:Y:S01]  /*07f0*/  SHF.R.S32.HI R3, RZ, 0x1f, R21 ;  /* 0x0000001fff037819 */ /* 0x000fe20000011415 */
[----:B------:R-:W-:Y:S01]  /*0800*/  IMAD.MOV.U32 R137, RZ, RZ, 0x6 ;  /* 0x00000006ff897424 */ /* 0x000fe200078e00ff */
[-C--:B------:R-:W-:Y:S01]  /*0810*/  LEA.HI R5, R7, R90.reuse, RZ, 0x3 ;  /* 0x0000005a07057211 */ /* 0x080fe200078f18ff */
[----:B------:R-:W-:Y:S01]  /*0820*/  IMAD R14, R94, c[0x0][0x240], RZ ;  /* 0x000090005e0e7a24 */ /* 0x000fe200078e02ff */
[----:B------:R-:W-:Y:S01]  /*0830*/  IADD3 R18, R0, -0x1, RZ ;  /* 0xffffffff00127810 */ /* 0x000fe20007ffe0ff */
[----:B------:R-:W-:Y:S01]  /*0840*/  IMAD.SHL.U32 R103, R102, 0x40, RZ ;  /* 0x0000004066677824 */ /* 0x000fe200078e00ff */
[----:B------:R-:W-:Y:S01]  /*0850*/  SHF.R.S32.HI R4, RZ, 0x3, R5 ;  /* 0x00000003ff047819 */ /* 0x000fe20000011405 */
[----:B------:R-:W-:Y:S01]  /*0860*/  IMAD R22, R94, c[0x0][0x260], RZ ;  /* 0x000098005e167a24 */ /* 0x000fe200078e02ff */
[----:B------:R-:W-:Y:S01]  /*0870*/  LOP3.LUT R5, R5, 0x1ffffff8, RZ, 0xc0, !PT ;  /* 0x1ffffff805057812 */ /* 0x000fe200078ec0ff */
[----:B------:R-:W-:Y:S01]  /*0880*/  IMAD.SHL.U32 R105, R102, 0x20, RZ ;  /* 0x0000002066697824 */ /* 0x000fe200078e00ff */
[----:B------:R-:W-:Y:S01]  /*0890*/  IADD3 R21, P0, R4, R21, RZ ;  /* 0x0000001504157210 */ /* 0x000fe20007f1e0ff */
[----:B------:R-:W-:Y:S01]  /*08a0*/  IMAD R22, R195, c[0x0][0x264], R22 ;  /* 0x00009900c3167a24 */ /* 0x000fe200078e0216 */
[----:B------:R-:W-:Y:S01]  /*08b0*/  SHF.L.U64.HI R101, R102, R137, c[0x0][0x23c] ;  /* 0x00008f0066657619 */ /* 0x000fe20000010289 */
[----:B------:R-:W-:Y:S01]  /*08c0*/  IMAD.IADD R8, R90, 0x1, -R5 ;  /* 0x000000015a087824 */ /* 0x000fe200078e0a05 */
[----:B------:R-:W-:Y:S01]  /*08d0*/  LEA.HI.X.SX32 R10, R4, R3, 0x1, P0 ;  /* 0x00000003040a7211 */ /* 0x000fe200000f0eff */
[----:B------:R-:W-:Y:S01]  /*08e0*/  IMAD.MOV.U32 R5, RZ, RZ, c[0x0][0x258] ;  /* 0x00009600ff057624 */ /* 0x000fe200078e00ff */
[----:B------:R-:W-:Y:S01]  /*08f0*/  SHF.R.S32.HI R15, RZ, 0x1f, R192 ;  /* 0x0000001fff0f7819 */ /* 0x000fe200000114c0 */
[----:B------:R-:W-:Y:S01]  /*0900*/  IMAD.SHL.U32 R8, R8, 0x8, RZ ;  /* 0x0000000808087824 */ /* 0x000fe200078e00ff */
[----:B------:R-:W-:Y:S01]  /*0910*/  SEL R150, R192, RZ, !P4 ;  /* 0x000000ffc0967207 */ /* 0x000fe20006000000 */
[C---:B------:R-:W-:Y:S01]  /*0920*/  IMAD R152, R10.reuse, c[0x0][0x238], RZ ;  /* 0x00008e000a987a24 */ /* 0x040fe200078e02ff */
[----:B------:R-:W-:Y:S01]  /*0930*/  SHF.L.U64.HI R98, R5, R137, c[0x0][0x25c] ;  /* 0x0000970005627619 */ /* 0x000fe20000010289 */
[----:B------:R-:W-:Y:S01]  /*0940*/  IMAD R10, R10, c[0x0][0x258], RZ ;  /* 0x000096000a0a7a24 */ /* 0x000fe200078e02ff */
[----:B------:R-:W-:Y:S01]  /*0950*/  SHF.R.S32.HI R9, RZ, 0x1f, R8 ;  /* 0x0000001fff097819 */ /* 0x000fe20000011408 */
[----:B------:R-:W-:Y:S01]  /*0960*/  IMAD R152, R21, c[0x0][0x23c], R152 ;  /* 0x00008f0015987a24 */ /* 0x000fe200078e0298 */
[----:B------:R-:W-:Y:S01]  /*0970*/  SEL R155, R15, RZ, !P4 ;  /* 0x000000ff0f9b7207 */ /* 0x000fe20006000000 */
[C---:B------:R-:W-:Y:S01]  /*0980*/  IMAD R3, R21.reuse, c[0x0][0x25c], R10 ;  /* 0x0000970015037a24 */ /* 0x040fe200078e020a */
[----:B------:R-:W-:Y:S01]  /*0990*/  ISETP.GE.AND P5, PT, R8, c[0x0][0x1d4], PT ;  /* 0x0000750008007a0c */ /* 0x000fe20003fa6270 */
[----:B------:R-:W-:Y:S01]  /*09a0*/  IMAD.WIDE.U32 R12, R21, c[0x0][0x238], R8 ;  /* 0x00008e00150c7a25 */ /* 0x000fe200078e0008 */
[----:B------:R-:W-:Y:S01]  /*09b0*/  LEA.HI R30, R7, R90, RZ, 0x2 ;  /* 0x0000005a071e7211 */ /* 0x000fe200078f10ff */
[----:B------:R-:W-:Y:S01]  /*09c0*/  ULDC.U8 UR4, c[0x0][0x298] ;  /* 0x0000a60000047ab9 */ /* 0x000fe20000000000 */
[----:B------:R-:W-:Y:S01]  /*09d0*/  LOP3.LUT R194, R194, 0xfffffffd, RZ, 0xc0, !PT ;  /* 0xfffffffdc2c27812 */ /* 0x000fe200078ec0ff */
[----:B------:R-:W-:Y:S01]  /*09e0*/  IMAD.IADD R153, R13, 0x1, R152 ;  /* 0x000000010d997824 */ /* 0x000fe200078e0298 */
[----:B------:R-:W-:Y:S01]  /*09f0*/  SHF.R.S32.HI R115, RZ, 0x2, R30 ;  /* 0x00000002ff737819 */ /* 0x000fe2000001141e */
[----:B------:R-:W-:Y:S01]  /*0a00*/  IMAD.WIDE.U32 R20, R21, c[0x0][0x258], R8 ;  /* 0x0000960015147a25 */ /* 0x000fe200078e0008 */
[----:B------:R-:W-:-:S02]  /*0a10*/  SHF.R.S32.HI R9, RZ, 0x1f, R18 ;  /* 0x0000001fff097819 */ /* 0x000fc40000011412 */
[----:B-----5:R-:W-:Y:S01]  /*0a20*/  SHF.R.S32.HI R117, RZ, 0x1f, R92 ;  /* 0x0000001fff757819 */ /* 0x020fe2000001145c */
[----:B------:R-:W-:Y:S02]  /*0a30*/  IMAD.MOV.U32 R152, RZ, RZ, R12 ;  /* 0x000000ffff987224 */ /* 0x000fe400078e000c */
[----:B------:R-:W-:Y:S02]  /*0a40*/  IMAD.IADD R21, R21, 0x1, R3 ;  /* 0x0000000115157824 */ /* 0x000fe400078e0203 */
[C---:B------:R-:W-:Y:S02]  /*0a50*/  IMAD R3, R195.reuse, c[0x0][0x244], R14 ;  /* 0x00009100c3037a24 */ /* 0x040fe400078e020e */
[----:B------:R-:W-:-:S04]  /*0a60*/  IMAD.WIDE.U32 R152, R195, c[0x0][0x240], R152 ;  /* 0x00009000c3987a25 */ /* 0x000fc800078e0098 */
[----:B------:R-:W-:Y:S02]  /*0a70*/  IMAD.IADD R153, R153, 0x1, R3 ;  /* 0x0000000199997824 */ /* 0x000fe400078e0203 */
[-C--:B------:R-:W-:Y:S02]  /*0a80*/  IMAD R12, R101, R18.reuse, RZ ;  /* 0x00000012650c7224 */ /* 0x080fe400078e02ff */
[----:B------:R-:W-:Y:S02]  /*0a90*/  IMAD.SHL.U32 R3, R4, 0x40, RZ ;  /* 0x0000004004037824 */ /* 0x000fe400078e00ff */
[----:B------:R-:W-:Y:S01]  /*0aa0*/  IMAD.IADD R13, R99, 0x1, -R4 ;  /* 0x00000001630d7824 */ /* 0x000fe200078e0a04 */
[----:B------:R-:W-:Y:S01]  /*0ab0*/  IADD3 R4, R8, 0x40, RZ ;  /* 0x0000004008047810 */ /* 0x000fe20007ffe0ff */
[----:B------:R-:W-:Y:S01]  /*0ac0*/  IMAD.SHL.U32 R100, R5, 0x40, RZ ;  /* 0x0000004005647824 */ /* 0x000fe200078e00ff */
[----:B------:R-:W-:Y:S01]  /*0ad0*/  LOP3.LUT R3, R3, 0x1c0, RZ, 0xc0, !PT ;  /* 0x000001c003037812 */ /* 0x000fe200078ec0ff */
[----:B------:R-:W-:Y:S01]  /*0ae0*/  IMAD R10, R98, R18, RZ ;  /* 0x00000012620a7224 */ /* 0x000fe200078e02ff */
[----:B------:R-:W-:Y:S01]  /*0af0*/  ISETP.GE.AND P4, PT, R4, c[0x0][0x1d4], PT ;  /* 0x0000750004007a0c */ /* 0x000fe20003f86270 */
[----:B------:R-:W-:-:S02]  /*0b00*/  IMAD R19, R9, R103, R12 ;  /* 0x0000006709137224 */ /* 0x000fc400078e020c */
[----:B------:R-:W-:Y:S02]  /*0b10*/  IMAD R12, R18, -0x40, R13 ;  /* 0xffffffc0120c7824 */ /* 0x000fe400078e020d */
[----:B------:R-:W-:Y:S02]  /*0b20*/  IMAD R157, R155, c[0x0][0x248], RZ ;  /* 0x000092009b9d7a24 */ /* 0x000fe400078e02ff */
[----:B------:R-:W-:Y:S01]  /*0b30*/  IMAD R9, R9, R100, R10 ;  /* 0x0000006409097224 */ /* 0x000fe200078e020a */
[----:B------:R-:W-:Y:S01]  /*0b40*/  LOP3.LUT R10, R3, 0x38, R8, 0xf8, !PT ;  /* 0x00000038030a7812 */ /* 0x000fe200078ef808 */
[C---:B------:R-:W-:Y:S01]  /*0b50*/  IMAD R157, R150.reuse, c[0x0][0x24c], R157 ;  /* 0x00009300969d7a24 */ /* 0x040fe200078e029d */
[----:B------:R-:W-:Y:S01]  /*0b60*/  SHF.R.U32.HI R3, RZ, 0x3, R3 ;  /* 0x00000003ff037819 */ /* 0x000fe20000011603 */
[----:B------:R-:W-:Y:S01]  /*0b70*/  IMAD.WIDE.U32 R152, R150, c[0x0][0x248], R152 ;  /* 0x0000920096987a25 */ /* 0x000fe200078e0098 */
[C---:B------:R-:W-:Y:S02]  /*0b80*/  ISETP.GE.AND P1, PT, R12.reuse, 0x21, PT ;  /* 0x000000210c00780c */ /* 0x040fe40003f26270 */
[----:B------:R-:W-:Y:S01]  /*0b90*/  ISETP.GE.AND P2, PT, R12, 0x1, PT ;  /* 0x000000010c00780c */ /* 0x000fe20003f46270 */
[----:B------:R-:W-:Y:S01]  /*0ba0*/  IMAD.IADD R157, R153, 0x1, R157 ;  /* 0x00000001999d7824 */ /* 0x000fe200078e029d */
[----:B------:R-:W-:Y:S01]  /*0bb0*/  LOP3.LUT R3, R10, R3, RZ, 0x3c, !PT ;  /* 0x000000030a037212 */ /* 0x000fe200078e3cff */
[----:B------:R-:W-:Y:S01]  /*0bc0*/  IMAD.MOV.U32 R156, RZ, RZ, R152 ;  /* 0x000000ffff9c7224 */ /* 0x000fe200078e0098 */
[----:B------:R-:W-:Y:S01]  /*0bd0*/  LEA.HI R10, R7, R90, RZ, 0x6 ;  /* 0x0000005a070a7211 */ /* 0x000fe200078f30ff */
[----:B------:R-:W-:Y:S01]  /*0be0*/  IMAD.WIDE.U32 R20, R195, c[0x0][0x260], R20 ;  /* 0x00009800c3147a25 */ /* 0x000fe200078e0014 */
[----:B------:R-:W-:-:S03]  /*0bf0*/  IADD3 R8, R8, 0x80, RZ ;  /* 0x0000008008087810 */ /* 0x000fc60007ffe0ff */
[----:B------:R-:W-:-:S04]  /*0c00*/  IMAD.WIDE.U32 R12, R18, R103, R156 ;  /* 0x00000067120c7225 */ /* 0x000fc800078e009c */
[----:B------:R-:W-:Y:S01]  /*0c10*/  IMAD.MOV.U32 R106, RZ, RZ, 0x5 ;  /* 0x00000005ff6a7424 */ /* 0x000fe200078e00ff */
[----:B------:R-:W-:Y:S01]  /*0c20*/  @P1 IADD3 R4, P6, R105, R12, RZ ;  /* 0x0000000c69041210 */ /* 0x000fe20007fde0ff */
[----:B------:R-:W-:Y:S02]  /*0c30*/  IMAD.SHL.U32 R10, R10, 0x8, RZ ;  /* 0x000000080a0a7824 */ /* 0x000fe400078e00ff */
[----:B------:R-:W-:Y:S01]  /*0c40*/  IMAD.IADD R23, R21, 0x1, R22 ;  /* 0x0000000115177824 */ /* 0x000fe200078e0216 */
[-C--:B------:R-:W-:Y:S01]  /*0c50*/  SHF.L.U64.HI R102, R102, R106.reuse, c[0x0][0x23c] ;  /* 0x00008f0066667619 */ /* 0x080fe2000001026a */
[----:B------:R-:W-:Y:S01]  /*0c60*/  IMAD.MOV.U32 R22, RZ, RZ, R20 ;  /* 0x000000ffff167224 */ /* 0x000fe200078e0014 */
[----:B------:R-:W-:Y:S01]  /*0c70*/  @P2 LEA R20, P0, R12, c[0x0][0x220], 0x1 ;  /* 0x000088000c142a11 */ /* 0x000fe200078008ff */
[----:B------:R-:W-:Y:S01]  /*0c80*/  IMAD R155, R155, c[0x0][0x268], RZ ;  /* 0x00009a009b9b7a24 */ /* 0x000fe200078e02ff */
[----:B------:R-:W-:Y:S01]  /*0c90*/  LOP3.LUT R10, R3, 0xfffffe00, R10, 0xf8, !PT ;  /* 0xfffffe00030a7812 */ /* 0x000fe200078ef80a */
[----:B------:R-:W-:Y:S01]  /*0ca0*/  IMAD.IADD R13, R13, 0x1, R19 ;  /* 0x000000010d0d7824 */ /* 0x000fe200078e0213 */
[----:B------:R-:W-:Y:S01]  /*0cb0*/  SHF.L.U64.HI R106, R5, R106, c[0x0][0x25c] ;  /* 0x00009700056a7619 */ /* 0x000fe2000001026a */
[----:B------:R-:W-:-:S02]  /*0cc0*/  IMAD R155, R150, c[0x0][0x26c], R155 ;  /* 0x00009b00969b7a24 */ /* 0x000fc400078e029b */
[----:B------:R-:W-:Y:S01]  /*0cd0*/  IMAD.WIDE.U32 R150, R150, c[0x0][0x268], R22 ;  /* 0x00009a0096967a25 */ /* 0x000fe200078e0016 */
[--C-:B------:R-:W-:Y:S02]  /*0ce0*/  @P2 LEA.HI.X R21, R12, c[0x0][0x224], R13.reuse, 0x1, P0 ;  /* 0x000089000c152a11 */ /* 0x100fe400000f0c0d */
[----:B------:R-:W-:Y:S01]  /*0cf0*/  @P1 LEA R22, P0, R4, c[0x0][0x220], 0x1 ;  /* 0x0000880004161a11 */ /* 0x000fe200078008ff */
[----:B------:R-:W-:Y:S01]  /*0d00*/  @P1 IMAD.X R3, R102, 0x1, R13, P6 ;  /* 0x0000000166031824 */ /* 0x000fe200030e060d */
[----:B------:R-:W-:Y:S01]  /*0d10*/  ISETP.NE.AND P6, PT, R6, RZ, PT ;  /* 0x000000ff0600720c */ /* 0x000fe20003fc5270 */
[----:B------:R-:W-:Y:S02]  /*0d20*/  @P2 IMAD.SHL.U32 R12, R10, 0x2, RZ ;  /* 0x000000020a0c2824 */ /* 0x000fe400078e00ff */
[----:B------:R-:W-:Y:S01]  /*0d30*/  IMAD.SHL.U32 R107, R5, 0x20, RZ ;  /* 0x00000020056b7824 */ /* 0x000fe200078e00ff */
[----:B------:R-:W-:Y:S01]  /*0d40*/  @P1 LEA.HI.X R23, R4, c[0x0][0x224], R3, 0x1, P0 ;  /* 0x0000890004171a11 */ /* 0x000fe200000f0c03 */
[----:B------:R-:W-:Y:S01]  /*0d50*/  @P1 IMAD.SHL.U32 R5, R10, 0x2, RZ ;  /* 0x000000020a051824 */ /* 0x000fe200078e00ff */
[----:B------:R-:W-:Y:S01]  /*0d60*/  @!PT LDS RZ, [RZ] ;  /* 0x00000000fffff984 */ /* 0x000fe20000000800 */
[----:B------:R-:W-:Y:S01]  /*0d70*/  @!PT LDS RZ, [RZ] ;  /* 0x00000000fffff984 */ /* 0x000fe20000000800 */
[----:B------:R-:W-:Y:S01]  /*0d80*/  @!PT LDS RZ, [RZ] ;  /* 0x00000000fffff984 */ /* 0x000fe20000000800 */
[----:B------:R1:W-:Y:S01]  /*0d90*/  @P2 LDGSTS.E.BYPASS.LTC128B.128 [R12+0xc100], [R20.64], !P5 ;  /* 0x0c100000140c2fae */ /* 0x0003e2000e901d46 */
[----:B------:R-:W-:Y:S01]  /*0da0*/  IMAD.IADD R155, R151, 0x1, R155 ;  /* 0x00000001979b7824 */ /* 0x000fe200078e029b */
[----:B------:R-:W-:Y:S01]  /*0db0*/  ISETP.GT.AND P0, PT, R18, R11, PT ;  /* 0x0000000b1200720c */ /* 0x000fe20003f04270 */
[----:B------:R-:W-:Y:S01]  /*0dc0*/  IMAD.MOV.U32 R154, RZ, RZ, R150 ;  /* 0x000000ffff9a7224 */ /* 0x000fe200078e0096 */
[----:B------:R1:W-:Y:S01]  /*0dd0*/  @P2 LDGSTS.E.BYPASS.LTC128B.128 [R12+0xe100], [R20.64+0x80], !P4 ;  /* 0x0e100080140c2fae */ /* 0x0003e2000e101d46 */
[----:B------:R-:W-:-:S02]  /*0de0*/  IMAD.MOV.U32 R104, RZ, RZ, 0x1 ;  /* 0x00000001ff687424 */ /* 0x000fc400078e00ff */
[----:B------:R-:W-:Y:S02]  /*0df0*/  IMAD.IADD R170, R95, 0x1, R2 ;  /* 0x000000015faa7824 */ /* 0x000fe400078e0202 */
[----:B------:R-:W-:Y:S02]  /*0e00*/  IMAD.MOV.U32 R13, RZ, RZ, c[0x0][0x27c] ;  /* 0x00009f00ff0d7624 */ /* 0x000fe400078e00ff */
[----:B------:R-:W-:-:S04]  /*0e10*/  IMAD.WIDE.U32 R28, R170, c[0x0][0x1e0], RZ ;  /* 0x00007800aa1c7a25 */ /* 0x000fc800078e00ff */
[----:B------:R-:W-:Y:S02]  /*0e20*/  IMAD.SHL.U32 R13, R13, 0x2, RZ ;  /* 0x000000020d0d7824 */ /* 0x000fe400078e00ff */
[----:B------:R-:W-:Y:S02]  /*0e30*/  IMAD R168, R94, c[0x0][0x1e8], RZ ;  /* 0x00007a005ea87a24 */ /* 0x000fe400078e02ff */
[----:B------:R-:W-:-:S04]  /*0e40*/  IMAD.WIDE.U32 R172, R115, c[0x0][0x1e0], RZ ;  /* 0x0000780073ac7a25 */ /* 0x000fc800078e00ff */
[----:B------:R-:W-:Y:S02]  /*0e50*/  IMAD R168, R195, c[0x0][0x1ec], R168 ;  /* 0x00007b00c3a87a24 */ /* 0x000fe400078e02a8 */
[----:B------:R-:W-:Y:S02]  /*0e60*/  IMAD.MOV.U32 R67, RZ, RZ, 0x1 ;  /* 0x00000001ff437424 */ /* 0x000fe400078e00ff */
[----:B------:R-:W-:Y:S01]  /*0e70*/  IMAD.MOV.U32 R55, RZ, RZ, RZ ;  /* 0x000000ffff377224 */ /* 0x000fe200078e00ff */
[----:B--2---:R-:W-:Y:S01]  /*0e80*/  @P3 SHF.R.S32.HI R17, RZ, 0x1f, R16 ;  /* 0x0000001fff113819 */ /* 0x004fe20000011410 */
[----:B------:R-:W-:Y:S02]  /*0e90*/  @!P3 IMAD.MOV.U32 R16, RZ, RZ, R192 ;  /* 0x000000ffff10b224 */ /* 0x000fe400078e00c0 */
[----:B------:R-:W-:Y:S01]  /*0ea0*/  @!P3 IMAD.MOV.U32 R17, RZ, RZ, R15 ;  /* 0x000000ffff11b224 */ /* 0x000fe200078e000f */
[----:B------:R-:W-:Y:S01]  /*0eb0*/  ISETP.GE.AND P3, PT, R8, c[0x0][0x1d4], PT ;  /* 0x0000750008007a0c */ /* 0x000fe20003f66270 */
[----:B------:R-:W-:Y:S01]  /*0ec0*/  IMAD.WIDE.U32 R14, R18, R100, R154 ;  /* 0x00000064120e7225 */ /* 0x000fe200078e009a */
[----:B------:R-:W-:-:S02]  /*0ed0*/  SEL R166, R16, RZ, !P6 ;  /* 0x000000ff10a67207 */ /* 0x000fc40007000000 */
[----:B------:R-:W-:Y:S01]  /*0ee0*/  SEL R4, R17, RZ, !P6 ;  /* 0x000000ff11047207 */ /* 0x000fe20007000000 */
[----:B------:R-:W-:Y:S01]  /*0ef0*/  IMAD.IADD R9, R15, 0x1, R9 ;  /* 0x000000010f097824 */ /* 0x000fe200078e0209 */
[----:B------:R-:W-:Y:S01]  /*0f00*/  @P2 LEA R16, P6, R14, c[0x0][0x250], 0x1 ;  /* 0x000094000e102a11 */ /* 0x000fe200078c08ff */
[----:B------:R-:W-:Y:S02]  /*0f10*/  @P2 IMAD.SHL.U32 R8, R10, 0x2, RZ ;  /* 0x000000020a082824 */ /* 0x000fe400078e00ff */
[----:B------:R-:W-:Y:S01]  /*0f20*/  IMAD R125, R4, c[0x0][0x1f0], RZ ;  /* 0x00007c00047d7a24 */ /* 0x000fe200078e02ff */
[----:B------:R-:W-:Y:S01]  /*0f30*/  @P2 LEA.HI.X R17, R14, c[0x0][0x254], R9, 0x1, P6 ;  /* 0x000095000e112a11 */ /* 0x000fe200030f0c09 */
[----:B------:R-:W-:Y:S01]  /*0f40*/  IMAD R123, R4, c[0x0][0x218], RZ ;  /* 0x00008600047b7a24 */ /* 0x000fe200078e02ff */
[----:B------:R-:W-:Y:S01]  /*0f50*/  @P1 IADD3 R3, P6, R107, R14, RZ ;  /* 0x0000000e6b031210 */ /* 0x000fe20007fde0ff */
[----:B------:R1:W-:Y:S01]  /*0f60*/  @P2 LDGSTS.E.BYPASS.LTC128B.128 [R12+0x10100], [R20.64+0x100], !P3 ;  /* 0x10100100140c2fae */ /* 0x0003e2000d901d46 */
[----:B------:R-:W-:Y:S01]  /*0f70*/  @P0 IADD3 R14, R0, -0x2, RZ ;  /* 0xfffffffe000e0810 */ /* 0x000fe20007ffe0ff */
[----:B------:R-:W-:-:S02]  /*0f80*/  IMAD R125, R166, c[0x0][0x1f4], R125 ;  /* 0x00007d00a67d7a24 */ /* 0x000fc400078e027d */
[----:B------:R2:W-:Y:S01]  /*0f90*/  @P1 LDGSTS.E.BYPASS.LTC128B.128 [R5+0xd100], [R22.64], !P5 ;  /* 0x0d10000016051fae */ /* 0x0005e2000e901d46 */
[----:B------:R-:W-:Y:S01]  /*0fa0*/  @P0 SHF.R.S32.HI R0, RZ, 0x1f, R14 ;  /* 0x0000001fff000819 */ /* 0x000fe2000001140e */
[----:B------:R-:W-:Y:S02]  /*0fb0*/  @P0 IMAD R6, R101, R14, RZ ;  /* 0x0000000e65060224 */ /* 0x000fe400078e02ff */
[----:B------:R2:W-:Y:S01]  /*0fc0*/  @P1 LDGSTS.E.BYPASS.LTC128B.128 [R5+0xf100], [R22.64+0x80], !P4 ;  /* 0x0f10008016051fae */ /* 0x0005e2000e101d46 */
[----:B------:R-:W-:Y:S02]  /*0fd0*/  IMAD.MOV.U32 R4, RZ, RZ, c[0x0][0x280] ;  /* 0x0000a000ff047624 */ /* 0x000fe400078e00ff */
[----:B------:R-:W-:Y:S01]  /*0fe0*/  @P0 IMAD R6, R0, R103, R6 ;  /* 0x0000006700060224 */ /* 0x000fe200078e0206 */
[----:B------:R2:W-:Y:S01]  /*0ff0*/  @P1 LDGSTS.E.BYPASS.LTC128B.128 [R5+0x11100], [R22.64+0x100], !P3 ;  /* 0x1110010016051fae */ /* 0x0005e2000d901d46 */
[----:B------:R-:W-:Y:S01]  /*1000*/  @P1 IMAD.X R0, R106, 0x1, R9, P6 ;  /* 0x000000016a001824 */ /* 0x000fe200030e0609 */
[----:B------:R-:W-:Y:S01]  /*1010*/  SHF.L.U64.HI R131, R4, R137, c[0x0][0x284] ;  /* 0x0000a10004837619 */ /* 0x000fe20000010289 */
[----:B------:R-:W-:Y:S01]  /*1020*/  IMAD R123, R166, c[0x0][0x21c], R123 ;  /* 0x00008700a67b7a24 */ /* 0x000fe200078e027b */
[----:B------:R-:W0:Y:S01]  /*1030*/  LDGDEPBAR ;  /* 0x00000000000079af */ /* 0x000e220000000000 */
[----:B------:R-:W-:-:S03]  /*1040*/  IMAD.SHL.U32 R135, R4, 0x40, RZ ;  /* 0x0000004004877824 */ /* 0x000fc600078e00ff */
[----:B------:R-:W-:Y:S01]  /*1050*/  BAR.SYNC.DEFER_BLOCKING 0x0 ;  /* 0x0000000000007b1d */ /* 0x000fe20000010000 */
[----:B--2---:R-:W-:Y:S02]  /*1060*/  LOP3.LUT R5, R30, 0xfffffffc, RZ, 0xc0, !PT ;  /* 0xfffffffc1e057812 */ /* 0x004fe400078ec0ff */
[----:B------:R-:W-:-:S03]  /*1070*/  SHF.R.S32.HI R30, RZ, 0x1f, R30 ;  /* 0x0000001fff1e7819 */ /* 0x000fc6000001141e */
[----:B------:R-:W-:Y:S01]  /*1080*/  @!PT LDS RZ, [RZ] ;  /* 0x00000000fffff984 */ /* 0x000fe20000000800 */
[----:B------:R-:W-:Y:S01]  /*1090*/  @!PT LDS RZ, [RZ] ;  /* 0x00000000fffff984 */ /* 0x000fe20000000800 */
[----:B------:R-:W-:Y:S01]  /*10a0*/  @!PT LDS RZ, [RZ] ;  /* 0x00000000fffff984 */ /* 0x000fe20000000800 */
[----:B------:R2:W-:Y:S01]  /*10b0*/  @P2 LDGSTS.E.BYPASS.LTC128B.128 [R8+0x100], [R16.64], !P5 ;  /* 0x0010000010082fae */ /* 0x0005e2000e901d46 */
[----:B------:R-:W-:Y:S01]  /*10c0*/  IMAD.IADD R22, R90, 0x1, -R5 ;  /* 0x000000015a167824 */ /* 0x000fe200078e0a05 */
[----:B------:R-:W-:Y:S02]  /*10d0*/  SHF.R.S32.HI R5, RZ, 0x1f, R170 ;  /* 0x0000001fff057819 */ /* 0x000fe400000114aa */
[----:B------:R2:W-:Y:S01]  /*10e0*/  @P2 LDGSTS.E.BYPASS.LTC128B.128 [R8+0x2100], [R16.64+0x80], !P4 ;  /* 0x0210008010082fae */ /* 0x0005e2000e101d46 */
[----:B-1----:R-:W-:Y:S01]  /*10f0*/  IMAD.SHL.U32 R20, R22, 0x4, RZ ;  /* 0x0000000416147824 */ /* 0x002fe200078e00ff */
[----:B------:R-:W-:Y:S01]  /*1100*/  LEA.HI R30, R30, R115, RZ, 0x3 ;  /* 0x000000731e1e7211 */ /* 0x000fe200078f18ff */
[----:B------:R-:W-:Y:S01]  /*1110*/  IMAD.SHL.U32 R22, R22, 0x8, RZ ;  /* 0x0000000816167824 */ /* 0x000fe200078e00ff */
[----:B------:R2:W-:Y:S01]  /*1120*/  @P2 LDGSTS.E.BYPASS.LTC128B.128 [R8+0x4100], [R16.64+0x100], !P3 ;  /* 0x0410010010082fae */ /* 0x0005e2000d901d46 */
[----:B------:R-:W-:Y:S02]  /*1130*/  ISETP.LE.AND P2, PT, R104, c[0x0][0x27c], PT ;  /* 0x00009f0068007a0c */ /* 0x000fe40003f43270 */
[----:B------:R-:W-:-:S02]  /*1140*/  IADD3 R19, R20, 0x20, RZ ;  /* 0x0000002014137810 */ /* 0x000fc40007ffe0ff */
[----:B------:R-:W-:Y:S02]  /*1150*/  LOP3.LUT R30, R30, 0xfffffff8, RZ, 0xc0, !PT ;  /* 0xfffffff81e1e7812 */ /* 0x000fe400078ec0ff */
[----:B------:R-:W-:Y:S01]  /*1160*/  SHF.R.S32.HI R23, RZ, 0x1f, R22 ;  /* 0x0000001fff177819 */ /* 0x000fe20000011416 */
[----:B------:R-:W-:Y:S01]  /*1170*/  IMAD.IADD R15, R20, 0x1, R19 ;  /* 0x00000001140f7824 */ /* 0x000fe200078e0213 */
[----:B------:R-:W-:Y:S02]  /*1180*/  SHF.R.S32.HI R21, RZ, 0x1f, R20 ;  /* 0x0000001fff157819 */ /* 0x000fe40000011414 */
[C---:B------:R-:W-:Y:S01]  /*1190*/  IADD3 R145, R22.reuse, 0x60, RZ ;  /* 0x0000006016917810 */ /* 0x040fe20007ffe0ff */
[C-C-:B------:R-:W-:Y:S01]  /*11a0*/  IMAD.WIDE.U32 R164, R115.reuse, c[0x0][0x290], R22.reuse ;  /* 0x0000a40073a47a25 */ /* 0x140fe200078e0016 */
[----:B------:R-:W-:Y:S02]  /*11b0*/  IADD3 R144, R22, 0x80, RZ ;  /* 0x0000008016907810 */ /* 0x000fe40007ffe0ff */
[----:B------:R-:W-:Y:S01]  /*11c0*/  @P2 LOP3.LUT R194, R194, 0x2, RZ, 0xfc, !PT ;  /* 0x00000002c2c22812 */ /* 0x000fe200078efcff */
[----:B------:R-:W-:Y:S01]  /*11d0*/  IMAD.WIDE.U32 R162, R115, c[0x0][0x280], R22 ;  /* 0x0000a00073a27a25 */ /* 0x000fe200078e0016 */
[----:B------:R-:W-:-:S02]  /*11e0*/  @P1 LEA R32, P2, R3, c[0x0][0x250], 0x1 ;  /* 0x0000940003201a11 */ /* 0x000fc400078408ff */
[----:B------:R-:W-:Y:S01]  /*11f0*/  LOP3.LUT R194, R194, 0xfffffffe, RZ, 0xc0, !PT ;  /* 0xfffffffec2c27812 */ /* 0x000fe200078ec0ff */
[----:B------:R-:W-:Y:S01]  /*1200*/  IMAD.WIDE.U32 R38, R115, c[0x0][0x290], R20 ;  /* 0x0000a40073267a25 */ /* 0x000fe200078e0014 */
[----:B------:R-:W-:Y:S02]  /*1210*/  @P1 LEA.HI.X R33, R3, c[0x0][0x254], R0, 0x1, P2 ;  /* 0x0000950003211a11 */ /* 0x000fe400010f0c00 */
[----:B------:R-:W-:Y:S01]  /*1220*/  ISETP.GE.AND P2, PT, R22, c[0x0][0x27c], PT ;  /* 0x00009f0016007a0c */ /* 0x000fe20003f46270 */
[----:B------:R-:W-:Y:S01]  /*1230*/  IMAD R3, R5, c[0x0][0x1e0], RZ ;  /* 0x0000780005037a24 */ /* 0x000fe200078e02ff */
[----:B------:R-:W-:Y:S01]  /*1240*/  IADD3 R0, -R13, c[0x0][0x1d4], RZ ;  /* 0x000075000d007a10 */ /* 0x000fe20007ffe1ff */
[----:B------:R-:W-:Y:S01]  /*1250*/  IMAD.WIDE.U32 R36, R115, c[0x0][0x280], R20 ;  /* 0x0000a00073247a25 */ /* 0x000fe200078e0014 */
[----:B------:R-:W-:Y:S02]  /*1260*/  SEL R9, RZ, c[0x0][0x27c], !P2 ;  /* 0x00009f00ff097a07 */ /* 0x000fe40005000000 */
[----:B--2---:R-:W-:Y:S01]  /*1270*/  IADD3 R17, R20, 0x40, RZ ;  /* 0x0000004014117810 */ /* 0x004fe20007ffe0ff */
[----:B------:R-:W-:Y:S01]  /*1280*/  IMAD R3, R170, c[0x0][0x1e4], R3 ;  /* 0x00007900aa037a24 */ /* 0x000fe200078e0203 */
[-C--:B------:R-:W-:Y:S01]  /*1290*/  SEL R2, R13, R0.reuse, !P2 ;  /* 0x000000000d027207 */ /* 0x080fe20005000000 */
[----:B------:R-:W-:Y:S01]  /*12a0*/  IMAD.IADD R9, R22, 0x1, R9 ;  /* 0x0000000116097824 */ /* 0x000fe200078e0209 */
[----:B------:R-:W-:Y:S01]  /*12b0*/  ISETP.GE.AND P2, PT, R15, c[0x0][0x27c], PT ;  /* 0x00009f000f007a0c */ /* 0x000fe20003f46270 */
[----:B------:R-:W-:Y:S01]  /*12c0*/  IMAD.IADD R16, R20, 0x1, R17 ;  /* 0x0000000114107824 */ /* 0x000fe200078e0211 */
[----:B------:R-:W-:Y:S01]  /*12d0*/  SHF.R.S32.HI R8, RZ, 0x1f, R115 ;  /* 0x0000001fff087819 */ /* 0x000fe20000011473 */
[----:B------:R-:W-:Y:S01]  /*12e0*/  IMAD.IADD R29, R29, 0x1, R3 ;  /* 0x000000011d1d7824 */ /* 0x000fe200078e0203 */
[----:B------:R-:W-:Y:S01]  /*12f0*/  SEL R26, RZ, c[0x0][0x27c], !P2 ;  /* 0x00009f00ff1a7a07 */ /* 0x000fe20005000000 */
[----:B------:R-:W-:Y:S01]  /*1300*/  IMAD.WIDE.U32 R34, R195, c[0x0][0x210], R22 ;  /* 0x00008400c3227a25 */ /* 0x000fe200078e0016 */
[----:B------:R-:W-:-:S02]  /*1310*/  SEL R3, R13, R0, !P2 ;  /* 0x000000000d037207 */ /* 0x000fc40005000000 */
[----:B------:R-:W-:Y:S01]  /*1320*/  SHF.R.S32.HI R24, RZ, 0x1f, R9 ;  /* 0x0000001fff187819 */ /* 0x000fe20000011409 */
[----:B------:R-:W-:Y:S01]  /*1330*/  IMAD.WIDE.U32 R28, R195, c[0x0][0x1e8], R28 ;  /* 0x00007a00c31c7a25 */ /* 0x000fe200078e001c */
[----:B------:R-:W-:Y:S02]  /*1340*/  ISETP.GE.AND P2, PT, R16, c[0x0][0x27c], PT ;  /* 0x00009f0010007a0c */ /* 0x000fe40003f46270 */
[-C--:B------:R-:W-:Y:S01]  /*1350*/  LEA.HI R142, R24, R9.reuse, RZ, 0x3 ;  /* 0x00000009188e7211 */ /* 0x080fe200078f18ff */
[C---:B------:R-:W-:Y:S01]  /*1360*/  IMAD R160, R8.reuse, c[0x0][0x290], RZ ;  /* 0x0000a40008a07a24 */ /* 0x040fe200078e02ff */
[----:B------:R-:W-:Y:S01]  /*1370*/  SHF.R.S32.HI R12, RZ, 0x1f, R3 ;  /* 0x0000001fff0c7819 */ /* 0x000fe20000011403 */
[----:B------:R-:W-:Y:S01]  /*1380*/  IMAD.IADD R169, R29, 0x1, R168 ;  /* 0x000000011da97824 */ /* 0x000fe200078e02a8 */
[----:B------:R-:W-:Y:S01]  /*1390*/  SEL R0, R13, R0, !P2 ;  /* 0x000000000d007207 */ /* 0x000fe20005000000 */
[----:B------:R-:W-:Y:S01]  /*13a0*/  IMAD R158, R8, c[0x0][0x280], RZ ;  /* 0x0000a000089e7a24 */ /* 0x000fe200078e02ff */
[----:B------:R-:W-:Y:S01]  /*13b0*/  LEA.HI R24, R24, R9, RZ, 0x6 ;  /* 0x0000000918187211 */ /* 0x000fe200078f30ff */
[----:B------:R-:W-:Y:S01]  /*13c0*/  IMAD.IADD R9, R115, 0x1, -R30 ;  /* 0x0000000173097824 */ /* 0x000fe200078e0a1e */
[----:B------:R-:W-:Y:S01]  /*13d0*/  SHF.R.S32.HI R13, RZ, 0x1f, R2 ;  /* 0x0000001fff0d7819 */ /* 0x000fe20000011402 */
[----:B------:R-:W-:Y:S01]  /*13e0*/  IMAD.MOV.U32 R168, RZ, RZ, R28 ;  /* 0x000000ffffa87224 */ /* 0x000fe200078e001c */
[----:B------:R-:W-:Y:S01]  /*13f0*/  SEL R27, RZ, c[0x0][0x27c], !P2 ;  /* 0x00009f00ff1b7a07 */ /* 0x000fe20005000000 */
[----:B------:R-:W-:Y:S01]  /*1400*/  IMAD.SHL.U32 R24, R24, 0x40, RZ ;  /* 0x0000004018187824 */ /* 0x000fe200078e00ff */
[----:B------:R-:W-:Y:S01]  /*1410*/  LEA.HI R12, R12, R3, RZ, 0x4 ;  /* 0x000000030c0c7211 */ /* 0x000fe200078f20ff */
[----:B------:R-:W-:Y:S01]  /*1420*/  IMAD.IADD R3, R26, 0x1, R15 ;  /* 0x000000011a037824 */ /* 0x000fe200078e020f */
[----:B------:R-:W-:Y:S01]  /*1430*/  LEA.HI R13, R13, R2, RZ, 0x4 ;  /* 0x000000020d0d7211 */ /* 0x000fe200078f20ff */
[----:B------:R-:W-:Y:S01]  /*1440*/  IMAD.IADD R27, R27, 0x1, R16 ;  /* 0x000000011b1b7824 */ /* 0x000fe200078e0210 */
[----:B------:R-:W-:Y:S01]  /*1450*/  LEA.HI R2, R7, R90, RZ, 0x5 ;  /* 0x0000005a07027211 */ /* 0x000fe200078f28ff */
[----:B------:R-:W-:Y:S01]  /*1460*/  IMAD.WIDE.U32 R168, R166, c[0x0][0x1f0], R168 ;  /* 0x00007c00a6a87a25 */ /* 0x000fe200078e00a8 */
[----:B------:R-:W-:-:S02]  /*1470*/  LOP3.LUT P6, RZ, R9, 0x4, RZ, 0xc0, !PT ;  /* 0x0000000409ff7812 */ /* 0x000fc400078cc0ff */
[----:B------:R-:W-:Y:S01]  /*1480*/  SHF.R.S32.HI R7, RZ, 0x1f, R0 ;  /* 0x0000001fff077819 */ /* 0x000fe20000011400 */
[----:B------:R-:W-:Y:S01]  /*1490*/  IMAD.SHL.U32 R9, R9, 0x40, RZ ;  /* 0x0000004009097824 */ /* 0x000fe200078e00ff */
[----:B------:R-:W-:Y:S01]  /*14a0*/  SHF.R.S32.HI R112, RZ, 0x1f, R3 ;  /* 0x0000001fff707819 */ /* 0x000fe20000011403 */
[----:B------:R-:W-:Y:S01]  /*14b0*/  IMAD.SHL.U32 R2, R2, 0x10, RZ ;  /* 0x0000001002027824 */ /* 0x000fe200078e00ff */
[----:B------:R-:W-:Y:S01]  /*14c0*/  LEA.HI R7, R7, R0, RZ, 0x4 ;  /* 0x0000000007077211 */ /* 0x000fe200078f20ff */
[----:B------:R-:W-:Y:S01]  /*14d0*/  IMAD.IADD R125, R169, 0x1, R125 ;  /* 0x00000001a97d7824 */ /* 0x000fe200078e027d */
[----:B------:R-:W-:Y:S01]  /*14e0*/  LOP3.LUT R9, R9, 0x1c0, RZ, 0xc0, !PT ;  /* 0x000001c009097812 */ /* 0x000fe200078ec0ff */
[----:B------:R-:W-:Y:S01]  /*14f0*/  IMAD R28, R94, c[0x0][0x210], RZ ;  /* 0x000084005e1c7a24 */ /* 0x000fe200078e02ff */
[----:B------:R-:W-:Y:S01]  /*1500*/  SHF.R.S32.HI R0, RZ, 0x1f, R27 ;  /* 0x0000001fff007819 */ /* 0x000fe2000001141b */
[C---:B------:R-:W-:Y:S01]  /*1510*/  IMAD R160, R115.reuse, c[0x0][0x294], R160 ;  /* 0x0000a50073a07a24 */ /* 0x040fe200078e02a0 */
[CC--:B------:R-:W-:Y:S01]  /*1520*/  LEA.HI R141, R112.reuse, R3.reuse, RZ, 0x3 ;  /* 0x00000003708d7211 */ /* 0x0c0fe200078f18ff */
[----:B------:R-:W-:Y:S01]  /*1530*/  IMAD R158, R115, c[0x0][0x284], R158 ;  /* 0x0000a100739e7a24 */ /* 0x000fe200078e029e */
[----:B------:R-:W-:Y:S01]  /*1540*/  SHF.R.S32.HI R12, RZ, 0x4, R12 ;  /* 0x00000004ff0c7819 */ /* 0x000fe2000001140c */
[----:B------:R-:W-:Y:S01]  /*1550*/  IMAD R28, R195, c[0x0][0x214], R28 ;  /* 0x00008500c31c7a24 */ /* 0x000fe200078e021c */
[----:B------:R-:W-:Y:S01]  /*1560*/  LEA.HI R112, R112, R3, RZ, 0x6 ;  /* 0x0000000370707211 */ /* 0x000fe200078f30ff */
[----:B------:R-:W-:Y:S01]  /*1570*/  IMAD.IADD R165, R165, 0x1, R160 ;  /* 0x00000001a5a57824 */ /* 0x000fe200078e02a0 */
[----:B------:R-:W-:Y:S01]  /*1580*/  SHF.R.U32.HI R3, RZ, 0x3, R9 ;  /* 0x00000003ff037819 */ /* 0x000fe20000011609 */
[----:B------:R-:W-:Y:S01]  /*1590*/  IMAD.IADD R163, R163, 0x1, R158 ;  /* 0x00000001a3a37824 */ /* 0x000fe200078e029e */
[----:B------:R-:W-:Y:S01]  /*15a0*/  SHF.R.S32.HI R13, RZ, 0x4, R13 ;  /* 0x00000004ff0d7819 */ /* 0x000fe2000001140d */
[----:B------:R-:W-:Y:S01]  /*15b0*/  IMAD.SHL.U32 R112, R112, 0x40, RZ ;  /* 0x0000004070707824 */ /* 0x000fe200078e00ff */
[----:B------:R-:W-:Y:S01]  /*15c0*/  LOP3.LUT R30, R9, 0x38, R142, 0xf8, !PT ;  /* 0x00000038091e7812 */ /* 0x000fe200078ef88e */
[----:B------:R-:W-:Y:S01]  /*15d0*/  IMAD.IADD R161, R160, 0x1, R39 ;  /* 0x00000001a0a17824 */ /* 0x000fe200078e0227 */
[-C--:B------:R-:W-:Y:S01]  /*15e0*/  LEA.HI R140, R0, R27.reuse, RZ, 0x3 ;  /* 0x0000001b008c7211 */ /* 0x080fe200078f18ff */
[----:B------:R-:W-:Y:S01]  /*15f0*/  IMAD.IADD R159, R158, 0x1, R37 ;  /* 0x000000019e9f7824 */ /* 0x000fe200078e0225 */
[----:B------:R-:W-:Y:S01]  /*1600*/  SHF.R.S32.HI R7, RZ, 0x4, R7 ;  /* 0x00000004ff077819 */ /* 0x000fe20000011407 */
[----:B------:R-:W-:Y:S01]  /*1610*/  IMAD.IADD R29, R35, 0x1, R28 ;  /* 0x00000001231d7824 */ /* 0x000fe200078e021c */
[----:B------:R-:W-:Y:S01]  /*1620*/  LEA.HI.SX32 R109, R141, R12, 0x1d ;  /* 0x0000000c8d6d7211 */ /* 0x000fe200078feaff */
[----:B------:R-:W-:Y:S01]  /*1630*/  IMAD.MOV.U32 R160, RZ, RZ, R38 ;  /* 0x000000ffffa07224 */ /* 0x000fe200078e0026 */
[----:B------:R-:W-:Y:S01]  /*1640*/  LEA.HI R0, R0, R27, RZ, 0x6 ;  /* 0x0000001b00007211 */ /* 0x000fe200078f30ff */
[----:B------:R-:W-:Y:S01]  /*1650*/  IMAD.MOV.U32 R158, RZ, RZ, R36 ;  /* 0x000000ffff9e7224 */ /* 0x000fe200078e0024 */
[----:B------:R-:W-:Y:S01]  /*1660*/  LOP3.LUT R2, R2, 0xfffffe00, RZ, 0xc0, !PT ;  /* 0xfffffe0002027812 */ /* 0x000fe200078ec0ff */
[----:B------:R-:W-:Y:S01]  /*1670*/  IMAD.MOV.U32 R28, RZ, RZ, R34 ;  /* 0x000000ffff1c7224 */ /* 0x000fe200078e0022 */
[----:B------:R-:W-:Y:S01]  /*1680*/  LOP3.LUT R24, R24, 0xfffff000, RZ, 0xc0, !PT ;  /* 0xfffff00018187812 */ /* 0x000fe200078ec0ff */
[----:B------:R-:W-:Y:S01]  /*1690*/  IMAD.SHL.U32 R0, R0, 0x40, RZ ;  /* 0x0000004000007824 */ /* 0x000fe200078e00ff */
[----:B------:R-:W-:Y:S01]  /*16a0*/  LOP3.LUT R113, R30, R3, RZ, 0x3c, !PT ;  /* 0x000000031e717212 */ /* 0x000fe200078e3cff */
[----:B------:R-:W-:Y:S01]  /*16b0*/  IMAD.WIDE.U32 R162, R92, c[0x0][0x280], R162 ;  /* 0x0000a0005ca27a25 */ /* 0x000fe200078e00a2 */
[----:B------:R-:W-:-:S02]  /*16c0*/  LEA.HI.SX32 R110, R142, R13, 0x1d ;  /* 0x0000000d8e6e7211 */ /* 0x000fc400078feaff */
[----:B------:R-:W-:Y:S01]  /*16d0*/  LEA.HI.SX32 R108, R140, R7, 0x1d ;  /* 0x000000078c6c7211 */ /* 0x000fe200078feaff */
[----:B------:R-:W-:Y:S01]  /*16e0*/  IMAD.WIDE.U32 R166, R166, c[0x0][0x218], R28 ;  /* 0x00008600a6a67a25 */ /* 0x000fe200078e001c */
[----:B------:R-:W-:Y:S02]  /*16f0*/  SHF.R.S32.HI R12, RZ, 0x1f, R109 ;  /* 0x0000001fff0c7819 */ /* 0x000fe4000001146d */
[----:B------:R-:W-:Y:S01]  /*1700*/  IADD3 R113, R113, R24, R2 ;  /* 0x0000001871717210 */ /* 0x000fe20007ffe002 */
[C---:B------:R-:W-:Y:S01]  /*1710*/  IMAD.WIDE.U32 R164, R92.reuse, c[0x0][0x290], R164 ;  /* 0x0000a4005ca47a25 */ /* 0x040fe200078e00a4 */
[----:B------:R-:W-:Y:S02]  /*1720*/  SHF.R.S32.HI R13, RZ, 0x1f, R110 ;  /* 0x0000001fff0d7819 */ /* 0x000fe4000001146e */
[----:B------:R-:W-:Y:S01]  /*1730*/  SHF.R.S32.HI R7, RZ, 0x1f, R108 ;  /* 0x0000001fff077819 */ /* 0x000fe2000001146c */
[----:B------:R-:W-:Y:S01]  /*1740*/  IMAD.WIDE.U32 R160, R92, c[0x0][0x290], R160 ;  /* 0x0000a4005ca07a25 */ /* 0x000fe200078e00a0 */
[----:B------:R-:W-:-:S02]  /*1750*/  LOP3.LUT R24, R9, 0x38, R140, 0xf8, !PT ;  /* 0x0000003809187812 */ /* 0x000fc400078ef88c */
[----:B------:R-:W-:Y:S01]  /*1760*/  LEA.HI R12, R12, R109, RZ, 0x3 ;  /* 0x0000006d0c0c7211 */ /* 0x000fe200078f18ff */
[----:B------:R-:W-:Y:S01]  /*1770*/  IMAD.SHL.U32 R109, R109, 0x8, RZ ;  /* 0x000000086d6d7824 */ /* 0x000fe200078e00ff */
[----:B------:R-:W-:Y:S01]  /*1780*/  LOP3.LUT R26, R9, 0x38, R141, 0xf8, !PT ;  /* 0x00000038091a7812 */ /* 0x000fe200078ef88d */
[----:B------:R-:W-:Y:S01]  /*1790*/  IMAD.WIDE.U32 R158, R92, c[0x0][0x280], R158 ;  /* 0x0000a0005c9e7a25 */ /* 0x000fe200078e009e */
[----:B------:R-:W-:Y:S02]  /*17a0*/  LEA.HI R13, R13, R110, RZ, 0x3 ;  /* 0x0000006e0d0d7211 */ /* 0x000fe400078f18ff */
[----:B------:R-:W-:Y:S01]  /*17b0*/  LEA.HI R7, R7, R108, RZ, 0x3 ;  /* 0x0000006c07077211 */ /* 0x000fe200078f18ff */
[----:B------:R-:W-:Y:S01]  /*17c0*/  IMAD.SHL.U32 R110, R110, 0x8, RZ ;  /* 0x000000086e6e7824 */ /* 0x000fe200078e00ff */
[----:B------:R-:W-:Y:S01]  /*17d0*/  LOP3.LUT R0, R0, 0xfffff000, RZ, 0xc0, !PT ;  /* 0xfffff00000007812 */ /* 0x000fe200078ec0ff */
[----:B------:R-:W-:Y:S01]  /*17e0*/  IMAD.SHL.U32 R108, R108, 0x8, RZ ;  /* 0x000000086c6c7824 */ /* 0x000fe200078e00ff */
[-C--:B------:R-:W-:Y:S01]  /*17f0*/  LOP3.LUT R111, R24, R3.reuse, RZ, 0x3c, !PT ;  /* 0x00000003186f7212 */ /* 0x080fe200078e3cff */
[----:B------:R-:W-:Y:S01]  /*1800*/  IMAD.SHL.U32 R12, R12, 0x200, RZ ;  /* 0x000002000c0c7824 */ /* 0x000fe200078e00ff */
[----:B------:R-:W-:Y:S01]  /*1810*/  LOP3.LUT R25, R26, R3, RZ, 0x3c, !PT ;  /* 0x000000031a197212 */ /* 0x000fe200078e3cff */
[----:B------:R-:W-:Y:S01]  /*1820*/  IMAD.SHL.U32 R7, R7, 0x200, RZ ;  /* 0x0000020007077824 */ /* 0x000fe200078e00ff */
[----:B------:R-:W-:Y:S01]  /*1830*/  LOP3.LUT R26, R9, 0x38, R109, 0xf8, !PT ;  /* 0x00000038091a7812 */ /* 0x000fe200078ef86d */
[----:B------:R-:W-:Y:S01]  /*1840*/  IMAD.SHL.U32 R13, R13, 0x200, RZ ;  /* 0x000002000d0d7824 */ /* 0x000fe200078e00ff */
[----:B------:R-:W-:Y:S01]  /*1850*/  IADD3 R111, R111, R0, R2 ;  /* 0x000000006f6f7210 */ /* 0x000fe20007ffe002 */
[----:B------:R-:W-:Y:S01]  /*1860*/  IMAD.IADD R123, R167, 0x1, R123 ;  /* 0x00000001a77b7824 */ /* 0x000fe200078e027b */
[----:B------:R-:W-:-:S02]  /*1870*/  LOP3.LUT R0, R9, 0x18, R22, 0xf8, !PT ;  /* 0x0000001809007812 */ /* 0x000fc400078ef816 */
[C---:B------:R-:W-:Y:S02]  /*1880*/  LOP3.LUT R30, R9.reuse, 0x38, R110, 0xf8, !PT ;  /* 0x00000038091e7812 */ /* 0x040fe400078ef86e */
[----:B------:R-:W-:Y:S02]  /*1890*/  LOP3.LUT R24, R9, 0x38, R108, 0xf8, !PT ;  /* 0x0000003809187812 */ /* 0x000fe400078ef86c */
[----:B------:R-:W-:Y:S01]  /*18a0*/  LOP3.LUT R9, R26, R3, RZ, 0x3c, !PT ;  /* 0x000000031a097212 */ /* 0x000fe200078e3cff */
[----:B------:R-:W-:Y:S01]  /*18b0*/  @P0 IMAD.WIDE.U32 R26, R14, R103, R156 ;  /* 0x000000670e1a0225 */ /* 0x000fe200078e009c */
[----:B------:R-:W-:Y:S02]  /*18c0*/  LOP3.LUT R112, R112, 0xfffff000, RZ, 0xc0, !PT ;  /* 0xfffff00070707812 */ /* 0x000fe400078ec0ff */
[----:B------:R-:W-:Y:S01]  /*18d0*/  LOP3.LUT R114, R12, 0xfffff000, RZ, 0xc0, !PT ;  /* 0xfffff0000c727812 */ /* 0x000fe200078ec0ff */
[----:B------:R-:W-:Y:S01]  /*18e0*/  @P1 IMAD.SHL.U32 R14, R10, 0x2, RZ ;  /* 0x000000020a0e1824 */ /* 0x000fe200078e00ff */
[----:B------:R-:W-:Y:S01]  /*18f0*/  IADD3 R112, R25, R112, R2 ;  /* 0x0000007019707210 */ /* 0x000fe20007ffe002 */
[----:B------:R-:W-:Y:S01]  /*1900*/  @P0 IMAD.IADD R6, R27, 0x1, R6 ;  /* 0x000000011b060824 */ /* 0x000fe200078e0206 */
[----:B------:R-:W-:-:S02]  /*1910*/  LOP3.LUT R0, R2, R0, R3, 0xf6, !PT ;  /* 0x0000000002007212 */ /* 0x000fc400078ef603 */
[----:B------:R1:W-:Y:S01]  /*1920*/  @P1 LDGSTS.E.BYPASS.LTC128B.128 [R14+0x1100], [R32.64], !P5 ;  /* 0x01100000200e1fae */ /* 0x0003e2000e901d46 */
[-C--:B------:R-:W-:Y:S02]  /*1930*/  LOP3.LUT R25, R30, R3.reuse, RZ, 0x3c, !PT ;  /* 0x000000031e197212 */ /* 0x080fe400078e3cff */
[----:B------:R-:W-:Y:S01]  /*1940*/  LOP3.LUT R3, R24, R3, RZ, 0x3c, !PT ;  /* 0x0000000318037212 */ /* 0x000fe200078e3cff */
[----:B------:R1:W-:Y:S01]  /*1950*/  @P1 LDGSTS.E.BYPASS.LTC128B.128 [R14+0x3100], [R32.64+0x80], !P4 ;  /* 0x03100080200e1fae */ /* 0x0003e2000e101d46 */
[----:B------:R-:W-:Y:S02]  /*1960*/  LOP3.LUT R138, R7, 0xfffff000, RZ, 0xc0, !PT ;  /* 0xfffff000078a7812 */ /* 0x000fe400078ec0ff */
[----:B------:R-:W-:Y:S01]  /*1970*/  LOP3.LUT R116, R13, 0xfffff000, RZ, 0xc0, !PT ;  /* 0xfffff0000d747812 */ /* 0x000fe200078ec0ff */
[----:B------:R1:W-:Y:S01]  /*1980*/  @P1 LDGSTS.E.BYPASS.LTC128B.128 [R14+0x5100], [R32.64+0x100], !P3 ;  /* 0x05100100200e1fae */ /* 0x0003e2000d901d46 */
[----:B------:R-:W-:Y:S02]  /*1990*/  @P0 LEA R12, P1, R26, c[0x0][0x220], 0x1 ;  /* 0x000088001a0c0a11 */ /* 0x000fe400078208ff */
[----:B------:R-:W-:Y:S01]  /*19a0*/  IADD3 R138, R3, R138, R2 ;  /* 0x0000008a038a7210 */ /* 0x000fe20007ffe002 */
[----:B------:R-:W-:Y:S01]  /*19b0*/  @P0 IMAD.SHL.U32 R3, R10, 0x2, RZ ;  /* 0x000000020a030824 */ /* 0x000fe200078e00ff */
[----:B------:R-:W-:Y:S01]  /*19c0*/  @P0 LEA.HI.X R13, R26, c[0x0][0x224], R6, 0x1, P1 ;  /* 0x000089001a0d0a11 */ /* 0x000fe200008f0c06 */
[----:B------:R-:W0:Y:S01]  /*19d0*/  LDGDEPBAR ;  /* 0x00000000000079af */ /* 0x000e220000000000 */
[----:B------:R-:W-:Y:S01]  /*19e0*/  @P0 LEA R24, P1, R105, R12, 0x1 ;  /* 0x0000000c69180211 */ /* 0x000fe200078208ff */
[----:B------:R-:W-:Y:S01]  /*19f0*/  IMAD.MOV.U32 R6, RZ, RZ, c[0x0][0x290] ;  /* 0x0000a400ff067624 */ /* 0x000fe200078e00ff */
[----:B------:R-:W-:Y:S01]  /*1a00*/  IADD3 R116, R25, R116, R2 ;  /* 0x0000007419747210 */ /* 0x000fe20007ffe002 */
[----:B------:R2:W-:Y:S01]  /*1a10*/  @P0 LDGSTS.E.BYPASS.LTC128B.128 [R3+0x12100], [R12.64], !P5 ;  /* 0x121000000c030fae */ /* 0x0005e2000e901d46 */
[----:B------:R-:W-:Y:S01]  /*1a20*/  @P0 LEA.HI.X R25, R105, R13, R102, 0x1, P1 ;  /* 0x0000000d69190211 */ /* 0x000fe200008f0c66 */
[----:B------:R-:W-:Y:S01]  /*1a30*/  IMAD.SHL.U32 R129, R6, 0x40, RZ ;  /* 0x0000004006817824 */ /* 0x000fe200078e00ff */
[----:B------:R-:W-:Y:S01]  /*1a40*/  IADD3 R114, R9, R114, R2 ;  /* 0x0000007209727210 */ /* 0x000fe20007ffe002 */
[----:B------:R2:W-:Y:S01]  /*1a50*/  @P0 LDGSTS.E.BYPASS.LTC128B.128 [R3+0x14100], [R12.64+0x80], !P4 ;  /* 0x141000800c030fae */ /* 0x0005e2000e101d46 */
[----:B------:R-:W-:Y:S01]  /*1a60*/  IMAD.MOV.U32 R2, RZ, RZ, c[0x0][0x1e0] ;  /* 0x00007800ff027624 */ /* 0x000fe200078e00ff */
[----:B------:R-:W-:-:S02]  /*1a70*/  LOP3.LUT R142, R142, 0xfffffff8, RZ, 0xc0, !PT ;  /* 0xfffffff88e8e7812 */ /* 0x000fc400078ec0ff */
[----:B------:R2:W-:Y:S01]  /*1a80*/  @P0 LDGSTS.E.BYPASS.LTC128B.128 [R3+0x16100], [R12.64+0x100], !P3 ;  /* 0x161001000c030fae */ /* 0x0005e2000d901d46 */
[----:B------:R-:W-:Y:S01]  /*1a90*/  LOP3.LUT R141, R141, 0xfffffff8, RZ, 0xc0, !PT ;  /* 0xfffffff88d8d7812 */ /* 0x000fe200078ec0ff */
[----:B------:R-:W-:Y:S01]  /*1aa0*/  IMAD.SHL.U32 R139, R2, 0x40, RZ ;  /* 0x00000040028b7824 */ /* 0x000fe200078e00ff */
[----:B------:R-:W-:Y:S01]  /*1ab0*/  LOP3.LUT R140, R140, 0xfffffff8, RZ, 0xc0, !PT ;  /* 0xfffffff88c8c7812 */ /* 0x000fe200078ec0ff */
[----:B------:R3:W-:Y:S01]  /*1ac0*/  @P0 LDGSTS.E.BYPASS.LTC128B.128 [R3+0x13100], [R24.64], !P5 ;  /* 0x1310000018030fae */ /* 0x0007e2000e901d46 */
[-C--:B------:R-:W-:Y:S02]  /*1ad0*/  SHF.L.U64.HI R127, R6, R137.reuse, c[0x0][0x294] ;  /* 0x0000a500067f7619 */ /* 0x080fe40000010289 */
[----:B------:R-:W-:Y:S01]  /*1ae0*/  SHF.L.U64.HI R137, R2, R137, c[0x0][0x1e4] ;  /* 0x0000790002897619 */ /* 0x000fe20000010289 */
[----:B------:R3:W-:Y:S01]  /*1af0*/  @P0 LDGSTS.E.BYPASS.LTC128B.128 [R3+0x15100], [R24.64+0x80], !P4 ;  /* 0x1510008018030fae */ /* 0x0007e2000e101d46 */
[----:B------:R-:W-:Y:S02]  /*1b00*/  IADD3 R143, R22, 0xa0, RZ ;  /* 0x000000a0168f7810 */ /* 0x000fe40007ffe0ff */
[----:B-1----:R-:W-:Y:S01]  /*1b10*/  IADD3 R14, R20, 0x10, RZ ;  /* 0x00000010140e7810 */ /* 0x002fe20007ffe0ff */
[----:B------:R3:W-:Y:S01]  /*1b20*/  @P0 LDGSTS.E.BYPASS.LTC128B.128 [R3+0x17100], [R24.64+0x100], !P3 ;  /* 0x1710010018030fae */ /* 0x0007e2000d901d46 */
[----:B------:R-:W-:-:S02]  /*1b30*/  IADD3 R170, P0, R170, R115, RZ ;  /* 0x00000073aaaa7210 */ /* 0x000fc40007f1e0ff */
[----:B------:R-:W-:Y:S01]  /*1b40*/  SHF.R.S32.HI R136, RZ, 0x1f, R142 ;  /* 0x0000001fff887819 */ /* 0x000fe2000001148e */
[----:B------:R-:W0:Y:S01]  /*1b50*/  LDGDEPBAR ;  /* 0x00000000000079af */ /* 0x000e220000000000 */
[----:B------:R-:W-:Y:S01]  /*1b60*/  SHF.R.S32.HI R130, RZ, 0x1f, R110 ;  /* 0x0000001fff827819 */ /* 0x000fe2000001146e */
[----:B------:R-:W-:Y:S01]  /*1b70*/  IMAD.X R171, R5, 0x1, R8, P0 ;  /* 0x0000000105ab7824 */ /* 0x000fe200000e0608 */
[----:B------:R-:W-:Y:S01]  /*1b80*/  IADD3 R122, P1, P0, R168, R172, R22 ;  /* 0x000000aca87a7210 */ /* 0x000fe2000783e016 */
[----:B------:R-:W-:Y:S01]  /*1b90*/  IMAD R8, R8, c[0x0][0x1e0], RZ ;  /* 0x0000780008087a24 */ /* 0x000fe200078e02ff */
[----:B------:R-:W-:Y:S02]  /*1ba0*/  SHF.R.S32.HI R134, RZ, 0x1f, R141 ;  /* 0x0000001fff867819 */ /* 0x000fe4000001148d */
[----:B------:R-:W-:Y:S01]  /*1bb0*/  SHF.R.S32.HI R132, RZ, 0x1f, R140 ;  /* 0x0000001fff847819 */ /* 0x000fe2000001148c */
[----:B------:R-:W-:Y:S01]  /*1bc0*/  IMAD R5, R115, c[0x0][0x1e4], R8 ;  /* 0x0000790073057a24 */ /* 0x000fe200078e0208 */
[----:B------:R-:W-:-:S02]  /*1bd0*/  SHF.R.S32.HI R128, RZ, 0x1f, R109 ;  /* 0x0000001fff807819 */ /* 0x000fc4000001146d */
[C---:B--2---:R-:W-:Y:S01]  /*1be0*/  IADD3 R13, R20.reuse, 0x30, RZ ;  /* 0x00000030140d7810 */ /* 0x044fe20007ffe0ff */
[----:B------:R-:W-:Y:S01]  /*1bf0*/  IMAD.IADD R124, R173, 0x1, R5 ;  /* 0x00000001ad7c7824 */ /* 0x000fe200078e0205 */
[----:B------:R-:W-:Y:S02]  /*1c00*/  IADD3 R12, R20, 0x50, RZ ;  /* 0x00000050140c7810 */ /* 0x000fe40007ffe0ff */
[----:B------:R-:W-:Y:S02]  /*1c10*/  SHF.R.S32.HI R126, RZ, 0x1f, R108 ;  /* 0x0000001fff7e7819 */ /* 0x000fe4000001146c */
[----:B------:R-:W-:Y:S02]  /*1c20*/  IADD3.X R121, R125, R124, R23, P1, P0 ;  /* 0x0000007c7d797210 */ /* 0x000fe40000fe0417 */
[----:B------:R-:W-:Y:S01]  /*1c30*/  ISETP.NE.AND P0, PT, RZ, UR4, PT ;  /* 0x00000004ff007c0c */ /* 0x000fe2000bf05270 */
[C---:B---3--:R-:W-:Y:S02]  /*1c40*/  IMAD R3, R117.reuse, c[0x0][0x290], RZ ;  /* 0x0000a40075037a24 */ /* 0x048fe400078e02ff */
[----:B------:R-:W-:-:S02]  /*1c50*/  IMAD R117, R117, c[0x0][0x280], RZ ;  /* 0x0000a00075757a24 */ /* 0x000fc400078e02ff */
[C---:B------:R-:W-:Y:S02]  /*1c60*/  IMAD R3, R92.reuse, c[0x0][0x294], R3 ;  /* 0x0000a5005c037a24 */ /* 0x040fe400078e0203 */
[----:B------:R-:W-:Y:S02]  /*1c70*/  IMAD R117, R92, c[0x0][0x284], R117 ;  /* 0x0000a1005c757a24 */ /* 0x000fe400078e0275 */
[----:B------:R-:W-:-:S04]  /*1c80*/  IMAD.IADD R120, R165, 0x1, R3 ;  /* 0x00000001a5787824 */ /* 0x000fc800078e0203 */
[----:B------:R-:W-:Y:S01]  /*1c90*/  @P0 LOP3.LUT R194, R194, 0x1, RZ, 0xfc, !PT ;  /* 0x00000001c2c20812 */ /* 0x000fe200078efcff */
[----:B------:R-:W-:Y:S02]  /*1ca0*/  IMAD.IADD R119, R163, 0x1, R117 ;  /* 0x00000001a3777824 */ /* 0x000fe400078e0275 */
[----:B------:R-:W-:Y:S02]  /*1cb0*/  IMAD.IADD R118, R3, 0x1, R161 ;  /* 0x0000000103767824 */ /* 0x000fe400078e02a1 */
[----:B------:R-:W-:Y:S02]  /*1cc0*/  IMAD.IADD R117, R117, 0x1, R159 ;  /* 0x0000000175757824 */ /* 0x000fe400078e029f */
.L_x_719:
[----:B------:R-:W-:Y:S01]  /*1cd0*/  SHF.R.S32.HI R4, RZ, 0x1f, R18 ;  /* 0x0000001fff047819 */ /* 0x000fe20000011412 */
[----:B------:R-:W-:Y:S04]  /*1ce0*/  DEPBAR.LE SB0, 0x2 ;  /* 0x000080800000791a */ /* 0x000fe80000000000 */
[----:B------:R-:W-:Y:S01]  /*1cf0*/  BAR.SYNC.DEFER_BLOCKING 0x0 ;  /* 0x0000000000007b1d */ /* 0x000fe20000010000 */
[----:B------:R-:W-:Y:S01]  /*1d00*/  ISETP.LE.AND P1, PT, R104, c[0x0][0x27c], PT ;  /* 0x00009f0068007a0c */ /* 0x000fe20003f23270 */
[-C--:B------:R-:W-:Y:S02]  /*1d10*/  IMAD R149, R137, R18.reuse, RZ ;  /* 0x0000001289957224 */ /* 0x080fe400078e02ff */
[----:B------:R-:W-:Y:S04]  /*1d20*/  IMAD.WIDE.U32 R28, R139, R18, RZ ;  /* 0x000000128b1c7225 */ /* 0x000fe800078e00ff */
[----:B------:R-:W-:Y:S01]  /*1d30*/  IMAD R149, R4, R139, R149 ;  /* 0x0000008b04957224 */ /* 0x000fe200078e0295 */
[----:B-1----:R-:W-:Y:S01]  /*1d40*/  IADD3 R6, P0, R122, R28, RZ ;  /* 0x0000001c7a067210 */ /* 0x002fe20007f1e0ff */
[----:B------:R-:W-:Y:S02]  /*1d50*/  IMAD R2, R55, 0x3000, R0 ;  /* 0x0000300037027824 */ /* 0x000fe400078e0200 */
[----:B------:R-:W-:Y:S03]  /*1d60*/  IMAD.IADD R149, R29, 0x1, R149 ;  /* 0x000000011d957824 */ /* 0x000fe600078e0295 */
[----:B------:R-:W-:Y:S01]  /*1d70*/  IADD3 R147, R2, 0x20, RZ ;  /* 0x0000002002937810 */ /* 0x000fe20007ffe0ff */
[----:B------:R-:W-:Y:S01]  /*1d80*/  IMAD.X R3, R149, 0x1, R121, P0 ;  /* 0x0000000195037824 */ /* 0x000fe200000e0679 */
[----:B------:R-:W-:Y:S02]  /*1d90*/  LEA R80, P0, R6, c[0x0][0x1c8], 0x1 ;  /* 0x0000720006507a11 */ /* 0x000fe400078008ff */
[----:B------:R-:W-:Y:S02]  /*1da0*/  @P6 IADD3 R147, R2, -0x20, RZ ;  /* 0xffffffe002936810 */ /* 0x000fe40007ffe0ff */
[----:B------:R-:W-:Y:S02]  /*1db0*/  LEA.HI.X R81, R6, c[0x0][0x1cc], R3, 0x1, P0 ;  /* 0x0000730006517a11 */ /* 0x000fe400000f0c03 */
[----:B------:R-:W-:Y:S01]  /*1dc0*/  LEA R148, R2, 0x100, 0x1 ;  /* 0x0000010002947811 */ /* 0x000fe200078e08ff */
[----:B------:R-:W-:Y:S01]  /*1dd0*/  BSSY B1, `(.L_x_695) ;  /* 0x00003a9000017945 */ /* 0x000fe20003800000 */
[----:B------:R-:W-:Y:S01]  /*1de0*/  LEA R147, R147, 0x100, 0x1 ;  /* 0x0000010093937811 */ /* 0x000fe200078e08ff */
[----:B-----5:R-:W-:-:S05]  /*1df0*/  @!P1 BRA `(.L_x_696) ;  /* 0x0000389000009947 */ /* 0x020fca0003800000 */
[-C--:B------:R-:W-:Y:S01]  /*1e00*/  IMAD R9, R131, R18.reuse, RZ ;  /* 0x0000001283097224 */ /* 0x080fe200078e02ff */
[----:B------:R-:W-:Y:S01]  /*1e10*/  LOP3.LUT P1, RZ, R194, 0x1, RZ, 0xc0, !PT ;  /* 0x00000001c2ff7812 */ /* 0x000fe2000782c0ff */
[-C--:B------:R-:W-:Y:S02]  /*1e20*/  IMAD R3, R127, R18.reuse, RZ ;  /* 0x000000127f037224 */ /* 0x080fe400078e02ff */
[----:B------:R-:W-:Y:S02]  /*1e30*/  IMAD R146, R18, -0x40, R99 ;  /* 0xffffffc012927824 */ /* 0x000fe400078e0263 */
[C---:B------:R-:W-:Y:S02]  /*1e40*/  IMAD R9, R4.reuse, R135, R9 ;  /* 0x0000008704097224 */ /* 0x040fe400078e0209 */
[----:B------:R-:W-:Y:S01]  /*1e50*/  IMAD R3, R4, R129, R3 ;  /* 0x0000008104037224 */ /* 0x000fe200078e0203 */
[----:B------:R-:W-:Y:S01]  /*1e60*/  IMNMX R146, R146, 0x40, PT ;  /* 0x0000004092927817 */ /* 0x000fe20003800200 */
[-C--:B------:R-:W-:Y:S04]  /*1e70*/  IMAD.WIDE.U32 R6, R135, R18.reuse, RZ ;  /* 0x0000001287067225 */ /* 0x080fe800078e00ff */
[----:B------:R-:W-:Y:S01]  /*1e80*/  IMAD.WIDE.U32 R4, R129, R18, RZ ;  /* 0x0000001281047225 */ /* 0x000fe200078e00ff */
[----:B------:R-:W-:Y:S04]  /*1e90*/  IADD3 R2, R7, R9, RZ ;  /* 0x0000000907027210 */ /* 0x000fe80007ffe0ff */
        /* <DEDUP_REMOVED lines=61> */
.L_x_699:
[----:B------:R-:W-:Y:S05]  /*2270*/  BSYNC B0 ;  /* 0x0000000000007941 */ /* 0x000fea0003800000 */
.L_x_698:
[----:B------:R-:W-:-:S05]  /*2280*/  @P1 BRA `(.L_x_700) ;  /* 0x000035d000001947 */ /* 0x000fca0003800000 */
[----:B------:R-:W-:Y:S01]  /*2290*/  ISETP.GE.AND P0, PT, R22, c[0x0][0x1d4], PT ;  /* 0x0000750016007a0c */ /* 0x000fe20003f06270 */
[----:B-----5:R-:W-:Y:S01]  /*22a0*/  IMAD.MOV.U32 R3, RZ, RZ, R32 ;  /* 0x000000ffff037224 */ /* 0x020fe200078e0020 */
[----:B------:R-:W-:Y:S01]  /*22b0*/  BSSY B0, `(.L_x_701) ;  /* 0x0000060000007945 */ /* 0x000fe20003800000 */
[----:B------:R-:W-:Y:S02]  /*22c0*/  IMAD.MOV.U32 R2, RZ, RZ, R33 ;  /* 0x000000ffff027224 */ /* 0x000fe400078e0021 */
[----:B------:R-:W-:Y:S01]  /*22d0*/  IMAD.MOV.U32 R25, RZ, RZ, R60 ;  /* 0x000000ffff197224 */ /* 0x000fe200078e003c */
[----:B-1----:R-:W-:Y:S01]  /*22e0*/  PRMT R9, R3, 0x7610, R9 ;  /* 0x0000761003097816 */ /* 0x002fe20000000009 */
        /* <DEDUP_REMOVED lines=47> */
[----:B------:R-:W-:Y:S02]  /*25e0*/  @!P0 PRMT R43, R44, 0x5410, R43 ;  /* 0x000054102c2b8816 */ /* 0x000fe4000000002b */
[----:B------:R-:W-:Y:S01]  /*25f0*/  @!P0 PRMT R42, R45, 0x5410, R42 ;  /* 0x000054102d2a8816 */ /* 0x000fe2000000002a */
[C---:B------:R-:W-:Y:S01]  /*2600*/  @!P0 IMAD.U32 R50, R52.reuse, 0x10000, RZ ;  /* 0x0001000034328824 */ /* 0x040fe200078e00ff */
[----:B------:R-:W-:Y:S02]  /*2610*/  @!P0 SHF.R.U32.HI R56, RZ, 0x10, R79 ;  /* 0x00000010ff388819 */ /* 0x000fe4000001164f */
[----:B------:R-:W-:Y:S02]  /*2620*/  @!P0 LOP3.LUT R52, R52, 0xffff0000, RZ, 0xc0, !PT ;  /* 0xffff000034348812 */ /* 0x000fe400078ec0ff */
[----:B------:R-:W-:Y:S02]  /*2630*/  @!P0 SHF.L.U32 R44, R43, 0x10, RZ ;  /* 0x000000102b2c8819 */ /* 0x000fe400000006ff */
[----:B------:R-:W-:Y:S02]  /*2640*/  @!P0 PRMT R56, R51, 0x5410, R56 ;  /* 0x0000541033388816 */ /* 0x000fe40000000038 */
[----:B------:R-:W-:Y:S01]  /*2650*/  @!P0 LOP3.LUT R43, R43, 0xffff0000, RZ, 0xc0, !PT ;  /* 0xffff00002b2b8812 */ /* 0x000fe200078ec0ff */
[C---:B-1----:R-:W-:Y:S01]  /*2660*/  @!P0 IMAD.U32 R51, R24.reuse, 0x10000, RZ ;  /* 0x0001000018338824 */ /* 0x042fe200078e00ff */
[----:B------:R-:W-:Y:S02]  /*2670*/  @!P0 LOP3.LUT R45, R24, 0xffff0000, RZ, 0xc0, !PT ;  /* 0xffff0000182d8812 */ /* 0x000fe400078ec0ff */
[C---:B------:R-:W-:Y:S02]  /*2680*/  @!P0 LOP3.LUT R46, R25.reuse, 0xffff0000, RZ, 0xc0, !PT ;  /* 0xffff0000192e8812 */ /* 0x040fe400078ec0ff */
[----:B------:R-:W-:Y:S01]  /*2690*/  @!P0 SHF.L.U32 R54, R25, 0x10, RZ ;  /* 0x0000001019368819 */ /* 0x000fe200000006ff */
[----:B------:R-:W-:Y:S01]  /*26a0*/  @!P0 FMUL.FTZ R83, R45, R50 ;  /* 0x000000322d538220 */ /* 0x000fe20000410000 */
        /* <DEDUP_REMOVED lines=11> */
[----:B------:R-:W-:Y:S01]  /*2760*/  @!P0 SHF.L.U32 R50, R26, 0x10, RZ ;  /* 0x000000101a328819 */ /* 0x000fe200000006ff */
[C---:B------:R-:W-:Y:S01]  /*2770*/  @!P0 IMAD.U32 R51, R56.reuse, 0x10000, RZ ;  /* 0x0001000038338824 */ /* 0x040fe200078e00ff */
[----:B------:R-:W-:Y:S01]  /*2780*/  @!P0 LOP3.LUT R56, R56, 0xffff0000, RZ, 0xc0, !PT ;  /* 0xffff000038388812 */ /* 0x000fe200078ec0ff */
        /* <DEDUP_REMOVED lines=18> */
.L_x_702:
[----:B------:R-:W-:Y:S05]  /*28b0*/  BSYNC B0 ;  /* 0x0000000000007941 */ /* 0x000fea0003800000 */
.L_x_701:
        /* <DEDUP_REMOVED lines=56> */
.L_x_704:
[----:B------:R-:W-:Y:S05]  /*2c40*/  BSYNC B0 ;  /* 0x0000000000007941 */ /* 0x000fea0003800000 */
.L_x_703:
        /* <DEDUP_REMOVED lines=56> */
.L_x_706:
[----:B------:R-:W-:Y:S05]  /*2fd0*/  BSYNC B0 ;  /* 0x0000000000007941 */ /* 0x000fea0003800000 */
.L_x_705:
        /* <DEDUP_REMOVED lines=56> */
.L_x_708:
[----:B------:R-:W-:Y:S05]  /*3360*/  BSYNC B0 ;  /* 0x0000000000007941 */ /* 0x000fea0003800000 */
.L_x_707:
        /* <DEDUP_REMOVED lines=56> */
.L_x_710:
[----:B------:R-:W-:Y:S05]  /*36f0*/  BSYNC B0 ;  /* 0x0000000000007941 */ /* 0x000fea0003800000 */
.L_x_709:
        /* <DEDUP_REMOVED lines=56> */
.L_x_697:
        /* <DEDUP_REMOVED lines=47> */
.L_x_712:
[----:B------:R-:W-:Y:S05]  /*3d70*/  BSYNC B0 ;  /* 0x0000000000007941 */ /* 0x000fea0003800000 */
.L_x_711:
[----:B------:R-:W-:Y:S04]  /*3d80*/  IADD3 R175, P0, R172, R28, RZ ;  /* 0x0000001cacaf7210 */ /* 0x000fe80007f1e0ff */
[----:B------:R-:W-:Y:S01]  /*3d90*/  IADD3.X R149, R124, R149, RZ, P0, !PT ;  /* 0x000000957c957210 */ /* 0x000fe200007fe4ff */
        /* <DEDUP_REMOVED lines=33> */
[----:B------:R-:W-:Y:S01]  /*3fb0*/  IMAD R177, R55, 0x3000, RZ ;  /* 0x0000300037b17824 */ /* 0x000fe200078e02ff */
[----:B------:R-:W-:Y:S02]  /*3fc0*/  PRMT R88, R7, 0x7610, R88 ;  /* 0x0000761007587816 */ /* 0x000fe40000000058 */
[----:B------:R-:W-:Y:S01]  /*3fd0*/  PRMT R87, R6, 0x7610, R87 ;  /* 0x0000761006577816 */ /* 0x000fe20000000057 */
[----:B------:R-:W-:-:S05]  /*3fe0*/  @P0 BRA `(.L_x_714) ;  /* 0x000007a000000947 */ /* 0x000fca0003800000 */
[----:B------:R-:W-:Y:S01]  /*3ff0*/  ISETP.GE.AND P2, PT, R110, c[0x0][0x1d4], PT ;  /* 0x000075006e007a0c */ /* 0x000fe20003f46270 */
[--C-:B------:R-:W-:Y:S01]  /*4000*/  IMAD.IADD R183, R116, 0x1, R177.reuse ;  /* 0x0000000174b77824 */ /* 0x100fe200078e02b1 */
[C---:B------:R-:W-:Y:S01]  /*4010*/  IADD3 R181, P1, P0, R168.reuse, R175, R142 ;  /* 0x000000afa8b57210 */ /* 0x040fe2000783e08e */
[----:B------:R-:W-:Y:S01]  /*4020*/  IMAD.IADD R182, R113, 0x1, R177 ;  /* 0x0000000171b67824 */ /* 0x000fe200078e02b1 */
[----:B------:R-:W-:Y:S01]  /*4030*/  MOV R48, R41 ;  /* 0x0000002900307202 */ /* 0x000fe20000000f00 */
[----:B------:R-:W-:Y:S01]  /*4040*/  IMAD.MOV.U32 R52, RZ, RZ, R57 ;  /* 0x000000ffff347224 */ /* 0x000fe200078e0039 */
[C---:B------:R-:W-:Y:S01]  /*4050*/  IADD3.X R176, R125.reuse, R149, R136, P1, P0 ;  /* 0x000000957db07210 */ /* 0x040fe20000fe0488 */
[----:B------:R-:W-:Y:S02]  /*4060*/  IMAD.MOV.U32 R50, RZ, RZ, R42 ;  /* 0x000000ffff327224 */ /* 0x000fe400078e002a */
[----:B------:R-:W-:Y:S02]  /*4070*/  IMAD.MOV.U32 R54, RZ, RZ, R56 ;  /* 0x000000ffff367224 */ /* 0x000fe400078e0038 */
[----:B------:R-:W-:Y:S02]  /*4080*/  IMAD.MOV.U32 R49, RZ, RZ, R40 ;  /* 0x000000ffff317224 */ /* 0x000fe400078e0028 */
[----:B------:R-:W-:Y:S01]  /*4090*/  @!P2 IADD3 R179, P1, P0, R168, R175, R110 ;  /* 0x000000afa8b3a210 */ /* 0x000fe2000783e06e */
[----:B------:R-:W-:Y:S02]  /*40a0*/  IMAD.MOV.U32 R60, RZ, RZ, R58 ;  /* 0x000000ffff3c7224 */ /* 0x000fe400078e003a */
[----:B------:R-:W-:Y:S01]  /*40b0*/  IMAD.MOV.U32 R66, RZ, RZ, R59 ;  /* 0x000000ffff427224 */ /* 0x000fe200078e003b */
[----:B------:R-:W-:Y:S02]  /*40c0*/  @!P2 IADD3.X R174, R125, R149, R130, P1, P0 ;  /* 0x000000957daea210 */ /* 0x000fe40000fe0482 */
[C---:B------:R-:W-:Y:S04]  /*40d0*/  LEA R180, P0, R181.reuse, c[0x0][0x1c8], 0x1 ;  /* 0x00007200b5b47a11 */ /* 0x040fe800078008ff */
[----:B------:R-:W-:Y:S01]  /*40e0*/  LEA.HI.X R181, R181, c[0x0][0x1cc], R176, 0x1, P0 ;  /* 0x00007300b5b57a11 */ /* 0x000fe200000f0cb0 */
[----:B------:R-:W-:Y:S01]  /*40f0*/  IMAD.SHL.U32 R176, R183, 0x2, RZ ;  /* 0x00000002b7b07824 */ /* 0x000fe200078e00ff */
[C---:B------:R-:W-:Y:S04]  /*4100*/  @!P2 LEA R178, P0, R179.reuse, c[0x0][0x1c8], 0x1 ;  /* 0x00007200b3b2aa11 */ /* 0x040fe800078008ff */
[----:B------:R-:W-:Y:S01]  /*4110*/  @!P2 LEA.HI.X R179, R179, c[0x0][0x1cc], R174, 0x1, P0 ;  /* 0x00007300b3b3aa11 */ /* 0x000fe200000f0cae */
[----:B------:R-:W1:Y:S01]  /*4120*/  LDS.128 R28, [R176+0xc100] ;  /* 0x00c10000b01c7984 */ /* 0x000e620000000c00 */
[----:B------:R-:W-:Y:S02]  /*4130*/  SHF.L.U32 R174, R182, 0x1, RZ ;  /* 0x00000001b6ae7819 */ /* 0x000fe400000006ff */
[----:B------:R-:W-:Y:S05]  /*4140*/  ISETP.GE.AND P0, PT, R22, c[0x0][0x27c], PT ;  /* 0x00009f0016007a0c */ /* 0x000fea0003f06270 */
[----:B------:R-:W2:Y:S08]  /*4150*/  LDS.128 R80, [R174+0xc100] ;  /* 0x00c10000ae507984 */ /* 0x000eb00000000c00 */
[----:B------:R-:W-:Y:S02]  /*4160*/  @!P0 SHF.R.U64 R61, R56, 0x10, R57 ;  /* 0x00000010383d8819 */ /* 0x000fe40000001239 */
[----:B------:R-:W-:Y:S02]  /*4170*/  @!P0 SHF.R.U64 R63, R58, 0x10, R59 ;  /* 0x000000103a3f8819 */ /* 0x000fe4000000123b */
[----:B------:R-:W-:Y:S02]  /*4180*/  @!P0 PRMT R58, R54, 0x5410, R61 ;  /* 0x00005410363a8816 */ /* 0x000fe4000000003d */
[----:B------:R-:W-:Y:S02]  /*4190*/  @!P0 SHF.R.U32.HI R51, RZ, 0x10, R41 ;  /* 0x00000010ff338819 */ /* 0x000fe40000011629 */
[----:B------:R-:W-:Y:S02]  /*41a0*/  @!P0 SHF.R.U32.HI R59, RZ, 0x10, R59 ;  /* 0x00000010ff3b8819 */ /* 0x000fe4000001163b */
[----:B------:R-:W-:Y:S02]  /*41b0*/  @!P0 PRMT R48, R48, 0x5410, R51 ;  /* 0x0000541030308816 */ /* 0x000fe40000000033 */
[----:B------:R-:W-:Y:S02]  /*41c0*/  @!P0 PRMT R66, R66, 0x5410, R59 ;  /* 0x0000541042428816 */ /* 0x000fe4000000003b */
[----:B------:R-:W-:Y:S02]  /*41d0*/  @!P0 PRMT R60, R60, 0x5410, R63 ;  /* 0x000054103c3c8816 */ /* 0x000fe4000000003f */
[----:B------:R-:W-:Y:S01]  /*41e0*/  @!P0 SHF.R.U32.HI R57, RZ, 0x10, R57 ;  /* 0x00000010ff398819 */ /* 0x000fe20000011639 */
[----:B------:R-:W-:Y:S01]  /*41f0*/  @!P0 IMAD.U32 R64, R66, 0x10000, RZ ;  /* 0x0001000042408824 */ /* 0x000fe200078e00ff */
[----:B------:R-:W-:Y:S02]  /*4200*/  @!P0 SHF.R.U64 R53, R42, 0x10, R43 ;  /* 0x000000102a358819 */ /* 0x000fe4000000122b */
[----:B------:R-:W-:Y:S01]  /*4210*/  @!P0 PRMT R56, R52, 0x5410, R57 ;  /* 0x0000541034388816 */ /* 0x000fe20000000039 */
[----:B------:R-:W-:Y:S01]  /*4220*/  @!P0 IMAD.U32 R57, R58, 0x10000, RZ ;  /* 0x000100003a398824 */ /* 0x000fe200078e00ff */
[----:B------:R-:W-:Y:S01]  /*4230*/  @!P0 SHF.R.U32.HI R42, RZ, 0x10, R43 ;  /* 0x00000010ff2a8819 */ /* 0x000fe2000001162b */
[----:B-1----:R-:W-:Y:S01]  /*4240*/  @!P0 IMAD.U32 R51, R29, 0x10000, RZ ;  /* 0x000100001d338824 */ /* 0x002fe200078e00ff */
[C---:B------:R-:W-:Y:S02]  /*4250*/  @!P0 SHF.L.U32 R54, R56.reuse, 0x10, RZ ;  /* 0x0000001038368819 */ /* 0x040fe400000006ff */
[----:B------:R-:W-:Y:S02]  /*4260*/  @!P0 LOP3.LUT R56, R56, 0xffff0000, RZ, 0xc0, !PT ;  /* 0xffff000038388812 */ /* 0x000fe400078ec0ff */
[----:B------:R-:W-:Y:S01]  /*4270*/  @!P0 LOP3.LUT R66, R66, 0xffff0000, RZ, 0xc0, !PT ;  /* 0xffff000042428812 */ /* 0x000fe200078ec0ff */
[----:B------:R-:W-:Y:S01]  /*4280*/  @!P0 FMUL.FTZ R176, R51, R54 ;  /* 0x0000003633b08220 */ /* 0x000fe20000410000 */
[----:B------:R-:W-:Y:S01]  /*4290*/  @!P0 SHF.R.U64 R40, R40, 0x10, R41 ;  /* 0x0000001028288819 */ /* 0x000fe20000001229 */
[----:B--2---:R-:W-:Y:S01]  /*42a0*/  @!P0 IMAD.U32 R52, R80, 0x10000, RZ ;  /* 0x0001000050348824 */ /* 0x004fe200078e00ff */
[C---:B------:R-:W-:Y:S01]  /*42b0*/  @!P0 SHF.L.U32 R59, R81.reuse, 0x10, RZ ;  /* 0x00000010513b8819 */ /* 0x040fe200000006ff */
[C---:B------:R-:W-:Y:S01]  /*42c0*/  @!P0 IMAD.U32 R63, R82.reuse, 0x10000, RZ ;  /* 0x00010000523f8824 */ /* 0x040fe200078e00ff */
[----:B------:R-:W-:Y:S01]  /*42d0*/  @!P0 LOP3.LUT R61, R81, 0xffff0000, RZ, 0xc0, !PT ;  /* 0xffff0000513d8812 */ /* 0x000fe200078ec0ff */
[C---:B------:R-:W-:Y:S01]  /*42e0*/  @!P0 IMAD.U32 R65, R83.reuse, 0x10000, RZ ;  /* 0x0001000053418824 */ /* 0x040fe200078e00ff */
[----:B------:R-:W-:Y:S02]  /*42f0*/  @!P0 LOP3.LUT R62, R82, 0xffff0000, RZ, 0xc0, !PT ;  /* 0xffff0000523e8812 */ /* 0x000fe400078ec0ff */
[----:B------:R-:W-:Y:S02]  /*4300*/  @!P0 LOP3.LUT R68, R83, 0xffff0000, RZ, 0xc0, !PT ;  /* 0xffff000053448812 */ /* 0x000fe400078ec0ff */
[----:B------:R-:W-:Y:S02]  /*4310*/  @!P0 PRMT R40, R49, 0x5410, R40 ;  /* 0x0000541031288816 */ /* 0x000fe40000000028 */
[----:B------:R-:W-:Y:S02]  /*4320*/  MOV R41, R43 ;  /* 0x0000002b00297202 */ /* 0x000fe40000000f00 */
[----:B------:R-:W-:Y:S01]  /*4330*/  @!P0 PRMT R43, R50, 0x5410, R53 ;  /* 0x00005410322b8816 */ /* 0x000fe20000000035 */
[----:B------:R-:W-:Y:S01]  /*4340*/  @!P0 IMAD.U32 R50, R28, 0x10000, RZ ;  /* 0x000100001c328824 */ /* 0x000fe200078e00ff */
[----:B------:R-:W-:Y:S01]  /*4350*/  @!P0 PRMT R41, R41, 0x5410, R42 ;  /* 0x0000541029298816 */ /* 0x000fe2000000002a */
[C---:B------:R-:W-:Y:S01]  /*4360*/  @!P0 IMAD.U32 R49, R40.reuse, 0x10000, RZ ;  /* 0x0001000028318824 */ /* 0x040fe200078e00ff */
[----:B------:R-:W-:Y:S01]  /*4370*/  @!P0 LOP3.LUT R40, R40, 0xffff0000, RZ, 0xc0, !PT ;  /* 0xffff000028288812 */ /* 0x000fe200078ec0ff */
[----:B------:R-:W-:Y:S02]  /*4380*/  @!P0 FMUL.FTZ R174, R50, R57 ;  /* 0x0000003932ae8220 */ /* 0x000fe40000410000 */
[----:B------:R-:W-:Y:S02]  /*4390*/  @!P0 IMAD.U32 R42, R48, 0x10000, RZ ;  /* 0x00010000302a8824 */ /* 0x000fe400078e00ff */
[-C--:B------:R-:W-:Y:S02]  /*43a0*/  @!P0 FMUL.FTZ R2, R50, R49.reuse ;  /* 0x0000003132028220 */ /* 0x080fe40000410000 */
[----:B------:R-:W-:Y:S01]  /*43b0*/  @!P0 FFMA.FTZ R174, R52, R49, -R174 ;  /* 0x0000003134ae8223 */ /* 0x000fe200000108ae */
[----:B------:R-:W-:Y:S01]  /*43c0*/  @!P0 LOP3.LUT R49, R29, 0xffff0000, RZ, 0xc0, !PT ;  /* 0xffff00001d318812 */ /* 0x000fe200078ec0ff */
[----:B------:R-:W-:Y:S01]  /*43d0*/  @!P0 FFMA.FTZ R2, R57, R52, R2 ;  /* 0x0000003439028223 */ /* 0x000fe20000010002 */
[----:B------:R-:W-:Y:S01]  /*43e0*/  @!P0 LOP3.LUT R57, R80, 0xffff0000, RZ, 0xc0, !PT ;  /* 0xffff000050398812 */ /* 0x000fe200078ec0ff */
[-C--:B------:R-:W-:Y:S01]  /*43f0*/  @!P0 FMUL.FTZ R4, R51, R42.reuse ;  /* 0x0000002a33048220 */ /* 0x080fe20000410000 */
[----:B------:R-:W-:Y:S01]  /*4400*/  @!P0 LOP3.LUT R51, R28, 0xffff0000, RZ, 0xc0, !PT ;  /* 0xffff00001c338812 */ /* 0x000fe200078ec0ff */
[----:B------:R-:W-:Y:S01]  /*4410*/  @!P0 FFMA.FTZ R176, R59, R42, -R176 ;  /* 0x0000002a3bb08223 */ /* 0x000fe200000108b0 */
[----:B------:R-:W-:Y:S01]  /*4420*/  @!P0 LOP3.LUT R42, R48, 0xffff0000, RZ, 0xc0, !PT ;  /* 0xffff0000302a8812 */ /* 0x000fe200078ec0ff */
[C---:B------:R-:W-:Y:S01]  /*4430*/  @!P0 FMUL.FTZ R183, R49.reuse, R56 ;  /* 0x0000003831b78220 */ /* 0x040fe20000410000 */
[----:B------:R-:W-:Y:S01]  /*4440*/  @!P0 LOP3.LUT R52, R58, 0xffff0000, RZ, 0xc0, !PT ;  /* 0xffff00003a348812 */ /* 0x000fe200078ec0ff */
[C---:B------:R-:W-:Y:S01]  /*4450*/  @!P0 IMAD.U32 R58, R60.reuse, 0x10000, RZ ;  /* 0x000100003c3a8824 */ /* 0x040fe200078e00ff */
[----:B------:R-:W-:Y:S01]  /*4460*/  @!P0 LOP3.LUT R60, R60, 0xffff0000, RZ, 0xc0, !PT ;  /* 0xffff00003c3c8812 */ /* 0x000fe200078ec0ff */
[----:B------:R-:W-:Y:S02]  /*4470*/  @!P0 FMUL.FTZ R5, R49, R42 ;  /* 0x0000002a31058220 */ /* 0x000fe40000410000 */
[----:B------:R-:W-:Y:S02]  /*4480*/  @!P0 FMUL.FTZ R185, R51, R52 ;  /* 0x0000003433b98220 */ /* 0x000fe40000410000 */
[----:B------:R-:W-:Y:S01]  /*4490*/  @!P0 FFMA.FTZ R183, R61, R42, -R183 ;  /* 0x0000002a3db78223 */ /* 0x000fe200000108b7 */
[C---:B------:R-:W-:Y:S01]  /*44a0*/  @!P0 LOP3.LUT R42, R30.reuse, 0xffff0000, RZ, 0xc0, !PT ;  /* 0xffff00001e2a8812 */ /* 0x040fe200078ec0ff */
[-C--:B------:R-:W-:Y:S02]  /*44b0*/  @!P0 FMUL.FTZ R3, R51, R40.reuse ;  /* 0x0000002833038220 */ /* 0x080fe40000410000 */
[----:B------:R-:W-:Y:S01]  /*44c0*/  @!P0 FFMA.FTZ R185, R57, R40, -R185 ;  /* 0x0000002839b98223 */ /* 0x000fe200000108b9 */
[C---:B------:R-:W-:Y:S01]  /*44d0*/  @!P0 SHF.L.U32 R40, R43.reuse, 0x10, RZ ;  /* 0x000000102b288819 */ /* 0x040fe200000006ff */
[----:B------:R-:W-:Y:S01]  /*44e0*/  @!P0 IMAD.U32 R49, R30, 0x10000, RZ ;  /* 0x000100001e318824 */ /* 0x000fe200078e00ff */
[----:B------:R-:W-:Y:S01]  /*44f0*/  @!P0 LOP3.LUT R43, R43, 0xffff0000, RZ, 0xc0, !PT ;  /* 0xffff00002b2b8812 */ /* 0x000fe200078ec0ff */
[C---:B------:R-:W-:Y:S01]  /*4500*/  @!P0 FMUL.FTZ R189, R42.reuse, R60 ;  /* 0x0000003c2abd8220 */ /* 0x040fe20000410000 */
[----:B------:R-:W-:Y:S01]  /*4510*/  @!P0 F2FP.BF16.PACK_AB R176, R183, R176 ;  /* 0x000000b0b7b0823e */ /* 0x000fe200000010ff */
[----:B------:R-:W-:Y:S01]  /*4520*/  @!P0 FMUL.FTZ R184, R49, R58 ;  /* 0x0000003a31b88220 */ /* 0x000fe20000410000 */
[----:B------:R-:W-:Y:S01]  /*4530*/  @!P0 F2FP.BF16.PACK_AB R185, R185, R174 ;  /* 0x000000aeb9b9823e */ /* 0x000fe200000010ff */
[-C--:B------:R-:W-:Y:S01]  /*4540*/  @!P0 FMUL.FTZ R7, R42, R43.reuse ;  /* 0x0000002b2a078220 */ /* 0x080fe20000410000 */
[C---:B------:R-:W-:Y:S01]  /*4550*/  @!P0 LOP3.LUT R42, R31.reuse, 0xffff0000, RZ, 0xc0, !PT ;  /* 0xffff00001f2a8812 */ /* 0x040fe200078ec0ff */
[----:B------:R-:W-:Y:S01]  /*4560*/  @!P0 FFMA.FTZ R189, R62, R43, -R189 ;  /* 0x0000002b3ebd8223 */ /* 0x000fe200000108bd */
[----:B------:R-:W-:Y:S01]  /*4570*/  @!P0 SHF.L.U32 R43, R31, 0x10, RZ ;  /* 0x000000101f2b8819 */ /* 0x000fe200000006ff */
[-C--:B------:R-:W-:Y:S01]  /*4580*/  @!P0 FMUL.FTZ R6, R49, R40.reuse ;  /* 0x0000002831068220 */ /* 0x080fe20000410000 */
[----:B------:R-:W-:Y:S01]  /*4590*/  @!P0 MOV R80, R185 ;  /* 0x000000b900508202 */ /* 0x000fe20000000f00 */
        /* <DEDUP_REMOVED lines=9> */
[----:B------:R-:W-:Y:S02]  /*4630*/  @!P0 FFMA.FTZ R5, R56, R61, R5 ;  /* 0x0000003d38058223 */ /* 0x000fe40000010005 */
[----:B------:R-:W-:Y:S02]  /*4640*/  @!P0 FFMA.FTZ R182, R65, R40, -R182 ;  /* 0x0000002841b68223 */ /* 0x000fe400000108b6 */
[----:B------:R-:W-:Y:S01]  /*4650*/  @!P0 FFMA.FTZ R187, R68, R41, -R187 ;  /* 0x0000002944bb8223 */ /* 0x000fe200000108bb */
[----:B------:R-:W-:Y:S01]  /*4660*/  @!P0 F2FP.BF16.PACK_AB R183, R5, R4 ;  /* 0x0000000405b7823e */ /* 0x000fe200000010ff */
        /* <DEDUP_REMOVED lines=18> */
.L_x_714:
[----:B------:R-:W-:Y:S05]  /*4790*/  BSYNC B0 ;  /* 0x0000000000007941 */ /* 0x000fea0003800000 */
.L_x_713:
[----:B------:R-:W-:Y:S01]  /*47a0*/  ISETP.GE.AND P0, PT, R15, c[0x0][0x1d4], PT ;  /* 0x000075000f007a0c */ /* 0x000fe20003f06270 */
[----:B------:R-:W-:Y:S01]  /*47b0*/  @!UPT UIADD3 URZ, URZ, URZ, URZ ;  /* 0x0000003f3f3ff290 */ /* 0x000fe2000fffe03f */
[----:B------:R-:W-:Y:S11]  /*47c0*/  BSSY B0, `(.L_x_715) ;  /* 0x0000074000007945 */ /* 0x000ff60003800000 */
[----:B------:R-:W-:-:S05]  /*47d0*/  @P0 BRA `(.L_x_716) ;  /* 0x0000072000000947 */ /* 0x000fca0003800000 */
[----:B------:R-:W-:Y:S01]  /*47e0*/  ISETP.GE.AND P2, PT, R109, c[0x0][0x1d4], PT ;  /* 0x000075006d007a0c */ /* 0x000fe20003f46270 */
[----:B------:R-:W-:Y:S01]  /*47f0*/  IMAD.IADD R68, R114, 0x1, R177 ;  /* 0x0000000172447824 */ /* 0x000fe200078e02b1 */
[----:B------:R-:W-:Y:S03]  /*4800*/  IADD3 R65, P1, P0, R168, R175, R141 ;  /* 0x000000afa8417210 */ /* 0x000fe6000783e08d */
[----:B------:R-:W-:Y:S01]  /*4810*/  IMAD.SHL.U32 R66, R68, 0x2, RZ ;  /* 0x0000000244427824 */ /* 0x000fe200078e00ff */
[C---:B------:R-:W-:Y:S04]  /*4820*/  IADD3.X R58, R125.reuse, R149, R134, P1, P0 ;  /* 0x000000957d3a7210 */ /* 0x040fe80000fe0486 */
[----:B-1----:R-:W1:Y:S03]  /*4830*/  LDS.128 R28, [R66+0xc100] ;  /* 0x00c10000421c7984 */ /* 0x002e660000000c00 */
[----:B------:R-:W-:Y:S04]  /*4840*/  @!P2 IADD3 R63, P1, P0, R168, R175, R109 ;  /* 0x000000afa83fa210 */ /* 0x000fe8000783e06d */
[----:B------:R-:W-:Y:S02]  /*4850*/  @!P2 IADD3.X R60, R125, R149, R128, P1, P0 ;  /* 0x000000957d3ca210 */ /* 0x000fe40000fe0480 */
[C---:B------:R-:W-:Y:S04]  /*4860*/  LEA R64, P0, R65.reuse, c[0x0][0x1c8], 0x1 ;  /* 0x0000720041407a11 */ /* 0x040fe800078008ff */
[----:B------:R-:W-:Y:S02]  /*4870*/  LEA.HI.X R65, R65, c[0x0][0x1cc], R58, 0x1, P0 ;  /* 0x0000730041417a11 */ /* 0x000fe400000f0c3a */
[C---:B------:R-:W-:Y:S04]  /*4880*/  @!P2 LEA R62, P0, R63.reuse, c[0x0][0x1c8], 0x1 ;  /* 0x000072003f3eaa11 */ /* 0x040fe800078008ff */
[----:B------:R-:W-:Y:S01]  /*4890*/  @!P2 LEA.HI.X R63, R63, c[0x0][0x1cc], R60, 0x1, P0 ;  /* 0x000073003f3faa11 */ /* 0x000fe200000f0c3c */
[----:B------:R-:W-:Y:S01]  /*48a0*/  IMAD.IADD R60, R112, 0x1, R177 ;  /* 0x00000001703c7824 */ /* 0x000fe200078e02b1 */
[----:B------:R-:W-:Y:S03]  /*48b0*/  ISETP.GE.AND P0, PT, R15, c[0x0][0x27c], PT ;  /* 0x00009f000f007a0c */ /* 0x000fe60003f06270 */
[----:B------:R-:W-:Y:S05]  /*48c0*/  IMAD.SHL.U32 R58, R60, 0x2, RZ ;  /* 0x000000023c3a7824 */ /* 0x000fea00078e00ff */
[----:B------:R2:W3:Y:S05]  /*48d0*/  LDS.128 R80, [R58+0xc100] ;  /* 0x00c100003a507984 */ /* 0x0004ea0000000c00 */
[----:B------:R-:W-:Y:S02]  /*48e0*/  @!P0 SHF.R.U64 R34, R34, 0x10, R35 ;  /* 0x0000001022228819 */ /* 0x000fe40000001223 */
[----:B------:R-:W-:Y:S02]  /*48f0*/  @!P0 SHF.R.U32.HI R49, RZ, 0x10, R79 ;  /* 0x00000010ff318819 */ /* 0x000fe4000001164f */
[----:B------:R-:W-:Y:S01]  /*4900*/  @!P0 PRMT R47, R47, 0x5410, R34 ;  /* 0x000054102f2f8816 */ /* 0x000fe20000000022 */
[C---:B-1----:R-:W-:Y:S01]  /*4910*/  @!P0 IMAD.U32 R34, R28.reuse, 0x10000, RZ ;  /* 0x000100001c228824 */ /* 0x042fe200078e00ff */
[----:B------:R-:W-:Y:S02]  /*4920*/  @!P0 SHF.R.U32.HI R41, RZ, 0x10, R35 ;  /* 0x00000010ff298819 */ /* 0x000fe40000011623 */
[----:B------:R-:W-:Y:S02]  /*4930*/  @!P0 LOP3.LUT R35, R28, 0xffff0000, RZ, 0xc0, !PT ;  /* 0xffff00001c238812 */ /* 0x000fe400078ec0ff */
[----:B------:R-:W-:Y:S02]  /*4940*/  @!P0 PRMT R86, R86, 0x5410, R49 ;  /* 0x0000541056568816 */ /* 0x000fe40000000031 */
[----:B------:R-:W-:Y:S02]  /*4950*/  @!P0 SHF.R.U64 R32, R32, 0x10, R33 ;  /* 0x0000001020208819 */ /* 0x000fe40000001221 */
[C---:B------:R-:W-:Y:S01]  /*4960*/  @!P0 LOP3.LUT R56, R86.reuse, 0xffff0000, RZ, 0xc0, !PT ;  /* 0xffff000056388812 */ /* 0x040fe200078ec0ff */
[----:B------:R-:W-:Y:S01]  /*4970*/  @!P0 IMAD.U32 R59, R86, 0x10000, RZ ;  /* 0x00010000563b8824 */ /* 0x000fe200078e00ff */
[----:B------:R-:W-:Y:S02]  /*4980*/  @!P0 SHF.R.U64 R43, R76, 0x10, R77 ;  /* 0x000000104c2b8819 */ /* 0x000fe4000000124d */
[----:B------:R-:W-:Y:S02]  /*4990*/  @!P0 PRMT R45, R45, 0x5410, R32 ;  /* 0x000054102d2d8816 */ /* 0x000fe40000000020 */
[----:B------:R-:W-:Y:S02]  /*49a0*/  @!P0 SHF.R.U32.HI R33, RZ, 0x10, R33 ;  /* 0x00000010ff218819 */ /* 0x000fe40000011621 */
[C---:B------:R-:W-:Y:S02]  /*49b0*/  @!P0 LOP3.LUT R32, R45.reuse, 0xffff0000, RZ, 0xc0, !PT ;  /* 0xffff00002d208812 */ /* 0x040fe400078ec0ff */
[----:B------:R-:W-:Y:S02]  /*49c0*/  @!P0 PRMT R88, R88, 0x5410, R43 ;  /* 0x0000541058588816 */ /* 0x000fe4000000002b */
[----:B------:R-:W-:Y:S01]  /*49d0*/  @!P0 PRMT R44, R44, 0x5410, R33 ;  /* 0x000054102c2c8816 */ /* 0x000fe20000000021 */
[----:B------:R-:W-:Y:S01]  /*49e0*/  @!P0 IMAD.U32 R33, R45, 0x10000, RZ ;  /* 0x000100002d218824 */ /* 0x000fe200078e00ff */
[C---:B------:R-:W-:Y:S01]  /*49f0*/  @!P0 SHF.L.U32 R43, R88.reuse, 0x10, RZ ;  /* 0x00000010582b8819 */ /* 0x040fe200000006ff */
[----:B------:R-:W-:Y:S01]  /*4a00*/  @!P0 FMUL.FTZ R3, R35, R32 ;  /* 0x0000002023038220 */ /* 0x000fe20000410000 */
[----:B------:R-:W-:Y:S01]  /*4a10*/  @!P0 LOP3.LUT R42, R88, 0xffff0000, RZ, 0xc0, !PT ;  /* 0xffff0000582a8812 */ /* 0x000fe200078ec0ff */
[----:B------:R-:W-:Y:S01]  /*4a20*/  @!P0 FMUL.FTZ R2, R34, R33 ;  /* 0x0000002122028220 */ /* 0x000fe20000410000 */
[----:B------:R-:W-:Y:S01]  /*4a30*/  @!P0 PRMT R46, R46, 0x5410, R41 ;  /* 0x000054102e2e8816 */ /* 0x000fe20000000029 */
[----:B--2---:R-:W-:Y:S01]  /*4a40*/  @!P0 FMUL.FTZ R58, R34, R43 ;  /* 0x0000002b223a8220 */ /* 0x004fe20000410000 */
[C---:B---3--:R-:W-:Y:S01]  /*4a50*/  @!P0 LOP3.LUT R49, R80.reuse, 0xffff0000, RZ, 0xc0, !PT ;  /* 0xffff000050318812 */ /* 0x048fe200078ec0ff */
[----:B------:R-:W-:Y:S01]  /*4a60*/  @!P0 IMAD.U32 R40, R80, 0x10000, RZ ;  /* 0x0001000050288824 */ /* 0x000fe200078e00ff */
[----:B------:R-:W-:Y:S01]  /*4a70*/  @!P0 SHF.L.U32 R34, R29, 0x10, RZ ;  /* 0x000000101d228819 */ /* 0x000fe200000006ff */
[----:B------:R-:W-:Y:S01]  /*4a80*/  @!P0 FMUL.FTZ R179, R35, R42 ;  /* 0x0000002a23b38220 */ /* 0x000fe20000410000 */
[----:B------:R-:W-:Y:S01]  /*4a90*/  @!P0 LOP3.LUT R35, R29, 0xffff0000, RZ, 0xc0, !PT ;  /* 0xffff00001d238812 */ /* 0x000fe200078ec0ff */
[----:B------:R-:W-:Y:S01]  /*4aa0*/  @!P0 FFMA.FTZ R2, R43, R40, R2 ;  /* 0x000000282b028223 */ /* 0x000fe20000010002 */
[----:B------:R-:W-:Y:S01]  /*4ab0*/  @!P0 LOP3.LUT R51, R81, 0xffff0000, RZ, 0xc0, !PT ;  /* 0xffff000051338812 */ /* 0x000fe200078ec0ff */
[----:B------:R-:W-:Y:S01]  /*4ac0*/  @!P0 FFMA.FTZ R58, R40, R33, -R58 ;  /* 0x00000021283a8223 */ /* 0x000fe2000001083a */
[----:B------:R-:W-:Y:S01]  /*4ad0*/  @!P0 LOP3.LUT R61, R83, 0xffff0000, RZ, 0xc0, !PT ;  /* 0xffff0000533d8812 */ /* 0x000fe200078ec0ff */
[----:B------:R-:W-:Y:S01]  /*4ae0*/  @!P0 FFMA.FTZ R179, R49, R32, -R179 ;  /* 0x0000002031b38223 */ /* 0x000fe200000108b3 */
[----:B------:R-:W-:Y:S01]  /*4af0*/  @!P0 LOP3.LUT R57, R82, 0xffff0000, RZ, 0xc0, !PT ;  /* 0xffff000052398812 */ /* 0x000fe200078ec0ff */
[----:B------:R-:W-:Y:S01]  /*4b00*/  @!P0 IMAD.U32 R33, R44, 0x10000, RZ ;  /* 0x000100002c218824 */ /* 0x000fe200078e00ff */
[----:B------:R-:W-:Y:S01]  /*4b10*/  @!P0 SHF.R.U32.HI R76, RZ, 0x10, R77 ;  /* 0x00000010ff4c8819 */ /* 0x000fe2000001164d */
[----:B------:R-:W-:Y:S01]  /*4b20*/  @!P0 IMAD.U32 R40, R81, 0x10000, RZ ;  /* 0x0001000051288824 */ /* 0x000fe200078e00ff */
[----:B------:R-:W-:Y:S01]  /*4b30*/  @!P0 F2FP.BF16.PACK_AB R58, R179, R58 ;  /* 0x0000003ab33a823e */ /* 0x000fe200000010ff */
[----:B------:R-:W-:Y:S01]  /*4b40*/  @!P0 FMUL.FTZ R4, R34, R33 ;  /* 0x0000002122048220 */ /* 0x000fe20000410000 */
[----:B------:R-:W-:Y:S01]  /*4b50*/  @!P0 PRMT R87, R87, 0x5410, R76 ;  /* 0x0000541057578816 */ /* 0x000fe2000000004c */
[----:B------:R-:W-:Y:S01]  /*4b60*/  @!P0 IMAD.U32 R54, R83, 0x10000, RZ ;  /* 0x0001000053368824 */ /* 0x000fe200078e00ff */
[----:B------:R-:W-:Y:S01]  /*4b70*/  @!P0 LOP3.LUT R32, R44, 0xffff0000, RZ, 0xc0, !PT ;  /* 0xffff00002c208812 */ /* 0x000fe200078ec0ff */
[----:B------:R-:W-:Y:S01]  /*4b80*/  @!P0 IMAD.U32 R50, R82, 0x10000, RZ ;  /* 0x0001000052328824 */ /* 0x000fe200078e00ff */
[C---:B------:R-:W-:Y:S01]  /*4b90*/  @!P0 LOP3.LUT R48, R87.reuse, 0xffff0000, RZ, 0xc0, !PT ;  /* 0xffff000057308812 */ /* 0x040fe200078ec0ff */
[----:B------:R-:W-:Y:S01]  /*4ba0*/  @!P0 IMAD.U32 R43, R87, 0x10000, RZ ;  /* 0x00010000572b8824 */ /* 0x000fe200078e00ff */
[----:B------:R-:W-:Y:S01]  /*4bb0*/  @!P0 SHF.R.U64 R78, R78, 0x10, R79 ;  /* 0x000000104e4e8819 */ /* 0x000fe2000000124f */
[C---:B------:R-:W-:Y:S02]  /*4bc0*/  @!P0 FMUL.FTZ R5, R35.reuse, R32 ;  /* 0x0000002023058220 */ /* 0x040fe40000410000 */
[----:B------:R-:W-:Y:S01]  /*4bd0*/  @!P0 FMUL.FTZ R181, R35, R48 ;  /* 0x0000003023b58220 */ /* 0x000fe20000410000 */
[C---:B------:R-:W-:Y:S01]  /*4be0*/  @!P0 LOP3.LUT R35, R31.reuse, 0xffff0000, RZ, 0xc0, !PT ;  /* 0xffff00001f238812 */ /* 0x040fe200078ec0ff */
[----:B------:R-:W-:Y:S01]  /*4bf0*/  @!P0 FMUL.FTZ R60, R34, R43 ;  /* 0x0000002b223c8220 */ /* 0x000fe20000410000 */
[----:B------:R-:W-:Y:S01]  /*4c00*/  @!P0 SHF.L.U32 R34, R31, 0x10, RZ ;  /* 0x000000101f228819 */ /* 0x000fe200000006ff */
[----:B------:R-:W-:Y:S01]  /*4c10*/  @!P0 FFMA.FTZ R181, R51, R32, -R181 ;  /* 0x0000002033b58223 */ /* 0x000fe200000108b5 */
[----:B------:R-:W-:Y:S01]  /*4c20*/  @!P0 LOP3.LUT R32, R46, 0xffff0000, RZ, 0xc0, !PT ;  /* 0xffff00002e208812 */ /* 0x000fe200078ec0ff */
[----:B------:R-:W-:Y:S01]  /*4c30*/  @!P0 FFMA.FTZ R60, R40, R33, -R60 ;  /* 0x00000021283c8223 */ /* 0x000fe2000001083c */
[----:B------:R-:W-:Y:S01]  /*4c40*/  @!P0 PRMT R85, R85, 0x5410, R78 ;  /* 0x0000541055558816 */ /* 0x000fe2000000004e */
[----:B------:R-:W-:Y:S02]  /*4c50*/  @!P0 IMAD.U32 R33, R46, 0x10000, RZ ;  /* 0x000100002e218824 */ /* 0x000fe400078e00ff */
[C---:B------:R-:W-:Y:S01]  /*4c60*/  @!P0 FMUL.FTZ R66, R34.reuse, R59 ;  /* 0x0000003b22428220 */ /* 0x040fe20000410000 */
[----:B------:R-:W-:Y:S01]  /*4c70*/  @!P0 F2FP.BF16.PACK_AB R181, R181, R60 ;  /* 0x0000003cb5b5823e */ /* 0x000fe200000010ff */
[----:B------:R-:W-:Y:S01]  /*4c80*/  @!P0 FMUL.FTZ R183, R35, R56 ;  /* 0x0000003823b78220 */ /* 0x000fe20000410000 */
[----:B------:R-:W-:Y:S01]  /*4c90*/  @!P0 LOP3.LUT R52, R85, 0xffff0000, RZ, 0xc0, !PT ;  /* 0xffff000055348812 */ /* 0x000fe200078ec0ff */
[----:B------:R-:W-:Y:S01]  /*4ca0*/  @!P0 FMUL.FTZ R8, R34, R33 ;  /* 0x0000002122088220 */ /* 0x000fe20000410000 */
[----:B------:R-:W-:Y:S01]  /*4cb0*/  @!P0 MOV R81, R181 ;  /* 0x000000b500518202 */ /* 0x000fe20000000f00 */
[-C--:B------:R-:W-:Y:S01]  /*4cc0*/  @!P0 FMUL.FTZ R9, R35, R32.reuse ;  /* 0x0000002023098220 */ /* 0x080fe20000410000 */
[C---:B------:R-:W-:Y:S01]  /*4cd0*/  @!P0 SHF.L.U32 R34, R30.reuse, 0x10, RZ ;  /* 0x000000101e228819 */ /* 0x040fe200000006ff */
[----:B------:R-:W-:Y:S01]  /*4ce0*/  @!P0 IMAD.U32 R53, R85, 0x10000, RZ ;  /* 0x0001000055358824 */ /* 0x000fe200078e00ff */
[----:B------:R-:W-:Y:S01]  /*4cf0*/  @!P0 LOP3.LUT R35, R30, 0xffff0000, RZ, 0xc0, !PT ;  /* 0xffff00001e238812 */ /* 0x000fe200078ec0ff */
        /* <DEDUP_REMOVED lines=32> */
.L_x_716:
[----:B------:R-:W-:Y:S05]  /*4f00*/  BSYNC B0 ;  /* 0x0000000000007941 */ /* 0x000fea0003800000 */
.L_x_715:
[----:B------:R-:W-:Y:S11]  /*4f10*/  ISETP.GE.AND P0, PT, R16, c[0x0][0x1d4], PT ;  /* 0x0000750010007a0c */ /* 0x000ff60003f06270 */
[----:B------:R-:W-:Y:S02]  /*4f20*/  @!UPT UIADD3 URZ, URZ, URZ, URZ ;  /* 0x0000003f3f3ff290 */ /* 0x000fe4000fffe03f */
[----:B------:R-:W-:-:S05]  /*4f30*/  @P0 BRA `(.L_x_700) ;  /* 0x0000092000000947 */ /* 0x000fca0003800000 */
[----:B------:R-:W-:Y:S01]  /*4f40*/  IADD3 R61, P1, P0, R168, R175, R140 ;  /* 0x000000afa83d7210 */ /* 0x000fe2000783e08c */
[--C-:B------:R-:W-:Y:S02]  /*4f50*/  IMAD.IADD R60, R138, 0x1, R177.reuse ;  /* 0x000000018a3c7824 */ /* 0x100fe400078e02b1 */
[----:B------:R-:W-:Y:S01]  /*4f60*/  IMAD.IADD R177, R111, 0x1, R177 ;  /* 0x000000016fb17824 */ /* 0x000fe200078e02b1 */
[----:B------:R-:W-:Y:S01]  /*4f70*/  IADD3.X R54, R125, R149, R132, P1, P0 ;  /* 0x000000957d367210 */ /* 0x000fe20000fe0484 */
[----:B-1----:R-:W-:Y:S01]  /*4f80*/  IMAD.SHL.U32 R63, R60, 0x2, RZ ;  /* 0x000000023c3f7824 */ /* 0x002fe200078e00ff */
[----:B------:R-:W-:Y:S02]  /*4f90*/  LEA R60, P0, R61, c[0x0][0x1c8], 0x1 ;  /* 0x000072003d3c7a11 */ /* 0x000fe400078008ff */
[----:B------:R-:W-:Y:S02]  /*4fa0*/  SHF.L.U32 R62, R177, 0x1, RZ ;  /* 0x00000001b13e7819 */ /* 0x000fe400000006ff */
[----:B------:R-:W-:Y:S01]  /*4fb0*/  LEA.HI.X R61, R61, c[0x0][0x1cc], R54, 0x1, P0 ;  /* 0x000073003d3d7a11 */ /* 0x000fe200000f0c36 */
[----:B------:R-:W1:Y:S01]  /*4fc0*/  LDS.128 R28, [R63+0xc100] ;  /* 0x00c100003f1c7984 */ /* 0x000e620000000c00 */
[----:B------:R-:W-:Y:S07]  /*4fd0*/  ISETP.GE.AND P0, PT, R16, c[0x0][0x27c], PT ;  /* 0x00009f0010007a0c */ /* 0x000fee0003f06270 */
[----:B------:R-:W2:Y:S06]  /*4fe0*/  LDS.128 R56, [R62+0xc100] ;  /* 0x00c100003e387984 */ /* 0x000eac0000000c00 */
[----:B------:R-:W-:Y:S02]  /*4ff0*/  @!P0 SHF.R.U64 R35, R72, 0x10, R73 ;  /* 0x0000001048238819 */ /* 0x000fe40000001249 */
[--C-:B------:R-:W-:Y:S02]  /*5000*/  @!P0 SHF.R.U64 R24, R24, 0x10, R25.reuse ;  /* 0x0000001018188819 */ /* 0x100fe40000001219 */
[----:B------:R-:W-:Y:S02]  /*5010*/  @!P0 SHF.R.U32.HI R25, RZ, 0x10, R25 ;  /* 0x00000010ff198819 */ /* 0x000fe40000011619 */
[----:B------:R-:W-:Y:S02]  /*5020*/  @!P0 PRMT R37, R37, 0x5410, R24 ;  /* 0x0000541025258816 */ /* 0x000fe40000000018 */
[----:B------:R-:W-:Y:S02]  /*5030*/  @!P0 PRMT R36, R36, 0x5410, R25 ;  /* 0x0000541024248816 */ /* 0x000fe40000000019 */
[----:B------:R-:W-:Y:S01]  /*5040*/  @!P0 PRMT R84, R84, 0x5410, R35 ;  /* 0x0000541054548816 */ /* 0x000fe20000000023 */
[----:B------:R-:W-:Y:S01]  /*5050*/  @!P0 IMAD.U32 R25, R37, 0x10000, RZ ;  /* 0x0001000025198824 */ /* 0x000fe200078e00ff */
[----:B------:R-:W-:Y:S02]  /*5060*/  @!P0 SHF.R.U64 R41, R74, 0x10, R75 ;  /* 0x000000104a298819 */ /* 0x000fe4000000124b */
[C---:B------:R-:W-:Y:S01]  /*5070*/  @!P0 LOP3.LUT R40, R84.reuse, 0xffff0000, RZ, 0xc0, !PT ;  /* 0xffff000054288812 */ /* 0x040fe200078ec0ff */
[----:B------:R-:W-:Y:S01]  /*5080*/  @!P0 IMAD.U32 R35, R84, 0x10000, RZ ;  /* 0x0001000054238824 */ /* 0x000fe200078e00ff */
[--C-:B------:R-:W-:Y:S02]  /*5090*/  @!P0 SHF.R.U64 R26, R26, 0x10, R27.reuse ;  /* 0x000000101a1a8819 */ /* 0x100fe4000000121b */
[----:B------:R-:W-:Y:S02]  /*50a0*/  @!P0 SHF.R.U32.HI R27, RZ, 0x10, R27 ;  /* 0x00000010ff1b8819 */ /* 0x000fe4000001161b */
[----:B------:R-:W-:Y:S02]  /*50b0*/  @!P0 PRMT R39, R39, 0x5410, R26 ;  /* 0x0000541027278816 */ /* 0x000fe4000000001a */
[----:B------:R-:W-:Y:S02]  /*50c0*/  @!P0 PRMT R38, R38, 0x5410, R27 ;  /* 0x0000541026268816 */ /* 0x000fe4000000001b */
[----:B------:R-:W-:Y:S01]  /*50d0*/  @!P0 PRMT R70, R70, 0x5410, R41 ;  /* 0x0000541046468816 */ /* 0x000fe20000000029 */
[C---:B-1----:R-:W-:Y:S01]  /*50e0*/  @!P0 IMAD.U32 R24, R28.reuse, 0x10000, RZ ;  /* 0x000100001c188824 */ /* 0x042fe200078e00ff */
[----:B------:R-:W-:Y:S01]  /*50f0*/  @!P0 LOP3.LUT R26, R28, 0xffff0000, RZ, 0xc0, !PT ;  /* 0xffff00001c1a8812 */ /* 0x000fe200078ec0ff */
[----:B------:R-:W-:Y:S01]  /*5100*/  @!P0 IMAD.U32 R27, R29, 0x10000, RZ ;  /* 0x000100001d1b8824 */ /* 0x000fe200078e00ff */
[----:B------:R-:W-:Y:S01]  /*5110*/  @!P0 LOP3.LUT R48, R70, 0xffff0000, RZ, 0xc0, !PT ;  /* 0xffff000046308812 */ /* 0x000fe200078ec0ff */
[----:B------:R-:W-:Y:S01]  /*5120*/  @!P0 FMUL.FTZ R54, R24, R35 ;  /* 0x0000002318368220 */ /* 0x000fe20000410000 */
[----:B------:R-:W-:Y:S01]  /*5130*/  @!P0 LOP3.LUT R33, R30, 0xffff0000, RZ, 0xc0, !PT ;  /* 0xffff00001e218812 */ /* 0x000fe200078ec0ff */
[-C--:B------:R-:W-:Y:S01]  /*5140*/  @!P0 FMUL.FTZ R2, R24, R25.reuse ;  /* 0x0000001918028220 */ /* 0x080fe20000410000 */
[----:B------:R-:W-:Y:S01]  /*5150*/  @!P0 SHF.R.U32.HI R72, RZ, 0x10, R73 ;  /* 0x00000010ff488819 */ /* 0x000fe20000011649 */
[----:B------:R-:W-:Y:S01]  /*5160*/  @!P0 IMAD.U32 R24, R36, 0x10000, RZ ;  /* 0x0001000024188824 */ /* 0x000fe200078e00ff */
[----:B--2---:R-:W-:Y:S01]  /*5170*/  @!P0 SHF.L.U32 R34, R56, 0x10, RZ ;  /* 0x0000001038228819 */ /* 0x004fe200000006ff */
[----:B------:R-:W-:Y:S01]  /*5180*/  @!P0 FMUL.FTZ R63, R26, R40 ;  /* 0x000000281a3f8220 */ /* 0x000fe20000410000 */
[----:B------:R-:W-:Y:S01]  /*5190*/  @!P0 SHF.L.U32 R43, R57, 0x10, RZ ;  /* 0x00000010392b8819 */ /* 0x000fe200000006ff */
[----:B------:R-:W-:Y:S01]  /*51a0*/  @!P0 FMUL.FTZ R4, R27, R24 ;  /* 0x000000181b048220 */ /* 0x000fe20000410000 */
[----:B------:R-:W-:Y:S01]  /*51b0*/  @!P0 LOP3.LUT R42, R56, 0xffff0000, RZ, 0xc0, !PT ;  /* 0xffff0000382a8812 */ /* 0x000fe200078ec0ff */
[----:B------:R-:W-:Y:S01]  /*51c0*/  @!P0 FFMA.FTZ R54, R34, R25, -R54 ;  /* 0x0000001922368223 */ /* 0x000fe20000010836 */
[----:B------:R-:W-:Y:S01]  /*51d0*/  @!P0 LOP3.LUT R46, R57, 0xffff0000, RZ, 0xc0, !PT ;  /* 0xffff0000392e8812 */ /* 0x000fe200078ec0ff */
[----:B------:R-:W-:Y:S01]  /*51e0*/  @!P0 IMAD.U32 R45, R70, 0x10000, RZ ;  /* 0x00010000462d8824 */ /* 0x000fe200078e00ff */
[C---:B------:R-:W-:Y:S01]  /*51f0*/  @!P0 LOP3.LUT R49, R58.reuse, 0xffff0000, RZ, 0xc0, !PT ;  /* 0xffff00003a318812 */ /* 0x040fe200078ec0ff */
[----:B------:R-:W-:Y:S01]  /*5200*/  @!P0 IMAD.U32 R47, R58, 0x10000, RZ ;  /* 0x000100003a2f8824 */ /* 0x000fe200078e00ff */
[----:B------:R-:W-:Y:S01]  /*5210*/  @!P0 LOP3.LUT R53, R59, 0xffff0000, RZ, 0xc0, !PT ;  /* 0xffff00003b358812 */ /* 0x000fe200078ec0ff */
[----:B------:R-:W-:Y:S01]  /*5220*/  @!P0 IMAD.U32 R32, R31, 0x10000, RZ ;  /* 0x000100001f208824 */ /* 0x000fe200078e00ff */
[----:B------:R-:W-:Y:S01]  /*5230*/  @!P0 LOP3.LUT R25, R37, 0xffff0000, RZ, 0xc0, !PT ;  /* 0xffff000025198812 */ /* 0x000fe200078ec0ff */
[----:B------:R-:W-:Y:S01]  /*5240*/  @!P0 FMUL.FTZ R68, R33, R48 ;  /* 0x0000003021448220 */ /* 0x000fe20000410000 */
[----:B------:R-:W-:Y:S01]  /*5250*/  @!P0 PRMT R71, R71, 0x5410, R72 ;  /* 0x0000541047478816 */ /* 0x000fe20000000048 */
[----:B------:R-:W-:Y:S01]  /*5260*/  @!P0 FFMA.FTZ R2, R35, R34, R2 ;  /* 0x0000002223028223 */ /* 0x000fe20000010002 */
[----:B------:R-:W-:Y:S01]  /*5270*/  @!P0 SHF.R.U32.HI R74, RZ, 0x10, R75 ;  /* 0x00000010ff4a8819 */ /* 0x000fe2000001164b */
[-C--:B------:R-:W-:Y:S01]  /*5280*/  @!P0 FMUL.FTZ R3, R26, R25.reuse ;  /* 0x000000191a038220 */ /* 0x080fe20000410000 */
[C---:B------:R-:W-:Y:S01]  /*5290*/  @!P0 LOP3.LUT R44, R71.reuse, 0xffff0000, RZ, 0xc0, !PT ;  /* 0xffff0000472c8812 */ /* 0x040fe200078ec0ff */
[----:B------:R-:W-:Y:S01]  /*52a0*/  @!P0 IMAD.U32 R41, R71, 0x10000, RZ ;  /* 0x0001000047298824 */ /* 0x000fe200078e00ff */
[----:B------:R-:W-:Y:S01]  /*52b0*/  @!P0 LOP3.LUT R26, R29, 0xffff0000, RZ, 0xc0, !PT ;  /* 0xffff00001d1a8812 */ /* 0x000fe200078ec0ff */
[----:B------:R-:W-:Y:S01]  /*52c0*/  @!P0 FFMA.FTZ R63, R42, R25, -R63 ;  /* 0x000000192a3f8223 */ /* 0x000fe2000001083f */
[----:B------:R-:W-:Y:S01]  /*52d0*/  @!P0 LOP3.LUT R25, R36, 0xffff0000, RZ, 0xc0, !PT ;  /* 0xffff000024198812 */ /* 0x000fe200078ec0ff */
[----:B------:R-:W-:Y:S01]  /*52e0*/  @!P0 FMUL.FTZ R62, R27, R41 ;  /* 0x000000291b3e8220 */ /* 0x000fe20000410000 */
[----:B------:R-:W-:Y:S01]  /*52f0*/  @!P0 PRMT R69, R69, 0x5410, R74 ;  /* 0x0000541045458816 */ /* 0x000fe2000000004a */
[----:B------:R-:W-:Y:S01]  /*5300*/  @!P0 IMAD.U32 R27, R30, 0x10000, RZ ;  /* 0x000100001e1b8824 */ /* 0x000fe200078e00ff */
[----:B------:R-:W-:Y:S01]  /*5310*/  @!P0 F2FP.BF16.PACK_AB R54, R63, R54 ;  /* 0x000000363f36823e */ /* 0x000fe200000010ff */
[----:B------:R-:W-:Y:S01]  /*5320*/  @!P0 FFMA.FTZ R62, R43, R24, -R62 ;  /* 0x000000182b3e8223 */ /* 0x000fe2000001083e */
[----:B------:R-:W-:Y:S01]  /*5330*/  @!P0 SHF.L.U32 R24, R39, 0x10, RZ ;  /* 0x0000001027188819 */ /* 0x000fe200000006ff */
[C---:B------:R-:W-:Y:S01]  /*5340*/  @!P0 FMUL.FTZ R65, R26.reuse, R44 ;  /* 0x0000002c1a418220 */ /* 0x040fe20000410000 */
[----:B------:R-:W-:Y:S01]  /*5350*/  @!P0 MOV R56, R54 ;  /* 0x0000003600388202 */ /* 0x000fe20000000f00 */
[----:B------:R-:W-:Y:S01]  /*5360*/  @!P0 FMUL.FTZ R64, R27, R45 ;  /* 0x0000002d1b408220 */ /* 0x000fe20000410000 */
[----:B------:R-:W-:Y:S01]  /*5370*/  @!P0 LOP3.LUT R52, R69, 0xffff0000, RZ, 0xc0, !PT ;  /* 0xffff000045348812 */ /* 0x000fe200078ec0ff */
[-C--:B------:R-:W-:Y:S01]  /*5380*/  @!P0 FMUL.FTZ R6, R27, R24.reuse ;  /* 0x000000181b068220 */ /* 0x080fe20000410000 */
[----:B------:R-:W-:Y:S01]  /*5390*/  @!P0 LOP3.LUT R27, R31, 0xffff0000, RZ, 0xc0, !PT ;  /* 0xffff00001f1b8812 */ /* 0x000fe200078ec0ff */
[----:B------:R-:W-:Y:S02]  /*53a0*/  @!P0 IMAD.U32 R51, R69, 0x10000, RZ ;  /* 0x0001000045338824 */ /* 0x000fe400078e00ff */
[-C--:B------:R-:W-:Y:S01]  /*53b0*/  @!P0 FMUL.FTZ R5, R26, R25.reuse ;  /* 0x000000191a058220 */ /* 0x080fe20000410000 */
[----:B------:R-:W-:Y:S01]  /*53c0*/  @!P0 LOP3.LUT R26, R39, 0xffff0000, RZ, 0xc0, !PT ;  /* 0xffff0000271a8812 */ /* 0x000fe200078ec0ff */
[----:B------:R-:W-:Y:S01]  /*53d0*/  @!P0 FFMA.FTZ R65, R46, R25, -R65 ;  /* 0x000000192e418223 */ /* 0x000fe20000010841 */
[C---:B------:R-:W-:Y:S01]  /*53e0*/  @!P0 SHF.L.U32 R25, R38.reuse, 0x10, RZ ;  /* 0x0000001026198819 */ /* 0x040fe200000006ff */
[----:B------:R-:W-:Y:S01]  /*53f0*/  @!P0 FFMA.FTZ R64, R47, R24, -R64 ;  /* 0x000000182f408223 */ /* 0x000fe20000010840 */
[----:B------:R-:W-:Y:S01]  /*5400*/  @!P0 LOP3.LUT R24, R38, 0xffff0000, RZ, 0xc0, !PT ;  /* 0xffff000026188812 */ /* 0x000fe200078ec0ff */
[----:B------:R-:W-:Y:S01]  /*5410*/  @!P0 IMAD.U32 R50, R59, 0x10000, RZ ;  /* 0x000100003b328824 */ /* 0x000fe200078e00ff */
[----:B------:R-:W-:Y:S01]  /*5420*/  @!P0 F2FP.BF16.PACK_AB R65, R65, R62 ;  /* 0x0000003e4141823e */ /* 0x000fe200000010ff */
        /* <DEDUP_REMOVED lines=15> */
[----:B------:R-:W-:Y:S02]  /*5520*/  @!P0 FMUL.FTZ R9, R27, R24 ;  /* 0x000000181b098220 */ /* 0x000fe40000410000 */
[----:B------:R-:W-:Y:S02]  /*5530*/  @!P0 FFMA.FTZ R7, R48, R49, R7 ;  /* 0x0000003130078223 */ /* 0x000fe40000010007 */
[----:B------:R-:W-:Y:S02]  /*5540*/  @!P0 FFMA.FTZ R8, R51, R50, R8 ;  /* 0x0000003233088223 */ /* 0x000fe40000010008 */
[----:B------:R-:W-:Y:S01]  /*5550*/  @!P0 IMAD.MOV.U32 R57, RZ, RZ, R65 ;  /* 0x000000ffff398224 */ /* 0x000fe200078e0041 */
[----:B------:R-:W-:Y:S01]  /*5560*/  @!P0 F2FP.BF16.PACK_AB R62, R7, R6 ;  /* 0x00000006073e823e */ /* 0x000fe200000010ff */
[----:B------:R-:W-:Y:S01]  /*5570*/  @!P0 IMAD.MOV.U32 R58, RZ, RZ, R63 ;  /* 0x000000ffff3a8224 */ /* 0x000fe200078e003f */
[----:B------:R-:W-:Y:S01]  /*5580*/  @!P0 F2FP.BF16.PACK_AB R63, R5, R4 ;  /* 0x00000004053f823e */ /* 0x000fe200000010ff */
        /* <DEDUP_REMOVED lines=16> */
.L_x_696:
        /* <DEDUP_REMOVED lines=29> */
.L_x_700:
[----:B------:R-:W-:Y:S05]  /*5860*/  BSYNC B1 ;  /* 0x0000000000017941 */ /* 0x000fea0003800000 */
.L_x_695:
[C---:B------:R-:W-:Y:S01]  /*5870*/  ISETP.GT.AND P0, PT, R18.reuse, R11, PT ;  /* 0x0000000b1200720c */ /* 0x040fe20003f04270 */
[----:B------:R-:W-:Y:S01]  /*5880*/  @!UPT UIADD3 URZ, URZ, URZ, URZ ;  /* 0x0000003f3f3ff290 */ /* 0x000fe2000fffe03f */
[----:B------:R-:W-:Y:S11]  /*5890*/  BSSY B0, `(.L_x_717) ;  /* 0x0000042000007945 */ /* 0x000ff60003800000 */
[----:B-12---:R-:W-:Y:S01]  /*58a0*/  @P0 IADD3 R5, R18, -0x1, RZ ;  /* 0xffffffff12050810 */ /* 0x006fe20007ffe0ff */
[----:B------:R-:W-:Y:S02]  /*58b0*/  @P0 IMAD.MOV.U32 R6, RZ, RZ, R150 ;  /* 0x000000ffff060224 */ /* 0x000fe400078e0096 */
[----:B------:R-:W-:Y:S01]  /*58c0*/  @P0 IMAD.MOV.U32 R7, RZ, RZ, R155 ;  /* 0x000000ffff070224 */ /* 0x000fe200078e009b */
[----:B------:R-:W-:Y:S01]  /*58d0*/  @P0 SHF.R.S32.HI R4, RZ, 0x1f, R5 ;  /* 0x0000001fff040819 */ /* 0x000fe20000011405 */
[----:B------:R-:W-:Y:S02]  /*58e0*/  @P0 IMAD R3, R98, R5, RZ ;  /* 0x0000000562030224 */ /* 0x000fe400078e02ff */
[-C--:B------:R-:W-:Y:S04]  /*58f0*/  @P0 IMAD.WIDE.U32 R6, R5, R100.reuse, R6 ;  /* 0x0000006405060225 */ /* 0x080fe800078e0006 */
[----:B------:R-:W-:Y:S01]  /*5900*/  @P0 IMAD R3, R4, R100, R3 ;  /* 0x0000006404030224 */ /* 0x000fe200078e0203 */
[----:B------:R-:W-:Y:S01]  /*5910*/  @P0 LEA R8, P1, R6, c[0x0][0x250], 0x1 ;  /* 0x0000940006080a11 */ /* 0x000fe200078208ff */
[----:B------:R-:W-:Y:S02]  /*5920*/  @P0 IMAD R2, R67, 0x3000, R10 ;  /* 0x0000300043020824 */ /* 0x000fe400078e020a */
[----:B------:R-:W-:Y:S02]  /*5930*/  @P0 IMAD.IADD R3, R7, 0x1, R3 ;  /* 0x0000000107030824 */ /* 0x000fe400078e0203 */
[----:B------:R-:W-:Y:S03]  /*5940*/  @P0 IMAD.SHL.U32 R4, R2, 0x2, RZ ;  /* 0x0000000202040824 */ /* 0x000fe600078e00ff */
[----:B------:R-:W-:Y:S02]  /*5950*/  @P0 LEA.HI.X R9, R6, c[0x0][0x254], R3, 0x1, P1 ;  /* 0x0000950006090a11 */ /* 0x000fe400008f0c03 */
[----:B------:R-:W-:Y:S02]  /*5960*/  @P0 LEA R6, P1, R107, R8, 0x1 ;  /* 0x000000086b060211 */ /* 0x000fe400078208ff */
[----:B------:R-:W-:Y:S01]  /*5970*/  IADD3 R3, R67, 0x1, RZ ;  /* 0x0000000143037810 */ /* 0x000fe20007ffe0ff */
        /* <DEDUP_REMOVED lines=9> */
[----:B------:R1:W-:Y:S01]  /*5a10*/  @P0 LDGSTS.E.BYPASS.LTC128B.128 [R4+0x5100], [R6.64+0x100], !P3 ;  /* 0x0510010006040fae */ /* 0x0003e2000d901d46 */
[----:B------:R-:W-:Y:S03]  /*5a20*/  ISETP.GE.AND P0, PT, R67, 0x1, PT ;  /* 0x000000014300780c */ /* 0x000fe60003f06270 */
[----:B------:R-:W0:Y:S01]  /*5a30*/  LDGDEPBAR ;  /* 0x00000000000079af */ /* 0x000e220000000000 */
[----:B------:R-:W-:Y:S02]  /*5a40*/  SEL R67, R3, RZ, !P0 ;  /* 0x000000ff03437207 */ /* 0x000fe40004000000 */
[----:B------:R-:W-:Y:S01]  /*5a50*/  ISETP.GE.AND P0, PT, R115, R146, PT ;  /* 0x000000927300720c */ /* 0x000fe20003f06270 */
[----:B------:R-:W-:Y:S04]  /*5a60*/  DEPBAR.LE SB0, 0x2 ;  /* 0x000080800000791a */ /* 0x000fe80000000000 */
[----:B------:R-:W-:Y:S08]  /*5a70*/  BAR.SYNC.DEFER_BLOCKING 0x0 ;  /* 0x0000000000007b1d */ /* 0x000ff00000010000 */
[----:B------:R-:W-:-:S05]  /*5a80*/  @P0 BRA `(.L_x_718) ;  /* 0x0000022000000947 */ /* 0x000fca0003800000 */
[C---:B-1----:R-:W-:Y:S01]  /*5a90*/  LEA R4, P0, R18.reuse, R170, 0x6 ;  /* 0x000000aa12047211 */ /* 0x042fe200078030ff */
[----:B------:R-:W-:Y:S02]  /*5aa0*/  IMAD.MOV.U32 R28, RZ, RZ, R166 ;  /* 0x000000ffff1c7224 */ /* 0x000fe400078e00a6 */
[----:B------:R-:W-:Y:S01]  /*5ab0*/  IMAD.MOV.U32 R29, RZ, RZ, R123 ;  /* 0x000000ffff1d7224 */ /* 0x000fe200078e007b */
[----:B------:R-:W-:Y:S03]  /*5ac0*/  LEA.HI.X.SX32 R5, R18, R171, 0x6, P0 ;  /* 0x000000ab12057211 */ /* 0x000fe600000f36ff */
[----:B------:R-:W-:Y:S04]  /*5ad0*/  IMAD.WIDE.U32 R28, R4, c[0x0][0x208], R28 ;  /* 0x00008200041c7a25 */ /* 0x000fe800078e001c */
[----:B------:R-:W-:Y:S01]  /*5ae0*/  IMAD R2, R5, c[0x0][0x208], RZ ;  /* 0x0000820005027a24 */ /* 0x000fe200078e02ff */
[----:B------:R-:W-:Y:S03]  /*5af0*/  LEA R8, P0, R28, c[0x0][0x1f8], 0x1 ;  /* 0x00007e001c087a11 */ /* 0x000fe600078008ff */
[----:B------:R-:W-:Y:S04]  /*5b00*/  IMAD R2, R4, c[0x0][0x20c], R2 ;  /* 0x0000830004027a24 */ /* 0x000fe800078e0202 */
[----:B------:R-:W-:Y:S05]  /*5b10*/  IMAD.IADD R2, R29, 0x1, R2 ;  /* 0x000000011d027824 */ /* 0x000fea00078e0202 */
[----:B------:R-:W-:Y:S02]  /*5b20*/  LEA.HI.X R9, R28, c[0x0][0x1fc], R2, 0x1, P0 ;  /* 0x00007f001c097a11 */ /* 0x000fe400000f0c02 */
[----:B------:R-:W-:Y:S11]  /*5b30*/  ISETP.GE.AND P0, PT, R22, c[0x0][0x1d4], PT ;  /* 0x0000750016007a0c */ /* 0x000ff60003f06270 */
[----:B------:R-:W-:Y:S02]  /*5b40*/  @!UPT UIADD3 URZ, URZ, URZ, URZ ;  /* 0x0000003f3f3ff290 */ /* 0x000fe4000fffe03f */
[----:B-----5:R-:W1:Y:S04]  /*5b50*/  @!P0 LDS.128 R24, [R148] ;  /* 0x0000000094188984 */ /* 0x020e680000000c00 */
        /* <DEDUP_REMOVED lines=21> */
.L_x_718:
[----:B-1----:R-:W-:Y:S05]  /*5cb0*/  BSYNC B0 ;  /* 0x0000000000007941 */ /* 0x002fea0003800000 */
.L_x_717:
[----:B------:R-:W-:Y:S04]  /*5cc0*/  IADD3 R2, R18, -0x2, RZ ;  /* 0xfffffffe12027810 */ /* 0x000fe80007ffe0ff */
[C---:B------:R-:W-:Y:S11]  /*5cd0*/  ISETP.GE.AND P0, PT, R2.reuse, R11, PT ;  /* 0x0000000b0200720c */ /* 0x040ff60003f06270 */
[----:B------:R-:W-:Y:S02]  /*5ce0*/  @!UPT UIADD3 URZ, URZ, URZ, URZ ;  /* 0x0000003f3f3ff290 */ /* 0x000fe4000fffe03f */
[----:B------:R-:W-:Y:S01]  /*5cf0*/  @P0 SHF.R.S32.HI R5, RZ, 0x1f, R2 ;  /* 0x0000001fff050819 */ /* 0x000fe20000011402 */
[----:B------:R-:W-:Y:S02]  /*5d00*/  @P0 IMAD R4, R101, R2, RZ ;  /* 0x0000000265040224 */ /* 0x000fe400078e02ff */
[----:B------:R-:W-:Y:S02]  /*5d10*/  @P0 IMAD.MOV.U32 R6, RZ, RZ, R152 ;  /* 0x000000ffff060224 */ /* 0x000fe400078e0098 */
[----:B------:R-:W-:Y:S02]  /*5d20*/  @P0 IMAD.MOV.U32 R7, RZ, RZ, R157 ;  /* 0x000000ffff070224 */ /* 0x000fe400078e009d */
[-C--:B------:R-:W-:Y:S02]  /*5d30*/  @P0 IMAD R4, R5, R103.reuse, R4 ;  /* 0x0000006705040224 */ /* 0x080fe400078e0204 */
[----:B------:R-:W-:Y:S04]  /*5d40*/  @P0 IMAD.WIDE.U32 R6, R2, R103, R6 ;  /* 0x0000006702060225 */ /* 0x000fe800078e0006 */
[----:B------:R-:W-:Y:S01]  /*5d50*/  @P0 IMAD.IADD R4, R7, 0x1, R4 ;  /* 0x0000000107040824 */ /* 0x000fe200078e0204 */
[C---:B------:R-:W-:Y:S01]  /*5d60*/  @P0 LEA R8, P1, R6.reuse, c[0x0][0x220], 0x1 ;  /* 0x0000880006080a11 */ /* 0x040fe200078208ff */
[----:B------:R-:W-:Y:S03]  /*5d70*/  @P0 IMAD R3, R67, 0x3000, R10 ;  /* 0x0000300043030824 */ /* 0x000fe600078e020a */
[----:B------:R-:W-:Y:S01]  /*5d80*/  @P0 LEA.HI.X R9, R6, c[0x0][0x224], R4, 0x1, P1 ;  /* 0x0000890006090a11 */ /* 0x000fe200008f0c04 */
[----:B------:R-:W-:Y:S01]  /*5d90*/  @P0 IMAD.SHL.U32 R5, R3, 0x2, RZ ;  /* 0x0000000203050824 */ /* 0x000fe200078e00ff */
[----:B------:R-:W-:Y:S02]  /*5da0*/  @P0 LEA R6, P1, R105, R8, 0x1 ;  /* 0x0000000869060211 */ /* 0x000fe400078208ff */
[----:B------:R-:W-:Y:S02]  /*5db0*/  IADD3 R4, R55, 0x1, RZ ;  /* 0x0000000137047810 */ /* 0x000fe40007ffe0ff */
        /* <DEDUP_REMOVED lines=13> */
[C---:B------:R-:W-:Y:S02]  /*5e90*/  ISETP.GT.AND P0, PT, R18.reuse, R11, PT ;  /* 0x0000000b1200720c */ /* 0x040fe40003f04270 */
[----:B------:R-:W-:Y:S11]  /*5ea0*/  IADD3 R18, R18, -0x1, RZ ;  /* 0xffffffff12127810 */ /* 0x000ff60007ffe0ff */
[----:B------:R-:W-:-:S05]  /*5eb0*/  @P0 BRA `(.L_x_719) ;  /* 0xffffbe1000000947 */ /* 0x000fca000383ffff */
[----:B------:R-:W-:Y:S06]  /*5ec0*/  BAR.SYNC.DEFER_BLOCKING 0x0 ;  /* 0x0000000000007b1d */ /* 0x000fec0000010000 */
.L_x_694:
[----:B-1----:R-:W-:Y:S01]  /*5ed0*/  ISETP.GE.AND P0, PT, R89, 0x1, PT ;  /* 0x000000015900780c */ /* 0x002fe20003f06270 */
[----:B------:R-:W-:Y:S01]  /*5ee0*/  IMAD.IADD R2, R95, 0x1, R96 ;  /* 0x000000015f027824 */ /* 0x000fe200078e0260 */
[----:B------:R-:W-:Y:S01]  /*5ef0*/  PLOP3.LUT P2, PT, PT, PT, PT, 0x80, 0x0 ;  /* 0x000000000000781c */ /* 0x000fe20003f4f070 */
[----:B------:R-:W-:Y:S01]  /*5f00*/  CS2R R98, SRZ ;  /* 0x0000000000627805 */ /* 0x000fe2000001ff00 */
[----:B------:R-:W-:Y:S01]  /*5f10*/  CS2R R10, SRZ ;  /* 0x00000000000a7805 */ /* 0x000fe2000001ff00 */
[----:B------:R-:W-:Y:S01]  /*5f20*/  MOV R96, RZ ;  /* 0x000000ff00607202 */ /* 0x000fe20000000f00 */
[----:B------:R-:W-:Y:S01]  /*5f30*/  IMAD.MOV.U32 R95, RZ, RZ, RZ ;  /* 0x000000ffff5f7224 */ /* 0x000fe200078e00ff */
[----:B------:R-:W-:Y:S01]  /*5f40*/  CS2R R8, SRZ ;  /* 0x0000000000087805 */ /* 0x000fe2000001ff00 */
[----:B------:R-:W-:Y:S01]  /*5f50*/  CS2R R6, SRZ ;  /* 0x0000000000067805 */ /* 0x000fe2000001ff00 */
[----:B------:R-:W-:Y:S01]  /*5f60*/  MOV R13, RZ ;  /* 0x000000ff000d7202 */ /* 0x000fe20000000f00 */
[----:B------:R-:W-:Y:S01]  /*5f70*/  IMAD.MOV.U32 R4, RZ, RZ, RZ ;  /* 0x000000ffff047224 */ /* 0x000fe200078e00ff */
[----:B------:R-:W-:Y:S01]  /*5f80*/  MOV R88, RZ ;  /* 0x000000ff00587202 */ /* 0x000fe20000000f00 */
        /* <DEDUP_REMOVED lines=50> */
[----:B------:R-:W-:Y:S01]  /*62b0*/  IMAD.WIDE.U32 R20, R97, c[0x0][0x178], RZ ;  /* 0x00005e0061147a25 */ /* 0x000fe200078e00ff */
[----:B------:R-:W-:Y:S01]  /*62c0*/  SHF.R.S32.HI R0, RZ, 0x1f, R97 ;  /* 0x0000001fff007819 */ /* 0x000fe20000011461 */
[----:B------:R-:W-:Y:S01]  /*62d0*/  BSSY B0, `(.L_x_721) ;  /* 0x000009f000007945 */ /* 0x000fe20003800000 */
[-C--:B------:R-:W-:Y:S01]  /*62e0*/  LEA.HI R5, R9, R90.reuse, RZ, 0x3 ;  /* 0x0000005a09057211 */ /* 0x080fe200078f18ff */
[----:B------:R-:W-:Y:S01]  /*62f0*/  IMAD R42, R93, c[0x0][0x2c4], RZ ;  /* 0x0000b1005d2a7a24 */ /* 0x000fe200078e02ff */
[----:B------:R-:W-:Y:S01]  /*6300*/  LEA.HI R13, R9, R90, RZ, 0x4 ;  /* 0x0000005a090d7211 */ /* 0x000fe200078f20ff */
[----:B------:R-:W-:Y:S01]  /*6310*/  IMAD R0, R0, c[0x0][0x178], RZ ;  /* 0x00005e0000007a24 */ /* 0x000fe200078e02ff */
[----:B------:R-:W-:Y:S02]  /*6320*/  SHF.R.S32.HI R6, RZ, 0x3, R5 ;  /* 0x00000003ff067819 */ /* 0x000fe40000011405 */
[----:B------:R-:W-:Y:S01]  /*6330*/  LOP3.LUT R15, R5, 0xfffffff8, RZ, 0xc0, !PT ;  /* 0xfffffff8050f7812 */ /* 0x000fe200078ec0ff */
[----:B------:R-:W-:Y:S01]  /*6340*/  IMAD R7, R97, c[0x0][0x17c], R0 ;  /* 0x00005f0061077a24 */ /* 0x000fe200078e0200 */
[----:B------:R-:W-:Y:S01]  /*6350*/  SHF.R.S32.HI R8, RZ, 0x4, R13 ;  /* 0x00000004ff087819 */ /* 0x000fe2000001140d */
[----:B------:R-:W-:Y:S01]  /*6360*/  IMAD.SHL.U32 R201, R6, 0x40, RZ ;  /* 0x0000004006c97824 */ /* 0x000fe200078e00ff */
[----:B------:R-:W-:Y:S01]  /*6370*/  ISETP.NE.U32.AND P3, PT, RZ, c[0x0][0x348], PT ;  /* 0x0000d200ff007a0c */ /* 0x000fe20003f65070 */
[----:B------:R-:W-:Y:S01]  /*6380*/  IMAD.IADD R15, R90, 0x1, -R15 ;  /* 0x000000015a0f7824 */ /* 0x000fe200078e0a0f */
[----:B------:R-:W-:Y:S01]  /*6390*/  LEA.HI R3, R13, R8, RZ, 0x1 ;  /* 0x000000080d037211 */ /* 0x000fe200078f08ff */
[----:B------:R-:W-:Y:S01]  /*63a0*/  IMAD.MOV.U32 R0, RZ, RZ, 0x1 ;  /* 0x00000001ff007424 */ /* 0x000fe200078e00ff */
[----:B------:R-:W-:Y:S01]  /*63b0*/  LOP3.LUT R201, R201, 0x1c0, RZ, 0xc0, !PT ;  /* 0x000001c0c9c97812 */ /* 0x000fe200078ec0ff */
[----:B------:R-:W-:Y:S01]  /*63c0*/  IMAD.SHL.U32 R16, R15, 0x8, RZ ;  /* 0x000000080f107824 */ /* 0x000fe200078e00ff */
[----:B------:R-:W-:Y:S01]  /*63d0*/  LOP3.LUT R3, R3, 0xfffffffe, RZ, 0xc0, !PT ;  /* 0xfffffffe03037812 */ /* 0x000fe200078ec0ff */
[----:B------:R-:W-:Y:S01]  /*63e0*/  IMAD.IADD R21, R21, 0x1, R7 ;  /* 0x0000000115157824 */ /* 0x000fe200078e0207 */
[----:B------:R-:W-:-:S02]  /*63f0*/  ISETP.NE.AND P4, PT, R0, c[0x0][0x2c4], PT ;  /* 0x0000b10000007a0c */ /* 0x000fc40003f85270 */
[----:B------:R-:W-:Y:S01]  /*6400*/  LOP3.LUT R0, R201, 0x38, R16, 0xf8, !PT ;  /* 0x00000038c9007812 */ /* 0x000fe200078ef810 */
[----:B------:R-:W-:Y:S01]  /*6410*/  IMAD.IADD R3, R8, 0x1, -R3 ;  /* 0x0000000108037824 */ /* 0x000fe200078e0a03 */
[----:B------:R-:W-:Y:S01]  /*6420*/  SHF.R.U32.HI R201, RZ, 0x3, R201 ;  /* 0x00000003ffc97819 */ /* 0x000fe200000116c9 */
[----:B------:R-:W-:Y:S01]  /*6430*/  IMAD.SHL.U32 R8, R15, 0x40, RZ ;  /* 0x000000400f087824 */ /* 0x000fe200078e00ff */
[----:B------:R-:W-:Y:S01]  /*6440*/  IADD3 R7, R16, 0x80, RZ ;  /* 0x0000008010077810 */ /* 0x000fe20007ffe0ff */
[----:B------:R-:W-:Y:S01]  /*6450*/  IMAD.WIDE.U32 R20, R195, c[0x0][0x1b8], R20 ;  /* 0x00006e00c3147a25 */ /* 0x000fe200078e0014 */
[----:B------:R-:W-:Y:S02]  /*6460*/  LOP3.LUT R201, R0, R201, RZ, 0x3c, !PT ;  /* 0x000000c900c97212 */ /* 0x000fe400078e3cff */
[C---:B------:R-:W-:Y:S01]  /*6470*/  ISETP.GE.AND P2, PT, R7.reuse, c[0x0][0x1d4], PT ;  /* 0x0000750007007a0c */ /* 0x040fe20003f46270 */
[----:B------:R-:W-:Y:S01]  /*6480*/  IMAD R0, R94, c[0x0][0x1b8], RZ ;  /* 0x00006e005e007a24 */ /* 0x000fe200078e02ff */
[----:B------:R-:W-:-:S02]  /*6490*/  ISETP.GE.AND P1, PT, R7, c[0x0][0x198], PT ;  /* 0x0000660007007a0c */ /* 0x000fc40003f26270 */
[----:B-1----:R-:W-:Y:S01]  /*64a0*/  SHF.R.S32.HI R11, RZ, 0x1f, R192 ;  /* 0x0000001fff0b7819 */ /* 0x002fe200000114c0 */
[----:B------:R-:W-:Y:S01]  /*64b0*/  IMAD R7, R195, c[0x0][0x1bc], R0 ;  /* 0x00006f00c3077a24 */ /* 0x000fe200078e0200 */
[----:B------:R-:W-:Y:S01]  /*64c0*/  ISETP.NE.AND.EX P3, PT, RZ, c[0x0][0x34c], PT, P3 ;  /* 0x0000d300ff007a0c */ /* 0x000fe20003f65330 */
[----:B------:R-:W-:Y:S01]  /*64d0*/  IMAD R0, R15, 0x20, R6 ;  /* 0x000000200f007824 */ /* 0x000fe200078e0206 */
[----:B------:R-:W-:Y:S01]  /*64e0*/  LOP3.LUT R8, R8, 0x1c0, RZ, 0xc0, !PT ;  /* 0x000001c008087812 */ /* 0x000fe200078ec0ff */
[----:B------:R-:W-:Y:S01]  /*64f0*/  IMAD.IADD R21, R21, 0x1, R7 ;  /* 0x0000000115157824 */ /* 0x000fe200078e0207 */
[----:B------:R-:W-:Y:S01]  /*6500*/  SEL R19, R11, RZ, !P3 ;  /* 0x000000ff0b137207 */ /* 0x000fe20005800000 */
[----:B------:R-:W-:Y:S01]  /*6510*/  IMAD R17, R91, 0x80, R0 ;  /* 0x000000805b117824 */ /* 0x000fe200078e0200 */
[----:B------:R-:W-:Y:S02]  /*6520*/  LOP3.LUT R5, R8, 0x8, R5, 0xf8, !PT ;  /* 0x0000000808057812 */ /* 0x000fe400078ef805 */
[----:B------:R-:W-:Y:S01]  /*6530*/  LOP3.LUT R194, R194, 0xfffffffe, RZ, 0xc0, !PT ;  /* 0xfffffffec2c27812 */ /* 0x000fe200078ec0ff */
[----:B------:R-:W-:Y:S01]  /*6540*/  @P4 IMAD.HI.U32 R0, R17, c[0x0][0x2c8], RZ ;  /* 0x0000b20011004a27 */ /* 0x000fe200078e00ff */
[----:B------:R-:W-:-:S02]  /*6550*/  SEL R14, R192, RZ, !P3 ;  /* 0x000000ffc00e7207 */ /* 0x000fc40005800000 */
[----:B------:R-:W-:Y:S01]  /*6560*/  SHF.R.U32.HI R8, RZ, 0x3, R8 ;  /* 0x00000003ff087819 */ /* 0x000fe20000011608 */
[----:B------:R-:W-:Y:S01]  /*6570*/  IMAD.MOV.U32 R24, RZ, RZ, R17 ;  /* 0x000000ffff187224 */ /* 0x000fe200078e0011 */
[----:B------:R-:W-:Y:S01]  /*6580*/  @P4 SHF.R.U32.HI R24, RZ, c[0x0][0x2cc], R0 ;  /* 0x0000b300ff184a19 */ /* 0x000fe20000011600 */
[----:B------:R-:W-:Y:S01]  /*6590*/  IMAD R19, R19, c[0x0][0x1c0], RZ ;  /* 0x0000700013137a24 */ /* 0x000fe200078e02ff */
[----:B------:R-:W-:Y:S02]  /*65a0*/  LOP3.LUT R13, R13, 0xfffffff0, RZ, 0xc0, !PT ;  /* 0xfffffff00d0d7812 */ /* 0x000fe400078ec0ff */
[----:B------:R-:W-:Y:S01]  /*65b0*/  @P2 LOP3.LUT R194, R194, 0x1, RZ, 0xfc, !PT ;  /* 0x00000001c2c22812 */ /* 0x000fe200078efcff */
[----:B------:R-:W-:Y:S01]  /*65c0*/  IMAD R19, R14, c[0x0][0x1c4], R19 ;  /* 0x000071000e137a24 */ /* 0x000fe200078e0213 */
[----:B------:R-:W-:Y:S01]  /*65d0*/  P2R R10, PR, RZ, 0x2 ;  /* 0x00000002ff0a7803 */ /* 0x000fe20000000000 */
[----:B------:R-:W-:Y:S01]  /*65e0*/  IMAD.IADD R0, R90, 0x1, -R13 ;  /* 0x000000015a007824 */ /* 0x000fe200078e0a0d */
[----:B------:R-:W-:-:S02]  /*65f0*/  LOP3.LUT R8, R5, R8, RZ, 0x3c, !PT ;  /* 0x0000000805087212 */ /* 0x000fc400078e3cff */
[C---:B------:R-:W-:Y:S02]  /*6600*/  LOP3.LUT P2, RZ, R15.reuse, 0x4, RZ, 0xc0, !PT ;  /* 0x000000040fff7812 */ /* 0x040fe4000784c0ff */
[----:B------:R-:W-:Y:S01]  /*6610*/  LOP3.LUT P1, RZ, R15, 0x2, RZ, 0xc0, !PT ;  /* 0x000000020fff7812 */ /* 0x000fe2000782c0ff */
[----:B------:R-:W-:Y:S01]  /*6620*/  IMAD.WIDE.U32 R14, R14, c[0x0][0x1c0], R20 ;  /* 0x000070000e0e7a25 */ /* 0x000fe200078e0014 */
[----:B------:R-:W-:Y:S02]  /*6630*/  SHF.R.S32.HI R5, RZ, 0x1f, R24 ;  /* 0x0000001fff057819 */ /* 0x000fe40000011418 */
[----:B------:R-:W-:Y:S01]  /*6640*/  SHF.R.S32.HI R7, RZ, 0x1f, R2 ;  /* 0x0000001fff077819 */ /* 0x000fe20000011402 */
[----:B------:R-:W-:Y:S01]  /*6650*/  IMAD.IADD R15, R15, 0x1, R19 ;  /* 0x000000010f0f7824 */ /* 0x000fe200078e0213 */
[----:B------:R-:W-:Y:S01]  /*6660*/  IADD3 R21, P3, R6, R2, RZ ;  /* 0x0000000206157210 */ /* 0x000fe20007f7e0ff */
[----:B------:R-:W-:Y:S01]  /*6670*/  IMAD R5, R5, c[0x0][0x1b0], RZ ;  /* 0x00006c0005057a24 */ /* 0x000fe200078e02ff */
[----:B------:R-:W-:-:S02]  /*6680*/  IADD3 R18, -R24, RZ, RZ ;  /* 0x000000ff18127210 */ /* 0x000fc40007ffe1ff */
[----:B------:R-:W-:Y:S01]  /*6690*/  LEA.HI.X.SX32 R2, R6, R7, 0x1, P3 ;  /* 0x0000000706027211 */ /* 0x000fe200018f0eff */
[C---:B------:R-:W-:Y:S01]  /*66a0*/  IMAD R13, R24.reuse, c[0x0][0x1b4], R5 ;  /* 0x00006d00180d7a24 */ /* 0x040fe200078e0205 */
[----:B------:R-:W-:Y:S01]  /*66b0*/  SHF.R.S32.HI R7, RZ, 0x1f, R0 ;  /* 0x0000001fff077819 */ /* 0x000fe20000011400 */
[----:B------:R-:W-:Y:S01]  /*66c0*/  IMAD.WIDE.U32 R24, R24, c[0x0][0x1b0], R14 ;  /* 0x00006c0018187a25 */ /* 0x000fe200078e000e */
[----:B------:R-:W-:Y:S02]  /*66d0*/  LEA.HI R93, R9, R90, RZ, 0x5 ;  /* 0x0000005a095d7211 */ /* 0x000fe400078f28ff */
[----:B------:R-:W-:Y:S01]  /*66e0*/  ISETP.GE.AND P6, PT, R16, c[0x0][0x1d4], PT ;  /* 0x0000750010007a0c */ /* 0x000fe20003fc6270 */
[C---:B------:R-:W-:Y:S02]  /*66f0*/  IMAD R14, R2.reuse, c[0x0][0x1e0], RZ ;  /* 0x00007800020e7a24 */ /* 0x040fe400078e02ff */
[----:B------:R-:W-:Y:S01]  /*6700*/  IMAD R12, R2, c[0x0][0x208], RZ ;  /* 0x00008200020c7a24 */ /* 0x000fe200078e02ff */
[----:B------:R-:W-:Y:S01]  /*6710*/  LEA.HI R2, R7, R0, RZ, 0x3 ;  /* 0x0000000007027211 */ /* 0x000fe200078f18ff */
[----:B------:R-:W-:Y:S01]  /*6720*/  IMAD R18, R18, c[0x0][0x2c4], R17 ;  /* 0x0000b10012127a24 */ /* 0x000fe200078e0211 */
[----:B------:R-:W-:Y:S01]  /*6730*/  SHF.R.S32.HI R17, RZ, 0x1f, R16 ;  /* 0x0000001fff117819 */ /* 0x000fe20000011410 */
[C---:B------:R-:W-:Y:S01]  /*6740*/  IMAD R14, R21.reuse, c[0x0][0x1e4], R14 ;  /* 0x00007900150e7a24 */ /* 0x040fe200078e020e */
[C---:B------:R-:W-:Y:S01]  /*6750*/  LOP3.LUT R7, R2.reuse, 0xfffffff8, RZ, 0xc0, !PT ;  /* 0xfffffff802077812 */ /* 0x040fe200078ec0ff */
[C---:B------:R-:W-:Y:S01]  /*6760*/  IMAD R12, R21.reuse, c[0x0][0x20c], R12 ;  /* 0x00008300150c7a24 */ /* 0x040fe200078e020c */
[----:B------:R-:W-:Y:S01]  /*6770*/  SHF.R.S32.HI R5, RZ, 0x1f, R18 ;  /* 0x0000001fff057819 */ /* 0x000fe20000011412 */
[----:B------:R-:W-:Y:S01]  /*6780*/  IMAD.WIDE.U32 R22, R21, c[0x0][0x1e0], R16 ;  /* 0x0000780015167a25 */ /* 0x000fe200078e0010 */
[----:B------:R-:W-:-:S03]  /*6790*/  SHF.L.U32 R2, R2, 0x6, RZ ;  /* 0x0000000602027819 */ /* 0x000fc600000006ff */
[----:B------:R-:W-:-:S04]  /*67a0*/  IMAD.WIDE.U32 R20, R21, c[0x0][0x208], R16 ;  /* 0x0000820015147a25 */ /* 0x000fc800078e0010 */
[----:B------:R-:W-:Y:S01]  /*67b0*/  IMAD.IADD R7, R0, 0x1, -R7 ;  /* 0x0000000100077824 */ /* 0x000fe200078e0a07 */
[----:B------:R-:W-:Y:S01]  /*67c0*/  LEA.HI R0, R9, R90, RZ, 0x6 ;  /* 0x0000005a09007211 */ /* 0x000fe200078f30ff */
[----:B------:R-:W-:Y:S02]  /*67d0*/  IMAD.IADD R25, R25, 0x1, R13 ;  /* 0x0000000119197824 */ /* 0x000fe400078e020d */
[----:B------:R-:W-:Y:S01]  /*67e0*/  IMAD.IADD R21, R21, 0x1, R12 ;  /* 0x0000000115157824 */ /* 0x000fe200078e020c */
[----:B------:R-:W-:Y:S01]  /*67f0*/  LOP3.LUT P4, RZ, R7, 0x4, RZ, 0xc0, !PT ;  /* 0x0000000407ff7812 */ /* 0x000fe2000788c0ff */
[----:B------:R-:W-:Y:S02]  /*6800*/  IMAD.IADD R23, R23, 0x1, R14 ;  /* 0x0000000117177824 */ /* 0x000fe400078e020e */
[----:B------:R-:W-:Y:S02]  /*6810*/  IMAD.SHL.U32 R14, R7, 0x40, RZ ;  /* 0x00000040070e7824 */ /* 0x000fe400078e00ff */
[----:B------:R-:W-:-:S02]  /*6820*/  IMAD R5, R5, c[0x0][0x1a8], RZ ;  /* 0x00006a0005057a24 */ /* 0x000fc400078e02ff */
[----:B------:R-:W-:Y:S01]  /*6830*/  IMAD.SHL.U32 R0, R0, 0x8, RZ ;  /* 0x0000000800007824 */ /* 0x000fe200078e00ff */
[----:B------:R-:W-:Y:S01]  /*6840*/  LOP3.LUT R14, R14, 0x1c0, RZ, 0xc0, !PT ;  /* 0x000001c00e0e7812 */ /* 0x000fe200078ec0ff */
[C---:B------:R-:W-:Y:S02]  /*6850*/  IMAD R5, R18.reuse, c[0x0][0x1ac], R5 ;  /* 0x00006b0012057a24 */ /* 0x040fe400078e0205 */
[----:B------:R-:W-:Y:S01]  /*6860*/  IMAD.WIDE.U32 R18, R18, c[0x0][0x1a8], R24 ;  /* 0x00006a0012127a25 */ /* 0x000fe200078e0018 */
[----:B------:R-:W-:-:S03]  /*6870*/  LOP3.LUT R201, R201, 0xfffffe00, R0, 0xf8, !PT ;  /* 0xfffffe00c9c97812 */ /* 0x000fc600078ef800 */
[----:B------:R-:W-:Y:S01]  /*6880*/  IMAD.IADD R15, R19, 0x1, R5 ;  /* 0x00000001130f7824 */ /* 0x000fe200078e0205 */
[----:B------:R-:W-:Y:S01]  /*6890*/  LEA R5, P3, R18, c[0x0][0x160], 0x1 ;  /* 0x0000580012057a11 */ /* 0x000fe200078608ff */
[----:B------:R-:W-:-:S03]  /*68a0*/  IMAD.WIDE.U32 R204, R195, c[0x0][0x1e8], R22 ;  /* 0x00007a00c3cc7a25 */ /* 0x000fc600078e0016 */
[----:B------:R-:W-:Y:S01]  /*68b0*/  LEA.HI.X R0, R18, c[0x0][0x164], R15, 0x1, P3 ;  /* 0x0000590012007a11 */ /* 0x000fe200018f0c0f */
[----:B------:R-:W-:Y:S01]  /*68c0*/  IMAD R15, R91, 0x80, R6 ;  /* 0x000000805b0f7824 */ /* 0x000fe200078e0206 */
[----:B------:R-:W-:Y:S01]  /*68d0*/  ISETP.NE.U32.AND P3, PT, RZ, c[0x0][0x350], PT ;  /* 0x0000d400ff007a0c */ /* 0x000fe20003f65070 */
[----:B------:R-:W-:Y:S01]  /*68e0*/  IMAD.WIDE.U32 R20, R195, c[0x0][0x210], R20 ;  /* 0x00008400c3147a25 */ /* 0x000fe200078e0014 */
[----:B------:R1:W3:Y:S02]  /*68f0*/  SHFL.IDX PT, R18, R5, RZ, 0x181f ;  /* 0x00181fff05127589 */ /* 0x0002e400000e0000 */
[----:B------:R-:W-:Y:S02]  /*6900*/  ISETP.NE.AND.EX P3, PT, RZ, c[0x0][0x354], PT, P3 ;  /* 0x0000d500ff007a0c */ /* 0x000fe40003f65330 */
[----:B------:R1:W4:Y:S01]  /*6910*/  SHFL.IDX PT, R19, R0, RZ, 0x181f ;  /* 0x00181fff00137589 */ /* 0x00032200000e0000 */
[----:B--2---:R-:W-:Y:S01]  /*6920*/  @P0 SHF.R.S32.HI R13, RZ, 0x1f, R4 ;  /* 0x0000001fff0d0819 */ /* 0x004fe20000011404 */
[----:B------:R-:W-:Y:S01]  /*6930*/  @!P0 IMAD.MOV.U32 R13, RZ, RZ, R11 ;  /* 0x000000ffff0d8224 */ /* 0x000fe200078e000b */
[----:B------:R-:W-:Y:S01]  /*6940*/  @P0 MOV R12, R4 ;  /* 0x00000004000c0202 */ /* 0x000fe20000000f00 */
[----:B------:R-:W-:Y:S01]  /*6950*/  IMAD R4, R94, c[0x0][0x1e8], RZ ;  /* 0x00007a005e047a24 */ /* 0x000fe200078e02ff */
[----:B------:R-:W-:Y:S01]  /*6960*/  P2R R11, PR, RZ, 0x10 ;  /* 0x00000010ff0b7803 */ /* 0x000fe20000000000 */
[----:B------:R-:W-:Y:S01]  /*6970*/  @!P0 IMAD.MOV.U32 R12, RZ, RZ, R192 ;  /* 0x000000ffff0c8224 */ /* 0x000fe200078e00c0 */
[----:B------:R-:W-:Y:S01]  /*6980*/  LOP3.LUT P0, RZ, R7, 0x2, RZ, 0xc0, !PT ;  /* 0x0000000207ff7812 */ /* 0x000fe2000780c0ff */
[----:B------:R-:W-:-:S02]  /*6990*/  IMAD R11, R195, c[0x0][0x1ec], R4 ;  /* 0x00007b00c30b7a24 */ /* 0x000fc400078e0204 */
[C---:B------:R-:W-:Y:S01]  /*69a0*/  IMAD R4, R3.reuse, 0x200, R8 ;  /* 0x0000020003047824 */ /* 0x040fe200078e0208 */
[----:B------:R-:W-:Y:S01]  /*69b0*/  SEL R202, R12, RZ, !P3 ;  /* 0x000000ff0cca7207 */ /* 0x000fe20005800000 */
[----:B------:R-:W-:Y:S01]  /*69c0*/  IMAD.SHL.U32 R3, R3, 0x8, RZ ;  /* 0x0000000803037824 */ /* 0x000fe200078e00ff */
[----:B------:R-:W-:Y:S01]  /*69d0*/  SEL R12, R13, RZ, !P3 ;  /* 0x000000ff0d0c7207 */ /* 0x000fe20005800000 */
[----:B------:R-:W-:Y:S01]  /*69e0*/  IMAD.IADD R205, R11, 0x1, R205 ;  /* 0x000000010bcd7824 */ /* 0x000fe200078e02cd */
[----:B------:R-:W-:Y:S01]  /*69f0*/  LEA.HI R11, R9, R90, RZ, 0x3 ;  /* 0x0000005a090b7211 */ /* 0x000fe200078f18ff */
[----:B------:R-:W-:Y:S01]  /*6a00*/  IMAD R94, R94, c[0x0][0x210], RZ ;  /* 0x000084005e5e7a24 */ /* 0x000fe200078e02ff */
[----:B------:R-:W-:Y:S01]  /*6a10*/  LOP3.LUT R3, R14, 0x8, R3, 0xf8, !PT ;  /* 0x000000080e037812 */ /* 0x000fe200078ef803 */
[C---:B------:R-:W-:Y:S01]  /*6a20*/  IMAD R209, R12.reuse, c[0x0][0x1f0], RZ ;  /* 0x00007c000cd17a24 */ /* 0x040fe200078e02ff */
[----:B------:R-:W-:Y:S01]  /*6a30*/  SHF.R.U32.HI R14, RZ, 0x3, R14 ;  /* 0x00000003ff0e7819 */ /* 0x000fe2000001160e */
[----:B------:R-:W-:Y:S01]  /*6a40*/  IMAD R94, R195, c[0x0][0x214], R94 ;  /* 0x00008500c35e7a24 */ /* 0x000fe200078e025e */
[----:B------:R-:W-:Y:S01]  /*6a50*/  LOP3.LUT R11, R11, 0xfffffff8, RZ, 0xc0, !PT ;  /* 0xfffffff80b0b7812 */ /* 0x000fe200078ec0ff */
[----:B------:R-:W-:Y:S01]  /*6a60*/  IMAD R207, R12, c[0x0][0x218], RZ ;  /* 0x000086000ccf7a24 */ /* 0x000fe200078e02ff */
[----:B------:R-:W-:Y:S01]  /*6a70*/  LOP3.LUT R3, R3, R14, RZ, 0x3c, !PT ;  /* 0x0000000e03037212 */ /* 0x000fe200078e3cff */
[----:B------:R-:W-:-:S02]  /*6a80*/  IMAD.IADD R95, R94, 0x1, R21 ;  /* 0x000000015e5f7824 */ /* 0x000fc400078e0215 */
[----:B------:R-:W-:Y:S01]  /*6a90*/  IMAD.IADD R8, R90, 0x1, -R11 ;  /* 0x000000015a087824 */ /* 0x000fe200078e0a0b */
[----:B------:R-:W-:Y:S01]  /*6aa0*/  LOP3.LUT R2, R3, 0xfffffe00, R2, 0xf8, !PT ;  /* 0xfffffe0003027812 */ /* 0x000fe200078ef802 */
[----:B------:R-:W-:Y:S01]  /*6ab0*/  IMAD.MOV.U32 R3, RZ, RZ, 0x10 ;  /* 0x00000010ff037424 */ /* 0x000fe200078e00ff */
[----:B------:R-:W-:Y:S01]  /*6ac0*/  IADD3 R11, R16, 0x40, RZ ;  /* 0x00000040100b7810 */ /* 0x000fe20007ffe0ff */
[----:B------:R-:W-:Y:S02]  /*6ad0*/  IMAD.MOV.U32 R94, RZ, RZ, R20 ;  /* 0x000000ffff5e7224 */ /* 0x000fe400078e0014 */
[C---:B------:R-:W-:Y:S01]  /*6ae0*/  IMAD R209, R202.reuse, c[0x0][0x1f4], R209 ;  /* 0x00007d00cad17a24 */ /* 0x040fe200078e02d1 */
[----:B------:R-:W-:Y:S01]  /*6af0*/  SEL R3, R3, 0xfffffff0, !P0 ;  /* 0xfffffff003037807 */ /* 0x000fe20004000000 */
[C---:B------:R-:W-:Y:S01]  /*6b00*/  IMAD R207, R202.reuse, c[0x0][0x21c], R207 ;  /* 0x00008700cacf7a24 */ /* 0x040fe200078e02cf */
[----:B------:R-:W-:Y:S01]  /*6b10*/  ISETP.GE.AND P0, PT, R15, R42, PT ;  /* 0x0000002a0f00720c */ /* 0x000fe20003f06270 */
[----:B------:R-:W-:Y:S01]  /*6b20*/  IMAD.WIDE.U32 R204, R202, c[0x0][0x1f0], R204 ;  /* 0x00007c00cacc7a25 */ /* 0x000fe200078e00cc */
[----:B------:R-:W-:-:S02]  /*6b30*/  ISETP.GE.AND P5, PT, R11, c[0x0][0x1d4], PT ;  /* 0x000075000b007a0c */ /* 0x000fc40003fa6270 */
[----:B------:R-:W-:Y:S01]  /*6b40*/  ISETP.GE.AND P4, PT, R11, c[0x0][0x198], PT ;  /* 0x000066000b007a0c */ /* 0x000fe20003f86270 */
[----:B------:R-:W-:Y:S02]  /*6b50*/  IMAD.SHL.U32 R8, R8, 0x8, RZ ;  /* 0x0000000808087824 */ /* 0x000fe400078e00ff */
[----:B------:R-:W-:-:S03]  /*6b60*/  IMAD.WIDE.U32 R202, R202, c[0x0][0x218], R94 ;  /* 0x00008600caca7a25 */ /* 0x000fc600078e005e */
[----:B------:R-:W-:Y:S01]  /*6b70*/  ISETP.GE.AND P3, PT, R8, c[0x0][0x198], PT ;  /* 0x0000660008007a0c */ /* 0x000fe20003f66270 */
[----:B------:R-:W-:Y:S02]  /*6b80*/  IMAD.IADD R209, R205, 0x1, R209 ;  /* 0x00000001cdd17824 */ /* 0x000fe400078e02d1 */
[----:B------:R-:W-:Y:S01]  /*6b90*/  IMAD.IADD R207, R203, 0x1, R207 ;  /* 0x00000001cbcf7824 */ /* 0x000fe200078e02cf */
[----:B------:R-:W-:Y:S05]  /*6ba0*/  @P0 BRA `(.L_x_722) ;  /* 0x0000011000000947 */ /* 0x000fea0003800000 */
[C---:B-1-34-:R-:W-:Y:S02]  /*6bb0*/  IADD3 R12, R8.reuse, 0x80, RZ ;  /* 0x00000080080c7810 */ /* 0x05afe40007ffe0ff */
[----:B------:R-:W-:Y:S02]  /*6bc0*/  SHF.R.S32.HI R14, RZ, 0x1f, R11 ;  /* 0x0000001fff0e7819 */ /* 0x000fe4000001140b */
[----:B------:R-:W-:Y:S02]  /*6bd0*/  LEA R20, P0, R8, R18, 0x1 ;  /* 0x0000001208147211 */ /* 0x000fe400078008ff */
[----:B------:R-:W-:-:S02]  /*6be0*/  SHF.R.S32.HI R13, RZ, 0x1f, R12 ;  /* 0x0000001fff0d7819 */ /* 0x000fc4000001140c */
[----:B------:R-:W-:Y:S02]  /*6bf0*/  LEA.HI R14, R14, R11, RZ, 0x3 ;  /* 0x0000000b0e0e7211 */ /* 0x000fe400078f18ff */
[----:B------:R-:W-:Y:S02]  /*6c00*/  LEA.HI.X R21, R8, R19, R17, 0x1, P0 ;  /* 0x0000001308157211 */ /* 0x000fe400000f0c11 */
[----:B------:R-:W-:Y:S01]  /*6c10*/  LEA.HI R13, R13, R12, RZ, 0x3 ;  /* 0x0000000c0d0d7211 */ /* 0x000fe200078f18ff */
[----:B------:R-:W-:Y:S01]  /*6c20*/  IMAD.SHL.U32 R12, R201, 0x2, RZ ;  /* 0x00000002c90c7824 */ /* 0x000fe200078e00ff */
[----:B------:R-:W-:Y:S02]  /*6c30*/  ISETP.NE.AND P0, PT, R10, RZ, PT ;  /* 0x000000ff0a00720c */ /* 0x000fe40003f05270 */
[----:B------:R-:W-:Y:S02]  /*6c40*/  LOP3.LUT R14, R14, 0xfffffff8, RZ, 0xc0, !PT ;  /* 0xfffffff80e0e7812 */ /* 0x000fe400078ec0ff */
[----:B------:R-:W-:Y:S01]  /*6c50*/  LOP3.LUT R13, R13, 0xfffffff8, RZ, 0xc0, !PT ;  /* 0xfffffff80d0d7812 */ /* 0x000fe200078ec0ff */
[----:B------:R-:W-:Y:S01]  /*6c60*/  @!PT LDS RZ, [RZ] ;  /* 0x00000000fffff984 */ /* 0x000fe20000000800 */
[----:B------:R1:W-:Y:S02]  /*6c70*/  LDGSTS.E.BYPASS.LTC128B.128 [R12+0x18100], [R20.64], !P3 ;  /* 0x18100000140c7fae */ /* 0x0003e4000d901d46 */
[----:B------:R-:W-:-:S04]  /*6c80*/  IMAD.WIDE R22, R14, 0x2, R18 ;  /* 0x000000020e167825 */ /* 0x000fc800078e0212 */
[----:B------:R-:W-:Y:S01]  /*6c90*/  IMAD.WIDE R18, R13, 0x2, R18 ;  /* 0x000000020d127825 */ /* 0x000fe200078e0212 */
[----:B------:R1:W-:Y:S04]  /*6ca0*/  LDGSTS.E.BYPASS.LTC128B.128 [R12+0x1c100], [R22.64], !P4 ;  /* 0x1c100000160c7fae */ /* 0x0003e8000e101d46 */
[----:B------:R1:W-:Y:S02]  /*6cb0*/  LDGSTS.E.BYPASS.LTC128B.128 [R12+0x20100], [R18.64], !P0 ;  /* 0x20100000120c7fae */ /* 0x0003e4000c101d46 */
.L_x_722:
[----:B-1-34-:R-:W-:Y:S05]  /*6cc0*/  BSYNC B0 ;  /* 0x0000000000007941 */ /* 0x01afea0003800000 */
.L_x_721:
        /* <DEDUP_REMOVED lines=8> */
[----:B---3--:R-:W-:Y:S02]  /*6d50*/  LEA R20, P0, R8, R18, 0x1 ;  /* 0x0000001208147211 */ /* 0x008fe400078008ff */
[----:B------:R-:W-:Y:S02]  /*6d60*/  SHF.R.S32.HI R12, RZ, 0x1f, R13 ;  /* 0x0000001fff0c7819 */ /* 0x000fe4000001140d */
[----:B------:R-:W-:Y:S02]  /*6d70*/  LEA.HI R14, R14, R11, RZ, 0x3 ;  /* 0x0000000b0e0e7211 */ /* 0x000fe400078f18ff */
[----:B--2---:R-:W-:-:S02]  /*6d80*/  LEA.HI.X R21, R8, R19, R17, 0x1, P0 ;  /* 0x0000001308157211 */ /* 0x004fc400000f0c11 */
        /* <DEDUP_REMOVED lines=11> */
.L_x_724:
[----:B------:R-:W-:Y:S05]  /*6e40*/  BSYNC B0 ;  /* 0x0000000000007941 */ /* 0x000fea0003800000 */
.L_x_723:
        /* <DEDUP_REMOVED lines=8> */
[----:B---3--:R-:W-:Y:S02]  /*6ed0*/  LEA R20, P0, R8, R18, 0x1 ;  /* 0x0000001208147211 */ /* 0x008fe400078008ff */
[----:B------:R-:W-:Y:S02]  /*6ee0*/  SHF.R.S32.HI R12, RZ, 0x1f, R13 ;  /* 0x0000001fff0c7819 */ /* 0x000fe4000001140d */
[----:B------:R-:W-:Y:S02]  /*6ef0*/  LEA.HI R14, R14, R11, RZ, 0x3 ;  /* 0x0000000b0e0e7211 */ /* 0x000fe400078f18ff */
[----:B----4-:R-:W-:-:S02]  /*6f00*/  LEA.HI.X R21, R8, R19, R17, 0x1, P0 ;  /* 0x0000001308157211 */ /* 0x010fc400000f0c11 */
        /* <DEDUP_REMOVED lines=11> */
.L_x_726:
[----:B------:R-:W-:Y:S05]  /*6fc0*/  BSYNC B0 ;  /* 0x0000000000007941 */ /* 0x000fea0003800000 */
.L_x_725:
[----:B------:R-:W-:Y:S01]  /*6fd0*/  IADD3 R15, R15, 0x60, RZ ;  /* 0x000000600f0f7810 */ /* 0x000fe20007ffe0ff */
[----:B---3--:R-:W3:Y:S01]  /*6fe0*/  SHFL.IDX PT, R18, R5, 0x3, 0x181f ;  /* 0x00781f0005127f89 */ /* 0x008ee200000e0000 */
[----:B------:R-:W-:Y:S01]  /*6ff0*/  P2R R13, PR, RZ, 0x4 ;  /* 0x00000004ff0d7803 */ /* 0x000fe20000000000 */
[----:B------:R-:W-:Y:S01]  /*7000*/  IMAD.SHL.U32 R134, R201, 0x2, RZ ;  /* 0x00000002c9867824 */ /* 0x000fe200078e00ff */
[----:B------:R-:W-:Y:S01]  /*7010*/  ISETP.GE.AND P0, PT, R15, R42, PT ;  /* 0x0000002a0f00720c */ /* 0x000fe20003f06270 */
[----:B----4-:R4:W5:Y:S01]  /*7020*/  SHFL.IDX PT, R19, R0, 0x3, 0x181f ;  /* 0x00781f0000137f89 */ /* 0x01096200000e0000 */
[----:B------:R-:W-:Y:S01]  /*7030*/  ISETP.NE.AND P2, PT, R10, RZ, PT ;  /* 0x000000ff0a00720c */ /* 0x000fe20003f45270 */
[----:B------:R-:W-:Y:S01]  /*7040*/  IMAD.MOV.U32 R88, RZ, RZ, 0x6 ;  /* 0x00000006ff587424 */ /* 0x000fe200078e00ff */
[----:B------:R-:W-:Y:S01]  /*7050*/  P2R R12, PR, RZ, 0x2 ;  /* 0x00000002ff0c7803 */ /* 0x000fe20000000000 */
[----:B------:R-:W-:Y:S01]  /*7060*/  IMAD.MOV.U32 R206, RZ, RZ, R202 ;  /* 0x000000ffffce7224 */ /* 0x000fe200078e00ca */
[----:B------:R-:W-:Y:S01]  /*7070*/  LEA.HI.SX32 R95, R133, 0xffffffff, 0x1a ;  /* 0xffffffff855f7811 */ /* 0x000fe200078fd2ff */
[----:B------:R-:W-:Y:S01]  /*7080*/  IMAD.MOV.U32 R208, RZ, RZ, R204 ;  /* 0x000000ffffd07224 */ /* 0x000fe200078e00cc */
[----:B------:R-:W-:Y:S01]  /*7090*/  SHF.R.S32.HI R47, RZ, 0x5, R93 ;  /* 0x00000005ff2f7819 */ /* 0x000fe2000001145d */
[----:B------:R-:W-:Y:S01]  /*70a0*/  IMAD.IADD R6, R89, 0x1, -R6 ;  /* 0x0000000159067824 */ /* 0x000fe200078e0a06 */
[----:B------:R-:W-:Y:S01]  /*70b0*/  IADD3 R200, R134, 0x100, RZ ;  /* 0x0000010086c87810 */ /* 0x000fe20007ffe0ff */
[----:B------:R-:W-:-:S02]  /*70c0*/  IMAD.MOV.U32 R198, RZ, RZ, 0x5 ;  /* 0x00000005ffc67424 */ /* 0x000fc400078e00ff */
[----:B------:R-:W-:-:S04]  /*70d0*/  @!P0 SHF.R.S32.HI R10, RZ, 0x1f, R11 ;  /* 0x0000001fff0a8819 */ /* 0x000fc8000001140b */
[----:B------:R-:W-:Y:S02]  /*70e0*/  @!P0 LEA.HI R15, R10, R11, RZ, 0x3 ;  /* 0x0000000b0a0f8211 */ /* 0x000fe400078f18ff */
[----:B------:R-:W-:Y:S02]  /*70f0*/  SHF.R.S32.HI R10, RZ, 0x1f, R95 ;  /* 0x0000001fff0a7819 */ /* 0x000fe4000001145f */
[C---:B---3--:R-:W-:Y:S02]  /*7100*/  @!P0 LEA R16, P1, R8.reuse, R18, 0x1 ;  /* 0x0000001208108211 */ /* 0x048fe400078208ff */
[----:B------:R-:W-:Y:S02]  /*7110*/  @!P0 LOP3.LUT R15, R15, 0xfffffff8, RZ, 0xc0, !PT ;  /* 0xfffffff80f0f8812 */ /* 0x000fe400078ec0ff */
[C---:B-12-4-:R-:W-:Y:S02]  /*7120*/  IADD3 R0, R8.reuse, 0x80, RZ ;  /* 0x0000008008007810 */ /* 0x056fe40007ffe0ff */
[----:B-----5:R-:W-:Y:S01]  /*7130*/  @!P0 LEA.HI.X R17, R8, R19, R17, 0x1, P1 ;  /* 0x0000001308118211 */ /* 0x020fe200008f0c11 */
[----:B------:R-:W-:Y:S01]  /*7140*/  @!P0 IMAD.WIDE R14, R15, 0x2, R18 ;  /* 0x000000020f0e8825 */ /* 0x000fe200078e0212 */
[----:B------:R-:W-:-:S02]  /*7150*/  @!P0 SHF.R.S32.HI R5, RZ, 0x1f, R0 ;  /* 0x0000001fff058819 */ /* 0x000fc40000011400 */
[----:B------:R-:W-:Y:S01]  /*7160*/  LOP3.LUT P1, RZ, R194, 0x1, RZ, 0xc0, !PT ;  /* 0x00000001c2ff7812 */ /* 0x000fe2000782c0ff */
[----:B------:R-:W-:Y:S01]  /*7170*/  @!PT LDS RZ, [RZ] ;  /* 0x00000000fffff984 */ /* 0x000fe20000000800 */
[----:B------:R1:W-:Y:S01]  /*7180*/  @!P0 LDGSTS.E.BYPASS.LTC128B.128 [R134+0x1b100], [R16.64], !P3 ;  /* 0x1b10000010868fae */ /* 0x0003e2000d901d46 */
[----:B------:R-:W-:Y:S02]  /*7190*/  @!P0 LEA.HI R5, R5, R0, RZ, 0x3 ;  /* 0x0000000005058211 */ /* 0x000fe400078f18ff */
[----:B------:R-:W-:Y:S01]  /*71a0*/  ISETP.GE.AND P3, PT, R89, 0x41, PT ;  /* 0x000000415900780c */ /* 0x000fe20003f66270 */
[----:B------:R2:W-:Y:S01]  /*71b0*/  @!P0 LDGSTS.E.BYPASS.LTC128B.128 [R134+0x1f100], [R14.64], !P4 ;  /* 0x1f1000000e868fae */ /* 0x0005e2000e101d46 */
[----:B------:R-:W-:-:S05]  /*71c0*/  @!P0 LOP3.LUT R5, R5, 0xfffffff8, RZ, 0xc0, !PT ;  /* 0xfffffff805058812 */ /* 0x000fca00078ec0ff */
[----:B------:R-:W-:-:S04]  /*71d0*/  @!P0 IMAD.WIDE R20, R5, 0x2, R18 ;  /* 0x0000000205148825 */ /* 0x000fc800078e0212 */
[----:B------:R-:W-:Y:S01]  /*71e0*/  IMAD.MOV.U32 R5, RZ, RZ, c[0x0][0x208] ;  /* 0x00008200ff057624 */ /* 0x000fe200078e00ff */
[----:B------:R3:W-:Y:S03]  /*71f0*/  @!P0 LDGSTS.E.BYPASS.LTC128B.128 [R134+0x23100], [R20.64], !P2 ;  /* 0x2310000014868fae */ /* 0x0007e6000d101d46 */
[C---:B------:R-:W-:Y:S01]  /*7200*/  IMAD.SHL.U32 R199, R5.reuse, 0x20, RZ ;  /* 0x0000002005c77824 */ /* 0x040fe200078e00ff */
[----:B------:R-:W0:Y:S01]  /*7210*/  LDGDEPBAR ;  /* 0x00000000000079af */ /* 0x000e220000000000 */
[C---:B-1----:R-:W-:Y:S01]  /*7220*/  SHF.L.U64.HI R16, R5.reuse, R88, c[0x0][0x20c] ;  /* 0x0000830005107619 */ /* 0x042fe20000010258 */
[----:B------:R-:W-:Y:S02]  /*7230*/  IMAD.SHL.U32 R17, R5, 0x40, RZ ;  /* 0x0000004005117824 */ /* 0x000fe400078e00ff */
[----:B--2---:R-:W-:Y:S02]  /*7240*/  IMAD.MOV.U32 R15, RZ, RZ, c[0x0][0x1e0] ;  /* 0x00007800ff0f7624 */ /* 0x004fe400078e00ff */
[----:B------:R-:W-:-:S02]  /*7250*/  IMAD R14, R16, R95, RZ ;  /* 0x0000005f100e7224 */ /* 0x000fc400078e02ff */
[-C--:B------:R-:W-:Y:S01]  /*7260*/  IMAD.WIDE.U32 R18, R95, R17.reuse, R206 ;  /* 0x000000115f127225 */ /* 0x080fe200078e00ce */
[C---:B------:R-:W-:Y:S02]  /*7270*/  SHF.L.U64.HI R88, R15.reuse, R88, c[0x0][0x1e4] ;  /* 0x000079000f587619 */ /* 0x040fe40000010258 */
[CC--:B------:R-:W-:Y:S01]  /*7280*/  SHF.L.U64.HI R196, R15.reuse, R198.reuse, c[0x0][0x1e4] ;  /* 0x000079000fc47619 */ /* 0x0c0fe200000102c6 */
[----:B------:R-:W-:Y:S01]  /*7290*/  IMAD R14, R10, R17, R14 ;  /* 0x000000110a0e7224 */ /* 0x000fe200078e020e */
[----:B------:R-:W-:Y:S01]  /*72a0*/  BAR.SYNC.DEFER_BLOCKING 0x0 ;  /* 0x0000000000007b1d */ /* 0x000fe20000010000 */
[----:B------:R-:W-:Y:S01]  /*72b0*/  LEA R22, P0, R18, c[0x0][0x1f8], 0x1 ;  /* 0x00007e0012167a11 */ /* 0x000fe200078008ff */
[----:B------:R-:W-:Y:S01]  /*72c0*/  IMAD.SHL.U32 R153, R15, 0x40, RZ ;  /* 0x000000400f997824 */ /* 0x000fe200078e00ff */
[----:B------:R-:W-:Y:S01]  /*72d0*/  SHF.L.U64.HI R198, R5, R198, c[0x0][0x20c] ;  /* 0x0000830005c67619 */ /* 0x000fe200000102c6 */
[----:B------:R-:W-:Y:S01]  /*72e0*/  IMAD.IADD R14, R19, 0x1, R14 ;  /* 0x00000001130e7824 */ /* 0x000fe200078e020e */
[----:B------:R-:W-:Y:S01]  /*72f0*/  @P3 LEA.HI.SX32 R19, R133, 0xfffffffe, 0x1a ;  /* 0xfffffffe85133811 */ /* 0x000fe200078fd2ff */
[----:B------:R-:W-:Y:S01]  /*7300*/  IMAD.SHL.U32 R197, R15, 0x20, RZ ;  /* 0x000000200fc57824 */ /* 0x000fe200078e00ff */
[----:B------:R-:W-:-:S02]  /*7310*/  SHF.L.U64.HI R5, R199, 0x1, R198 ;  /* 0x00000001c7057819 */ /* 0x000fc400000102c6 */
[----:B------:R-:W-:Y:S01]  /*7320*/  LEA.HI.X R23, R18, c[0x0][0x1fc], R14, 0x1, P0 ;  /* 0x00007f0012177a11 */ /* 0x000fe200000f0c0e */
[----:B------:R-:W-:Y:S01]  /*7330*/  @P3 IMAD R14, R88, R19, RZ ;  /* 0x00000013580e3224 */ /* 0x000fe200078e02ff */
[----:B------:R-:W-:Y:S01]  /*7340*/  @P3 SHF.R.S32.HI R18, RZ, 0x1f, R19 ;  /* 0x0000001fff123819 */ /* 0x000fe20000011413 */
[----:B---3--:R-:W-:-:S04]  /*7350*/  @P3 IMAD.WIDE.U32 R20, R19, R153, R208 ;  /* 0x0000009913143225 */ /* 0x008fc800078e00d0 */
[----:B------:R-:W-:Y:S01]  /*7360*/  @P3 IMAD R14, R18, R153, R14 ;  /* 0x00000099120e3224 */ /* 0x000fe200078e020e */
[----:B------:R-:W-:-:S03]  /*7370*/  @P3 LEA R18, P0, R20, c[0x0][0x1c8], 0x1 ;  /* 0x0000720014123a11 */ /* 0x000fc600078008ff */
[----:B------:R-:W-:-:S05]  /*7380*/  @P3 IMAD.IADD R14, R21, 0x1, R14 ;  /* 0x00000001150e3824 */ /* 0x000fca00078e020e */
[----:B------:R-:W-:Y:S01]  /*7390*/  @P3 LEA.HI.X R19, R20, c[0x0][0x1cc], R14, 0x1, P0 ;  /* 0x0000730014133a11 */ /* 0x000fe200000f0c0e */
[----:B------:R-:W-:Y:S02]  /*73a0*/  IMAD R14, R88, R95, RZ ;  /* 0x0000005f580e7224 */ /* 0x000fe400078e02ff */
[----:B------:R-:W-:-:S04]  /*73b0*/  IMAD.WIDE.U32 R20, R95, R153, R208 ;  /* 0x000000995f147225 */ /* 0x000fc800078e00d0 */
[----:B------:R-:W-:Y:S02]  /*73c0*/  IMAD R14, R10, R153, R14 ;  /* 0x000000990a0e7224 */ /* 0x000fe400078e020e */
[----:B------:R-:W-:Y:S02]  /*73d0*/  IMAD R10, R95, -0x40, R6 ;  /* 0xffffffc05f0a7824 */ /* 0x000fe400078e0206 */
[----:B------:R-:W-:Y:S01]  /*73e0*/  IMAD.IADD R21, R21, 0x1, R14 ;  /* 0x0000000115157824 */ /* 0x000fe200078e020e */
[----:B------:R-:W-:Y:S02]  /*73f0*/  P2R R14, PR, RZ, 0x8 ;  /* 0x00000008ff0e7803 */ /* 0x000fe40000000000 */
[----:B------:R-:W-:-:S13]  /*7400*/  ISETP.GE.AND P4, PT, R10, 0x1, PT ;  /* 0x000000010a00780c */ /* 0x000fda0003f86270 */
[----:B------:R-:W-:-:S04]  /*7410*/  @P4 LEA R24, P0, R20, c[0x0][0x1c8], 0x1 ;  /* 0x0000720014184a11 */ /* 0x000fc800078008ff */
[----:B------:R-:W-:Y:S02]  /*7420*/  @P4 LEA.HI.X R25, R20, c[0x0][0x1cc], R21, 0x1, P0 ;  /* 0x0000730014194a11 */ /* 0x000fe400000f0c15 */
[----:B------:R-:W-:-:S03]  /*7430*/  ISETP.GE.AND P0, PT, R10, 0x21, PT ;  /* 0x000000210a00780c */ /* 0x000fc60003f06270 */
[----:B------:R-:W-:Y:S01]  /*7440*/  @!PT LDS RZ, [RZ] ;  /* 0x00000000fffff984 */ /* 0x000fe20000000800 */
[----:B------:R-:W-:Y:S01]  /*7450*/  @!PT LDS RZ, [RZ] ;  /* 0x00000000fffff984 */ /* 0x000fe20000000800 */
[----:B------:R-:W-:Y:S01]  /*7460*/  @!PT LDS RZ, [RZ] ;  /* 0x00000000fffff984 */ /* 0x000fe20000000800 */
[----:B------:R1:W-:Y:S04]  /*7470*/  @P4 LDGSTS.E.BYPASS.LTC128B.128 [R134+0xc100], [R24.64], !P6 ;  /* 0x0c10000018864fae */ /* 0x0003e8000f101d46 */
[----:B------:R1:W-:Y:S04]  /*7480*/  @P4 LDGSTS.E.BYPASS.LTC128B.128 [R134+0xe100], [R24.64+0x80], !P5 ;  /* 0x0e10008018864fae */ /* 0x0003e8000e901d46 */
[----:B------:R1:W-:Y:S02]  /*7490*/  @P4 LDGSTS.E.BYPASS.LTC128B.128 [R134+0x10100], [R24.64+0x100], !P1 ;  /* 0x1010010018864fae */ /* 0x0003e4000c901d46 */
[----:B------:R-:W-:-:S05]  /*74a0*/  @P0 IADD3 R6, P2, R197, R20, RZ ;  /* 0x00000014c5060210 */ /* 0x000fca0007f5e0ff */
[----:B------:R-:W-:Y:S01]  /*74b0*/  @P0 IMAD.X R21, R196, 0x1, R21, P2 ;  /* 0x00000001c4150824 */ /* 0x000fe200010e0615 */
[----:B------:R-:W-:-:S04]  /*74c0*/  @P0 LEA R20, P2, R6, c[0x0][0x1c8], 0x1 ;  /* 0x0000720006140a11 */ /* 0x000fc800078408ff */
[----:B------:R-:W-:Y:S01]  /*74d0*/  @P0 LEA.HI.X R21, R6, c[0x0][0x1cc], R21, 0x1, P2 ;  /* 0x0000730006150a11 */ /* 0x000fe200010f0c15 */
[----:B------:R-:W-:Y:S01]  /*74e0*/  IMAD.SHL.U32 R6, R199, 0x2, RZ ;  /* 0x00000002c7067824 */ /* 0x000fe200078e00ff */
[----:B------:R-:W-:-:S03]  /*74f0*/  ISETP.GE.AND P2, PT, R8, c[0x0][0x1d4], PT ;  /* 0x0000750008007a0c */ /* 0x000fc60003f46270 */
[----:B------:R1:W-:Y:S01]  /*7500*/  @P0 LDGSTS.E.BYPASS.LTC128B.128 [R134+0xd100], [R20.64], !P6 ;  /* 0x0d10000014860fae */ /* 0x0003e2000f101d46 */
[----:B------:R-:W-:-:S03]  /*7510*/  IADD3 R28, P4, R6, R22, RZ ;  /* 0x00000016061c7210 */ /* 0x000fc60007f9e0ff */
[----:B------:R1:W-:Y:S02]  /*7520*/  @P0 LDGSTS.E.BYPASS.LTC128B.128 [R134+0xf100], [R20.64+0x80], !P5 ;  /* 0x0f10008014860fae */ /* 0x0003e4000e901d46 */
[----:B------:R-:W-:Y:S01]  /*7530*/  IMAD.X R29, R5, 0x1, R23, P4 ;  /* 0x00000001051d7824 */ /* 0x000fe200020e0617 */
[C---:B------:R-:W-:Y:S01]  /*7540*/  @P3 LEA R26, P4, R197.reuse, R18, 0x1 ;  /* 0x00000012c51a3211 */ /* 0x040fe200078808ff */
[----:B------:R1:W-:Y:S01]  /*7550*/  @P0 LDGSTS.E.BYPASS.LTC128B.128 [R134+0x11100], [R20.64+0x100], !P1 ;  /* 0x1110010014860fae */ /* 0x0003e2000c901d46 */
[C---:B------:R-:W-:Y:S02]  /*7560*/  ISETP.LT.OR P0, PT, R10.reuse, 0x1, P2 ;  /* 0x000000010a00780c */ /* 0x040fe40001701670 */
[----:B------:R-:W-:Y:S01]  /*7570*/  @P3 LEA.HI.X R27, R197, R19, R196, 0x1, P4 ;  /* 0x00000013c51b3211 */ /* 0x000fe200020f0cc4 */
[----:B------:R-:W0:Y:S01]  /*7580*/  LDGDEPBAR ;  /* 0x00000000000079af */ /* 0x000e220000000000 */
[----:B------:R-:W-:Y:S02]  /*7590*/  ISETP.GE.AND P4, PT, R11, c[0x0][0x1d4], PT ;  /* 0x000075000b007a0c */ /* 0x000fe40003f86270 */
[----:B------:R-:W-:-:S07]  /*75a0*/  ISETP.LT.OR P2, PT, R10, 0x21, P2 ;  /* 0x000000210a00780c */ /* 0x000fce0001741670 */
[----:B------:R1:W-:Y:S01]  /*75b0*/  LDGSTS.E.BYPASS.LTC128B.128 [R134+0x100], [R22.64], !P0 ;  /* 0x0010000016867fae */ /* 0x0003e2000c101d46 */
[C---:B------:R-:W-:Y:S02]  /*75c0*/  ISETP.LT.OR P0, PT, R10.reuse, 0x1, P4 ;  /* 0x000000010a00780c */ /* 0x040fe40002701670 */
[----:B------:R-:W-:-:S11]  /*75d0*/  ISETP.LT.OR P4, PT, R10, 0x21, P4 ;  /* 0x000000210a00780c */ /* 0x000fd60002781670 */
[----:B------:R1:W-:Y:S01]  /*75e0*/  LDGSTS.E.BYPASS.LTC128B.128 [R134+0x2100], [R22.64+0x80], !P0 ;  /* 0x0210008016867fae */ /* 0x0003e2000c101d46 */
[----:B------:R-:W-:Y:S01]  /*75f0*/  ISETP.GE.AND P0, PT, R0, c[0x0][0x1d4], PT ;  /* 0x0000750000007a0c */ /* 0x000fe20003f06270 */
[----:B------:R-:W-:-:S03]  /*7600*/  IMAD R0, R47, 0x400, R2 ;  /* 0x000004002f007824 */ /* 0x000fc600078e0202 */
[C---:B------:R-:W-:Y:S02]  /*7610*/  ISETP.LT.OR P3, PT, R10.reuse, 0x1, P0 ;  /* 0x000000010a00780c */ /* 0x040fe40000761670 */
[----:B------:R-:W-:-:S11]  /*7620*/  ISETP.LT.OR P0, PT, R10, 0x21, P0 ;  /* 0x000000210a00780c */ /* 0x000fd60000701670 */
[----:B------:R1:W-:Y:S01]  /*7630*/  LDGSTS.E.BYPASS.LTC128B.128 [R134+0x4100], [R22.64+0x100], !P3 ;  /* 0x0410010016867fae */ /* 0x0003e2000d901d46 */
[----:B------:R-:W-:-:S03]  /*7640*/  ISETP.NE.AND P3, PT, R14, RZ, PT ;  /* 0x000000ff0e00720c */ /* 0x000fc60003f65270 */
[----:B------:R1:W-:Y:S01]  /*7650*/  LDGSTS.E.BYPASS.LTC128B.128 [R134+0x1100], [R28.64], !P2 ;  /* 0x011000001c867fae */ /* 0x0003e2000d101d46 */
[----:B------:R-:W-:-:S03]  /*7660*/  ISETP.NE.AND P2, PT, R13, RZ, PT ;  /* 0x000000ff0d00720c */ /* 0x000fc60003f45270 */
[----:B------:R1:W-:Y:S04]  /*7670*/  LDGSTS.E.BYPASS.LTC128B.128 [R134+0x3100], [R28.64+0x80], !P4 ;  /* 0x031000801c867fae */ /* 0x0003e8000e101d46 */
[----:B------:R1:W-:Y:S01]  /*7680*/  LDGSTS.E.BYPASS.LTC128B.128 [R134+0x5100], [R28.64+0x100], !P0 ;  /* 0x051001001c867fae */ /* 0x0003e2000c101d46 */
[----:B------:R-:W-:-:S03]  /*7690*/  ISETP.LT.AND P0, PT, RZ, c[0x0][0x27c], PT ;  /* 0x00009f00ff007a0c */ /* 0x000fc60003f01270 */
[----:B------:R-:W0:Y:S04]  /*76a0*/  LDGDEPBAR ;  /* 0x00000000000079af */ /* 0x000e280000000000 */
[----:B------:R1:W-:Y:S04]  /*76b0*/  @P3 LDGSTS.E.BYPASS.LTC128B.128 [R134+0x12100], [R18.64], !P6 ;  /* 0x1210000012863fae */ /* 0x0003e8000f101d46 */
[----:B------:R1:W-:Y:S04]  /*76c0*/  @P3 LDGSTS.E.BYPASS.LTC128B.128 [R134+0x14100], [R18.64+0x80], !P5 ;  /* 0x1410008012863fae */ /* 0x0003e8000e901d46 */
[----:B------:R1:W-:Y:S04]  /*76d0*/  @P3 LDGSTS.E.BYPASS.LTC128B.128 [R134+0x16100], [R18.64+0x100], !P1 ;  /* 0x1610010012863fae */ /* 0x0003e8000c901d46 */
[----:B------:R1:W-:Y:S04]  /*76e0*/  @P3 LDGSTS.E.BYPASS.LTC128B.128 [R134+0x13100], [R26.64], !P6 ;  /* 0x131000001a863fae */ /* 0x0003e8000f101d46 */
[----:B------:R1:W-:Y:S04]  /*76f0*/  @P3 LDGSTS.E.BYPASS.LTC128B.128 [R134+0x15100], [R26.64+0x80], !P5 ;  /* 0x151000801a863fae */ /* 0x0003e8000e901d46 */
[----:B------:R1:W-:Y:S01]  /*7700*/  @P3 LDGSTS.E.BYPASS.LTC128B.128 [R134+0x17100], [R26.64+0x100], !P1 ;  /* 0x171001001a863fae */ /* 0x0003e2000c901d46 */
[----:B------:R-:W-:-:S03]  /*7710*/  ISETP.NE.AND P1, PT, R12, RZ, PT ;  /* 0x000000ff0c00720c */ /* 0x000fc60003f25270 */
[----:B------:R-:W0:Y:S01]  /*7720*/  LDGDEPBAR ;  /* 0x00000000000079af */ /* 0x000e220000000000 */
[----:B------:R-:W-:Y:S05]  /*7730*/  @P0 BRA `(.L_x_727) ;  /* 0x0000002000000947 */ /* 0x000fea0003800000 */
[----:B------:R-:W-:-:S04]  /*7740*/  DEPBAR.LE SB0, 0x3 ;  /* 0x000080c00000791a */ /* 0x000fc80000000000 */
[----:B------:R-:W-:Y:S05]  /*7750*/  BRA `(.L_x_728) ;  /* 0x00005c1000007947 */ /* 0x000fea0003800000 */
.L_x_727:
[----:B------:R-:W-:Y:S01]  /*7760*/  SHF.R.S32.HI R8, RZ, 0x1f, R92 ;  /* 0x0000001fff087819 */ /* 0x000fe2000001145c */
[----:B------:R-:W-:Y:S01]  /*7770*/  IMAD.WIDE.U32 R12, R92, c[0x0][0x280], RZ ;  /* 0x0000a0005c0c7a25 */ /* 0x000fe200078e00ff */
[----:B------:R-:W-:Y:S01]  /*7780*/  ULDC.U8 UR4, c[0x0][0x298] ;  /* 0x0000a60000047ab9 */ /* 0x000fe20000000000 */
[-C--:B-1----:R-:W-:Y:S01]  /*7790*/  LEA.HI R18, R9, R90.reuse, RZ, 0x2 ;  /* 0x0000005a09127211 */ /* 0x082fe200078f10ff */
[----:B------:R-:W-:Y:S01]  /*77a0*/  BSSY B2, `(.L_x_728) ;  /* 0x00005bc000027945 */ /* 0x000fe20003800000 */
[----:B------:R-:W-:Y:S01]  /*77b0*/  IMAD R11, R8, c[0x0][0x280], RZ ;  /* 0x0000a000080b7a24 */ /* 0x000fe200078e02ff */
[----:B------:R-:W-:Y:S02]  /*77c0*/  LEA R40, P0, R12, c[0x0][0x270], 0x1 ;  /* 0x00009c000c287a11 */ /* 0x000fe400078008ff */
[----:B------:R-:W-:Y:S01]  /*77d0*/  LOP3.LUT R9, R18, 0xfffffffc, RZ, 0xc0, !PT ;  /* 0xfffffffc12097812 */ /* 0x000fe200078ec0ff */
[----:B------:R-:W-:Y:S01]  /*77e0*/  IMAD R10, R92, c[0x0][0x284], R11 ;  /* 0x0000a1005c0a7a24 */ /* 0x000fe200078e020b */
[----:B------:R-:W-:Y:S01]  /*77f0*/  SHF.R.S32.HI R18, RZ, 0x2, R18 ;  /* 0x00000002ff127819 */ /* 0x000fe20000011412 */
[----:B------:R-:W-:Y:S01]  /*7800*/  IMAD R11, R8, c[0x0][0x290], RZ ;  /* 0x0000a400080b7a24 */ /* 0x000fe200078e02ff */
[----:B------:R-:W-:Y:S01]  /*7810*/  IADD3 R44, -R9, R90, RZ ;  /* 0x0000005a092c7210 */ /* 0x000fe20007ffe1ff */
[----:B------:R-:W-:-:S02]  /*7820*/  IMAD.IADD R10, R10, 0x1, R13 ;  /* 0x000000010a0a7824 */ /* 0x000fc400078e020d */
[----:B------:R-:W-:Y:S01]  /*7830*/  IMAD R8, R92, c[0x0][0x294], R11 ;  /* 0x0000a5005c087a24 */ /* 0x000fe200078e020b */
[----:B------:R-:W-:Y:S01]  /*7840*/  SHF.L.U32 R19, R44, 0x3, RZ ;  /* 0x000000032c137819 */ /* 0x000fe200000006ff */
[----:B------:R-:W-:Y:S01]  /*7850*/  IMAD R37, R91, 0x80, R18 ;  /* 0x000000805b257824 */ /* 0x000fe200078e0212 */
[----:B------:R-:W-:Y:S01]  /*7860*/  LEA.HI.X R41, R12, c[0x0][0x274], R10, 0x1, P0 ;  /* 0x00009d000c297a11 */ /* 0x000fe200000f0c0a */
[----:B------:R-:W-:-:S04]  /*7870*/  IMAD.WIDE.U32 R12, R92, c[0x0][0x290], RZ ;  /* 0x0000a4005c0c7a25 */ /* 0x000fc800078e00ff */
[----:B------:R-:W-:Y:S01]  /*7880*/  IMAD.IADD R8, R8, 0x1, R13 ;  /* 0x0000000108087824 */ /* 0x000fe200078e020d */
[----:B------:R-:W-:-:S04]  /*7890*/  LEA R48, P0, R12, c[0x0][0x288], 0x1 ;  /* 0x0000a2000c307a11 */ /* 0x000fc800078008ff */
[----:B------:R-:W-:Y:S02]  /*78a0*/  LEA.HI.X R49, R12, c[0x0][0x28c], R8, 0x1, P0 ;  /* 0x0000a3000c317a11 */ /* 0x000fe400000f0c08 */
[----:B------:R-:W-:-:S13]  /*78b0*/  ISETP.NE.AND P0, PT, RZ, UR4, PT ;  /* 0x00000004ff007c0c */ /* 0x000fda000bf05270 */
        /* <DEDUP_REMOVED lines=17> */
[C---:B------:R-:W-:Y:S01]  /*79d0*/  ISETP.GE.AND P0, PT, R13.reuse, c[0x0][0x27c], PT ;  /* 0x00009f000d007a0c */ /* 0x040fe20003f06270 */
[----:B------:R-:W-:Y:S01]  /*79e0*/  CS2R R38, SRZ ;  /* 0x0000000000267805 */ /* 0x000fe2000001ff00 */
[----:B------:R-:W-:Y:S01]  /*79f0*/  CS2R R26, SRZ ;  /* 0x00000000001a7805 */ /* 0x000fe2000001ff00 */
[----:B------:R-:W-:-:S10]  /*7a00*/  IADD3 R8, R13, 0x10, RZ ;  /* 0x000000100d087810 */ /* 0x000fd40007ffe0ff */
[----:B------:R-:W-:-:S04]  /*7a10*/  @!P0 IMAD.WIDE R24, R13, 0x2, R40 ;  /* 0x000000020d188825 */ /* 0x000fc800078e0228 */
[----:B------:R-:W-:Y:S01]  /*7a20*/  @!P0 IMAD.WIDE R14, R13, 0x2, R48 ;  /* 0x000000020d0e8825 */ /* 0x000fe200078e0230 */
[----:B------:R1:W5:Y:S04]  /*7a30*/  @!P0 LD.E.64 R38, [R24.64] ;  /* 0x0000000618268980 */ /* 0x000368000c101b00 */
[----:B------:R2:W5:Y:S01]  /*7a40*/  @!P0 LD.E.64 R26, [R14.64] ;  /* 0x000000060e1a8980 */ /* 0x000562000c101b00 */
[----:B------:R-:W-:Y:S01]  /*7a50*/  ISETP.GE.AND P0, PT, R8, c[0x0][0x27c], PT ;  /* 0x00009f0008007a0c */ /* 0x000fe20003f06270 */
[----:B------:R-:W-:Y:S01]  /*7a60*/  CS2R R32, SRZ ;  /* 0x0000000000207805 */ /* 0x000fe2000001ff00 */
[----:B------:R-:W-:-:S11]  /*7a70*/  CS2R R22, SRZ ;  /* 0x0000000000167805 */ /* 0x000fd6000001ff00 */
[----:B------:R-:W-:-:S04]  /*7a80*/  @!P0 SHF.R.S32.HI R9, RZ, 0x1f, R8 ;  /* 0x0000001fff098819 */ /* 0x000fc80000011408 */
[----:B------:R-:W-:-:S04]  /*7a90*/  @!P0 LEA.HI R9, R9, R8, RZ, 0x2 ;  /* 0x0000000809098211 */ /* 0x000fc800078f10ff */
[----:B------:R-:W-:Y:S02]  /*7aa0*/  @!P0 LOP3.LUT R9, R9, 0xfffffffc, RZ, 0xc0, !PT ;  /* 0xfffffffc09098812 */ /* 0x000fe400078ec0ff */
[----:B------:R-:W-:-:S03]  /*7ab0*/  IADD3 R8, R13, 0x20, RZ ;  /* 0x000000200d087810 */ /* 0x000fc60007ffe0ff */
[----:B------:R-:W-:-:S04]  /*7ac0*/  @!P0 IMAD.WIDE R10, R9, 0x2, R40 ;  /* 0x00000002090a8825 */ /* 0x000fc800078e0228 */
[----:B------:R-:W-:Y:S01]  /*7ad0*/  @!P0 IMAD.WIDE R20, R9, 0x2, R48 ;  /* 0x0000000209148825 */ /* 0x000fe200078e0230 */
[----:B------:R3:W5:Y:S04]  /*7ae0*/  @!P0 LD.E.64 R32, [R10.64] ;  /* 0x000000060a208980 */ /* 0x000768000c101b00 */
[----:B------:R4:W5:Y:S01]  /*7af0*/  @!P0 LD.E.64 R22, [R20.64] ;  /* 0x0000000614168980 */ /* 0x000962000c101b00 */
[----:B------:R-:W-:Y:S01]  /*7b00*/  ISETP.GE.AND P0, PT, R8, c[0x0][0x27c], PT ;  /* 0x00009f0008007a0c */ /* 0x000fe20003f06270 */
[----:B------:R-:W-:Y:S01]  /*7b10*/  CS2R R28, SRZ ;  /* 0x00000000001c7805 */ /* 0x000fe2000001ff00 */
[----:B--2---:R-:W-:-:S11]  /*7b20*/  CS2R R14, SRZ ;  /* 0x00000000000e7805 */ /* 0x004fd6000001ff00 */
        /* <DEDUP_REMOVED lines=9> */
[----:B-1----:R-:W-:Y:S01]  /*7bc0*/  CS2R R24, SRZ ;  /* 0x0000000000187805 */ /* 0x002fe2000001ff00 */
[----:B---3--:R-:W-:-:S11]  /*7bd0*/  CS2R R10, SRZ ;  /* 0x00000000000a7805 */ /* 0x008fd6000001ff00 */
[----:B------:R-:W-:-:S04]  /*7be0*/  @!P0 SHF.R.S32.HI R9, RZ, 0x1f, R8 ;  /* 0x0000001fff098819 */ /* 0x000fc80000011408 */
[----:B------:R-:W-:-:S04]  /*7bf0*/  @!P0 LEA.HI R9, R9, R8, RZ, 0x2 ;  /* 0x0000000809098211 */ /* 0x000fc800078f10ff */
[----:B------:R-:W-:Y:S02]  /*7c00*/  @!P0 LOP3.LUT R9, R9, 0xfffffffc, RZ, 0xc0, !PT ;  /* 0xfffffffc09098812 */ /* 0x000fe400078ec0ff */
[----:B------:R-:W-:-:S03]  /*7c10*/  IADD3 R8, R13, 0x40, RZ ;  /* 0x000000400d087810 */ /* 0x000fc60007ffe0ff */
[----:B----4-:R-:W-:-:S04]  /*7c20*/  @!P0 IMAD.WIDE R20, R9, 0x2, R40 ;  /* 0x0000000209148825 */ /* 0x010fc800078e0228 */
[----:B------:R-:W-:Y:S01]  /*7c30*/  @!P0 IMAD.WIDE R30, R9, 0x2, R48 ;  /* 0x00000002091e8825 */ /* 0x000fe200078e0230 */
[----:B------:R1:W5:Y:S04]  /*7c40*/  @!P0 LD.E.64 R24, [R20.64] ;  /* 0x0000000614188980 */ /* 0x000368000c101b00 */
[----:B------:R3:W5:Y:S01]  /*7c50*/  @!P0 LD.E.64 R10, [R30.64] ;  /* 0x000000061e0a8980 */ /* 0x000762000c101b00 */
[----:B------:R-:W-:Y:S01]  /*7c60*/  ISETP.GE.AND P0, PT, R8, c[0x0][0x27c], PT ;  /* 0x00009f0008007a0c */ /* 0x000fe20003f06270 */
[----:B--2---:R-:W-:-:S12]  /*7c70*/  CS2R R34, SRZ ;  /* 0x0000000000227805 */ /* 0x004fd8000001ff00 */
[----:B------:R-:W-:-:S04]  /*7c80*/  @!P0 SHF.R.S32.HI R9, RZ, 0x1f, R8 ;  /* 0x0000001fff098819 */ /* 0x000fc80000011408 */
[----:B------:R-:W-:-:S04]  /*7c90*/  @!P0 LEA.HI R9, R9, R8, RZ, 0x2 ;  /* 0x0000000809098211 */ /* 0x000fc800078f10ff */
[----:B------:R-:W-:Y:S02]  /*7ca0*/  @!P0 LOP3.LUT R12, R9, 0xfffffffc, RZ, 0xc0, !PT ;  /* 0xfffffffc090c8812 */ /* 0x000fe400078ec0ff */
[----:B------:R-:W-:-:S03]  /*7cb0*/  CS2R R8, SRZ ;  /* 0x0000000000087805 */ /* 0x000fc6000001ff00 */
[----:B------:R-:W-:-:S04]  /*7cc0*/  @!P0 IMAD.WIDE R36, R12, 0x2, R40 ;  /* 0x000000020c248825 */ /* 0x000fc800078e0228 */
[----:B------:R-:W-:Y:S01]  /*7cd0*/  @!P0 IMAD.WIDE R44, R12, 0x2, R48 ;  /* 0x000000020c2c8825 */ /* 0x000fe200078e0230 */
[----:B------:R-:W-:Y:S01]  /*7ce0*/  IADD3 R12, R13, 0x50, RZ ;  /* 0x000000500d0c7810 */ /* 0x000fe20007ffe0ff */
[----:B------:R2:W5:Y:S04]  /*7cf0*/  @!P0 LD.E.64 R34, [R36.64] ;  /* 0x0000000624228980 */ /* 0x000568000c101b00 */
[----:B------:R2:W5:Y:S01]  /*7d00*/  @!P0 LD.E.64 R8, [R44.64] ;  /* 0x000000062c088980 */ /* 0x000562000c101b00 */
[----:B------:R-:W-:Y:S01]  /*7d10*/  ISETP.GE.AND P0, PT, R12, c[0x0][0x27c], PT ;  /* 0x00009f000c007a0c */ /* 0x000fe20003f06270 */
[----:B---3--:R-:W-:Y:S01]  /*7d20*/  CS2R R30, SRZ ;  /* 0x00000000001e7805 */ /* 0x008fe2000001ff00 */
[----:B------:R-:W-:-:S11]  /*7d30*/  CS2R R64, SRZ ;  /* 0x0000000000407805 */ /* 0x000fd6000001ff00 */
[----:B-1----:R-:W-:-:S04]  /*7d40*/  @!P0 SHF.R.S32.HI R21, RZ, 0x1f, R12 ;  /* 0x0000001fff158819 */ /* 0x002fc8000001140c */
[----:B------:R-:W-:-:S04]  /*7d50*/  @!P0 LEA.HI R12, R21, R12, RZ, 0x2 ;  /* 0x0000000c150c8211 */ /* 0x000fc800078f10ff */
[----:B------:R-:W-:-:S05]  /*7d60*/  @!P0 LOP3.LUT R12, R12, 0xfffffffc, RZ, 0xc0, !PT ;  /* 0xfffffffc0c0c8812 */ /* 0x000fca00078ec0ff */
[----:B------:R-:W-:-:S04]  /*7d70*/  @!P0 IMAD.WIDE R40, R12, 0x2, R40 ;  /* 0x000000020c288825 */ /* 0x000fc800078e0228 */
[----:B------:R-:W-:Y:S01]  /*7d80*/  @!P0 IMAD.WIDE R48, R12, 0x2, R48 ;  /* 0x000000020c308825 */ /* 0x000fe200078e0230 */
[----:B------:R2:W5:Y:S04]  /*7d90*/  @!P0 LD.E.64 R30, [R40.64] ;  /* 0x00000006281e8980 */ /* 0x000568000c101b00 */
[----:B------:R2:W5:Y:S02]  /*7da0*/  @!P0 LD.E.64 R64, [R48.64] ;  /* 0x0000000630408980 */ /* 0x000564000c101b00 */
.L_x_731:
[----:B------:R-:W-:Y:S05]  /*7db0*/  BSYNC B0 ;  /* 0x0000000000007941 */ /* 0x000fea0003800000 */
.L_x_730:
[----:B------:R-:W-:Y:S01]  /*7dc0*/  SHF.R.S32.HI R21, RZ, 0x1f, R18 ;  /* 0x0000001fff157819 */ /* 0x000fe20000011412 */
[----:B------:R-:W-:Y:S01]  /*7dd0*/  IMAD R43, R91, -0x80, R42 ;  /* 0xffffff805b2b7824 */ /* 0x000fe200078e022a */
[--C-:B--2--5:R-:W-:Y:S01]  /*7de0*/  SHF.R.U64 R37, R32, 0x10, R33.reuse ;  /* 0x0000001020257819 */ /* 0x124fe20000001221 */
[----:B------:R-:W-:Y:S01]  /*7df0*/  IMAD.MOV.U32 R60, RZ, RZ, R32 ;  /* 0x000000ffff3c7224 */ /* 0x000fe200078e0020 */
[----:B------:R-:W-:Y:S01]  /*7e00*/  LEA.HI R21, R21, R18, RZ, 0x3 ;  /* 0x0000001215157211 */ /* 0x000fe200078f18ff */
[----:B------:R-:W-:Y:S01]  /*7e10*/  IMAD.MOV.U32 R61, RZ, RZ, R33 ;  /* 0x000000ffff3d7224 */ /* 0x000fe200078e0021 */
[----:B------:R-:W-:Y:S01]  /*7e20*/  IMNMX R43, R43, 0x80, PT ;  /* 0x000000802b2b7817 */ /* 0x000fe20003800200 */
[----:B------:R-:W-:Y:S01]  /*7e30*/  IMAD.MOV.U32 R58, RZ, RZ, R28 ;  /* 0x000000ffff3a7224 */ /* 0x000fe200078e001c */
[----:B------:R-:W-:Y:S01]  /*7e40*/  LOP3.LUT R21, R21, 0xfffffff8, RZ, 0xc0, !PT ;  /* 0xfffffff815157812 */ /* 0x000fe200078ec0ff */
[----:B------:R-:W-:Y:S01]  /*7e50*/  IMAD.MOV.U32 R59, RZ, RZ, R29 ;  /* 0x000000ffff3b7224 */ /* 0x000fe200078e001d */
[----:B------:R-:W-:Y:S01]  /*7e60*/  SHF.R.U32.HI R36, RZ, 0x10, R33 ;  /* 0x00000010ff247819 */ /* 0x000fe20000011621 */
[----:B------:R-:W-:Y:S01]  /*7e70*/  IMAD.MOV.U32 R62, RZ, RZ, R38 ;  /* 0x000000ffff3e7224 */ /* 0x000fe200078e0026 */
[----:B------:R-:W-:Y:S01]  /*7e80*/  SHF.R.U64 R33, R28, 0x10, R29 ;  /* 0x000000101c217819 */ /* 0x000fe2000000121d */
[----:B------:R-:W-:Y:S01]  /*7e90*/  IMAD.IADD R20, R18, 0x1, -R21 ;  /* 0x0000000112147824 */ /* 0x000fe200078e0a15 */
[----:B------:R-:W-:Y:S01]  /*7ea0*/  SHF.R.U32.HI R32, RZ, 0x10, R29 ;  /* 0x00000010ff207819 */ /* 0x000fe2000001161d */
[--C-:B------:R-:W-:Y:S01]  /*7eb0*/  IMAD.MOV.U32 R63, RZ, RZ, R39.reuse ;  /* 0x000000ffff3f7224 */ /* 0x100fe200078e0027 */
[--C-:B------:R-:W-:Y:S01]  /*7ec0*/  SHF.R.U64 R41, R38, 0x10, R39.reuse ;  /* 0x0000001026297819 */ /* 0x100fe20000001227 */
[C---:B------:R-:W-:Y:S01]  /*7ed0*/  IMAD.SHL.U32 R12, R20.reuse, 0x40, RZ ;  /* 0x00000040140c7824 */ /* 0x040fe200078e00ff */
[----:B------:R-:W-:Y:S01]  /*7ee0*/  LOP3.LUT P0, RZ, R20, 0x4, RZ, 0xc0, !PT ;  /* 0x0000000414ff7812 */ /* 0x000fe2000780c0ff */
[----:B------:R-:W-:Y:S01]  /*7ef0*/  IMAD.MOV.U32 R56, RZ, RZ, R24 ;  /* 0x000000ffff387224 */ /* 0x000fe200078e0018 */
[----:B------:R-:W-:Y:S01]  /*7f00*/  SHF.R.U32.HI R40, RZ, 0x10, R39 ;  /* 0x00000010ff287819 */ /* 0x000fe20000011627 */
[--C-:B------:R-:W-:Y:S01]  /*7f10*/  IMAD.MOV.U32 R57, RZ, RZ, R25.reuse ;  /* 0x000000ffff397224 */ /* 0x100fe200078e0019 */
[----:B------:R-:W-:Y:S01]  /*7f20*/  LOP3.LUT R12, R12, 0x1c0, RZ, 0xc0, !PT ;  /* 0x000001c00c0c7812 */ /* 0x000fe200078ec0ff */
[----:B------:R-:W-:Y:S01]  /*7f30*/  IMAD.MOV.U32 R54, RZ, RZ, R34 ;  /* 0x000000ffff367224 */ /* 0x000fe200078e0022 */
[----:B------:R-:W-:Y:S01]  /*7f40*/  SHF.R.U64 R29, R24, 0x10, R25 ;  /* 0x00000010181d7819 */ /* 0x000fe20000001219 */
[----:B------:R-:W-:Y:S01]  /*7f50*/  IMAD.MOV.U32 R55, RZ, RZ, R35 ;  /* 0x000000ffff377224 */ /* 0x000fe200078e0023 */
[----:B------:R-:W-:Y:S01]  /*7f60*/  LOP3.LUT R19, R12, 0x18, R19, 0xf8, !PT ;  /* 0x000000180c137812 */ /* 0x000fe200078ef813 */
[----:B------:R-:W-:Y:S01]  /*7f70*/  IMAD.MOV.U32 R50, RZ, RZ, R26 ;  /* 0x000000ffff327224 */ /* 0x000fe200078e001a */
[----:B------:R-:W-:Y:S01]  /*7f80*/  SHF.R.U32.HI R12, RZ, 0x3, R12 ;  /* 0x00000003ff0c7819 */ /* 0x000fe2000001160c */
[----:B------:R-:W-:Y:S01]  /*7f90*/  IMAD.MOV.U32 R51, RZ, RZ, R27 ;  /* 0x000000ffff337224 */ /* 0x000fe200078e001b */
[----:B------:R-:W-:Y:S01]  /*7fa0*/  SHF.R.U32.HI R28, RZ, 0x10, R25 ;  /* 0x00000010ff1c7819 */ /* 0x000fe20000011619 */
[----:B------:R-:W-:Y:S01]  /*7fb0*/  IMAD.MOV.U32 R48, RZ, RZ, R22 ;  /* 0x000000ffff307224 */ /* 0x000fe200078e0016 */
[----:B------:R-:W-:Y:S01]  /*7fc0*/  LOP3.LUT R12, R19, R12, RZ, 0x3c, !PT ;  /* 0x0000000c130c7212 */ /* 0x000fe200078e3cff */
[----:B------:R-:W-:Y:S01]  /*7fd0*/  IMAD.MOV.U32 R49, RZ, RZ, R23 ;  /* 0x000000ffff317224 */ /* 0x000fe200078e0017 */
[--C-:B------:R-:W-:Y:S01]  /*7fe0*/  SHF.R.U64 R25, R34, 0x10, R35.reuse ;  /* 0x0000001022197819 */ /* 0x100fe20000001223 */
[----:B------:R-:W-:Y:S01]  /*7ff0*/  IMAD.MOV.U32 R44, RZ, RZ, R10 ;  /* 0x000000ffff2c7224 */ /* 0x000fe200078e000a */
[----:B------:R-:W-:Y:S01]  /*8000*/  SHF.R.U32.HI R24, RZ, 0x10, R35 ;  /* 0x00000010ff187819 */ /* 0x000fe20000011623 */
[----:B------:R-:W-:Y:S01]  /*8010*/  IMAD R21, R47, 0x200, R12 ;  /* 0x000002002f157824 */ /* 0x000fe200078e020c */
[----:B------:R-:W-:Y:S01]  /*8020*/  SHF.R.U64 R39, R26, 0x10, R27 ;  /* 0x000000101a277819 */ /* 0x000fe2000000121b */
[----:B------:R-:W-:Y:S01]  /*8030*/  IMAD.MOV.U32 R45, RZ, RZ, R11 ;  /* 0x000000ffff2d7224 */ /* 0x000fe200078e000b */
[----:B------:R-:W-:Y:S01]  /*8040*/  SHF.R.U32.HI R38, RZ, 0x10, R27 ;  /* 0x00000010ff267819 */ /* 0x000fe2000001161b */
[----:B------:R-:W-:Y:S01]  /*8050*/  IMAD.MOV.U32 R53, RZ, RZ, R30 ;  /* 0x000000ffff357224 */ /* 0x000fe200078e001e */
[C---:B------:R-:W-:Y:S01]  /*8060*/  IADD3 R12, R21.reuse, 0x20, RZ ;  /* 0x00000020150c7810 */ /* 0x040fe20007ffe0ff */
[----:B------:R-:W-:Y:S01]  /*8070*/  IMAD.MOV.U32 R52, RZ, RZ, R31 ;  /* 0x000000ffff347224 */ /* 0x000fe200078e001f */
[----:B------:R-:W-:Y:S01]  /*8080*/  @P0 IADD3 R12, R21, -0x20, RZ ;  /* 0xffffffe0150c0810 */ /* 0x000fe20007ffe0ff */
[----:B------:R-:W-:Y:S01]  /*8090*/  IMAD.MOV.U32 R46, RZ, RZ, R14 ;  /* 0x000000ffff2e7224 */ /* 0x000fe200078e000e */
[----:B------:R-:W-:Y:S01]  /*80a0*/  ISETP.GE.AND P0, PT, R18, R43, PT ;  /* 0x0000002b1200720c */ /* 0x000fe20003f06270 */
[----:B------:R-:W-:Y:S01]  /*80b0*/  IMAD.MOV.U32 R47, RZ, RZ, R15 ;  /* 0x000000ffff2f7224 */ /* 0x000fe200078e000f */
[----:B------:R-:W-:Y:S01]  /*80c0*/  SHF.R.U64 R35, R22, 0x10, R23 ;  /* 0x0000001016237819 */ /* 0x000fe20000001217 */
[----:B------:R-:W-:-:S04]  /*80d0*/  DEPBAR.LE SB0, 0x3 ;  /* 0x000080c00000791a */ /* 0x000fc80000000000 */
[----:B------:R-:W-:Y:S01]  /*80e0*/  SHF.R.U32.HI R34, RZ, 0x10, R23 ;  /* 0x00000010ff227819 */ /* 0x000fe20000011617 */
[----:B------:R-:W-:Y:S01]  /*80f0*/  BSSY B1, `(.L_x_732) ;  /* 0x000012a000017945 */ /* 0x000fe20003800000 */
[--C-:B------:R-:W-:Y:S01]  /*8100*/  SHF.R.U64 R27, R10, 0x10, R11.reuse ;  /* 0x000000100a1b7819 */ /* 0x100fe2000000120b */
[----:B------:R-:W-:Y:S01]  /*8110*/  IMAD.MOV.U32 R10, RZ, RZ, R8 ;  /* 0x000000ffff0a7224 */ /* 0x000fe200078e0008 */
[----:B------:R-:W-:Y:S01]  /*8120*/  SHF.R.U32.HI R26, RZ, 0x10, R11 ;  /* 0x00000010ff1a7819 */ /* 0x000fe2000001160b */
[----:B------:R-:W-:Y:S01]  /*8130*/  IMAD.MOV.U32 R11, RZ, RZ, R9 ;  /* 0x000000ffff0b7224 */ /* 0x000fe200078e0009 */
[--C-:B------:R-:W-:Y:S02]  /*8140*/  SHF.R.U64 R20, R30, 0x10, R31.reuse ;  /* 0x000000101e147819 */ /* 0x100fe4000000121f */
[----:B------:R-:W-:Y:S02]  /*8150*/  SHF.R.U32.HI R19, RZ, 0x10, R31 ;  /* 0x00000010ff137819 */ /* 0x000fe4000001161f */
[--C-:B------:R-:W-:Y:S01]  /*8160*/  SHF.R.U64 R23, R8, 0x10, R9.reuse ;  /* 0x0000001008177819 */ /* 0x100fe20000001209 */
[----:B------:R-:W-:Y:S01]  /*8170*/  IMAD.MOV.U32 R8, RZ, RZ, R64 ;  /* 0x000000ffff087224 */ /* 0x000fe200078e0040 */
[----:B------:R-:W-:Y:S01]  /*8180*/  SHF.R.U32.HI R22, RZ, 0x10, R9 ;  /* 0x00000010ff167819 */ /* 0x000fe20000011609 */
[----:B------:R-:W-:Y:S01]  /*8190*/  IMAD.MOV.U32 R9, RZ, RZ, R65 ;  /* 0x000000ffff097224 */ /* 0x000fe200078e0041 */
[----:B------:R-:W-:-:S02]  /*81a0*/  SHF.R.U64 R31, R14, 0x10, R15 ;  /* 0x000000100e1f7819 */ /* 0x000fc4000000120f */
[----:B------:R-:W-:Y:S02]  /*81b0*/  SHF.R.U32.HI R30, RZ, 0x10, R15 ;  /* 0x00000010ff1e7819 */ /* 0x000fe4000001160f */
[--C-:B------:R-:W-:Y:S02]  /*81c0*/  SHF.R.U64 R15, R64, 0x10, R65.reuse ;  /* 0x00000010400f7819 */ /* 0x100fe40000001241 */
[----:B------:R-:W-:Y:S02]  /*81d0*/  SHF.R.U32.HI R14, RZ, 0x10, R65 ;  /* 0x00000010ff0e7819 */ /* 0x000fe40000011641 */
        /* <DEDUP_REMOVED lines=24> */
[----:B------:R-:W-:Y:S02]  /*8360*/  LEA R21, R21, 0x18100, 0x1 ;  /* 0x0001810015157811 */ /* 0x000fe400078e08ff */
[----:B------:R-:W-:Y:S01]  /*8370*/  LEA R12, R12, 0x18100, 0x1 ;  /* 0x000181000c0c7811 */ /* 0x000fe200078e08ff */
[----:B------:R-:W-:Y:S06]  /*8380*/  BAR.SYNC.DEFER_BLOCKING 0x0 ;  /* 0x0000000000007b1d */ /* 0x000fec0000010000 */
[----:B------:R-:W-:Y:S05]  /*8390*/  @P0 BRA `(.L_x_733) ;  /* 0x00000ff000000947 */ /* 0x000fea0003800000 */
[----:B------:R-:W-:Y:S01]  /*83a0*/  ISETP.GE.AND P0, PT, R13, c[0x0][0x27c], PT ;  /* 0x00009f000d007a0c */ /* 0x000fe20003f06270 */
[----:B------:R-:W-:-:S12]  /*83b0*/  BSSY B0, `(.L_x_734) ;  /* 0x0000028000007945 */ /* 0x000fd80003800000 */
[----:B------:R-:W-:Y:S05]  /*83c0*/  @P0 BRA `(.L_x_735) ;  /* 0x0000026000000947 */ /* 0x000fea0003800000 */
[----:B------:R-:W1:Y:S01]  /*83d0*/  LDS.128 R8, [R21] ;  /* 0x0000000015087984 */ /* 0x000e620000000c00 */
[----:B------:R-:W-:Y:S01]  /*83e0*/  SHF.L.U32 R51, R41, 0x10, RZ ;  /* 0x0000001029337819 */ /* 0x000fe200000006ff */
[C---:B------:R-:W-:Y:S01]  /*83f0*/  IMAD.U32 R47, R39.reuse, 0x10000, RZ ;  /* 0x00010000272f7824 */ /* 0x040fe200078e00ff */
[----:B------:R-:W-:Y:S02]  /*8400*/  LOP3.LUT R45, R39, 0xffff0000, RZ, 0xc0, !PT ;  /* 0xffff0000272d7812 */ /* 0x000fe400078ec0ff */
[----:B------:R-:W-:Y:S02]  /*8410*/  LOP3.LUT R49, R41, 0xffff0000, RZ, 0xc0, !PT ;  /* 0xffff000029317812 */ /* 0x000fe400078ec0ff */
[----:B------:R-:W-:Y:S02]  /*8420*/  SHF.L.U32 R53, R40, 0x10, RZ ;  /* 0x0000001028357819 */ /* 0x000fe400000006ff */
[----:B-1----:R-:W-:Y:S02]  /*8430*/  LOP3.LUT R42, R8, 0xffff0000, RZ, 0xc0, !PT ;  /* 0xffff0000082a7812 */ /* 0x002fe400078ec0ff */
[----:B------:R-:W-:-:S02]  /*8440*/  LOP3.LUT R50, R9, 0xffff0000, RZ, 0xc0, !PT ;  /* 0xffff000009327812 */ /* 0x000fc400078ec0ff */
[----:B------:R-:W-:Y:S02]  /*8450*/  SHF.L.U32 R44, R8, 0x10, RZ ;  /* 0x00000010082c7819 */ /* 0x000fe400000006ff */
[----:B------:R-:W-:Y:S01]  /*8460*/  SHF.L.U32 R8, R9, 0x10, RZ ;  /* 0x0000001009087819 */ /* 0x000fe200000006ff */
[----:B------:R-:W-:Y:S01]  /*8470*/  FMUL.FTZ R9, R42, R47 ;  /* 0x0000002f2a097220 */ /* 0x000fe20000410000 */
[----:B------:R-:W-:Y:S01]  /*8480*/  SHF.L.U32 R48, R10, 0x10, RZ ;  /* 0x000000100a307819 */ /* 0x000fe200000006ff */
[----:B------:R-:W-:Y:S01]  /*8490*/  FMUL.FTZ R42, R42, R51 ;  /* 0x000000332a2a7220 */ /* 0x000fe20000410000 */
[----:B------:R-:W-:Y:S01]  /*84a0*/  LOP3.LUT R46, R10, 0xffff0000, RZ, 0xc0, !PT ;  /* 0xffff00000a2e7812 */ /* 0x000fe200078ec0ff */
[C---:B------:R-:W-:Y:S01]  /*84b0*/  IMAD.U32 R10, R11.reuse, 0x10000, RZ ;  /* 0x000100000b0a7824 */ /* 0x040fe200078e00ff */
[----:B------:R-:W-:Y:S01]  /*84c0*/  LOP3.LUT R52, R11, 0xffff0000, RZ, 0xc0, !PT ;  /* 0xffff00000b347812 */ /* 0x000fe200078ec0ff */
[----:B------:R-:W-:Y:S02]  /*84d0*/  FMUL.FTZ R11, R50, R45 ;  /* 0x0000002d320b7220 */ /* 0x000fe40000410000 */
[----:B------:R-:W-:Y:S01]  /*84e0*/  FFMA.FTZ R42, R44, R47, R42 ;  /* 0x0000002f2c2a7223 */ /* 0x000fe2000001002a */
[----:B------:R-:W-:Y:S01]  /*84f0*/  LOP3.LUT R47, R38, 0xffff0000, RZ, 0xc0, !PT ;  /* 0xffff0000262f7812 */ /* 0x000fe200078ec0ff */
[----:B------:R-:W-:-:S02]  /*8500*/  FMUL.FTZ R50, R50, R49 ;  /* 0x0000003132327220 */ /* 0x000fc40000410000 */
[----:B------:R-:W-:Y:S01]  /*8510*/  FFMA.FTZ R11, R8, R49, -R11 ;  /* 0x00000031080b7223 */ /* 0x000fe2000001080b */
[----:B------:R-:W-:Y:S01]  /*8520*/  SHF.L.U32 R49, R38, 0x10, RZ ;  /* 0x0000001026317819 */ /* 0x000fe200000006ff */
[----:B------:R-:W-:Y:S01]  /*8530*/  FFMA.FTZ R9, R44, R51, -R9 ;  /* 0x000000332c097223 */ /* 0x000fe20000010809 */
[----:B------:R-:W-:Y:S01]  /*8540*/  LOP3.LUT R51, R40, 0xffff0000, RZ, 0xc0, !PT ;  /* 0xffff000028337812 */ /* 0x000fe200078ec0ff */
[----:B------:R-:W-:Y:S02]  /*8550*/  FFMA.FTZ R50, R8, R45, R50 ;  /* 0x0000002d08327223 */ /* 0x000fe40000010032 */
[----:B------:R-:W-:Y:S02]  /*8560*/  FMUL.FTZ R8, R46, R49 ;  /* 0x000000312e087220 */ /* 0x000fe40000410000 */
[----:B------:R-:W-:Y:S02]  /*8570*/  FMUL.FTZ R44, R52, R47 ;  /* 0x0000002f342c7220 */ /* 0x000fe40000410000 */
[----:B------:R-:W-:-:S02]  /*8580*/  FMUL.FTZ R46, R46, R53 ;  /* 0x000000352e2e7220 */ /* 0x000fc40000410000 */
[----:B------:R-:W-:Y:S02]  /*8590*/  FMUL.FTZ R52, R52, R51 ;  /* 0x0000003334347220 */ /* 0x000fe40000410000 */
[----:B------:R-:W-:Y:S01]  /*85a0*/  FFMA.FTZ R53, R48, R53, -R8 ;  /* 0x0000003530357223 */ /* 0x000fe20000010808 */
[----:B------:R-:W-:Y:S01]  /*85b0*/  F2FP.BF16.PACK_AB R8, R42, R9 ;  /* 0x000000092a08723e */ /* 0x000fe200000010ff */
[----:B------:R-:W-:Y:S01]  /*85c0*/  FFMA.FTZ R46, R48, R49, R46 ;  /* 0x00000031302e7223 */ /* 0x000fe2000001002e */
[----:B------:R-:W-:Y:S01]  /*85d0*/  F2FP.BF16.PACK_AB R9, R50, R11 ;  /* 0x0000000b3209723e */ /* 0x000fe200000010ff */
[C---:B------:R-:W-:Y:S02]  /*85e0*/  FFMA.FTZ R44, R10.reuse, R51, -R44 ;  /* 0x000000330a2c7223 */ /* 0x040fe4000001082c */
[----:B------:R-:W-:Y:S01]  /*85f0*/  FFMA.FTZ R47, R10, R47, R52 ;  /* 0x0000002f0a2f7223 */ /* 0x000fe20000010034 */
[----:B------:R-:W-:-:S04]  /*8600*/  F2FP.BF16.PACK_AB R10, R46, R53 ;  /* 0x000000352e0a723e */ /* 0x000fc800000010ff */
[----:B------:R-:W-:-:S05]  /*8610*/  F2FP.BF16.PACK_AB R11, R47, R44 ;  /* 0x0000002c2f0b723e */ /* 0x000fca00000010ff */
[----:B------:R1:W-:Y:S02]  /*8620*/  STS.128 [R21], R8 ;  /* 0x0000000815007388 */ /* 0x0003e40000000c00 */
.L_x_735:
[----:B------:R-:W-:Y:S05]  /*8630*/  BSYNC B0 ;  /* 0x0000000000007941 */ /* 0x000fea0003800000 */
.L_x_734:
[----:B-1----:R-:W-:Y:S01]  /*8640*/  IADD3 R8, R13, 0x10, RZ ;  /* 0x000000100d087810 */ /* 0x002fe20007ffe0ff */
[----:B------:R-:W-:Y:S03]  /*8650*/  BSSY B0, `(.L_x_736) ;  /* 0x0000029000007945 */ /* 0x000fe60003800000 */
[----:B------:R-:W-:-:S13]  /*8660*/  ISETP.GE.AND P0, PT, R8, c[0x0][0x27c], PT ;  /* 0x00009f0008007a0c */ /* 0x000fda0003f06270 */
        /* <DEDUP_REMOVED lines=39> */
.L_x_737:
[----:B------:R-:W-:Y:S05]  /*88e0*/  BSYNC B0 ;  /* 0x0000000000007941 */ /* 0x000fea0003800000 */
.L_x_736:
[----:B-1----:R-:W-:Y:S01]  /*88f0*/  IADD3 R8, R13, 0x20, RZ ;  /* 0x000000200d087810 */ /* 0x002fe20007ffe0ff */
[----:B------:R-:W-:Y:S03]  /*8900*/  BSSY B0, `(.L_x_738) ;  /* 0x0000029000007945 */ /* 0x000fe60003800000 */
[----:B------:R-:W-:-:S13]  /*8910*/  ISETP.GE.AND P0, PT, R8, c[0x0][0x27c], PT ;  /* 0x00009f0008007a0c */ /* 0x000fda0003f06270 */
[----:B------:R-:W-:Y:S05]  /*8920*/  @P0 BRA `(.L_x_739) ;  /* 0x0000026000000947 */ /* 0x000fea0003800000 */
[----:B------:R-:W1:Y:S01]  /*8930*/  LDS.128 R8, [R21+0x4000] ;  /* 0x0040000015087984 */ /* 0x000e620000000c00 */
        /* <DEDUP_REMOVED lines=36> */
[----:B------:R1:W-:Y:S02]  /*8b80*/  STS.128 [R21+0x4000], R8 ;  /* 0x0040000815007388 */ /* 0x0003e40000000c00 */
.L_x_739:
[----:B------:R-:W-:Y:S05]  /*8b90*/  BSYNC B0 ;  /* 0x0000000000007941 */ /* 0x000fea0003800000 */
.L_x_738:
        /* <DEDUP_REMOVED lines=42> */
.L_x_741:
[----:B------:R-:W-:Y:S05]  /*8e40*/  BSYNC B0 ;  /* 0x0000000000007941 */ /* 0x000fea0003800000 */
.L_x_740:
        /* <DEDUP_REMOVED lines=42> */
.L_x_743:
[----:B------:R-:W-:Y:S05]  /*90f0*/  BSYNC B0 ;  /* 0x0000000000007941 */ /* 0x000fea0003800000 */
.L_x_742:
[----:B-1----:R-:W-:-:S04]  /*9100*/  IADD3 R8, R13, 0x50, RZ ;  /* 0x000000500d087810 */ /* 0x002fc80007ffe0ff */
[----:B------:R-:W-:-:S13]  /*9110*/  ISETP.GE.AND P0, PT, R8, c[0x0][0x27c], PT ;  /* 0x00009f0008007a0c */ /* 0x000fda0003f06270 */
[----:B------:R-:W-:Y:S05]  /*9120*/  @P0 BRA `(.L_x_733) ;  /* 0x0000026000000947 */ /* 0x000fea0003800000 */
[----:B------:R-:W1:Y:S01]  /*9130*/  LDS.128 R8, [R12+0x8000] ;  /* 0x008000000c087984 */ /* 0x000e620000000c00 */
[C---:B------:R-:W-:Y:S01]  /*9140*/  SHF.L.U32 R51, R20.reuse, 0x10, RZ ;  /* 0x0000001014337819 */ /* 0x040fe200000006ff */
        /* <DEDUP_REMOVED lines=36> */
.L_x_733:
[----:B------:R-:W-:Y:S05]  /*9390*/  BSYNC B1 ;  /* 0x0000000000017941 */ /* 0x000fea0003800000 */
.L_x_732:
        /* <DEDUP_REMOVED lines=20> */
[-C--:B------:R-:W-:Y:S02]  /*94e0*/  FMUL.FTZ R11, R39, R43.reuse ;  /* 0x0000002b270b7220 */ /* 0x080fe40000410000 */
        /* <DEDUP_REMOVED lines=15> */
[-C--:B------:R-:W-:Y:S01]  /*95e0*/  FFMA.FTZ R18, R18, R47.reuse, -R8 ;  /* 0x0000002f12127223 */ /* 0x080fe20000010808 */
[----:B------:R-:W-:Y:S01]  /*95f0*/  F2FP.BF16.PACK_AB R8, R41, R10 ;  /* 0x0000000a2908723e */ /* 0x000fe200000010ff */
[----:B------:R-:W-:-:S02]  /*9600*/  FFMA.FTZ R11, R11, R47, R46 ;  /* 0x0000002f0b0b7223 */ /* 0x000fc4000001002e */
[-C--:B------:R-:W-:Y:S02]  /*9610*/  FFMA.FTZ R39, R40, R45.reuse, -R39 ;  /* 0x0000002d28277223 */ /* 0x080fe40000010827 */
[----:B------:R-:W-:Y:S01]  /*9620*/  FFMA.FTZ R48, R38, R45, R48 ;  /* 0x0000002d26307223 */ /* 0x000fe20000010030 */
[----:B------:R-:W-:-:S04]  /*9630*/  F2FP.BF16.PACK_AB R10, R11, R18 ;  /* 0x000000120b0a723e */ /* 0x000fc800000010ff */
[----:B------:R-:W-:-:S05]  /*9640*/  F2FP.BF16.PACK_AB R11, R48, R39 ;  /* 0x00000027300b723e */ /* 0x000fca00000010ff */
[----:B------:R1:W-:Y:S02]  /*9650*/  STS.128 [R21+0x2000], R8 ;  /* 0x0020000815007388 */ /* 0x0003e40000000c00 */
.L_x_746:
[----:B------:R-:W-:Y:S05]  /*9660*/  BSYNC B0 ;  /* 0x0000000000007941 */ /* 0x000fea0003800000 */
.L_x_745:
[----:B-1----:R-:W-:Y:S01]  /*9670*/  IADD3 R8, R13, 0x10, RZ ;  /* 0x000000100d087810 */ /* 0x002fe20007ffe0ff */
[----:B------:R-:W-:Y:S03]  /*9680*/  BSSY B0, `(.L_x_747) ;  /* 0x0000029000007945 */ /* 0x000fe60003800000 */
[----:B------:R-:W-:-:S13]  /*9690*/  ISETP.GE.AND P0, PT, R8, c[0x0][0x27c], PT ;  /* 0x00009f0008007a0c */ /* 0x000fda0003f06270 */
[----:B------:R-:W-:Y:S05]  /*96a0*/  @P0 BRA `(.L_x_748) ;  /* 0x0000026000000947 */ /* 0x000fea0003800000 */
[----:B------:R-:W1:Y:S01]  /*96b0*/  LDS.128 R8, [R12+0x2000] ;  /* 0x002000000c087984 */ /* 0x000e620000000c00 */
        /* <DEDUP_REMOVED lines=37> */
.L_x_748:
[----:B------:R-:W-:Y:S05]  /*9910*/  BSYNC B0 ;  /* 0x0000000000007941 */ /* 0x000fea0003800000 */
.L_x_747:
        /* <DEDUP_REMOVED lines=42> */
.L_x_750:
[----:B------:R-:W-:Y:S05]  /*9bc0*/  BSYNC B0 ;  /* 0x0000000000007941 */ /* 0x000fea0003800000 */
.L_x_749:
        /* <DEDUP_REMOVED lines=42> */
.L_x_752:
[----:B------:R-:W-:Y:S05]  /*9e70*/  BSYNC B0 ;  /* 0x0000000000007941 */ /* 0x000fea0003800000 */
.L_x_751:
        /* <DEDUP_REMOVED lines=42> */
.L_x_754:
[----:B------:R-:W-:Y:S05]  /*a120*/  BSYNC B0 ;  /* 0x0000000000007941 */ /* 0x000fea0003800000 */
.L_x_753:
        /* <DEDUP_REMOVED lines=42> */
.L_x_729:
        /* <DEDUP_REMOVED lines=18> */
[----:B------:R-:W-:Y:S01]  /*a4f0*/  CS2R R10, SRZ ;  /* 0x00000000000a7805 */ /* 0x000fe2000001ff00 */
[----:B------:R-:W-:Y:S01]  /*a500*/  CS2R R8, SRZ ;  /* 0x0000000000087805 */ /* 0x000fe2000001ff00 */
[----:B------:R-:W-:-:S08]  /*a510*/  IADD3 R13, R19, 0x20, RZ ;  /* 0x00000020130d7810 */ /* 0x000fd00007ffe0ff */
[----:B------:R-:W-:-:S04]  /*a520*/  @!P0 IMAD.WIDE R22, R19, 0x2, R40 ;  /* 0x0000000213168825 */ /* 0x000fc800078e0228 */
[----:B------:R-:W-:Y:S01]  /*a530*/  @!P0 IMAD.WIDE R24, R19, 0x2, R48 ;  /* 0x0000000213188825 */ /* 0x000fe200078e0230 */
[----:B------:R1:W5:Y:S04]  /*a540*/  @!P0 LD.E.128 R32, [R22.64] ;  /* 0x0000000616208980 */ /* 0x000368000c101d00 */
[----:B------:R2:W5:Y:S01]  /*a550*/  @!P0 LD.E.128 R8, [R24.64] ;  /* 0x0000000618088980 */ /* 0x000562000c101d00 */
[----:B------:R-:W-:Y:S01]  /*a560*/  ISETP.GE.AND P0, PT, R13, c[0x0][0x27c], PT ;  /* 0x00009f000d007a0c */ /* 0x000fe20003f06270 */
[----:B------:R-:W-:Y:S01]  /*a570*/  CS2R R30, SRZ ;  /* 0x00000000001e7805 */ /* 0x000fe2000001ff00 */
[----:B------:R-:W-:Y:S01]  /*a580*/  CS2R R28, SRZ ;  /* 0x00000000001c7805 */ /* 0x000fe2000001ff00 */
[----:B------:R-:W-:-:S10]  /*a590*/  CS2R R14, SRZ ;  /* 0x00000000000e7805 */ /* 0x000fd4000001ff00 */
[----:B------:R-:W-:-:S04]  /*a5a0*/  @!P0 SHF.R.S32.HI R12, RZ, 0x1f, R13 ;  /* 0x0000001fff0c8819 */ /* 0x000fc8000001140d */
[----:B------:R-:W-:-:S04]  /*a5b0*/  @!P0 LEA.HI R12, R12, R13, RZ, 0x3 ;  /* 0x0000000d0c0c8211 */ /* 0x000fc800078f18ff */
[----:B------:R-:W-:Y:S02]  /*a5c0*/  @!P0 LOP3.LUT R20, R12, 0xfffffff8, RZ, 0xc0, !PT ;  /* 0xfffffff80c148812 */ /* 0x000fe400078ec0ff */
[----:B------:R-:W-:Y:S01]  /*a5d0*/  CS2R R12, SRZ ;  /* 0x00000000000c7805 */ /* 0x000fe2000001ff00 */
[----:B------:R-:W-:Y:S02]  /*a5e0*/  IADD3 R21, R19, 0x40, RZ ;  /* 0x0000004013157810 */ /* 0x000fe40007ffe0ff */
[----:B-1----:R-:W-:-:S04]  /*a5f0*/  @!P0 IMAD.WIDE R22, R20, 0x2, R40 ;  /* 0x0000000214168825 */ /* 0x002fc800078e0228 */
[----:B------:R-:W-:Y:S01]  /*a600*/  @!P0 IMAD.WIDE R36, R20, 0x2, R48 ;  /* 0x0000000214248825 */ /* 0x000fe200078e0230 */
[----:B------:R1:W5:Y:S04]  /*a610*/  @!P0 LD.E.128 R28, [R22.64] ;  /* 0x00000006161c8980 */ /* 0x000368000c101d00 */
[----:B------:R3:W5:Y:S01]  /*a620*/  @!P0 LD.E.128 R12, [R36.64] ;  /* 0x00000006240c8980 */ /* 0x000762000c101d00 */
[----:B------:R-:W-:Y:S01]  /*a630*/  ISETP.GE.AND P0, PT, R21, c[0x0][0x27c], PT ;  /* 0x00009f0015007a0c */ /* 0x000fe20003f06270 */
[----:B------:R-:W-:Y:S01]  /*a640*/  CS2R R26, SRZ ;  /* 0x00000000001a7805 */ /* 0x000fe2000001ff00 */
[----:B--2---:R-:W-:-:S11]  /*a650*/  CS2R R24, SRZ ;  /* 0x0000000000187805 */ /* 0x004fd6000001ff00 */
[----:B------:R-:W-:-:S04]  /*a660*/  @!P0 SHF.R.S32.HI R20, RZ, 0x1f, R21 ;  /* 0x0000001fff148819 */ /* 0x000fc80000011415 */
[----:B------:R-:W-:Y:S01]  /*a670*/  @!P0 LEA.HI R20, R20, R21, RZ, 0x3 ;  /* 0x0000001514148211 */ /* 0x000fe200078f18ff */
[----:B-1----:R-:W-:-:S03]  /*a680*/  CS2R R22, SRZ ;  /* 0x0000000000167805 */ /* 0x002fc6000001ff00 */
[----:B------:R-:W-:-:S05]  /*a690*/  @!P0 LOP3.LUT R20, R20, 0xfffffff8, RZ, 0xc0, !PT ;  /* 0xfffffff814148812 */ /* 0x000fca00078ec0ff */
[----:B------:R-:W-:-:S04]  /*a6a0*/  @!P0 IMAD.WIDE R40, R20, 0x2, R40 ;  /* 0x0000000214288825 */ /* 0x000fc800078e0228 */
[----:B------:R-:W-:Y:S01]  /*a6b0*/  @!P0 IMAD.WIDE R48, R20, 0x2, R48 ;  /* 0x0000000214308825 */ /* 0x000fe200078e0230 */
[----:B------:R3:W5:Y:S01]  /*a6c0*/  @!P0 LD.E.128 R24, [R40.64] ;  /* 0x0000000628188980 */ /* 0x000762000c101d00 */
[----:B------:R-:W-:-:S06]  /*a6d0*/  CS2R R20, SRZ ;  /* 0x0000000000147805 */ /* 0x000fcc000001ff00 */
[----:B------:R3:W5:Y:S02]  /*a6e0*/  @!P0 LD.E.128 R20, [R48.64] ;  /* 0x0000000630148980 */ /* 0x000764000c101d00 */
.L_x_756:
[----:B------:R-:W-:Y:S05]  /*a6f0*/  BSYNC B0 ;  /* 0x0000000000007941 */ /* 0x000fea0003800000 */
.L_x_755:
[--C-:B-----5:R-:W-:Y:S01]  /*a700*/  SHF.R.U64 R39, R8, 0x10, R9.reuse ;  /* 0x0000001008277819 */ /* 0x120fe20000001209 */
[--C-:B------:R-:W-:Y:S01]  /*a710*/  IMAD.MOV.U32 R38, RZ, RZ, R9.reuse ;  /* 0x000000ffff267224 */ /* 0x100fe200078e0009 */
[----:B------:R-:W-:Y:S01]  /*a720*/  SHF.R.U32.HI R51, RZ, 0x10, R9 ;  /* 0x00000010ff337819 */ /* 0x000fe20000011609 */
[--C-:B------:R-:W-:Y:S01]  /*a730*/  IMAD.MOV.U32 R66, RZ, RZ, R33.reuse ;  /* 0x000000ffff427224 */ /* 0x100fe200078e0021 */
[--C-:B------:R-:W-:Y:S01]  /*a740*/  SHF.R.U64 R43, R32, 0x10, R33.reuse ;  /* 0x00000010202b7819 */ /* 0x100fe20000001221 */
[----:B------:R-:W-:Y:S01]  /*a750*/  IMAD.MOV.U32 R50, RZ, RZ, R12 ;  /* 0x000000ffff327224 */ /* 0x000fe200078e000c */
[----:B------:R-:W-:Y:S01]  /*a760*/  SHF.R.U32.HI R65, RZ, 0x10, R33 ;  /* 0x00000010ff417819 */ /* 0x000fe20000011621 */
[----:B------:R-:W-:Y:S01]  /*a770*/  IMAD.MOV.U32 R45, RZ, RZ, R20 ;  /* 0x000000ffff2d7224 */ /* 0x000fe200078e0014 */
[----:B------:R-:W-:Y:S01]  /*a780*/  SHF.R.U64 R9, R12, 0x10, R13 ;  /* 0x000000100c097819 */ /* 0x000fe2000000120d */
[--C-:B------:R-:W-:Y:S01]  /*a790*/  IMAD.MOV.U32 R63, RZ, RZ, R35.reuse ;  /* 0x000000ffff3f7224 */ /* 0x100fe200078e0023 */
[--C-:B---3--:R-:W-:Y:S01]  /*a7a0*/  SHF.R.U64 R41, R34, 0x10, R35.reuse ;  /* 0x0000001022297819 */ /* 0x108fe20000001223 */
[----:B------:R-:W-:Y:S01]  /*a7b0*/  IMAD.MOV.U32 R60, RZ, RZ, R30 ;  /* 0x000000ffff3c7224 */ /* 0x000fe200078e001e */
[----:B------:R-:W-:Y:S01]  /*a7c0*/  SHF.R.U32.HI R40, RZ, 0x10, R35 ;  /* 0x00000010ff287819 */ /* 0x000fe20000011623 */
[----:B------:R-:W-:Y:S01]  /*a7d0*/  IMAD R91, R91, -0x80, R42 ;  /* 0xffffff805b5b7824 */ /* 0x000fe200078e022a */
[----:B------:R-:W-:Y:S01]  /*a7e0*/  SHF.R.U64 R33, R30, 0x10, R31 ;  /* 0x000000101e217819 */ /* 0x000fe2000000121f */
[----:B------:R-:W-:Y:S01]  /*a7f0*/  IMAD.MOV.U32 R62, RZ, RZ, R28 ;  /* 0x000000ffff3e7224 */ /* 0x000fe200078e001c */
[----:B------:R-:W-:Y:S01]  /*a800*/  SHF.R.U64 R12, R20, 0x10, R21 ;  /* 0x00000010140c7819 */ /* 0x000fe20000001215 */
[----:B------:R-:W-:Y:S01]  /*a810*/  IMAD.MOV.U32 R46, RZ, RZ, R8 ;  /* 0x000000ffff2e7224 */ /* 0x000fe200078e0008 */
[----:B------:R-:W-:Y:S01]  /*a820*/  SHF.R.U64 R35, R28, 0x10, R29 ;  /* 0x000000101c237819 */ /* 0x000fe2000000121d */
[--C-:B------:R-:W-:Y:S01]  /*a830*/  IMAD.MOV.U32 R36, RZ, RZ, R11.reuse ;  /* 0x000000ffff247224 */ /* 0x100fe200078e000b */
[----:B------:R-:W-:Y:S01]  /*a840*/  SHF.R.U64 R37, R10, 0x10, R11 ;  /* 0x000000100a257819 */ /* 0x000fe2000000120b */
        /* <DEDUP_REMOVED lines=15> */
[----:B------:R-:W-:Y:S01]  /*a940*/  PRMT R23, R45, 0x5410, R12 ;  /* 0x000054102d177816 */ /* 0x000fe2000000000c */
[----:B------:R-:W-:Y:S01]  /*a950*/  IMAD.MOV.U32 R54, RZ, RZ, R24 ;  /* 0x000000ffff367224 */ /* 0x000fe200078e0018 */
[----:B------:R-:W-:Y:S01]  /*a960*/  IMNMX R45, R91, 0x80, PT ;  /* 0x000000805b2d7817 */ /* 0x000fe20003800200 */
[----:B------:R-:W-:Y:S01]  /*a970*/  IMAD.MOV.U32 R48, RZ, RZ, R10 ;  /* 0x000000ffff307224 */ /* 0x000fe200078e000a */
[----:B------:R-:W-:Y:S01]  /*a980*/  SHF.R.U32.HI R34, RZ, 0x10, R29 ;  /* 0x00000010ff227819 */ /* 0x000fe2000001161d */
[----:B------:R-:W-:Y:S01]  /*a990*/  IMAD.MOV.U32 R29, RZ, RZ, R25 ;  /* 0x000000ffff1d7224 */ /* 0x000fe200078e0019 */
[----:B------:R-:W-:Y:S01]  /*a9a0*/  ISETP.GE.AND P0, PT, R18, R45, PT ;  /* 0x0000002d1200720c */ /* 0x000fe20003f06270 */
[----:B------:R-:W-:Y:S01]  /*a9b0*/  IMAD.MOV.U32 R56, RZ, RZ, R26 ;  /* 0x000000ffff387224 */ /* 0x000fe200078e001a */
[----:B------:R-:W-:Y:S01]  /*a9c0*/  SHF.R.U32.HI R32, RZ, 0x10, R31 ;  /* 0x00000010ff207819 */ /* 0x000fe2000001161f */
[----:B------:R-:W-:Y:S01]  /*a9d0*/  IMAD.MOV.U32 R52, RZ, RZ, R14 ;  /* 0x000000ffff347224 */ /* 0x000fe200078e000e */
[----:B------:R-:W-:Y:S01]  /*a9e0*/  SHF.R.U64 R31, R24, 0x10, R25 ;  /* 0x00000010181f7819 */ /* 0x000fe20000001219 */
[----:B------:R-:W-:Y:S01]  /*a9f0*/  IMAD.MOV.U32 R24, RZ, RZ, R27 ;  /* 0x000000ffff187224 */ /* 0x000fe200078e001b */
[----:B------:R-:W-:Y:S01]  /*aa00*/  SHF.R.U32.HI R58, RZ, 0x10, R25 ;  /* 0x00000010ff3a7819 */ /* 0x000fe20000011619 */
[----:B------:R-:W-:Y:S01]  /*aa10*/  IMAD.MOV.U32 R10, RZ, RZ, R22 ;  /* 0x000000ffff0a7224 */ /* 0x000fe200078e0016 */
[----:B------:R-:W-:Y:S01]  /*aa20*/  SHF.R.U64 R25, R26, 0x10, R27 ;  /* 0x000000101a197819 */ /* 0x000fe2000000121b */
[----:B------:R-:W-:-:S04]  /*aa30*/  DEPBAR.LE SB0, 0x3 ;  /* 0x000080c00000791a */ /* 0x000fc80000000000 */
[----:B------:R-:W-:Y:S01]  /*aa40*/  SHF.R.U32.HI R49, RZ, 0x10, R27 ;  /* 0x00000010ff317819 */ /* 0x000fe2000001161b */
[----:B------:R-:W-:Y:S01]  /*aa50*/  BSSY B1, `(.L_x_757) ;  /* 0x0000150000017945 */ /* 0x000fe20003800000 */
        /* <DEDUP_REMOVED lines=84> */
[C---:B------:R-:W-:Y:S01]  /*afa0*/  FFMA.FTZ R56, R49.reuse, R66, -R56 ;  /* 0x0000004231387223 */ /* 0x040fe20000010838 */
        /* <DEDUP_REMOVED lines=9> */
[----:B------:R-:W-:Y:S02]  /*b040*/  IMAD.U32 R64, R36, 0x10000, RZ ;  /* 0x0001000024407824 */ /* 0x000fe400078e00ff */
[----:B------:R-:W-:Y:S02]  /*b050*/  FFMA.FTZ R8, R50, R54, R61 ;  /* 0x0000003632087223 */ /* 0x000fe4000001003d */
[----:B------:R-:W-:Y:S01]  /*b060*/  FFMA.FTZ R54, R52, R59, -R57 ;  /* 0x0000003b34367223 */ /* 0x000fe20000010839 */
        /* <DEDUP_REMOVED lines=25> */
.L_x_760:
[----:B------:R-:W-:Y:S05]  /*b200*/  BSYNC B0 ;  /* 0x0000000000007941 */ /* 0x000fea0003800000 */
.L_x_759:
        /* <DEDUP_REMOVED lines=8> */
[-C--:B------:R-:W-:Y:S01]  /*b290*/  LEA.HI R10, R11, R12.reuse, RZ, 0x3 ;  /* 0x0000000c0b0a7211 */ /* 0x080fe200078f18ff */
        /* <DEDUP_REMOVED lines=45> */
[----:B------:R-:W-:Y:S01]  /*b570*/  SHF.L.U32 R9, R11, 0x10, RZ ;  /* 0x000000100b097819 */ /* 0x000fe200000006ff */
        /* <DEDUP_REMOVED lines=14> */
[C---:B------:R-:W-:Y:S01]  /*b660*/  FFMA.FTZ R56, R51.reuse, R56, -R61 ;  /* 0x0000003833387223 */ /* 0x040fe2000001083d */
[----:B------:R-:W-:Y:S01]  /*b670*/  SHF.L.U32 R11, R30, 0x10, RZ ;  /* 0x000000101e0b7819 */ /* 0x000fe200000006ff */
[----:B------:R-:W-:Y:S01]  /*b680*/  FFMA.FTZ R51, R51, R54, R57 ;  /* 0x0000003633337223 */ /* 0x000fe20000010039 */
[----:B------:R-:W-:Y:S01]  /*b690*/  F2FP.BF16.PACK_AB R8, R8, R49 ;  /* 0x000000310808723e */ /* 0x000fe200000010ff */
[C---:B------:R-:W-:Y:S02]  /*b6a0*/  FMUL.FTZ R57, R59.reuse, R10 ;  /* 0x0000000a3b397220 */ /* 0x040fe40000410000 */
        /* <DEDUP_REMOVED lines=32> */
.L_x_762:
[----:B------:R-:W-:Y:S05]  /*b8b0*/  BSYNC B0 ;  /* 0x0000000000007941 */ /* 0x000fea0003800000 */
.L_x_761:
[----:B-1----:R-:W-:-:S04]  /*b8c0*/  IADD3 R12, R19, 0x40, RZ ;  /* 0x00000040130c7810 */ /* 0x002fc80007ffe0ff */
        /* <DEDUP_REMOVED lines=8> */
[----:B------:R-:W-:Y:S02]  /*b950*/  LEA.HI R11, R11, R12, RZ, 0x6 ;  /* 0x0000000c0b0b7211 */ /* 0x000fe400078f30ff */
[----:B------:R-:W-:Y:S02]  /*b960*/  SHF.R.S32.HI R13, RZ, 0x3, R10 ;  /* 0x00000003ff0d7819 */ /* 0x000fe4000001140a */
[----:B------:R-:W-:-:S02]  /*b970*/  LOP3.LUT R9, R9, 0x1c0, RZ, 0xc0, !PT ;  /* 0x000001c009097812 */ /* 0x000fc400078ec0ff */
[----:B------:R-:W-:Y:S02]  /*b980*/  LEA.HI R8, R8, R13, RZ, 0x1d ;  /* 0x0000000d08087211 */ /* 0x000fe400078fe8ff */
[----:B------:R-:W-:Y:S02]  /*b990*/  LOP3.LUT R15, R9, 0x38, R10, 0xf8, !PT ;  /* 0x00000038090f7812 */ /* 0x000fe400078ef80a */
[----:B------:R-:W-:Y:S02]  /*b9a0*/  SHF.R.S32.HI R13, RZ, 0x1f, R8 ;  /* 0x0000001fff0d7819 */ /* 0x000fe40000011408 */
[----:B------:R-:W-:Y:S02]  /*b9b0*/  SHF.R.U32.HI R10, RZ, 0x3, R9 ;  /* 0x00000003ff0a7819 */ /* 0x000fe40000011609 */
[----:B------:R-:W-:Y:S01]  /*b9c0*/  LEA.HI R13, R13, R8, RZ, 0x3 ;  /* 0x000000080d0d7211 */ /* 0x000fe200078f18ff */
[----:B------:R-:W-:Y:S01]  /*b9d0*/  IMAD.SHL.U32 R8, R8, 0x8, RZ ;  /* 0x0000000808087824 */ /* 0x000fe200078e00ff */
[----:B------:R-:W-:-:S02]  /*b9e0*/  SHF.L.U32 R11, R11, 0x7, RZ ;  /* 0x000000070b0b7819 */ /* 0x000fc400000006ff */
[----:B------:R-:W-:Y:S02]  /*b9f0*/  SHF.L.U32 R13, R13, 0xa, RZ ;  /* 0x0000000a0d0d7819 */ /* 0x000fe400000006ff */
[----:B------:R-:W-:Y:S02]  /*ba00*/  LOP3.LUT R9, R9, 0x38, R8, 0xf8, !PT ;  /* 0x0000003809097812 */ /* 0x000fe400078ef808 */
[----:B------:R-:W-:Y:S02]  /*ba10*/  LOP3.LUT R8, R13, 0x7fffe000, RZ, 0xc0, !PT ;  /* 0x7fffe0000d087812 */ /* 0x000fe400078ec0ff */
[----:B------:R-:W-:Y:S02]  /*ba20*/  LOP3.LUT R12, R11, 0x7fffe000, RZ, 0xc0, !PT ;  /* 0x7fffe0000b0c7812 */ /* 0x000fe400078ec0ff */
[----:B------:R-:W-:Y:S02]  /*ba30*/  LOP3.LUT R9, R9, R10, RZ, 0x3c, !PT ;  /* 0x0000000a09097212 */ /* 0x000fe400078e3cff */
[C---:B------:R-:W-:Y:S01]  /*ba40*/  LEA R8, R47.reuse, R8, 0x9 ;  /* 0x000000082f087211 */ /* 0x040fe200078e48ff */
[----:B------:R-:W-:Y:S01]  /*ba50*/  IMAD R12, R47, 0x200, R12 ;  /* 0x000002002f0c7824 */ /* 0x000fe200078e020c */
[----:B------:R-:W-:-:S02]  /*ba60*/  LOP3.LUT R15, R15, R10, RZ, 0x3c, !PT ;  /* 0x0000000a0f0f7212 */ /* 0x000fc400078e3cff */
[----:B------:R-:W-:Y:S01]  /*ba70*/  LOP3.LUT R57, R23, 0xffff0000, RZ, 0xc0, !PT ;  /* 0xffff000017397812 */ /* 0x000fe200078ec0ff */
[----:B------:R-:W-:Y:S01]  /*ba80*/  IMAD.IADD R47, R8, 0x1, R9 ;  /* 0x00000001082f7824 */ /* 0x000fe200078e0209 */
[----:B------:R-:W-:Y:S01]  /*ba90*/  SHF.L.U32 R64, R24, 0x10, RZ ;  /* 0x0000001018407819 */ /* 0x000fe200000006ff */
[----:B------:R-:W-:Y:S02]  /*baa0*/  IMAD.IADD R12, R12, 0x1, R15 ;  /* 0x000000010c0c7824 */ /* 0x000fe400078e020f */
[----:B------:R-:W-:Y:S02]  /*bab0*/  IMAD.SHL.U32 R47, R47, 0x2, RZ ;  /* 0x000000022f2f7824 */ /* 0x000fe400078e00ff */
[----:B------:R-:W-:-:S03]  /*bac0*/  IMAD.SHL.U32 R46, R12, 0x2, RZ ;  /* 0x000000020c2e7824 */ /* 0x000fc600078e00ff */
[----:B------:R-:W1:Y:S04]  /*bad0*/  LDS.128 R8, [R47+0x18100] ;  /* 0x018100002f087984 */ /* 0x000e680000000c00 */
[----:B------:R-:W2:Y:S01]  /*bae0*/  LDS.128 R12, [R46+0x18100] ;  /* 0x018100002e0c7984 */ /* 0x000ea20000000c00 */
[----:B-1----:R-:W-:Y:S01]  /*baf0*/  IMAD.U32 R55, R8, 0x10000, RZ ;  /* 0x0001000008377824 */ /* 0x002fe200078e00ff */
[C---:B------:R-:W-:Y:S01]  /*bb00*/  LOP3.LUT R59, R10.reuse, 0xffff0000, RZ, 0xc0, !PT ;  /* 0xffff00000a3b7812 */ /* 0x040fe200078ec0ff */
[----:B------:R-:W-:Y:S01]  /*bb10*/  IMAD.U32 R53, R10, 0x10000, RZ ;  /* 0x000100000a357824 */ /* 0x000fe200078e00ff */
[----:B------:R-:W-:Y:S01]  /*bb20*/  LOP3.LUT R8, R8, 0xffff0000, RZ, 0xc0, !PT ;  /* 0xffff000008087812 */ /* 0x000fe200078ec0ff */
[----:B------:R-:W-:Y:S01]  /*bb30*/  FMUL.FTZ R56, R55, R54 ;  /* 0x0000003637387220 */ /* 0x000fe20000410000 */
[C---:B--2---:R-:W-:Y:S01]  /*bb40*/  SHF.L.U32 R49, R12.reuse, 0x10, RZ ;  /* 0x000000100c317819 */ /* 0x044fe200000006ff */
[C---:B------:R-:W-:Y:S01]  /*bb50*/  IMAD.U32 R50, R13.reuse, 0x10000, RZ ;  /* 0x000100000d327824 */ /* 0x040fe200078e00ff */
[----:B------:R-:W-:Y:S01]  /*bb60*/  LOP3.LUT R52, R12, 0xffff0000, RZ, 0xc0, !PT ;  /* 0xffff00000c347812 */ /* 0x000fe200078ec0ff */
[C---:B------:R-:W-:Y:S01]  /*bb70*/  IMAD.U32 R51, R14.reuse, 0x10000, RZ ;  /* 0x000100000e337824 */ /* 0x040fe200078e00ff */
[----:B------:R-:W-:Y:S01]  /*bb80*/  LOP3.LUT R12, R13, 0xffff0000, RZ, 0xc0, !PT ;  /* 0xffff00000d0c7812 */ /* 0x000fe200078ec0ff */
[-C--:B------:R-:W-:Y:S01]  /*bb90*/  FMUL.FTZ R10, R55, R62.reuse ;  /* 0x0000003e370a7220 */ /* 0x080fe20000410000 */
[----:B------:R-:W-:Y:S01]  /*bba0*/  LOP3.LUT R48, R14, 0xffff0000, RZ, 0xc0, !PT ;  /* 0xffff00000e307812 */ /* 0x000fe200078ec0ff */
[----:B------:R-:W-:Y:S01]  /*bbb0*/  FFMA.FTZ R56, R49, R62, -R56 ;  /* 0x0000003e31387223 */ /* 0x000fe20000010838 */
[----:B------:R-:W-:Y:S01]  /*bbc0*/  SHF.L.U32 R13, R15, 0x10, RZ ;  /* 0x000000100f0d7819 */ /* 0x000fe200000006ff */
[----:B------:R-:W-:Y:S01]  /*bbd0*/  FFMA.FTZ R49, R49, R54, R10 ;  /* 0x0000003631317223 */ /* 0x000fe2000001000a */
[----:B------:R-:W-:Y:S01]  /*bbe0*/  LOP3.LUT R14, R15, 0xffff0000, RZ, 0xc0, !PT ;  /* 0xffff00000f0e7812 */ /* 0x000fe200078ec0ff */
[----:B------:R-:W-:Y:S01]  /*bbf0*/  IMAD.U32 R62, R21, 0x10000, RZ ;  /* 0x00010000153e7824 */ /* 0x000fe200078e00ff */
[C---:B------:R-:W-:Y:S01]  /*bc00*/  SHF.L.U32 R15, R9.reuse, 0x10, RZ ;  /* 0x00000010090f7819 */ /* 0x040fe200000006ff */
[----:B------:R-:W-:Y:S01]  /*bc10*/  FMUL.FTZ R55, R8, R57 ;  /* 0x0000003908377220 */ /* 0x000fe20000410000 */
[----:B------:R-:W-:Y:S01]  /*bc20*/  LOP3.LUT R60, R9, 0xffff0000, RZ, 0xc0, !PT ;  /* 0xffff0000093c7812 */ /* 0x000fe200078ec0ff */
[----:B------:R-:W-:Y:S01]  /*bc30*/  FMUL.FTZ R61, R53, R62 ;  /* 0x0000003e353d7220 */ /* 0x000fe20000410000 */
[----:B------:R-:W-:-:S02]  /*bc40*/  SHF.L.U32 R9, R11, 0x10, RZ ;  /* 0x000000100b097819 */ /* 0x000fc400000006ff */
[----:B------:R-:W-:Y:S02]  /*bc50*/  LOP3.LUT R58, R11, 0xffff0000, RZ, 0xc0, !PT ;  /* 0xffff00000b3a7812 */ /* 0x000fe400078ec0ff */
[----:B------:R-:W-:Y:S02]  /*bc60*/  LOP3.LUT R11, R27, 0xffff0000, RZ, 0xc0, !PT ;  /* 0xffff00001b0b7812 */ /* 0x000fe400078ec0ff */
[----:B------:R-:W-:Y:S02]  /*bc70*/  SHF.L.U32 R54, R25, 0x10, RZ ;  /* 0x0000001019367819 */ /* 0x000fe400000006ff */
[----:B------:R-:W-:Y:S01]  /*bc80*/  LOP3.LUT R10, R21, 0xffff0000, RZ, 0xc0, !PT ;  /* 0xffff0000150a7812 */ /* 0x000fe200078ec0ff */
[-C--:B------:R-:W-:Y:S02]  /*bc90*/  FMUL.FTZ R8, R8, R11.reuse ;  /* 0x0000000b08087220 */ /* 0x080fe40000410000 */
[----:B------:R-:W-:Y:S02]  /*bca0*/  FFMA.FTZ R55, R52, R11, -R55 ;  /* 0x0000000b34377223 */ /* 0x000fe40000010837 */
[-C--:B------:R-:W-:Y:S01]  /*bcb0*/  FMUL.FTZ R11, R53, R54.reuse ;  /* 0x00000036350b7220 */ /* 0x080fe20000410000 */
[----:B------:R-:W-:Y:S01]  /*bcc0*/  LOP3.LUT R53, R25, 0xffff0000, RZ, 0xc0, !PT ;  /* 0xffff000019357812 */ /* 0x000fe200078ec0ff */
[----:B------:R-:W-:Y:S01]  /*bcd0*/  FFMA.FTZ R54, R51, R54, -R61 ;  /* 0x0000003633367223 */ /* 0x000fe2000001083d */
[----:B------:R-:W-:Y:S01]  /*bce0*/  LOP3.LUT R61, R26, 0xffff0000, RZ, 0xc0, !PT ;  /* 0xffff00001a3d7812 */ /* 0x000fe200078ec0ff */
[----:B------:R-:W-:-:S02]  /*bcf0*/  FFMA.FTZ R8, R52, R57, R8 ;  /* 0x0000003934087223 */ /* 0x000fc40000010008 */
[----:B------:R-:W-:Y:S01]  /*bd00*/  FFMA.FTZ R51, R51, R62, R11 ;  /* 0x0000003e33337223 */ /* 0x000fe2000001000b */
[----:B------:R-:W-:Y:S01]  /*bd10*/  SHF.L.U32 R11, R22, 0x10, RZ ;  /* 0x00000010160b7819 */ /* 0x000fe200000006ff */
[C---:B------:R-:W-:Y:S01]  /*bd20*/  FMUL.FTZ R57, R59.reuse, R10 ;  /* 0x0000000a3b397220 */ /* 0x040fe20000410000 */
[----:B------:R-:W-:Y:S01]  /*bd30*/  F2FP.BF16.PACK_AB R8, R8, R49 ;  /* 0x000000310808723e */ /* 0x000fe200000010ff */
[----:B------:R-:W-:Y:S02]  /*bd40*/  IMAD.U32 R52, R26, 0x10000, RZ ;  /* 0x000100001a347824 */ /* 0x000fe400078e00ff */
[-C--:B------:R-:W-:Y:S02]  /*bd50*/  FMUL.FTZ R59, R59, R53.reuse ;  /* 0x000000353b3b7220 */ /* 0x080fe40000410000 */
[----:B------:R-:W-:Y:S02]  /*bd60*/  FFMA.FTZ R53, R48, R53, -R57 ;  /* 0x0000003530357223 */ /* 0x000fe40000010839 */
[----:B------:R-:W-:-:S02]  /*bd70*/  FMUL.FTZ R57, R15, R11 ;  /* 0x0000000b0f397220 */ /* 0x000fc40000410000 */
[-C--:B------:R-:W-:Y:S02]  /*bd80*/  FMUL.FTZ R15, R15, R52.reuse ;  /* 0x000000340f0f7220 */ /* 0x080fe40000410000 */
[----:B------:R-:W-:Y:S02]  /*bd90*/  IMAD.U32 R62, R20, 0x10000, RZ ;  /* 0x00010000143e7824 */ /* 0x000fe400078e00ff */
        /* <DEDUP_REMOVED lines=11> */
[----:B------:R-:W-:Y:S02]  /*be50*/  FMUL.FTZ R13, R60, R9 ;  /* 0x000000093c0d7220 */ /* 0x000fe40000410000 */
[----:B------:R-:W-:Y:S02]  /*be60*/  FMUL.FTZ R59, R58, R57 ;  /* 0x000000393a3b7220 */ /* 0x000fe40000410000 */
[----:B------:R-:W-:Y:S02]  /*be70*/  FMUL.FTZ R60, R60, R61 ;  /* 0x0000003d3c3c7220 */ /* 0x000fe40000410000 */
        /* <DEDUP_REMOVED lines=13> */
.L_x_758:
[----:B------:R-:W-:Y:S05]  /*bf50*/  BSYNC B1 ;  /* 0x0000000000017941 */ /* 0x000fea0003800000 */
.L_x_757:
        /* <DEDUP_REMOVED lines=8> */
[----:B------:R-:W-:-:S03]  /*bfe0*/  IMAD.SHL.U32 R10, R18, 0x40, RZ ;  /* 0x00000040120a7824 */ /* 0x000fc600078e00ff */
[----:B------:R-:W-:Y:S02]  /*bff0*/  LEA.HI R44, R9, R44, RZ, 0x1d ;  /* 0x0000002c092c7211 */ /* 0x000fe400078fe8ff */
[----:B------:R-:W-:Y:S02]  /*c000*/  LEA.HI R8, R11, R18, RZ, 0x3 ;  /* 0x000000120b087211 */ /* 0x000fe400078f18ff */
[----:B------:R-:W-:Y:S01]  /*c010*/  SHF.R.S32.HI R9, RZ, 0x1f, R44 ;  /* 0x0000001fff097819 */ /* 0x000fe2000001142c */
[----:B------:R-:W-:Y:S01]  /*c020*/  IMAD.SHL.U32 R11, R44, 0x8, RZ ;  /* 0x000000082c0b7824 */ /* 0x000fe200078e00ff */
[----:B------:R-:W-:Y:S02]  /*c030*/  LOP3.LUT R10, R10, 0x1c0, RZ, 0xc0, !PT ;  /* 0x000001c00a0a7812 */ /* 0x000fe400078ec0ff */
[----:B------:R-:W-:Y:S02]  /*c040*/  LEA.HI R9, R9, R44, RZ, 0x3 ;  /* 0x0000002c09097211 */ /* 0x000fe400078f18ff */
[----:B------:R-:W-:-:S02]  /*c050*/  SHF.L.U32 R8, R8, 0x6, RZ ;  /* 0x0000000608087819 */ /* 0x000fc400000006ff */
[----:B------:R-:W-:Y:S01]  /*c060*/  LOP3.LUT R12, R10, 0x38, R19, 0xf8, !PT ;  /* 0x000000380a0c7812 */ /* 0x000fe200078ef813 */
[----:B------:R-:W-:Y:S01]  /*c070*/  IMAD.SHL.U32 R9, R9, 0x400, RZ ;  /* 0x0000040009097824 */ /* 0x000fe200078e00ff */
[----:B------:R-:W-:Y:S02]  /*c080*/  SHF.R.U32.HI R13, RZ, 0x3, R10 ;  /* 0x00000003ff0d7819 */ /* 0x000fe4000001160a */
[----:B------:R-:W-:Y:S02]  /*c090*/  LOP3.LUT R8, R8, 0xfffffe00, RZ, 0xc0, !PT ;  /* 0xfffffe0008087812 */ /* 0x000fe400078ec0ff */
[----:B------:R-:W-:Y:S02]  /*c0a0*/  LOP3.LUT R10, R10, 0x38, R11, 0xf8, !PT ;  /* 0x000000380a0a7812 */ /* 0x000fe400078ef80b */
[----:B------:R-:W-:Y:S02]  /*c0b0*/  LOP3.LUT R12, R8, R12, R13, 0xf6, !PT ;  /* 0x0000000c080c7212 */ /* 0x000fe400078ef60d */
[----:B------:R-:W-:-:S02]  /*c0c0*/  LOP3.LUT R13, R10, R13, RZ, 0x3c, !PT ;  /* 0x0000000d0a0d7212 */ /* 0x000fc400078e3cff */
[----:B------:R-:W-:Y:S02]  /*c0d0*/  LOP3.LUT R9, R9, 0x7fffe000, RZ, 0xc0, !PT ;  /* 0x7fffe00009097812 */ /* 0x000fe400078ec0ff */
[----:B------:R-:W-:Y:S02]  /*c0e0*/  SHF.L.U32 R45, R12, 0x1, RZ ;  /* 0x000000010c2d7819 */ /* 0x000fe400000006ff */
[----:B------:R-:W-:-:S03]  /*c0f0*/  IADD3 R44, R13, R9, R8 ;  /* 0x000000090d2c7210 */ /* 0x000fc60007ffe008 */
[----:B------:R-:W1:Y:S02]  /*c100*/  LDS.128 R12, [R45+0x18100] ;  /* 0x018100002d0c7984 */ /* 0x000e640000000c00 */
[----:B------:R-:W-:-:S05]  /*c110*/  IMAD.SHL.U32 R44, R44, 0x2, RZ ;  /* 0x000000022c2c7824 */ /* 0x000fca00078e00ff */
[----:B------:R-:W2:Y:S01]  /*c120*/  LDS.128 R8, [R44+0x18100] ;  /* 0x018100002c087984 */ /* 0x000ea20000000c00 */
[C---:B-1----:R-:W-:Y:S01]  /*c130*/  IMAD.U32 R47, R12.reuse, 0x10000, RZ ;  /* 0x000100000c2f7824 */ /* 0x042fe200078e00ff */
[----:B------:R-:W-:Y:S01]  /*c140*/  LOP3.LUT R46, R12, 0xffff0000, RZ, 0xc0, !PT ;  /* 0xffff00000c2e7812 */ /* 0x000fe200078ec0ff */
[----:B------:R-:W-:Y:S01]  /*c150*/  IMAD.U32 R48, R14, 0x10000, RZ ;  /* 0x000100000e307824 */ /* 0x000fe200078e00ff */
[C---:B------:R-:W-:Y:S02]  /*c160*/  SHF.L.U32 R12, R13.reuse, 0x10, RZ ;  /* 0x000000100d0c7819 */ /* 0x040fe400000006ff */
[----:B------:R-:W-:Y:S02]  /*c170*/  LOP3.LUT R49, R13, 0xffff0000, RZ, 0xc0, !PT ;  /* 0xffff00000d317812 */ /* 0x000fe400078ec0ff */
[C---:B------:R-:W-:Y:S01]  /*c180*/  SHF.L.U32 R13, R15.reuse, 0x10, RZ ;  /* 0x000000100f0d7819 */ /* 0x040fe200000006ff */
[----:B--2---:R-:W-:Y:S01]  /*c190*/  IMAD.U32 R52, R8, 0x10000, RZ ;  /* 0x0001000008347824 */ /* 0x004fe200078e00ff */
[----:B------:R-:W-:Y:S01]  /*c1a0*/  LOP3.LUT R53, R15, 0xffff0000, RZ, 0xc0, !PT ;  /* 0xffff00000f357812 */ /* 0x000fe200078ec0ff */
[----:B------:R-:W-:Y:S01]  /*c1b0*/  IMAD.U32 R15, R37, 0x10000, RZ ;  /* 0x00010000250f7824 */ /* 0x000fe200078e00ff */
[----:B------:R-:W-:-:S02]  /*c1c0*/  SHF.L.U32 R50, R10, 0x10, RZ ;  /* 0x000000100a327819 */ /* 0x000fc400000006ff */
[----:B------:R-:W-:Y:S02]  /*c1d0*/  LOP3.LUT R51, R8, 0xffff0000, RZ, 0xc0, !PT ;  /* 0xffff000008337812 */ /* 0x000fe400078ec0ff */
[C---:B------:R-:W-:Y:S02]  /*c1e0*/  SHF.L.U32 R8, R9.reuse, 0x10, RZ ;  /* 0x0000001009087819 */ /* 0x040fe400000006ff */
[----:B------:R-:W-:Y:S01]  /*c1f0*/  LOP3.LUT R56, R9, 0xffff0000, RZ, 0xc0, !PT ;  /* 0xffff000009387812 */ /* 0x000fe200078ec0ff */
[----:B------:R-:W-:Y:S01]  /*c200*/  IMAD.U32 R9, R41, 0x10000, RZ ;  /* 0x0001000029097824 */ /* 0x000fe200078e00ff */
        /* <DEDUP_REMOVED lines=11> */
[-C--:B------:R-:W-:Y:S01]  /*c2c0*/  FMUL.FTZ R57, R37, R55.reuse ;  /* 0x0000003725397220 */ /* 0x080fe20000410000 */
[----:B------:R-:W-:Y:S01]  /*c2d0*/  LOP3.LUT R43, R43, 0xffff0000, RZ, 0xc0, !PT ;  /* 0xffff00002b2b7812 */ /* 0x000fe200078ec0ff */
[-C--:B------:R-:W-:Y:S01]  /*c2e0*/  FMUL.FTZ R48, R9, R52.reuse ;  /* 0x0000003409307220 */ /* 0x080fe20000410000 */
[----:B------:R-:W-:Y:S01]  /*c2f0*/  SHF.L.U32 R54, R11, 0x10, RZ ;  /* 0x000000100b367819 */ /* 0x000fe200000006ff */
[----:B------:R-:W-:Y:S01]  /*c300*/  FMUL.FTZ R55, R41, R55 ;  /* 0x0000003729377220 */ /* 0x000fe20000410000 */
[----:B------:R-:W-:Y:S01]  /*c310*/  LOP3.LUT R11, R11, 0xffff0000, RZ, 0xc0, !PT ;  /* 0xffff00000b0b7812 */ /* 0x000fe200078ec0ff */
[----:B------:R-:W-:-:S02]  /*c320*/  FMUL.FTZ R52, R15, R52 ;  /* 0x000000340f347220 */ /* 0x000fc40000410000 */
[-C--:B------:R-:W-:Y:S02]  /*c330*/  FFMA.FTZ R57, R41, R14.reuse, -R57 ;  /* 0x0000000e29397223 */ /* 0x080fe40000010839 */
[----:B------:R-:W-:Y:S01]  /*c340*/  FFMA.FTZ R55, R37, R14, R55 ;  /* 0x0000000e25377223 */ /* 0x000fe20000010037 */
[----:B------:R-:W-:Y:S01]  /*c350*/  SHF.L.U32 R37, R40, 0x10, RZ ;  /* 0x0000001028257819 */ /* 0x000fe200000006ff */
[----:B------:R-:W-:Y:S01]  /*c360*/  FFMA.FTZ R52, R9, R47, R52 ;  /* 0x0000002f09347223 */ /* 0x000fe20000010034 */
[C---:B------:R-:W-:Y:S01]  /*c370*/  SHF.L.U32 R9, R38.reuse, 0x10, RZ ;  /* 0x0000001026097819 */ /* 0x040fe200000006ff */
[----:B------:R-:W-:Y:S01]  /*c380*/  FMUL.FTZ R14, R39, R51 ;  /* 0x00000033270e7220 */ /* 0x000fe20000410000 */
[----:B------:R-:W-:Y:S01]  /*c390*/  LOP3.LUT R38, R38, 0xffff0000, RZ, 0xc0, !PT ;  /* 0xffff000026267812 */ /* 0x000fe200078ec0ff */
[----:B------:R-:W-:Y:S01]  /*c3a0*/  FFMA.FTZ R48, R15, R47, -R48 ;  /* 0x0000002f0f307223 */ /* 0x000fe20000010830 */
[----:B------:R-:W-:Y:S01]  /*c3b0*/  LOP3.LUT R40, R40, 0xffff0000, RZ, 0xc0, !PT ;  /* 0xffff000028287812 */ /* 0x000fe200078ec0ff */
[C---:B------:R-:W-:Y:S01]  /*c3c0*/  IMAD.U32 R15, R42.reuse, 0x10000, RZ ;  /* 0x000100002a0f7824 */ /* 0x040fe200078e00ff */
[----:B------:R-:W-:Y:S01]  /*c3d0*/  LOP3.LUT R42, R42, 0xffff0000, RZ, 0xc0, !PT ;  /* 0xffff00002a2a7812 */ /* 0x000fe200078ec0ff */
[----:B------:R-:W-:-:S02]  /*c3e0*/  FMUL.FTZ R51, R43, R51 ;  /* 0x000000332b337220 */ /* 0x000fc40000410000 */
[----:B------:R-:W-:Y:S02]  /*c3f0*/  FFMA.FTZ R43, R43, R46, -R14 ;  /* 0x0000002e2b2b7223 */ /* 0x000fe4000001080e */
[C---:B------:R-:W-:Y:S01]  /*c400*/  IMAD.U32 R14, R36.reuse, 0x10000, RZ ;  /* 0x00010000240e7824 */ /* 0x040fe200078e00ff */
[----:B------:R-:W-:Y:S01]  /*c410*/  LOP3.LUT R36, R36, 0xffff0000, RZ, 0xc0, !PT ;  /* 0xffff000024247812 */ /* 0x000fe200078ec0ff */
[-C--:B------:R-:W-:Y:S02]  /*c420*/  FMUL.FTZ R41, R9, R8.reuse ;  /* 0x0000000809297220 */ /* 0x080fe40000410000 */
[----:B------:R-:W-:Y:S02]  /*c430*/  FMUL.FTZ R8, R15, R8 ;  /* 0x000000080f087220 */ /* 0x000fe40000410000 */
[----:B------:R-:W-:Y:S02]  /*c440*/  FFMA.FTZ R51, R39, R46, R51 ;  /* 0x0000002e27337223 */ /* 0x000fe40000010033 */
[----:B------:R-:W-:-:S02]  /*c450*/  FFMA.FTZ R41, R15, R12, -R41 ;  /* 0x0000000c0f297223 */ /* 0x000fc40000010829 */
[----:B------:R-:W-:Y:S02]  /*c460*/  FFMA.FTZ R9, R9, R12, R8 ;  /* 0x0000000c09097223 */ /* 0x000fe40000010008 */
[----:B------:R-:W-:Y:S02]  /*c470*/  FMUL.FTZ R46, R14, R54 ;  /* 0x000000360e2e7220 */ /* 0x000fe40000410000 */
[----:B------:R-:W-:Y:S02]  /*c480*/  FMUL.FTZ R12, R38, R56 ;  /* 0x00000038260c7220 */ /* 0x000fe40000410000 */
[----:B------:R-:W-:Y:S02]  /*c490*/  FMUL.FTZ R8, R36, R11 ;  /* 0x0000000b24087220 */ /* 0x000fe40000410000 */
[----:B------:R-:W-:Y:S02]  /*c4a0*/  FMUL.FTZ R54, R37, R54 ;  /* 0x0000003625367220 */ /* 0x000fe40000410000 */
[----:B------:R-:W-:-:S02]  /*c4b0*/  FMUL.FTZ R56, R42, R56 ;  /* 0x000000382a387220 */ /* 0x000fc40000410000 */
[----:B------:R-:W-:Y:S02]  /*c4c0*/  FMUL.FTZ R11, R40, R11 ;  /* 0x0000000b280b7220 */ /* 0x000fe40000410000 */
[----:B------:R-:W-:Y:S02]  /*c4d0*/  FFMA.FTZ R15, R37, R13, -R46 ;  /* 0x0000000d250f7223 */ /* 0x000fe4000001082e */
[----:B------:R-:W-:Y:S01]  /*c4e0*/  FFMA.FTZ R42, R42, R49, -R12 ;  /* 0x000000312a2a7223 */ /* 0x000fe2000001080c */
[----:B------:R-:W-:Y:S01]  /*c4f0*/  F2FP.BF16.PACK_AB R12, R43, R48 ;  /* 0x000000302b0c723e */ /* 0x000fe200000010ff */
        /* <DEDUP_REMOVED lines=13> */
.L_x_764:
[----:B------:R-:W-:Y:S05]  /*c5d0*/  BSYNC B0 ;  /* 0x0000000000007941 */ /* 0x000fea0003800000 */
.L_x_763:
        /* <DEDUP_REMOVED lines=27> */
[----:B------:R-:W-:Y:S02]  /*c790*/  IADD3 R12, R15, R12, R9 ;  /* 0x0000000c0f0c7210 */ /* 0x000fe40007ffe009 */
[----:B------:R-:W-:Y:S02]  /*c7a0*/  LOP3.LUT R36, R11, R8, RZ, 0x3c, !PT ;  /* 0x000000080b247212 */ /* 0x000fe400078e3cff */
[----:B------:R-:W-:Y:S01]  /*c7b0*/  LOP3.LUT R10, R10, 0x7fffe000, RZ, 0xc0, !PT ;  /* 0x7fffe0000a0a7812 */ /* 0x000fe200078ec0ff */
[----:B------:R-:W-:-:S03]  /*c7c0*/  IMAD.SHL.U32 R37, R12, 0x2, RZ ;  /* 0x000000020c257824 */ /* 0x000fc600078e00ff */
[----:B------:R-:W-:Y:S02]  /*c7d0*/  IADD3 R36, R36, R10, R9 ;  /* 0x0000000a24247210 */ /* 0x000fe40007ffe009 */
[----:B------:R-:W1:Y:S02]  /*c7e0*/  LDS.128 R12, [R37+0x18100] ;  /* 0x01810000250c7984 */ /* 0x000e640000000c00 */
[----:B------:R-:W-:-:S05]  /*c7f0*/  SHF.L.U32 R36, R36, 0x1, RZ ;  /* 0x0000000124247819 */ /* 0x000fca00000006ff */
[----:B------:R-:W2:Y:S01]  /*c800*/  LDS.128 R8, [R36+0x18100] ;  /* 0x0181000024087984 */ /* 0x000ea20000000c00 */
        /* <DEDUP_REMOVED lines=16> */
[----:B------:R-:W-:Y:S01]  /*c910*/  FMUL.FTZ R42, R44, R42 ;  /* 0x0000002a2c2a7220 */ /* 0x000fe20000410000 */
[----:B------:R-:W-:Y:S01]  /*c920*/  SHF.L.U32 R40, R14, 0x10, RZ ;  /* 0x000000100e287819 */ /* 0x000fe200000006ff */
        /* <DEDUP_REMOVED lines=8> */
[----:B------:R-:W-:Y:S01]  /*c9b0*/  FMUL.FTZ R15, R44, R15 ;  /* 0x0000000f2c0f7220 */ /* 0x000fe20000410000 */
[----:B------:R-:W-:Y:S01]  /*c9c0*/  LOP3.LUT R14, R14, 0xffff0000, RZ, 0xc0, !PT ;  /* 0xffff00000e0e7812 */ /* 0x000fe200078ec0ff */
[-C--:B------:R-:W-:Y:S01]  /*c9d0*/  FMUL.FTZ R39, R35, R47.reuse ;  /* 0x0000002f23277220 */ /* 0x080fe20000410000 */
[----:B------:R-:W-:Y:S01]  /*c9e0*/  LOP3.LUT R11, R11, 0xffff0000, RZ, 0xc0, !PT ;  /* 0xffff00000b0b7812 */ /* 0x000fe200078ec0ff */
[----:B------:R-:W-:-:S02]  /*c9f0*/  FMUL.FTZ R47, R9, R47 ;  /* 0x0000002f092f7220 */ /* 0x000fc40000410000 */
[-C--:B------:R-:W-:Y:S02]  /*ca00*/  FFMA.FTZ R49, R44, R38.reuse, -R49 ;  /* 0x000000262c317223 */ /* 0x080fe40000010831 */
[----:B------:R-:W-:Y:S02]  /*ca10*/  FFMA.FTZ R15, R31, R38, R15 ;  /* 0x000000261f0f7223 */ /* 0x000fe4000001000f */
[-C--:B------:R-:W-:Y:S02]  /*ca20*/  FFMA.FTZ R39, R9, R40.reuse, -R39 ;  /* 0x0000002809277223 */ /* 0x080fe40000010827 */
[----:B------:R-:W-:Y:S01]  /*ca30*/  FFMA.FTZ R47, R35, R40, R47 ;  /* 0x00000028232f7223 */ /* 0x000fe2000001002f */
[C---:B------:R-:W-:Y:S01]  /*ca40*/  SHF.L.U32 R40, R28.reuse, 0x10, RZ ;  /* 0x000000101c287819 */ /* 0x040fe200000006ff */
[-C--:B------:R-:W-:Y:S01]  /*ca50*/  FMUL.FTZ R38, R29, R46.reuse ;  /* 0x0000002e1d267220 */ /* 0x080fe20000410000 */
[----:B------:R-:W-:Y:S01]  /*ca60*/  LOP3.LUT R28, R28, 0xffff0000, RZ, 0xc0, !PT ;  /* 0xffff00001c1c7812 */ /* 0x000fe200078ec0ff */
[----:B------:R-:W-:-:S02]  /*ca70*/  FMUL.FTZ R46, R33, R46 ;  /* 0x0000002e212e7220 */ /* 0x000fc40000410000 */
[C---:B------:R-:W-:Y:S01]  /*ca80*/  IMAD.U32 R9, R30.reuse, 0x10000, RZ ;  /* 0x000100001e097824 */ /* 0x040fe200078e00ff */
[----:B------:R-:W-:Y:S01]  /*ca90*/  LOP3.LUT R30, R30, 0xffff0000, RZ, 0xc0, !PT ;  /* 0xffff00001e1e7812 */ /* 0x000fe200078ec0ff */
[C---:B------:R-:W-:Y:S01]  /*caa0*/  IMAD.U32 R31, R34.reuse, 0x10000, RZ ;  /* 0x00010000221f7824 */ /* 0x040fe200078e00ff */
[----:B------:R-:W-:Y:S01]  /*cab0*/  LOP3.LUT R34, R34, 0xffff0000, RZ, 0xc0, !PT ;  /* 0xffff000022227812 */ /* 0x000fe200078ec0ff */
[C---:B------:R-:W-:Y:S01]  /*cac0*/  IMAD.U32 R44, R32.reuse, 0x10000, RZ ;  /* 0x00010000202c7824 */ /* 0x040fe200078e00ff */
[----:B------:R-:W-:Y:S01]  /*cad0*/  LOP3.LUT R32, R32, 0xffff0000, RZ, 0xc0, !PT ;  /* 0xffff000020207812 */ /* 0x000fe200078ec0ff */
[-C--:B------:R-:W-:Y:S02]  /*cae0*/  FFMA.FTZ R38, R33, R14.reuse, -R38 ;  /* 0x0000000e21267223 */ /* 0x080fe40000010826 */
[----:B------:R-:W-:Y:S02]  /*caf0*/  FFMA.FTZ R46, R29, R14, R46 ;  /* 0x0000000e1d2e7223 */ /* 0x000fe4000001002e */
[----:B------:R-:W-:-:S02]  /*cb00*/  FMUL.FTZ R33, R9, R8 ;  /* 0x0000000809217220 */ /* 0x000fc40000410000 */
[-C--:B------:R-:W-:Y:S02]  /*cb10*/  FMUL.FTZ R14, R40, R45.reuse ;  /* 0x0000002d280e7220 */ /* 0x080fe40000410000 */
[C---:B------:R-:W-:Y:S02]  /*cb20*/  FMUL.FTZ R8, R31.reuse, R8 ;  /* 0x000000081f087220 */ /* 0x040fe40000410000 */
[C---:B------:R-:W-:Y:S02]  /*cb30*/  FMUL.FTZ R45, R44.reuse, R45 ;  /* 0x0000002d2c2d7220 */ /* 0x040fe40000410000 */
[-C--:B------:R-:W-:Y:S02]  /*cb40*/  FFMA.FTZ R33, R31, R12.reuse, -R33 ;  /* 0x0000000c1f217223 */ /* 0x080fe40000010821 */
[----:B------:R-:W-:Y:S02]  /*cb50*/  FFMA.FTZ R9, R9, R12, R8 ;  /* 0x0000000c09097223 */ /* 0x000fe40000010008 */
[----:B------:R-:W-:Y:S01]  /*cb60*/  FFMA.FTZ R44, R44, R13, -R14 ;  /* 0x0000000d2c2c7223 */ /* 0x000fe2000001080e */
[----:B------:R-:W-:Y:S01]  /*cb70*/  F2FP.BF16.PACK_AB R14, R38, R39 ;  /* 0x00000027260e723e */ /* 0x000fe200000010ff */
[----:B------:R-:W-:-:S02]  /*cb80*/  FFMA.FTZ R45, R40, R13, R45 ;  /* 0x0000000d282d7223 */ /* 0x000fc4000001002d */
[-C--:B------:R-:W-:Y:S02]  /*cb90*/  FMUL.FTZ R13, R30, R48.reuse ;  /* 0x000000301e0d7220 */ /* 0x080fe40000410000 */
[-C--:B------:R-:W-:Y:S02]  /*cba0*/  FMUL.FTZ R12, R28, R11.reuse ;  /* 0x0000000b1c0c7220 */ /* 0x080fe40000410000 */
        /* <DEDUP_REMOVED lines=15> */
.L_x_766:
[----:B------:R-:W-:Y:S05]  /*cca0*/  BSYNC B0 ;  /* 0x0000000000007941 */ /* 0x000fea0003800000 */
.L_x_765:
        /* <DEDUP_REMOVED lines=13> */
[----:B------:R-:W-:Y:S02]  /*cd80*/  LOP3.LUT R12, R12, 0x1c0, RZ, 0xc0, !PT ;  /* 0x000001c00c0c7812 */ /* 0x000fe400078ec0ff */
        /* <DEDUP_REMOVED lines=12> */
[----:B------:R-:W-:Y:S02]  /*ce50*/  LOP3.LUT R9, R11, 0x7fffe000, RZ, 0xc0, !PT ;  /* 0x7fffe0000b097812 */ /* 0x000fe400078ec0ff */
[----:B------:R-:W-:-:S02]  /*ce60*/  IADD3 R13, R14, R13, R8 ;  /* 0x0000000d0e0d7210 */ /* 0x000fc40007ffe008 */
[----:B------:R-:W-:-:S03]  /*ce70*/  IADD3 R9, R10, R9, R8 ;  /* 0x000000090a097210 */ /* 0x000fc60007ffe008 */
[----:B------:R-:W-:Y:S01]  /*ce80*/  IMAD.SHL.U32 R19, R13, 0x2, RZ ;  /* 0x000000020d137824 */ /* 0x000fe200078e00ff */
[----:B------:R-:W-:-:S04]  /*ce90*/  SHF.L.U32 R18, R9, 0x1, RZ ;  /* 0x0000000109127819 */ /* 0x000fc800000006ff */
[----:B------:R-:W1:Y:S04]  /*cea0*/  LDS.128 R12, [R19+0x18100] ;  /* 0x01810000130c7984 */ /* 0x000e680000000c00 */
[----:B------:R-:W2:Y:S01]  /*ceb0*/  LDS.128 R8, [R18+0x18100] ;  /* 0x0181000012087984 */ /* 0x000ea20000000c00 */
[C---:B-1----:R-:W-:Y:S01]  /*cec0*/  IMAD.U32 R29, R12.reuse, 0x10000, RZ ;  /* 0x000100000c1d7824 */ /* 0x042fe200078e00ff */
        /* <DEDUP_REMOVED lines=8> */
[----:B------:R-:W-:Y:S01]  /*cf50*/  SHF.L.U32 R32, R10, 0x10, RZ ;  /* 0x000000100a207819 */ /* 0x000fe200000006ff */
[----:B------:R-:W-:Y:S01]  /*cf60*/  IMAD.U32 R15, R21, 0x10000, RZ ;  /* 0x00010000150f7824 */ /* 0x000fe200078e00ff */
[----:B------:R-:W-:Y:S01]  /*cf70*/  LOP3.LUT R38, R9, 0xffff0000, RZ, 0xc0, !PT ;  /* 0xffff000009267812 */ /* 0x000fe200078ec0ff */
[----:B------:R-:W-:Y:S01]  /*cf80*/  IMAD.U32 R36, R11, 0x10000, RZ ;  /* 0x000100000b247824 */ /* 0x000fe200078e00ff */
[----:B------:R-:W-:-:S02]  /*cf90*/  SHF.L.U32 R9, R25, 0x10, RZ ;  /* 0x0000001019097819 */ /* 0x000fc400000006ff */
[----:B------:R-:W-:Y:S01]  /*cfa0*/  LOP3.LUT R37, R10, 0xffff0000, RZ, 0xc0, !PT ;  /* 0xffff00000a257812 */ /* 0x000fe200078ec0ff */
[-C--:B------:R-:W-:Y:S01]  /*cfb0*/  FMUL.FTZ R10, R15, R32.reuse ;  /* 0x000000200f0a7220 */ /* 0x080fe20000410000 */
[C---:B------:R-:W-:Y:S01]  /*cfc0*/  SHF.L.U32 R30, R14.reuse, 0x10, RZ ;  /* 0x000000100e1e7819 */ /* 0x040fe200000006ff */
[----:B------:R-:W-:Y:S01]  /*cfd0*/  FMUL.FTZ R32, R9, R32 ;  /* 0x0000002009207220 */ /* 0x000fe20000410000 */
[----:B------:R-:W-:Y:S02]  /*cfe0*/  LOP3.LUT R21, R21, 0xffff0000, RZ, 0xc0, !PT ;  /* 0xffff000015157812 */ /* 0x000fe400078ec0ff */
        /* <DEDUP_REMOVED lines=11> */
[----:B------:R-:W-:-:S02]  /*d0a0*/  FMUL.FTZ R30, R9, R34 ;  /* 0x00000022091e7220 */ /* 0x000fc40000410000 */
[----:B------:R-:W-:Y:S02]  /*d0b0*/  FMUL.FTZ R34, R15, R34 ;  /* 0x000000220f227220 */ /* 0x000fe40000410000 */
[-C--:B------:R-:W-:Y:S02]  /*d0c0*/  FFMA.FTZ R39, R25, R14.reuse, -R39 ;  /* 0x0000000e19277223 */ /* 0x080fe40000010827 */
[----:B------:R-:W-:Y:S02]  /*d0d0*/  FFMA.FTZ R37, R21, R14, R37 ;  /* 0x0000000e15257223 */ /* 0x000fe40000010025 */
[----:B------:R-:W-:Y:S02]  /*d0e0*/  FFMA.FTZ R34, R9, R29, R34 ;  /* 0x0000001d09227223 */ /* 0x000fe40000010022 */
[----:B------:R-:W-:Y:S02]  /*d0f0*/  FMUL.FTZ R14, R23, R33 ;  /* 0x00000021170e7220 */ /* 0x000fe40000410000 */
[----:B------:R-:W-:-:S02]  /*d100*/  FFMA.FTZ R30, R15, R29, -R30 ;  /* 0x0000001d0f1e7223 */ /* 0x000fc4000001081e */
[C---:B------:R-:W-:Y:S01]  /*d110*/  IMAD.U32 R9, R22.reuse, 0x10000, RZ ;  /* 0x0001000016097824 */ /* 0x040fe200078e00ff */
[----:B------:R-:W-:Y:S01]  /*d120*/  LOP3.LUT R22, R22, 0xffff0000, RZ, 0xc0, !PT ;  /* 0xffff000016167812 */ /* 0x000fe200078ec0ff */
[C---:B------:R-:W-:Y:S01]  /*d130*/  IMAD.U32 R15, R26.reuse, 0x10000, RZ ;  /* 0x000100001a0f7824 */ /* 0x040fe200078e00ff */
[----:B------:R-:W-:Y:S01]  /*d140*/  LOP3.LUT R26, R26, 0xffff0000, RZ, 0xc0, !PT ;  /* 0xffff00001a1a7812 */ /* 0x000fe200078ec0ff */
[C---:B------:R-:W-:Y:S02]  /*d150*/  FMUL.FTZ R33, R27.reuse, R33 ;  /* 0x000000211b217220 */ /* 0x040fe40000410000 */
[----:B------:R-:W-:Y:S01]  /*d160*/  FFMA.FTZ R27, R27, R28, -R14 ;  /* 0x0000001c1b1b7223 */ /* 0x000fe2000001080e */
[C---:B------:R-:W-:Y:S01]  /*d170*/  SHF.L.U32 R14, R20.reuse, 0x10, RZ ;  /* 0x00000010140e7819 */ /* 0x040fe200000006ff */
[-C--:B------:R-:W-:Y:S01]  /*d180*/  FMUL.FTZ R25, R9, R8.reuse ;  /* 0x0000000809197220 */ /* 0x080fe20000410000 */
[----:B------:R-:W-:Y:S01]  /*d190*/  LOP3.LUT R20, R20, 0xffff0000, RZ, 0xc0, !PT ;  /* 0xffff000014147812 */ /* 0x000fe200078ec0ff */
[C---:B------:R-:W-:Y:S01]  /*d1a0*/  IMAD.U32 R21, R24.reuse, 0x10000, RZ ;  /* 0x0001000018157824 */ /* 0x040fe200078e00ff */
[----:B------:R-:W-:Y:S01]  /*d1b0*/  LOP3.LUT R24, R24, 0xffff0000, RZ, 0xc0, !PT ;  /* 0xffff000018187812 */ /* 0x000fe200078ec0ff */
[----:B------:R-:W-:-:S02]  /*d1c0*/  FMUL.FTZ R8, R15, R8 ;  /* 0x000000080f087220 */ /* 0x000fc40000410000 */
[----:B------:R-:W-:Y:S02]  /*d1d0*/  FFMA.FTZ R33, R23, R28, R33 ;  /* 0x0000001c17217223 */ /* 0x000fe40000010021 */
[-C--:B------:R-:W-:Y:S02]  /*d1e0*/  FFMA.FTZ R25, R15, R12.reuse, -R25 ;  /* 0x0000000c0f197223 */ /* 0x080fe40000010819 */
[----:B------:R-:W-:Y:S02]  /*d1f0*/  FFMA.FTZ R9, R9, R12, R8 ;  /* 0x0000000c09097223 */ /* 0x000fe40000010008 */
[----:B------:R-:W-:Y:S02]  /*d200*/  FMUL.FTZ R28, R14, R36 ;  /* 0x000000240e1c7220 */ /* 0x000fe40000410000 */
[----:B------:R-:W-:Y:S02]  /*d210*/  FMUL.FTZ R12, R22, R38 ;  /* 0x00000026160c7220 */ /* 0x000fe40000410000 */
[----:B------:R-:W-:-:S02]  /*d220*/  FMUL.FTZ R8, R20, R11 ;  /* 0x0000000b14087220 */ /* 0x000fc40000410000 */
[C---:B------:R-:W-:Y:S02]  /*d230*/  FMUL.FTZ R36, R21.reuse, R36 ;  /* 0x0000002415247220 */ /* 0x040fe40000410000 */
[----:B------:R-:W-:Y:S02]  /*d240*/  FMUL.FTZ R38, R26, R38 ;  /* 0x000000261a267220 */ /* 0x000fe40000410000 */
        /* <DEDUP_REMOVED lines=17> */
.L_x_744:
[----:B------:R-:W-:Y:S05]  /*d360*/  BSYNC B2 ;  /* 0x0000000000027941 */ /* 0x000fea0003800000 */
.L_x_728:
[----:B------:R-:W-:-:S04]  /*d370*/  DEPBAR.LE SB0, 0x2 ;  /* 0x000080800000791a */ /* 0x000fc80000000000 */
[----:B------:R-:W-:Y:S01]  /*d380*/  IMAD.SHL.U32 R32, R0, 0x2, RZ ;  /* 0x0000000200207824 */ /* 0x000fe200078e00ff */
[----:B------:R-:W-:Y:S01]  /*d390*/  BAR.SYNC.DEFER_BLOCKING 0x0 ;  /* 0x0000000000007b1d */ /* 0x000fe20000010000 */
[----:B------:R-:W-:Y:S01]  /*d3a0*/  IMAD.SHL.U32 R191, R4, 0x2, RZ ;  /* 0x0000000204bf7824 */ /* 0x000fe200078e00ff */
[----:B------:R-:W-:Y:S01]  /*d3b0*/  LEA R190, R0, 0x18100, 0x1 ;  /* 0x0001810000be7811 */ /* 0x000fe200078e08ff */
[----:B------:R-:W-:Y:S01]  /*d3c0*/  IMAD.MOV.U32 R4, RZ, RZ, 0x20 ;  /* 0x00000020ff047424 */ /* 0x000fe200078e00ff */
[----:B-1----:R-:W-:Y:S01]  /*d3d0*/  @P3 LEA.HI.SX32 R9, R133, 0xfffffffe, 0x1a ;  /* 0xfffffffe85093811 */ /* 0x002fe200078fd2ff */
[----:B------:R-:W-:Y:S01]  /*d3e0*/  IMAD.SHL.U32 R189, R3, 0x2, RZ ;  /* 0x0000000203bd7824 */ /* 0x000fe200078e00ff */
[----:B------:R-:W-:Y:S01]  /*d3f0*/  P2R R135, PR, RZ, 0x2 ;  /* 0x00000002ff877803 */ /* 0x000fe20000000000 */
[----:B------:R-:W-:Y:S01]  /*d400*/  IMAD R95, R95, -0x40, R89 ;  /* 0xffffffc05f5f7824 */ /* 0x000fe200078e0259 */
[----:B------:R-:W-:Y:S01]  /*d410*/  SEL R0, R4, 0xffffffe0, !P1 ;  /* 0xffffffe004007807 */ /* 0x000fe20004800000 */
[----:B------:R-:W-:Y:S01]  /*d420*/  IMAD.IADD R3, R190, 0x1, R189 ;  /* 0x00000001be037824 */ /* 0x000fe200078e02bd */
[----:B------:R-:W-:Y:S01]  /*d430*/  @P3 SHF.R.S32.HI R8, RZ, 0x1f, R9 ;  /* 0x0000001fff083819 */ /* 0x000fe20000011409 */
[----:B------:R-:W-:Y:S01]  /*d440*/  @P3 IMAD R16, R16, R9, RZ ;  /* 0x0000000910103224 */ /* 0x000fe200078e02ff */
[----:B------:R-:W-:Y:S01]  /*d450*/  LOP3.LUT P1, RZ, R194, 0x1, RZ, 0xc0, !PT ;  /* 0x00000001c2ff7812 */ /* 0x000fe2000782c0ff */
[----:B------:R-:W-:Y:S01]  /*d460*/  IMAD.IADD R91, R191, 0x1, R0 ;  /* 0x00000001bf5b7824 */ /* 0x000fe200078e0200 */
[----:B------:R-:W-:Y:S01]  /*d470*/  LOP3.LUT P4, RZ, R7, 0x4, RZ, 0xc0, !PT ;  /* 0x0000000407ff7812 */ /* 0x000fe2000788c0ff */
[----:B------:R-:W-:Y:S01]  /*d480*/  @P3 IMAD.WIDE.U32 R10, R9, R17, R206 ;  /* 0x00000011090a3225 */ /* 0x000fe200078e00ce */
[----:B------:R-:W-:-:S03]  /*d490*/  LOP3.LUT R93, R93, 0xffffffe0, RZ, 0xc0, !PT ;  /* 0xffffffe05d5d7812 */ /* 0x000fc600078ec0ff */
[----:B------:R-:W-:Y:S01]  /*d4a0*/  @P3 IMAD R8, R8, R17, R16 ;  /* 0x0000001108083224 */ /* 0x000fe200078e0210 */
[----:B------:R-:W-:Y:S01]  /*d4b0*/  @P3 LEA R60, P0, R10, c[0x0][0x1f8], 0x1 ;  /* 0x00007e000a3c3a11 */ /* 0x000fe200078008ff */
[----:B------:R-:W-:Y:S02]  /*d4c0*/  IMAD.MOV.U32 R4, RZ, RZ, 0x40 ;  /* 0x00000040ff047424 */ /* 0x000fe400078e00ff */
[----:B------:R-:W-:Y:S01]  /*d4d0*/  @P3 IMAD.IADD R8, R11, 0x1, R8 ;  /* 0x000000010b083824 */ /* 0x000fe200078e0208 */
[----:B------:R-:W-:Y:S01]  /*d4e0*/  LDSM.16.M88.4 R32, [R32+0x18100] ;  /* 0x018100002020783b */ /* 0x000fe20000000200 */
[----:B------:R-:W-:Y:S01]  /*d4f0*/  IMAD.IADD R90, R90, 0x1, -R93 ;  /* 0x000000015a5a7824 */ /* 0x000fe200078e0a5d */
[----:B------:R-:W-:Y:S01]  /*d500*/  SEL R0, R4, 0xffffffc0, !P4 ;  /* 0xffffffc004007807 */ /* 0x000fe20006000000 */
[----:B------:R-:W-:Y:S01]  /*d510*/  IMAD.SHL.U32 R185, R2, 0x2, RZ ;  /* 0x0000000202b97824 */ /* 0x000fe200078e00ff */
[----:B------:R-:W1:Y:S01]  /*d520*/  LDSM.16.M88.4 R20, [R191+0xc100] ;  /* 0x00c10000bf14783b */ /* 0x000e620000000200 */
[----:B------:R-:W-:-:S02]  /*d530*/  @P3 LEA.HI.X R61, R10, c[0x0][0x1fc], R8, 0x1, P0 ;  /* 0x00007f000a3d3a11 */ /* 0x000fc400000f0c08 */
[----:B------:R-:W-:Y:S01]  /*d540*/  @P3 IADD3 R72, P0, R6, R60, RZ ;  /* 0x0000003c06483210 */ /* 0x000fe20007f1e0ff */
[----:B------:R-:W2:Y:S01]  /*d550*/  LDSM.16.M88.4 R48, [R191+0xc900] ;  /* 0x00c90000bf30783b */ /* 0x000ea20000000200 */
[----:B------:R-:W-:Y:S01]  /*d560*/  SEL R188, R4, 0xffffffc0, !P2 ;  /* 0xffffffc004bc7807 */ /* 0x000fe20005000000 */
[----:B------:R-:W-:Y:S02]  /*d570*/  IMAD.IADD R187, R190, 0x1, R0 ;  /* 0x00000001bebb7824 */ /* 0x000fe400078e0200 */
[----:B------:R-:W3:Y:S01]  /*d580*/  LDSM.16.M88.4 R64, [R191+0xd100] ;  /* 0x00d10000bf40783b */ /* 0x000ee20000000200 */
[----:B------:R-:W-:Y:S02]  /*d590*/  @P3 IMAD.X R73, R5, 0x1, R61, P0 ;  /* 0x0000000105493824 */ /* 0x000fe400000e063d */
[----:B------:R-:W-:Y:S01]  /*d5a0*/  IMAD.IADD R94, R191, 0x1, R188 ;  /* 0x00000001bf5e7824 */ /* 0x000fe200078e02bc */
[----:B------:R-:W-:Y:S01]  /*d5b0*/  LDSM.16.M88.4 R56, [R3] ;  /* 0x000000000338783b */ /* 0x000fe20000000200 */
[----:B------:R-:W-:-:S02]  /*d5c0*/  IMAD.IADD R186, R3, 0x1, R0 ;  /* 0x0000000103ba7824 */ /* 0x000fc400078e0200 */
[----:B------:R-:W-:Y:S01]  /*d5d0*/  IMAD.IADD R92, R188, 0x1, R91 ;  /* 0x00000001bc5c7824 */ /* 0x000fe200078e025b */
[----:B------:R-:W4:Y:S01]  /*d5e0*/  LDSM.16.M88.4 R44, [R91+0xc100] ;  /* 0x00c100005b2c783b */ /* 0x000f220000000200 */
[C-C-:B------:R-:W-:Y:S02]  /*d5f0*/  IMAD.IADD R175, R189.reuse, 0x1, R185.reuse ;  /* 0x00000001bdaf7824 */ /* 0x140fe400078e02b9 */
[C---:B------:R-:W-:Y:S01]  /*d600*/  IMAD.IADD R184, R0.reuse, 0x1, R185 ;  /* 0x0000000100b87824 */ /* 0x040fe200078e02b9 */
[----:B------:R-:W5:Y:S01]  /*d610*/  LDSM.16.M88.4 R12, [R91+0xc900] ;  /* 0x00c900005b0c783b */ /* 0x000f620000000200 */
[----:B------:R-:W-:Y:S02]  /*d620*/  IMAD.IADD R0, R0, 0x1, R175 ;  /* 0x0000000100007824 */ /* 0x000fe400078e02af */
[----:B------:R-:W-:Y:S01]  /*d630*/  IMAD.IADD R162, R189, 0x1, R184 ;  /* 0x00000001bda27824 */ /* 0x000fe200078e02b8 */
[----:B------:R-:W3:Y:S04]  /*d640*/  LDSM.16.M88.4 R52, [R191+0xd900] ;  /* 0x00d90000bf34783b */ /* 0x000ee80000000200 */
[----:B------:R-:W3:Y:S04]  /*d650*/  LDSM.16.M88.4 R8, [R91+0xd100] ;  /* 0x00d100005b08783b */ /* 0x000ee80000000200 */
[----:B------:R-:W-:Y:S04]  /*d660*/  LDSM.16.M88.4 R40, [R91+0xd900] ;  /* 0x00d900005b28783b */ /* 0x000fe80000000200 */
[----:B------:R-:W-:Y:S01]  /*d670*/  @!PT LDS RZ, [RZ] ;  /* 0x00000000fffff984 */ /* 0x000fe20000000800 */
[----:B------:R-:W-:Y:S01]  /*d680*/  @!PT LDS RZ, [RZ] ;  /* 0x00000000fffff984 */ /* 0x000fe20000000800 */
[----:B------:R-:W-:Y:S01]  /*d690*/  @!PT LDS RZ, [RZ] ;  /* 0x00000000fffff984 */ /* 0x000fe20000000800 */
[----:B------:R3:W-:Y:S01]  /*d6a0*/  @P3 LDGSTS.E.BYPASS.LTC128B.128 [R134+0x6100], [R60.64], !P6 ;  /* 0x061000003c863fae */ /* 0x0007e2000f101d46 */
[C---:B-1----:R-:W-:Y:S03]  /*d6b0*/  HMMA.16816.F32.BF16 R24, R32.reuse, R20, RZ ;  /* 0x000000142018723c */ /* 0x042fe600000418ff */
[----:B------:R1:W-:Y:S04]  /*d6c0*/  @P3 LDGSTS.E.BYPASS.LTC128B.128 [R134+0x8100], [R60.64+0x80], !P5 ;  /* 0x081000803c863fae */ /* 0x0003e8000e901d46 */
[----:B------:R1:W-:Y:S01]  /*d6d0*/  @P3 LDGSTS.E.BYPASS.LTC128B.128 [R134+0xa100], [R60.64+0x100], !P1 ;  /* 0x0a1001003c863fae */ /* 0x0003e2000c901d46 */
[C---:B------:R-:W-:Y:S03]  /*d6e0*/  HMMA.16816.F32.BF16 R20, R32.reuse, R22, RZ ;  /* 0x000000162014723c */ /* 0x040fe600000418ff */
[----:B------:R1:W-:Y:S04]  /*d6f0*/  @P3 LDGSTS.E.BYPASS.LTC128B.128 [R134+0x7100], [R72.64], !P6 ;  /* 0x0710000048863fae */ /* 0x0003e8000f101d46 */
[----:B------:R1:W-:Y:S01]  /*d700*/  @P3 LDGSTS.E.BYPASS.LTC128B.128 [R134+0x9100], [R72.64+0x80], !P5 ;  /* 0x0910008048863fae */ /* 0x0003e2000e901d46 */
[C---:B--2---:R-:W-:Y:S03]  /*d710*/  HMMA.16816.F32.BF16 R36, R32.reuse, R48, RZ ;  /* 0x000000302024723c */ /* 0x044fe600000418ff */
[----:B------:R1:W-:Y:S04]  /*d720*/  @P3 LDGSTS.E.BYPASS.LTC128B.128 [R134+0xb100], [R72.64+0x100], !P1 ;  /* 0x0b10010048863fae */ /* 0x0003e8000c901d46 */
[----:B------:R-:W-:Y:S01]  /*d730*/  LDSM.16.M88.4 R4, [R187] ;  /* 0x00000000bb04783b */ /* 0x000fe20000000200 */
[C---:B------:R-:W-:Y:S03]  /*d740*/  HMMA.16816.F32.BF16 R48, R32.reuse, R50, RZ ;  /* 0x000000322030723c */ /* 0x040fe600000418ff */
[----:B------:R-:W2:Y:S04]  /*d750*/  LDSM.16.M88.4 R16, [R94+0xc100] ;  /* 0x00c100005e10783b */ /* 0x000ea80000000200 */
[----:B------:R-:W2:Y:S01]  /*d760*/  LDSM.16.M88.4 R28, [R94+0xc900] ;  /* 0x00c900005e1c783b */ /* 0x000ea20000000200 */
[C---:B---3--:R-:W-:Y:S03]  /*d770*/  HMMA.16816.F32.BF16 R68, R32.reuse, R64, RZ ;  /* 0x000000402044723c */ /* 0x048fe600000418ff */
[----:B------:R-:W-:Y:S04]  /*d780*/  LDSM.16.M88.4 R76, [R91+0xe100] ;  /* 0x00e100005b4c783b */ /* 0x000fe80000000200 */
[----:B------:R-:W-:Y:S01]  /*d790*/  LDSM.16.M88.4 R84, [R92+0xe900] ;  /* 0x00e900005c54783b */ /* 0x000fe20000000200 */
[----:B------:R-:W-:Y:S03]  /*d7a0*/  HMMA.16816.F32.BF16 R64, R32, R66, RZ ;  /* 0x000000422040723c */ /* 0x000fe600000418ff */
[----:B------:R-:W-:Y:S04]  /*d7b0*/  LDSM.16.M88.4 R80, [R191+0x10900] ;  /* 0x01090000bf50783b */ /* 0x000fe80000000200 */
[----:B-1----:R-:W-:Y:S01]  /*d7c0*/  LDSM.16.M88.4 R72, [R92+0xe100] ;  /* 0x00e100005c48783b */ /* 0x002fe20000000200 */
[C---:B----4-:R-:W-:Y:S03]  /*d7d0*/  HMMA.16816.F32.BF16 R24, R56.reuse, R44, R24 ;  /* 0x0000002c3818723c */ /* 0x050fe60000041818 */
[----:B------:R-:W0:Y:S05]  /*d7e0*/  LDGDEPBAR ;  /* 0x00000000000079af */ /* 0x000e2a0000000000 */
[C---:B------:R-:W-:Y:S01]  /*d7f0*/  HMMA.16816.F32.BF16 R20, R56.reuse, R46, R20 ;  /* 0x0000002e3814723c */ /* 0x040fe20000041814 */
[----:B------:R-:W-:Y:S07]  /*d800*/  LDSM.16.M88.4 R44, [R92+0xc900] ;  /* 0x00c900005c2c783b */ /* 0x000fee0000000200 */
[C---:B-----5:R-:W-:Y:S08]  /*d810*/  HMMA.16816.F32.BF16 R36, R56.reuse, R12, R36 ;  /* 0x0000000c3824723c */ /* 0x060ff00000041824 */
[----:B------:R-:W-:Y:S01]  /*d820*/  HMMA.16816.F32.BF16 R48, R56, R14, R48 ;  /* 0x0000000e3830723c */ /* 0x000fe20000041830 */
[----:B------:R-:W1:Y:S07]  /*d830*/  LDSM.16.M88.4 R12, [R94+0xd100] ;  /* 0x00d100005e0c783b */ /* 0x000e6e0000000200 */
[C---:B------:R-:W-:Y:S08]  /*d840*/  HMMA.16816.F32.BF16 R60, R32.reuse, R52, RZ ;  /* 0x00000034203c723c */ /* 0x040ff000000418ff */
[----:B------:R-:W-:Y:S01]  /*d850*/  HMMA.16816.F32.BF16 R32, R32, R54, RZ ;  /* 0x000000362020723c */ /* 0x000fe200000418ff */
[----:B------:R-:W-:Y:S07]  /*d860*/  LDSM.16.M88.4 R52, [R92+0xc100] ;  /* 0x00c100005c34783b */ /* 0x000fee0000000200 */
[C---:B------:R-:W-:Y:S08]  /*d870*/  HMMA.16816.F32.BF16 R68, R56.reuse, R8, R68 ;  /* 0x000000083844723c */ /* 0x040ff00000041844 */
[----:B------:R-:W-:Y:S01]  /*d880*/  HMMA.16816.F32.BF16 R64, R56, R10, R64 ;  /* 0x0000000a3840723c */ /* 0x000fe20000041840 */
[----:B------:R-:W3:Y:S07]  /*d890*/  LDSM.16.M88.4 R8, [R94+0xd900] ;  /* 0x00d900005e08783b */ /* 0x000eee0000000200 */
[C---:B--2---:R-:W-:Y:S08]  /*d8a0*/  HMMA.16816.F32.BF16 R24, R4.reuse, R16, R24 ;  /* 0x000000100418723c */ /* 0x044ff00000041818 */
[----:B------:R-:W-:Y:S01]  /*d8b0*/  HMMA.16816.F32.BF16 R20, R4, R18, R20 ;  /* 0x000000120414723c */ /* 0x000fe20000041814 */
[----:B------:R-:W2:Y:S07]  /*d8c0*/  LDSM.16.M88.4 R16, [R186] ;  /* 0x00000000ba10783b */ /* 0x000eae0000000200 */
[C---:B------:R-:W-:Y:S08]  /*d8d0*/  HMMA.16816.F32.BF16 R60, R56.reuse, R40, R60 ;  /* 0x00000028383c723c */ /* 0x040ff0000004183c */
[----:B------:R-:W-:Y:S01]  /*d8e0*/  HMMA.16816.F32.BF16 R56, R56, R42, R32 ;  /* 0x0000002a3838723c */ /* 0x000fe20000041820 */
[----:B------:R-:W-:Y:S04]  /*d8f0*/  LDSM.16.M88.4 R32, [R190+0x4000] ;  /* 0x00400000be20783b */ /* 0x000fe80000000200 */
[----:B------:R-:W-:Y:S03]  /*d900*/  LDSM.16.M88.4 R40, [R92+0xd100] ;  /* 0x00d100005c28783b */ /* 0x000fe60000000200 */
[C---:B------:R-:W-:Y:S08]  /*d910*/  HMMA.16816.F32.BF16 R36, R4.reuse, R28, R36 ;  /* 0x0000001c0424723c */ /* 0x040ff00000041824 */
[C---:B------:R-:W-:Y:S01]  /*d920*/  HMMA.16816.F32.BF16 R48, R4.reuse, R30, R48 ;  /* 0x0000001e0430723c */ /* 0x040fe20000041830 */
[----:B------:R-:W-:Y:S07]  /*d930*/  LDSM.16.M88.4 R28, [R92+0xd900] ;  /* 0x00d900005c1c783b */ /* 0x000fee0000000200 */
[C---:B-1----:R-:W-:Y:S08]  /*d940*/  HMMA.16816.F32.BF16 R68, R4.reuse, R12, R68 ;  /* 0x0000000c0444723c */ /* 0x042ff00000041844 */
[C---:B------:R-:W-:Y:S01]  /*d950*/  HMMA.16816.F32.BF16 R64, R4.reuse, R14, R64 ;  /* 0x0000000e0440723c */ /* 0x040fe20000041840 */
[----:B------:R-:W1:Y:S07]  /*d960*/  LDSM.16.M88.4 R12, [R191+0xe100] ;  /* 0x00e10000bf0c783b */ /* 0x000e6e0000000200 */
[C---:B---3--:R-:W-:Y:S08]  /*d970*/  HMMA.16816.F32.BF16 R60, R4.reuse, R8, R60 ;  /* 0x00000008043c723c */ /* 0x048ff0000004183c */
[----:B------:R-:W-:Y:S01]  /*d980*/  HMMA.16816.F32.BF16 R56, R4, R10, R56 ;  /* 0x0000000a0438723c */ /* 0x000fe20000041838 */
[----:B------:R-:W3:Y:S04]  /*d990*/  LDSM.16.M88.4 R4, [R191+0xe900] ;  /* 0x00e90000bf04783b */ /* 0x000ee80000000200 */
[----:B------:R-:W-:Y:S03]  /*d9a0*/  LDSM.16.M88.4 R8, [R191+0xf100] ;  /* 0x00f10000bf08783b */ /* 0x000fe60000000200 */
[C---:B--2---:R-:W-:Y:S08]  /*d9b0*/  HMMA.16816.F32.BF16 R24, R16.reuse, R52, R24 ;  /* 0x000000341018723c */ /* 0x044ff00000041818 */
[C---:B------:R-:W-:Y:S01]  /*d9c0*/  HMMA.16816.F32.BF16 R20, R16.reuse, R54, R20 ;  /* 0x000000361014723c */ /* 0x040fe20000041814 */
[----:B------:R-:W-:Y:S07]  /*d9d0*/  LDSM.16.M88.4 R52, [R91+0xf900] ;  /* 0x00f900005b34783b */ /* 0x000fee0000000200 */
[C---:B------:R-:W-:Y:S08]  /*d9e0*/  HMMA.16816.F32.BF16 R36, R16.reuse, R44, R36 ;  /* 0x0000002c1024723c */ /* 0x040ff00000041824 */
[----:B------:R-:W-:Y:S01]  /*d9f0*/  HMMA.16816.F32.BF16 R48, R16, R46, R48 ;  /* 0x0000002e1030723c */ /* 0x000fe20000041830 */
[----:B------:R-:W2:Y:S07]  /*da00*/  LDSM.16.M88.4 R44, [R3+0x4000] ;  /* 0x00400000032c783b */ /* 0x000eae0000000200 */
[C---:B-1----:R-:W-:Y:S08]  /*da10*/  HMMA.16816.F32.BF16 R24, R32.reuse, R12, R24 ;  /* 0x0000000c2018723c */ /* 0x042ff00000041818 */
[----:B------:R-:W-:Y:S01]  /*da20*/  HMMA.16816.F32.BF16 R20, R32, R14, R20 ;  /* 0x0000000e2014723c */ /* 0x000fe20000041814 */
[----:B------:R-:W-:Y:S07]  /*da30*/  LDSM.16.M88.4 R12, [R187+0x4000] ;  /* 0x00400000bb0c783b */ /* 0x000fee0000000200 */
[C---:B------:R-:W-:Y:S08]  /*da40*/  HMMA.16816.F32.BF16 R68, R16.reuse, R40, R68 ;  /* 0x000000281044723c */ /* 0x040ff00000041844 */
[C---:B------:R-:W-:Y:S01]  /*da50*/  HMMA.16816.F32.BF16 R64, R16.reuse, R42, R64 ;  /* 0x0000002a1040723c */ /* 0x040fe20000041840 */
[----:B------:R-:W-:Y:S07]  /*da60*/  LDSM.16.M88.4 R40, [R191+0xf900] ;  /* 0x00f90000bf28783b */ /* 0x000fee0000000200 */
[C---:B------:R-:W-:Y:S08]  /*da70*/  HMMA.16816.F32.BF16 R60, R16.reuse, R28, R60 ;  /* 0x0000001c103c723c */ /* 0x040ff0000004183c */
[----:B------:R-:W-:Y:S01]  /*da80*/  HMMA.16816.F32.BF16 R56, R16, R30, R56 ;  /* 0x0000001e1038723c */ /* 0x000fe20000041838 */
[----:B------:R-:W1:Y:S04]  /*da90*/  LDSM.16.M88.4 R16, [R94+0xe100] ;  /* 0x00e100005e10783b */ /* 0x000e680000000200 */
[----:B------:R-:W-:Y:S03]  /*daa0*/  LDSM.16.M88.4 R28, [R91+0xe900] ;  /* 0x00e900005b1c783b */ /* 0x000fe60000000200 */
[C---:B---3--:R-:W-:Y:S08]  /*dab0*/  HMMA.16816.F32.BF16 R36, R32.reuse, R4, R36 ;  /* 0x000000042024723c */ /* 0x048ff00000041824 */
[----:B------:R-:W-:Y:S01]  /*dac0*/  HMMA.16816.F32.BF16 R48, R32, R6, R48 ;  /* 0x000000062030723c */ /* 0x000fe20000041830 */
[----:B------:R-:W3:Y:S07]  /*dad0*/  LDSM.16.M88.4 R4, [R91+0xf100] ;  /* 0x00f100005b04783b */ /* 0x000eee0000000200 */
[C---:B--2---:R-:W-:Y:S08]  /*dae0*/  HMMA.16816.F32.BF16 R24, R44.reuse, R76, R24 ;  /* 0x0000004c2c18723c */ /* 0x044ff00000041818 */
[----:B------:R-:W-:Y:S01]  /*daf0*/  HMMA.16816.F32.BF16 R20, R44, R78, R20 ;  /* 0x0000004e2c14723c */ /* 0x000fe20000041814 */
        /* <DEDUP_REMOVED lines=8> */
[----:B------:R-:W-:Y:S01]  /*db80*/  HMMA.16816.F32.BF16 R56, R32, R42, R56 ;  /* 0x0000002a2038723c */ /* 0x000fe20000041838 */
[----:B------:R-:W-:Y:S04]  /*db90*/  LDSM.16.M88.4 R40, [R191+0x10100] ;  /* 0x01010000bf28783b */ /* 0x000fe80000000200 */
[----:B------:R-:W-:Y:S03]  /*dba0*/  LDSM.16.M88.4 R32, [R94+0xe900] ;  /* 0x00e900005e20783b */ /* 0x000fe60000000200 */
[C---:B---3--:R-:W-:Y:S08]  /*dbb0*/  HMMA.16816.F32.BF16 R68, R44.reuse, R4, R68 ;  /* 0x000000042c44723c */ /* 0x048ff00000041844 */
[C---:B------:R-:W-:Y:S01]  /*dbc0*/  HMMA.16816.F32.BF16 R64, R44.reuse, R6, R64 ;  /* 0x000000062c40723c */ /* 0x040fe20000041840 */
[----:B------:R-:W1:Y:S07]  /*dbd0*/  LDSM.16.M88.4 R4, [R190+0x8000] ;  /* 0x00800000be04783b */ /* 0x000e6e0000000200 */
[C---:B------:R-:W-:Y:S08]  /*dbe0*/  HMMA.16816.F32.BF16 R36, R44.reuse, R28, R36 ;  /* 0x0000001c2c24723c */ /* 0x040ff00000041824 */
[----:B------:R-:W-:Y:S01]  /*dbf0*/  HMMA.16816.F32.BF16 R48, R44, R30, R48 ;  /* 0x0000001e2c30723c */ /* 0x000fe20000041830 */
[----:B------:R-:W3:Y:S07]  /*dc00*/  LDSM.16.M88.4 R28, [R94+0xf100] ;  /* 0x00f100005e1c783b */ /* 0x000eee0000000200 */
[C---:B--2---:R-:W-:Y:S08]  /*dc10*/  HMMA.16816.F32.BF16 R24, R8.reuse, R72, R24 ;  /* 0x000000480818723c */ /* 0x044ff00000041818 */
[----:B------:R-:W-:Y:S01]  /*dc20*/  HMMA.16816.F32.BF16 R20, R8, R74, R20 ;  /* 0x0000004a0814723c */ /* 0x000fe20000041814 */
[----:B------:R-:W-:Y:S07]  /*dc30*/  LDSM.16.M88.4 R72, [R92+0xf900] ;  /* 0x00f900005c48783b */ /* 0x000fee0000000200 */
[C---:B------:R-:W-:Y:S08]  /*dc40*/  HMMA.16816.F32.BF16 R60, R44.reuse, R52, R60 ;  /* 0x000000342c3c723c */ /* 0x040ff0000004183c */
[----:B------:R-:W-:Y:S01]  /*dc50*/  HMMA.16816.F32.BF16 R56, R44, R54, R56 ;  /* 0x000000362c38723c */ /* 0x000fe20000041838 */
[----:B------:R-:W-:Y:S04]  /*dc60*/  LDSM.16.M88.4 R44, [R3+0x8000] ;  /* 0x00800000032c783b */ /* 0x000fe80000000200 */
[----:B------:R-:W2:Y:S03]  /*dc70*/  LDSM.16.M88.4 R52, [R91+0x10100] ;  /* 0x010100005b34783b */ /* 0x000ea60000000200 */
[C---:B-1----:R-:W-:Y:S08]  /*dc80*/  HMMA.16816.F32.BF16 R24, R4.reuse, R40, R24 ;  /* 0x000000280418723c */ /* 0x042ff00000041818 */
[----:B------:R-:W-:Y:S01]  /*dc90*/  HMMA.16816.F32.BF16 R20, R4, R42, R20 ;  /* 0x0000002a0414723c */ /* 0x000fe20000041814 */
[----:B------:R-:W-:Y:S07]  /*dca0*/  LDSM.16.M88.4 R40, [R91+0x10900] ;  /* 0x010900005b28783b */ /* 0x000fee0000000200 */
[C---:B------:R-:W-:Y:S08]  /*dcb0*/  HMMA.16816.F32.BF16 R36, R12.reuse, R32, R36 ;  /* 0x000000200c24723c */ /* 0x040ff00000041824 */
[C---:B------:R-:W-:Y:S01]  /*dcc0*/  HMMA.16816.F32.BF16 R48, R12.reuse, R34, R48 ;  /* 0x000000220c30723c */ /* 0x040fe20000041830 */
[----:B------:R-:W-:Y:S07]  /*dcd0*/  LDSM.16.M88.4 R32, [R187+0x8000] ;  /* 0x00800000bb20783b */ /* 0x000fee0000000200 */
[C---:B---3--:R-:W-:Y:S08]  /*dce0*/  HMMA.16816.F32.BF16 R68, R12.reuse, R28, R68 ;  /* 0x0000001c0c44723c */ /* 0x048ff00000041844 */
[----:B------:R-:W-:Y:S01]  /*dcf0*/  HMMA.16816.F32.BF16 R64, R12, R30, R64 ;  /* 0x0000001e0c40723c */ /* 0x000fe20000041840 */
[----:B------:R-:W1:Y:S07]  /*dd00*/  LDSM.16.M88.4 R28, [R94+0x10100] ;  /* 0x010100005e1c783b */ /* 0x000e6e0000000200 */
[C---:B--2---:R-:W-:Y:S08]  /*dd10*/  HMMA.16816.F32.BF16 R24, R44.reuse, R52, R24 ;  /* 0x000000342c18723c */ /* 0x044ff00000041818 */
[----:B------:R-:W-:Y:S01]  /*dd20*/  HMMA.16816.F32.BF16 R20, R44, R54, R20 ;  /* 0x000000362c14723c */ /* 0x000fe20000041814 */
[----:B------:R-:W2:Y:S07]  /*dd30*/  LDSM.16.M88.4 R52, [R191+0x11100] ;  /* 0x01110000bf34783b */ /* 0x000eae0000000200 */
[C---:B------:R-:W-:Y:S08]  /*dd40*/  HMMA.16816.F32.BF16 R60, R12.reuse, R16, R60 ;  /* 0x000000100c3c723c */ /* 0x040ff0000004183c */
[----:B------:R-:W-:Y:S01]  /*dd50*/  HMMA.16816.F32.BF16 R56, R12, R18, R56 ;  /* 0x000000120c38723c */ /* 0x000fe20000041838 */
[----:B------:R-:W-:Y:S04]  /*dd60*/  LDSM.16.M88.4 R16, [R186+0x8000] ;  /* 0x00800000ba10783b */ /* 0x000fe80000000200 */
[----:B------:R-:W3:Y:S03]  /*dd70*/  LDSM.16.M88.4 R12, [R92+0x10100] ;  /* 0x010100005c0c783b */ /* 0x000ee60000000200 */
[C---:B------:R-:W-:Y:S08]  /*dd80*/  HMMA.16816.F32.BF16 R36, R8.reuse, R84, R36 ;  /* 0x000000540824723c */ /* 0x040ff00000041824 */
[C---:B------:R-:W-:Y:S08]  /*dd90*/  HMMA.16816.F32.BF16 R48, R8.reuse, R86, R48 ;  /* 0x000000560830723c */ /* 0x040ff00000041830 */
[----:B------:R-:W-:Y:S01]  /*dda0*/  HMMA.16816.F32.BF16 R84, R8, R76, R68 ;  /* 0x0000004c0854723c */ /* 0x000fe20000041844 */
[----:B------:R-:W-:Y:S07]  /*ddb0*/  LDSM.16.M88.4 R68, [R94+0x10900] ;  /* 0x010900005e44783b */ /* 0x000fee0000000200 */
[C---:B-1----:R-:W-:Y:S08]  /*ddc0*/  HMMA.16816.F32.BF16 R24, R32.reuse, R28, R24 ;  /* 0x0000001c2018723c */ /* 0x042ff00000041818 */
[----:B------:R-:W-:Y:S01]  /*ddd0*/  HMMA.16816.F32.BF16 R20, R32, R30, R20 ;  /* 0x0000001e2014723c */ /* 0x000fe20000041814 */
[----:B------:R-:W1:Y:S07]  /*dde0*/  LDSM.16.M88.4 R28, [R91+0x11100] ;  /* 0x011100005b1c783b */ /* 0x000e6e0000000200 */
[----:B--2---:R-:W-:Y:S08]  /*ddf0*/  HMMA.16816.F32.BF16 R84, R4, R52, R84 ;  /* 0x000000340454723c */ /* 0x004ff00000041854 */
[----:B------:R-:W-:Y:S08]  /*de00*/  HMMA.16816.F32.BF16 R60, R8, R72, R60 ;  /* 0x00000048083c723c */ /* 0x000ff0000004183c */
[----:B---3--:R-:W-:Y:S08]  /*de10*/  HMMA.16816.F32.BF16 R24, R16, R12, R24 ;  /* 0x0000000c1018723c */ /* 0x008ff00000041818 */
[----:B------:R-:W-:Y:S01]  /*de20*/  HMMA.16816.F32.BF16 R56, R8, R74, R56 ;  /* 0x0000004a0838723c */ /* 0x000fe20000041838 */
[----:B------:R-:W2:Y:S07]  /*de30*/  LDSM.16.M88.4 R72, [R191+0x11900] ;  /* 0x01190000bf48783b */ /* 0x000eae0000000200 */
[C---:B------:R-:W-:Y:S08]  /*de40*/  HMMA.16816.F32.BF16 R36, R4.reuse, R80, R36 ;  /* 0x000000500424723c */ /* 0x040ff00000041824 */
[----:B------:R-:W-:Y:S01]  /*de50*/  HMMA.16816.F32.BF16 R48, R4, R82, R48 ;  /* 0x000000520430723c */ /* 0x000fe20000041830 */
[----:B------:R-:W-:-:S02]  /*de60*/  FMUL.FTZ R3, R24, c[0x0][0x320] ;  /* 0x0000c80018037a20 */ /* 0x000fc40000410000 */
[----:B------:R-:W-:-:S04]  /*de70*/  FMUL.FTZ R52, R25, c[0x0][0x320] ;  /* 0x0000c80019347a20 */ /* 0x000fc80000410000 */
[----:B------:R-:W-:Y:S01]  /*de80*/  MUFU.TANH R3, R3 ;  /* 0x0000000300037308 */ /* 0x000fe20000002400 */
[----:B------:R-:W-:Y:S01]  /*de90*/  HMMA.16816.F32.BF16 R64, R8, R78, R64 ;  /* 0x0000004e0840723c */ /* 0x000fe20000041840 */
[----:B------:R-:W-:Y:S06]  /*dea0*/  LDSM.16.M88.4 R8, [R92+0x10900] ;  /* 0x010900005c08783b */ /* 0x000fec0000000200 */
[----:B------:R-:W-:Y:S01]  /*deb0*/  MUFU.TANH R52, R52 ;  /* 0x0000003400347308 */ /* 0x000fe20000002400 */
[C---:B-1----:R-:W-:Y:S07]  /*dec0*/  HMMA.16816.F32.BF16 R84, R44.reuse, R28, R84 ;  /* 0x0000001c2c54723c */ /* 0x042fee0000041854 */
[----:B------:R-:W-:Y:S01]  /*ded0*/  FMUL.FTZ R28, R26, c[0x0][0x320] ;  /* 0x0000c8001a1c7a20 */ /* 0x000fe20000410000 */
[----:B------:R-:W-:Y:S01]  /*dee0*/  HMMA.16816.F32.BF16 R36, R44, R40, R36 ;  /* 0x000000282c24723c */ /* 0x000fe20000041824 */
[----:B------:R-:W-:-:S02]  /*def0*/  FMUL.FTZ R29, R27, c[0x0][0x320] ;  /* 0x0000c8001b1d7a20 */ /* 0x000fc40000410000 */
[----:B------:R-:W1:Y:S02]  /*df00*/  LDSM.16.M88.4 R24, [R91+0x11900] ;  /* 0x011900005b18783b */ /* 0x000e640000000200 */
[----:B------:R-:W3:Y:S03]  /*df10*/  MUFU.TANH R28, R28 ;  /* 0x0000001c001c7308 */ /* 0x000ee60000002400 */
[----:B------:R-:W-:Y:S01]  /*df20*/  HMMA.16816.F32.BF16 R48, R44, R42, R48 ;  /* 0x0000002a2c30723c */ /* 0x000fe20000041830 */
[----:B------:R-:W-:Y:S04]  /*df30*/  LDSM.16.M88.4 R40, [R92+0x11100] ;  /* 0x011100005c28783b */ /* 0x000fe80000000200 */
[----:B------:R-:W4:Y:S03]  /*df40*/  MUFU.TANH R29, R29 ;  /* 0x0000001d001d7308 */ /* 0x000f260000002400 */
[----:B------:R-:W-:Y:S01]  /*df50*/  HMMA.16816.F32.BF16 R20, R16, R14, R20 ;  /* 0x0000000e1014723c */ /* 0x000fe20000041814 */
[----:B------:R-:W5:Y:S07]  /*df60*/  LDSM.16.M88.4 R12, [R94+0x11100] ;  /* 0x011100005e0c783b */ /* 0x000f6e0000000200 */
[C---:B------:R-:W-:Y:S08]  /*df70*/  HMMA.16816.F32.BF16 R64, R4.reuse, R54, R64 ;  /* 0x000000360440723c */ /* 0x040ff00000041840 */
[C---:B--2---:R-:W-:Y:S08]  /*df80*/  HMMA.16816.F32.BF16 R60, R4.reuse, R72, R60 ;  /* 0x00000048043c723c */ /* 0x044ff0000004183c */
[----:B------:R-:W-:Y:S01]  /*df90*/  HMMA.16816.F32.BF16 R56, R4, R74, R56 ;  /* 0x0000004a0438723c */ /* 0x000fe20000041838 */
[----:B------:R-:W2:Y:S01]  /*dfa0*/  LDSM.16.M88.4 R4, [R94+0x11900] ;  /* 0x011900005e04783b */ /* 0x000ea20000000200 */
[----:B------:R-:W-:-:S02]  /*dfb0*/  FMUL.FTZ R20, R20, c[0x0][0x320] ;  /* 0x0000c80014147a20 */ /* 0x000fc40000410000 */
[----:B------:R-:W-:Y:S02]  /*dfc0*/  FMUL.FTZ R22, R22, c[0x0][0x320] ;  /* 0x0000c80016167a20 */ /* 0x000fe40000410000 */
[----:B------:R-:W-:Y:S02]  /*dfd0*/  FMUL.FTZ R21, R21, c[0x0][0x320] ;  /* 0x0000c80015157a20 */ /* 0x000fe40000410000 */
[C---:B------:R-:W-:Y:S01]  /*dfe0*/  HMMA.16816.F32.BF16 R36, R32.reuse, R68, R36 ;  /* 0x000000442024723c */ /* 0x040fe20000041824 */
[----:B------:R-:W1:Y:S07]  /*dff0*/  MUFU.TANH R20, R20 ;  /* 0x0000001400147308 */ /* 0x000e6e0000002400 */
[----:B------:R-:W-:Y:S01]  /*e000*/  HMMA.16816.F32.BF16 R48, R32, R70, R48 ;  /* 0x000000462030723c */ /* 0x000fe20000041830 */
[----:B------:R-:W2:Y:S07]  /*e010*/  MUFU.TANH R22, R22 ;  /* 0x0000001600167308 */ /* 0x000eae0000002400 */
[C---:B------:R-:W-:Y:S01]  /*e020*/  HMMA.16816.F32.BF16 R64, R44.reuse, R30, R64 ;  /* 0x0000001e2c40723c */ /* 0x040fe20000041840 */
[----:B------:R-:W2:Y:S07]  /*e030*/  MUFU.TANH R21, R21 ;  /* 0x0000001500157308 */ /* 0x000eae0000002400 */
[----:B-1----:R-:W-:Y:S08]  /*e040*/  HMMA.16816.F32.BF16 R60, R44, R24, R60 ;  /* 0x000000182c3c723c */ /* 0x002ff0000004183c */
[C---:B------:R-:W-:Y:S08]  /*e050*/  HMMA.16816.F32.BF16 R36, R16.reuse, R8, R36 ;  /* 0x000000081024723c */ /* 0x040ff00000041824 */
[----:B------:R-:W-:Y:S01]  /*e060*/  HMMA.16816.F32.BF16 R48, R16, R10, R48 ;  /* 0x0000000a1030723c */ /* 0x000fe20000041830 */
[----:B------:R-:W1:Y:S01]  /*e070*/  LDSM.16.M88.4 R8, [R92+0x11900] ;  /* 0x011900005c08783b */ /* 0x000e620000000200 */
[----:B------:R-:W-:-:S04]  /*e080*/  DEPBAR.LE SB0, 0x2 ;  /* 0x000080800000791a */ /* 0x000fc80000000000 */
[----:B------:R-:W-:Y:S02]  /*e090*/  BAR.SYNC.DEFER_BLOCKING 0x0 ;  /* 0x0000000000007b1d */ /* 0x000fe40000010000 */
[----:B-----5:R-:W-:Y:S07]  /*e0a0*/  HMMA.16816.F32.BF16 R84, R32, R12, R84 ;  /* 0x0000000c2054723c */ /* 0x020fee0000041854 */
[----:B------:R-:W-:Y:S01]  /*e0b0*/  FMUL.FTZ R12, R23, c[0x0][0x320] ;  /* 0x0000c800170c7a20 */ /* 0x000fe20000410000 */
[----:B------:R-:W-:Y:S01]  /*e0c0*/  HMMA.16816.F32.BF16 R56, R44, R26, R56 ;  /* 0x0000001a2c38723c */ /* 0x000fe20000041838 */
[----:B------:R-:W-:-:S02]  /*e0d0*/  FMUL.FTZ R13, R36, c[0x0][0x320] ;  /* 0x0000c800240d7a20 */ /* 0x000fc40000410000 */
[----:B------:R-:W-:Y:S02]  /*e0e0*/  FMUL.FTZ R30, R38, c[0x0][0x320] ;  /* 0x0000c800261e7a20 */ /* 0x000fe40000410000 */
[----:B------:R-:W-:Y:S01]  /*e0f0*/  FMUL.FTZ R23, R37, c[0x0][0x320] ;  /* 0x0000c80025177a20 */ /* 0x000fe20000410000 */
[----:B------:R-:W5:Y:S01]  /*e100*/  MUFU.TANH R12, R12 ;  /* 0x0000000c000c7308 */ /* 0x000f620000002400 */
[----:B------:R-:W-:Y:S01]  /*e110*/  FMUL.FTZ R24, R39, c[0x0][0x320] ;  /* 0x0000c80027187a20 */ /* 0x000fe20000410000 */
[C---:B------:R-:W-:Y:S01]  /*e120*/  HMMA.16816.F32.BF16 R64, R32.reuse, R14, R64 ;  /* 0x0000000e2040723c */ /* 0x040fe20000041840 */
[----:B------:R-:W-:Y:S02]  /*e130*/  FMUL.FTZ R25, R48, c[0x0][0x320] ;  /* 0x0000c80030197a20 */ /* 0x000fe40000410000 */
[----:B------:R-:W-:Y:S02]  /*e140*/  FMUL.FTZ R49, R49, c[0x0][0x320] ;  /* 0x0000c80031317a20 */ /* 0x000fe40000410000 */
[----:B------:R-:W-:Y:S01]  /*e150*/  FMUL.FTZ R26, R51, c[0x0][0x320] ;  /* 0x0000c800331a7a20 */ /* 0x000fe20000410000 */
[----:B------:R-:W1:Y:S01]  /*e160*/  MUFU.TANH R13, R13 ;  /* 0x0000000d000d7308 */ /* 0x000e620000002400 */
[----:B------:R-:W-:Y:S01]  /*e170*/  FMUL.FTZ R15, R50, c[0x0][0x320] ;  /* 0x0000c800320f7a20 */ /* 0x000fe20000410000 */
[----:B--2---:R-:W-:Y:S01]  /*e180*/  HMMA.16816.F32.BF16 R60, R32, R4, R60 ;  /* 0x00000004203c723c */ /* 0x004fe2000004183c */
[----:B------:R-:W-:Y:S04]  /*e190*/  LDSM.16.MT88.4 R124, [R185+0x100] ;  /* 0x00010000b97c783b */ /* 0x000fe80000004200 */
[----:B------:R-:W-:Y:S01]  /*e1a0*/  LDSM.16.MT88.4 R116, [R175+0x100] ;  /* 0x00010000af74783b */ /* 0x000fe20000004200 */
[----:B------:R-:W2:Y:S01]  /*e1b0*/  MUFU.TANH R30, R30 ;  /* 0x0000001e001e7308 */ /* 0x000ea20000002400 */
[----:B------:R-:W-:Y:S01]  /*e1c0*/  SHF.R.S32.HI R5, RZ, 0x1f, R90 ;  /* 0x0000001fff057819 */ /* 0x000fe2000001145a */
[----:B------:R-:W-:Y:S01]  /*e1d0*/  HMMA.16816.F32.BF16 R84, R16, R40, R84 ;  /* 0x000000281054723c */ /* 0x000fe20000041854 */
[----:B------:R-:W-:Y:S02]  /*e1e0*/  LDSM.16.MT88.4 R108, [R184+0x100] ;  /* 0x00010000b86c783b */ /* 0x000fe40000004200 */
[----:B------:R-:W-:-:S02]  /*e1f0*/  LEA.HI R5, R5, R90, RZ, 0x2 ;  /* 0x0000005a05057211 */ /* 0x000fc400078f10ff */
[----:B------:R-:W-:Y:S01]  /*e200*/  LDSM.16.MT88.4 R100, [R0+0x100] ;  /* 0x000100000064783b */ /* 0x000fe20000004200 */
[----:B------:R-:W1:Y:S01]  /*e210*/  MUFU.TANH R23, R23 ;  /* 0x0000001700177308 */ /* 0x000e620000002400 */
[----:B------:R-:W-:Y:S01]  /*e220*/  LOP3.LUT R5, R5, 0x7ffffffc, RZ, 0xc0, !PT ;  /* 0x7ffffffc05057812 */ /* 0x000fe200078ec0ff */
[----:B------:R-:W-:Y:S01]  /*e230*/  HMMA.16816.F32.BF16 R56, R32, R6, R56 ;  /* 0x000000062038723c */ /* 0x000fe20000041838 */
[----:B------:R-:W-:Y:S03]  /*e240*/  LDSM.16.MT88.4 R72, [R185+0x4100] ;  /* 0x00410000b948783b */ /* 0x000fe60000004200 */
[----:B------:R-:W-:Y:S01]  /*e250*/  IMAD.IADD R4, R90, 0x1, -R5 ;  /* 0x000000015a047824 */ /* 0x000fe200078e0a05 */
[----:B------:R-:W-:Y:S01]  /*e260*/  LDSM.16.MT88.4 R80, [R175+0x4100] ;  /* 0x00410000af50783b */ /* 0x000fe20000004200 */
[----:B------:R-:W2:Y:S02]  /*e270*/  MUFU.TANH R24, R24 ;  /* 0x0000001800187308 */ /* 0x000ea40000002400 */
[----:B------:R-:W-:Y:S01]  /*e280*/  IMAD R4, R4, -0x2, R95 ;  /* 0xfffffffe04047824 */ /* 0x000fe200078e025f */
[C---:B------:R-:W-:Y:S01]  /*e290*/  HMMA.16816.F32.BF16 R64, R16.reuse, R42, R64 ;  /* 0x0000002a1040723c */ /* 0x040fe20000041840 */
[----:B------:R-:W-:Y:S03]  /*e2a0*/  LDSM.16.MT88.4 R40, [R185+0x2100] ;  /* 0x00210000b928783b */ /* 0x000fe60000004200 */
[C---:B------:R-:W-:Y:S01]  /*e2b0*/  ISETP.GT.AND P0, PT, R4.reuse, RZ, PT ;  /* 0x000000ff0400720c */ /* 0x040fe20003f04270 */
[----:B------:R-:W2:Y:S01]  /*e2c0*/  MUFU.TANH R25, R25 ;  /* 0x0000001900197308 */ /* 0x000ea20000002400 */
[----:B------:R-:W-:Y:S01]  /*e2d0*/  ISETP.GT.AND P2, PT, R4, 0x1, PT ;  /* 0x000000010400780c */ /* 0x000fe20003f44270 */
[----:B------:R-:W-:Y:S01]  /*e2e0*/  FMUL.FTZ R84, R84, c[0x0][0x320] ;  /* 0x0000c80054547a20 */ /* 0x000fe20000410000 */
[----:B---3--:R-:W-:Y:S01]  /*e2f0*/  FSEL R28, R28, -INF , P0 ;  /* 0xff8000001c1c7808 */ /* 0x008fe20000000000 */
[C---:B-1----:R-:W-:Y:S01]  /*e300*/  HMMA.16816.F32.BF16 R60, R16.reuse, R8, R60 ;  /* 0x00000008103c723c */ /* 0x042fe2000004183c */
[----:B------:R-:W-:Y:S01]  /*e310*/  FSEL R3, R3, -INF , P0 ;  /* 0xff80000003037808 */ /* 0x000fe20000000000 */
[----:B------:R-:W-:Y:S01]  /*e320*/  FMUL.FTZ R86, R86, c[0x0][0x320] ;  /* 0x0000c80056567a20 */ /* 0x000fe20000410000 */
[----:B------:R-:W-:Y:S01]  /*e330*/  ISETP.GT.AND P0, PT, R4, 0x8, PT ;  /* 0x000000080400780c */ /* 0x000fe20003f04270 */
[----:B------:R-:W1:Y:S01]  /*e340*/  MUFU.TANH R15, R15 ;  /* 0x0000000f000f7308 */ /* 0x000e620000002400 */
[----:B------:R-:W-:Y:S01]  /*e350*/  FSEL R52, R52, -INF , P2 ;  /* 0xff80000034347808 */ /* 0x000fe20001000000 */
[----:B------:R-:W-:Y:S01]  /*e360*/  FMUL.FTZ R85, R85, c[0x0][0x320] ;  /* 0x0000c80055557a20 */ /* 0x000fe20000410000 */
[----:B----4-:R-:W-:Y:S01]  /*e370*/  FSEL R31, R29, -INF , P2 ;  /* 0xff8000001d1f7808 */ /* 0x010fe20001000000 */
[----:B------:R-:W-:Y:S01]  /*e380*/  HMMA.16816.F32.BF16 R56, R16, R10, R56 ;  /* 0x0000000a1038723c */ /* 0x000fe20000041838 */
[----:B------:R-:W-:Y:S01]  /*e390*/  ISETP.GT.AND P2, PT, R4, 0x9, PT ;  /* 0x000000090400780c */ /* 0x000fe20003f44270 */
[----:B------:R-:W-:Y:S01]  /*e3a0*/  FMUL.FTZ R87, R87, c[0x0][0x320] ;  /* 0x0000c80057577a20 */ /* 0x000fe20000410000 */
[----:B------:R-:W-:Y:S01]  /*e3b0*/  FSEL R33, R20, -INF , P0 ;  /* 0xff80000014217808 */ /* 0x000fe20000000000 */
[----:B------:R3:W4:Y:S01]  /*e3c0*/  MUFU.TANH R14, R49 ;  /* 0x00000031000e7308 */ /* 0x0007220000002400 */
[----:B------:R-:W-:Y:S01]  /*e3d0*/  FMNMX.FTZ R6, R3, R52, !PT ;  /* 0x0000003403067209 */ /* 0x000fe20007810000 */
[----:B------:R-:W-:Y:S01]  /*e3e0*/  LDSM.16.MT88.4 R140, [R175+0x900] ;  /* 0x00090000af8c783b */ /* 0x000fe20000004200 */
[----:B------:R-:W-:Y:S01]  /*e3f0*/  FSEL R29, R22, -INF , P0 ;  /* 0xff800000161d7808 */ /* 0x000fe20000000000 */
[----:B------:R-:W-:Y:S01]  /*e400*/  FMUL.FTZ R64, R64, c[0x0][0x320] ;  /* 0x0000c80040407a20 */ /* 0x000fe20000410000 */
[----:B------:R-:W-:Y:S01]  /*e410*/  ISETP.GT.AND P0, PT, R4, 0x10, PT ;  /* 0x000000100400780c */ /* 0x000fe20003f04270 */
[----:B------:R-:W-:Y:S01]  /*e420*/  FMUL.FTZ R66, R66, c[0x0][0x320] ;  /* 0x0000c80042427a20 */ /* 0x000fe20000410000 */
[----:B------:R-:W-:Y:S01]  /*e430*/  FSEL R21, R21, -INF , P2 ;  /* 0xff80000015157808 */ /* 0x000fe20001000000 */
[----:B------:R-:W1:Y:S01]  /*e440*/  MUFU.TANH R26, R26 ;  /* 0x0000001a001a7308 */ /* 0x000e620000002400 */
[----:B------:R-:W-:Y:S01]  /*e450*/  FMNMX.FTZ R6, R33, R6, !PT ;  /* 0x0000000621067209 */ /* 0x000fe20007810000 */
[----:B------:R-:W-:Y:S01]  /*e460*/  FMUL.FTZ R65, R65, c[0x0][0x320] ;  /* 0x0000c80041417a20 */ /* 0x000fe20000410000 */
[----:B-----5:R-:W-:Y:S01]  /*e470*/  FSEL R27, R12, -INF , P2 ;  /* 0xff8000000c1b7808 */ /* 0x020fe20001000000 */
[----:B------:R-:W-:Y:S01]  /*e480*/  FMUL.FTZ R60, R60, c[0x0][0x320] ;  /* 0x0000c8003c3c7a20 */ /* 0x000fe20000410000 */
[----:B------:R-:W-:Y:S01]  /*e490*/  ISETP.GT.AND P2, PT, R4, 0x11, PT ;  /* 0x000000110400780c */ /* 0x000fe20003f44270 */
[----:B------:R-:W-:Y:S01]  /*e4a0*/  FMUL.FTZ R61, R61, c[0x0][0x320] ;  /* 0x0000c8003d3d7a20 */ /* 0x000fe20000410000 */
[----:B------:R-:W-:Y:S01]  /*e4b0*/  FSEL R11, R13, -INF , P0 ;  /* 0xff8000000d0b7808 */ /* 0x000fe20000000000 */
[----:B------:R-:W5:Y:S01]  /*e4c0*/  MUFU.TANH R217, R84 ;  /* 0x0000005400d97308 */ /* 0x000f620000002400 */
[----:B------:R-:W-:Y:S01]  /*e4d0*/  FMNMX.FTZ R6, R21, R6, !PT ;  /* 0x0000000615067209 */ /* 0x000fe20007810000 */
[----:B------:R-:W-:Y:S01]  /*e4e0*/  FMUL.FTZ R67, R67, c[0x0][0x320] ;  /* 0x0000c80043437a20 */ /* 0x000fe20000410000 */
[----:B--2---:R-:W-:Y:S01]  /*e4f0*/  FSEL R19, R30, -INF , P0 ;  /* 0xff8000001e137808 */ /* 0x004fe20000000000 */
[----:B------:R-:W-:Y:S01]  /*e500*/  FMUL.FTZ R62, R62, c[0x0][0x320] ;  /* 0x0000c8003e3e7a20 */ /* 0x000fe20000410000 */
[----:B------:R-:W-:Y:S01]  /*e510*/  ISETP.GT.AND P0, PT, R4, 0x18, PT ;  /* 0x000000180400780c */ /* 0x000fe20003f04270 */
[----:B------:R-:W-:Y:S01]  /*e520*/  FMUL.FTZ R56, R56, c[0x0][0x320] ;  /* 0x0000c80038387a20 */ /* 0x000fe20000410000 */
[----:B------:R-:W-:Y:S01]  /*e530*/  FSEL R9, R23, -INF , P2 ;  /* 0xff80000017097808 */ /* 0x000fe20001000000 */
[----:B------:R-:W2:Y:S01]  /*e540*/  MUFU.TANH R213, R86 ;  /* 0x0000005600d57308 */ /* 0x000ea20000002400 */
[----:B------:R-:W-:Y:S01]  /*e550*/  FMNMX.FTZ R6, R11, R6, !PT ;  /* 0x000000060b067209 */ /* 0x000fe20007810000 */
[----:B------:R-:W-:Y:S01]  /*e560*/  FMUL.FTZ R57, R57, c[0x0][0x320] ;  /* 0x0000c80039397a20 */ /* 0x000fe20000410000 */
[----:B------:R-:W-:Y:S01]  /*e570*/  FSEL R17, R24, -INF , P2 ;  /* 0xff80000018117808 */ /* 0x000fe20001000000 */
[----:B------:R-:W-:Y:S01]  /*e580*/  FMUL.FTZ R63, R63, c[0x0][0x320] ;  /* 0x0000c8003f3f7a20 */ /* 0x000fe20000410000 */
[----:B------:R-:W-:Y:S01]  /*e590*/  ISETP.GT.AND P2, PT, R4, 0x19, PT ;  /* 0x000000190400780c */ /* 0x000fe20003f44270 */
[----:B------:R-:W-:Y:S01]  /*e5a0*/  FMUL.FTZ R58, R58, c[0x0][0x320] ;  /* 0x0000c8003a3a7a20 */ /* 0x000fe20000410000 */
[----:B------:R-:W-:Y:S01]  /*e5b0*/  FSEL R7, R25, -INF , P0 ;  /* 0xff80000019077808 */ /* 0x000fe20000000000 */
[----:B------:R-:W2:Y:S01]  /*e5c0*/  MUFU.TANH R171, R85 ;  /* 0x0000005500ab7308 */ /* 0x000ea20000002400 */
[----:B------:R-:W-:Y:S01]  /*e5d0*/  FMNMX.FTZ R6, R9, R6, !PT ;  /* 0x0000000609067209 */ /* 0x000fe20007810000 */
[----:B------:R-:W-:Y:S01]  /*e5e0*/  FMUL.FTZ R59, R59, c[0x0][0x320] ;  /* 0x0000c8003b3b7a20 */ /* 0x000fe20000410000 */
[----:B-1----:R-:W-:Y:S01]  /*e5f0*/  FSEL R15, R15, -INF , P0 ;  /* 0xff8000000f0f7808 */ /* 0x002fe20000000000 */
[----:B---3--:R-:W-:Y:S01]  /*e600*/  LDSM.16.MT88.4 R48, [R175+0x2100] ;  /* 0x00210000af30783b */ /* 0x008fe20000004200 */
[----:B------:R-:W-:-:S02]  /*e610*/  ISETP.GT.AND P0, PT, R4, 0x20, PT ;  /* 0x000000200400780c */ /* 0x000fc40003f04270 */
[----:B----4-:R-:W-:Y:S01]  /*e620*/  FSEL R5, R14, -INF , P2 ;  /* 0xff8000000e057808 */ /* 0x010fe20001000000 */
[----:B------:R-:W1:Y:S01]  /*e630*/  MUFU.TANH R177, R87 ;  /* 0x0000005700b17308 */ /* 0x000e620000002400 */
[----:B------:R-:W-:Y:S01]  /*e640*/  FMNMX.FTZ R6, R7, R6, !PT ;  /* 0x0000000607067209 */ /* 0x000fe20007810000 */
[----:B------:R-:W-:Y:S01]  /*e650*/  LDSM.16.MT88.4 R136, [R184+0x900] ;  /* 0x00090000b888783b */ /* 0x000fe20000004200 */
[----:B------:R-:W-:Y:S02]  /*e660*/  FMNMX.FTZ R8, R28, R31, !PT ;  /* 0x0000001f1c087209 */ /* 0x000fe40007810000 */
[----:B------:R-:W-:Y:S02]  /*e670*/  FSEL R13, R26, -INF , P2 ;  /* 0xff8000001a0d7808 */ /* 0x000fe40001000000 */
[----:B------:R-:W-:Y:S01]  /*e680*/  ISETP.GT.AND P2, PT, R4, 0x21, PT ;  /* 0x000000210400780c */ /* 0x000fe20003f44270 */
[----:B------:R-:W3:Y:S01]  /*e690*/  MUFU.TANH R215, R64 ;  /* 0x0000004000d77308 */ /* 0x000ee20000002400 */
[----:B-----5:R-:W-:-:S02]  /*e6a0*/  FSEL R217, R217, -INF , P0 ;  /* 0xff800000d9d97808 */ /* 0x020fc40000000000 */
[----:B------:R-:W-:Y:S02]  /*e6b0*/  FMNMX.FTZ R6, R5, R6, !PT ;  /* 0x0000000605067209 */ /* 0x000fe40007810000 */
[----:B------:R-:W-:Y:S02]  /*e6c0*/  FMNMX.FTZ R8, R29, R8, !PT ;  /* 0x000000081d087209 */ /* 0x000fe40007810000 */
[----:B--2---:R-:W-:Y:S01]  /*e6d0*/  FSEL R213, R213, -INF , P0 ;  /* 0xff800000d5d57808 */ /* 0x004fe20000000000 */
[----:B------:R-:W2:Y:S01]  /*e6e0*/  MUFU.TANH R211, R66 ;  /* 0x0000004200d37308 */ /* 0x000ea20000002400 */
[----:B------:R-:W-:Y:S02]  /*e6f0*/  ISETP.GT.AND P0, PT, R4, 0x28, PT ;  /* 0x000000280400780c */ /* 0x000fe40003f04270 */
[----:B------:R-:W-:Y:S02]  /*e700*/  FSEL R171, R171, -INF , P2 ;  /* 0xff800000abab7808 */ /* 0x000fe40001000000 */
[----:B------:R-:W-:-:S02]  /*e710*/  FMNMX.FTZ R6, R217, R6, !PT ;  /* 0x00000006d9067209 */ /* 0x000fc40007810000 */
[----:B------:R-:W-:Y:S01]  /*e720*/  FMNMX.FTZ R8, R27, R8, !PT ;  /* 0x000000081b087209 */ /* 0x000fe20007810000 */
[----:B------:R-:W4:Y:S01]  /*e730*/  MUFU.TANH R169, R65 ;  /* 0x0000004100a97308 */ /* 0x000f220000002400 */
[----:B-1----:R-:W-:Y:S02]  /*e740*/  FSEL R177, R177, -INF , P2 ;  /* 0xff800000b1b17808 */ /* 0x002fe40001000000 */
[----:B------:R-:W-:Y:S02]  /*e750*/  ISETP.GT.AND P2, PT, R4, 0x29, PT ;  /* 0x000000290400780c */ /* 0x000fe40003f44270 */
[----:B---3--:R-:W-:Y:S02]  /*e760*/  FSEL R215, R215, -INF , P0 ;  /* 0xff800000d7d77808 */ /* 0x008fe40000000000 */
[----:B------:R-:W-:Y:S01]  /*e770*/  FMNMX.FTZ R6, R171, R6, !PT ;  /* 0x00000006ab067209 */ /* 0x000fe20007810000 */
[----:B------:R-:W1:Y:S01]  /*e780*/  MUFU.TANH R193, R60 ;  /* 0x0000003c00c17308 */ /* 0x000e620000002400 */
[----:B------:R-:W-:-:S02]  /*e790*/  FMNMX.FTZ R8, R19, R8, !PT ;  /* 0x0000000813087209 */ /* 0x000fc40007810000 */
[----:B--2---:R-:W-:Y:S02]  /*e7a0*/  FSEL R211, R211, -INF , P0 ;  /* 0xff800000d3d37808 */ /* 0x004fe40000000000 */
[C---:B------:R-:W-:Y:S02]  /*e7b0*/  ISETP.GT.AND P0, PT, R4.reuse, 0x30, PT ;  /* 0x000000300400780c */ /* 0x040fe40003f04270 */
[----:B------:R-:W-:Y:S01]  /*e7c0*/  FMNMX.FTZ R6, R215, R6, !PT ;  /* 0x00000006d7067209 */ /* 0x000fe20007810000 */
[----:B------:R-:W2:Y:S01]  /*e7d0*/  MUFU.TANH R179, R67 ;  /* 0x0000004300b37308 */ /* 0x000ea20000002400 */
[----:B----4-:R-:W-:Y:S02]  /*e7e0*/  FSEL R169, R169, -INF , P2 ;  /* 0xff800000a9a97808 */ /* 0x010fe40001000000 */
[----:B------:R-:W-:Y:S02]  /*e7f0*/  FMNMX.FTZ R8, R17, R8, !PT ;  /* 0x0000000811087209 */ /* 0x000fe40007810000 */
[----:B------:R-:W-:-:S02]  /*e800*/  ISETP.GT.AND P4, PT, R4, 0x31, PT ;  /* 0x000000310400780c */ /* 0x000fc40003f84270 */
[----:B------:R-:W-:Y:S01]  /*e810*/  FMNMX.FTZ R6, R169, R6, !PT ;  /* 0x00000006a9067209 */ /* 0x000fe20007810000 */
[----:B------:R-:W3:Y:S01]  /*e820*/  MUFU.TANH R61, R61 ;  /* 0x0000003d003d7308 */ /* 0x000ee20000002400 */
[----:B-1----:R-:W-:Y:S02]  /*e830*/  FSEL R193, R193, -INF , P0 ;  /* 0xff800000c1c17808 */ /* 0x002fe40000000000 */
[----:B------:R-:W-:Y:S02]  /*e840*/  FMNMX.FTZ R8, R15, R8, !PT ;  /* 0x000000080f087209 */ /* 0x000fe40007810000 */
[----:B------:R-:W-:Y:S02]  /*e850*/  FMNMX.FTZ R6, R193, R6, !PT ;  /* 0x00000006c1067209 */ /* 0x000fe40007810000 */
[----:B------:R-:W-:Y:S01]  /*e860*/  FMNMX.FTZ R8, R13, R8, !PT ;  /* 0x000000080d087209 */ /* 0x000fe20007810000 */
[----:B------:R-:W1:Y:S01]  /*e870*/  MUFU.TANH R181, R56 ;  /* 0x0000003800b57308 */ /* 0x000e620000002400 */
[----:B--2---:R-:W-:Y:S01]  /*e880*/  FSEL R179, R179, -INF , P2 ;  /* 0xff800000b3b37808 */ /* 0x004fe20001000000 */
[----:B------:R-:W-:Y:S01]  /*e890*/  LDSM.16.MT88.4 R64, [R162+0x2100] ;  /* 0x00210000a240783b */ /* 0x000fe20000004200 */
[----:B------:R-:W-:-:S02]  /*e8a0*/  ISETP.GT.AND P2, PT, R4, 0x38, PT ;  /* 0x000000380400780c */ /* 0x000fc40003f44270 */
[----:B------:R-:W-:-:S03]  /*e8b0*/  FMNMX.FTZ R8, R213, R8, !PT ;  /* 0x00000008d5087209 */ /* 0x000fc60007810000 */
[----:B------:R-:W2:Y:S01]  /*e8c0*/  MUFU.TANH R62, R62 ;  /* 0x0000003e003e7308 */ /* 0x000ea20000002400 */
[----:B---3--:R-:W-:-:S04]  /*e8d0*/  FSEL R183, R61, -INF , P4 ;  /* 0xff8000003db77808 */ /* 0x008fc80002000000 */
[----:B------:R-:W-:-:S03]  /*e8e0*/  FMNMX.FTZ R6, R183, R6, !PT ;  /* 0x00000006b7067209 */ /* 0x000fc60007810000 */
[----:B------:R-:W3:Y:S01]  /*e8f0*/  MUFU.TANH R151, R57 ;  /* 0x0000003900977308 */ /* 0x000ee20000002400 */
[----:B-1----:R-:W-:-:S07]  /*e900*/  FSEL R181, R181, -INF , P2 ;  /* 0xff800000b5b57808 */ /* 0x002fce0001000000 */
[----:B------:R-:W1:Y:S01]  /*e910*/  MUFU.TANH R63, R63 ;  /* 0x0000003f003f7308 */ /* 0x000e620000002400 */
[----:B--2---:R-:W-:Y:S02]  /*e920*/  FSEL R149, R62, -INF , P0 ;  /* 0xff8000003e957808 */ /* 0x004fe40000000000 */
[----:B------:R-:W-:Y:S02]  /*e930*/  ISETP.GT.AND P0, PT, R4, 0x39, PT ;  /* 0x000000390400780c */ /* 0x000fe40003f04270 */
[----:B------:R-:W-:Y:S02]  /*e940*/  FMNMX.FTZ R4, R181, R6, !PT ;  /* 0x00000006b5047209 */ /* 0x000fe40007810000 */
[----:B------:R-:W-:Y:S01]  /*e950*/  FMNMX.FTZ R6, R177, R8, !PT ;  /* 0x00000008b1067209 */ /* 0x000fe20007810000 */
[----:B------:R-:W2:Y:S01]  /*e960*/  MUFU.TANH R145, R58 ;  /* 0x0000003a00917308 */ /* 0x000ea20000002400 */
[----:B---3--:R-:W-:Y:S02]  /*e970*/  FSEL R151, R151, -INF , P0 ;  /* 0xff80000097977808 */ /* 0x008fe40000000000 */
[----:B------:R-:W-:-:S02]  /*e980*/  FMNMX.FTZ R6, R211, R6, !PT ;  /* 0x00000006d3067209 */ /* 0x000fc40007810000 */
[----:B------:R-:W-:Y:S02]  /*e990*/  FMNMX.FTZ R4, R151, R4, !PT ;  /* 0x0000000497047209 */ /* 0x000fe40007810000 */
[----:B------:R-:W-:Y:S01]  /*e9a0*/  FMNMX.FTZ R6, R179, R6, !PT ;  /* 0x00000006b3067209 */ /* 0x000fe20007810000 */
[----:B------:R-:W3:Y:S01]  /*e9b0*/  MUFU.TANH R173, R59 ;  /* 0x0000003b00ad7308 */ /* 0x000ee20000002400 */
[----:B-1----:R-:W-:Y:S01]  /*e9c0*/  FSEL R147, R63, -INF , P4 ;  /* 0xff8000003f937808 */ /* 0x002fe20002000000 */
[----:B------:R-:W1:Y:S01]  /*e9d0*/  SHFL.BFLY PT, R25, R4, 0x2, 0x1f ;  /* 0x0c401f0004197f89 */ /* 0x000e6200000e0000 */
[----:B------:R-:W-:-:S04]  /*e9e0*/  FMNMX.FTZ R6, R149, R6, !PT ;  /* 0x0000000695067209 */ /* 0x000fc80007810000 */
[----:B------:R-:W-:Y:S02]  /*e9f0*/  FMNMX.FTZ R6, R147, R6, !PT ;  /* 0x0000000693067209 */ /* 0x000fe40007810000 */
[----:B--2---:R-:W-:-:S04]  /*ea00*/  FSEL R145, R145, -INF , P2 ;  /* 0xff80000091917808 */ /* 0x004fc80001000000 */
[----:B------:R-:W-:Y:S02]  /*ea10*/  FMNMX.FTZ R6, R145, R6, !PT ;  /* 0x0000000691067209 */ /* 0x000fe40007810000 */
[----:B---3--:R-:W-:Y:S01]  /*ea20*/  FSEL R173, R173, -INF , P0 ;  /* 0xff800000adad7808 */ /* 0x008fe20000000000 */
[----:B------:R-:W-:Y:S03]  /*ea30*/  LDSM.16.MT88.4 R56, [R184+0x2100] ;  /* 0x00210000b838783b */ /* 0x000fe60000004200 */
        /* <DEDUP_REMOVED lines=8> */
[----:B------:R-:W-:-:S05]  /*eac0*/  FMUL.FTZ R144, R132, c[0x0][0x2d0] ;  /* 0x0000b40084907a20 */ /* 0x000fca0000410000 */
[----:B------:R-:W-:-:S05]  /*ead0*/  FSEL R144, R144, RZ, P0 ;  /* 0x000000ff90907208 */ /* 0x000fca0000000000 */
[--C-:B------:R-:W-:Y:S02]  /*eae0*/  FFMA.FTZ R165, R3, c[0x0][0x2d0], -R144.reuse ;  /* 0x0000b40003a57a23 */ /* 0x100fe40000010890 */
[--C-:B------:R-:W-:Y:S02]  /*eaf0*/  FFMA.FTZ R158, R52, c[0x0][0x2d0], -R144.reuse ;  /* 0x0000b400349e7a23 */ /* 0x100fe40000010890 */
[--C-:B------:R-:W-:Y:S02]  /*eb00*/  FFMA.FTZ R161, R33, c[0x0][0x2d0], -R144.reuse ;  /* 0x0000b40021a17a23 */ /* 0x100fe40000010890 */
[--C-:B------:R-:W-:Y:S01]  /*eb10*/  FFMA.FTZ R154, R21, c[0x0][0x2d0], -R144.reuse ;  /* 0x0000b400159a7a23 */ /* 0x100fe20000010890 */
[----:B------:R-:W-:Y:S01]  /*eb20*/  MUFU.EX2 R165, R165 ;  /* 0x000000a500a57308 */ /* 0x000fe20000000800 */
[----:B--2---:R-:W-:Y:S01]  /*eb30*/  FMNMX.FTZ R3, R23, R4, !PT ;  /* 0x0000000417037209 */ /* 0x004fe20007810000 */
[--C-:B------:R-:W-:Y:S01]  /*eb40*/  FFMA.FTZ R159, R11, c[0x0][0x2d0], -R144.reuse ;  /* 0x0000b4000b9f7a23 */ /* 0x100fe20000010890 */
[----:B------:R-:W-:Y:S01]  /*eb50*/  LDSM.16.MT88.4 R20, [R162+0x2900] ;  /* 0x00290000a214783b */ /* 0x000fe20000004200 */
[--C-:B------:R-:W-:Y:S01]  /*eb60*/  FFMA.FTZ R152, R9, c[0x0][0x2d0], -R144.reuse ;  /* 0x0000b40009987a23 */ /* 0x100fe20000010890 */
[C---:B------:R-:W-:Y:S01]  /*eb70*/  FSETP.NEU.FTZ.AND P0, PT, R3.reuse, -INF , PT ;  /* 0xff8000000300780b */ /* 0x040fe20003f1d000 */
[----:B------:R-:W-:Y:S01]  /*eb80*/  FMUL.FTZ R168, R3, c[0x0][0x2d0] ;  /* 0x0000b40003a87a20 */ /* 0x000fe20000410000 */
[----:B------:R-:W1:Y:S01]  /*eb90*/  LDSM.16.MT88.4 R8, [R184+0x4100] ;  /* 0x00410000b808783b */ /* 0x000e620000004200 */
[--C-:B------:R-:W-:Y:S01]  /*eba0*/  FFMA.FTZ R155, R7, c[0x0][0x2d0], -R144.reuse ;  /* 0x0000b400079b7a23 */ /* 0x100fe20000010890 */
[----:B------:R-:W2:Y:S01]  /*ebb0*/  MUFU.EX2 R158, R158 ;  /* 0x0000009e009e7308 */ /* 0x000ea20000000800 */
[--C-:B------:R-:W-:Y:S01]  /*ebc0*/  FFMA.FTZ R90, R5, c[0x0][0x2d0], -R144.reuse ;  /* 0x0000b400055a7a23 */ /* 0x100fe20000010890 */
[----:B------:R-:W-:Y:S01]  /*ebd0*/  FSEL R168, R168, RZ, P0 ;  /* 0x000000ffa8a87208 */ /* 0x000fe20000000000 */
[----:B------:R3:W4:Y:S01]  /*ebe0*/  LDSM.16.MT88.4 R4, [R0+0x4100] ;  /* 0x004100000004783b */ /* 0x0007220000004200 */
[--C-:B------:R-:W-:Y:S01]  /*ebf0*/  FFMA.FTZ R166, R217, c[0x0][0x2d0], -R144.reuse ;  /* 0x0000b400d9a67a23 */ /* 0x100fe20000010890 */
[----:B------:R-:W-:Y:S01]  /*ec00*/  ISETP.GE.AND P0, PT, R89, 0x81, PT ;  /* 0x000000815900780c */ /* 0x000fe20003f06270 */
[----:B------:R-:W-:Y:S01]  /*ec10*/  FFMA.FTZ R171, R171, c[0x0][0x2d0], -R144 ;  /* 0x0000b400abab7a23 */ /* 0x000fe20000010890 */
[----:B------:R-:W-:Y:S01]  /*ec20*/  LDSM.16.MT88.4 R32, [R162+0x900] ;  /* 0x00090000a220783b */ /* 0x000fe20000004200 */
[--C-:B------:R-:W-:Y:S01]  /*ec30*/  FFMA.FTZ R167, R28, c[0x0][0x2d0], -R168.reuse ;  /* 0x0000b4001ca77a23 */ /* 0x100fe200000108a8 */
[----:B------:R-:W-:Y:S01]  /*ec40*/  MUFU.EX2 R161, R161 ;  /* 0x000000a100a17308 */ /* 0x000fe20000000800 */
[----:B------:R-:W-:-:S02]  /*ec50*/  FFMA.FTZ R160, R31, c[0x0][0x2d0], -R168 ;  /* 0x0000b4001fa07a23 */ /* 0x000fc400000108a8 */
[--C-:B------:R-:W-:Y:S02]  /*ec60*/  FFMA.FTZ R163, R29, c[0x0][0x2d0], -R168.reuse ;  /* 0x0000b4001da37a23 */ /* 0x100fe400000108a8 */
[--C-:B------:R-:W-:Y:S01]  /*ec70*/  FFMA.FTZ R156, R27, c[0x0][0x2d0], -R168.reuse ;  /* 0x0000b4001b9c7a23 */ /* 0x100fe200000108a8 */
[----:B------:R-:W-:Y:S01]  /*ec80*/  LDSM.16.MT88.4 R28, [R175+0x2900] ;  /* 0x00290000af1c783b */ /* 0x000fe20000004200 */
[--C-:B------:R-:W-:Y:S01]  /*ec90*/  FFMA.FTZ R91, R15, c[0x0][0x2d0], -R168.reuse ;  /* 0x0000b4000f5b7a23 */ /* 0x100fe200000108a8 */
[----:B------:R-:W5:Y:S01]  /*eca0*/  MUFU.EX2 R154, R154 ;  /* 0x0000009a009a7308 */ /* 0x000f620000000800 */
[----:B--2---:R-:W-:Y:S01]  /*ecb0*/  F2FP.BF16.PACK_AB R96, R158, R165 ;  /* 0x000000a59e60723e */ /* 0x004fe200000010ff */
[--C-:B------:R-:W-:Y:S01]  /*ecc0*/  FFMA.FTZ R157, R19, c[0x0][0x2d0], -R168.reuse ;  /* 0x0000b400139d7a23 */ /* 0x100fe200000108a8 */
[----:B------:R-:W-:Y:S01]  /*ecd0*/  LDSM.16.MT88.4 R24, [R185+0x900] ;  /* 0x00090000b918783b */ /* 0x000fe20000004200 */
[----:B------:R-:W-:Y:S02]  /*ece0*/  FFMA.FTZ R2, R17, c[0x0][0x2d0], -R168 ;  /* 0x0000b40011027a23 */ /* 0x000fe400000108a8 */
[----:B------:R-:W-:Y:S01]  /*ecf0*/  FFMA.FTZ R164, R215, c[0x0][0x2d0], -R144 ;  /* 0x0000b400d7a47a23 */ /* 0x000fe20000010890 */
[----:B------:R-:W-:Y:S01]  /*ed00*/  LDSM.16.MT88.4 R16, [R184+0x2900] ;  /* 0x00290000b810783b */ /* 0x000fe20000004200 */
[----:B------:R-:W-:Y:S01]  /*ed10*/  MUFU.EX2 R167, R167 ;  /* 0x000000a700a77308 */ /* 0x000fe20000000800 */
[----:B---3--:R-:W-:-:S02]  /*ed20*/  FFMA.FTZ R0, R13, c[0x0][0x2d0], -R168 ;  /* 0x0000b4000d007a23 */ /* 0x008fc400000108a8 */
[----:B------:R-:W2:Y:S01]  /*ed30*/  LDSM.16.MT88.4 R12, [R185+0x2900] ;  /* 0x00290000b90c783b */ /* 0x000ea20000004200 */
[----:B------:R-:W-:Y:S02]  /*ed40*/  FFMA.FTZ R169, R169, c[0x0][0x2d0], -R144 ;  /* 0x0000b400a9a97a23 */ /* 0x000fe40000010890 */
[--C-:B------:R-:W-:Y:S02]  /*ed50*/  FFMA.FTZ R170, R213, c[0x0][0x2d0], -R168.reuse ;  /* 0x0000b400d5aa7a23 */ /* 0x100fe400000108a8 */
[----:B------:R-:W3:Y:S01]  /*ed60*/  MUFU.EX2 R160, R160 ;  /* 0x000000a000a07308 */ /* 0x000ee20000000800 */
[----:B-----5:R-:W-:Y:S01]  /*ed70*/  F2FP.BF16.PACK_AB R98, R154, R161 ;  /* 0x000000a19a62723e */ /* 0x020fe200000010ff */
[--C-:B------:R-:W-:Y:S02]  /*ed80*/  FFMA.FTZ R177, R177, c[0x0][0x2d0], -R168.reuse ;  /* 0x0000b400b1b17a23 */ /* 0x100fe400000108a8 */
[--C-:B------:R-:W-:Y:S02]  /*ed90*/  FFMA.FTZ R172, R211, c[0x0][0x2d0], -R168.reuse ;  /* 0x0000b400d3ac7a23 */ /* 0x100fe400000108a8 */
[----:B------:R-:W-:-:S02]  /*eda0*/  FFMA.FTZ R179, R179, c[0x0][0x2d0], -R168 ;  /* 0x0000b400b3b37a23 */ /* 0x000fc400000108a8 */
[----:B------:R-:W-:Y:S01]  /*edb0*/  MUFU.EX2 R163, R163 ;  /* 0x000000a300a37308 */ /* 0x000fe20000000800 */
[--C-:B------:R-:W-:Y:S02]  /*edc0*/  FFMA.FTZ R176, R181, c[0x0][0x2d0], -R144.reuse ;  /* 0x0000b400b5b07a23 */ /* 0x100fe40000010890 */
[--C-:B------:R-:W-:Y:S02]  /*edd0*/  FFMA.FTZ R174, R193, c[0x0][0x2d0], -R144.reuse ;  /* 0x0000b400c1ae7a23 */ /* 0x100fe40000010890 */
[--C-:B------:R-:W-:Y:S02]  /*ede0*/  FFMA.FTZ R183, R183, c[0x0][0x2d0], -R144.reuse ;  /* 0x0000b400b7b77a23 */ /* 0x100fe40000010890 */
[----:B------:R-:W-:Y:S01]  /*edf0*/  FFMA.FTZ R223, R151, c[0x0][0x2d0], -R144 ;  /* 0x0000b40097df7a23 */ /* 0x000fe20000010890 */
[----:B------:R-:W5:Y:S01]  /*ee00*/  MUFU.EX2 R156, R156 ;  /* 0x0000009c009c7308 */ /* 0x000f620000000800 */
[----:B---3--:R-:W-:Y:S01]  /*ee10*/  F2FP.BF16.PACK_AB R97, R160, R167 ;  /* 0x000000a7a061723e */ /* 0x008fe200000010ff */
[----:B------:R-:W-:-:S02]  /*ee20*/  FFMA.FTZ R178, R149, c[0x0][0x2d0], -R168 ;  /* 0x0000b40095b27a23 */ /* 0x000fc400000108a8 */
[--C-:B------:R-:W-:Y:S01]  /*ee30*/  FFMA.FTZ R181, R147, c[0x0][0x2d0], -R168.reuse ;  /* 0x0000b40093b57a23 */ /* 0x100fe200000108a8 */
[----:B------:R-:W-:Y:S01]  /*ee40*/  LDSM.16.MT88.4 R148, [R175+0x1900] ;  /* 0x00190000af94783b */ /* 0x000fe20000004200 */
[--C-:B------:R-:W-:Y:S02]  /*ee50*/  FFMA.FTZ R180, R145, c[0x0][0x2d0], -R168.reuse ;  /* 0x0000b40091b47a23 */ /* 0x100fe400000108a8 */
[----:B------:R-:W-:Y:S01]  /*ee60*/  MUFU.EX2 R159, R159 ;  /* 0x0000009f009f7308 */ /* 0x000fe20000000800 */
[----:B------:R-:W-:Y:S01]  /*ee70*/  FFMA.FTZ R221, R173, c[0x0][0x2d0], -R168 ;  /* 0x0000b400addd7a23 */ /* 0x000fe200000108a8 */
[----:B------:R-:W-:Y:S01]  /*ee80*/  LDSM.16.MT88.4 R144, [R175+0x3900] ;  /* 0x00390000af90783b */ /* 0x000fe20000004200 */
[----:B------:R-:W-:Y:S02]  /*ee90*/  FADD.FTZ R158, R165, R158 ;  /* 0x0000009ea59e7221 */ /* 0x000fe40000010000 */
[----:B------:R-:W-:Y:S02]  /*eea0*/  FADD.FTZ R160, R167, R160 ;  /* 0x000000a0a7a07221 */ /* 0x000fe40000010000 */
[----:B------:R-:W-:Y:S01]  /*eeb0*/  FADD.FTZ R161, R161, R158 ;  /* 0x0000009ea1a17221 */ /* 0x000fe20000010000 */
[----:B-----5:R-:W-:Y:S01]  /*eec0*/  F2FP.BF16.PACK_AB R99, R156, R163 ;  /* 0x000000a39c63723e */ /* 0x020fe200000010ff */
[----:B------:R-:W3:Y:S01]  /*eed0*/  MUFU.EX2 R152, R152 ;  /* 0x0000009800987308 */ /* 0x000ee20000000800 */
[----:B------:R-:W-:-:S02]  /*eee0*/  FADD.FTZ R163, R163, R160 ;  /* 0x000000a0a3a37221 */ /* 0x000fc40000010000 */
        /* <DEDUP_REMOVED lines=21> */
[----:B------:R-:W2:Y:S06]  /*f040*/  MUFU.EX2 R169, R169 ;  /* 0x000000a900a97308 */ /* 0x000eac0000000800 */
[C---:B------:R-:W-:Y:S02]  /*f050*/  HMMA.16816.F32.BF16 R76, R96.reuse, R80, RZ ;  /* 0x00000050604c723c */ /* 0x040fe400000418ff */
[----:B------:R-:W-:Y:S06]  /*f060*/  MUFU.EX2 R170, R170 ;  /* 0x000000aa00aa7308 */ /* 0x000fec0000000800 */
[C---:B-1----:R-:W-:Y:S02]  /*f070*/  HMMA.16816.F32.BF16 R84, R96.reuse, R8, RZ ;  /* 0x000000086054723c */ /* 0x042fe400000418ff */
        /* <DEDUP_REMOVED lines=21> */
[C---:B----4-:R-:W-:Y:S07]  /*f1d0*/  HMMA.16816.F32.BF16 R92, R96.reuse, R4, RZ ;  /* 0x00000004605c723c */ /* 0x050fee00000418ff */
[----:B---3--:R-:W-:Y:S01]  /*f1e0*/  F2FP.BF16.PACK_AB R4, R152, R159 ;  /* 0x0000009f9804723e */ /* 0x008fe200000010ff */
[----:B------:R-:W-:Y:S01]  /*f1f0*/  HMMA.16816.F32.BF16 R96, R96, R6, RZ ;  /* 0x000000066060723c */ /* 0x000fe200000418ff */
[----:B-----5:R-:W-:Y:S01]  /*f200*/  F2FP.BF16.PACK_AB R5, R2, R157 ;  /* 0x0000009d0205723e */ /* 0x020fe200000010ff */
[----:B------:R-:W-:-:S02]  /*f210*/  FADD.FTZ R159, R159, R154 ;  /* 0x0000009a9f9f7221 */ /* 0x000fc40000010000 */
[----:B------:R-:W-:Y:S02]  /*f220*/  FADD.FTZ R157, R157, R156 ;  /* 0x0000009c9d9d7221 */ /* 0x000fe40000010000 */
[----:B------:R-:W-:Y:S01]  /*f230*/  FADD.FTZ R152, R152, R159 ;  /* 0x0000009f98987221 */ /* 0x000fe20000010000 */
[----:B------:R-:W-:Y:S01]  /*f240*/  F2FP.BF16.PACK_AB R6, R90, R155 ;  /* 0x0000009b5a06723e */ /* 0x000fe200000010ff */
[----:B------:R-:W-:Y:S01]  /*f250*/  FADD.FTZ R2, R2, R157 ;  /* 0x0000009d02027221 */ /* 0x000fe20000010000 */
[----:B------:R-:W-:Y:S01]  /*f260*/  F2FP.BF16.PACK_AB R7, R0, R91 ;  /* 0x0000005b0007723e */ /* 0x000fe200000010ff */
[----:B------:R-:W-:Y:S02]  /*f270*/  FADD.FTZ R155, R155, R152 ;  /* 0x000000989b9b7221 */ /* 0x000fe40000010000 */
[----:B------:R-:W-:Y:S02]  /*f280*/  FADD.FTZ R91, R91, R2 ;  /* 0x000000025b5b7221 */ /* 0x000fe40000010000 */
[----:B------:R-:W-:-:S02]  /*f290*/  FADD.FTZ R155, R90, R155 ;  /* 0x0000009b5a9b7221 */ /* 0x000fc40000010000 */
[C---:B--2---:R-:W-:Y:S08]  /*f2a0*/  HMMA.16816.F32.BF16 R36, R4.reuse, R12, R36 ;  /* 0x0000000c0424723c */ /* 0x044ff00000041824 */
        /* <DEDUP_REMOVED lines=8> */
[C---:B------:R-:W-:Y:S08]  /*f330*/  HMMA.16816.F32.BF16 R60, R4.reuse, R20, R60 ;  /* 0x00000014043c723c */ /* 0x040ff0000004183c */
[C---:B------:R-:W-:Y:S01]  /*f340*/  HMMA.16816.F32.BF16 R64, R4.reuse, R22, R64 ;  /* 0x000000160440723c */ /* 0x040fe20000041840 */
[----:B------:R-:W5:Y:S07]  /*f350*/  LDSM.16.MT88.4 R20, [R162+0x4900] ;  /* 0x00490000a214783b */ /* 0x000f6e0000004200 */
        /* <DEDUP_REMOVED lines=18> */
[C---:B----4-:R-:W-:Y:S08]  /*f480*/  HMMA.16816.F32.BF16 R68, R4.reuse, R24, R68 ;  /* 0x000000180444723c */ /* 0x050ff00000041844 */
[C---:B------:R-:W-:Y:S01]  /*f490*/  HMMA.16816.F32.BF16 R72, R4.reuse, R26, R72 ;  /* 0x0000001a0448723c */ /* 0x040fe20000041848 */
[----:B------:R-:W-:Y:S07]  /*f4a0*/  LDSM.16.MT88.4 R24, [R185+0x5100] ;  /* 0x00510000b918783b */ /* 0x000fee0000004200 */
[C---:B-----5:R-:W-:Y:S08]  /*f4b0*/  HMMA.16816.F32.BF16 R92, R4.reuse, R20, R92 ;  /* 0x00000014045c723c */ /* 0x060ff0000004185c */
[----:B------:R-:W-:Y:S01]  /*f4c0*/  HMMA.16816.F32.BF16 R96, R4, R22, R96 ;  /* 0x000000160460723c */ /* 0x000fe20000041860 */
[----:B------:R-:W4:Y:S06]  /*f4d0*/  LDSM.16.MT88.4 R20, [R185+0x3100] ;  /* 0x00310000b914783b */ /* 0x000f2c0000004200 */
[----:B------:R-:W-:Y:S01]  /*f4e0*/  F2FP.BF16.PACK_AB R4, R171, R166 ;  /* 0x000000a6ab04723e */ /* 0x000fe200000010ff */
[----:B------:R-:W-:Y:S01]  /*f4f0*/  FADD.FTZ R166, R166, R155 ;  /* 0x0000009ba6a67221 */ /* 0x000fe20000010000 */
[----:B------:R-:W-:-:S02]  /*f500*/  F2FP.BF16.PACK_AB R6, R169, R164 ;  /* 0x000000a4a906723e */ /* 0x000fc400000010ff */
[----:B-1----:R-:W-:Y:S01]  /*f510*/  F2FP.BF16.PACK_AB R5, R177, R170 ;  /* 0x000000aab105723e */ /* 0x002fe200000010ff */
[----:B------:R-:W-:Y:S01]  /*f520*/  FADD.FTZ R171, R171, R166 ;  /* 0x000000a6abab7221 */ /* 0x000fe20000010000 */
[----:B------:R-:W-:-:S03]  /*f530*/  F2FP.BF16.PACK_AB R7, R179, R172 ;  /* 0x000000acb307723e */ /* 0x000fc600000010ff */
[----:B------:R-:W-:-:S04]  /*f540*/  FADD.FTZ R164, R164, R171 ;  /* 0x000000aba4a47221 */ /* 0x000fc80000010000 */
[----:B--2---:R-:W-:Y:S01]  /*f550*/  HMMA.16816.F32.BF16 R128, R4, R12, R128 ;  /* 0x0000000c0480723c */ /* 0x004fe20000041880 */
[----:B------:R-:W-:-:S07]  /*f560*/  FADD.FTZ R169, R169, R164 ;  /* 0x000000a4a9a97221 */ /* 0x000fce0000010000 */
[C---:B------:R-:W-:Y:S01]  /*f570*/  HMMA.16816.F32.BF16 R124, R4.reuse, R14, R124 ;  /* 0x0000000e047c723c */ /* 0x040fe2000004187c */
[----:B------:R-:W1:Y:S07]  /*f580*/  LDSM.16.MT88.4 R12, [R184+0x3100] ;  /* 0x00310000b80c783b */ /* 0x000e6e0000004200 */
[C---:B---3--:R-:W-:Y:S08]  /*f590*/  HMMA.16816.F32.BF16 R120, R4.reuse, R16, R120 ;  /* 0x000000100478723c */ /* 0x048ff00000041878 */
[C---:B------:R-:W-:Y:S01]  /*f5a0*/  HMMA.16816.F32.BF16 R116, R4.reuse, R18, R116 ;  /* 0x000000120474723c */ /* 0x040fe20000041874 */
[----:B------:R-:W2:Y:S07]  /*f5b0*/  LDSM.16.MT88.4 R16, [R162+0x3100] ;  /* 0x00310000a210783b */ /* 0x000eae0000004200 */
[C---:B----4-:R-:W-:Y:S08]  /*f5c0*/  HMMA.16816.F32.BF16 R36, R4.reuse, R20, R36 ;  /* 0x000000140424723c */ /* 0x050ff00000041824 */
        /* <DEDUP_REMOVED lines=11> */
[----:B------:R-:W-:Y:S07]  /*f680*/  LDSM.16.MT88.4 R20, [R162+0x3900] ;  /* 0x00390000a214783b */ /* 0x000fee0000004200 */
        /* <DEDUP_REMOVED lines=28> */
[C---:B------:R-:W-:Y:S08]  /*f850*/  HMMA.16816.F32.BF16 R60, R4.reuse, R20, R60 ;  /* 0x00000014043c723c */ /* 0x040ff0000004183c */
[C---:B------:R-:W-:Y:S01]  /*f860*/  HMMA.16816.F32.BF16 R64, R4.reuse, R22, R64 ;  /* 0x000000160440723c */ /* 0x040fe20000041840 */
[----:B------:R-:W3:Y:S07]  /*f870*/  LDSM.16.MT88.4 R20, [R162+0x5900] ;  /* 0x00590000a214783b */ /* 0x000eee0000004200 */
[C---:B--2---:R-:W-:Y:S07]  /*f880*/  HMMA.16816.F32.BF16 R68, R4.reuse, R16, R68 ;  /* 0x000000100444723c */ /* 0x044fee0000041844 */
[----:B------:R-:W-:Y:S01]  /*f890*/  @P0 LEA.HI.SX32 R17, R133, 0xfffffffd, 0x1a ;  /* 0xfffffffd85110811 */ /* 0x000fe200078fd2ff */
[----:B------:R-:W-:Y:S03]  /*f8a0*/  HMMA.16816.F32.BF16 R72, R4, R18, R72 ;  /* 0x000000120448723c */ /* 0x000fe60000041848 */
[----:B------:R-:W-:Y:S01]  /*f8b0*/  @P0 SHF.R.S32.HI R16, RZ, 0x1f, R17 ;  /* 0x0000001fff100819 */ /* 0x000fe20000011411 */
[----:B------:R-:W-:-:S03]  /*f8c0*/  @P0 IMAD R88, R88, R17, RZ ;  /* 0x0000001158580224 */ /* 0x000fc600078e02ff */
[-C--:B------:R-:W-:Y:S01]  /*f8d0*/  @P0 IMAD.WIDE.U32 R18, R17, R153.reuse, R208 ;  /* 0x0000009911120225 */ /* 0x080fe200078e00d0 */
[C---:B------:R-:W-:Y:S03]  /*f8e0*/  HMMA.16816.F32.BF16 R120, R4.reuse, R148, R120 ;  /* 0x000000940478723c */ /* 0x040fe60000041878 */
[----:B------:R-:W-:Y:S02]  /*f8f0*/  FADD.FTZ R17, R0, R91 ;  /* 0x0000005b00117221 */ /* 0x000fe40000010000 */
[----:B------:R-:W-:Y:S02]  /*f900*/  @P0 IMAD R153, R16, R153, R88 ;  /* 0x0000009910990224 */ /* 0x000fe400078e0258 */
[----:B------:R-:W-:Y:S01]  /*f910*/  FADD.FTZ R170, R170, R17 ;  /* 0x00000011aaaa7221 */ /* 0x000fe20000010000 */
[----:B-1----:R-:W-:Y:S01]  /*f920*/  HMMA.16816.F32.BF16 R84, R4, R12, R84 ;  /* 0x0000000c0454723c */ /* 0x002fe20000041854 */
[----:B------:R-:W-:-:S02]  /*f930*/  @P0 IMAD.IADD R153, R19, 0x1, R153 ;  /* 0x0000000113990824 */ /* 0x000fc400078e0299 */
[----:B------:R-:W-:-:S04]  /*f940*/  FADD.FTZ R177, R177, R170 ;  /* 0x000000aab1b17221 */ /* 0x000fc80000010000 */
[----:B------:R-:W-:Y:S01]  /*f950*/  @P0 LEA R12, P2, R18, c[0x0][0x1c8], 0x1 ;  /* 0x00007200120c0a11 */ /* 0x000fe200078408ff */
[----:B------:R-:W-:Y:S01]  /*f960*/  FADD.FTZ R172, R172, R177 ;  /* 0x000000b1acac7221 */ /* 0x000fe20000010000 */
[----:B------:R-:W-:Y:S02]  /*f970*/  HMMA.16816.F32.BF16 R88, R4, R14, R8 ;  /* 0x0000000e0458723c */ /* 0x000fe40000041808 */
[----:B------:R-:W-:Y:S01]  /*f980*/  @P0 LEA.HI.X R13, R18, c[0x0][0x1cc], R153, 0x1, P2 ;  /* 0x00007300120d0a11 */ /* 0x000fe200010f0c99 */
[----:B------:R-:W-:-:S04]  /*f990*/  FADD.FTZ R179, R179, R172 ;  /* 0x000000acb3b37221 */ /* 0x000fc80000010000 */
[C---:B------:R-:W-:Y:S01]  /*f9a0*/  @P0 LEA R8, P2, R197.reuse, R12, 0x1 ;  /* 0x0000000cc5080211 */ /* 0x040fe200078408ff */
[----:B------:R-:W-:Y:S01]  /*f9b0*/  FADD.FTZ R178, R178, R179 ;  /* 0x000000b3b2b27221 */ /* 0x000fe20000010000 */
[----:B------:R-:W-:Y:S01]  /*f9c0*/  @!PT LDS RZ, [RZ] ;  /* 0x00000000fffff984 */ /* 0x000fe20000000800 */
[----:B------:R-:W-:Y:S01]  /*f9d0*/  @!PT LDS RZ, [RZ] ;  /* 0x00000000fffff984 */ /* 0x000fe20000000800 */
[----:B------:R-:W-:Y:S01]  /*f9e0*/  @!PT LDS RZ, [RZ] ;  /* 0x00000000fffff984 */ /* 0x000fe20000000800 */
[----:B------:R1:W-:Y:S01]  /*f9f0*/  @P0 LDGSTS.E.BYPASS.LTC128B.128 [R134+0xc100], [R12.64], !P6 ;  /* 0x0c1000000c860fae */ /* 0x0003e2000f101d46 */
[C---:B------:R-:W-:Y:S01]  /*fa00*/  HMMA.16816.F32.BF16 R116, R4.reuse, R150, R116 ;  /* 0x000000960474723c */ /* 0x040fe20000041874 */
[----:B------:R-:W-:Y:S01]  /*fa10*/  @P0 LEA.HI.X R9, R197, R13, R196, 0x1, P2 ;  /* 0x0000000dc5090211 */ /* 0x000fe200010f0cc4 */
[----:B------:R-:W-:Y:S01]  /*fa20*/  FADD.FTZ R181, R181, R178 ;  /* 0x000000b2b5b57221 */ /* 0x000fe20000010000 */
[----:B------:R1:W-:Y:S03]  /*fa30*/  @P0 LDGSTS.E.BYPASS.LTC128B.128 [R134+0xe100], [R12.64+0x80], !P5 ;  /* 0x0e1000800c860fae */ /* 0x0003e6000e901d46 */
[----:B------:R-:W-:Y:S01]  /*fa40*/  FADD.FTZ R180, R180, R181 ;  /* 0x000000b5b4b47221 */ /* 0x000fe20000010000 */
[----:B------:R1:W-:Y:S01]  /*fa50*/  @P0 LDGSTS.E.BYPASS.LTC128B.128 [R134+0x10100], [R12.64+0x100], !P1 ;  /* 0x101001000c860fae */ /* 0x0003e2000c901d46 */
[C---:B------:R-:W-:Y:S02]  /*fa60*/  HMMA.16816.F32.BF16 R44, R4.reuse, R144, R44 ;  /* 0x00000090042c723c */ /* 0x040fe4000004182c */
[----:B------:R-:W-:Y:S01]  /*fa70*/  FADD.FTZ R221, R221, R180 ;  /* 0x000000b4dddd7221 */ /* 0x000fe20000010000 */
[----:B------:R1:W-:Y:S04]  /*fa80*/  @P0 LDGSTS.E.BYPASS.LTC128B.128 [R134+0xd100], [R8.64], !P6 ;  /* 0x0d10000008860fae */ /* 0x0003e8000f101d46 */
[----:B------:R1:W-:Y:S01]  /*fa90*/  @P0 LDGSTS.E.BYPASS.LTC128B.128 [R134+0xf100], [R8.64+0x80], !P5 ;  /* 0x0f10008008860fae */ /* 0x0003e2000e901d46 */
[----:B------:R-:W-:Y:S03]  /*faa0*/  HMMA.16816.F32.BF16 R48, R4, R146, R48 ;  /* 0x000000920430723c */ /* 0x000fe60000041830 */
[----:B------:R1:W-:Y:S01]  /*fab0*/  @P0 LDGSTS.E.BYPASS.LTC128B.128 [R134+0x11100], [R8.64+0x100], !P1 ;  /* 0x1110010008860fae */ /* 0x0003e2000c901d46 */
[----:B------:R-:W-:-:S03]  /*fac0*/  ISETP.NE.AND P1, PT, R135, RZ, PT ;  /* 0x000000ff8700720c */ /* 0x000fc60003f25270 */
[----:B------:R-:W0:Y:S01]  /*fad0*/  LDGDEPBAR ;  /* 0x00000000000079af */ /* 0x000e220000000000 */
        /* <DEDUP_REMOVED lines=11> */
[----:B------:R-:W-:Y:S01]  /*fb90*/  HMMA.16816.F32.BF16 R96, R4, R22, R96 ;  /* 0x000000160460723c */ /* 0x000fe20000041860 */
[----:B------:R-:W-:Y:S07]  /*fba0*/  @!P3 BRA `(.L_x_767) ;  /* 0x00002f400000b947 */ /* 0x000fee0003800000 */
[C---:B-1----:R-:W-:Y:S01]  /*fbb0*/  IADD3 R217, P0, R202.reuse, 0x40, RZ ;  /* 0x00000040cad97810 */ /* 0x042fe20007f1e0ff */
[----:B------:R-:W-:Y:S01]  /*fbc0*/  IMAD.MOV.U32 R135, RZ, RZ, 0x20 ;  /* 0x00000020ff877424 */ /* 0x000fe200078e00ff */
[----:B------:R-:W-:Y:S01]  /*fbd0*/  IADD3 R215, P3, R202, 0x80, RZ ;  /* 0x00000080cad77810 */ /* 0x000fe20007f7e0ff */
[----:B------:R-:W-:Y:S01]  /*fbe0*/  IMAD.MOV.U32 R0, RZ, RZ, R3 ;  /* 0x000000ffff007224 */ /* 0x000fe200078e0003 */
[C---:B------:R-:W-:Y:S01]  /*fbf0*/  IADD3 R213, P2, R204.reuse, 0x40, RZ ;  /* 0x00000040ccd57810 */ /* 0x040fe20007f5e0ff */
[--C-:B------:R-:W-:Y:S01]  /*fc00*/  IMAD.X R216, RZ, RZ, R207.reuse, P0 ;  /* 0x000000ffffd87224 */ /* 0x100fe200000e06cf */
[----:B------:R-:W-:Y:S01]  /*fc10*/  IADD3 R211, P0, R204, 0x80, RZ ;  /* 0x00000080ccd37810 */ /* 0x000fe20007f1e0ff */
[----:B------:R-:W-:Y:S01]  /*fc20*/  IMAD.X R214, RZ, RZ, R207, P3 ;  /* 0x000000ffffd67224 */ /* 0x000fe200018e06cf */
[----:B------:R-:W-:Y:S01]  /*fc30*/  LEA.HI.SX32 R219, R133, 0xfffffffe, 0x1a ;  /* 0xfffffffe85db7811 */ /* 0x000fe200078fd2ff */
[----:B------:R-:W-:Y:S01]  /*fc40*/  IMAD.MOV.U32 R133, RZ, RZ, R132 ;  /* 0x000000ffff857224 */ /* 0x000fe200078e0084 */
[----:B------:R-:W-:Y:S01]  /*fc50*/  MOV R218, RZ ;  /* 0x000000ff00da7202 */ /* 0x000fe20000000f00 */
[----:B------:R-:W-:Y:S01]  /*fc60*/  IMAD.X R212, RZ, RZ, R209, P2 ;  /* 0x000000ffffd47224 */ /* 0x000fe200010e06d1 */
[----:B------:R-:W-:Y:S01]  /*fc70*/  IADD3.X R210, RZ, R209, RZ, P0, !PT ;  /* 0x000000d1ffd27210 */ /* 0x000fe200007fe4ff */
[----:B------:R-:W-:Y:S01]  /*fc80*/  UMOV UR5, 0x1 ;  /* 0x0000000100057882 */ /* 0x000fe20000000000 */
[----:B------:R-:W-:-:S02]  /*fc90*/  IADD3 R134, R190, R189, RZ ;  /* 0x000000bdbe867210 */ /* 0x000fc40007ffe0ff */
[----:B------:R-:W-:Y:S02]  /*fca0*/  SEL R135, R135, 0xffffffe0, !P1 ;  /* 0xffffffe087877807 */ /* 0x000fe40004800000 */
.L_x_768:
[----:B------:R-:W-:Y:S04]  /*fcb0*/  DEPBAR.LE SB0, 0x2 ;  /* 0x000080800000791a */ /* 0x000fe80000000000 */
[----:B------:R-:W-:Y:S01]  /*fcc0*/  BAR.SYNC.DEFER_BLOCKING 0x0 ;  /* 0x0000000000007b1d */ /* 0x000fe20000010000 */
[----:B------:R-:W-:Y:S01]  /*fcd0*/  UIMAD UR4, UR5, 0x6000, URZ ;  /* 0x00006000050478a4 */ /* 0x000fe2000f8e023f */
[C---:B------:R-:W-:Y:S01]  /*fce0*/  ISETP.NE.AND P0, PT, R219.reuse, RZ, PT ;  /* 0x000000ffdb00720c */ /* 0x040fe20003f05270 */
[----:B------:R-:W-:Y:S01]  /*fcf0*/  UIADD3 UR8, UR5, 0x1, URZ ;  /* 0x0000000105087890 */ /* 0x000fe2000fffe03f */
[----:B------:R-:W-:Y:S01]  /*fd00*/  IADD3 R220, R219, -0x1, RZ ;  /* 0xffffffffdbdc7810 */ /* 0x000fe20007ffe0ff */
[----:B------:R-:W-:Y:S02]  /*fd10*/  UISETP.GE.AND UP0, UPT, UR5, 0x1, UPT ;  /* 0x000000010500788c */ /* 0x000fe4000bf06270 */
[----:B------:R-:W-:Y:S02]  /*fd20*/  IADD3 R132, R191, UR4, RZ ;  /* 0x00000004bf847c10 */ /* 0x000fe4000fffe0ff */
[----:B------:R-:W-:Y:S02]  /*fd30*/  USEL UR5, UR8, URZ, !UP0 ;  /* 0x0000003f08057287 */ /* 0x000fe4000c000000 */
[----:B------:R-:W-:Y:S04]  /*fd40*/  IADD3 R193, R135, R132, RZ ;  /* 0x0000008487c17210 */ /* 0x000fe80007ffe0ff */
[----:B------:R-:W-:Y:S01]  /*fd50*/  @P0 SHF.R.S32.HI R2, RZ, 0x1f, R220 ;  /* 0x0000001fff020819 */ /* 0x000fe200000114dc */
[----:B------:R-:W-:Y:S04]  /*fd60*/  @P0 IMAD.WIDE.U32 R12, R220, c[0x0][0x208], RZ ;  /* 0x00008200dc0c0a25 */ /* 0x000fe800078e00ff */
[----:B------:R-:W-:Y:S01]  /*fd70*/  @P0 IMAD R2, R2, c[0x0][0x208], RZ ;  /* 0x0000820002020a24 */ /* 0x000fe200078e02ff */
[----:B------:R-:W-:Y:S01]  /*fd80*/  @P0 SHF.L.U32 R28, R12, 0x6, RZ ;  /* 0x000000060c1c0819 */ /* 0x000fe200000006ff */
[----:B------:R-:W-:Y:S02]  /*fd90*/  LDSM.16.M88.4 R136, [R190] ;  /* 0x00000000be88783b */ /* 0x000fe40000000200 */
[----:B------:R-:W-:Y:S01]  /*fda0*/  @P0 IMAD R2, R220, c[0x0][0x20c], R2 ;  /* 0x00008300dc020a24 */ /* 0x000fe200078e0202 */
[C---:B------:R-:W-:Y:S02]  /*fdb0*/  @P0 IADD3 R16, P1, R28.reuse, R202, RZ ;  /* 0x000000ca1c100210 */ /* 0x040fe40007f3e0ff */
[----:B------:R-:W-:Y:S02]  /*fdc0*/  @P0 IADD3 R3, P2, R28, R217, RZ ;  /* 0x000000d91c030210 */ /* 0x000fe40007f5e0ff */
[----:B------:R-:W-:Y:S01]  /*fdd0*/  @P0 IADD3 R2, R13, R2, RZ ;  /* 0x000000020d020210 */ /* 0x000fe20007ffe0ff */
[----:B-1----:R-:W1:Y:S01]  /*fde0*/  LDSM.16.M88.4 R140, [R191+UR4+0xc100] ;  /* 0x00c10004bf8c783b */ /* 0x002e620008000200 */
[----:B------:R-:W-:Y:S02]  /*fdf0*/  @P0 LEA R170, P3, R16, c[0x0][0x1f8], 0x1 ;  /* 0x00007e0010aa0a11 */ /* 0x000fe400078608ff */
[----:B------:R-:W-:Y:S04]  /*fe00*/  @P0 SHF.L.U64.HI R31, R12, 0x6, R2 ;  /* 0x000000060c1f0819 */ /* 0x000fe80000010202 */
[----:B------:R-:W-:Y:S01]  /*fe10*/  @P0 IADD3.X R17, R31, R207, RZ, P1, !PT ;  /* 0x000000cf1f110210 */ /* 0x000fe20000ffe4ff */
[----:B------:R-:W2:Y:S01]  /*fe20*/  LDSM.16.M88.4 R144, [R191+UR4+0xc900] ;  /* 0x00c90004bf90783b */ /* 0x000ea20008000200 */
[----:B------:R-:W-:Y:S02]  /*fe30*/  @P0 LEA R164, P1, R3, c[0x0][0x1f8], 0x1 ;  /* 0x00007e0003a40a11 */ /* 0x000fe400078208ff */
[----:B------:R-:W-:Y:S02]  /*fe40*/  @P0 LEA.HI.X R171, R16, c[0x0][0x1fc], R17, 0x1, P3 ;  /* 0x00007f0010ab0a11 */ /* 0x000fe400018f0c11 */
[----:B------:R-:W-:Y:S02]  /*fe50*/  @P0 IADD3.X R2, R31, R216, RZ, P2, !PT ;  /* 0x000000d81f020210 */ /* 0x000fe400017fe4ff */
[----:B------:R-:W-:Y:S01]  /*fe60*/  @P0 IADD3 R30, P2, R199, R28, RZ ;  /* 0x0000001cc71e0210 */ /* 0x000fe20007f5e0ff */
[----:B------:R-:W3:Y:S01]  /*fe70*/  LDSM.16.M88.4 R148, [R191+UR4+0xd100] ;  /* 0x00d10004bf94783b */ /* 0x000ee20008000200 */
[----:B------:R-:W-:Y:S02]  /*fe80*/  @P0 LEA.HI.X R165, R3, c[0x0][0x1fc], R2, 0x1, P1 ;  /* 0x00007f0003a50a11 */ /* 0x000fe400008f0c02 */
[----:B------:R-:W-:Y:S02]  /*fe90*/  @P0 IADD3 R28, P3, R28, R215, RZ ;  /* 0x000000d71c1c0210 */ /* 0x000fe40007f7e0ff */
[----:B------:R-:W-:Y:S02]  /*fea0*/  @P0 IADD3 R32, P1, R30, R202, RZ ;  /* 0x000000ca1e200210 */ /* 0x000fe40007f3e0ff */
[----:B------:R-:W-:Y:S01]  /*feb0*/  @P0 IADD3.X R3, R198, R31, RZ, P2, !PT ;  /* 0x0000001fc6030210 */ /* 0x000fe200017fe4ff */
[----:B------:R-:W4:Y:S01]  /*fec0*/  LDSM.16.M88.4 R152, [R191+UR4+0xd900] ;  /* 0x00d90004bf98783b */ /* 0x000f220008000200 */
[----:B------:R-:W-:Y:S02]  /*fed0*/  @P0 LEA R168, P2, R28, c[0x0][0x1f8], 0x1 ;  /* 0x00007e001ca80a11 */ /* 0x000fe400078408ff */
[----:B------:R-:W-:Y:S02]  /*fee0*/  @P0 IADD3.X R31, R31, R214, RZ, P3, !PT ;  /* 0x000000d61f1f0210 */ /* 0x000fe40001ffe4ff */
[----:B------:R-:W-:Y:S02]  /*fef0*/  @P0 IADD3 R2, P4, R30, R217, RZ ;  /* 0x000000d91e020210 */ /* 0x000fe40007f9e0ff */
[----:B------:R-:W-:Y:S01]  /*ff00*/  @P0 LEA.HI.X R169, R28, c[0x0][0x1fc], R31, 0x1, P2 ;  /* 0x00007f001ca90a11 */ /* 0x000fe200010f0c1f */
[----:B------:R-:W-:Y:S01]  /*ff10*/  LDSM.16.M88.4 R156, [R193+0xc900] ;  /* 0x00c90000c19c783b */ /* 0x000fe20000000200 */
[----:B------:R-:W-:Y:S02]  /*ff20*/  @P0 LEA R174, P2, R2, c[0x0][0x1f8], 0x1 ;  /* 0x00007e0002ae0a11 */ /* 0x000fe400078408ff */
[----:B------:R-:W-:Y:S02]  /*ff30*/  @P0 IADD3.X R29, R3, R207, RZ, P1, !PT ;  /* 0x000000cf031d0210 */ /* 0x000fe40000ffe4ff */
[----:B------:R-:W-:Y:S02]  /*ff40*/  @P0 LEA R166, P1, R32, c[0x0][0x1f8], 0x1 ;  /* 0x00007e0020a60a11 */ /* 0x000fe400078208ff */
[----:B------:R-:W-:Y:S01]  /*ff50*/  @P0 IADD3 R35, P3, R30, R215, RZ ;  /* 0x000000d71e230210 */ /* 0x000fe20007f7e0ff */
[C---:B-1----:R-:W-:Y:S01]  /*ff60*/  HMMA.16816.F32.BF16 R4, R136.reuse, R140, RZ ;  /* 0x0000008c8804723c */ /* 0x042fe200000418ff */
[----:B------:R-:W-:Y:S02]  /*ff70*/  LDSM.16.M88.4 R160, [R193+0xd900] ;  /* 0x00d90000c1a0783b */ /* 0x000fe40000000200 */
[----:B------:R-:W-:Y:S02]  /*ff80*/  @P0 LEA.HI.X R167, R32, c[0x0][0x1fc], R29, 0x1, P1 ;  /* 0x00007f0020a70a11 */ /* 0x000fe400008f0c1d */
[----:B------:R-:W-:Y:S02]  /*ff90*/  @P0 LEA R172, P1, R35, c[0x0][0x1f8], 0x1 ;  /* 0x00007e0023ac0a11 */ /* 0x000fe400078208ff */
[----:B------:R-:W-:Y:S01]  /*ffa0*/  @P0 IADD3.X R33, R3, R216, RZ, P4, !PT ;  /* 0x000000d803210210 */ /* 0x000fe200027fe4ff */
[C---:B------:R-:W-:Y:S01]  /*ffb0*/  HMMA.16816.F32.BF16 R8, R136.reuse, R142, RZ ;  /* 0x0000008e8808723c */ /* 0x040fe200000418ff */
[----:B------:R-:W-:Y:S01]  /*ffc0*/  LDSM.16.M88.4 R140, [R134] ;  /* 0x00000000868c783b */ /* 0x000fe20000000200 */
[----:B------:R-:W-:Y:S02]  /*ffd0*/  LOP3.LUT P4, RZ, R194, 0x1, RZ, 0xc0, !PT ;  /* 0x00000001c2ff7812 */ /* 0x000fe4000788c0ff */
[----:B------:R-:W-:Y:S02]  /*ffe0*/  @P0 LEA.HI.X R175, R2, c[0x0][0x1fc], R33, 0x1, P2 ;  /* 0x00007f0002af0a11 */ /* 0x000fe400010f0c21 */
[-C--:B------:R-:W-:Y:S02]  /*fff0*/  IADD3 R2, R188, R132.reuse, RZ ;  /* 0x00000084bc027210 */ /* 0x080fe40007ffe0ff */
[C---:B--2---:R-:W-:Y:S01]  /*10000*/  HMMA.16816.F32.BF16 R12, R136.reuse, R144, RZ ;  /* 0x00000090880c723c */ /* 0x044fe200000418ff */
[----:B------:R-:W-:Y:S03]  /*10010*/  IADD3 R132, R135, R132, R188 ;  /* 0x0000008487847210 */ /* 0x000fe60007ffe0bc */
[----:B------:R-:W-:Y:S01]  /*10020*/  @P0 IADD3.X R32, R3, R214, RZ, P3, !PT ;  /* 0x000000d603200210 */ /* 0x000fe20001ffe4ff */
[----:B------:R-:W-:Y:S03]  /*10030*/  @P0 IMAD R3, R218, 0x6000, R200 ;  /* 0x00006000da030824 */ /* 0x000fe600078e02c8 */
[C---:B------:R-:W-:Y:S01]  /*10040*/  HMMA.16816.F32.BF16 R16, R136.reuse, R146, RZ ;  /* 0x000000928810723c */ /* 0x040fe200000418ff */
[----:B------:R-:W1:Y:S03]  /*10050*/  LDSM.16.M88.4 R144, [R193+0xc100] ;  /* 0x00c10000c190783b */ /* 0x000e660000000200 */
[----:B------:R-:W-:Y:S04]  /*10060*/  @P0 LEA.HI.X R173, R35, c[0x0][0x1fc], R32, 0x1, P1 ;  /* 0x00007f0023ad0a11 */ /* 0x000fe800008f0c20 */
[C---:B---3--:R-:W-:Y:S08]  /*10070*/  HMMA.16816.F32.BF16 R20, R136.reuse, R148, RZ ;  /* 0x000000948814723c */ /* 0x048ff000000418ff */
[C---:B------:R-:W-:Y:S01]  /*10080*/  HMMA.16816.F32.BF16 R24, R136.reuse, R150, RZ ;  /* 0x000000968818723c */ /* 0x040fe200000418ff */
[----:B------:R-:W2:Y:S07]  /*10090*/  LDSM.16.M88.4 R148, [R193+0xd100] ;  /* 0x00d10000c194783b */ /* 0x000eae0000000200 */
[C---:B----4-:R-:W-:Y:S01]  /*100a0*/  HMMA.16816.F32.BF16 R28, R136.reuse, R152, RZ ;  /* 0x00000098881c723c */ /* 0x050fe200000418ff */
[----:B------:R-:W-:Y:S01]  /*100b0*/  @!PT LDS RZ, [RZ] ;  /* 0x00000000fffff984 */ /* 0x000fe20000000800 */
[----:B------:R-:W-:Y:S01]  /*100c0*/  @!PT LDS RZ, [RZ] ;  /* 0x00000000fffff984 */ /* 0x000fe20000000800 */
[----:B------:R-:W-:Y:S01]  /*100d0*/  @!PT LDS RZ, [RZ] ;  /* 0x00000000fffff984 */ /* 0x000fe20000000800 */
[----:B------:R3:W-:Y:S07]  /*100e0*/  @P0 LDGSTS.E.BYPASS.LTC128B.128 [R3], [R170.64], !P6 ;  /* 0x00000000aa030fae */ /* 0x0007ee000f101d46 */
[----:B------:R-:W-:Y:S01]  /*100f0*/  HMMA.16816.F32.BF16 R32, R136, R154, RZ ;  /* 0x0000009a8820723c */ /* 0x000fe200000418ff */
[----:B------:R3:W-:Y:S07]  /*10100*/  @P0 LDGSTS.E.BYPASS.LTC128B.128 [R3+0x2000], [R164.64], !P5 ;  /* 0x02000000a4030fae */ /* 0x0007ee000e901d46 */
[C---:B-1----:R-:W-:Y:S01]  /*10110*/  HMMA.16816.F32.BF16 R4, R140.reuse, R144, R4 ;  /* 0x000000908c04723c */ /* 0x042fe20000041804 */
[----:B------:R3:W-:Y:S07]  /*10120*/  @P0 LDGSTS.E.BYPASS.LTC128B.128 [R3+0x4000], [R168.64], !P4 ;  /* 0x04000000a8030fae */ /* 0x0007ee000e101d46 */
[C---:B------:R-:W-:Y:S01]  /*10130*/  HMMA.16816.F32.BF16 R8, R140.reuse, R146, R8 ;  /* 0x000000928c08723c */ /* 0x040fe20000041808 */
[----:B------:R3:W-:Y:S07]  /*10140*/  @P0 LDGSTS.E.BYPASS.LTC128B.128 [R3+0x1000], [R166.64], !P6 ;  /* 0x01000000a6030fae */ /* 0x0007ee000f101d46 */
[C---:B------:R-:W-:Y:S01]  /*10150*/  HMMA.16816.F32.BF16 R12, R140.reuse, R156, R12 ;  /* 0x0000009c8c0c723c */ /* 0x040fe2000004180c */
[----:B------:R3:W-:Y:S07]  /*10160*/  @P0 LDGSTS.E.BYPASS.LTC128B.128 [R3+0x3000], [R174.64], !P5 ;  /* 0x03000000ae030fae */ /* 0x0007ee000e901d46 */
[C---:B------:R-:W-:Y:S01]  /*10170*/  HMMA.16816.F32.BF16 R16, R140.reuse, R158, R16 ;  /* 0x0000009e8c10723c */ /* 0x040fe20000041810 */
[----:B------:R3:W-:Y:S02]  /*10180*/  @P0 LDGSTS.E.BYPASS.LTC128B.128 [R3+0x5000], [R172.64], !P4 ;  /* 0x05000000ac030fae */ /* 0x0007e4000e101d46 */
[----:B------:R-:W-:Y:S05]  /*10190*/  ISETP.GE.AND P0, PT, R219, 0x2, PT ;  /* 0x00000002db00780c */ /* 0x000fea0003f06270 */
[C---:B--2---:R-:W-:Y:S01]  /*101a0*/  HMMA.16816.F32.BF16 R20, R140.reuse, R148, R20 ;  /* 0x000000948c14723c */ /* 0x044fe20000041814 */
[----:B------:R-:W-:Y:S07]  /*101b0*/  LDSM.16.M88.4 R136, [R187] ;  /* 0x00000000bb88783b */ /* 0x000fee0000000200 */
[C---:B------:R-:W-:Y:S01]  /*101c0*/  HMMA.16816.F32.BF16 R24, R140.reuse, R150, R24 ;  /* 0x000000968c18723c */ /* 0x040fe20000041818 */
[----:B------:R-:W1:Y:S07]  /*101d0*/  LDSM.16.M88.4 R152, [R2+0xc100] ;  /* 0x00c100000298783b */ /* 0x000e6e0000000200 */
[C---:B------:R-:W-:Y:S01]  /*101e0*/  HMMA.16816.F32.BF16 R28, R140.reuse, R160, R28 ;  /* 0x000000a08c1c723c */ /* 0x040fe2000004181c */
[----:B------:R-:W2:Y:S03]  /*101f0*/  LDSM.16.M88.4 R144, [R2+0xc900] ;  /* 0x00c900000290783b */ /* 0x000ea60000000200 */
[----:B---3--:R-:W-:Y:S04]  /*10200*/  IADD3 R3, R188, R193, RZ ;  /* 0x000000c1bc037210 */ /* 0x008fe80007ffe0ff */
[----:B------:R-:W-:Y:S01]  /*10210*/  HMMA.16816.F32.BF16 R32, R140, R162, R32 ;  /* 0x000000a28c20723c */ /* 0x000fe20000041820 */
[----:B------:R-:W3:Y:S08]  /*10220*/  LDSM.16.M88.4 R156, [R2+0xd100] ;  /* 0x00d10000029c783b */ /* 0x000ef00000000200 */
[----:B------:R-:W0:Y:S08]  /*10230*/  LDGDEPBAR ;  /* 0x00000000000079af */ /* 0x000e300000000000 */
[----:B------:R-:W4:Y:S01]  /*10240*/  LDSM.16.M88.4 R148, [R2+0xd900] ;  /* 0x00d900000294783b */ /* 0x000f220000000200 */
[C---:B-1----:R-:W-:Y:S07]  /*10250*/  HMMA.16816.F32.BF16 R4, R136.reuse, R152, R4 ;  /* 0x000000988804723c */ /* 0x042fee0000041804 */
[----:B------:R-:W-:Y:S01]  /*10260*/  LDSM.16.M88.4 R164, [R186] ;  /* 0x00000000baa4783b */ /* 0x000fe20000000200 */
[C---:B------:R-:W-:Y:S07]  /*10270*/  HMMA.16816.F32.BF16 R8, R136.reuse, R154, R8 ;  /* 0x0000009a8808723c */ /* 0x040fee0000041808 */
[----:B------:R-:W1:Y:S01]  /*10280*/  LDSM.16.M88.4 R168, [R3+0xc100] ;  /* 0x00c1000003a8783b */ /* 0x000e620000000200 */
[C---:B--2---:R-:W-:Y:S07]  /*10290*/  HMMA.16816.F32.BF16 R12, R136.reuse, R144, R12 ;  /* 0x00000090880c723c */ /* 0x044fee000004180c */
[----:B------:R-:W2:Y:S01]  /*102a0*/  LDSM.16.M88.4 R140, [R3+0xc900] ;  /* 0x00c90000038c783b */ /* 0x000ea20000000200 */
[C---:B------:R-:W-:Y:S07]  /*102b0*/  HMMA.16816.F32.BF16 R16, R136.reuse, R146, R16 ;  /* 0x000000928810723c */ /* 0x040fee0000041810 */
[----:B------:R-:W5:Y:S01]  /*102c0*/  LDSM.16.M88.4 R152, [R3+0xd100] ;  /* 0x00d100000398783b */ /* 0x000f620000000200 */
[C---:B---3--:R-:W-:Y:S07]  /*102d0*/  HMMA.16816.F32.BF16 R20, R136.reuse, R156, R20 ;  /* 0x0000009c8814723c */ /* 0x048fee0000041814 */
[----:B------:R-:W3:Y:S01]  /*102e0*/  LDSM.16.M88.4 R144, [R3+0xd900] ;  /* 0x00d900000390783b */ /* 0x000ee20000000200 */
[C---:B------:R-:W-:Y:S07]  /*102f0*/  HMMA.16816.F32.BF16 R24, R136.reuse, R158, R24 ;  /* 0x0000009e8818723c */ /* 0x040fee0000041818 */
[----:B------:R-:W-:Y:S01]  /*10300*/  LDSM.16.M88.4 R156, [R191+UR4+0xe900] ;  /* 0x00e90004bf9c783b */ /* 0x000fe20008000200 */
[C---:B----4-:R-:W-:Y:S07]  /*10310*/  HMMA.16816.F32.BF16 R28, R136.reuse, R148, R28 ;  /* 0x00000094881c723c */ /* 0x050fee000004181c */
[----:B------:R-:W-:Y:S01]  /*10320*/  LDSM.16.M88.4 R160, [R191+UR4+0xf900] ;  /* 0x00f90004bfa0783b */ /* 0x000fe20008000200 */
[----:B------:R-:W-:Y:S07]  /*10330*/  HMMA.16816.F32.BF16 R32, R136, R150, R32 ;  /* 0x000000968820723c */ /* 0x000fee0000041820 */
[----:B------:R-:W-:Y:S01]  /*10340*/  LDSM.16.M88.4 R136, [R190+0x4000] ;  /* 0x00400000be88783b */ /* 0x000fe20000000200 */
[C---:B-1----:R-:W-:Y:S07]  /*10350*/  HMMA.16816.F32.BF16 R4, R164.reuse, R168, R4 ;  /* 0x000000a8a404723c */ /* 0x042fee0000041804 */
[----:B------:R-:W1:Y:S01]  /*10360*/  LDSM.16.M88.4 R148, [R191+UR4+0xe100] ;  /* 0x00e10004bf94783b */ /* 0x000e620008000200 */
[C---:B------:R-:W-:Y:S07]  /*10370*/  HMMA.16816.F32.BF16 R8, R164.reuse, R170, R8 ;  /* 0x000000aaa408723c */ /* 0x040fee0000041808 */
[----:B------:R-:W-:Y:S01]  /*10380*/  LDSM.16.M88.4 R168, [R193+0xe100] ;  /* 0x00e10000c1a8783b */ /* 0x000fe20000000200 */
[C---:B--2---:R-:W-:Y:S07]  /*10390*/  HMMA.16816.F32.BF16 R12, R164.reuse, R140, R12 ;  /* 0x0000008ca40c723c */ /* 0x044fee000004180c */
[----:B------:R-:W-:Y:S01]  /*103a0*/  LDSM.16.M88.4 R172, [R193+0xe900] ;  /* 0x00e90000c1ac783b */ /* 0x000fe20000000200 */
[C---:B------:R-:W-:Y:S07]  /*103b0*/  HMMA.16816.F32.BF16 R16, R164.reuse, R142, R16 ;  /* 0x0000008ea410723c */ /* 0x040fee0000041810 */
[----:B------:R-:W2:Y:S01]  /*103c0*/  LDSM.16.M88.4 R140, [R191+UR4+0xf100] ;  /* 0x00f10004bf8c783b */ /* 0x000ea20008000200 */
[C---:B-----5:R-:W-:Y:S07]  /*103d0*/  HMMA.16816.F32.BF16 R20, R164.reuse, R152, R20 ;  /* 0x00000098a414723c */ /* 0x060fee0000041814 */
[----:B------:R-:W-:Y:S01]  /*103e0*/  LDSM.16.M88.4 R176, [R2+0xe100] ;  /* 0x00e1000002b0783b */ /* 0x000fe20000000200 */
[C---:B------:R-:W-:Y:S07]  /*103f0*/  HMMA.16816.F32.BF16 R24, R164.reuse, R154, R24 ;  /* 0x0000009aa418723c */ /* 0x040fee0000041818 */
[----:B------:R-:W4:Y:S01]  /*10400*/  LDSM.16.M88.4 R152, [R134+0x4000] ;  /* 0x004000008698783b */ /* 0x000f220000000200 */
[C---:B---3--:R-:W-:Y:S07]  /*10410*/  HMMA.16816.F32.BF16 R28, R164.reuse, R144, R28 ;  /* 0x00000090a41c723c */ /* 0x048fee000004181c */
[----:B------:R-:W-:Y:S01]  /*10420*/  LDSM.16.M88.4 R180, [R191+UR4+0x10100] ;  /* 0x01010004bfb4783b */ /* 0x000fe20008000200 */
[----:B------:R-:W-:Y:S07]  /*10430*/  HMMA.16816.F32.BF16 R32, R164, R146, R32 ;  /* 0x00000092a420723c */ /* 0x000fee0000041820 */
[----:B------:R-:W3:Y:S01]  /*10440*/  LDSM.16.M88.4 R144, [R193+0xf100] ;  /* 0x00f10000c190783b */ /* 0x000ee20000000200 */
[C---:B-1----:R-:W-:Y:S07]  /*10450*/  HMMA.16816.F32.BF16 R4, R136.reuse, R148, R4 ;  /* 0x000000948804723c */ /* 0x042fee0000041804 */
[----:B------:R-:W-:Y:S01]  /*10460*/  LDSM.16.M88.4 R164, [R187+0x4000] ;  /* 0x00400000bba4783b */ /* 0x000fe20000000200 */
[C---:B------:R-:W-:Y:S07]  /*10470*/  HMMA.16816.F32.BF16 R8, R136.reuse, R150, R8 ;  /* 0x000000968808723c */ /* 0x040fee0000041808 */
[----:B------:R-:W1:Y:S01]  /*10480*/  LDSM.16.M88.4 R148, [R193+0xf900] ;  /* 0x00f90000c194783b */ /* 0x000e620000000200 */
[C---:B------:R-:W-:Y:S08]  /*10490*/  HMMA.16816.F32.BF16 R12, R136.reuse, R156, R12 ;  /* 0x0000009c880c723c */ /* 0x040ff0000004180c */
[C---:B------:R-:W-:Y:S01]  /*104a0*/  HMMA.16816.F32.BF16 R16, R136.reuse, R158, R16 ;  /* 0x0000009e8810723c */ /* 0x040fe20000041810 */
[----:B------:R-:W-:Y:S07]  /*104b0*/  LDSM.16.M88.4 R156, [R2+0xf900] ;  /* 0x00f90000029c783b */ /* 0x000fee0000000200 */
[C---:B--2---:R-:W-:Y:S08]  /*104c0*/  HMMA.16816.F32.BF16 R20, R136.reuse, R140, R20 ;  /* 0x0000008c8814723c */ /* 0x044ff00000041814 */
[C---:B------:R-:W-:Y:S01]  /*104d0*/  HMMA.16816.F32.BF16 R24, R136.reuse, R142, R24 ;  /* 0x0000008e8818723c */ /* 0x040fe20000041818 */
[----:B------:R-:W-:Y:S07]  /*104e0*/  LDSM.16.M88.4 R140, [R2+0xf100] ;  /* 0x00f10000028c783b */ /* 0x000fee0000000200 */
[C---:B------:R-:W-:Y:S08]  /*104f0*/  HMMA.16816.F32.BF16 R28, R136.reuse, R160, R28 ;  /* 0x000000a0881c723c */ /* 0x040ff0000004181c */
[----:B------:R-:W-:Y:S01]  /*10500*/  HMMA.16816.F32.BF16 R32, R136, R162, R32 ;  /* 0x000000a28820723c */ /* 0x000fe20000041820 */
[----:B------:R-:W2:Y:S07]  /*10510*/  LDSM.16.M88.4 R136, [R2+0xe900] ;  /* 0x00e900000288783b */ /* 0x000eae0000000200 */
[C---:B----4-:R-:W-:Y:S01]  /*10520*/  HMMA.16816.F32.BF16 R4, R152.reuse, R168, R4 ;  /* 0x000000a89804723c */ /* 0x050fe20000041804 */
[----:B------:R-:W-:Y:S07]  /*10530*/  LDSM.16.M88.4 R160, [R186+0x4000] ;  /* 0x00400000baa0783b */ /* 0x000fee0000000200 */
[C---:B------:R-:W-:Y:S01]  /*10540*/  HMMA.16816.F32.BF16 R8, R152.reuse, R170, R8 ;  /* 0x000000aa9808723c */ /* 0x040fe20000041808 */
[----:B------:R-:W4:Y:S07]  /*10550*/  LDSM.16.M88.4 R168, [R3+0xe100] ;  /* 0x00e1000003a8783b */ /* 0x000f2e0000000200 */
        /* <DEDUP_REMOVED lines=9> */
[C---:B------:R-:W-:Y:S01]  /*105f0*/  HMMA.16816.F32.BF16 R4, R164.reuse, R176, R4 ;  /* 0x000000b0a404723c */ /* 0x040fe20000041804 */
[----:B------:R-:W5:Y:S07]  /*10600*/  LDSM.16.M88.4 R152, [R132+0xf900] ;  /* 0x00f900008498783b */ /* 0x000f6e0000000200 */
[C---:B------:R-:W-:Y:S01]  /*10610*/  HMMA.16816.F32.BF16 R8, R164.reuse, R178, R8 ;  /* 0x000000b2a408723c */ /* 0x040fe20000041808 */
[----:B------:R-:W-:Y:S07]  /*10620*/  LDSM.16.M88.4 R176, [R193+0x10100] ;  /* 0x01010000c1b0783b */ /* 0x000fee0000000200 */
[C---:B--2---:R-:W-:Y:S08]  /*10630*/  HMMA.16816.F32.BF16 R12, R164.reuse, R136, R12 ;  /* 0x00000088a40c723c */ /* 0x044ff0000004180c */
[C---:B------:R-:W-:Y:S01]  /*10640*/  HMMA.16816.F32.BF16 R16, R164.reuse, R138, R16 ;  /* 0x0000008aa410723c */ /* 0x040fe20000041810 */
[----:B------:R-:W2:Y:S07]  /*10650*/  LDSM.16.M88.4 R136, [R191+UR4+0x10900] ;  /* 0x01090004bf88783b */ /* 0x000eae0008000200 */
[C---:B------:R-:W-:Y:S08]  /*10660*/  HMMA.16816.F32.BF16 R20, R164.reuse, R140, R20 ;  /* 0x0000008ca414723c */ /* 0x040ff00000041814 */
[C---:B------:R-:W-:Y:S01]  /*10670*/  HMMA.16816.F32.BF16 R24, R164.reuse, R142, R24 ;  /* 0x0000008ea418723c */ /* 0x040fe20000041818 */
[----:B------:R-:W1:Y:S07]  /*10680*/  LDSM.16.M88.4 R140, [R191+UR4+0x11100] ;  /* 0x01110004bf8c783b */ /* 0x000e6e0008000200 */
[C---:B------:R-:W-:Y:S08]  /*10690*/  HMMA.16816.F32.BF16 R28, R164.reuse, R156, R28 ;  /* 0x0000009ca41c723c */ /* 0x040ff0000004181c */
[----:B------:R-:W-:Y:S01]  /*106a0*/  HMMA.16816.F32.BF16 R32, R164, R158, R32 ;  /* 0x0000009ea420723c */ /* 0x000fe20000041820 */
[----:B------:R-:W2:Y:S07]  /*106b0*/  LDSM.16.M88.4 R156, [R191+UR4+0x11900] ;  /* 0x01190004bf9c783b */ /* 0x000eae0008000200 */
[C---:B----4-:R-:W-:Y:S01]  /*106c0*/  HMMA.16816.F32.BF16 R4, R160.reuse, R168, R4 ;  /* 0x000000a8a004723c */ /* 0x050fe20000041804 */
[----:B------:R-:W4:Y:S07]  /*106d0*/  LDSM.16.M88.4 R164, [R134+0x8000] ;  /* 0x0080000086a4783b */ /* 0x000f2e0000000200 */
[C---:B------:R-:W-:Y:S01]  /*106e0*/  HMMA.16816.F32.BF16 R8, R160.reuse, R170, R8 ;  /* 0x000000aaa008723c */ /* 0x040fe20000041808 */
[----:B------:R-:W-:Y:S07]  /*106f0*/  LDSM.16.M88.4 R168, [R2+0x10100] ;  /* 0x0101000002a8783b */ /* 0x000fee0000000200 */
[C---:B---3--:R-:W-:Y:S08]  /*10700*/  HMMA.16816.F32.BF16 R12, R160.reuse, R144, R12 ;  /* 0x00000090a00c723c */ /* 0x048ff0000004180c */
[C---:B------:R-:W-:Y:S01]  /*10710*/  HMMA.16816.F32.BF16 R16, R160.reuse, R146, R16 ;  /* 0x00000092a010723c */ /* 0x040fe20000041810 */
[----:B------:R-:W3:Y:S07]  /*10720*/  LDSM.16.M88.4 R144, [R193+0x10900] ;  /* 0x01090000c190783b */ /* 0x000eee0000000200 */
[C---:B-1----:R-:W-:Y:S08]  /*10730*/  HMMA.16816.F32.BF16 R20, R160.reuse, R148, R20 ;  /* 0x00000094a014723c */ /* 0x042ff00000041814 */
[C---:B------:R-:W-:Y:S01]  /*10740*/  HMMA.16816.F32.BF16 R24, R160.reuse, R150, R24 ;  /* 0x00000096a018723c */ /* 0x040fe20000041818 */
[----:B------:R-:W1:Y:S07]  /*10750*/  LDSM.16.M88.4 R148, [R193+0x11100] ;  /* 0x01110000c194783b */ /* 0x000e6e0000000200 */
[C---:B-----5:R-:W-:Y:S08]  /*10760*/  HMMA.16816.F32.BF16 R28, R160.reuse, R152, R28 ;  /* 0x00000098a01c723c */ /* 0x060ff0000004181c */
[----:B------:R-:W-:Y:S01]  /*10770*/  HMMA.16816.F32.BF16 R32, R160, R154, R32 ;  /* 0x0000009aa020723c */ /* 0x000fe20000041820 */
[----:B------:R-:W5:Y:S07]  /*10780*/  LDSM.16.M88.4 R152, [R193+0x11900] ;  /* 0x01190000c198783b */ /* 0x000f6e0000000200 */
        /* <DEDUP_REMOVED lines=15> */
[C---:B------:R-:W-:Y:S08]  /*10880*/  HMMA.16816.F32.BF16 R8, R164.reuse, R178, R8 ;  /* 0x000000b2a408723c */ /* 0x040ff00000041808 */
[C---:B---3--:R-:W-:Y:S08]  /*10890*/  HMMA.16816.F32.BF16 R12, R164.reuse, R144, R12 ;  /* 0x00000090a40c723c */ /* 0x048ff0000004180c */
[C---:B------:R-:W-:Y:S08]  /*108a0*/  HMMA.16816.F32.BF16 R16, R164.reuse, R146, R16 ;  /* 0x00000092a410723c */ /* 0x040ff00000041810 */
[C---:B-1----:R-:W-:Y:S08]  /*108b0*/  HMMA.16816.F32.BF16 R20, R164.reuse, R148, R20 ;  /* 0x00000094a414723c */ /* 0x042ff00000041814 */
[C---:B------:R-:W-:Y:S08]  /*108c0*/  HMMA.16816.F32.BF16 R24, R164.reuse, R150, R24 ;  /* 0x00000096a418723c */ /* 0x040ff00000041818 */
[C---:B-----5:R-:W-:Y:S08]  /*108d0*/  HMMA.16816.F32.BF16 R28, R164.reuse, R152, R28 ;  /* 0x00000098a41c723c */ /* 0x060ff0000004181c */
[----:B------:R-:W-:Y:S08]  /*108e0*/  HMMA.16816.F32.BF16 R32, R164, R154, R32 ;  /* 0x0000009aa420723c */ /* 0x000ff00000041820 */
[C---:B------:R-:W-:Y:S08]  /*108f0*/  HMMA.16816.F32.BF16 R4, R160.reuse, R168, R4 ;  /* 0x000000a8a004723c */ /* 0x040ff00000041804 */
[C---:B------:R-:W-:Y:S08]  /*10900*/  HMMA.16816.F32.BF16 R8, R160.reuse, R170, R8 ;  /* 0x000000aaa008723c */ /* 0x040ff00000041808 */
[C---:B--2---:R-:W-:Y:S08]  /*10910*/  HMMA.16816.F32.BF16 R12, R160.reuse, R136, R12 ;  /* 0x00000088a00c723c */ /* 0x044ff0000004180c */
[C---:B------:R-:W-:Y:S01]  /*10920*/  HMMA.16816.F32.BF16 R16, R160.reuse, R138, R16 ;  /* 0x0000008aa010723c */ /* 0x040fe20000041810 */
[----:B------:R-:W1:Y:S07]  /*10930*/  LDSM.16.M88.4 R136, [R132+0x10900] ;  /* 0x010900008488783b */ /* 0x000e6e0000000200 */
[C---:B------:R-:W-:Y:S08]  /*10940*/  HMMA.16816.F32.BF16 R20, R160.reuse, R140, R20 ;  /* 0x0000008ca014723c */ /* 0x040ff00000041814 */
[C---:B------:R-:W-:Y:S01]  /*10950*/  HMMA.16816.F32.BF16 R24, R160.reuse, R142, R24 ;  /* 0x0000008ea018723c */ /* 0x040fe20000041818 */
[----:B------:R-:W2:Y:S07]  /*10960*/  LDSM.16.M88.4 R140, [R132+0x11100] ;  /* 0x01110000848c783b */ /* 0x000eae0000000200 */
[C---:B------:R-:W-:Y:S08]  /*10970*/  HMMA.16816.F32.BF16 R28, R160.reuse, R156, R28 ;  /* 0x0000009ca01c723c */ /* 0x040ff0000004181c */
[----:B------:R-:W-:Y:S08]  /*10980*/  HMMA.16816.F32.BF16 R32, R160, R158, R32 ;  /* 0x0000009ea020723c */ /* 0x000ff00000041820 */
[C---:B----4-:R-:W-:Y:S08]  /*10990*/  HMMA.16816.F32.BF16 R4, R172.reuse, R180, R4 ;  /* 0x000000b4ac04723c */ /* 0x050ff00000041804 */
[C---:B------:R-:W-:Y:S08]  /*109a0*/  HMMA.16816.F32.BF16 R8, R172.reuse, R182, R8 ;  /* 0x000000b6ac08723c */ /* 0x040ff00000041808 */
[C---:B-1----:R-:W-:Y:S08]  /*109b0*/  HMMA.16816.F32.BF16 R12, R172.reuse, R136, R12 ;  /* 0x00000088ac0c723c */ /* 0x042ff0000004180c */
[C---:B------:R-:W-:Y:S04]  /*109c0*/  HMMA.16816.F32.BF16 R16, R172.reuse, R138, R16 ;  /* 0x0000008aac10723c */ /* 0x040fe80000041810 */
[----:B------:R-:W-:Y:S02]  /*109d0*/  FMUL.FTZ R162, R4, c[0x0][0x320] ;  /* 0x0000c80004a27a20 */ /* 0x000fe40000410000 */
[----:B------:R-:W-:Y:S02]  /*109e0*/  FMUL.FTZ R157, R5, c[0x0][0x320] ;  /* 0x0000c800059d7a20 */ /* 0x000fe40000410000 */
[C---:B--2---:R-:W-:Y:S02]  /*109f0*/  HMMA.16816.F32.BF16 R20, R172.reuse, R140, R20 ;  /* 0x0000008cac14723c */ /* 0x044fe40000041814 */
[----:B------:R-:W1:Y:S02]  /*10a00*/  MUFU.TANH R162, R162 ;  /* 0x000000a200a27308 */ /* 0x000e640000002400 */
[----:B------:R-:W-:Y:S02]  /*10a10*/  FMUL.FTZ R9, R9, c[0x0][0x320] ;  /* 0x0000c80009097a20 */ /* 0x000fe40000410000 */
[----:B------:R-:W-:Y:S02]  /*10a20*/  FMUL.FTZ R10, R10, c[0x0][0x320] ;  /* 0x0000c8000a0a7a20 */ /* 0x000fe40000410000 */
[C---:B------:R-:W-:Y:S04]  /*10a30*/  HMMA.16816.F32.BF16 R24, R172.reuse, R142, R24 ;  /* 0x0000008eac18723c */ /* 0x040fe80000041818 */
[----:B------:R-:W-:Y:S01]  /*10a40*/  FMUL.FTZ R11, R11, c[0x0][0x320] ;  /* 0x0000c8000b0b7a20 */ /* 0x000fe20000410000 */
[----:B------:R-:W-:Y:S01]  /*10a50*/  MUFU.TANH R165, R9 ;  /* 0x0000000900a57308 */ /* 0x000fe20000002400 */
[----:B------:R-:W-:Y:S02]  /*10a60*/  FMUL.FTZ R163, R8, c[0x0][0x320] ;  /* 0x0000c80008a37a20 */ /* 0x000fe40000410000 */
[----:B------:R-:W-:Y:S04]  /*10a70*/  FMUL.FTZ R161, R6, c[0x0][0x320] ;  /* 0x0000c80006a17a20 */ /* 0x000fe80000410000 */
[----:B------:R-:W-:Y:S02]  /*10a80*/  FMUL.FTZ R160, R7, c[0x0][0x320] ;  /* 0x0000c80007a07a20 */ /* 0x000fe40000410000 */
[----:B------:R-:W-:Y:S01]  /*10a90*/  FMUL.FTZ R169, R12, c[0x0][0x320] ;  /* 0x0000c8000ca97a20 */ /* 0x000fe20000410000 */
[----:B------:R-:W-:Y:S01]  /*10aa0*/  MUFU.TANH R234, R10 ;  /* 0x0000000a00ea7308 */ /* 0x000fe20000002400 */
[----:B------:R-:W-:Y:S02]  /*10ab0*/  FMUL.FTZ R13, R13, c[0x0][0x320] ;  /* 0x0000c8000d0d7a20 */ /* 0x000fe40000410000 */
[----:B------:R-:W-:Y:S01]  /*10ac0*/  FMUL.FTZ R14, R14, c[0x0][0x320] ;  /* 0x0000c8000e0e7a20 */ /* 0x000fe20000410000 */
[----:B-1----:R-:W-:Y:S01]  /*10ad0*/  FMNMX.FTZ R2, R162, R133, !PT ;  /* 0x00000085a2027209 */ /* 0x002fe20007810000 */
[----:B------:R-:W-:Y:S02]  /*10ae0*/  FMUL.FTZ R15, R15, c[0x0][0x320] ;  /* 0x0000c8000f0f7a20 */ /* 0x000fe40000410000 */
[----:B------:R-:W-:Y:S02]  /*10af0*/  FMUL.FTZ R16, R16, c[0x0][0x320] ;  /* 0x0000c80010107a20 */ /* 0x000fe40000410000 */
[----:B------:R-:W-:Y:S01]  /*10b00*/  FMUL.FTZ R17, R17, c[0x0][0x320] ;  /* 0x0000c80011117a20 */ /* 0x000fe20000410000 */
[----:B------:R1:W-:Y:S01]  /*10b10*/  MUFU.TANH R176, R11 ;  /* 0x0000000b00b07308 */ /* 0x0003e20000002400 */
        /* <DEDUP_REMOVED lines=12> */
[----:B-1----:R-:W1:Y:S01]  /*10be0*/  LDSM.16.M88.4 R8, [R132+0x11900] ;  /* 0x011900008408783b */ /* 0x002e620000000200 */
[----:B------:R-:W-:Y:S08]  /*10bf0*/  DEPBAR.LE SB0, 0x2 ;  /* 0x000080800000791a */ /* 0x000ff00000000000 */
[----:B------:R-:W4:Y:S01]  /*10c00*/  MUFU.TANH R160, R160 ;  /* 0x000000a000a07308 */ /* 0x000f220000002400 */
[----:B------:R-:W-:Y:S01]  /*10c10*/  BAR.SYNC.DEFER_BLOCKING 0x0 ;  /* 0x0000000000007b1d */ /* 0x000fe20000010000 */
[----:B--2---:R-:W-:Y:S02]  /*10c20*/  FMNMX.FTZ R2, R157, R2, !PT ;  /* 0x000000029d027209 */ /* 0x004fe40007810000 */
[----:B---3--:R-:W-:Y:S04]  /*10c30*/  FMNMX.FTZ R3, R161, R0, !PT ;  /* 0x00000000a1037209 */ /* 0x008fe80007810000 */
[----:B----4-:R-:W-:Y:S01]  /*10c40*/  FMNMX.FTZ R3, R160, R3, !PT ;  /* 0x00000003a0037209 */ /* 0x010fe20007810000 */
[----:B------:R-:W-:Y:S01]  /*10c50*/  LDSM.16.MT88.4 R140, [R184+UR4+0x2900] ;  /* 0x00290004b88c783b */ /* 0x000fe20008004200 */
[----:B------:R-:W2:Y:S02]  /*10c60*/  MUFU.TANH R163, R163 ;  /* 0x000000a300a37308 */ /* 0x000ea40000002400 */
[----:B------:R-:W-:Y:S04]  /*10c70*/  FMNMX.FTZ R3, R234, R3, !PT ;  /* 0x00000003ea037209 */ /* 0x000fe80007810000 */
[----:B------:R-:W-:Y:S01]  /*10c80*/  FMNMX.FTZ R3, R176, R3, !PT ;  /* 0x00000003b0037209 */ /* 0x000fe20007810000 */
[C---:B-1----:R-:W-:Y:S01]  /*10c90*/  HMMA.16816.F32.BF16 R28, R172.reuse, R8, R28 ;  /* 0x00000008ac1c723c */ /* 0x042fe2000004181c */
[----:B------:R-:W-:Y:S02]  /*10ca0*/  LDSM.16.MT88.4 R148, [R185+UR4+0x3900] ;  /* 0x00390004b994783b */ /* 0x000fe40008004200 */
[----:B------:R-:W1:Y:S05]  /*10cb0*/  MUFU.TANH R169, R169 ;  /* 0x000000a900a97308 */ /* 0x000e6a0000002400 */
[----:B------:R-:W-:Y:S05]  /*10cc0*/  HMMA.16816.F32.BF16 R32, R172, R10, R32 ;  /* 0x0000000aac20723c */ /* 0x000fea0000041820 */
[----:B------:R-:W3:Y:S01]  /*10cd0*/  MUFU.TANH R181, R13 ;  /* 0x0000000d00b57308 */ /* 0x000ee20000002400 */
[----:B--2---:R-:W-:Y:S06]  /*10ce0*/  FMNMX.FTZ R2, R163, R2, !PT ;  /* 0x00000002a3027209 */ /* 0x004fec0007810000 */
[----:B------:R-:W-:Y:S03]  /*10cf0*/  FMNMX.FTZ R2, R165, R2, !PT ;  /* 0x00000002a5027209 */ /* 0x000fe60007810000 */
        /* <DEDUP_REMOVED lines=15> */
[----:B-1----:R-:W-:Y:S01]  /*10df0*/  FMNMX.FTZ R3, R180, R3, !PT ;  /* 0x00000003b4037209 */ /* 0x002fe20007810000 */
[----:B------:R-:W-:Y:S08]  /*10e00*/  LDSM.16.MT88.4 R12, [R185+UR4+0x100] ;  /* 0x00010004b90c783b */ /* 0x000ff00008004200 */
[----:B------:R-:W1:Y:S01]  /*10e10*/  MUFU.TANH R230, R18 ;  /* 0x0000001200e67308 */ /* 0x000e620000002400 */
[----:B---3--:R-:W-:Y:S02]  /*10e20*/  FMNMX.FTZ R2, R171, R2, !PT ;  /* 0x00000002ab027209 */ /* 0x008fe40007810000 */
[----:B------:R-:W-:Y:S07]  /*10e30*/  IADD3 R16, R184, UR4, RZ ;  /* 0x00000004b8107c10 */ /* 0x000fee000fffe0ff */
        /* <DEDUP_REMOVED lines=30> */
[----:B------:R-:W-:Y:S08]  /*11020*/  LDSM.16.MT88.4 R28, [R184+UR4+0x100] ;  /* 0x00010004b81c783b */ /* 0x000ff00008004200 */
[----:B------:R-:W3:Y:S01]  /*11030*/  MUFU.TANH R158, R34 ;  /* 0x00000022009e7308 */ /* 0x000ee20000002400 */
[----:B--2---:R-:W-:Y:S09]  /*11040*/  FMNMX.FTZ R2, R173, R2, !PT ;  /* 0x00000002ad027209 */ /* 0x004ff20007810000 */
[----:B------:R-:W2:Y:S01]  /*11050*/  MUFU.TANH R156, R35 ;  /* 0x00000023009c7308 */ /* 0x000ea20000002400 */
[----:B-1----:R-:W-:Y:S05]  /*11060*/  FMNMX.FTZ R11, R159, R2, !PT ;  /* 0x000000029f0b7209 */ /* 0x002fea0007810000 */
[----:B------:R-:W1:Y:S01]  /*11070*/  SHFL.BFLY PT, R2, R11, 0x2, 0x1f ;  /* 0x0c401f000b027f89 */ /* 0x000e6200000e0000 */
[----:B---3--:R-:W-:Y:S04]  /*11080*/  FMNMX.FTZ R3, R158, R3, !PT ;  /* 0x000000039e037209 */ /* 0x008fe80007810000 */
[----:B--2---:R-:W-:Y:S05]  /*11090*/  FMNMX.FTZ R10, R156, R3, !PT ;  /* 0x000000039c0a7209 */ /* 0x004fea0007810000 */
[----:B------:R-:W2:Y:S01]  /*110a0*/  SHFL.BFLY PT, R3, R10, 0x2, 0x1f ;  /* 0x0c401f000a037f89 */ /* 0x000ea200000e0000 */
[----:B-1----:R-:W-:Y:S07]  /*110b0*/  FMNMX.FTZ R9, R11, R2, !PT ;  /* 0x000000020b097209 */ /* 0x002fee0007810000 */
[----:B------:R-:W1:Y:S01]  /*110c0*/  SHFL.BFLY PT, R132, R9, 0x1, 0x1f ;  /* 0x0c201f0009847f89 */ /* 0x000e6200000e0000 */
[----:B--2---:R-:W-:Y:S07]  /*110d0*/  FMNMX.FTZ R8, R10, R3, !PT ;  /* 0x000000030a087209 */ /* 0x004fee0007810000 */
[----:B------:R-:W2:Y:S01]  /*110e0*/  SHFL.BFLY PT, R3, R8, 0x1, 0x1f ;  /* 0x0c201f0008037f89 */ /* 0x000ea200000e0000 */
[----:B-1----:R-:W-:Y:S05]  /*110f0*/  FMNMX.FTZ R132, R9, R132, !PT ;  /* 0x0000008409847209 */ /* 0x002fea0007810000 */
[C---:B------:R-:W-:Y:S02]  /*11100*/  FADD.FTZ R4, -R132.reuse, R133 ;  /* 0x0000008584047221 */ /* 0x040fe40000010100 */
[----:B------:R-:W-:Y:S02]  /*11110*/  FMUL.FTZ R178, R132, c[0x0][0x2d0] ;  /* 0x0000b40084b27a20 */ /* 0x000fe40000410000 */
[----:B------:R-:W-:Y:S02]  /*11120*/  FMUL.FTZ R2, R4, c[0x0][0x2d0] ;  /* 0x0000b40004027a20 */ /* 0x000fe40000410000 */
[--C-:B------:R-:W-:Y:S02]  /*11130*/  FFMA.FTZ R167, R157, c[0x0][0x2d0], -R178.reuse ;  /* 0x0000b4009da77a23 */ /* 0x100fe400000108b2 */
[--C-:B------:R-:W-:Y:S02]  /*11140*/  FFMA.FTZ R168, R162, c[0x0][0x2d0], -R178.reuse ;  /* 0x0000b400a2a87a23 */ /* 0x100fe400000108b2 */
[--C-:B------:R-:W-:Y:S01]  /*11150*/  FFMA.FTZ R166, R163, c[0x0][0x2d0], -R178.reuse ;  /* 0x0000b400a3a67a23 */ /* 0x100fe200000108b2 */
[----:B------:R-:W1:Y:S01]  /*11160*/  MUFU.EX2 R2, R2 ;  /* 0x0000000200027308 */ /* 0x000e620000000800 */
[--C-:B------:R-:W-:Y:S02]  /*11170*/  FFMA.FTZ R163, R165, c[0x0][0x2d0], -R178.reuse ;  /* 0x0000b400a5a37a23 */ /* 0x100fe400000108b2 */
[--C-:B------:R-:W-:Y:S01]  /*11180*/  FFMA.FTZ R169, R169, c[0x0][0x2d0], -R178.reuse ;  /* 0x0000b400a9a97a23 */ /* 0x100fe200000108b2 */
[----:B--2---:R-:W-:Y:S01]  /*11190*/  FMNMX.FTZ R3, R8, R3, !PT ;  /* 0x0000000308037209 */ /* 0x004fe20007810000 */
[--C-:B------:R-:W-:Y:S01]  /*111a0*/  FFMA.FTZ R174, R181, c[0x0][0x2d0], -R178.reuse ;  /* 0x0000b400b5ae7a23 */ /* 0x100fe200000108b2 */
[----:B------:R-:W-:Y:S01]  /*111b0*/  IADD3 R8, R185, UR4, RZ ;  /* 0x00000004b9087c10 */ /* 0x000fe2000fffe0ff */
[----:B------:R-:W-:Y:S02]  /*111c0*/  FFMA.FTZ R171, R171, c[0x0][0x2d0], -R178 ;  /* 0x0000b400abab7a23 */ /* 0x000fe400000108b2 */
[C---:B------:R-:W-:Y:S01]  /*111d0*/  FMUL.FTZ R157, R3.reuse, c[0x0][0x2d0] ;  /* 0x0000b400039d7a20 */ /* 0x040fe20000410000 */
[----:B------:R-:W-:Y:S01]  /*111e0*/  MUFU.EX2 R168, R168 ;  /* 0x000000a800a87308 */ /* 0x000fe20000000800 */
[----:B------:R-:W-:Y:S01]  /*111f0*/  FADD.FTZ R4, -R3, R0 ;  /* 0x0000000003047221 */ /* 0x000fe20000010100 */
[----:B------:R-:W-:Y:S01]  /*11200*/  IADD3 R133, R189, R8, RZ ;  /* 0x00000008bd857210 */ /* 0x000fe20007ffe0ff */
[--C-:B------:R-:W-:Y:S02]  /*11210*/  FFMA.FTZ R165, R161, c[0x0][0x2d0], -R157.reuse ;  /* 0x0000b400a1a57a23 */ /* 0x100fe4000001089d */
[--C-:B------:R-:W-:Y:S01]  /*11220*/  FFMA.FTZ R164, R160, c[0x0][0x2d0], -R157.reuse ;  /* 0x0000b400a0a47a23 */ /* 0x100fe2000001089d */
[----:B------:R-:W-:Y:S01]  /*11230*/  IADD3 R160, R189, R16, RZ ;  /* 0x00000010bda07210 */ /* 0x000fe20007ffe0ff */
[--C-:B------:R-:W-:Y:S01]  /*11240*/  FFMA.FTZ R162, R234, c[0x0][0x2d0], -R157.reuse ;  /* 0x0000b400eaa27a23 */ /* 0x100fe2000001089d */
[----:B------:R-:W2:Y:S01]  /*11250*/  LDSM.16.MT88.4 R20, [R133+0x100] ;  /* 0x000100008514783b */ /* 0x000ea20000004200 */
[--C-:B------:R-:W-:Y:S01]  /*11260*/  FFMA.FTZ R161, R176, c[0x0][0x2d0], -R157.reuse ;  /* 0x0000b400b0a17a23 */ /* 0x100fe2000001089d */
[----:B------:R-:W3:Y:S01]  /*11270*/  MUFU.EX2 R167, R167 ;  /* 0x000000a700a77308 */ /* 0x000ee20000000800 */
[----:B------:R-:W-:Y:S02]  /*11280*/  FMUL.FTZ R0, R4, c[0x0][0x2d0] ;  /* 0x0000b40004007a20 */ /* 0x000fe40000410000 */
[--C-:B------:R-:W-:Y:S02]  /*11290*/  FFMA.FTZ R176, R179, c[0x0][0x2d0], -R178.reuse ;  /* 0x0000b400b3b07a23 */ /* 0x100fe400000108b2 */
[C---:B-1----:R-:W-:Y:S01]  /*112a0*/  FMUL.FTZ R4, R2.reuse, R128 ;  /* 0x0000008002047220 */ /* 0x042fe20000410000 */
[----:B------:R-:W-:Y:S01]  /*112b0*/  LDSM.16.MT88.4 R136, [R133+0x2900] ;  /* 0x002900008588783b */ /* 0x000fe20000004200 */
[C---:B------:R-:W-:Y:S02]  /*112c0*/  FMUL.FTZ R5, R2.reuse, R129 ;  /* 0x0000008102057220 */ /* 0x040fe40000410000 */
[C---:B------:R-:W-:Y:S01]  /*112d0*/  FMUL.FTZ R8, R2.reuse, R124 ;  /* 0x0000007c02087220 */ /* 0x040fe20000410000 */
[----:B------:R-:W1:Y:S01]  /*112e0*/  MUFU.EX2 R0, R0 ;  /* 0x0000000000007308 */ /* 0x000e620000000800 */
[C---:B------:R-:W-:Y:S02]  /*112f0*/  FMUL.FTZ R9, R2.reuse, R125 ;  /* 0x0000007d02097220 */ /* 0x040fe40000410000 */
[C---:B------:R-:W-:Y:S01]  /*11300*/  FMUL.FTZ R16, R2.reuse, R116 ;  /* 0x0000007402107220 */ /* 0x040fe20000410000 */
[----:B------:R-:W-:Y:S01]  /*11310*/  LDSM.16.MT88.4 R144, [R160+0x1900] ;  /* 0x00190000a090783b */ /* 0x000fe20000004200 */
[C---:B------:R-:W-:Y:S02]  /*11320*/  FMUL.FTZ R17, R2.reuse, R117 ;  /* 0x0000007502117220 */ /* 0x040fe40000410000 */
[C---:B------:R-:W-:Y:S02]  /*11330*/  FMUL.FTZ R24, R2.reuse, R108 ;  /* 0x0000006c02187220 */ /* 0x040fe40000410000 */
[C---:B------:R-:W-:Y:S01]  /*11340*/  FMUL.FTZ R25, R2.reuse, R109 ;  /* 0x0000006d02197220 */ /* 0x040fe20000410000 */
[----:B------:R-:W-:Y:S01]  /*11350*/  MUFU.EX2 R166, R166 ;  /* 0x000000a600a67308 */ /* 0x000fe20000000800 */
[C---:B------:R-:W-:Y:S01]  /*11360*/  FMUL.FTZ R32, R2.reuse, R100 ;  /* 0x0000006402207220 */ /* 0x040fe20000410000 */
[----:B------:R-:W-:Y:S01]  /*11370*/  LDSM.16.MT88.4 R152, [R133+0x3900] ;  /* 0x003900008598783b */ /* 0x000fe20000004200 */
[C---:B------:R-:W-:Y:S01]  /*11380*/  FMUL.FTZ R33, R2.reuse, R101 ;  /* 0x0000006502217220 */ /* 0x040fe20000410000 */
[----:B---3--:R-:W-:Y:S01]  /*11390*/  F2FP.BF16.PACK_AB R128, R167, R168 ;  /* 0x000000a8a780723e */ /* 0x008fe200000010ff */
[C---:B------:R-:W-:Y:S02]  /*113a0*/  FMUL.FTZ R36, R2.reuse, R36 ;  /* 0x0000002402247220 */ /* 0x040fe40000410000 */
[C---:B------:R-:W-:Y:S02]  /*113b0*/  FMUL.FTZ R37, R2.reuse, R37 ;  /* 0x0000002502257220 */ /* 0x040fe40000410000 */
[C---:B------:R-:W-:Y:S01]  /*113c0*/  FMUL.FTZ R40, R2.reuse, R40 ;  /* 0x0000002802287220 */ /* 0x040fe20000410000 */
[----:B------:R-:W3:Y:S01]  /*113d0*/  MUFU.EX2 R163, R163 ;  /* 0x000000a300a37308 */ /* 0x000ee20000000800 */
[C---:B------:R-:W-:Y:S02]  /*113e0*/  FMUL.FTZ R41, R2.reuse, R41 ;  /* 0x0000002902297220 */ /* 0x040fe40000410000 */
[----:B------:R-:W-:Y:S02]  /*113f0*/  FMUL.FTZ R44, R2, R44 ;  /* 0x0000002c022c7220 */ /* 0x000fe40000410000 */
[C---:B-1----:R-:W-:Y:S02]  /*11400*/  FMUL.FTZ R6, R0.reuse, R130 ;  /* 0x0000008200067220 */ /* 0x042fe40000410000 */
[C---:B------:R-:W-:Y:S02]  /*11410*/  FMUL.FTZ R7, R0.reuse, R131 ;  /* 0x0000008300077220 */ /* 0x040fe40000410000 */
[C---:B------:R-:W-:Y:S01]  /*11420*/  FMUL.FTZ R10, R0.reuse, R126 ;  /* 0x0000007e000a7220 */ /* 0x040fe20000410000 */
[----:B------:R-:W-:Y:S01]  /*11430*/  MUFU.EX2 R165, R165 ;  /* 0x000000a500a57308 */ /* 0x000fe20000000800 */
[C---:B------:R-:W-:Y:S02]  /*11440*/  FMUL.FTZ R11, R0.reuse, R127 ;  /* 0x0000007f000b7220 */ /* 0x040fe40000410000 */
[C---:B------:R-:W-:Y:S01]  /*11450*/  FMUL.FTZ R18, R0.reuse, R118 ;  /* 0x0000007600127220 */ /* 0x040fe20000410000 */
[----:B------:R-:W-:Y:S01]  /*11460*/  LDSM.16.MT88.4 R124, [R185+UR4+0x2900] ;  /* 0x00290004b97c783b */ /* 0x000fe20008004200 */
[C---:B------:R-:W-:Y:S02]  /*11470*/  FMUL.FTZ R19, R0.reuse, R119 ;  /* 0x0000007700137220 */ /* 0x040fe40000410000 */
[C---:B------:R-:W-:Y:S02]  /*11480*/  FMUL.FTZ R26, R0.reuse, R110 ;  /* 0x0000006e001a7220 */ /* 0x040fe40000410000 */
[C---:B------:R-:W-:Y:S01]  /*11490*/  FMUL.FTZ R27, R0.reuse, R111 ;  /* 0x0000006f001b7220 */ /* 0x040fe20000410000 */
[----:B------:R-:W1:Y:S01]  /*114a0*/  MUFU.EX2 R164, R164 ;  /* 0x000000a400a47308 */ /* 0x000e620000000800 */
[C---:B------:R-:W-:Y:S01]  /*114b0*/  FMUL.FTZ R34, R0.reuse, R102 ;  /* 0x0000006600227220 */ /* 0x040fe20000410000 */
[----:B------:R-:W-:Y:S01]  /*114c0*/  LDSM.16.MT88.4 R108, [R160+0x2100] ;  /* 0x00210000a06c783b */ /* 0x000fe20000004200 */
[C---:B------:R-:W-:Y:S01]  /*114d0*/  FMUL.FTZ R35, R0.reuse, R103 ;  /* 0x0000006700237220 */ /* 0x040fe20000410000 */
[----:B---3--:R-:W-:Y:S01]  /*114e0*/  F2FP.BF16.PACK_AB R130, R163, R166 ;  /* 0x000000a6a382723e */ /* 0x008fe200000010ff */
[C---:B------:R-:W-:Y:S02]  /*114f0*/  FMUL.FTZ R38, R0.reuse, R38 ;  /* 0x0000002600267220 */ /* 0x040fe40000410000 */
[C---:B------:R-:W-:Y:S02]  /*11500*/  FMUL.FTZ R39, R0.reuse, R39 ;  /* 0x0000002700277220 */ /* 0x040fe40000410000 */
[C---:B------:R-:W-:Y:S01]  /*11510*/  FMUL.FTZ R42, R0.reuse, R42 ;  /* 0x0000002a002a7220 */ /* 0x040fe20000410000 */
[----:B------:R-:W-:Y:S01]  /*11520*/  MUFU.EX2 R162, R162 ;  /* 0x000000a200a27308 */ /* 0x000fe20000000800 */
[----:B------:R-:W-:Y:S01]  /*11530*/  LDSM.16.MT88.4 R100, [R184+UR4+0x2100] ;  /* 0x00210004b864783b */ /* 0x000fe20008004200 */
[----:B------:R-:W-:Y:S02]  /*11540*/  FMUL.FTZ R43, R0, R43 ;  /* 0x0000002b002b7220 */ /* 0x000fe40000410000 */
[----:B------:R-:W-:Y:S02]  /*11550*/  FMUL.FTZ R45, R2, R45 ;  /* 0x0000002d022d7220 */ /* 0x000fe40000410000 */
[C---:B------:R-:W-:Y:S02]  /*11560*/  FMUL.FTZ R46, R0.reuse, R46 ;  /* 0x0000002e002e7220 */ /* 0x040fe40000410000 */
[----:B------:R-:W-:Y:S01]  /*11570*/  FMUL.FTZ R47, R0, R47 ;  /* 0x0000002f002f7220 */ /* 0x000fe20000410000 */
[----:B------:R-:W-:Y:S01]  /*11580*/  LDSM.16.MT88.4 R116, [R133+0x900] ;  /* 0x000900008574783b */ /* 0x000fe20000004200 */
[----:B------:R-:W3:Y:S01]  /*11590*/  MUFU.EX2 R161, R161 ;  /* 0x000000a100a17308 */ /* 0x000ee20000000800 */
[C---:B------:R-:W-:Y:S02]  /*115a0*/  FMUL.FTZ R48, R2.reuse, R48 ;  /* 0x0000003002307220 */ /* 0x040fe40000410000 */
[----:B------:R-:W-:Y:S01]  /*115b0*/  FMUL.FTZ R49, R2, R49 ;  /* 0x0000003102317220 */ /* 0x000fe20000410000 */
[----:B-1----:R-:W-:Y:S01]  /*115c0*/  F2FP.BF16.PACK_AB R129, R164, R165 ;  /* 0x000000a5a481723e */ /* 0x002fe200000010ff */
[C---:B------:R-:W-:Y:S02]  /*115d0*/  FMUL.FTZ R50, R0.reuse, R50 ;  /* 0x0000003200327220 */ /* 0x040fe40000410000 */
[----:B------:R-:W-:Y:S02]  /*115e0*/  FMUL.FTZ R51, R0, R51 ;  /* 0x0000003300337220 */ /* 0x000fe40000410000 */
[C---:B------:R-:W-:Y:S01]  /*115f0*/  FMUL.FTZ R52, R2.reuse, R52 ;  /* 0x0000003402347220 */ /* 0x040fe20000410000 */
[----:B------:R-:W-:Y:S01]  /*11600*/  MUFU.EX2 R169, R169 ;  /* 0x000000a900a97308 */ /* 0x000fe20000000800 */
[----:B------:R-:W-:Y:S02]  /*11610*/  FMUL.FTZ R53, R2, R53 ;  /* 0x0000003502357220 */ /* 0x000fe40000410000 */
[C---:B------:R-:W-:Y:S02]  /*11620*/  FMUL.FTZ R54, R0.reuse, R54 ;  /* 0x0000003600367220 */ /* 0x040fe40000410000 */
[----:B------:R-:W-:Y:S02]  /*11630*/  FMUL.FTZ R55, R0, R55 ;  /* 0x0000003700377220 */ /* 0x000fe40000410000 */
[C---:B------:R-:W-:Y:S02]  /*11640*/  FMUL.FTZ R56, R2.reuse, R56 ;  /* 0x0000003802387220 */ /* 0x040fe40000410000 */
[----:B------:R-:W-:Y:S01]  /*11650*/  FMUL.FTZ R57, R2, R57 ;  /* 0x0000003902397220 */ /* 0x000fe20000410000 */
[----:B------:R-:W1:Y:S01]  /*11660*/  MUFU.EX2 R174, R174 ;  /* 0x000000ae00ae7308 */ /* 0x000e620000000800 */
[C---:B------:R-:W-:Y:S02]  /*11670*/  FMUL.FTZ R58, R0.reuse, R58 ;  /* 0x0000003a003a7220 */ /* 0x040fe40000410000 */
[----:B------:R-:W-:Y:S01]  /*11680*/  FMUL.FTZ R59, R0, R59 ;  /* 0x0000003b003b7220 */ /* 0x000fe20000410000 */
[----:B---3--:R-:W-:Y:S01]  /*11690*/  F2FP.BF16.PACK_AB R131, R161, R162 ;  /* 0x000000a2a183723e */ /* 0x008fe200000010ff */
[C---:B------:R-:W-:Y:S02]  /*116a0*/  FMUL.FTZ R60, R2.reuse, R60 ;  /* 0x0000003c023c7220 */ /* 0x040fe40000410000 */
[----:B------:R-:W-:Y:S02]  /*116b0*/  FMUL.FTZ R61, R2, R61 ;  /* 0x0000003d023d7220 */ /* 0x000fe40000410000 */
[C---:B------:R-:W-:Y:S01]  /*116c0*/  FMUL.FTZ R62, R0.reuse, R62 ;  /* 0x0000003e003e7220 */ /* 0x040fe20000410000 */
[----:B------:R-:W-:Y:S01]  /*116d0*/  MUFU.EX2 R171, R171 ;  /* 0x000000ab00ab7308 */ /* 0x000fe20000000800 */
[C---:B------:R-:W-:Y:S05]  /*116e0*/  HMMA.16816.F32.BF16 R4, R128.reuse, R12, R4 ;  /* 0x0000000c8004723c */ /* 0x040fea0000041804 */
[----:B------:R-:W-:Y:S02]  /*116f0*/  FMUL.FTZ R63, R0, R63 ;  /* 0x0000003f003f7220 */ /* 0x000fe40000410000 */
[C---:B------:R-:W-:Y:S01]  /*11700*/  FMUL.FTZ R12, R2.reuse, R120 ;  /* 0x00000078020c7220 */ /* 0x040fe20000410000 */
[C---:B------:R-:W-:Y:S01]  /*11710*/  HMMA.16816.F32.BF16 R8, R128.reuse, R14, R8 ;  /* 0x0000000e8008723c */ /* 0x040fe20000041808 */
[----:B------:R-:W-:Y:S03]  /*11720*/  MUFU.EX2 R176, R176 ;  /* 0x000000b000b07308 */ /* 0x000fe60000000800 */
[C---:B------:R-:W-:Y:S02]  /*11730*/  FMUL.FTZ R13, R2.reuse, R121 ;  /* 0x00000079020d7220 */ /* 0x040fe40000410000 */
[----:B------:R-:W-:Y:S02]  /*11740*/  FMUL.FTZ R64, R2, R64 ;  /* 0x0000004002407220 */ /* 0x000fe40000410000 */
[C---:B------:R-:W-:Y:S04]  /*11750*/  FMUL.FTZ R14, R0.reuse, R122 ;  /* 0x0000007a000e7220 */ /* 0x040fe80000410000 */
[----:B------:R-:W-:Y:S02]  /*11760*/  FMUL.FTZ R15, R0, R123 ;  /* 0x0000007b000f7220 */ /* 0x000fe40000410000 */
[----:B------:R-:W3:Y:S01]  /*11770*/  LDSM.16.MT88.4 R120, [R160+0x100] ;  /* 0x00010000a078783b */ /* 0x000ee20000004200 */
[----:B------:R-:W-:Y:S02]  /*11780*/  FMUL.FTZ R65, R2, R65 ;  /* 0x0000004102417220 */ /* 0x000fe40000410000 */
[C---:B------:R-:W-:Y:S02]  /*11790*/  FMUL.FTZ R66, R0.reuse, R66 ;  /* 0x0000004200427220 */ /* 0x040fe40000410000 */
[C---:B--2---:R-:W-:Y:S03]  /*117a0*/  HMMA.16816.F32.BF16 R12, R128.reuse, R20, R12 ;  /* 0x00000014800c723c */ /* 0x044fe6000004180c */
        /* <DEDUP_REMOVED lines=8> */
[----:B------:R-:W2:Y:S01]  /*11830*/  LDSM.16.MT88.4 R112, [R185+UR4+0x2100] ;  /* 0x00210004b970783b */ /* 0x000ea20008004200 */
[C---:B------:R-:W-:Y:S02]  /*11840*/  FMUL.FTZ R70, R0.reuse, R70 ;  /* 0x0000004600467220 */ /* 0x040fe40000410000 */
[----:B------:R-:W-:Y:S02]  /*11850*/  FMUL.FTZ R71, R0, R71 ;  /* 0x0000004700477220 */ /* 0x000fe40000410000 */
[C---:B------:R-:W-:Y:S03]  /*11860*/  HMMA.16816.F32.BF16 R20, R128.reuse, R28, R20 ;  /* 0x0000001c8014723c */ /* 0x040fe60000041814 */
[C---:B------:R-:W-:Y:S02]  /*11870*/  FMUL.FTZ R72, R2.reuse, R72 ;  /* 0x0000004802487220 */ /* 0x040fe40000410000 */
[C---:B------:R-:W-:Y:S02]  /*11880*/  FMUL.FTZ R73, R2.reuse, R73 ;  /* 0x0000004902497220 */ /* 0x040fe40000410000 */
[C---:B------:R-:W-:Y:S01]  /*11890*/  FMUL.FTZ R28, R2.reuse, R104 ;  /* 0x00000068021c7220 */ /* 0x040fe20000410000 */
[C---:B------:R-:W-:Y:S04]  /*118a0*/  HMMA.16816.F32.BF16 R24, R128.reuse, R30, R24 ;  /* 0x0000001e8018723c */ /* 0x040fe80000041818 */
[----:B------:R-:W-:Y:S02]  /*118b0*/  FMUL.FTZ R29, R2, R105 ;  /* 0x00000069021d7220 */ /* 0x000fe40000410000 */
[C---:B------:R-:W-:Y:S02]  /*118c0*/  FMUL.FTZ R74, R0.reuse, R74 ;  /* 0x0000004a004a7220 */ /* 0x040fe40000410000 */
[C---:B------:R-:W-:Y:S04]  /*118d0*/  FMUL.FTZ R30, R0.reuse, R106 ;  /* 0x0000006a001e7220 */ /* 0x040fe80000410000 */
[C---:B------:R-:W-:Y:S02]  /*118e0*/  FMUL.FTZ R31, R0.reuse, R107 ;  /* 0x0000006b001f7220 */ /* 0x040fe40000410000 */
[----:B------:R-:W4:Y:S01]  /*118f0*/  LDSM.16.MT88.4 R104, [R133+0x2100] ;  /* 0x002100008568783b */ /* 0x000f220000004200 */
[----:B------:R-:W-:Y:S02]  /*11900*/  FMUL.FTZ R75, R0, R75 ;  /* 0x0000004b004b7220 */ /* 0x000fe40000410000 */
[C---:B------:R-:W-:Y:S02]  /*11910*/  FMUL.FTZ R84, R2.reuse, R84 ;  /* 0x0000005402547220 */ /* 0x040fe40000410000 */
[C---:B---3--:R-:W-:Y:S03]  /*11920*/  HMMA.16816.F32.BF16 R28, R128.reuse, R120, R28 ;  /* 0x00000078801c723c */ /* 0x048fe6000004181c */
[----:B------:R-:W-:Y:S02]  /*11930*/  FMUL.FTZ R85, R2, R85 ;  /* 0x0000005502557220 */ /* 0x000fe40000410000 */
[C---:B------:R-:W-:Y:S02]  /*11940*/  FMUL.FTZ R86, R0.reuse, R86 ;  /* 0x0000005600567220 */ /* 0x040fe40000410000 */
[----:B------:R-:W-:Y:S01]  /*11950*/  FMUL.FTZ R87, R0, R87 ;  /* 0x0000005700577220 */ /* 0x000fe20000410000 */
[C---:B------:R-:W-:Y:S01]  /*11960*/  HMMA.16816.F32.BF16 R32, R128.reuse, R122, R32 ;  /* 0x0000007a8020723c */ /* 0x040fe20000041820 */
[----:B------:R-:W-:Y:S03]  /*11970*/  LDSM.16.MT88.4 R120, [R160+0x900] ;  /* 0x00090000a078783b */ /* 0x000fe60000004200 */
[--C-:B------:R-:W-:Y:S02]  /*11980*/  FFMA.FTZ R179, R232, c[0x0][0x2d0], -R157.reuse ;  /* 0x0000b400e8b37a23 */ /* 0x100fe4000001089d */
[--C-:B------:R-:W-:Y:S02]  /*11990*/  FFMA.FTZ R180, R180, c[0x0][0x2d0], -R157.reuse ;  /* 0x0000b400b4b47a23 */ /* 0x100fe4000001089d */
[C---:B--2---:R-:W-:Y:S02]  /*119a0*/  HMMA.16816.F32.BF16 R36, R128.reuse, R112, R36 ;  /* 0x000000708024723c */ /* 0x044fe40000041824 */
[----:B------:R-:W-:Y:S02]  /*119b0*/  MUFU.EX2 R179, R179 ;  /* 0x000000b300b37308 */ /* 0x000fe40000000800 */
[--C-:B------:R-:W-:Y:S02]  /*119c0*/  FFMA.FTZ R181, R230, c[0x0][0x2d0], -R157.reuse ;  /* 0x0000b400e6b57a23 */ /* 0x100fe4000001089d */
[--C-:B------:R-:W-:Y:S02]  /*119d0*/  FFMA.FTZ R182, R182, c[0x0][0x2d0], -R157.reuse ;  /* 0x0000b400b6b67a23 */ /* 0x100fe4000001089d */
[C---:B------:R-:W-:Y:S01]  /*119e0*/  HMMA.16816.F32.BF16 R40, R128.reuse, R114, R40 ;  /* 0x000000728028723c */ /* 0x040fe20000041828 */
[----:B------:R-:W-:Y:S03]  /*119f0*/  LDSM.16.MT88.4 R112, [R185+UR4+0x900] ;  /* 0x00090004b970783b */ /* 0x000fe60008004200 */
[C---:B------:R-:W-:Y:S01]  /*11a00*/  FMUL.FTZ R88, R2.reuse, R88 ;  /* 0x0000005802587220 */ /* 0x040fe20000410000 */
[----:B------:R-:W2:Y:S01]  /*11a10*/  MUFU.EX2 R180, R180 ;  /* 0x000000b400b47308 */ /* 0x000ea20000000800 */
[----:B------:R-:W-:Y:S02]  /*11a20*/  FMUL.FTZ R89, R2, R89 ;  /* 0x0000005902597220 */ /* 0x000fe40000410000 */
[C---:B------:R-:W-:Y:S01]  /*11a30*/  FMUL.FTZ R90, R0.reuse, R90 ;  /* 0x0000005a005a7220 */ /* 0x040fe20000410000 */
[C---:B----4-:R-:W-:Y:S03]  /*11a40*/  HMMA.16816.F32.BF16 R44, R128.reuse, R104, R44 ;  /* 0x00000068802c723c */ /* 0x050fe6000004182c */
[----:B------:R-:W-:Y:S03]  /*11a50*/  FMUL.FTZ R91, R0, R91 ;  /* 0x0000005b005b7220 */ /* 0x000fe60000410000 */
[----:B------:R-:W-:Y:S01]  /*11a60*/  MUFU.EX2 R181, R181 ;  /* 0x000000b500b57308 */ /* 0x000fe20000000800 */
[C---:B------:R-:W-:Y:S02]  /*11a70*/  FMUL.FTZ R92, R2.reuse, R92 ;  /* 0x0000005c025c7220 */ /* 0x040fe40000410000 */
[----:B------:R-:W-:Y:S01]  /*11a80*/  FMUL.FTZ R93, R2, R93 ;  /* 0x0000005d025d7220 */ /* 0x000fe20000410000 */
[C---:B------:R-:W-:Y:S01]  /*11a90*/  HMMA.16816.F32.BF16 R48, R128.reuse, R106, R48 ;  /* 0x0000006a8030723c */ /* 0x040fe20000041830 */
[----:B------:R-:W3:Y:S02]  /*11aa0*/  LDSM.16.MT88.4 R104, [R185+UR4+0x4100] ;  /* 0x00410004b968783b */ /* 0x000ee40008004200 */
[C---:B------:R-:W-:Y:S02]  /*11ab0*/  FMUL.FTZ R94, R0.reuse, R94 ;  /* 0x0000005e005e7220 */ /* 0x040fe40000410000 */
[----:B------:R-:W-:Y:S01]  /*11ac0*/  FMUL.FTZ R95, R0, R95 ;  /* 0x0000005f005f7220 */ /* 0x000fe20000410000 */
[----:B------:R-:W4:Y:S02]  /*11ad0*/  MUFU.EX2 R182, R182 ;  /* 0x000000b600b67308 */ /* 0x000f240000000800 */
[C---:B------:R-:W-:Y:S04]  /*11ae0*/  HMMA.16816.F32.BF16 R52, R128.reuse, R100, R52 ;  /* 0x000000648034723c */ /* 0x040fe80000041834 */
[C---:B------:R-:W-:Y:S02]  /*11af0*/  FMUL.FTZ R96, R2.reuse, R96 ;  /* 0x0000006002607220 */ /* 0x040fe40000410000 */
[----:B------:R-:W-:Y:S02]  /*11b00*/  FMUL.FTZ R97, R2, R97 ;  /* 0x0000006102617220 */ /* 0x000fe40000410000 */
[C---:B------:R-:W-:Y:S01]  /*11b10*/  HMMA.16816.F32.BF16 R56, R128.reuse, R102, R56 ;  /* 0x000000668038723c */ /* 0x040fe20000041838 */
[----:B------:R-:W5:Y:S03]  /*11b20*/  LDSM.16.MT88.4 R100, [R133+0x4100] ;  /* 0x004100008564783b */ /* 0x000f660000004200 */
[C---:B------:R-:W-:Y:S02]  /*11b30*/  FMUL.FTZ R98, R0.reuse, R98 ;  /* 0x0000006200627220 */ /* 0x040fe40000410000 */
[----:B------:R-:W-:Y:S02]  /*11b40*/  FMUL.FTZ R99, R0, R99 ;  /* 0x0000006300637220 */ /* 0x000fe40000410000 */
[C---:B------:R-:W-:Y:S04]  /*11b50*/  HMMA.16816.F32.BF16 R60, R128.reuse, R108, R60 ;  /* 0x0000006c803c723c */ /* 0x040fe8000004183c */
[--C-:B------:R-:W-:Y:S02]  /*11b60*/  FFMA.FTZ R227, R227, c[0x0][0x2d0], -R178.reuse ;  /* 0x0000b400e3e37a23 */ /* 0x100fe400000108b2 */
[--C-:B------:R-:W-:Y:S02]  /*11b70*/  FFMA.FTZ R230, R183, c[0x0][0x2d0], -R178.reuse ;  /* 0x0000b400b7e67a23 */ /* 0x100fe400000108b2 */
[C---:B------:R-:W-:Y:S01]  /*11b80*/  HMMA.16816.F32.BF16 R64, R128.reuse, R110, R64 ;  /* 0x0000006e8040723c */ /* 0x040fe20000041840 */
[----:B------:R-:W1:Y:S01]  /*11b90*/  LDSM.16.MT88.4 R108, [R184+UR4+0x4100] ;  /* 0x00410004b86c783b */ /* 0x000e620008004200 */
[----:B------:R-:W-:Y:S02]  /*11ba0*/  MUFU.EX2 R227, R227 ;  /* 0x000000e300e37308 */ /* 0x000fe40000000800 */
[--C-:B------:R-:W-:Y:S02]  /*11bb0*/  FFMA.FTZ R183, R225, c[0x0][0x2d0], -R178.reuse ;  /* 0x0000b400e1b77a23 */ /* 0x100fe400000108b2 */
[--C-:B------:R-:W-:Y:S02]  /*11bc0*/  FFMA.FTZ R232, R193, c[0x0][0x2d0], -R178.reuse ;  /* 0x0000b400c1e87a23 */ /* 0x100fe400000108b2 */
[--C-:B------:R-:W-:Y:S01]  /*11bd0*/  FFMA.FTZ R193, R226, c[0x0][0x2d0], -R157.reuse ;  /* 0x0000b400e2c17a23 */ /* 0x100fe2000001089d */
[C---:B---3--:R-:W-:Y:S03]  /*11be0*/  HMMA.16816.F32.BF16 R68, R128.reuse, R104, R68 ;  /* 0x000000688044723c */ /* 0x048fe60000041844 */
[--C-:B------:R-:W-:Y:S01]  /*11bf0*/  FFMA.FTZ R224, R224, c[0x0][0x2d0], -R157.reuse ;  /* 0x0000b400e0e07a23 */ /* 0x100fe2000001089d */
[----:B------:R-:W-:Y:S01]  /*11c00*/  MUFU.EX2 R230, R230 ;  /* 0x000000e600e67308 */ /* 0x000fe20000000800 */
[--C-:B------:R-:W-:Y:S02]  /*11c10*/  FFMA.FTZ R225, R228, c[0x0][0x2d0], -R157.reuse ;  /* 0x0000b400e4e17a23 */ /* 0x100fe4000001089d */
[--C-:B------:R-:W-:Y:S01]  /*11c20*/  FFMA.FTZ R222, R222, c[0x0][0x2d0], -R157.reuse ;  /* 0x0000b400dede7a23 */ /* 0x100fe2000001089d */
[C---:B------:R-:W-:Y:S01]  /*11c30*/  HMMA.16816.F32.BF16 R72, R128.reuse, R106, R72 ;  /* 0x0000006a8048723c */ /* 0x040fe20000041848 */
[----:B------:R-:W3:Y:S03]  /*11c40*/  LDSM.16.MT88.4 R104, [R160+0x4100] ;  /* 0x00410000a068783b */ /* 0x000ee60000004200 */
[C---:B------:R-:W-:Y:S02]  /*11c50*/  FMUL.FTZ R76, R2.reuse, R76 ;  /* 0x0000004c024c7220 */ /* 0x040fe40000410000 */
[----:B------:R-:W-:Y:S01]  /*11c60*/  FMUL.FTZ R77, R2, R77 ;  /* 0x0000004d024d7220 */ /* 0x000fe20000410000 */
[----:B------:R-:W-:Y:S01]  /*11c70*/  MUFU.EX2 R183, R183 ;  /* 0x000000b700b77308 */ /* 0x000fe20000000800 */
[C---:B------:R-:W-:Y:S04]  /*11c80*/  FMUL.FTZ R78, R0.reuse, R78 ;  /* 0x0000004e004e7220 */ /* 0x040fe80000410000 */
[----:B------:R-:W-:Y:S02]  /*11c90*/  FMUL.FTZ R79, R0, R79 ;  /* 0x0000004f004f7220 */ /* 0x000fe40000410000 */
[--C-:B------:R-:W-:Y:S02]  /*11ca0*/  FFMA.FTZ R177, R177, c[0x0][0x2d0], -R178.reuse ;  /* 0x0000b400b1b17a23 */ /* 0x100fe400000108b2 */
[--C-:B------:R-:W-:Y:S01]  /*11cb0*/  FFMA.FTZ R226, R175, c[0x0][0x2d0], -R178.reuse ;  /* 0x0000b400afe27a23 */ /* 0x100fe200000108b2 */
[----:B------:R-:W-:Y:S01]  /*11cc0*/  MUFU.EX2 R232, R232 ;  /* 0x000000e800e87308 */ /* 0x000fe20000000800 */
[--C-:B------:R-:W-:Y:S01]  /*11cd0*/  FFMA.FTZ R173, R173, c[0x0][0x2d0], -R178.reuse ;  /* 0x0000b400adad7a23 */ /* 0x100fe200000108b2 */
[C---:B-----5:R-:W-:Y:S03]  /*11ce0*/  HMMA.16816.F32.BF16 R76, R128.reuse, R100, R76 ;  /* 0x00000064804c723c */ /* 0x060fe6000004184c */
[C---:B------:R-:W-:Y:S02]  /*11cf0*/  FMUL.FTZ R80, R2.reuse, R80 ;  /* 0x0000005002507220 */ /* 0x040fe40000410000 */
[----:B------:R-:W-:Y:S02]  /*11d00*/  FMUL.FTZ R81, R2, R81 ;  /* 0x0000005102517220 */ /* 0x000fe40000410000 */
[----:B------:R-:W-:Y:S01]  /*11d10*/  FMUL.FTZ R82, R0, R82 ;  /* 0x0000005200527220 */ /* 0x000fe20000410000 */
[----:B-1----:R-:W-:Y:S01]  /*11d20*/  F2FP.BF16.PACK_AB R100, R174, R169 ;  /* 0x000000a9ae64723e */ /* 0x002fe200000010ff */
[----:B------:R-:W-:Y:S01]  /*11d30*/  FMUL.FTZ R83, R0, R83 ;  /* 0x0000005300537220 */ /* 0x000fe20000410000 */
[----:B------:R-:W-:Y:S02]  /*11d40*/  MUFU.EX2 R193, R193 ;  /* 0x000000c100c17308 */ /* 0x000fe40000000800 */
[----:B------:R-:W-:Y:S01]  /*11d50*/  FFMA.FTZ R178, R159, c[0x0][0x2d0], -R178 ;  /* 0x0000b4009fb27a23 */ /* 0x000fe200000108b2 */
[----:B--2---:R-:W-:Y:S01]  /*11d60*/  F2FP.BF16.PACK_AB R101, R180, R179 ;  /* 0x000000b3b465723e */ /* 0x004fe200000010ff */
[--C-:B------:R-:W-:Y:S02]  /*11d70*/  FFMA.FTZ R172, R172, c[0x0][0x2d0], -R157.reuse ;  /* 0x0000b400acac7a23 */ /* 0x100fe4000001089d */
[C---:B------:R-:W-:Y:S03]  /*11d80*/  HMMA.16816.F32.BF16 R80, R128.reuse, R102, R80 ;  /* 0x000000668050723c */ /* 0x040fe60000041850 */
[--C-:B------:R-:W-:Y:S01]  /*11d90*/  FFMA.FTZ R175, R170, c[0x0][0x2d0], -R157.reuse ;  /* 0x0000b400aaaf7a23 */ /* 0x100fe2000001089d */
[----:B------:R-:W-:Y:S01]  /*11da0*/  MUFU.EX2 R224, R224 ;  /* 0x000000e000e07308 */ /* 0x000fe20000000800 */
[--C-:B------:R-:W-:Y:S02]  /*11db0*/  FFMA.FTZ R170, R158, c[0x0][0x2d0], -R157.reuse ;  /* 0x0000b4009eaa7a23 */ /* 0x100fe4000001089d */
[----:B------:R-:W-:Y:S01]  /*11dc0*/  FFMA.FTZ R157, R156, c[0x0][0x2d0], -R157 ;  /* 0x0000b4009c9d7a23 */ /* 0x000fe2000001089d */
[C---:B------:R-:W-:Y:S04]  /*11dd0*/  HMMA.16816.F32.BF16 R84, R128.reuse, R108, R84 ;  /* 0x0000006c8054723c */ /* 0x040fe80000041854 */
[----:B------:R-:W-:Y:S01]  /*11de0*/  F2FP.BF16.PACK_AB R102, R176, R171 ;  /* 0x000000abb066723e */ /* 0x000fe200000010ff */
[----:B------:R-:W-:Y:S01]  /*11df0*/  FFMA.FTZ R168, R2, R223, R168 ;  /* 0x000000df02a87223 */ /* 0x000fe200000100a8 */
[----:B------:R1:W-:Y:S01]  /*11e00*/  MUFU.EX2 R229, R157 ;  /* 0x0000009d00e57308 */ /* 0x0003e20000000800 */
[----:B----4-:R-:W-:Y:S01]  /*11e10*/  F2FP.BF16.PACK_AB R103, R182, R181 ;  /* 0x000000b5b667723e */ /* 0x010fe200000010ff */
[C---:B------:R-:W-:Y:S01]  /*11e20*/  HMMA.16816.F32.BF16 R88, R128.reuse, R110, R88 ;  /* 0x0000006e8058723c */ /* 0x040fe20000041858 */
[----:B------:R-:W2:Y:S03]  /*11e30*/  LDSM.16.MT88.4 R108, [R184+UR4+0x900] ;  /* 0x00090004b86c783b */ /* 0x000ea60008004200 */
[----:B------:R-:W-:Y:S02]  /*11e40*/  FFMA.FTZ R165, R0, R221, R165 ;  /* 0x000000dd00a57223 */ /* 0x000fe400000100a5 */
[----:B------:R-:W-:Y:S02]  /*11e50*/  FADD.FTZ R167, R167, R168 ;  /* 0x000000a8a7a77221 */ /* 0x000fe40000010000 */
[C---:B---3--:R-:W-:Y:S01]  /*11e60*/  HMMA.16816.F32.BF16 R92, R128.reuse, R104, R92 ;  /* 0x00000068805c723c */ /* 0x048fe2000004185c */
[----:B------:R-:W-:Y:S03]  /*11e70*/  MUFU.EX2 R225, R225 ;  /* 0x000000e100e17308 */ /* 0x000fe60000000800 */
[----:B------:R-:W-:Y:S02]  /*11e80*/  FADD.FTZ R165, R164, R165 ;  /* 0x000000a5a4a57221 */ /* 0x000fe40000010000 */
[----:B------:R-:W-:Y:S02]  /*11e90*/  FADD.FTZ R166, R166, R167 ;  /* 0x000000a7a6a67221 */ /* 0x000fe40000010000 */
[----:B------:R-:W-:Y:S01]  /*11ea0*/  HMMA.16816.F32.BF16 R96, R128, R106, R96 ;  /* 0x0000006a8060723c */ /* 0x000fe20000041860 */
[----:B------:R-:W3:Y:S02]  /*11eb0*/  LDSM.16.MT88.4 R104, [R160+0x2900] ;  /* 0x00290000a068783b */ /* 0x000ee40000004200 */
[----:B------:R-:W-:Y:S01]  /*11ec0*/  MUFU.EX2 R222, R222 ;  /* 0x000000de00de7308 */ /* 0x000fe20000000800 */
[----:B------:R-:W-:Y:S04]  /*11ed0*/  FADD.FTZ R166, R163, R166 ;  /* 0x000000a6a3a67221 */ /* 0x000fe80000010000 */
[C---:B------:R-:W-:Y:S01]  /*11ee0*/  HMMA.16816.F32.BF16 R4, R100.reuse, R112, R4 ;  /* 0x000000706404723c */ /* 0x040fe20000041804 */
[----:B-1----:R-:W-:Y:S04]  /*11ef0*/  LDSM.16.MT88.4 R156, [R184+UR4+0x3900] ;  /* 0x00390004b89c783b */ /* 0x002fe80008004200 */
[----:B------:R-:W-:Y:S01]  /*11f00*/  MUFU.EX2 R177, R177 ;  /* 0x000000b100b17308 */ /* 0x000fe20000000800 */
[----:B------:R-:W-:Y:S02]  /*11f10*/  FADD.FTZ R169, R169, R166 ;  /* 0x000000a6a9a97221 */ /* 0x000fe40000010000 */
[C---:B------:R-:W-:Y:S01]  /*11f20*/  HMMA.16816.F32.BF16 R8, R100.reuse, R114, R8 ;  /* 0x000000726408723c */ /* 0x040fe20000041808 */
[----:B------:R-:W-:Y:S03]  /*11f30*/  LDSM.16.MT88.4 R112, [R133+0x4900] ;  /* 0x004900008570783b */ /* 0x000fe60000004200 */
[----:B------:R-:W-:Y:S03]  /*11f40*/  FADD.FTZ R174, R174, R169 ;  /* 0x000000a9aeae7221 */ /* 0x000fe60000010000 */
[----:B------:R-:W1:Y:S01]  /*11f50*/  MUFU.EX2 R226, R226 ;  /* 0x000000e200e27308 */ /* 0x000e620000000800 */
[C---:B------:R-:W-:Y:S04]  /*11f60*/  HMMA.16816.F32.BF16 R12, R100.reuse, R116, R12 ;  /* 0x00000074640c723c */ /* 0x040fe8000004180c */
[----:B------:R-:W-:Y:S04]  /*11f70*/  FADD.FTZ R171, R171, R174 ;  /* 0x000000aeabab7221 */ /* 0x000fe80000010000 */
[C---:B------:R-:W-:Y:S01]  /*11f80*/  HMMA.16816.F32.BF16 R16, R100.reuse, R118, R16 ;  /* 0x000000766410723c */ /* 0x040fe20000041810 */
[----:B------:R-:W-:Y:S01]  /*11f90*/  LDSM.16.MT88.4 R116, [R184+UR4+0x4900] ;  /* 0x00490004b874783b */ /* 0x000fe20008004200 */
[----:B------:R-:W-:Y:S02]  /*11fa0*/  MUFU.EX2 R173, R173 ;  /* 0x000000ad00ad7308 */ /* 0x000fe40000000800 */
[----:B------:R-:W-:Y:S04]  /*11fb0*/  FADD.FTZ R176, R176, R171 ;  /* 0x000000abb0b07221 */ /* 0x000fe80000010000 */
[C---:B--2---:R-:W-:Y:S04]  /*11fc0*/  HMMA.16816.F32.BF16 R20, R100.reuse, R108, R20 ;  /* 0x0000006c6414723c */ /* 0x044fe80000041814 */
[----:B------:R-:W-:Y:S04]  /*11fd0*/  MUFU.EX2 R178, R178 ;  /* 0x000000b200b27308 */ /* 0x000fe80000000800 */
[C---:B------:R-:W-:Y:S01]  /*11fe0*/  HMMA.16816.F32.BF16 R24, R100.reuse, R110, R24 ;  /* 0x0000006e6418723c */ /* 0x040fe20000041818 */
[----:B------:R-:W2:Y:S05]  /*11ff0*/  LDSM.16.MT88.4 R108, [R185+UR4+0x4900] ;  /* 0x00490004b96c783b */ /* 0x000eaa0008004200 */
[----:B------:R-:W-:Y:S02]  /*12000*/  MUFU.EX2 R172, R172 ;  /* 0x000000ac00ac7308 */ /* 0x000fe40000000800 */
[C---:B------:R-:W-:Y:S08]  /*12010*/  HMMA.16816.F32.BF16 R28, R100.reuse, R120, R28 ;  /* 0x00000078641c723c */ /* 0x040ff0000004181c */
[C---:B------:R-:W-:Y:S01]  /*12020*/  HMMA.16816.F32.BF16 R32, R100.reuse, R122, R32 ;  /* 0x0000007a6420723c */ /* 0x040fe20000041820 */
[----:B------:R-:W-:Y:S01]  /*12030*/  LDSM.16.MT88.4 R120, [R160+0x1100] ;  /* 0x00110000a078783b */ /* 0x000fe20000004200 */
[----:B------:R-:W4:Y:S06]  /*12040*/  MUFU.EX2 R175, R175 ;  /* 0x000000af00af7308 */ /* 0x000f2c0000000800 */
[C---:B------:R-:W-:Y:S04]  /*12050*/  HMMA.16816.F32.BF16 R36, R100.reuse, R124, R36 ;  /* 0x0000007c6424723c */ /* 0x040fe80000041824 */
[----:B------:R-:W5:Y:S04]  /*12060*/  MUFU.EX2 R170, R170 ;  /* 0x000000aa00aa7308 */ /* 0x000f680000000800 */
[C---:B------:R-:W-:Y:S01]  /*12070*/  HMMA.16816.F32.BF16 R40, R100.reuse, R126, R40 ;  /* 0x0000007e6428723c */ /* 0x040fe20000041828 */
[----:B------:R-:W-:Y:S07]  /*12080*/  LDSM.16.MT88.4 R124, [R185+UR4+0x3100] ;  /* 0x00310004b97c783b */ /* 0x000fee0008004200 */
[C---:B------:R-:W-:Y:S07]  /*12090*/  HMMA.16816.F32.BF16 R44, R100.reuse, R136, R44 ;  /* 0x00000088642c723c */ /* 0x040fee000004182c */
[----:B-1----:R-:W-:Y:S01]  /*120a0*/  F2FP.BF16.PACK_AB R136, R226, R177 ;  /* 0x000000b1e288723e */ /* 0x002fe200000010ff */
[C---:B------:R-:W-:Y:S04]  /*120b0*/  HMMA.16816.F32.BF16 R48, R100.reuse, R138, R48 ;  /* 0x0000008a6430723c */ /* 0x040fe80000041830 */
[----:B----4-:R-:W-:Y:S03]  /*120c0*/  F2FP.BF16.PACK_AB R137, R175, R172 ;  /* 0x000000acaf89723e */ /* 0x010fe600000010ff */
[----:B------:R-:W-:Y:S01]  /*120d0*/  F2FP.BF16.PACK_AB R138, R178, R173 ;  /* 0x000000adb28a723e */ /* 0x000fe200000010ff */
[C---:B------:R-:W-:Y:S04]  /*120e0*/  HMMA.16816.F32.BF16 R52, R100.reuse, R140, R52 ;  /* 0x0000008c6434723c */ /* 0x040fe80000041834 */
[----:B-----5:R-:W-:Y:S04]  /*120f0*/  F2FP.BF16.PACK_AB R139, R229, R170 ;  /* 0x000000aae58b723e */ /* 0x020fe800000010ff */
[C---:B------:R-:W-:Y:S01]  /*12100*/  HMMA.16816.F32.BF16 R56, R100.reuse, R142, R56 ;  /* 0x0000008e6438723c */ /* 0x040fe20000041838 */
[----:B------:R-:W-:Y:S07]  /*12110*/  LDSM.16.MT88.4 R140, [R184+UR4+0x1900] ;  /* 0x00190004b88c783b */ /* 0x000fee0008004200 */
[C---:B---3--:R-:W-:Y:S08]  /*12120*/  HMMA.16816.F32.BF16 R60, R100.reuse, R104, R60 ;  /* 0x00000068643c723c */ /* 0x048ff0000004183c */
[C---:B------:R-:W-:Y:S01]  /*12130*/  HMMA.16816.F32.BF16 R64, R100.reuse, R106, R64 ;  /* 0x0000006a6440723c */ /* 0x040fe20000041840 */
[----:B------:R-:W1:Y:S07]  /*12140*/  LDSM.16.MT88.4 R104, [R160+0x4900] ;  /* 0x00490000a068783b */ /* 0x000e6e0000004200 */
[C---:B--2---:R-:W-:Y:S08]  /*12150*/  HMMA.16816.F32.BF16 R68, R100.reuse, R108, R68 ;  /* 0x0000006c6444723c */ /* 0x044ff00000041844 */
[C---:B------:R-:W-:Y:S01]  /*12160*/  HMMA.16816.F32.BF16 R72, R100.reuse, R110, R72 ;  /* 0x0000006e6448723c */ /* 0x040fe20000041848 */
[----:B------:R-:W2:Y:S07]  /*12170*/  LDSM.16.MT88.4 R108, [R185+UR4+0x1100] ;  /* 0x00110004b96c783b */ /* 0x000eae0008004200 */
[C---:B------:R-:W-:Y:S08]  /*12180*/  HMMA.16816.F32.BF16 R76, R100.reuse, R112, R76 ;  /* 0x00000070644c723c */ /* 0x040ff0000004184c */
[C---:B------:R-:W-:Y:S01]  /*12190*/  HMMA.16816.F32.BF16 R80, R100.reuse, R114, R80 ;  /* 0x000000726450723c */ /* 0x040fe20000041850 */
[----:B------:R-:W3:Y:S07]  /*121a0*/  LDSM.16.MT88.4 R112, [R133+0x1100] ;  /* 0x001100008570783b */ /* 0x000eee0000004200 */
[C---:B------:R-:W-:Y:S08]  /*121b0*/  HMMA.16816.F32.BF16 R84, R100.reuse, R116, R84 ;  /* 0x000000746454723c */ /* 0x040ff00000041854 */
[C---:B------:R-:W-:Y:S01]  /*121c0*/  HMMA.16816.F32.BF16 R88, R100.reuse, R118, R88 ;  /* 0x000000766458723c */ /* 0x040fe20000041858 */
[----:B------:R-:W4:Y:S07]  /*121d0*/  LDSM.16.MT88.4 R116, [R184+UR4+0x1100] ;  /* 0x00110004b874783b */ /* 0x000f2e0008004200 */
[C---:B-1----:R-:W-:Y:S08]  /*121e0*/  HMMA.16816.F32.BF16 R92, R100.reuse, R104, R92 ;  /* 0x00000068645c723c */ /* 0x042ff0000004185c */
[----:B------:R-:W-:Y:S01]  /*121f0*/  HMMA.16816.F32.BF16 R96, R100, R106, R96 ;  /* 0x0000006a6460723c */ /* 0x000fe20000041860 */
[----:B------:R-:W1:Y:S06]  /*12200*/  LDSM.16.MT88.4 R104, [R133+0x3100] ;  /* 0x003100008568783b */ /* 0x000e6c0000004200 */
        /* <DEDUP_REMOVED lines=11> */
[----:B------:R-:W2:Y:S03]  /*122c0*/  LDSM.16.MT88.4 R108, [R184+UR4+0x3100] ;  /* 0x00310004b86c783b */ /* 0x000ea60008004200 */
[----:B------:R-:W-:Y:S04]  /*122d0*/  FADD.FTZ R226, R226, R177 ;  /* 0x000000b1e2e27221 */ /* 0x000fe80000010000 */
[C---:B---3--:R-:W-:Y:S04]  /*122e0*/  HMMA.16816.F32.BF16 R12, R100.reuse, R112, R12 ;  /* 0x00000070640c723c */ /* 0x048fe8000004180c */
[----:B------:R-:W-:Y:S04]  /*122f0*/  FADD.FTZ R173, R173, R226 ;  /* 0x000000e2adad7221 */ /* 0x000fe80000010000 */
[C---:B------:R-:W-:Y:S01]  /*12300*/  HMMA.16816.F32.BF16 R16, R100.reuse, R114, R16 ;  /* 0x000000726410723c */ /* 0x040fe20000041810 */
[----:B------:R-:W3:Y:S03]  /*12310*/  LDSM.16.MT88.4 R112, [R160+0x3100] ;  /* 0x00310000a070783b */ /* 0x000ee60000004200 */
[----:B------:R-:W-:Y:S04]  /*12320*/  FADD.FTZ R223, R178, R173 ;  /* 0x000000adb2df7221 */ /* 0x000fe80000010000 */
[C---:B----4-:R-:W-:Y:S08]  /*12330*/  HMMA.16816.F32.BF16 R20, R100.reuse, R116, R20 ;  /* 0x000000746414723c */ /* 0x050ff00000041814 */
[C---:B------:R-:W-:Y:S01]  /*12340*/  HMMA.16816.F32.BF16 R24, R100.reuse, R118, R24 ;  /* 0x000000766418723c */ /* 0x040fe20000041818 */
[----:B------:R-:W4:Y:S07]  /*12350*/  LDSM.16.MT88.4 R116, [R185+UR4+0x5100] ;  /* 0x00510004b974783b */ /* 0x000f2e0008004200 */
[C---:B------:R-:W-:Y:S08]  /*12360*/  HMMA.16816.F32.BF16 R28, R100.reuse, R120, R28 ;  /* 0x00000078641c723c */ /* 0x040ff0000004181c */
[C---:B------:R-:W-:Y:S01]  /*12370*/  HMMA.16816.F32.BF16 R32, R100.reuse, R122, R32 ;  /* 0x0000007a6420723c */ /* 0x040fe20000041820 */
[----:B------:R-:W-:Y:S07]  /*12380*/  LDSM.16.MT88.4 R120, [R160+0x5100] ;  /* 0x00510000a078783b */ /* 0x000fee0000004200 */
[C---:B------:R-:W-:Y:S08]  /*12390*/  HMMA.16816.F32.BF16 R36, R100.reuse, R124, R36 ;  /* 0x0000007c6424723c */ /* 0x040ff00000041824 */
[C---:B------:R-:W-:Y:S01]  /*123a0*/  HMMA.16816.F32.BF16 R40, R100.reuse, R126, R40 ;  /* 0x0000007e6428723c */ /* 0x040fe20000041828 */
[----:B------:R-:W-:Y:S07]  /*123b0*/  LDSM.16.MT88.4 R124, [R185+UR4+0x1900] ;  /* 0x00190004b97c783b */ /* 0x000fee0008004200 */
[C---:B-1----:R-:W-:Y:S08]  /*123c0*/  HMMA.16816.F32.BF16 R44, R100.reuse, R104, R44 ;  /* 0x00000068642c723c */ /* 0x042ff0000004182c */
[C---:B------:R-:W-:Y:S01]  /*123d0*/  HMMA.16816.F32.BF16 R48, R100.reuse, R106, R48 ;  /* 0x0000006a6430723c */ /* 0x040fe20000041830 */
[----:B------:R-:W1:Y:S07]  /*123e0*/  LDSM.16.MT88.4 R104, [R133+0x5100] ;  /* 0x005100008568783b */ /* 0x000e6e0000004200 */
[C---:B--2---:R-:W-:Y:S08]  /*123f0*/  HMMA.16816.F32.BF16 R52, R100.reuse, R108, R52 ;  /* 0x0000006c6434723c */ /* 0x044ff00000041834 */
[C---:B------:R-:W-:Y:S01]  /*12400*/  HMMA.16816.F32.BF16 R56, R100.reuse, R110, R56 ;  /* 0x0000006e6438723c */ /* 0x040fe20000041838 */
[----:B------:R-:W2:Y:S07]  /*12410*/  LDSM.16.MT88.4 R108, [R184+UR4+0x5100] ;  /* 0x00510004b86c783b */ /* 0x000eae0008004200 */
[C---:B---3--:R-:W-:Y:S08]  /*12420*/  HMMA.16816.F32.BF16 R60, R100.reuse, R112, R60 ;  /* 0x00000070643c723c */ /* 0x048ff0000004183c */
[C---:B------:R-:W-:Y:S08]  /*12430*/  HMMA.16816.F32.BF16 R64, R100.reuse, R114, R64 ;  /* 0x000000726440723c */ /* 0x040ff00000041840 */
[C---:B----4-:R-:W-:Y:S08]  /*12440*/  HMMA.16816.F32.BF16 R68, R100.reuse, R116, R68 ;  /* 0x000000746444723c */ /* 0x050ff00000041844 */
[C---:B------:R-:W-:Y:S01]  /*12450*/  HMMA.16816.F32.BF16 R72, R100.reuse, R118, R72 ;  /* 0x000000766448723c */ /* 0x040fe20000041848 */
[----:B------:R-:W3:Y:S07]  /*12460*/  LDSM.16.MT88.4 R116, [R133+0x1900] ;  /* 0x001900008574783b */ /* 0x000eee0000004200 */
[C---:B-1----:R-:W-:Y:S08]  /*12470*/  HMMA.16816.F32.BF16 R76, R100.reuse, R104, R76 ;  /* 0x00000068644c723c */ /* 0x042ff0000004184c */
[C---:B------:R-:W-:Y:S08]  /*12480*/  HMMA.16816.F32.BF16 R80, R100.reuse, R106, R80 ;  /* 0x0000006a6450723c */ /* 0x040ff00000041850 */
[C---:B--2---:R-:W-:Y:S08]  /*12490*/  HMMA.16816.F32.BF16 R84, R100.reuse, R108, R84 ;  /* 0x0000006c6454723c */ /* 0x044ff00000041854 */
[C---:B------:R-:W-:Y:S08]  /*124a0*/  HMMA.16816.F32.BF16 R88, R100.reuse, R110, R88 ;  /* 0x0000006e6458723c */ /* 0x040ff00000041858 */
[C---:B------:R-:W-:Y:S08]  /*124b0*/  HMMA.16816.F32.BF16 R92, R100.reuse, R120, R92 ;  /* 0x00000078645c723c */ /* 0x040ff0000004185c */
[----:B------:R-:W-:Y:S08]  /*124c0*/  HMMA.16816.F32.BF16 R96, R100, R122, R96 ;  /* 0x0000007a6460723c */ /* 0x000ff00000041860 */
[C---:B------:R-:W-:Y:S08]  /*124d0*/  HMMA.16816.F32.BF16 R128, R136.reuse, R124, R4 ;  /* 0x0000007c8880723c */ /* 0x040ff00000041804 */
[C---:B------:R-:W-:Y:S01]  /*124e0*/  HMMA.16816.F32.BF16 R124, R136.reuse, R126, R8 ;  /* 0x0000007e887c723c */ /* 0x040fe20000041808 */
[----:B------:R-:W1:Y:S07]  /*124f0*/  LDSM.16.MT88.4 R8, [R160+0x3900] ;  /* 0x00390000a008783b */ /* 0x000e6e0000004200 */
[C---:B---3--:R-:W-:Y:S01]  /*12500*/  HMMA.16816.F32.BF16 R120, R136.reuse, R116, R12 ;  /* 0x000000748878723c */ /* 0x048fe2000004180c */
[----:B------:R-:W2:Y:S07]  /*12510*/  LDSM.16.MT88.4 R12, [R185+UR4+0x5900] ;  /* 0x00590004b90c783b */ /* 0x000eae0008004200 */
[C---:B------:R-:W-:Y:S01]  /*12520*/  HMMA.16816.F32.BF16 R116, R136.reuse, R118, R16 ;  /* 0x000000768874723c */ /* 0x040fe20000041810 */
[----:B------:R3:W4:Y:S07]  /*12530*/  LDSM.16.MT88.4 R16, [R133+0x5900] ;  /* 0x005900008510783b */ /* 0x00072e0000004200 */
[C---:B------:R-:W-:Y:S07]  /*12540*/  HMMA.16816.F32.BF16 R112, R136.reuse, R140, R20 ;  /* 0x0000008c8870723c */ /* 0x040fee0000041814 */
[----:B------:R-:W-:Y:S01]  /*12550*/  @P0 IADD3 R20, R219, -0x2, RZ ;  /* 0xfffffffedb140810 */ /* 0x000fe20007ffe0ff */
[C---:B------:R-:W-:Y:S04]  /*12560*/  HMMA.16816.F32.BF16 R108, R136.reuse, R142, R24 ;  /* 0x0000008e886c723c */ /* 0x040fe80000041818 */
[----:B------:R-:W-:Y:S01]  /*12570*/  @P0 SHF.R.S32.HI R21, RZ, 0x1f, R20 ;  /* 0x0000001fff150819 */ /* 0x000fe20000011414 */
[----:B------:R-:W-:Y:S03]  /*12580*/  @P0 IMAD.WIDE.U32 R22, R20, c[0x0][0x1e0], RZ ;  /* 0x0000780014160a25 */ /* 0x000fe600078e00ff */
[C---:B------:R-:W-:Y:S04]  /*12590*/  HMMA.16816.F32.BF16 R104, R136.reuse, R144, R28 ;  /* 0x000000908868723c */ /* 0x040fe8000004181c */
[----:B------:R-:W-:Y:S01]  /*125a0*/  @P0 SHF.L.U32 R26, R22, 0x6, RZ ;  /* 0x00000006161a0819 */ /* 0x000fe200000006ff */
[----:B------:R-:W-:Y:S01]  /*125b0*/  @P0 IMAD R21, R21, c[0x0][0x1e0], RZ ;  /* 0x0000780015150a24 */ /* 0x000fe200078e02ff */
[----:B---3--:R-:W-:Y:S02]  /*125c0*/  MOV R133, R132 ;  /* 0x0000008400857202 */ /* 0x008fe40000000f00 */
[C---:B------:R-:W-:Y:S04]  /*125d0*/  HMMA.16816.F32.BF16 R100, R136.reuse, R146, R32 ;  /* 0x000000928864723c */ /* 0x040fe80000041820 */
[----:B------:R-:W-:Y:S04]  /*125e0*/  @P0 IMAD R21, R20, c[0x0][0x1e4], R21 ;  /* 0x0000790014150a24 */ /* 0x000fe800078e0215 */
[C---:B------:R-:W-:Y:S04]  /*125f0*/  HMMA.16816.F32.BF16 R36, R136.reuse, R148, R36 ;  /* 0x000000948824723c */ /* 0x040fe80000041824 */
[----:B------:R-:W-:Y:S04]  /*12600*/  @P0 IADD3 R21, R23, R21, RZ ;  /* 0x0000001517150210 */ /* 0x000fe80007ffe0ff */
[C---:B------:R-:W-:Y:S04]  /*12610*/  HMMA.16816.F32.BF16 R40, R136.reuse, R150, R40 ;  /* 0x000000968828723c */ /* 0x040fe80000041828 */
[----:B------:R-:W-:Y:S04]  /*12620*/  @P0 SHF.L.U64.HI R25, R22, 0x6, R21 ;  /* 0x0000000616190819 */ /* 0x000fe80000010215 */
[C---:B------:R-:W-:Y:S08]  /*12630*/  HMMA.16816.F32.BF16 R44, R136.reuse, R152, R44 ;  /* 0x00000098882c723c */ /* 0x040ff0000004182c */
[C---:B------:R-:W-:Y:S08]  /*12640*/  HMMA.16816.F32.BF16 R48, R136.reuse, R154, R48 ;  /* 0x0000009a8830723c */ /* 0x040ff00000041830 */
[C---:B------:R-:W-:Y:S08]  /*12650*/  HMMA.16816.F32.BF16 R52, R136.reuse, R156, R52 ;  /* 0x0000009c8834723c */ /* 0x040ff00000041834 */
[C---:B------:R-:W-:Y:S08]  /*12660*/  HMMA.16816.F32.BF16 R56, R136.reuse, R158, R56 ;  /* 0x0000009e8838723c */ /* 0x040ff00000041838 */
[C---:B-1----:R-:W-:Y:S07]  /*12670*/  HMMA.16816.F32.BF16 R60, R136.reuse, R8, R60 ;  /* 0x00000008883c723c */ /* 0x042fee000004183c */
[----:B------:R-:W-:Y:S01]  /*12680*/  @P0 IADD3 R8, P1, R26, R204, RZ ;  /* 0x000000cc1a080210 */ /* 0x000fe20007f3e0ff */
[C---:B------:R-:W-:Y:S04]  /*12690*/  HMMA.16816.F32.BF16 R64, R136.reuse, R10, R64 ;  /* 0x0000000a8840723c */ /* 0x040fe80000041840 */
[----:B------:R-:W-:Y:S02]  /*126a0*/  @P0 IADD3.X R9, R25, R209, RZ, P1, !PT ;  /* 0x000000d119090210 */ /* 0x000fe40000ffe4ff */
[----:B------:R-:W-:Y:S02]  /*126b0*/  @P0 LEA R22, P3, R8, c[0x0][0x1c8], 0x1 ;  /* 0x0000720008160a11 */ /* 0x000fe400078608ff */
[----:B------:R-:W-:Y:S01]  /*126c0*/  @P0 IADD3 R11, P2, R26, R213, RZ ;  /* 0x000000d51a0b0210 */ /* 0x000fe20007f5e0ff */
[C---:B--2---:R-:W-:Y:S03]  /*126d0*/  HMMA.16816.F32.BF16 R68, R136.reuse, R12, R68 ;  /* 0x0000000c8844723c */ /* 0x044fe60000041844 */
[----:B------:R-:W-:Y:S02]  /*126e0*/  @P0 LEA R20, P1, R11, c[0x0][0x1c8], 0x1 ;  /* 0x000072000b140a11 */ /* 0x000fe400078208ff */
[----:B------:R-:W-:Y:S02]  /*126f0*/  @P0 IADD3.X R10, R25, R212, RZ, P2, !PT ;  /* 0x000000d4190a0210 */ /* 0x000fe400017fe4ff */
[----:B------:R-:W-:Y:S01]  /*12700*/  @P0 LEA.HI.X R23, R8, c[0x0][0x1cc], R9, 0x1, P3 ;  /* 0x0000730008170a11 */ /* 0x000fe200018f0c09 */
[C---:B------:R-:W-:Y:S04]  /*12710*/  HMMA.16816.F32.BF16 R72, R136.reuse, R14, R72 ;  /* 0x0000000e8848723c */ /* 0x040fe80000041848 */
[----:B------:R-:W-:Y:S02]  /*12720*/  @P0 LEA.HI.X R21, R11, c[0x0][0x1cc], R10, 0x1, P1 ;  /* 0x000073000b150a11 */ /* 0x000fe400008f0c0a */
[----:B------:R-:W1:Y:S01]  /*12730*/  LDSM.16.MT88.4 R8, [R184+UR4+0x5900] ;  /* 0x00590004b808783b */ /* 0x000e620008004200 */
[----:B------:R-:W-:Y:S01]  /*12740*/  @P0 IADD3 R24, P1, R197, R26, RZ ;  /* 0x0000001ac5180210 */ /* 0x000fe20007f3e0ff */
[C---:B----4-:R-:W-:Y:S04]  /*12750*/  HMMA.16816.F32.BF16 R76, R136.reuse, R16, R76 ;  /* 0x00000010884c723c */ /* 0x050fe8000004184c */
[----:B------:R-:W-:Y:S02]  /*12760*/  @P0 IADD3 R12, P4, R24, R204, RZ ;  /* 0x000000cc180c0210 */ /* 0x000fe40007f9e0ff */
[----:B------:R-:W-:Y:S02]  /*12770*/  @P0 IADD3.X R29, R196, R25, RZ, P1, !PT ;  /* 0x00000019c41d0210 */ /* 0x000fe40000ffe4ff */
[----:B------:R-:W-:Y:S01]  /*12780*/  @P0 LEA R30, P1, R12, c[0x0][0x1c8], 0x1 ;  /* 0x000072000c1e0a11 */ /* 0x000fe200078208ff */
[C---:B------:R-:W-:Y:S03]  /*12790*/  HMMA.16816.F32.BF16 R80, R136.reuse, R18, R80 ;  /* 0x000000128850723c */ /* 0x040fe60000041850 */
[----:B------:R-:W-:Y:S02]  /*127a0*/  @P0 IADD3.X R13, R29, R209, RZ, P4, !PT ;  /* 0x000000d11d0d0210 */ /* 0x000fe400027fe4ff */
[----:B------:R-:W-:Y:S02]  /*127b0*/  @P0 IADD3 R2, P3, R26, R211, RZ ;  /* 0x000000d31a020210 */ /* 0x000fe40007f7e0ff */
[----:B------:R-:W-:Y:S02]  /*127c0*/  @P0 LEA.HI.X R31, R12, c[0x0][0x1cc], R13, 0x1, P1 ;  /* 0x000073000c1f0a11 */ /* 0x000fe400008f0c0d */
[----:B------:R-:W2:Y:S01]  /*127d0*/  LDSM.16.MT88.4 R12, [R160+0x5900] ;  /* 0x00590000a00c783b */ /* 0x000ea20000004200 */
[C---:B------:R-:W-:Y:S02]  /*127e0*/  ISETP.GE.AND P1, PT, R218.reuse, 0x1, PT ;  /* 0x00000001da00780c */ /* 0x040fe40003f26270 */
[----:B------:R-:W-:Y:S02]  /*127f0*/  IADD3 R218, R218, 0x1, RZ ;  /* 0x00000001dada7810 */ /* 0x000fe40007ffe0ff */
[----:B------:R-:W-:Y:S02]  /*12800*/  @P0 LEA R26, P2, R2, c[0x0][0x1c8], 0x1 ;  /* 0x00007200021a0a11 */ /* 0x000fe400078408ff */
[----:B------:R-:W-:Y:S02]  /*12810*/  SEL R218, R218, RZ, !P1 ;  /* 0x000000ffdada7207 */ /* 0x000fe40004800000 */
[----:B------:R-:W-:Y:S02]  /*12820*/  @P0 IADD3.X R25, R25, R210, RZ, P3, !PT ;  /* 0x000000d219190210 */ /* 0x000fe40001ffe4ff */
[----:B------:R-:W-:Y:S01]  /*12830*/  @P0 IADD3 R0, P4, R24, R213, RZ ;  /* 0x000000d518000210 */ /* 0x000fe20007f9e0ff */
[----:B------:R-:W-:Y:S01]  /*12840*/  @P0 IMAD R28, R218, 0x3000, R201 ;  /* 0x00003000da1c0824 */ /* 0x000fe200078e02c9 */
[----:B------:R-:W-:Y:S01]  /*12850*/  @P0 LEA.HI.X R27, R2, c[0x0][0x1cc], R25, 0x1, P2 ;  /* 0x00007300021b0a11 */ /* 0x000fe200010f0c19 */
[----:B------:R-:W-:Y:S01]  /*12860*/  FADD.FTZ R2, R162, R165 ;  /* 0x000000a5a2027221 */ /* 0x000fe20000010000 */
[----:B------:R-:W-:Y:S02]  /*12870*/  @P0 IADD3 R16, P2, R24, R211, RZ ;  /* 0x000000d318100210 */ /* 0x000fe40007f5e0ff */
[C---:B------:R-:W-:Y:S01]  /*12880*/  @P0 LEA R24, P3, R0.reuse, c[0x0][0x1c8], 0x1 ;  /* 0x0000720000180a11 */ /* 0x040fe200078608ff */
[----:B------:R-:W-:Y:S01]  /*12890*/  FADD.FTZ R2, R161, R2 ;  /* 0x00000002a1027221 */ /* 0x000fe20000010000 */
[----:B------:R-:W-:Y:S01]  /*128a0*/  @P0 IADD3.X R17, R29, R212, RZ, P4, !PT ;  /* 0x000000d41d110210 */ /* 0x000fe200027fe4ff */
[C---:B-1----:R-:W-:Y:S03]  /*128b0*/  HMMA.16816.F32.BF16 R84, R136.reuse, R8, R84 ;  /* 0x000000088854723c */ /* 0x042fe60000041854 */
[----:B------:R-:W-:Y:S01]  /*128c0*/  @P0 LEA.HI.X R25, R0, c[0x0][0x1cc], R17, 0x1, P3 ;  /* 0x0000730000190a11 */ /* 0x000fe200018f0c11 */
[----:B------:R-:W-:Y:S01]  /*128d0*/  FADD.FTZ R179, R179, R2 ;  /* 0x00000002b3b37221 */ /* 0x000fe20000010000 */
[----:B------:R-:W-:Y:S02]  /*128e0*/  @P0 SHF.L.U32 R17, R28, 0x1, RZ ;  /* 0x000000011c110819 */ /* 0x000fe400000006ff */
[----:B------:R-:W-:Y:S01]  /*128f0*/  LOP3.LUT P4, RZ, R194, 0x1, RZ, 0xc0, !PT ;  /* 0x00000001c2ff7812 */ /* 0x000fe2000788c0ff */
[----:B------:R-:W-:Y:S01]  /*12900*/  FADD.FTZ R180, R180, R179 ;  /* 0x000000b3b4b47221 */ /* 0x000fe20000010000 */
[C---:B------:R-:W-:Y:S01]  /*12910*/  @P0 LEA R18, P1, R16.reuse, c[0x0][0x1c8], 0x1 ;  /* 0x0000720010120a11 */ /* 0x040fe200078208ff */
[----:B------:R-:W-:Y:S01]  /*12920*/  @!PT LDS RZ, [RZ] ;  /* 0x00000000fffff984 */ /* 0x000fe20000000800 */
[----:B------:R-:W-:Y:S01]  /*12930*/  @!PT LDS RZ, [RZ] ;  /* 0x00000000fffff984 */ /* 0x000fe20000000800 */
[----:B------:R-:W-:Y:S01]  /*12940*/  @!PT LDS RZ, [RZ] ;  /* 0x00000000fffff984 */ /* 0x000fe20000000800 */
[----:B------:R1:W-:Y:S01]  /*12950*/  @P0 LDGSTS.E.BYPASS.LTC128B.128 [R17+0xc100], [R22.64], !P6 ;  /* 0x0c10000016110fae */ /* 0x0003e2000f101d46 */
[C---:B------:R-:W-:Y:S03]  /*12960*/  HMMA.16816.F32.BF16 R88, R136.reuse, R10, R88 ;  /* 0x0000000a8858723c */ /* 0x040fe60000041858 */
[----:B------:R-:W-:Y:S01]  /*12970*/  @P0 IADD3.X R29, R29, R210, RZ, P2, !PT ;  /* 0x000000d21d1d0210 */ /* 0x000fe200017fe4ff */
[----:B------:R-:W-:Y:S01]  /*12980*/  FADD.FTZ R181, R181, R180 ;  /* 0x000000b4b5b57221 */ /* 0x000fe20000010000 */
[----:B------:R-:W-:Y:S02]  /*12990*/  MOV R0, R3 ;  /* 0x0000000300007202 */ /* 0x000fe40000000f00 */
[----:B------:R1:W-:Y:S01]  /*129a0*/  @P0 LDGSTS.E.BYPASS.LTC128B.128 [R17+0xe100], [R20.64], !P5 ;  /* 0x0e10000014110fae */ /* 0x0003e2000e901d46 */
[----:B------:R-:W-:Y:S01]  /*129b0*/  @P0 LEA.HI.X R19, R16, c[0x0][0x1cc], R29, 0x1, P1 ;  /* 0x0000730010130a11 */ /* 0x000fe200008f0c1d */
[----:B------:R-:W-:Y:S01]  /*129c0*/  FADD.FTZ R182, R182, R181 ;  /* 0x000000b5b6b67221 */ /* 0x000fe20000010000 */
[C---:B--2---:R-:W-:Y:S03]  /*129d0*/  HMMA.16816.F32.BF16 R92, R136.reuse, R12, R92 ;  /* 0x0000000c885c723c */ /* 0x044fe6000004185c */
[----:B------:R-:W-:Y:S02]  /*129e0*/  FADD.FTZ R193, R193, R182 ;  /* 0x000000b6c1c17221 */ /* 0x000fe40000010000 */
[----:B------:R1:W-:Y:S02]  /*129f0*/  @P0 LDGSTS.E.BYPASS.LTC128B.128 [R17+0x10100], [R26.64], !P4 ;  /* 0x101000001a110fae */ /* 0x0003e4000e101d46 */
[----:B------:R-:W-:Y:S01]  /*12a00*/  FADD.FTZ R224, R224, R193 ;  /* 0x000000c1e0e07221 */ /* 0x000fe20000010000 */
[----:B------:R-:W-:Y:S04]  /*12a10*/  HMMA.16816.F32.BF16 R96, R136, R14, R96 ;  /* 0x0000000e8860723c */ /* 0x000fe80000041860 */
[----:B------:R-:W-:Y:S01]  /*12a20*/  FADD.FTZ R225, R225, R224 ;  /* 0x000000e0e1e17221 */ /* 0x000fe20000010000 */
[----:B------:R1:W-:Y:S03]  /*12a30*/  @P0 LDGSTS.E.BYPASS.LTC128B.128 [R17+0xd100], [R30.64], !P6 ;  /* 0x0d1000001e110fae */ /* 0x0003e6000f101d46 */
[----:B------:R-:W-:Y:S04]  /*12a40*/  FADD.FTZ R225, R222, R225 ;  /* 0x000000e1dee17221 */ /* 0x000fe80000010000 */
[----:B------:R-:W-:Y:S01]  /*12a50*/  FADD.FTZ R172, R172, R225 ;  /* 0x000000e1acac7221 */ /* 0x000fe20000010000 */
[----:B------:R1:W-:Y:S03]  /*12a60*/  @P0 LDGSTS.E.BYPASS.LTC128B.128 [R17+0xf100], [R24.64], !P5 ;  /* 0x0f10000018110fae */ /* 0x0003e6000e901d46 */
[----:B------:R-:W-:Y:S04]  /*12a70*/  FADD.FTZ R175, R175, R172 ;  /* 0x000000acafaf7221 */ /* 0x000fe80000010000 */
[----:B------:R-:W-:Y:S01]  /*12a80*/  FADD.FTZ R170, R170, R175 ;  /* 0x000000afaaaa7221 */ /* 0x000fe20000010000 */
[----:B------:R1:W-:Y:S01]  /*12a90*/  @P0 LDGSTS.E.BYPASS.LTC128B.128 [R17+0x11100], [R18.64], !P4 ;  /* 0x1110000012110fae */ /* 0x0003e2000e101d46 */
[----:B------:R-:W-:Y:S02]  /*12aa0*/  ISETP.GT.AND P0, PT, R219, RZ, PT ;  /* 0x000000ffdb00720c */ /* 0x000fe40003f04270 */
[----:B------:R-:W-:Y:S01]  /*12ab0*/  FADD.FTZ R221, R229, R170 ;  /* 0x000000aae5dd7221 */ /* 0x000fe20000010000 */
[----:B------:R-:W-:Y:S04]  /*12ac0*/  MOV R219, R220 ;  /* 0x000000dc00db7202 */ /* 0x000fe80000000f00 */
[----:B------:R-:W0:Y:S06]  /*12ad0*/  LDGDEPBAR ;  /* 0x00000000000079af */ /* 0x000e2c0000000000 */
[----:B------:R-:W-:-:S05]  /*12ae0*/  @P0 BRA `(.L_x_768) ;  /* 0xffffd1c000000947 */ /* 0x000fca000383ffff */
.L_x_767:
[----:B-1----:R-:W1:Y:S01]  /*12af0*/  SHFL.BFLY PT, R6, R223, 0x2, 0x1f ;  /* 0x0c401f00df067f89 */ /* 0x002e6200000e0000 */
[----:B------:R-:W-:-:S02]  /*12b00*/  MOV R4, RZ ;  /* 0x000000ff00047202 */ /* 0x000fc40000000f00 */
[----:B------:R-:W-:Y:S01]  /*12b10*/  MOV R2, RZ ;  /* 0x000000ff00027202 */ /* 0x000fe20000000f00 */
[----:B------:R-:W2:Y:S01]  /*12b20*/  SHFL.BFLY PT, R0, R221, 0x2, 0x1f ;  /* 0x0c401f00dd007f89 */ /* 0x000ea200000e0000 */
        /* <DEDUP_REMOVED lines=14> */
[----:B------:R-:W2:Y:S08]  /*12c10*/  @P0 MUFU.LG2 R12, R0 ;  /* 0x00000000000c0308 */ /* 0x000eb00000000c00 */
[----:B------:R-:W3:Y:S01]  /*12c20*/  @P1 MUFU.LG2 R5, R5 ;  /* 0x0000000500051308 */ /* 0x000ee20000000c00 */
[----:B-1----:R-:W-:-:S02]  /*12c30*/  FMUL.FTZ R128, R4, R128 ;  /* 0x0000008004807220 */ /* 0x002fc40000410000 */
[C---:B------:R-:W-:Y:S02]  /*12c40*/  FMUL.FTZ R129, R4.reuse, R129 ;  /* 0x0000008104817220 */ /* 0x040fe40000410000 */
[C---:B------:R-:W-:Y:S02]  /*12c50*/  FMUL.FTZ R124, R4.reuse, R124 ;  /* 0x0000007c047c7220 */ /* 0x040fe40000410000 */
[----:B------:R-:W-:Y:S01]  /*12c60*/  FMUL.FTZ R125, R4, R125 ;  /* 0x0000007d047d7220 */ /* 0x000fe20000410000 */
[----:B------:R1:W4:Y:S01]  /*12c70*/  @P0 MUFU.RCP R2, R0 ;  /* 0x0000000000020308 */ /* 0x0003220000001000 */
[----:B--2---:R-:W-:Y:S02]  /*12c80*/  @P0 FMUL.FTZ R15, R12, 0.69314718246459960938 ;  /* 0x3f3172180c0f0820 */ /* 0x004fe40000410000 */
[----:B------:R-:W-:Y:S02]  /*12c90*/  @P0 FMUL.FTZ R12, R16, c[0x0][0x2d0] ;  /* 0x0000b400100c0a20 */ /* 0x000fe40000410000 */
[----:B------:R-:W-:-:S02]  /*12ca0*/  FMUL.FTZ R120, R4, R120 ;  /* 0x0000007804787220 */ /* 0x000fc40000410000 */
[C---:B------:R-:W-:Y:S02]  /*12cb0*/  FMUL.FTZ R121, R4.reuse, R121 ;  /* 0x0000007904797220 */ /* 0x040fe40000410000 */
[----:B---3--:R-:W-:Y:S02]  /*12cc0*/  @P1 FMUL.FTZ R5, R5, 0.69314718246459960938 ;  /* 0x3f31721805051820 */ /* 0x008fe40000410000 */
[C---:B------:R-:W-:Y:S02]  /*12cd0*/  FMUL.FTZ R116, R4.reuse, R116 ;  /* 0x0000007404747220 */ /* 0x040fe40000410000 */
[C---:B------:R-:W-:Y:S02]  /*12ce0*/  FMUL.FTZ R117, R4.reuse, R117 ;  /* 0x0000007504757220 */ /* 0x040fe40000410000 */
[C---:B------:R-:W-:Y:S01]  /*12cf0*/  FMUL.FTZ R112, R4.reuse, R112 ;  /* 0x0000007004707220 */ /* 0x040fe20000410000 */
[----:B-1----:R-:W-:Y:S01]  /*12d00*/  MOV R0, 0xff800000 ;  /* 0xff80000000007802 */ /* 0x002fe20000000f00 */
        /* <DEDUP_REMOVED lines=39> */
[C---:B----4-:R-:W-:Y:S02]  /*12f80*/  FMUL.FTZ R130, R2.reuse, R130 ;  /* 0x0000008202827220 */ /* 0x050fe40000410000 */
        /* <DEDUP_REMOVED lines=49> */
.L_x_720:
[----:B------:R-:W-:Y:S01]  /*132a0*/  SHF.R.S32.HI R2, RZ, 0x1f, R195 ;  /* 0x0000001fff027819 */ /* 0x000fe200000114c3 */
[----:B------:R-:W-:Y:S05]  /*132b0*/  @P2 BRA `(.L_x_769) ;  /* 0x0000168000002947 */ /* 0x000fea0003800000 */
[----:B------:R-:W1:Y:S01]  /*132c0*/  S2R R3, SR_TID.X ;  /* 0x0000000000037919 */ /* 0x000e620000002100 */
[----:B------:R-:W-:Y:S02]  /*132d0*/  F2FP.BF16.PACK_AB R96, R11, R96 ;  /* 0x000000600b60723e */ /* 0x000fe400000010ff */
[----:B------:R-:W-:Y:S01]  /*132e0*/  F2FP.BF16.PACK_AB R4, R13, R4 ;  /* 0x000000040d04723e */ /* 0x000fe200000010ff */
[----:B------:R-:W-:Y:S01]  /*132f0*/  BAR.SYNC.DEFER_BLOCKING 0x1, 0x100 ;  /* 0x0044000000007b1d */ /* 0x000fe20000010000 */
[----:B------:R-:W-:Y:S01]  /*13300*/  F2FP.BF16.PACK_AB R6, R9, R6 ;  /* 0x000000060906723e */ /* 0x000fe200000010ff */
[----:B------:R-:W-:Y:S01]  /*13310*/  IMAD.MOV.U32 R13, RZ, RZ, 0x20 ;  /* 0x00000020ff0d7424 */ /* 0x000fe200078e00ff */
        /* <DEDUP_REMOVED lines=9> */
[----:B-1----:R-:W-:Y:S02]  /*133b0*/  SHF.R.S32.HI R12, RZ, 0x1f, R3 ;  /* 0x0000001fff0c7819 */ /* 0x002fe40000011403 */
[----:B------:R-:W-:Y:S02]  /*133c0*/  F2FP.BF16.PACK_AB R114, R115, R114 ;  /* 0x000000727372723e */ /* 0x000fe400000010ff */
[----:B------:R-:W-:Y:S02]  /*133d0*/  LEA.HI R5, R12, R3, RZ, 0x2 ;  /* 0x000000030c057211 */ /* 0x000fe400078f10ff */
[----:B------:R-:W-:-:S02]  /*133e0*/  F2FP.BF16.PACK_AB R108, R109, R108 ;  /* 0x0000006c6d6c723e */ /* 0x000fc400000010ff */
        /* <DEDUP_REMOVED lines=19> */
[----:B------:R-:W-:Y:S02]  /*13520*/  R2P PR, R15, 0x6 ;  /* 0x000000060f007804 */ /* 0x000fe40000000000 */
[----:B------:R-:W-:Y:S01]  /*13530*/  F2FP.BF16.PACK_AB R102, R103, R102 ;  /* 0x000000666766723e */ /* 0x000fe200000010ff */
[----:B------:R-:W-:Y:S01]  /*13540*/  IMAD.U32 R17, R18, 0x2, R17 ;  /* 0x0000000212117824 */ /* 0x000fe200078e0011 */
[----:B------:R-:W-:-:S02]  /*13550*/  F2FP.BF16.PACK_AB R36, R37, R36 ;  /* 0x000000242524723e */ /* 0x000fc400000010ff */
[----:B------:R-:W-:Y:S01]  /*13560*/  SEL R18, R13, 0xffffffe0, !P1 ;  /* 0xffffffe00d127807 */ /* 0x000fe20004800000 */
[----:B------:R-:W-:Y:S01]  /*13570*/  IMAD.SHL.U32 R17, R17, 0x2, RZ ;  /* 0x0000000211117824 */ /* 0x000fe200078e00ff */
[----:B------:R-:W-:Y:S02]  /*13580*/  F2FP.BF16.PACK_AB R38, R39, R38 ;  /* 0x000000262726723e */ /* 0x000fe400000010ff */
[----:B------:R-:W-:Y:S01]  /*13590*/  F2FP.BF16.PACK_AB R40, R41, R40 ;  /* 0x000000282928723e */ /* 0x000fe200000010ff */
[C---:B------:R-:W-:Y:S01]  /*135a0*/  IMAD.IADD R13, R17.reuse, 0x1, R18 ;  /* 0x00000001110d7824 */ /* 0x040fe200078e0212 */
[C---:B------:R-:W-:Y:S01]  /*135b0*/  IADD3 R11, R17.reuse, 0x80, RZ ;  /* 0x00000080110b7810 */ /* 0x040fe20007ffe0ff */
[----:B------:R-:W-:Y:S01]  /*135c0*/  STS [R17+0x80], R128 ;  /* 0x0000808011007388 */ /* 0x000fe20000000800 */
[----:B------:R-:W-:Y:S02]  /*135d0*/  IADD3 R9, R17, 0x70, RZ ;  /* 0x0000007011097810 */ /* 0x000fe40007ffe0ff */
[----:B------:R-:W-:Y:S01]  /*135e0*/  @P0 IADD3 R9, R11, 0x10, RZ ;  /* 0x000000100b090810 */ /* 0x000fe20007ffe0ff */
[----:B------:R-:W-:Y:S01]  /*135f0*/  IMAD.MOV.U32 R11, RZ, RZ, 0x40 ;  /* 0x00000040ff0b7424 */ /* 0x000fe200078e00ff */
[----:B------:R-:W-:Y:S01]  /*13600*/  STS [R17+0x480], R130 ;  /* 0x0004808211007388 */ /* 0x000fe20000000800 */
[----:B------:R-:W-:-:S02]  /*13610*/  F2FP.BF16.PACK_AB R42, R43, R42 ;  /* 0x0000002a2b2a723e */ /* 0x000fc400000010ff */
        /* <DEDUP_REMOVED lines=73> */
[----:B-1----:R-:W-:-:S03]  /*13ab0*/  IMAD.MOV.U32 R17, RZ, RZ, 0x4 ;  /* 0x00000004ff117424 */ /* 0x002fc600078e00ff */
[----:B------:R1:W-:Y:S01]  /*13ac0*/  STS [R15+0x8080], R84 ;  /* 0x008080540f007388 */ /* 0x0003e20000000800 */
[----:B------:R-:W-:-:S03]  /*13ad0*/  IMAD.WIDE R26, R192, R17, c[0x0][0x500] ;  /* 0x00014000c01a7625 */ /* 0x000fc600078e0211 */
        /* <DEDUP_REMOVED lines=8> */
[----:B--2---:R-:W-:-:S02]  /*13b60*/  IMAD.MOV.U32 R11, RZ, RZ, c[0x0][0x388] ;  /* 0x0000e200ff0b7624 */ /* 0x004fc400078e00ff */
[----:B------:R-:W-:-:S03]  /*13b70*/  @P1 IMAD.WIDE R28, R192, R17, c[0x0][0x508] ;  /* 0x00014200c01c1625 */ /* 0x000fc600078e0211 */
        /* <DEDUP_REMOVED lines=10> */
.L_x_770:
[----:B-1----:R-:W-:Y:S01]  /*13c20*/  LOP3.LUT R6, R14, 0xffffffe0, RZ, 0xc0, !PT ;  /* 0xffffffe00e067812 */ /* 0x002fe200078ec0ff */
[----:B------:R-:W1:Y:S01]  /*13c30*/  S2R R54, SR_CTAID.X ;  /* 0x0000000000367919 */ /* 0x000e620000002500 */
[----:B------:R-:W-:Y:S01]  /*13c40*/  SHF.R.S32.HI R14, RZ, 0x1f, R5 ;  /* 0x0000001fff0e7819 */ /* 0x000fe20000011405 */
[----:B------:R-:W-:Y:S01]  /*13c50*/  IMAD R13, R25, c[0x0][0x3a0], RZ ;  /* 0x0000e800190d7a24 */ /* 0x000fe200078e02ff */
[----:B------:R-:W-:Y:S01]  /*13c60*/  LEA.HI R8, R16, R16, RZ, 0x1 ;  /* 0x0000001010087211 */ /* 0x000fe200078f08ff */
[----:B------:R-:W-:Y:S01]  /*13c70*/  IMAD.IADD R6, R3, 0x1, -R6 ;  /* 0x0000000103067824 */ /* 0x000fe200078e0a06 */
[----:B------:R-:W-:Y:S01]  /*13c80*/  LEA.HI R14, R14, R5, RZ, 0x3 ;  /* 0x000000050e0e7211 */ /* 0x000fe200078f18ff */
[----:B------:R-:W-:Y:S01]  /*13c90*/  IMAD.MOV.U32 R19, RZ, RZ, R25 ;  /* 0x000000ffff137224 */ /* 0x000fe200078e0019 */
[----:B------:R-:W-:Y:S01]  /*13ca0*/  LOP3.LUT R9, R8, 0x1ffffffe, RZ, 0xc0, !PT ;  /* 0x1ffffffe08097812 */ /* 0x000fe200078ec0ff */
[----:B------:R-:W-:Y:S01]  /*13cb0*/  IMAD R13, R24, c[0x0][0x3a4], R13 ;  /* 0x0000e900180d7a24 */ /* 0x000fe200078e020d */
[----:B------:R-:W-:Y:S01]  /*13cc0*/  SHF.R.S32.HI R7, RZ, 0x1f, R6 ;  /* 0x0000001fff077819 */ /* 0x000fe20000011406 */
[----:B------:R-:W-:Y:S01]  /*13cd0*/  BSSY B0, `(.L_x_771) ;  /* 0x000007e000007945 */ /* 0x000fe20003800000 */
[----:B------:R-:W-:Y:S01]  /*13ce0*/  LOP3.LUT R14, R14, 0xffffff8, RZ, 0xc0, !PT ;  /* 0x0ffffff80e0e7812 */ /* 0x000fe200078ec0ff */
[----:B------:R-:W-:Y:S01]  /*13cf0*/  IMAD.IADD R16, R16, 0x1, -R9 ;  /* 0x0000000110107824 */ /* 0x000fe200078e0a09 */
[----:B------:R-:W-:Y:S01]  /*13d00*/  LEA.HI R4, R7, R6, RZ, 0x2 ;  /* 0x0000000607047211 */ /* 0x000fe200078f10ff */
[----:B------:R-:W-:Y:S01]  /*13d10*/  IMAD.MOV.U32 R7, RZ, RZ, c[0x0][0x4e8] ;  /* 0x00013a00ff077624 */ /* 0x000fe200078e00ff */
[----:B------:R-:W-:Y:S01]  /*13d20*/  IADD3 R5, R5, -R14, RZ ;  /* 0x8000000e05057210 */ /* 0x000fe20007ffe0ff */
[----:B------:R-:W-:Y:S01]  /*13d30*/  IMAD.WIDE.U32 R14, R24, c[0x0][0x3a0], RZ ;  /* 0x0000e800180e7a25 */ /* 0x000fe200078e00ff */
[----:B------:R-:W-:-:S02]  /*13d40*/  SHF.R.S32.HI R4, RZ, 0x2, R4 ;  /* 0x00000002ff047819 */ /* 0x000fc40000011404 */
[----:B------:R-:W-:Y:S02]  /*13d50*/  ISETP.NE.AND P1, PT, R7, 0x1, PT ;  /* 0x000000010700780c */ /* 0x000fe40003f25270 */
[-C--:B------:R-:W-:Y:S01]  /*13d60*/  LEA.HI R9, R12, R3.reuse, RZ, 0x3 ;  /* 0x000000030c097211 */ /* 0x080fe200078f18ff */
[----:B------:R-:W-:Y:S01]  /*13d70*/  IMAD R5, R5, 0x10, R4 ;  /* 0x0000001005057824 */ /* 0x000fe200078e0204 */
[----:B------:R-:W-:Y:S01]  /*13d80*/  MOV R18, R24 ;  /* 0x0000001800127202 */ /* 0x000fe20000000f00 */
[----:B------:R-:W-:Y:S01]  /*13d90*/  IMAD R4, R2, c[0x0][0x490], RZ ;  /* 0x0001240002047a24 */ /* 0x000fe200078e02ff */
[----:B------:R-:W-:Y:S01]  /*13da0*/  LOP3.LUT P2, RZ, R6, 0x3, RZ, 0xc0, !PT ;  /* 0x0000000306ff7812 */ /* 0x000fe2000784c0ff */
[----:B------:R-:W-:Y:S01]  /*13db0*/  IMAD R7, R16, 0x8, R5 ;  /* 0x0000000810077824 */ /* 0x000fe200078e0205 */
[----:B------:R-:W-:Y:S01]  /*13dc0*/  LEA.HI R12, R12, R3, RZ, 0x6 ;  /* 0x000000030c0c7211 */ /* 0x000fe200078f30ff */
[----:B------:R-:W-:Y:S01]  /*13dd0*/  IMAD R17, R195, c[0x0][0x494], R4 ;  /* 0x00012500c3117a24 */ /* 0x000fe200078e0204 */
[----:B------:R-:W-:Y:S01]  /*13de0*/  LOP3.LUT R4, R9, 0xfffffff8, RZ, 0xc0, !PT ;  /* 0xfffffff809047812 */ /* 0x000fe200078ec0ff */
[----:B------:R-:W-:Y:S01]  /*13df0*/  IMAD.WIDE.U32 R18, R195, c[0x0][0x490], R18 ;  /* 0x00012400c3127a25 */ /* 0x000fe200078e0012 */
[----:B-1----:R-:W-:-:S02]  /*13e00*/  LEA R7, R54, R7, 0x7 ;  /* 0x0000000736077211 */ /* 0x002fc400078e38ff */
[----:B------:R-:W-:Y:S01]  /*13e10*/  SHF.R.S32.HI R9, RZ, 0x3, R9 ;  /* 0x00000003ff097819 */ /* 0x000fe20000011409 */
[----:B------:R-:W-:Y:S01]  /*13e20*/  IMAD.IADD R4, R3, 0x1, -R4 ;  /* 0x0000000103047824 */ /* 0x000fe200078e0a04 */
[----:B------:R-:W-:Y:S01]  /*13e30*/  SHF.R.S32.HI R3, RZ, 0x1f, R192 ;  /* 0x0000001fff037819 */ /* 0x000fe200000114c0 */
[----:B------:R-:W-:Y:S01]  /*13e40*/  @P1 IMAD.HI.U32 R8, R7, c[0x0][0x4ec], RZ ;  /* 0x00013b0007081a27 */ /* 0x000fe200078e00ff */
[----:B------:R-:W-:Y:S02]  /*13e50*/  IADD3 R15, R15, R13, RZ ;  /* 0x0000000d0f0f7210 */ /* 0x000fe40007ffe0ff */
[----:B------:R-:W-:Y:S01]  /*13e60*/  SEL R192, R192, RZ, !P0 ;  /* 0x000000ffc0c07207 */ /* 0x000fe20004000000 */
[----:B------:R-:W-:Y:S01]  /*13e70*/  IMAD.MOV.U32 R6, RZ, RZ, R7 ;  /* 0x000000ffff067224 */ /* 0x000fe200078e0007 */
[----:B------:R-:W-:Y:S01]  /*13e80*/  @P1 SHF.R.U32.HI R6, RZ, c[0x0][0x4f0], R8 ;  /* 0x00013c00ff061a19 */ /* 0x000fe20000011608 */
[----:B------:R-:W-:Y:S01]  /*13e90*/  IMAD R2, R2, c[0x0][0x3e8], RZ ;  /* 0x0000fa0002027a24 */ /* 0x000fe200078e02ff */
[----:B------:R-:W-:Y:S01]  /*13ea0*/  SEL R3, R3, RZ, !P0 ;  /* 0x000000ff03037207 */ /* 0x000fe20004000000 */
[----:B------:R-:W-:Y:S01]  /*13eb0*/  IMAD.IADD R19, R19, 0x1, R17 ;  /* 0x0000000113137824 */ /* 0x000fe200078e0211 */
[----:B------:R-:W-:Y:S01]  /*13ec0*/  LEA R21, R4, R9, 0x5 ;  /* 0x0000000904157211 */ /* 0x000fe200078e28ff */
[--C-:B------:R-:W-:Y:S01]  /*13ed0*/  IMAD.MOV R8, RZ, RZ, -R6.reuse ;  /* 0x000000ffff087224 */ /* 0x100fe200078e0a06 */
[----:B------:R-:W-:Y:S01]  /*13ee0*/  SHF.R.S32.HI R16, RZ, 0x1f, R6 ;  /* 0x0000001fff107819 */ /* 0x000fe20000011406 */
[----:B------:R-:W-:-:S02]  /*13ef0*/  IMAD R17, R195, c[0x0][0x3ec], R2 ;  /* 0x0000fb00c3117a24 */ /* 0x000fc400078e0202 */
[----:B------:R-:W-:-:S04]  /*13f00*/  IMAD.WIDE.U32 R14, R195, c[0x0][0x3e8], R14 ;  /* 0x0000fa00c30e7a25 */ /* 0x000fc800078e000e */
[----:B------:R-:W-:Y:S01]  /*13f10*/  IMAD R8, R8, c[0x0][0x4e8], R7 ;  /* 0x00013a0008087a24 */ /* 0x000fe200078e0207 */
[----:B------:R-:W-:Y:S01]  /*13f20*/  IADD3 R15, R15, R17, RZ ;  /* 0x000000110f0f7210 */ /* 0x000fe20007ffe0ff */
[----:B------:R-:W-:-:S04]  /*13f30*/  IMAD.WIDE.U32 R18, R192, c[0x0][0x498], R18 ;  /* 0x00012600c0127a25 */ /* 0x000fc800078e0012 */
[----:B------:R-:W-:Y:S01]  /*13f40*/  IMAD R13, R3, c[0x0][0x498], RZ ;  /* 0x00012600030d7a24 */ /* 0x000fe200078e02ff */
[----:B------:R-:W-:Y:S01]  /*13f50*/  IADD3 R20, P0, R6, R18, RZ ;  /* 0x0000001206147210 */ /* 0x000fe20007f1e0ff */
[----:B------:R-:W-:Y:S01]  /*13f60*/  IMAD R7, R54, 0x80, R21 ;  /* 0x0000008036077824 */ /* 0x000fe200078e0215 */
[----:B------:R-:W-:Y:S01]  /*13f70*/  SHF.R.S32.HI R18, RZ, 0x1f, R8 ;  /* 0x0000001fff127819 */ /* 0x000fe20000011408 */
[----:B------:R-:W-:Y:S02]  /*13f80*/  IMAD R13, R192, c[0x0][0x49c], R13 ;  /* 0x00012700c00d7a24 */ /* 0x000fe400078e020d */
[----:B------:R-:W-:-:S03]  /*13f90*/  @P1 IMAD.HI.U32 R17, R7, c[0x0][0x4ec], RZ ;  /* 0x00013b0007111a27 */ /* 0x000fc600078e00ff */
[----:B------:R-:W-:Y:S01]  /*13fa0*/  IADD3.X R21, R16, R19, R13, P0, !PT ;  /* 0x0000001310157210 */ /* 0x000fe200007fe40d */
[----:B------:R-:W-:Y:S01]  /*13fb0*/  IMAD.MOV.U32 R6, RZ, RZ, R7 ;  /* 0x000000ffff067224 */ /* 0x000fe200078e0007 */
[----:B------:R-:W-:Y:S01]  /*13fc0*/  @P1 SHF.R.U32.HI R6, RZ, c[0x0][0x4f0], R17 ;  /* 0x00013c00ff061a19 */ /* 0x000fe20000011611 */
[----:B------:R-:W-:Y:S02]  /*13fd0*/  IMAD R17, R18, c[0x0][0x488], RZ ;  /* 0x0001220012117a24 */ /* 0x000fe400078e02ff */
[----:B------:R-:W-:Y:S02]  /*13fe0*/  IMAD.SHL.U32 R2, R9, 0x40, RZ ;  /* 0x0000004009027824 */ /* 0x000fe400078e00ff */
[----:B------:R-:W-:-:S03]  /*13ff0*/  IMAD.WIDE.U32 R20, R8, c[0x0][0x488], R20 ;  /* 0x0001220008147a25 */ /* 0x000fc600078e0014 */
[----:B------:R-:W-:Y:S01]  /*14000*/  LOP3.LUT R13, R2, 0x1c0, RZ, 0xc0, !PT ;  /* 0x000001c0020d7812 */ /* 0x000fe200078ec0ff */
[----:B------:R-:W-:Y:S01]  /*14010*/  IMAD R17, R8, c[0x0][0x48c], R17 ;  /* 0x0001230008117a24 */ /* 0x000fe200078e0211 */
[----:B------:R-:W-:Y:S01]  /*14020*/  LEA R8, P0, R20, c[0x0][0x450], 0x2 ;  /* 0x0001140014087a11 */ /* 0x000fe200078010ff */
[----:B------:R-:W-:Y:S02]  /*14030*/  IMAD.SHL.U32 R2, R4, 0x8, RZ ;  /* 0x0000000804027824 */ /* 0x000fe400078e00ff */
[----:B------:R-:W-:Y:S01]  /*14040*/  IMAD R19, R3, c[0x0][0x3f0], RZ ;  /* 0x0000fc0003137a24 */ /* 0x000fe200078e02ff */
[----:B------:R-:W-:Y:S01]  /*14050*/  IADD3 R17, R21, R17, RZ ;  /* 0x0000001115117210 */ /* 0x000fe20007ffe0ff */
[----:B------:R-:W-:Y:S01]  /*14060*/  SHFL.IDX PT, R32, R8, RZ, 0x1c1f ;  /* 0x001c1fff08207589 */ /* 0x000fe200000e0000 */
[----:B------:R-:W-:Y:S01]  /*14070*/  SHF.R.U32.HI R3, RZ, 0x3, R13 ;  /* 0x00000003ff037819 */ /* 0x000fe2000001160d */
[----:B------:R-:W-:Y:S01]  /*14080*/  IMAD R18, R54, 0x80, R5 ;  /* 0x0000008036127824 */ /* 0x000fe200078e0205 */
[----:B------:R-:W-:Y:S01]  /*14090*/  LOP3.LUT R4, R13, 0x38, R2, 0xf8, !PT ;  /* 0x000000380d047812 */ /* 0x000fe200078ef802 */
[----:B------:R-:W-:Y:S01]  /*140a0*/  SHFL.IDX PT, R34, R8, 0x1, 0x1c1f ;  /* 0x003c1f0008227f89 */ /* 0x000fe200000e0000 */
[----:B------:R-:W-:Y:S01]  /*140b0*/  LEA.HI.X R17, R20, c[0x0][0x454], R17, 0x2, P0 ;  /* 0x0001150014117a11 */ /* 0x000fe200000f1411 */
[----:B------:R-:W-:Y:S01]  /*140c0*/  IMAD R19, R192, c[0x0][0x3f4], R19 ;  /* 0x0000fd00c0137a24 */ /* 0x000fe200078e0213 */
[----:B------:R-:W-:Y:S01]  /*140d0*/  LOP3.LUT R4, R4, R3, RZ, 0x3c, !PT ;  /* 0x0000000304047212 */ /* 0x000fe200078e3cff */
[----:B------:R-:W-:Y:S01]  /*140e0*/  IMAD.WIDE.U32 R14, R192, c[0x0][0x3f0], R14 ;  /* 0x0000fc00c00e7a25 */ /* 0x000fe200078e000e */
[--C-:B------:R-:W-:Y:S01]  /*140f0*/  SHF.R.S32.HI R3, RZ, 0x1f, R6.reuse ;  /* 0x0000001fff037819 */ /* 0x100fe20000011406 */
[----:B------:R-:W1:Y:S01]  /*14100*/  SHFL.IDX PT, R33, R17, RZ, 0x1c1f ;  /* 0x001c1fff11217589 */ /* 0x000e6200000e0000 */
[----:B------:R-:W-:Y:S01]  /*14110*/  IADD3 R20, R18, 0x8, RZ ;  /* 0x0000000812147810 */ /* 0x000fe20007ffe0ff */
[----:B------:R-:W-:Y:S01]  /*14120*/  IMAD.MOV R16, RZ, RZ, -R6 ;  /* 0x000000ffff107224 */ /* 0x000fe200078e0a06 */
[----:B------:R-:W-:Y:S01]  /*14130*/  IADD3 R15, R15, R19, RZ ;  /* 0x000000130f0f7210 */ /* 0x000fe20007ffe0ff */
[----:B------:R-:W2:Y:S01]  /*14140*/  SHFL.IDX PT, R35, R17, 0x1, 0x1c1f ;  /* 0x003c1f0011237f89 */ /* 0x000ea200000e0000 */
[----:B------:R-:W-:Y:S01]  /*14150*/  IMAD R5, R3, c[0x0][0x3e0], RZ ;  /* 0x0000f80003057a24 */ /* 0x000fe200078e02ff */
[----:B------:R-:W-:Y:S01]  /*14160*/  LEA R54, R54, R9, 0x7 ;  /* 0x0000000936367211 */ /* 0x000fe200078e38ff */
[----:B-----5:R-:W-:-:S02]  /*14170*/  IMAD R3, R11, c[0x0][0x4e8], RZ ;  /* 0x00013a000b037a24 */ /* 0x020fc400078e02ff */
[----:B------:R-:W-:Y:S01]  /*14180*/  IMAD R16, R16, c[0x0][0x4e8], R7 ;  /* 0x00013a0010107a24 */ /* 0x000fe200078e0207 */
[----:B------:R-:W-:Y:S01]  /*14190*/  SHF.L.U32 R7, R12, 0x3, RZ ;  /* 0x000000030c077819 */ /* 0x000fe200000006ff */
[----:B------:R-:W-:Y:S01]  /*141a0*/  IMAD R5, R6, c[0x0][0x3e4], R5 ;  /* 0x0000f90006057a24 */ /* 0x000fe200078e0205 */
[-C--:B------:R-:W-:Y:S01]  /*141b0*/  ISETP.GE.OR P1, PT, R18, R3.reuse, P2 ;  /* 0x000000031200720c */ /* 0x080fe20001726670 */
[----:B------:R-:W-:Y:S01]  /*141c0*/  IMAD.WIDE.U32 R14, R6, c[0x0][0x3e0], R14 ;  /* 0x0000f800060e7a25 */ /* 0x000fe200078e000e */
[----:B------:R-:W-:Y:S02]  /*141d0*/  ISETP.GE.OR P0, PT, R20, R3, P2 ;  /* 0x000000031400720c */ /* 0x000fe40001706670 */
[----:B------:R-:W-:Y:S01]  /*141e0*/  SHF.R.S32.HI R6, RZ, 0x1f, R16 ;  /* 0x0000001fff067819 */ /* 0x000fe20000011410 */
[----:B------:R-:W-:Y:S01]  /*141f0*/  IMAD.IADD R15, R15, 0x1, R5 ;  /* 0x000000010f0f7824 */ /* 0x000fe200078e0205 */
[----:B------:R-:W-:-:S03]  /*14200*/  LOP3.LUT R4, R4, 0x7ffffe00, R7, 0xf8, !PT ;  /* 0x7ffffe0004047812 */ /* 0x000fc600078ef807 */
[----:B------:R-:W-:Y:S01]  /*14210*/  IMAD R5, R6, c[0x0][0x3d8], RZ ;  /* 0x0000f60006057a24 */ /* 0x000fe200078e02ff */
[----:B------:R-:W-:Y:S01]  /*14220*/  SHF.L.U32 R58, R4, 0x1, RZ ;  /* 0x00000001043a7819 */ /* 0x000fe200000006ff */
[C---:B------:R-:W-:Y:S02]  /*14230*/  IMAD.WIDE.U32 R56, R16.reuse, c[0x0][0x3d8], R14 ;  /* 0x0000f60010387a25 */ /* 0x040fe400078e000e */
[----:B-1----:R1:W-:Y:S02]  /*14240*/  @!P1 ST.E [R32.64], R0 ;  /* 0x0000000020009985 */ /* 0x0023e4000c101906 */
[----:B------:R-:W-:Y:S02]  /*14250*/  IMAD R8, R16, c[0x0][0x3dc], R5 ;  /* 0x0000f70010087a24 */ /* 0x000fe400078e0205 */
[----:B--2---:R1:W-:Y:S02]  /*14260*/  @!P0 ST.E [R34.64], R10 ;  /* 0x0000000a22008985 */ /* 0x0043e4000c101906 */
        /* <DEDUP_REMOVED lines=16> */
[----:B--2---:R-:W2:Y:S01]  /*14370*/  LDS.128 R48, [R58+0x80] ;  /* 0x000080003a307984 */ /* 0x004ea20000000c00 */
[----:B------:R-:W-:-:S02]  /*14380*/  IADD3 R55, R2, 0x40, RZ ;  /* 0x0000004002377810 */ /* 0x000fc40007ffe0ff */
[C---:B------:R-:W-:Y:S01]  /*14390*/  IADD3 R53, R2.reuse, 0x80, RZ ;  /* 0x0000008002357810 */ /* 0x040fe20007ffe0ff */
[----:B-1----:R-:W1:Y:S01]  /*143a0*/  LDS.128 R32, [R58+0x4080] ;  /* 0x004080003a207984 */ /* 0x002e620000000c00 */
        /* <DEDUP_REMOVED lines=13> */
[----:B--2---:R2:W-:Y:S04]  /*14480*/  @!P2 ST.E.128 [R58.64], R48 ;  /* 0x000000303a00a985 */ /* 0x0045e8000c101d06 */
[----:B-1----:R2:W-:Y:S04]  /*14490*/  @!P1 ST.E.128 [R52.64], R32 ;  /* 0x0000002034009985 */ /* 0x0025e8000c101d06 */
[----:B----4-:R2:W-:Y:S02]  /*144a0*/  @!P0 ST.E.128 [R60.64], R8 ;  /* 0x000000083c008985 */ /* 0x0105e4000c101d06 */
.L_x_772:
[----:B--2---:R-:W-:Y:S05]  /*144b0*/  BSYNC B0 ;  /* 0x0000000000007941 */ /* 0x004fea0003800000 */
.L_x_771:
[----:B-1----:R-:W-:Y:S01]  /*144c0*/  IADD3 R0, R54, 0x20, RZ ;  /* 0x0000002036007810 */ /* 0x002fe20007ffe0ff */
[----:B------:R1:W2:Y:S01]  /*144d0*/  SHFL.IDX PT, R33, R56, 0x1, 0x181f ;  /* 0x00381f0038217f89 */ /* 0x0002a200000e0000 */
[----:B------:R-:W-:Y:S02]  /*144e0*/  BSSY B0, `(.L_x_773) ;  /* 0x0000015000007945 */ /* 0x000fe40003800000 */
[----:B------:R-:W-:Y:S01]  /*144f0*/  ISETP.GE.AND P0, PT, R0, R3, PT ;  /* 0x000000030000720c */ /* 0x000fe20003f06270 */
[----:B------:R1:W4:-:S12]  /*14500*/  SHFL.IDX PT, R32, R57, 0x1, 0x181f ;  /* 0x00381f0039207f89 */ /* 0x00031800000e0000 */
        /* <DEDUP_REMOVED lines=18> */
.L_x_774:
[----:B------:R-:W-:Y:S05]  /*14630*/  BSYNC B0 ;  /* 0x0000000000007941 */ /* 0x000fea0003800000 */
.L_x_773:
[----:B------:R-:W-:Y:S01]  /*14640*/  IADD3 R0, R54, 0x40, RZ ;  /* 0x0000004036007810 */ /* 0x000fe20007ffe0ff */
[----:B--2---:R2:W1:Y:S01]  /*14650*/  SHFL.IDX PT, R17, R56, 0x2, 0x181f ;  /* 0x00581f0038117f89 */ /* 0x00446200000e0000 */
        /* <DEDUP_REMOVED lines=21> */
.L_x_776:
[----:B------:R-:W-:Y:S05]  /*147b0*/  BSYNC B0 ;  /* 0x0000000000007941 */ /* 0x000fea0003800000 */
.L_x_775:
[----:B------:R-:W-:Y:S01]  /*147c0*/  IADD3 R54, R54, 0x60, RZ ;  /* 0x0000006036367810 */ /* 0x000fe20007ffe0ff */
[----:B-1----:R1:W2:Y:S03]  /*147d0*/  SHFL.IDX PT, R9, R56, 0x3, 0x181f ;  /* 0x00781f0038097f89 */ /* 0x0022a600000e0000 */
[----:B------:R-:W-:Y:S01]  /*147e0*/  ISETP.GE.AND P0, PT, R54, R3, PT ;  /* 0x000000033600720c */ /* 0x000fe20003f06270 */
[----:B------:R1:W4:-:S12]  /*147f0*/  SHFL.IDX PT, R8, R57, 0x3, 0x181f ;  /* 0x00781f0039087f89 */ /* 0x00031800000e0000 */
[----:B------:R-:W-:Y:S05]  /*14800*/  @P0 EXIT ;  /* 0x000000000000094d */ /* 0x000fea0003800000 */
[C---:B------:R-:W-:Y:S02]  /*14810*/  IADD3 R3, R2.reuse, 0x40, RZ ;  /* 0x0000004002037810 */ /* 0x040fe40007ffe0ff */
[----:B------:R-:W-:Y:S02]  /*14820*/  ISETP.GE.AND P1, PT, R2, c[0x0][0x3c8], PT ;  /* 0x0000f20002007a0c */ /* 0x000fe40003f26270 */
[----:B------:R-:W-:-:S11]  /*14830*/  ISETP.GE.AND P0, PT, R3, c[0x0][0x3c8], PT ;  /* 0x0000f20003007a0c */ /* 0x000fd60003f06270 */
[----:B--2-4-:R-:W-:Y:S02]  /*14840*/  @!P1 IMAD.WIDE R10, R2, 0x2, R8 ;  /* 0x00000002020a9825 */ /* 0x014fe400078e0208 */
[----:B------:R-:W-:-:S03]  /*14850*/  @!P0 SHF.R.S32.HI R0, RZ, 0x1f, R3 ;  /* 0x0000001fff008819 */ /* 0x000fc60000011403 */
[----:B------:R2:W-:Y:S01]  /*14860*/  @!P1 ST.E.128 [R10.64], R36 ;  /* 0x000000240a009985 */ /* 0x0005e2000c101d06 */
[----:B------:R-:W-:Y:S02]  /*14870*/  @!P0 LEA.HI R0, R0, R3, RZ, 0x3 ;  /* 0x0000000300008211 */ /* 0x000fe400078f18ff */
[----:B------:R-:W-:Y:S02]  /*14880*/  IADD3 R3, R2, 0x80, RZ ;  /* 0x0000008002037810 */ /* 0x000fe40007ffe0ff */
[----:B------:R-:W-:-:S05]  /*14890*/  @!P0 LOP3.LUT R0, R0, 0xfffffff8, RZ, 0xc0, !PT ;  /* 0xfffffff800008812 */ /* 0x000fca00078ec0ff */
[----:B------:R-:W-:-:S05]  /*148a0*/  @!P0 IMAD.WIDE R12, R0, 0x2, R8 ;  /* 0x00000002000c8825 */ /* 0x000fca00078e0208 */
        /* <DEDUP_REMOVED lines=9> */
.L_x_769:
        /* <DEDUP_REMOVED lines=18> */
.L_x_777:
        /* <DEDUP_REMOVED lines=41> */
.L_x_779:
[----:B------:R-:W-:Y:S05]  /*14cf0*/  BSYNC B0 ;  /* 0x0000000000007941 */ /* 0x000fea0003800000 */
.L_x_778:
        /* <DEDUP_REMOVED lines=64> */
.L_x_781:
[----:B------:R-:W-:Y:S05]  /*15100*/  BSYNC B0 ;  /* 0x0000000000007941 */ /* 0x000fea0003800000 */
.L_x_780:
        /* <DEDUP_REMOVED lines=21> */
.L_x_783:
[----:B------:R-:W-:Y:S05]  /*15260*/  BSYNC B0 ;  /* 0x0000000000007941 */ /* 0x000fea0003800000 */
.L_x_782:
        /* <DEDUP_REMOVED lines=21> */
.L_x_785:
[----:B------:R-:W-:Y:S05]  /*153c0*/  BSYNC B0 ;  /* 0x0000000000007941 */ /* 0x000fea0003800000 */
.L_x_784:
        /* <DEDUP_REMOVED lines=22> */
.L_x_786:
        /* <DEDUP_REMOVED lines=13> */
.L_x_2627:


//--------------------- .text._ZN7cutlass13device_kernelIN5flash19enable_sm80_to_sm89INS1_16FlashAttnFwdSm80INS1_25CollectiveMainloopFwdSm80ILi8ELi2ELb0EN4cute5tupleIJNS5_1CILi128EEENS7_ILi64EEENS7_ILi192EEEEEELi192ENS_10bfloat16_tEfNS_4arch4Sm80ELb0ELb1ELb1ELb0ELb0ELb0ELb1ELb0EEENS1_21CollectiveEpilogueFwdINS6_IJS8_SA_S9_EEENS6_IJNS7_ILi1EEESI_SI_EEESC_SE_Li256ELb0ELb1ELb0ELb0EEENS1_19SingleTileSchedulerILb0ELb0ELb1ELi128EEEEEEEEEvNT_6ParamsE --------------------------
	.section	.text._ZN7cutlass13device_kernelIN5flash19enable_sm80_to_sm89INS1_16FlashAttnFwdSm80INS1_25CollectiveMainloopFwdSm80ILi8ELi2ELb0EN4cute5tupleIJNS5_1CILi128EEENS7_ILi64EEENS7_ILi192EEEEEELi192ENS_10bfloat16_tEfNS_4arch4Sm80ELb0ELb1ELb1ELb0ELb0ELb0ELb1ELb0EEENS1_21CollectiveEpilogueFwdINS6_IJS8_SA_S9_EEENS6_IJNS7_ILi1EEESI_SI_EEESC_SE_Li256ELb0ELb1ELb0ELb0EEENS1_19SingleTileSchedulerILb0ELb0ELb1ELi128EEEEEEEEEvNT_6ParamsE,"ax",@progbits
	.sectioninfo	@"SHI_REGISTERS=236"
	.align	128
.text._ZN7cutlass13device_kernelIN5flash19enable_sm80_to_sm89INS1_16FlashAttnFwdSm80INS1_25CollectiveMainloopFwdSm80ILi8ELi2ELb0EN4cute5tupleIJNS5_1CILi128EEENS7_ILi64EEENS7_ILi192EEEEEELi192ENS_10bfloat16_tEfNS_4arch4Sm80ELb0ELb1ELb1ELb0ELb0ELb0ELb1ELb0EEENS1_21CollectiveEpilogueFwdINS6_IJS8_SA_S9_EEENS6_IJNS7_ILi1EEESI_SI_EEESC_SE_Li256ELb0ELb1ELb0ELb0EEENS1_19SingleTileSchedulerILb0ELb0ELb1ELi128EEEEEEEEEvNT_6ParamsE:
        .type           _ZN7cutlass13device_kernelIN5flash19enable_sm80_to_sm89INS1_16FlashAttnFwdSm80INS1_25CollectiveMainloopFwdSm80ILi8ELi2ELb0EN4cute5tupleIJNS5_1CILi128EEENS7_ILi64EEENS7_ILi192EEEEEELi192ENS_10bfloat16_tEfNS_4arch4Sm80ELb0ELb1ELb1ELb0ELb0ELb0ELb1ELb0EEENS1_21CollectiveEpilogueFwdINS6_IJS8_SA_S9_EEENS6_IJNS7_ILi1EEESI_SI_EEESC_SE_Li256ELb0ELb1ELb0ELb0EEENS1_19SingleTileSchedulerILb0ELb0ELb1ELi128EEEEEEEEEvNT_6ParamsE,@function
        .size           _ZN7cutlass13device_kernelIN5flash19enable_sm80_to_sm89INS1_16FlashAttnFwdSm80INS1_25CollectiveMainloopFwdSm80ILi8ELi2ELb0EN4cute5tupleIJNS5_1CILi128EEENS7_ILi64EEENS7_ILi192EEEEEELi192ENS_10bfloat16_tEfNS_4arch4Sm80ELb0ELb1ELb1ELb0ELb0ELb0ELb1ELb0EEENS1_21CollectiveEpilogueFwdINS6_IJS8_SA_S9_EEENS6_IJNS7_ILi1EEESI_SI_EEESC_SE_Li256ELb0ELb1ELb0ELb0EEENS1_19SingleTileSchedulerILb0ELb0ELb1ELi128EEEEEEEEEvNT_6ParamsE,(.L_x_2628 - _ZN7cutlass13device_kernelIN5flash19enable_sm80_to_sm89INS1_16FlashAttnFwdSm80INS1_25CollectiveMainloopFwdSm80ILi8ELi2ELb0EN4cute5tupleIJNS5_1CILi128EEENS7_ILi64EEENS7_ILi192EEEEEELi192ENS_10bfloat16_tEfNS_4arch4Sm80ELb0ELb1ELb1ELb0ELb0ELb0ELb1ELb0EEENS1_21CollectiveEpilogueFwdINS6_IJS8_SA_S9_EEENS6_IJNS7_ILi1EEESI_SI_EEESC_SE_Li256ELb0ELb1ELb0ELb0EEENS1_19SingleTileSchedulerILb0ELb0ELb1ELi128EEEEEEEEEvNT_6ParamsE)
        .other          _ZN7cutlass13device_kernelIN5flash19enable_sm80_to_sm89INS1_16FlashAttnFwdSm80INS1_25CollectiveMainloopFwdSm80ILi8ELi2ELb0EN4cute5tupleIJNS5_1CILi128EEENS7_ILi64EEENS7_ILi192EEEEEELi192ENS_10bfloat16_tEfNS_4arch4Sm80ELb0ELb1ELb1ELb0ELb0ELb0ELb1ELb0EEENS1_21CollectiveEpilogueFwdINS6_IJS8_SA_S9_EEENS6_IJNS7_ILi1EEESI_SI_EEESC_SE_Li256ELb0ELb1ELb0ELb0EEENS1_19SingleTileSchedulerILb0ELb0ELb1ELi128EEEEEEEEEvNT_6ParamsE,@"STO_CUDA_ENTRY STV_DEFAULT"
_ZN7cutlass13device_kernelIN5flash19enable_sm80_to_sm89INS1_16FlashAttnFwdSm80INS1_25CollectiveMainloopFwdSm80ILi8ELi2ELb0EN4cute5tupleIJNS5_1CILi128EEENS7_ILi64EEENS7_ILi192EEEEEELi192ENS_10bfloat16_tEfNS_4arch4Sm80ELb0ELb1ELb1ELb0ELb0ELb0ELb1ELb0EEENS1_21CollectiveEpilogueFwdINS6_IJS8_SA_S9_EEENS6_IJNS7_ILi1EEESI_SI_EEESC_SE_Li256ELb0ELb1ELb0ELb0EEENS1_19SingleTileSchedulerILb0ELb0ELb1ELi128EEEEEEEEEvNT_6ParamsE:
        /* <DEDUP_REMOVED lines=10> */
[----:B-1----:R-:W-:-:S05]  /*00a0*/  USHF.L.U32 UR8, UR20, 0x7, URZ ;  /* 0x0000000714087899 */ /* 0x002fca000800063f */
[----:B------:R-:W-:Y:S02]  /*00b0*/  @UP3 UIADD3 UR10, UR8, 0x7f, URZ ;  /* 0x0000007f080a3890 */ /* 0x000fe4000fffe03f */
[----:B------:R-:W-:Y:S02]  /*00c0*/  UIADD3 UR7, UR8, 0x7f, URZ ;  /* 0x0000007f08077890 */ /* 0x000fe4000fffe03f */
[----:B------:R-:W-:-:S04]  /*00d0*/  UIMAD.WIDE.U32 UR10, UR10, UR4, URZ ;  /* 0x000000040a0a72a5 */ /* 0x000fc8000f8e003f */
[----:B------:R-:W-:-:S03]  /*00e0*/  @UP3 USHF.R.U32.HI UR7, URZ, UR5, UR11 ;  /* 0x000000053f073299 */ /* 0x000fc6000801160b */
[----:B------:R-:W-:Y:S02]  /*00f0*/  ULDC.64 UR4, c[0x0][0x328] ;  /* 0x0000ca0000047ab9 */ /* 0x000fe40000000a00 */
[----:B------:R-:W-:Y:S02]  /*0100*/  UISETP.LE.AND UP2, UPT, UR6, UR5, UPT ;  /* 0x000000050600728c */ /* 0x000fe4000bf43270 */
[----:B------:R-:W-:Y:S02]  /*0110*/  ULDC UR10, c[0x0][0x168] ;  /* 0x00005a00000a7ab9 */ /* 0x000fe40000000800 */
[----:B------:R-:W-:Y:S02]  /*0120*/  UIADD3 UR10, UR6, -UR10, URZ ;  /* 0x8000000a060a7290 */ /* 0x000fe4000fffe03f */
[----:B------:R-:W-:Y:S01]  /*0130*/  PLOP3.LUT P0, PT, PT, PT, UP2, 0x40, 0x0 ;  /* 0x000000000000781c */ /* 0x000fe20003f0e828 */
[----:B------:R-:W-:Y:S02]  /*0140*/  ULDC UR5, c[0x0][0x1d0] ;  /* 0x0000740000057ab9 */ /* 0x000fe40000000800 */
[----:B------:R-:W-:-:S04]  /*0150*/  UIADD3 UR5, UR7, UR5, UR10 ;  /* 0x0000000507057290 */ /* 0x000fc8000fffe00a */
[----:B------:R-:W-:-:S06]  /*0160*/  UIADD3 UR7, UR5, UR4, URZ ;  /* 0x0000000405077290 */ /* 0x000fcc000fffe03f */
        /* <DEDUP_REMOVED lines=12> */
.L_x_788:
[----:B------:R-:W-:Y:S02]  /*0230*/  ULDC UR4, c[0x0][0x32c] ;  /* 0x0000cb0000047ab9 */ /* 0x000fe40000000800 */
[----:B------:R-:W-:-:S03]  /*0240*/  UISETP.NE.AND UP0, UPT, UR6, UR4, UPT ;  /* 0x000000040600728c */ /* 0x000fc6000bf05270 */
[----:B------:R-:W-:Y:S02]  /*0250*/  ULDC.64 UR4, c[0x0][0x330] ;  /* 0x0000cc0000047ab9 */ /* 0x000fe40000000a00 */
[----:B------:R-:W-:-:S06]  /*0260*/  UIMAD.WIDE.U32 UR12, UR10, UR4, URZ ;  /* 0x000000040a0c72a5 */ /* 0x000fcc000f8e003f */
[----:B------:R-:W-:Y:S02]  /*0270*/  @UP0 USHF.R.U32.HI UR10, URZ, UR5, UR13 ;  /* 0x000000053f0a0299 */ /* 0x000fe4000801160d */
.L_x_789:
[----:B------:R-:W-:Y:S02]  /*0280*/  ULDC UR4, c[0x0][0x32c] ;  /* 0x0000cb0000047ab9 */ /* 0x000fe40000000800 */
[----:B------:R-:W-:-:S04]  /*0290*/  UIMAD UR4, UR10, UR4, UR4 ;  /* 0x000000040a0472a4 */ /* 0x000fc8000f8e0204 */
[----:B------:R-:W-:-:S04]  /*02a0*/  UISETP.LT.AND UP0, UPT, UR7, UR4, UPT ;  /* 0x000000040700728c */ /* 0x000fc8000bf01270 */
[----:B------:R-:W-:-:S03]  /*02b0*/  USEL UR7, UR7, UR4, UP0 ;  /* 0x0000000407077287 */ /* 0x000fc60008000000 */
.L_x_787:
        /* <DEDUP_REMOVED lines=35> */
.L_x_791:
[----:B------:R-:W-:Y:S02]  /*04f0*/  ULDC UR4, c[0x0][0x32c] ;  /* 0x0000cb0000047ab9 */ /* 0x000fe40000000800 */
[----:B------:R-:W-:-:S03]  /*0500*/  UISETP.NE.AND UP0, UPT, UR4, 0x1, UPT ;  /* 0x000000010400788c */ /* 0x000fc6000bf05270 */
[----:B------:R-:W-:Y:S02]  /*0510*/  ULDC.64 UR4, c[0x0][0x330] ;  /* 0x0000cc0000047ab9 */ /* 0x000fe40000000a00 */
[----:B------:R-:W-:-:S06]  /*0520*/  UIMAD.WIDE.U32 UR12, UR11, UR4, URZ ;  /* 0x000000040b0c72a5 */ /* 0x000fcc000f8e003f */
[----:B------:R-:W-:Y:S02]  /*0530*/  @UP0 USHF.R.U32.HI UR11, URZ, UR5, UR13 ;  /* 0x000000053f0b0299 */ /* 0x000fe4000801160d */
.L_x_792:
[----:B------:R-:W-:Y:S02]  /*0540*/  ULDC UR4, c[0x0][0x32c] ;  /* 0x0000cb0000047ab9 */ /* 0x000fe40000000800 */
[----:B------:R-:W-:-:S04]  /*0550*/  UIMAD UR4, UR11, UR4, URZ ;  /* 0x000000040b0472a4 */ /* 0x000fc8000f8e023f */
[----:B------:R-:W-:-:S04]  /*0560*/  UISETP.LT.AND UP0, UPT, UR10, UR4, UPT ;  /* 0x000000040a00728c */ /* 0x000fc8000bf01270 */
[----:B------:R-:W-:-:S04]  /*0570*/  USEL UR10, UR10, UR4, !UP0 ;  /* 0x000000040a0a7287 */ /* 0x000fc8000c000000 */
.L_x_790:
[----:B------:R-:W-:Y:S01]  /*0580*/  USHF.R.S32.HI UR4, URZ, 0x1f, UR10 ;  /* 0x0000001f3f047899 */ /* 0x000fe2000801140a */
[----:B------:R-:W-:Y:S01]  /*0590*/  PLOP3.LUT P2, PT, PT, PT, PT, 0x80, 0x0 ;  /* 0x000000000000781c */ /* 0x000fe20003f4f070 */
[----:B------:R-:W-:Y:S01]  /*05a0*/  ULDC.64 UR18, c[0x0][0x118] ;  /* 0x0000460000127ab9 */ /* 0x000fe20000000a00 */
[----:B------:R-:W-:Y:S01]  /*05b0*/  CS2R R98, SRZ ;  /* 0x0000000000627805 */ /* 0x000fe2000001ff00 */
[----:B------:R-:W-:Y:S01]  /*05c0*/  ULEA.HI UR10, UR4, UR10, URZ, 0x6 ;  /* 0x0000000a040a7291 */ /* 0x000fe2000f8f303f */
[----:B------:R-:W-:Y:S01]  /*05d0*/  CS2R R96, SRZ ;  /* 0x0000000000607805 */ /* 0x000fe2000001ff00 */
        /* <DEDUP_REMOVED lines=56> */
[----:B------:R-:W-:Y:S02]  /*0960*/  PLOP3.LUT P1, PT, PT, PT, UP3, 0x80, 0x0 ;  /* 0x000000000000781c */ /* 0x000fe40003f2f038 */
[----:B------:R-:W-:Y:S01]  /*0970*/  PLOP3.LUT P0, PT, PT, PT, UP3, 0x80, 0x0 ;  /* 0x000000000000781c */ /* 0x000fe20003f0f038 */
[----:B------:R-:W-:Y:S01]  /*0980*/  ULDC UR4, c[0x0][0x168] ;  /* 0x00005a0000047ab9 */ /* 0x000fe20000000800 */
[----:B------:R-:W-:Y:S01]  /*0990*/  ISETP.NE.AND.EX P6, PT, RZ, c[0x0][0x344], PT, P6 ;  /* 0x0000d100ff007a0c */ /* 0x000fe20003fc5360 */
[----:B------:R-:W-:Y:S02]  /*09a0*/  UIADD3 UR22, UR17, -0x1, URZ ;  /* 0xffffffff11167890 */ /* 0x000fe4000fffe03f */
[----:B------:R-:W-:-:S10]  /*09b0*/  ULDC.64 UR12, c[0x0][0x1e0] ;  /* 0x00007800000c7ab9 */ /* 0x000fd40000000a00 */
[----:B------:R-:W-:-:S04]  /*09c0*/  @P6 IMAD.MOV.U32 R3, RZ, RZ, 0x4 ;  /* 0x00000004ff036424 */ /* 0x000fc800078e00ff */
[----:B------:R-:W-:-:S06]  /*09d0*/  @P6 IMAD.WIDE R18, R0, R3, c[0x0][0x340] ;  /* 0x0000d00000126625 */ /* 0x000fcc00078e0203 */
[----:B------:R2:W3:Y:S01]  /*09e0*/  @P6 LDG.E R18, [R18.64] ;  /* 0x0000001212126981 */ /* 0x0004e2000c1e1900 */
[-C--:B------:R-:W-:Y:S01]  /*09f0*/  LEA.HI R2, R86, R5.reuse, RZ, 0x3 ;  /* 0x0000000556027211 */ /* 0x080fe200078f18ff */
[----:B-1----:R-:W-:Y:S01]  /*0a00*/  IMAD.WIDE.U32 R14, R12, c[0x0][0x1b8], RZ ;  /* 0x00006e000c0e7a25 */ /* 0x002fe200078e00ff */
[----:B------:R-:W-:Y:S01]  /*0a10*/  SHF.R.S32.HI R7, RZ, 0x1f, R12 ;  /* 0x0000001fff077819 */ /* 0x000fe2000001140c */
[----:B------:R-:W-:Y:S01]  /*0a20*/  UIMAD UR4, UR9, UR4, URZ ;  /* 0x00000004090472a4 */ /* 0x000fe2000f8e023f */
[----:B------:R-:W-:Y:S01]  /*0a30*/  LOP3.LUT R4, R2, 0xfffffff8, RZ, 0xc0, !PT ;  /* 0xfffffff802047812 */ /* 0x000fe200078ec0ff */
[----:B------:R-:W-:Y:S01]  /*0a40*/  UISETP.GT.AND UP0, UPT, UR22, UR10, UPT ;  /* 0x0000000a1600728c */ /* 0x000fe2000bf04270 */
[----:B------:R-:W-:Y:S01]  /*0a50*/  SHF.R.S32.HI R8, RZ, 0x3, R2 ;  /* 0x00000003ff087819 */ /* 0x000fe20000011402 */
[----:B------:R-:W-:Y:S01]  /*0a60*/  IMAD R9, R7, c[0x0][0x1b8], RZ ;  /* 0x00006e0007097a24 */ /* 0x000fe200078e02ff */
[----:B------:R-:W-:Y:S01]  /*0a70*/  USHF.L.U32 UR16, UR22, 0x6, URZ ;  /* 0x0000000616107899 */ /* 0x000fe2000800063f */
[----:B------:R-:W-:Y:S01]  /*0a80*/  IMAD.IADD R207, R5, 0x1, -R4 ;  /* 0x0000000105cf7824 */ /* 0x000fe200078e0a04 */
[----:B------:R-:W-:Y:S01]  /*0a90*/  USHF.L.U32 UR15, UR12, 0x6, URZ ;  /* 0x000000060c0f7899 */ /* 0x000fe2000800063f */
[----:B------:R-:W-:Y:S01]  /*0aa0*/  IMAD R9, R12, c[0x0][0x1bc], R9 ;  /* 0x00006f000c097a24 */ /* 0x000fe200078e0209 */
[----:B------:R-:W-:Y:S01]  /*0ab0*/  UMOV UR23, 0x6 ;  /* 0x0000000600177882 */ /* 0x000fe20000000000 */
[----:B------:R-:W-:Y:S01]  /*0ac0*/  IMAD R3, R207, 0x20, R8 ;  /* 0x00000020cf037824 */ /* 0x000fe200078e0208 */
[----:B------:R-:W-:Y:S01]  /*0ad0*/  USHF.L.U64.HI UR9, UR12, UR23, UR13 ;  /* 0x000000170c097299 */ /* 0x000fe2000801020d */
[----:B------:R-:W-:Y:S01]  /*0ae0*/  IMAD.IADD R15, R15, 0x1, R9 ;  /* 0x000000010f0f7824 */ /* 0x000fe200078e0209 */
[----:B------:R-:W-:Y:S01]  /*0af0*/  USHF.L.U32 UR14, UR12, 0x5, URZ ;  /* 0x000000050c0e7899 */ /* 0x000fe2000800063f */
[----:B------:R-:W-:Y:S01]  /*0b00*/  IMAD.SHL.U32 R193, R8, 0x40, RZ ;  /* 0x0000004008c17824 */ /* 0x000fe200078e00ff */
[----:B------:R-:W-:Y:S01]  /*0b10*/  IADD3 R3, R3, UR8, RZ ;  /* 0x0000000803037c10 */ /* 0x000fe2000fffe0ff */
[----:B------:R-:W-:Y:S01]  /*0b20*/  IMAD.WIDE.U32 R14, R0, c[0x0][0x1c0], R14 ;  /* 0x00007000000e7a25 */ /* 0x000fe200078e000e */
[----:B------:R-:W-:Y:S01]  /*0b30*/  USHF.R.S32.HI UR21, URZ, 0x1f, UR22 ;  /* 0x0000001f3f157899 */ /* 0x000fe20008011416 */
[CC--:B------:R-:W-:Y:S01]  /*0b40*/  LEA.HI R188, R86.reuse, R5.reuse, RZ, 0x4 ;  /* 0x0000000556bc7211 */ /* 0x0c0fe200078f20ff */
[----:B------:R-:W-:Y:S01]  /*0b50*/  UIMAD UR24, UR9, UR22, URZ ;  /* 0x00000016091872a4 */ /* 0x000fe2000f8e023f */
[----:B------:R-:W-:Y:S01]  /*0b60*/  @P1 IMAD.HI.U32 R4, R3, c[0x0][0x2c8], RZ ;  /* 0x0000b20003041a27 */ /* 0x000fe200078e00ff */
[----:B--2---:R-:W-:Y:S01]  /*0b70*/  SHF.R.S32.HI R19, RZ, 0x1f, R0 ;  /* 0x0000001fff137819 */ /* 0x004fe20000011400 */
[----:B------:R-:W-:Y:S01]  /*0b80*/  UMOV UR11, 0x5 ;  /* 0x00000005000b7882 */ /* 0x000fe20000000000 */
[----:B------:R-:W-:Y:S01]  /*0b90*/  LOP3.LUT R193, R193, 0x1c0, RZ, 0xc0, !PT ;  /* 0x000001c0c1c17812 */ /* 0x000fe200078ec0ff */
[----:B------:R-:W-:Y:S01]  /*0ba0*/  IMAD.MOV.U32 R10, RZ, RZ, R3 ;  /* 0x000000ffff0a7224 */ /* 0x000fe200078e0003 */
[----:B------:R-:W-:Y:S01]  /*0bb0*/  @P0 SHF.R.U32.HI R10, RZ, c[0x0][0x2cc], R4 ;  /* 0x0000b300ff0a0a19 */ /* 0x000fe20000011604 */
[----:B------:R-:W-:Y:S01]  /*0bc0*/  IMAD R9, R19, c[0x0][0x1c0], RZ ;  /* 0x0000700013097a24 */ /* 0x000fe200078e02ff */
[----:B------:R-:W-:Y:S01]  /*0bd0*/  UIMAD UR24, UR21, UR15, UR24 ;  /* 0x0000000f151872a4 */ /* 0x000fe2000f8e0218 */
[----:B------:R-:W-:Y:S01]  /*0be0*/  LEA.HI R84, R86, R5, RZ, 0x5 ;  /* 0x0000000556547211 */ /* 0x000fe200078f28ff */
[----:B------:R-:W-:Y:S01]  /*0bf0*/  USHF.L.U64.HI UR13, UR12, UR11, UR13 ;  /* 0x0000000b0c0d7299 */ /* 0x000fe2000801020d */
[----:B------:R-:W-:Y:S01]  /*0c00*/  IMAD R6, R0, c[0x0][0x1c4], R9 ;  /* 0x0000710000067a24 */ /* 0x000fe200078e0209 */
[--C-:B------:R-:W-:Y:S01]  /*0c10*/  SHF.R.S32.HI R9, RZ, 0x1f, R10.reuse ;  /* 0x0000001fff097819 */ /* 0x100fe2000001140a */
[----:B------:R-:W-:-:S02]  /*0c20*/  IMAD.MOV R4, RZ, RZ, -R10 ;  /* 0x000000ffff047224 */ /* 0x000fc400078e0a0a */
[----:B------:R-:W-:Y:S01]  /*0c30*/  IMAD.IADD R15, R15, 0x1, R6 ;  /* 0x000000010f0f7824 */ /* 0x000fe200078e0206 */
[----:B------:R-:W-:Y:S01]  /*0c40*/  IADD3 R6, R8, UR8, RZ ;  /* 0x0000000808067c10 */ /* 0x000fe2000fffe0ff */
[----:B------:R-:W-:Y:S02]  /*0c50*/  IMAD R4, R4, c[0x0][0x2c4], R3 ;  /* 0x0000b10004047a24 */ /* 0x000fe400078e0203 */
[----:B------:R-:W-:Y:S01]  /*0c60*/  IMAD R9, R9, c[0x0][0x1b0], RZ ;  /* 0x00006c0009097a24 */ /* 0x000fe200078e02ff */
[----:B------:R-:W-:Y:S01]  /*0c70*/  ISETP.GE.AND P1, PT, R6, UR4, PT ;  /* 0x0000000406007c0c */ /* 0x000fe2000bf26270 */
[----:B------:R-:W-:Y:S01]  /*0c80*/  IMAD.WIDE.U32 R14, R10, c[0x0][0x1b0], R14 ;  /* 0x00006c000a0e7a25 */ /* 0x000fe200078e000e */
[----:B------:R-:W-:-:S03]  /*0c90*/  SHF.R.S32.HI R3, RZ, 0x1f, R4 ;  /* 0x0000001fff037819 */ /* 0x000fc60000011404 */
[----:B------:R-:W-:Y:S02]  /*0ca0*/  IMAD R9, R10, c[0x0][0x1b4], R9 ;  /* 0x00006d000a097a24 */ /* 0x000fe400078e0209 */
[----:B------:R-:W-:Y:S02]  /*0cb0*/  IMAD R3, R3, c[0x0][0x1a8], RZ ;  /* 0x00006a0003037a24 */ /* 0x000fe400078e02ff */
[----:B------:R-:W-:Y:S01]  /*0cc0*/  IMAD.IADD R15, R15, 0x1, R9 ;  /* 0x000000010f0f7824 */ /* 0x000fe200078e0209 */
[----:B------:R-:W-:Y:S01]  /*0cd0*/  SHF.R.S32.HI R9, RZ, 0x1f, R8 ;  /* 0x0000001fff097819 */ /* 0x000fe20000011408 */
[C---:B------:R-:W-:Y:S02]  /*0ce0*/  IMAD R3, R4.reuse, c[0x0][0x1ac], R3 ;  /* 0x00006b0004037a24 */ /* 0x040fe400078e0203 */
[----:B------:R-:W-:-:S04]  /*0cf0*/  IMAD.WIDE.U32 R14, R4, c[0x0][0x1a8], R14 ;  /* 0x00006a00040e7a25 */ /* 0x000fc800078e000e */
[----:B------:R-:W-:Y:S01]  /*0d00*/  IMAD.SHL.U32 R10, R207, 0x8, RZ ;  /* 0x00000008cf0a7824 */ /* 0x000fe200078e00ff */
[----:B------:R-:W-:Y:S01]  /*0d10*/  LEA R17, P0, R14, c[0x0][0x160], 0x1 ;  /* 0x000058000e117a11 */ /* 0x000fe200078008ff */
[----:B------:R-:W-:Y:S01]  /*0d20*/  IMAD.IADD R16, R15, 0x1, R3 ;  /* 0x000000010f107824 */ /* 0x000fe200078e0203 */
[----:B------:R-:W-:Y:S01]  /*0d30*/  IADD3 R3, R6, 0x40, RZ ;  /* 0x0000004006037810 */ /* 0x000fe20007ffe0ff */
[----:B------:R-:W-:Y:S01]  /*0d40*/  IMAD R13, R9, c[0x0][0x1e0], RZ ;  /* 0x00007800090d7a24 */ /* 0x000fe200078e02ff */
[----:B------:R-:W-:Y:S01]  /*0d50*/  LOP3.LUT R4, R193, 0x38, R10, 0xf8, !PT ;  /* 0x00000038c1047812 */ /* 0x000fe200078ef80a */
[----:B------:R-:W1:Y:S01]  /*0d60*/  SHFL.IDX PT, R24, R17, RZ, 0x181f ;  /* 0x00181fff11187589 */ /* 0x000e6200000e0000 */
[----:B------:R-:W-:Y:S01]  /*0d70*/  LEA.HI.X R16, R14, c[0x0][0x164], R16, 0x1, P0 ;  /* 0x000059000e107a11 */ /* 0x000fe200000f0c10 */
[----:B------:R-:W-:Y:S01]  /*0d80*/  IMAD R9, R9, c[0x0][0x208], RZ ;  /* 0x0000820009097a24 */ /* 0x000fe200078e02ff */
[----:B------:R-:W-:Y:S02]  /*0d90*/  SHF.R.U32.HI R193, RZ, 0x3, R193 ;  /* 0x00000003ffc17819 */ /* 0x000fe400000116c1 */
[----:B------:R-:W-:Y:S01]  /*0da0*/  LEA.HI R14, R86, R5, RZ, 0x6 ;  /* 0x00000005560e7211 */ /* 0x000fe200078f30ff */
[----:B------:R-:W2:Y:S01]  /*0db0*/  SHFL.IDX PT, R25, R16, RZ, 0x181f ;  /* 0x00181fff10197589 */ /* 0x000ea200000e0000 */
[----:B------:R-:W-:Y:S01]  /*0dc0*/  LOP3.LUT R193, R4, R193, RZ, 0x3c, !PT ;  /* 0x000000c104c17212 */ /* 0x000fe200078e3cff */
[----:B------:R-:W-:Y:S01]  /*0dd0*/  IMAD R9, R8, c[0x0][0x20c], R9 ;  /* 0x0000830008097a24 */ /* 0x000fe200078e0209 */
[----:B------:R-:W-:Y:S01]  /*0de0*/  IADD3 R4, R6, 0x20, RZ ;  /* 0x0000002006047810 */ /* 0x000fe20007ffe0ff */
[----:B------:R-:W-:Y:S01]  /*0df0*/  IMAD.SHL.U32 R14, R14, 0x8, RZ ;  /* 0x000000080e0e7824 */ /* 0x000fe200078e00ff */
[----:B------:R-:W-:Y:S01]  /*0e00*/  ISETP.GE.AND P2, PT, R3, UR4, PT ;  /* 0x0000000403007c0c */ /* 0x000fe2000bf46270 */
[----:B------:R-:W-:Y:S01]  /*0e10*/  SHFL.IDX PT, R23, R16, 0x1, 0x181f ;  /* 0x00381f0010177f89 */ /* 0x000fe200000e0000 */
[----:B------:R-:W-:-:S02]  /*0e20*/  ISETP.GE.AND P0, PT, R4, UR4, PT ;  /* 0x0000000404007c0c */ /* 0x000fc4000bf06270 */
[C---:B------:R-:W-:Y:S02]  /*0e30*/  IADD3 R4, R10.reuse, 0x40, RZ ;  /* 0x000000400a047810 */ /* 0x040fe40007ffe0ff */
[----:B------:R-:W-:Y:S02]  /*0e40*/  IADD3 R3, R10, 0x80, RZ ;  /* 0x000000800a037810 */ /* 0x000fe40007ffe0ff */
[----:B------:R-:W-:Y:S01]  /*0e50*/  LOP3.LUT R193, R193, 0xfffffe00, R14, 0xf8, !PT ;  /* 0xfffffe00c1c17812 */ /* 0x000fe200078ef80e */
[----:B------:R-:W-:Y:S01]  /*0e60*/  IMAD R14, R8, c[0x0][0x1e4], R13 ;  /* 0x00007900080e7a24 */ /* 0x000fe200078e020d */
[----:B------:R-:W-:Y:S02]  /*0e70*/  @!P1 SHF.R.S32.HI R13, RZ, 0x1f, R4 ;  /* 0x0000001fff0d9819 */ /* 0x000fe40000011404 */
[----:B------:R-:W-:Y:S01]  /*0e80*/  @!P1 SHF.R.S32.HI R22, RZ, 0x1f, R3 ;  /* 0x0000001fff169819 */ /* 0x000fe20000011403 */
[----:B------:R-:W-:Y:S01]  /*0e90*/  IMAD.SHL.U32 R132, R193, 0x2, RZ ;  /* 0x00000002c1847824 */ /* 0x000fe200078e00ff */
[----:B------:R-:W-:-:S02]  /*0ea0*/  @!P1 LEA.HI R20, R13, R4, RZ, 0x3 ;  /* 0x000000040d149211 */ /* 0x000fc400078f18ff */
[----:B------:R-:W-:Y:S02]  /*0eb0*/  @!P1 LEA.HI R13, R22, R3, RZ, 0x3 ;  /* 0x00000003160d9211 */ /* 0x000fe400078f18ff */
[----:B------:R-:W4:Y:S01]  /*0ec0*/  SHFL.IDX PT, R22, R17, 0x1, 0x181f ;  /* 0x00381f0011167f89 */ /* 0x000f2200000e0000 */
[----:B------:R-:W-:Y:S02]  /*0ed0*/  ISETP.GE.AND P3, PT, R10, c[0x0][0x198], PT ;  /* 0x000066000a007a0c */ /* 0x000fe40003f66270 */
[--C-:B------:R-:W-:Y:S02]  /*0ee0*/  SHF.R.S32.HI R11, RZ, 0x1f, R10.reuse ;  /* 0x0000001fff0b7819 */ /* 0x100fe4000001140a */
[----:B------:R-:W-:Y:S02]  /*0ef0*/  ISETP.GE.AND P4, PT, R4, c[0x0][0x198], PT ;  /* 0x0000660004007a0c */ /* 0x000fe40003f86270 */
[----:B-1----:R-:W-:Y:S01]  /*0f00*/  @!P1 LEA R28, P5, R10, R24, 0x1 ;  /* 0x000000180a1c9211 */ /* 0x002fe200078a08ff */
[----:B------:R-:W-:Y:S01]  /*0f10*/  IMAD.WIDE.U32 R26, R8, c[0x0][0x1e0], R10 ;  /* 0x00007800081a7a25 */ /* 0x000fe200078e000a */
[----:B------:R-:W-:-:S02]  /*0f20*/  @!P1 LOP3.LUT R20, R20, 0xfffffff8, RZ, 0xc0, !PT ;  /* 0xfffffff814149812 */ /* 0x000fc400078ec0ff */
[----:B--2---:R-:W-:Y:S01]  /*0f30*/  @!P1 LEA.HI.X R29, R10, R25, R11, 0x1, P5 ;  /* 0x000000190a1d9211 */ /* 0x004fe200028f0c0b */
[----:B------:R-:W-:Y:S01]  /*0f40*/  IMAD.IADD R15, R27, 0x1, R14 ;  /* 0x000000011b0f7824 */ /* 0x000fe200078e020e */
[----:B------:R-:W-:Y:S01]  /*0f50*/  @!P1 LOP3.LUT R13, R13, 0xfffffff8, RZ, 0xc0, !PT ;  /* 0xfffffff80d0d9812 */ /* 0x000fe200078ec0ff */
[--C-:B------:R-:W-:Y:S01]  /*0f60*/  @!P1 IMAD.WIDE R20, R20, 0x2, R24.reuse ;  /* 0x0000000214149825 */ /* 0x100fe200078e0218 */
[----:B------:R-:W-:Y:S01]  /*0f70*/  ISETP.GE.AND P5, PT, R3, c[0x0][0x198], PT ;  /* 0x0000660003007a0c */ /* 0x000fe20003fa6270 */
[----:B------:R1:W-:Y:S01]  /*0f80*/  @!P1 LDGSTS.E.BYPASS.LTC128B.128 [R132+0x18100], [R28.64], !P3 ;  /* 0x181000001c849fae */ /* 0x0003e2000d901d52 */
[----:B------:R-:W-:Y:S01]  /*0f90*/  IADD3 R6, R6, 0x60, RZ ;  /* 0x0000006006067810 */ /* 0x000fe20007ffe0ff */
[----:B------:R-:W-:Y:S01]  /*0fa0*/  @!P1 IMAD.WIDE R30, R13, 0x2, R24 ;  /* 0x000000020d1e9825 */ /* 0x000fe200078e0218 */
[----:B------:R-:W-:Y:S01]  /*0fb0*/  IADD3 R204, R132, 0x100, RZ ;  /* 0x0000010084cc7810 */ /* 0x000fe20007ffe0ff */
[----:B------:R2:W-:Y:S02]  /*0fc0*/  @!P1 LDGSTS.E.BYPASS.LTC128B.128 [R132+0x1c100], [R20.64], !P4 ;  /* 0x1c10000014849fae */ /* 0x0005e4000e101d52 */
[----:B------:R-:W-:-:S02]  /*0fd0*/  IMAD.MOV.U32 R14, RZ, RZ, R26 ;  /* 0x000000ffff0e7224 */ /* 0x000fc400078e001a */
[----:B------:R-:W-:Y:S02]  /*0fe0*/  IMAD R13, R7, c[0x0][0x1e8], RZ ;  /* 0x00007a00070d7a24 */ /* 0x000fe400078e02ff */
[----:B------:R-:W-:Y:S02]  /*0ff0*/  IMAD.WIDE.U32 R14, R12, c[0x0][0x1e8], R14 ;  /* 0x00007a000c0e7a25 */ /* 0x000fe400078e000e */
[----:B------:R5:W-:Y:S01]  /*1000*/  @!P1 LDGSTS.E.BYPASS.LTC128B.128 [R132+0x20100], [R30.64], !P5 ;  /* 0x201000001e849fae */ /* 0x000be2000e901d52 */
[----:B----4-:R-:W-:Y:S01]  /*1010*/  @!P0 LEA R24, P1, R10, R22, 0x1 ;  /* 0x000000160a188211 */ /* 0x010fe200078208ff */
[----:B------:R-:W-:Y:S02]  /*1020*/  IMAD R196, R12, c[0x0][0x1ec], R13 ;  /* 0x00007b000cc47a24 */ /* 0x000fe400078e020d */
[----:B------:R-:W-:Y:S01]  /*1030*/  IMAD.WIDE.U32 R26, R8, c[0x0][0x208], R10 ;  /* 0x00008200081a7a25 */ /* 0x000fe200078e000a */
[----:B------:R-:W-:Y:S02]  /*1040*/  @!P0 LEA.HI.X R25, R10, R23, R11, 0x1, P1 ;  /* 0x000000170a198211 */ /* 0x000fe400008f0c0b */
[----:B------:R-:W-:Y:S01]  /*1050*/  ISETP.GE.AND P1, PT, R6, UR4, PT ;  /* 0x0000000406007c0c */ /* 0x000fe2000bf26270 */
[----:B------:R-:W-:Y:S01]  /*1060*/  IMAD.IADD R197, R15, 0x1, R196 ;  /* 0x000000010fc57824 */ /* 0x000fe200078e02c4 */
[----:B------:R-:W-:Y:S01]  /*1070*/  @!P0 SHF.R.S32.HI R15, RZ, 0x1f, R4 ;  /* 0x0000001fff0f8819 */ /* 0x000fe20000011404 */
[----:B------:R-:W-:Y:S01]  /*1080*/  IMAD.MOV.U32 R196, RZ, RZ, R14 ;  /* 0x000000ffffc47224 */ /* 0x000fe200078e000e */
[----:B------:R-:W-:Y:S01]  /*1090*/  @!P0 SHF.R.S32.HI R14, RZ, 0x1f, R3 ;  /* 0x0000001fff0e8819 */ /* 0x000fe20000011403 */
[----:B------:R-:W-:Y:S01]  /*10a0*/  IMAD R7, R7, c[0x0][0x210], RZ ;  /* 0x0000840007077a24 */ /* 0x000fe200078e02ff */
[-C--:B------:R-:W-:Y:S01]  /*10b0*/  @!P0 LEA.HI R15, R15, R4.reuse, RZ, 0x3 ;  /* 0x000000040f0f8211 */ /* 0x080fe200078f18ff */
[----:B------:R-:W-:Y:S01]  /*10c0*/  IMAD.IADD R27, R27, 0x1, R9 ;  /* 0x000000011b1b7824 */ /* 0x000fe200078e0209 */
[-C--:B------:R-:W-:Y:S01]  /*10d0*/  @!P0 LEA.HI R14, R14, R3.reuse, RZ, 0x3 ;  /* 0x000000030e0e8211 */ /* 0x080fe200078f18ff */
[C---:B------:R-:W-:Y:S01]  /*10e0*/  IMAD R7, R12.reuse, c[0x0][0x214], R7 ;  /* 0x000085000c077a24 */ /* 0x040fe200078e0207 */
[----:B------:R-:W-:Y:S01]  /*10f0*/  @!P2 SHF.R.S32.HI R9, RZ, 0x1f, R4 ;  /* 0x0000001fff09a819 */ /* 0x000fe20000011404 */
[----:B------:R-:W-:Y:S01]  /*1100*/  IMAD.WIDE.U32 R12, R12, c[0x0][0x210], R26 ;  /* 0x000084000c0c7a25 */ /* 0x000fe200078e001a */
[----:B--2---:R-:W-:Y:S01]  /*1110*/  SHFL.IDX PT, R20, R17, 0x2, 0x181f ;  /* 0x00581f0011147f89 */ /* 0x004fe200000e0000 */
[----:B------:R-:W-:Y:S01]  /*1120*/  @!P2 SHF.R.S32.HI R6, RZ, 0x1f, R3 ;  /* 0x0000001fff06a819 */ /* 0x000fe20000011403 */
[----:B------:R-:W-:Y:S01]  /*1130*/  @UP0 UIADD3 UR4, UR17, -0x2, URZ ;  /* 0xfffffffe11040890 */ /* 0x000fe2000fffe03f */
[----:B------:R-:W-:Y:S01]  /*1140*/  @!P0 LOP3.LUT R15, R15, 0xfffffff8, RZ, 0xc0, !PT ;  /* 0xfffffff80f0f8812 */ /* 0x000fe200078ec0ff */
[----:B------:R-:W2:Y:S01]  /*1150*/  SHFL.IDX PT, R21, R16, 0x2, 0x181f ;  /* 0x00581f0010157f89 */ /* 0x000ea200000e0000 */
[----:B------:R-:W-:Y:S01]  /*1160*/  @!P0 LOP3.LUT R27, R14, 0xfffffff8, RZ, 0xc0, !PT ;  /* 0xfffffff80e1b8812 */ /* 0x000fe200078ec0ff */
[----:B------:R-:W-:Y:S01]  /*1170*/  @UP0 USHF.R.S32.HI UR5, URZ, 0x1f, UR4 ;  /* 0x0000001f3f050899 */ /* 0x000fe20008011404 */
[----:B------:R-:W-:Y:S01]  /*1180*/  @!P2 LEA.HI R9, R9, R4, RZ, 0x3 ;  /* 0x000000040909a211 */ /* 0x000fe200078f18ff */
[----:B-----5:R4:W5:Y:S01]  /*1190*/  SHFL.IDX PT, R30, R17, 0x3, 0x181f ;  /* 0x00781f00111e7f89 */ /* 0x02096200000e0000 */
[-C--:B------:R-:W-:Y:S01]  /*11a0*/  @!P2 LEA.HI R6, R6, R3.reuse, RZ, 0x3 ;  /* 0x000000030606a211 */ /* 0x080fe200078f18ff */
[--C-:B------:R-:W-:Y:S01]  /*11b0*/  @!P0 IMAD.WIDE R32, R15, 0x2, R22.reuse ;  /* 0x000000020f208825 */ /* 0x100fe200078e0216 */
[----:B------:R-:W-:Y:S01]  /*11c0*/  @!P2 LOP3.LUT R9, R9, 0xfffffff8, RZ, 0xc0, !PT ;  /* 0xfffffff80909a812 */ /* 0x000fe200078ec0ff */
[----:B------:R-:W5:Y:S01]  /*11d0*/  SHFL.IDX PT, R31, R16, 0x3, 0x181f ;  /* 0x00781f00101f7f89 */ /* 0x000f6200000e0000 */
[----:B-1----:R-:W-:Y:S01]  /*11e0*/  @!P2 LOP3.LUT R29, R6, 0xfffffff8, RZ, 0xc0, !PT ;  /* 0xfffffff8061da812 */ /* 0x002fe200078ec0ff */
[----:B------:R-:W-:Y:S01]  /*11f0*/  @!P0 IMAD.WIDE R34, R27, 0x2, R22 ;  /* 0x000000021b228825 */ /* 0x000fe200078e0216 */
[----:B------:R-:W-:Y:S01]  /*1200*/  @!P1 SHF.R.S32.HI R6, RZ, 0x1f, R3 ;  /* 0x0000001fff069819 */ /* 0x000fe20000011403 */
[----:B------:R1:W-:Y:S03]  /*1210*/  @!P0 LDGSTS.E.BYPASS.LTC128B.128 [R132+0x19100], [R24.64], !P3 ;  /* 0x1910000018848fae */ /* 0x0003e6000d901d52 */
[----:B------:R-:W-:Y:S01]  /*1220*/  @!P1 LEA.HI R6, R6, R3, RZ, 0x3 ;  /* 0x0000000306069211 */ /* 0x000fe200078f18ff */
[----:B------:R3:W-:Y:S04]  /*1230*/  @!P0 LDGSTS.E.BYPASS.LTC128B.128 [R132+0x1d100], [R32.64], !P4 ;  /* 0x1d10000020848fae */ /* 0x0007e8000e101d52 */
[----:B------:R3:W-:Y:S01]  /*1240*/  @!P0 LDGSTS.E.BYPASS.LTC128B.128 [R132+0x21100], [R34.64], !P5 ;  /* 0x2110000022848fae */ /* 0x0007e2000e901d52 */
[----:B--2---:R-:W-:Y:S01]  /*1250*/  @!P2 IMAD.WIDE R14, R9, 0x2, R20 ;  /* 0x00000002090ea825 */ /* 0x004fe200078e0214 */
[----:B------:R-:W-:-:S02]  /*1260*/  @!P1 SHF.R.S32.HI R9, RZ, 0x1f, R4 ;  /* 0x0000001fff099819 */ /* 0x000fc40000011404 */
[----:B----4-:R-:W-:Y:S01]  /*1270*/  @!P1 LOP3.LUT R17, R6, 0xfffffff8, RZ, 0xc0, !PT ;  /* 0xfffffff806119812 */ /* 0x010fe200078ec0ff */
[----:B------:R-:W-:Y:S01]  /*1280*/  @!P2 IMAD.WIDE R22, R29, 0x2, R20 ;  /* 0x000000021d16a825 */ /* 0x000fe200078e0214 */
[C---:B------:R-:W-:Y:S02]  /*1290*/  @!P2 LEA R20, P0, R10.reuse, R20, 0x1 ;  /* 0x000000140a14a211 */ /* 0x040fe400078008ff */
[----:B------:R-:W-:Y:S01]  /*12a0*/  @!P1 LEA.HI R9, R9, R4, RZ, 0x3 ;  /* 0x0000000409099211 */ /* 0x000fe200078f18ff */
[----:B------:R-:W-:Y:S01]  /*12b0*/  IMAD.U32 R6, RZ, RZ, UR16 ;  /* 0x00000010ff067e24 */ /* 0x000fe2000f8e00ff */
[C-C-:B------:R-:W-:Y:S02]  /*12c0*/  @!P2 LEA.HI.X R21, R10.reuse, R21, R11.reuse, 0x1, P0 ;  /* 0x000000150a15a211 */ /* 0x140fe400000f0c0b */
[C---:B-----5:R-:W-:Y:S02]  /*12d0*/  @!P1 LEA R26, P0, R10.reuse, R30, 0x1 ;  /* 0x0000001e0a1a9211 */ /* 0x060fe400078008ff */
[----:B------:R-:W-:Y:S01]  /*12e0*/  @!P1 LOP3.LUT R9, R9, 0xfffffff8, RZ, 0xc0, !PT ;  /* 0xfffffff809099812 */ /* 0x000fe200078ec0ff */
[----:B------:R2:W-:Y:S01]  /*12f0*/  @!P2 LDGSTS.E.BYPASS.LTC128B.128 [R132+0x1a100], [R20.64], !P3 ;  /* 0x1a1000001484afae */ /* 0x0005e2000d901d52 */
[----:B------:R-:W-:Y:S01]  /*1300*/  @!P1 LEA.HI.X R27, R10, R31, R11, 0x1, P0 ;  /* 0x0000001f0a1b9211 */ /* 0x000fe200000f0c0b */
[----:B------:R-:W-:Y:S01]  /*1310*/  IMAD.U32 R11, RZ, RZ, UR14 ;  /* 0x0000000eff0b7e24 */ /* 0x000fe2000f8e00ff */
[----:B------:R-:W-:Y:S01]  /*1320*/  PLOP3.LUT P0, PT, PT, PT, UP0, 0x80, 0x0 ;  /* 0x000000000000781c */ /* 0x000fe20003f0f008 */
[----:B-1----:R-:W-:Y:S01]  /*1330*/  @!P1 IMAD.WIDE R24, R9, 0x2, R30 ;  /* 0x0000000209189825 */ /* 0x002fe200078e021e */
[----:B------:R1:W-:Y:S01]  /*1340*/  @!P2 LDGSTS.E.BYPASS.LTC128B.128 [R132+0x1e100], [R14.64], !P4 ;  /* 0x1e1000000e84afae */ /* 0x0003e2000e101d52 */
[----:B------:R-:W-:-:S02]  /*1350*/  IADD3 R8, -R6, c[0x0][0x1d0], -R8 ;  /* 0x0000740006087a10 */ /* 0x000fc40007ffe908 */
[----:B------:R-:W-:Y:S01]  /*1360*/  @!P1 IMAD.WIDE R30, R17, 0x2, R30 ;  /* 0x00000002111e9825 */ /* 0x000fe200078e021e */
[----:B------:R4:W-:Y:S01]  /*1370*/  @!P2 LDGSTS.E.BYPASS.LTC128B.128 [R132+0x22100], [R22.64], !P5 ;  /* 0x221000001684afae */ /* 0x0009e2000e901d52 */
[----:B------:R-:W-:Y:S02]  /*1380*/  PLOP3.LUT P2, PT, PT, PT, UP0, 0x80, 0x0 ;  /* 0x000000000000781c */ /* 0x000fe40003f4f008 */
[----:B------:R-:W-:Y:S01]  /*1390*/  IMAD.U32 R17, RZ, RZ, UR4 ;  /* 0x00000004ff117e24 */ /* 0x000fe2000f8e00ff */
[----:B------:R5:W-:Y:S01]  /*13a0*/  @!P1 LDGSTS.E.BYPASS.LTC128B.128 [R132+0x1b100], [R26.64], !P3 ;  /* 0x1b1000001a849fae */ /* 0x000be2000d901d52 */
[----:B------:R-:W-:Y:S01]  /*13b0*/  @UP0 UIMAD UR4, UR9, UR4, URZ ;  /* 0x00000004090402a4 */ /* 0x000fe2000f8e023f */
[----:B------:R-:W-:Y:S01]  /*13c0*/  PLOP3.LUT P3, PT, PT, PT, UP0, 0x80, 0x0 ;  /* 0x000000000000781c */ /* 0x000fe20003f6f008 */
[----:B------:R-:W-:Y:S01]  /*13d0*/  IMAD.U32 R9, RZ, RZ, UR22 ;  /* 0x00000016ff097e24 */ /* 0x000fe2000f8e00ff */
[----:B------:R5:W-:Y:S01]  /*13e0*/  @!P1 LDGSTS.E.BYPASS.LTC128B.128 [R132+0x1f100], [R24.64], !P4 ;  /* 0x1f10000018849fae */ /* 0x000be2000e101d52 */
[----:B------:R-:W-:Y:S01]  /*13f0*/  ISETP.GE.AND P4, PT, R8, 0x1, PT ;  /* 0x000000010800780c */ /* 0x000fe20003f86270 */
[----:B------:R-:W-:-:S02]  /*1400*/  @UP0 UIMAD UR4, UR5, UR15, UR4 ;  /* 0x0000000f050402a4 */ /* 0x000fc4000f8e0204 */
[----:B------:R3:W-:Y:S01]  /*1410*/  @!P1 LDGSTS.E.BYPASS.LTC128B.128 [R132+0x23100], [R30.64], !P5 ;  /* 0x231000001e849fae */ /* 0x0007e2000e901d52 */
[----:B------:R-:W-:Y:S02]  /*1420*/  PLOP3.LUT P5, PT, PT, PT, UP0, 0x80, 0x0 ;  /* 0x000000000000781c */ /* 0x000fe40003faf008 */
[----:B------:R-:W-:Y:S01]  /*1430*/  PLOP3.LUT P1, PT, PT, PT, UP0, 0x80, 0x0 ;  /* 0x000000000000781c */ /* 0x000fe20003f2f008 */
[----:B------:R-:W0:Y:S01]  /*1440*/  LDGDEPBAR ;  /* 0x00000000000079af */ /* 0x000e220000000000 */
[----:B--2---:R-:W-:Y:S02]  /*1450*/  IMAD.IADD R21, R13, 0x1, R7 ;  /* 0x000000010d157824 */ /* 0x004fe400078e0207 */
[----:B------:R-:W-:Y:S02]  /*1460*/  IMAD.MOV.U32 R20, RZ, RZ, R12 ;  /* 0x000000ffff147224 */ /* 0x000fe400078e000c */
[----:B-1----:R-:W-:Y:S01]  /*1470*/  IMAD.U32 R15, RZ, RZ, UR14 ;  /* 0x0000000eff0f7e24 */ /* 0x002fe2000f8e00ff */
[----:B---3--:R-:W-:Y:S01]  /*1480*/  @P6 SHF.R.S32.HI R195, RZ, 0x1f, R18 ;  /* 0x0000001fffc36819 */ /* 0x008fe20000011412 */
[----:B------:R-:W-:-:S02]  /*1490*/  @!P6 IMAD.MOV.U32 R195, RZ, RZ, R19 ;  /* 0x000000ffffc3e224 */ /* 0x000fc400078e0013 */
[----:B------:R-:W-:Y:S02]  /*14a0*/  @P6 IMAD.MOV.U32 R194, RZ, RZ, R18 ;  /* 0x000000ffffc26224 */ /* 0x000fe400078e0012 */
[----:B------:R-:W-:Y:S01]  /*14b0*/  @!P6 IMAD.MOV.U32 R194, RZ, RZ, R0 ;  /* 0x000000ffffc2e224 */ /* 0x000fe200078e0000 */
[----:B------:R-:W-:Y:S01]  /*14c0*/  BAR.SYNC.DEFER_BLOCKING 0x0 ;  /* 0x0000000000007b1d */ /* 0x000fe20000010000 */
[----:B------:R-:W-:Y:S01]  /*14d0*/  IMAD R203, R195, c[0x0][0x1f0], RZ ;  /* 0x00007c00c3cb7a24 */ /* 0x000fe200078e02ff */
[----:B------:R-:W-:Y:S01]  /*14e0*/  PLOP3.LUT P6, PT, PT, PT, UP0, 0x80, 0x0 ;  /* 0x000000000000781c */ /* 0x000fe20003fcf008 */
[----:B------:R-:W-:-:S04]  /*14f0*/  IMAD.WIDE.U32 R196, R194, c[0x0][0x1f0], R196 ;  /* 0x00007c00c2c47a25 */ /* 0x000fc800078e00c4 */
[----:B------:R-:W-:Y:S02]  /*1500*/  IMAD R203, R194, c[0x0][0x1f4], R203 ;  /* 0x00007d00c2cb7a24 */ /* 0x000fe400078e02cb */
[----:B------:R-:W-:Y:S02]  /*1510*/  IMAD.MOV.U32 R202, RZ, RZ, R196 ;  /* 0x000000ffffca7224 */ /* 0x000fe400078e00c4 */
[----:B------:R-:W-:Y:S02]  /*1520*/  IMAD.IADD R203, R197, 0x1, R203 ;  /* 0x00000001c5cb7824 */ /* 0x000fe400078e02cb */
[----:B------:R-:W-:Y:S02]  /*1530*/  IMAD.U32 R18, RZ, RZ, UR13 ;  /* 0x0000000dff127e24 */ /* 0x000fe4000f8e00ff */
[----:B------:R-:W-:Y:S01]  /*1540*/  @P0 IMAD.WIDE.U32 R16, R17, UR15, R202 ;  /* 0x0000000f11100c25 */ /* 0x000fe2000f8e00ca */
[----:B------:R-:W-:-:S03]  /*1550*/  ISETP.GT.AND P0, PT, R8, 0x20, PT ;  /* 0x000000200800780c */ /* 0x000fc60003f04270 */
[----:B----4-:R-:W-:Y:S01]  /*1560*/  IMAD.WIDE.U32 R22, R9, UR15, R202 ;  /* 0x0000000f09167c25 */ /* 0x010fe2000f8e00ca */
[----:B------:R-:W-:Y:S02]  /*1570*/  @P6 LEA R0, P6, R16, c[0x0][0x1c8], 0x1 ;  /* 0x0000720010006a11 */ /* 0x000fe400078c08ff */
[----:B------:R-:W-:Y:S01]  /*1580*/  @P5 IADD3 R7, R17, UR4, RZ ;  /* 0x0000000411075c10 */ /* 0x000fe2000fffe0ff */
[----:B------:R-:W-:Y:S01]  /*1590*/  IMAD R199, R195, c[0x0][0x218], RZ ;  /* 0x00008600c3c77a24 */ /* 0x000fe200078e02ff */
[----:B------:R-:W-:Y:S01]  /*15a0*/  @P2 LEA R14, P2, R11, R0, 0x1 ;  /* 0x000000000b0e2211 */ /* 0x000fe200078408ff */
[----:B------:R-:W-:Y:S01]  /*15b0*/  ULDC.64 UR4, c[0x0][0x208] ;  /* 0x0000820000047ab9 */ /* 0x000fe20000000a00 */
[----:B------:R-:W-:Y:S01]  /*15c0*/  IADD3 R9, R23, UR24, RZ ;  /* 0x0000001817097c10 */ /* 0x000fe2000fffe0ff */
[----:B------:R-:W-:Y:S01]  /*15d0*/  USHF.L.U32 UR24, UR4, 0x6, URZ ;  /* 0x0000000604187899 */ /* 0x000fe2000800063f */
[----:B------:R-:W-:Y:S01]  /*15e0*/  IMAD R199, R194, c[0x0][0x21c], R199 ;  /* 0x00008700c2c77a24 */ /* 0x000fe200078e02c7 */
[----:B------:R-:W-:Y:S01]  /*15f0*/  @P0 IADD3 R12, P5, R22, UR14, RZ ;  /* 0x0000000e160c0c10 */ /* 0x000fe2000ffbe0ff */
[----:B------:R-:W-:Y:S01]  /*1600*/  USHF.L.U64.HI UR23, UR4, UR23, UR5 ;  /* 0x0000001704177299 */ /* 0x000fe20008010205 */
[----:B------:R-:W-:Y:S01]  /*1610*/  IMAD.WIDE.U32 R194, R194, c[0x0][0x218], R20 ;  /* 0x00008600c2c27a25 */ /* 0x000fe200078e0014 */
[----:B------:R-:W-:Y:S01]  /*1620*/  USHF.L.U64.HI UR11, UR4, UR11, UR5 ;  /* 0x0000000b040b7299 */ /* 0x000fe20008010205 */
[----:B------:R-:W-:Y:S01]  /*1630*/  @P3 LEA.HI.X R7, R16, c[0x0][0x1cc], R7, 0x1, P6 ;  /* 0x0000730010073a11 */ /* 0x000fe200030f0c07 */
[----:B------:R-:W-:Y:S01]  /*1640*/  UIMAD UR12, UR23, UR22, URZ ;  /* 0x00000016170c72a4 */ /* 0x000fe2000f8e023f */
[C---:B------:R-:W-:Y:S01]  /*1650*/  @P4 LEA R16, P3, R22.reuse, c[0x0][0x1c8], 0x1 ;  /* 0x0000720016104a11 */ /* 0x040fe200078608ff */
[----:B------:R-:W-:Y:S01]  /*1660*/  IMAD.IADD R199, R195, 0x1, R199 ;  /* 0x00000001c3c77824 */ /* 0x000fe200078e02c7 */
[----:B------:R-:W-:Y:S01]  /*1670*/  @P1 LEA.HI.X R15, R15, R7, R18, 0x1, P2 ;  /* 0x000000070f0f1211 */ /* 0x000fe200010f0c12 */
[----:B------:R-:W-:Y:S01]  /*1680*/  IMAD.MOV.U32 R198, RZ, RZ, R194 ;  /* 0x000000ffffc67224 */ /* 0x000fe200078e00c2 */
[----:B------:R-:W-:Y:S01]  /*1690*/  @P4 LEA.HI.X R17, R22, c[0x0][0x1cc], R9, 0x1, P3 ;  /* 0x0000730016114a11 */ /* 0x000fe200018f0c09 */
[----:B------:R-:W-:Y:S01]  /*16a0*/  UIMAD UR12, UR21, UR24, UR12 ;  /* 0x00000018150c72a4 */ /* 0x000fe2000f8e020c */
[----:B------:R-:W-:Y:S01]  /*16b0*/  ISETP.GE.AND P3, PT, R10, c[0x0][0x1d4], PT ;  /* 0x000075000a007a0c */ /* 0x000fe20003f66270 */
[----:B------:R-:W-:Y:S01]  /*16c0*/  @UP0 UIADD3 UR5, UR17, -0x2, URZ ;  /* 0xfffffffe11050890 */ /* 0x000fe2000fffe03f */
[----:B------:R-:W-:-:S02]  /*16d0*/  ISETP.GE.AND P2, PT, R4, c[0x0][0x1d4], PT ;  /* 0x0000750004007a0c */ /* 0x000fc40003f46270 */
[----:B------:R-:W-:Y:S01]  /*16e0*/  ISETP.GE.AND P1, PT, R3, c[0x0][0x1d4], PT ;  /* 0x0000750003007a0c */ /* 0x000fe20003f26270 */
[----:B------:R-:W-:Y:S01]  /*16f0*/  @UP0 UIMAD UR23, UR23, UR5, URZ ;  /* 0x00000005171702a4 */ /* 0x000fe2000f8e023f */
[----:B------:R-:W-:Y:S02]  /*1700*/  @P0 IADD3.X R9, R9, UR13, RZ, P5, !PT ;  /* 0x0000000d09090c10 */ /* 0x000fe4000affe4ff */
[----:B------:R-:W-:Y:S02]  /*1710*/  @P0 LEA R18, P6, R12, c[0x0][0x1c8], 0x1 ;  /* 0x000072000c120a11 */ /* 0x000fe400078c08ff */
[----:B------:R-:W-:Y:S02]  /*1720*/  ISETP.GE.AND P5, PT, R10, c[0x0][0x1d4], PT ;  /* 0x000075000a007a0c */ /* 0x000fe40003fa6270 */
[----:B------:R-:W-:Y:S01]  /*1730*/  @P0 LEA.HI.X R19, R12, c[0x0][0x1cc], R9, 0x1, P6 ;  /* 0x000073000c130a11 */ /* 0x000fe200030f0c09 */
[----:B------:R-:W-:Y:S01]  /*1740*/  IMAD.U32 R9, RZ, RZ, UR24 ;  /* 0x00000018ff097e24 */ /* 0x000fe2000f8e00ff */
[----:B------:R-:W-:Y:S01]  /*1750*/  @!PT LDS RZ, [RZ] ;  /* 0x00000000fffff984 */ /* 0x000fe20000000800 */
[----:B------:R-:W-:Y:S01]  /*1760*/  @!PT LDS RZ, [RZ] ;  /* 0x00000000fffff984 */ /* 0x000fe20000000800 */
[----:B------:R-:W-:Y:S01]  /*1770*/  @!PT LDS RZ, [RZ] ;  /* 0x00000000fffff984 */ /* 0x000fe20000000800 */
[----:B------:R1:W-:Y:S01]  /*1780*/  @P4 LDGSTS.E.BYPASS.LTC128B.128 [R132+0xc100], [R16.64], !P3 ;  /* 0x0c10000010844fae */ /* 0x0003e2000d901d52 */
[----:B------:R-:W-:-:S02]  /*1790*/  ISETP.LT.OR P6, PT, R8, 0x1, P5 ;  /* 0x000000010800780c */ /* 0x000fc40002fc1670 */
[----:B------:R-:W-:Y:S01]  /*17a0*/  IMAD.WIDE.U32 R10, R9, UR22, R198 ;  /* 0x00000016090a7c25 */ /* 0x000fe2000f8e00c6 */
[----:B------:R1:W-:Y:S01]  /*17b0*/  @P4 LDGSTS.E.BYPASS.LTC128B.128 [R132+0xe100], [R16.64+0x80], !P2 ;  /* 0x0e10008010844fae */ /* 0x0003e2000d101d52 */
[----:B------:R-:W-:-:S03]  /*17c0*/  ISETP.LT.OR P5, PT, R8, 0x21, P5 ;  /* 0x000000210800780c */ /* 0x000fc60002fa1670 */
[----:B------:R1:W-:Y:S01]  /*17d0*/  @P4 LDGSTS.E.BYPASS.LTC128B.128 [R132+0x10100], [R16.64+0x100], !P1 ;  /* 0x1010010010844fae */ /* 0x0003e2000c901d52 */
[----:B------:R-:W-:Y:S02]  /*17e0*/  ISETP.GE.AND P4, PT, R4, c[0x0][0x1d4], PT ;  /* 0x0000750004007a0c */ /* 0x000fe40003f86270 */
[----:B------:R-:W-:Y:S01]  /*17f0*/  IADD3 R4, R11, UR12, RZ ;  /* 0x0000000c0b047c10 */ /* 0x000fe2000fffe0ff */
[----:B------:R2:W-:Y:S01]  /*1800*/  @P0 LDGSTS.E.BYPASS.LTC128B.128 [R132+0xd100], [R18.64], !P3 ;  /* 0x0d10000012840fae */ /* 0x0005e2000d901d52 */
[----:B------:R-:W-:Y:S02]  /*1810*/  USHF.L.U32 UR12, UR4, 0x5, URZ ;  /* 0x00000005040c7899 */ /* 0x000fe4000800063f */
[----:B------:R-:W-:Y:S01]  /*1820*/  @UP0 USHF.R.S32.HI UR4, URZ, 0x1f, UR5 ;  /* 0x0000001f3f040899 */ /* 0x000fe20008011405 */
[----:B------:R2:W-:Y:S01]  /*1830*/  @P0 LDGSTS.E.BYPASS.LTC128B.128 [R132+0xf100], [R18.64+0x80], !P2 ;  /* 0x0f10008012840fae */ /* 0x0005e2000d101d52 */
[----:B------:R-:W-:Y:S02]  /*1840*/  USHF.L.U32 UR22, UR12, 0x1, URZ ;  /* 0x000000010c167899 */ /* 0x000fe4000800063f */
[----:B------:R-:W-:Y:S01]  /*1850*/  USHF.L.U64.HI UR21, UR12, 0x1, UR11 ;  /* 0x000000010c157899 */ /* 0x000fe2000801020b */
[----:B------:R2:W-:Y:S01]  /*1860*/  @P0 LDGSTS.E.BYPASS.LTC128B.128 [R132+0x11100], [R18.64+0x100], !P1 ;  /* 0x1110010012840fae */ /* 0x0005e2000c901d52 */
[----:B------:R-:W-:Y:S01]  /*1870*/  LEA R12, P0, R10, c[0x0][0x1f8], 0x1 ;  /* 0x00007e000a0c7a11 */ /* 0x000fe200078008ff */
[----:B------:R-:W-:-:S02]  /*1880*/  @UP0 UIMAD UR4, UR4, UR24, UR23 ;  /* 0x00000018040402a4 */ /* 0x000fc4000f8e0217 */
[----:B------:R-:W0:Y:S01]  /*1890*/  LDGDEPBAR ;  /* 0x00000000000079af */ /* 0x000e220000000000 */
[----:B------:R-:W-:Y:S02]  /*18a0*/  LEA.HI.X R13, R10, c[0x0][0x1fc], R4, 0x1, P0 ;  /* 0x00007f000a0d7a11 */ /* 0x000fe400000f0c04 */
[C---:B------:R-:W-:Y:S02]  /*18b0*/  ISETP.LT.OR P0, PT, R8.reuse, 0x1, P4 ;  /* 0x000000010800780c */ /* 0x040fe40002701670 */
[----:B------:R-:W-:Y:S01]  /*18c0*/  ISETP.LT.OR P4, PT, R8, 0x21, P4 ;  /* 0x000000210800780c */ /* 0x000fe20002781670 */
[----:B------:R3:W-:Y:S01]  /*18d0*/  LDGSTS.E.BYPASS.LTC128B.128 [R132+0x100], [R12.64], !P6 ;  /* 0x001000000c847fae */ /* 0x0007e2000f101d52 */
[----:B------:R-:W-:Y:S02]  /*18e0*/  ISETP.GE.AND P6, PT, R3, c[0x0][0x1d4], PT ;  /* 0x0000750003007a0c */ /* 0x000fe40003fc6270 */
[----:B------:R-:W-:-:S05]  /*18f0*/  LOP3.LUT R4, R188, 0xfffffff0, RZ, 0xc0, !PT ;  /* 0xfffffff0bc047812 */ /* 0x000fca00078ec0ff */
[----:B------:R-:W-:Y:S02]  /*1900*/  IMAD.IADD R11, R5, 0x1, -R4 ;  /* 0x00000001050b7824 */ /* 0x000fe400078e0a04 */
[----:B------:R3:W-:Y:S01]  /*1910*/  LDGSTS.E.BYPASS.LTC128B.128 [R132+0x2100], [R12.64+0x80], !P0 ;  /* 0x021000800c847fae */ /* 0x0007e2000c101d52 */
[C---:B------:R-:W-:Y:S02]  /*1920*/  ISETP.LT.OR P0, PT, R8.reuse, 0x1, P6 ;  /* 0x000000010800780c */ /* 0x040fe40003701670 */
[----:B------:R-:W-:Y:S02]  /*1930*/  ISETP.LT.OR P6, PT, R8, 0x21, P6 ;  /* 0x000000210800780c */ /* 0x000fe400037c1670 */
[----:B------:R-:W-:-:S04]  /*1940*/  SHF.R.S32.HI R4, RZ, 0x1f, R11 ;  /* 0x0000001fff047819 */ /* 0x000fc8000001140b */
[----:B------:R-:W-:-:S04]  /*1950*/  LEA.HI R3, R4, R11, RZ, 0x3 ;  /* 0x0000000b04037211 */ /* 0x000fc800078f18ff */
[----:B------:R-:W-:Y:S01]  /*1960*/  LOP3.LUT R20, R3, 0xfffffff8, RZ, 0xc0, !PT ;  /* 0xfffffff803147812 */ /* 0x000fe200078ec0ff */
[----:B------:R3:W-:Y:S01]  /*1970*/  LDGSTS.E.BYPASS.LTC128B.128 [R132+0x4100], [R12.64+0x100], !P0 ;  /* 0x041001000c847fae */ /* 0x0007e2000c101d52 */
[----:B-1----:R-:W-:-:S03]  /*1980*/  IADD3 R16, P0, R12, UR22, RZ ;  /* 0x000000160c107c10 */ /* 0x002fc6000ff1e0ff */
[----:B------:R-:W-:Y:S01]  /*1990*/  IMAD.IADD R20, R11, 0x1, -R20 ;  /* 0x000000010b147824 */ /* 0x000fe200078e0a14 */
[----:B------:R-:W-:Y:S02]  /*19a0*/  IADD3.X R17, R13, UR21, RZ, P0, !PT ;  /* 0x000000150d117c10 */ /* 0x000fe400087fe4ff */
[----:B------:R-:W-:Y:S01]  /*19b0*/  PLOP3.LUT P0, PT, PT, PT, UP0, 0x80, 0x0 ;  /* 0x000000000000781c */ /* 0x000fe20003f0f008 */
[----:B------:R-:W-:Y:S02]  /*19c0*/  IMAD.SHL.U32 R11, R20, 0x40, RZ ;  /* 0x00000040140b7824 */ /* 0x000fe400078e00ff */
[----:B------:R2:W-:Y:S01]  /*19d0*/  LDGSTS.E.BYPASS.LTC128B.128 [R132+0x1100], [R16.64], !P5 ;  /* 0x0110000010847fae */ /* 0x0005e2000e901d52 */
[----:B------:R-:W-:Y:S02]  /*19e0*/  PLOP3.LUT P5, PT, PT, PT, UP0, 0x80, 0x0 ;  /* 0x000000000000781c */ /* 0x000fe40003faf008 */
[----:B------:R-:W-:Y:S01]  /*19f0*/  LOP3.LUT R11, R11, 0x1c0, RZ, 0xc0, !PT ;  /* 0x000001c00b0b7812 */ /* 0x000fe200078ec0ff */
[----:B------:R2:W-:Y:S01]  /*1a00*/  LDGSTS.E.BYPASS.LTC128B.128 [R132+0x3100], [R16.64+0x80], !P4 ;  /* 0x0310008010847fae */ /* 0x0005e2000e101d52 */
[----:B------:R-:W-:-:S03]  /*1a10*/  PLOP3.LUT P4, PT, PT, PT, UP0, 0x80, 0x0 ;  /* 0x000000000000781c */ /* 0x000fc60003f8f008 */
[----:B------:R2:W-:Y:S01]  /*1a20*/  LDGSTS.E.BYPASS.LTC128B.128 [R132+0x5100], [R16.64+0x100], !P6 ;  /* 0x0510010010847fae */ /* 0x0005e2000f101d52 */
[----:B------:R-:W-:-:S03]  /*1a30*/  PLOP3.LUT P6, PT, PT, PT, UP0, 0x80, 0x0 ;  /* 0x000000000000781c */ /* 0x000fc60003fcf008 */
[----:B------:R-:W0:Y:S01]  /*1a40*/  LDGDEPBAR ;  /* 0x00000000000079af */ /* 0x000e220000000000 */
[----:B---3--:R-:W-:-:S04]  /*1a50*/  SHF.R.S32.HI R13, RZ, 0x4, R188 ;  /* 0x00000004ff0d7819 */ /* 0x008fc800000114bc */
[----:B------:R-:W-:-:S05]  /*1a60*/  LEA.HI R188, R188, R13, RZ, 0x1 ;  /* 0x0000000dbcbc7211 */ /* 0x000fca00078f08ff */
[----:B------:R-:W-:Y:S01]  /*1a70*/  @P6 IMAD.MOV.U32 R12, RZ, RZ, R0 ;  /* 0x000000ffff0c6224 */ /* 0x000fe200078e0000 */
[----:B------:R-:W-:-:S05]  /*1a80*/  LOP3.LUT R188, R188, 0xfffffffe, RZ, 0xc0, !PT ;  /* 0xfffffffebcbc7812 */ /* 0x000fca00078ec0ff */
[----:B------:R-:W-:Y:S02]  /*1a90*/  IMAD.IADD R188, R13, 0x1, -R188 ;  /* 0x000000010dbc7824 */ /* 0x000fe400078e0abc */
[----:B------:R-:W-:Y:S01]  /*1aa0*/  @P6 IMAD.MOV.U32 R13, RZ, RZ, R7 ;  /* 0x000000ffff0d6224 */ /* 0x000fe200078e0007 */
[----:B------:R-:W-:Y:S01]  /*1ab0*/  PLOP3.LUT P6, PT, PT, PT, UP0, 0x80, 0x0 ;  /* 0x000000000000781c */ /* 0x000fe20003fcf008 */
[----:B------:R-:W-:Y:S01]  /*1ac0*/  IMAD.SHL.U32 R0, R188, 0x8, RZ ;  /* 0x00000008bc007824 */ /* 0x000fe200078e00ff */
[----:B------:R-:W-:Y:S01]  /*1ad0*/  PLOP3.LUT P6, PT, PT, PT, UP0, 0x80, 0x0 ;  /* 0x000000000000781c */ /* 0x000fe20003fcf008 */
[----:B------:R-:W-:Y:S01]  /*1ae0*/  IMAD.SHL.U32 R7, R207, 0x40, RZ ;  /* 0x00000040cf077824 */ /* 0x000fe200078e00ff */
[----:B------:R1:W-:Y:S01]  /*1af0*/  @P5 LDGSTS.E.BYPASS.LTC128B.128 [R132+0x12100], [R12.64], !P3 ;  /* 0x121000000c845fae */ /* 0x0003e2000d901d52 */
[----:B------:R-:W-:Y:S02]  /*1b00*/  PLOP3.LUT P5, PT, PT, PT, UP0, 0x80, 0x0 ;  /* 0x000000000000781c */ /* 0x000fe40003faf008 */
[----:B------:R-:W-:Y:S01]  /*1b10*/  LOP3.LUT R0, R11, 0x8, R0, 0xf8, !PT ;  /* 0x000000080b007812 */ /* 0x000fe200078ef800 */
[----:B------:R1:W-:Y:S01]  /*1b20*/  @P4 LDGSTS.E.BYPASS.LTC128B.128 [R132+0x14100], [R12.64+0x80], !P2 ;  /* 0x141000800c844fae */ /* 0x0003e2000d101d52 */
[----:B------:R-:W-:-:S02]  /*1b30*/  PLOP3.LUT P4, PT, PT, PT, UP0, 0x80, 0x0 ;  /* 0x000000000000781c */ /* 0x000fc40003f8f008 */
[----:B------:R-:W-:Y:S01]  /*1b40*/  LOP3.LUT R7, R7, 0x1c0, RZ, 0xc0, !PT ;  /* 0x000001c007077812 */ /* 0x000fe200078ec0ff */
[----:B------:R1:W-:Y:S01]  /*1b50*/  @P0 LDGSTS.E.BYPASS.LTC128B.128 [R132+0x16100], [R12.64+0x100], !P1 ;  /* 0x161001000c840fae */ /* 0x0003e2000c901d52 */
[----:B------:R-:W-:Y:S02]  /*1b60*/  PLOP3.LUT P0, PT, PT, PT, UP0, 0x80, 0x0 ;  /* 0x000000000000781c */ /* 0x000fe40003f0f008 */
[----:B------:R-:W-:Y:S02]  /*1b70*/  SHF.R.U32.HI R11, RZ, 0x3, R11 ;  /* 0x00000003ff0b7819 */ /* 0x000fe4000001160b */
[----:B------:R-:W-:Y:S01]  /*1b80*/  LOP3.LUT R2, R7, 0x8, R2, 0xf8, !PT ;  /* 0x0000000807027812 */ /* 0x000fe200078ef802 */
[----:B------:R1:W-:Y:S01]  /*1b90*/  @P5 LDGSTS.E.BYPASS.LTC128B.128 [R132+0x13100], [R14.64], !P3 ;  /* 0x131000000e845fae */ /* 0x0003e2000d901d52 */
[----:B------:R-:W-:Y:S01]  /*1ba0*/  LOP3.LUT R0, R0, R11, RZ, 0x3c, !PT ;  /* 0x0000000b00007212 */ /* 0x000fe200078e3cff */
[----:B------:R-:W-:Y:S01]  /*1bb0*/  IMAD.SHL.U32 R11, R3, 0x40, RZ ;  /* 0x00000040030b7824 */ /* 0x000fe200078e00ff */
[----:B------:R-:W-:Y:S01]  /*1bc0*/  SHF.R.U32.HI R7, RZ, 0x3, R7 ;  /* 0x00000003ff077819 */ /* 0x000fe20000011607 */
[----:B------:R1:W-:Y:S01]  /*1bd0*/  @P4 LDGSTS.E.BYPASS.LTC128B.128 [R132+0x15100], [R14.64+0x80], !P2 ;  /* 0x151000800e844fae */ /* 0x0003e2000d101d52 */
[----:B------:R-:W-:-:S02]  /*1be0*/  PLOP3.LUT P5, PT, PT, PT, UP0, 0x80, 0x0 ;  /* 0x000000000000781c */ /* 0x000fc40003faf008 */
[----:B------:R-:W-:Y:S01]  /*1bf0*/  LOP3.LUT R3, R2, R7, RZ, 0x3c, !PT ;  /* 0x0000000702037212 */ /* 0x000fe200078e3cff */
[----:B------:R1:W-:Y:S01]  /*1c00*/  @P0 LDGSTS.E.BYPASS.LTC128B.128 [R132+0x17100], [R14.64+0x100], !P1 ;  /* 0x171001000e840fae */ /* 0x0003e2000c901d52 */
[----:B------:R-:W-:Y:S01]  /*1c10*/  LOP3.LUT R4, R0, 0xfffffe00, R11, 0xf8, !PT ;  /* 0xfffffe0000047812 */ /* 0x000fe200078ef80b */
[----:B------:R-:W-:Y:S01]  /*1c20*/  IMAD.MOV.U32 R2, RZ, RZ, 0x10 ;  /* 0x00000010ff027424 */ /* 0x000fe200078e00ff */
[----:B------:R-:W-:Y:S01]  /*1c30*/  SHF.R.S32.HI R7, RZ, 0x5, R84 ;  /* 0x00000005ff077819 */ /* 0x000fe20000011454 */
[----:B------:R-:W0:Y:S01]  /*1c40*/  LDGDEPBAR ;  /* 0x00000000000079af */ /* 0x000e220000000000 */
[----:B------:R-:W-:Y:S01]  /*1c50*/  IMAD R188, R188, 0x200, R3 ;  /* 0x00000200bcbc7824 */ /* 0x000fe200078e0203 */
[----:B------:R-:W-:Y:S01]  /*1c60*/  PLOP3.LUT P0, PT, PT, PT, UP0, 0x80, 0x0 ;  /* 0x000000000000781c */ /* 0x000fe20003f0f008 */
[----:B------:R-:W-:Y:S01]  /*1c70*/  IMAD.MOV.U32 R3, RZ, RZ, 0x20 ;  /* 0x00000020ff037424 */ /* 0x000fe200078e00ff */
[----:B------:R-:W-:Y:S01]  /*1c80*/  LOP3.LUT P4, RZ, R20, 0x2, RZ, 0xc0, !PT ;  /* 0x0000000214ff7812 */ /* 0x000fe2000788c0ff */
[----:B------:R-:W-:-:S02]  /*1c90*/  IMAD R0, R7, 0x400, R4 ;  /* 0x0000040007007824 */ /* 0x000fc400078e0204 */
[----:B------:R-:W-:Y:S01]  /*1ca0*/  IMAD.SHL.U32 R188, R188, 0x2, RZ ;  /* 0x00000002bcbc7824 */ /* 0x000fe200078e00ff */
[----:B------:R-:W-:Y:S01]  /*1cb0*/  SEL R2, R2, 0xfffffff0, !P4 ;  /* 0xfffffff002027807 */ /* 0x000fe20006000000 */
[C---:B------:R-:W-:Y:S01]  /*1cc0*/  IMAD.SHL.U32 R72, R0.reuse, 0x2, RZ ;  /* 0x0000000200487824 */ /* 0x040fe200078e00ff */
[----:B------:R-:W-:Y:S01]  /*1cd0*/  LEA R190, R0, 0x18100, 0x1 ;  /* 0x0001810000be7811 */ /* 0x000fe200078e08ff */
[----:B------:R-:W-:Y:S01]  /*1ce0*/  @P5 IMAD.WIDE.U32 R8, R9, UR5, R198 ;  /* 0x0000000509085c25 */ /* 0x000fe2000f8e00c6 */
[----:B------:R-:W-:Y:S02]  /*1cf0*/  LOP3.LUT P4, RZ, R207, 0x2, RZ, 0xc0, !PT ;  /* 0x00000002cfff7812 */ /* 0x000fe4000788c0ff */
[----:B------:R-:W-:Y:S01]  /*1d00*/  PLOP3.LUT P5, PT, PT, PT, UP0, 0x80, 0x0 ;  /* 0x000000000000781c */ /* 0x000fe20003faf008 */
[----:B------:R-:W-:Y:S01]  /*1d10*/  IMAD.SHL.U32 R187, R2, 0x2, RZ ;  /* 0x0000000202bb7824 */ /* 0x000fe200078e00ff */
[----:B------:R-:W-:Y:S02]  /*1d20*/  @P6 LEA R0, P6, R8, c[0x0][0x1f8], 0x1 ;  /* 0x00007e0008006a11 */ /* 0x000fe400078c08ff */
[----:B------:R-:W-:Y:S01]  /*1d30*/  @P0 IADD3 R23, R9, UR4, RZ ;  /* 0x0000000409170c10 */ /* 0x000fe2000fffe0ff */
[----:B------:R-:W-:Y:S01]  /*1d40*/  IMAD.IADD R186, R190, 0x1, R187 ;  /* 0x00000001beba7824 */ /* 0x000fe200078e02bb */
[----:B------:R-:W-:Y:S01]  /*1d50*/  PLOP3.LUT P0, PT, PT, PT, UP0, 0x80, 0x0 ;  /* 0x000000000000781c */ /* 0x000fe20003f0f008 */
[----:B------:R-:W-:Y:S01]  /*1d60*/  ULDC UR4, c[0x0][0x1d0] ;  /* 0x0000740000047ab9 */ /* 0x000fe20000000800 */
[----:B------:R-:W-:Y:S01]  /*1d70*/  SEL R189, R3, 0xffffffe0, !P4 ;  /* 0xffffffe003bd7807 */ /* 0x000fe20006000000 */
[----:B------:R-:W-:Y:S01]  /*1d80*/  UIADD3 UR4, -UR16, UR4, UR6 ;  /* 0x0000000410047290 */ /* 0x000fe2000fffe106 */
[----:B------:R-:W-:-:S04]  /*1d90*/  DEPBAR.LE SB0, 0x3 ;  /* 0x000080c00000791a */ /* 0x000fc80000000000 */
[----:B------:R-:W-:-:S04]  /*1da0*/  DEPBAR.LE SB0, 0x2 ;  /* 0x000080800000791a */ /* 0x000fc80000000000 */
[----:B------:R-:W-:Y:S01]  /*1db0*/  BAR.SYNC.DEFER_BLOCKING 0x0 ;  /* 0x0000000000007b1d */ /* 0x000fe20000010000 */
[----:B------:R-:W-:Y:S01]  /*1dc0*/  IMAD.IADD R85, R188, 0x1, R189 ;  /* 0x00000001bc557824 */ /* 0x000fe200078e02bd */
[----:B------:R-:W-:Y:S02]  /*1dd0*/  @P5 LEA.HI.X R23, R8, c[0x0][0x1fc], R23, 0x1, P6 ;  /* 0x00007f0008175a11 */ /* 0x000fe400030f0c17 */
[----:B------:R-:W-:Y:S02]  /*1de0*/  PLOP3.LUT P5, PT, PT, PT, UP0, 0x80, 0x0 ;  /* 0x000000000000781c */ /* 0x000fe40003faf008 */
[----:B------:R-:W-:Y:S01]  /*1df0*/  @P0 IADD3 R2, P6, R0, UR22, RZ ;  /* 0x0000001600020c10 */ /* 0x000fe2000ffde0ff */
[----:B------:R-:W-:Y:S01]  /*1e00*/  ULDC UR16, c[0x0][0x324] ;  /* 0x0000c90000107ab9 */ /* 0x000fe20000000800 */
[----:B------:R-:W-:Y:S01]  /*1e10*/  PLOP3.LUT P0, PT, PT, PT, UP0, 0x80, 0x0 ;  /* 0x000000000000781c */ /* 0x000fe20003f0f008 */
[----:B------:R-:W-:-:S10]  /*1e20*/  ULOP3.LUT UR16, URZ, UR16, URZ, 0x33, !UPT ;  /* 0x000000103f107292 */ /* 0x000fd4000f8e333f */
[----:B------:R-:W-:Y:S02]  /*1e30*/  @P5 IADD3.X R21, R23, UR21, RZ, P6, !PT ;  /* 0x0000001517155c10 */ /* 0x000fe4000b7fe4ff */
[----:B------:R-:W-:Y:S01]  /*1e40*/  PLOP3.LUT P5, PT, PT, PT, UP0, 0x80, 0x0 ;  /* 0x000000000000781c */ /* 0x000fe20003faf008 */
[----:B------:R-:W-:Y:S01]  /*1e50*/  @P0 IMAD.MOV.U32 R22, RZ, RZ, R0 ;  /* 0x000000ffff160224 */ /* 0x000fe200078e0000 */
[----:B------:R-:W-:Y:S01]  /*1e60*/  PLOP3.LUT P6, PT, PT, PT, UP0, 0x80, 0x0 ;  /* 0x000000000000781c */ /* 0x000fe20003fcf008 */
[----:B------:R-:W-:Y:S01]  /*1e70*/  LDSM.16.M88.4 R72, [R72+0x18100] ;  /* 0x018100004848783b */ /* 0x000fe20000000200 */
[----:B------:R-:W-:Y:S01]  /*1e80*/  PLOP3.LUT P0, PT, PT, PT, UP0, 0x80, 0x0 ;  /* 0x000000000000781c */ /* 0x000fe20003f0f008 */
[----:B------:R-:W-:Y:S02]  /*1e90*/  IMAD.MOV.U32 R0, RZ, RZ, 0x40 ;  /* 0x00000040ff007424 */ /* 0x000fe400078e00ff */
[----:B------:R-:W3:Y:S04]  /*1ea0*/  LDSM.16.M88.4 R44, [R188+0xc100] ;  /* 0x00c10000bc2c783b */ /* 0x000ee80000000200 */
[----:B------:R-:W4:Y:S04]  /*1eb0*/  LDSM.16.M88.4 R36, [R188+0xc900] ;  /* 0x00c90000bc24783b */ /* 0x000f280000000200 */
[----:B------:R-:W4:Y:S04]  /*1ec0*/  LDSM.16.M88.4 R28, [R188+0xd100] ;  /* 0x00d10000bc1c783b */ /* 0x000f280000000200 */
[----:B-1----:R-:W5:Y:S04]  /*1ed0*/  LDSM.16.M88.4 R12, [R188+0xd900] ;  /* 0x00d90000bc0c783b */ /* 0x002f680000000200 */
[----:B------:R-:W-:Y:S04]  /*1ee0*/  LDSM.16.M88.4 R64, [R186] ;  /* 0x00000000ba40783b */ /* 0x000fe80000000200 */
[----:B--2---:R-:W1:Y:S04]  /*1ef0*/  LDSM.16.M88.4 R16, [R85+0xc100] ;  /* 0x00c100005510783b */ /* 0x004e680000000200 */
[----:B------:R-:W2:Y:S04]  /*1f00*/  LDSM.16.M88.4 R8, [R85+0xc900] ;  /* 0x00c900005508783b */ /* 0x000ea80000000200 */
[----:B------:R-:W-:Y:S01]  /*1f10*/  LDSM.16.M88.4 R68, [R85+0xd900] ;  /* 0x00d900005544783b */ /* 0x000fe20000000200 */
[C---:B---3--:R-:W-:Y:S08]  /*1f20*/  HMMA.16816.F32.BF16 R48, R72.reuse, R44, RZ ;  /* 0x0000002c4830723c */ /* 0x048ff000000418ff */
[C---:B----4-:R-:W-:Y:S08]  /*1f30*/  HMMA.16816.F32.BF16 R40, R72.reuse, R36, RZ ;  /* 0x000000244828723c */ /* 0x050ff000000418ff */
[C---:B------:R-:W-:Y:S08]  /*1f40*/  HMMA.16816.F32.BF16 R32, R72.reuse, R28, RZ ;  /* 0x0000001c4820723c */ /* 0x040ff000000418ff */
[C---:B------:R-:W-:Y:S08]  /*1f50*/  HMMA.16816.F32.BF16 R44, R72.reuse, R46, RZ ;  /* 0x0000002e482c723c */ /* 0x040ff000000418ff */
[C---:B------:R-:W-:Y:S08]  /*1f60*/  HMMA.16816.F32.BF16 R36, R72.reuse, R38, RZ ;  /* 0x000000264824723c */ /* 0x040ff000000418ff */
[C---:B------:R-:W-:Y:S08]  /*1f70*/  HMMA.16816.F32.BF16 R28, R72.reuse, R30, RZ ;  /* 0x0000001e481c723c */ /* 0x040ff000000418ff */
[C---:B-----5:R-:W-:Y:S08]  /*1f80*/  HMMA.16816.F32.BF16 R24, R72.reuse, R12, RZ ;  /* 0x0000000c4818723c */ /* 0x060ff000000418ff */
[----:B------:R-:W-:Y:S01]  /*1f90*/  HMMA.16816.F32.BF16 R72, R72, R14, RZ ;  /* 0x0000000e4848723c */ /* 0x000fe200000418ff */
[----:B------:R-:W3:Y:S04]  /*1fa0*/  LDSM.16.M88.4 R12, [R85+0xd100] ;  /* 0x00d10000550c783b */ /* 0x000ee80000000200 */
[----:B------:R-:W-:Y:S01]  /*1fb0*/  @!PT LDS RZ, [RZ] ;  /* 0x00000000fffff984 */ /* 0x000fe20000000800 */
[----:B------:R-:W-:Y:S01]  /*1fc0*/  @!PT LDS RZ, [RZ] ;  /* 0x00000000fffff984 */ /* 0x000fe20000000800 */
[----:B------:R-:W-:Y:S01]  /*1fd0*/  @!PT LDS RZ, [RZ] ;  /* 0x00000000fffff984 */ /* 0x000fe20000000800 */
[----:B------:R4:W-:Y:S01]  /*1fe0*/  @P5 LDGSTS.E.BYPASS.LTC128B.128 [R132+0x6100], [R22.64], !P3 ;  /* 0x0610000016845fae */ /* 0x0009e2000d901d52 */
[----:B------:R-:W-:-:S02]  /*1ff0*/  PLOP3.LUT P5, PT, PT, PT, UP0, 0x80, 0x0 ;  /* 0x000000000000781c */ /* 0x000fc40003faf008 */
[----:B-1----:R-:W-:Y:S01]  /*2000*/  HMMA.16816.F32.BF16 R48, R64, R16, R48 ;  /* 0x000000104030723c */ /* 0x002fe20000041830 */
[----:B------:R4:W-:Y:S01]  /*2010*/  @P6 LDGSTS.E.BYPASS.LTC128B.128 [R132+0x8100], [R22.64+0x80], !P2 ;  /* 0x0810008016846fae */ /* 0x0009e2000d101d52 */
[----:B------:R-:W-:-:S03]  /*2020*/  LOP3.LUT P6, RZ, R20, 0x4, RZ, 0xc0, !PT ;  /* 0x0000000414ff7812 */ /* 0x000fc600078cc0ff */
[----:B------:R4:W-:Y:S01]  /*2030*/  @P0 LDGSTS.E.BYPASS.LTC128B.128 [R132+0xa100], [R22.64+0x100], !P1 ;  /* 0x0a10010016840fae */ /* 0x0009e2000c901d52 */
[----:B------:R-:W-:Y:S02]  /*2040*/  LOP3.LUT P0, RZ, R207, 0x4, RZ, 0xc0, !PT ;  /* 0x00000004cfff7812 */ /* 0x000fe4000780c0ff */
[----:B------:R-:W-:Y:S01]  /*2050*/  SEL R3, R3, 0xffffffe0, !P6 ;  /* 0xffffffe003037807 */ /* 0x000fe20007000000 */
[C---:B--2---:R-:W-:Y:S01]  /*2060*/  HMMA.16816.F32.BF16 R40, R64.reuse, R8, R40 ;  /* 0x000000084028723c */ /* 0x044fe20000041828 */
[----:B------:R-:W-:Y:S01]  /*2070*/  PLOP3.LUT P6, PT, PT, PT, UP0, 0x80, 0x0 ;  /* 0x000000000000781c */ /* 0x000fe20003fcf008 */
[----:B------:R-:W-:Y:S01]  /*2080*/  @P5 IMAD.MOV.U32 R16, RZ, RZ, R2 ;  /* 0x000000ffff105224 */ /* 0x000fe200078e0002 */
[----:B------:R-:W-:Y:S01]  /*2090*/  SEL R192, R0, 0xffffffc0, !P0 ;  /* 0xffffffc000c07807 */ /* 0x000fe20004000000 */
[----:B------:R-:W-:Y:S01]  /*20a0*/  @P5 IMAD.MOV.U32 R17, RZ, RZ, R21 ;  /* 0x000000ffff115224 */ /* 0x000fe200078e0015 */
[----:B------:R-:W-:Y:S01]  /*20b0*/  PLOP3.LUT P5, PT, PT, PT, UP0, 0x80, 0x0 ;  /* 0x000000000000781c */ /* 0x000fe20003faf008 */
[C---:B------:R-:W-:Y:S01]  /*20c0*/  IMAD R185, R3.reuse, 0x2, R190 ;  /* 0x0000000203b97824 */ /* 0x040fe200078e02be */
[----:B------:R-:W-:Y:S01]  /*20d0*/  PLOP3.LUT P0, PT, PT, PT, UP0, 0x80, 0x0 ;  /* 0x000000000000781c */ /* 0x000fe20003f0f008 */
[----:B------:R-:W-:Y:S01]  /*20e0*/  IMAD.IADD R2, R188, 0x1, R192 ;  /* 0x00000001bc027824 */ /* 0x000fe200078e02c0 */
[----:B------:R-:W-:Y:S01]  /*20f0*/  HMMA.16816.F32.BF16 R36, R64, R10, R36 ;  /* 0x0000000a4024723c */ /* 0x000fe20000041824 */
[----:B------:R-:W-:-:S02]  /*2100*/  IMAD R184, R3, 0x2, R186 ;  /* 0x0000000203b87824 */ /* 0x000fc400078e02ba */
[----:B------:R-:W-:Y:S02]  /*2110*/  IMAD.IADD R0, R192, 0x1, R85 ;  /* 0x00000001c0007824 */ /* 0x000fe400078e0255 */
[----:B------:R1:W-:Y:S03]  /*2120*/  @P6 LDGSTS.E.BYPASS.LTC128B.128 [R132+0x7100], [R16.64], !P3 ;  /* 0x0710000010846fae */ /* 0x0003e6000d901d52 */
[----:B------:R-:W-:Y:S01]  /*2130*/  HMMA.16816.F32.BF16 R44, R64, R18, R44 ;  /* 0x00000012402c723c */ /* 0x000fe2000004182c */
[----:B------:R1:W-:Y:S01]  /*2140*/  @P5 LDGSTS.E.BYPASS.LTC128B.128 [R132+0x9100], [R16.64+0x80], !P2 ;  /* 0x0910008010845fae */ /* 0x0003e2000d101d52 */
[----:B------:R-:W-:-:S03]  /*2150*/  PLOP3.LUT P5, PT, PT, PT, UP3, 0x80, 0x0 ;  /* 0x000000000000781c */ /* 0x000fc60003faf038 */
[----:B------:R1:W-:Y:S01]  /*2160*/  @P0 LDGSTS.E.BYPASS.LTC128B.128 [R132+0xb100], [R16.64+0x100], !P1 ;  /* 0x0b10010010840fae */ /* 0x0003e2000c901d52 */
[----:B------:R-:W-:Y:S02]  /*2170*/  PLOP3.LUT P0, PT, PT, PT, UP3, 0x80, 0x0 ;  /* 0x000000000000781c */ /* 0x000fe40003f0f038 */
[C---:B---3--:R-:W-:Y:S01]  /*2180*/  HMMA.16816.F32.BF16 R32, R64.reuse, R12, R32 ;  /* 0x0000000c4020723c */ /* 0x048fe20000041820 */
[----:B----4-:R-:W-:Y:S04]  /*2190*/  LDSM.16.M88.4 R20, [R185] ;  /* 0x00000000b914783b */ /* 0x010fe80000000200 */
[----:B------:R-:W2:Y:S03]  /*21a0*/  LDSM.16.M88.4 R8, [R2+0xd100] ;  /* 0x00d100000208783b */ /* 0x000ea60000000200 */
[C---:B------:R-:W-:Y:S01]  /*21b0*/  HMMA.16816.F32.BF16 R28, R64.reuse, R14, R28 ;  /* 0x0000000e401c723c */ /* 0x040fe2000004181c */
[----:B------:R-:W3:Y:S04]  /*21c0*/  LDSM.16.M88.4 R56, [R2+0xc900] ;  /* 0x00c900000238783b */ /* 0x000ee80000000200 */
[----:B------:R-:W4:Y:S03]  /*21d0*/  LDSM.16.M88.4 R60, [R2+0xc100] ;  /* 0x00c10000023c783b */ /* 0x000f260000000200 */
[C---:B------:R-:W-:Y:S01]  /*21e0*/  HMMA.16816.F32.BF16 R24, R64.reuse, R68, R24 ;  /* 0x000000444018723c */ /* 0x040fe20000041818 */
[----:B------:R-:W5:Y:S04]  /*21f0*/  LDSM.16.M88.4 R52, [R2+0xd900] ;  /* 0x00d900000234783b */ /* 0x000f680000000200 */
[----:B------:R-:W-:Y:S03]  /*2200*/  LDSM.16.M88.4 R76, [R184] ;  /* 0x00000000b84c783b */ /* 0x000fe60000000200 */
[----:B------:R-:W-:Y:S01]  /*2210*/  HMMA.16816.F32.BF16 R72, R64, R70, R72 ;  /* 0x000000464048723c */ /* 0x000fe20000041848 */
[----:B------:R-:W4:Y:S04]  /*2220*/  LDSM.16.M88.4 R12, [R0+0xc900] ;  /* 0x00c90000000c783b */ /* 0x000f280000000200 */
[----:B-1----:R-:W1:Y:S04]  /*2230*/  LDSM.16.M88.4 R16, [R0+0xc100] ;  /* 0x00c100000010783b */ /* 0x002e680000000200 */
[----:B------:R-:W-:Y:S04]  /*2240*/  LDSM.16.M88.4 R80, [R0+0xd900] ;  /* 0x00d900000050783b */ /* 0x000fe80000000200 */
[----:B------:R-:W-:Y:S04]  /*2250*/  LDSM.16.M88.4 R68, [R190+0x4000] ;  /* 0x00400000be44783b */ /* 0x000fe80000000200 */
[----:B------:R-:W-:Y:S01]  /*2260*/  LDSM.16.M88.4 R64, [R188+0xe100] ;  /* 0x00e10000bc40783b */ /* 0x000fe20000000200 */
[C---:B--2---:R-:W-:Y:S03]  /*2270*/  HMMA.16816.F32.BF16 R32, R20.reuse, R8, R32 ;  /* 0x000000081420723c */ /* 0x044fe60000041820 */
[----:B------:R-:W0:Y:S05]  /*2280*/  LDGDEPBAR ;  /* 0x00000000000079af */ /* 0x000e2a0000000000 */
[C---:B------:R-:W-:Y:S01]  /*2290*/  HMMA.16816.F32.BF16 R28, R20.reuse, R10, R28 ;  /* 0x0000000a141c723c */ /* 0x040fe2000004181c */
[----:B------:R-:W2:Y:S07]  /*22a0*/  LDSM.16.M88.4 R8, [R0+0xd100] ;  /* 0x00d100000008783b */ /* 0x000eae0000000200 */
[C---:B---3--:R-:W-:Y:S08]  /*22b0*/  HMMA.16816.F32.BF16 R40, R20.reuse, R56, R40 ;  /* 0x000000381428723c */ /* 0x048ff00000041828 */
[C---:B------:R-:W-:Y:S01]  /*22c0*/  HMMA.16816.F32.BF16 R36, R20.reuse, R58, R36 ;  /* 0x0000003a1424723c */ /* 0x040fe20000041824 */
[----:B------:R-:W-:Y:S07]  /*22d0*/  LDSM.16.M88.4 R56, [R188+0xf100] ;  /* 0x00f10000bc38783b */ /* 0x000fee0000000200 */
[C---:B----4-:R-:W-:Y:S08]  /*22e0*/  HMMA.16816.F32.BF16 R48, R20.reuse, R60, R48 ;  /* 0x0000003c1430723c */ /* 0x050ff00000041830 */
[C---:B------:R-:W-:Y:S01]  /*22f0*/  HMMA.16816.F32.BF16 R44, R20.reuse, R62, R44 ;  /* 0x0000003e142c723c */ /* 0x040fe2000004182c */
[----:B------:R-:W3:Y:S07]  /*2300*/  LDSM.16.M88.4 R60, [R188+0xe900] ;  /* 0x00e90000bc3c783b */ /* 0x000eee0000000200 */
[C---:B-----5:R-:W-:Y:S08]  /*2310*/  HMMA.16816.F32.BF16 R24, R20.reuse, R52, R24 ;  /* 0x000000341418723c */ /* 0x060ff00000041818 */
[----:B------:R-:W-:Y:S01]  /*2320*/  HMMA.16816.F32.BF16 R72, R20, R54, R72 ;  /* 0x000000361448723c */ /* 0x000fe20000041848 */
[----:B------:R-:W4:Y:S04]  /*2330*/  LDSM.16.M88.4 R52, [R188+0xf900] ;  /* 0x00f90000bc34783b */ /* 0x000f280000000200 */
[----:B------:R-:W-:Y:S03]  /*2340*/  LDSM.16.M88.4 R20, [R186+0x4000] ;  /* 0x00400000ba14783b */ /* 0x000fe60000000200 */
[C---:B------:R-:W-:Y:S08]  /*2350*/  HMMA.16816.F32.BF16 R40, R76.reuse, R12, R40 ;  /* 0x0000000c4c28723c */ /* 0x040ff00000041828 */
[C---:B------:R-:W-:Y:S01]  /*2360*/  HMMA.16816.F32.BF16 R36, R76.reuse, R14, R36 ;  /* 0x0000000e4c24723c */ /* 0x040fe20000041824 */
[----:B------:R-:W5:Y:S07]  /*2370*/  LDSM.16.M88.4 R12, [R85+0xe900] ;  /* 0x00e90000550c783b */ /* 0x000f6e0000000200 */
[C---:B-1----:R-:W-:Y:S08]  /*2380*/  HMMA.16816.F32.BF16 R48, R76.reuse, R16, R48 ;  /* 0x000000104c30723c */ /* 0x042ff00000041830 */
[C---:B------:R-:W-:Y:S01]  /*2390*/  HMMA.16816.F32.BF16 R44, R76.reuse, R18, R44 ;  /* 0x000000124c2c723c */ /* 0x040fe2000004182c */
[----:B------:R-:W1:Y:S07]  /*23a0*/  LDSM.16.M88.4 R16, [R85+0xe100] ;  /* 0x00e100005510783b */ /* 0x000e6e0000000200 */
[C---:B--2---:R-:W-:Y:S08]  /*23b0*/  HMMA.16816.F32.BF16 R32, R76.reuse, R8, R32 ;  /* 0x000000084c20723c */ /* 0x044ff00000041820 */
[C---:B------:R-:W-:Y:S01]  /*23c0*/  HMMA.16816.F32.BF16 R28, R76.reuse, R10, R28 ;  /* 0x0000000a4c1c723c */ /* 0x040fe2000004181c */
[----:B------:R-:W2:Y:S07]  /*23d0*/  LDSM.16.M88.4 R8, [R85+0xf100] ;  /* 0x00f100005508783b */ /* 0x000eae0000000200 */
[----:B------:R-:W-:Y:S08]  /*23e0*/  HMMA.16816.F32.BF16 R24, R76, R80, R24 ;  /* 0x000000504c18723c */ /* 0x000ff00000041818 */
[C---:B---3--:R-:W-:Y:S08]  /*23f0*/  HMMA.16816.F32.BF16 R40, R68.reuse, R60, R40 ;  /* 0x0000003c4428723c */ /* 0x048ff00000041828 */
        /* <DEDUP_REMOVED lines=8> */
[----:B------:R-:W3:Y:S07]  /*2480*/  LDSM.16.M88.4 R56, [R85+0xf900] ;  /* 0x00f900005538783b */ /* 0x000eee0000000200 */
[----:B----4-:R-:W-:Y:S01]  /*2490*/  HMMA.16816.F32.BF16 R64, R68, R52, R24 ;  /* 0x000000344440723c */ /* 0x010fe20000041818 */
[----:B------:R-:W4:Y:S07]  /*24a0*/  LDSM.16.M88.4 R24, [R2+0xe100] ;  /* 0x00e100000218783b */ /* 0x000f2e0000000200 */
[C---:B-----5:R-:W-:Y:S08]  /*24b0*/  HMMA.16816.F32.BF16 R40, R20.reuse, R12, R40 ;  /* 0x0000000c1428723c */ /* 0x060ff00000041828 */
[----:B------:R-:W-:Y:S01]  /*24c0*/  HMMA.16816.F32.BF16 R36, R20, R14, R36 ;  /* 0x0000000e1424723c */ /* 0x000fe20000041824 */
[----:B------:R-:W5:Y:S07]  /*24d0*/  LDSM.16.M88.4 R12, [R2+0xe900] ;  /* 0x00e90000020c783b */ /* 0x000f6e0000000200 */
[----:B------:R-:W-:Y:S01]  /*24e0*/  HMMA.16816.F32.BF16 R72, R68, R54, R72 ;  /* 0x000000364448723c */ /* 0x000fe20000041848 */
[----:B------:R-:W4:Y:S07]  /*24f0*/  LDSM.16.M88.4 R52, [R2+0xf100] ;  /* 0x00f100000234783b */ /* 0x000f2e0000000200 */
[C---:B-1----:R-:W-:Y:S08]  /*2500*/  HMMA.16816.F32.BF16 R48, R20.reuse, R16, R48 ;  /* 0x000000101430723c */ /* 0x042ff00000041830 */
[C---:B------:R-:W-:Y:S01]  /*2510*/  HMMA.16816.F32.BF16 R44, R20.reuse, R18, R44 ;  /* 0x00000012142c723c */ /* 0x040fe2000004182c */
[----:B------:R-:W1:Y:S07]  /*2520*/  LDSM.16.M88.4 R16, [R2+0xf900] ;  /* 0x00f900000210783b */ /* 0x000e6e0000000200 */
[C---:B--2---:R-:W-:Y:S08]  /*2530*/  HMMA.16816.F32.BF16 R32, R20.reuse, R8, R32 ;  /* 0x000000081420723c */ /* 0x044ff00000041820 */
[C---:B------:R-:W-:Y:S01]  /*2540*/  HMMA.16816.F32.BF16 R68, R20.reuse, R10, R28 ;  /* 0x0000000a1444723c */ /* 0x040fe2000004181c */
[----:B------:R-:W-:Y:S04]  /*2550*/  LDSM.16.M88.4 R28, [R184+0x4000] ;  /* 0x00400000b81c783b */ /* 0x000fe80000000200 */
[----:B------:R-:W2:Y:S03]  /*2560*/  LDSM.16.M88.4 R8, [R0+0xe100] ;  /* 0x00e100000008783b */ /* 0x000ea60000000200 */
[C---:B---3--:R-:W-:Y:S08]  /*2570*/  HMMA.16816.F32.BF16 R64, R20.reuse, R56, R64 ;  /* 0x000000381440723c */ /* 0x048ff00000041840 */
[----:B------:R-:W-:Y:S01]  /*2580*/  HMMA.16816.F32.BF16 R72, R20, R58, R72 ;  /* 0x0000003a1448723c */ /* 0x000fe20000041848 */
[----:B------:R-:W3:Y:S04]  /*2590*/  LDSM.16.M88.4 R56, [R0+0xe900] ;  /* 0x00e900000038783b */ /* 0x000ee80000000200 */
[----:B------:R-:W1:Y:S03]  /*25a0*/  LDSM.16.M88.4 R20, [R0+0xf100] ;  /* 0x00f100000014783b */ /* 0x000e660000000200 */
[C---:B----4-:R-:W-:Y:S08]  /*25b0*/  HMMA.16816.F32.BF16 R48, R60.reuse, R24, R48 ;  /* 0x000000183c30723c */ /* 0x050ff00000041830 */
[C---:B------:R-:W-:Y:S01]  /*25c0*/  HMMA.16816.F32.BF16 R44, R60.reuse, R26, R44 ;  /* 0x0000001a3c2c723c */ /* 0x040fe2000004182c */
[----:B------:R-:W-:Y:S07]  /*25d0*/  LDSM.16.M88.4 R24, [R190+0x8000] ;  /* 0x00800000be18783b */ /* 0x000fee0000000200 */
[C---:B-----5:R-:W-:Y:S08]  /*25e0*/  HMMA.16816.F32.BF16 R40, R60.reuse, R12, R40 ;  /* 0x0000000c3c28723c */ /* 0x060ff00000041828 */
[C---:B------:R-:W-:Y:S01]  /*25f0*/  HMMA.16816.F32.BF16 R36, R60.reuse, R14, R36 ;  /* 0x0000000e3c24723c */ /* 0x040fe20000041824 */
[----:B------:R-:W4:Y:S07]  /*2600*/  LDSM.16.M88.4 R12, [R0+0xf900] ;  /* 0x00f90000000c783b */ /* 0x000f2e0000000200 */
[C---:B------:R-:W-:Y:S08]  /*2610*/  HMMA.16816.F32.BF16 R32, R60.reuse, R52, R32 ;  /* 0x000000343c20723c */ /* 0x040ff00000041820 */
[C---:B------:R-:W-:Y:S01]  /*2620*/  HMMA.16816.F32.BF16 R68, R60.reuse, R54, R68 ;  /* 0x000000363c44723c */ /* 0x040fe20000041844 */
[----:B------:R-:W-:Y:S07]  /*2630*/  LDSM.16.M88.4 R52, [R188+0x11100] ;  /* 0x01110000bc34783b */ /* 0x000fee0000000200 */
[C---:B-1----:R-:W-:Y:S08]  /*2640*/  HMMA.16816.F32.BF16 R64, R60.reuse, R16, R64 ;  /* 0x000000103c40723c */ /* 0x042ff00000041840 */
[----:B------:R-:W-:Y:S01]  /*2650*/  HMMA.16816.F32.BF16 R72, R60, R18, R72 ;  /* 0x000000123c48723c */ /* 0x000fe20000041848 */
[----:B------:R-:W1:Y:S04]  /*2660*/  LDSM.16.M88.4 R16, [R188+0x10100] ;  /* 0x01010000bc10783b */ /* 0x000e680000000200 */
[----:B------:R-:W-:Y:S03]  /*2670*/  LDSM.16.M88.4 R60, [R85+0x10900] ;  /* 0x01090000553c783b */ /* 0x000fe60000000200 */
[C---:B--2---:R-:W-:Y:S08]  /*2680*/  HMMA.16816.F32.BF16 R48, R28.reuse, R8, R48 ;  /* 0x000000081c30723c */ /* 0x044ff00000041830 */
[C---:B------:R-:W-:Y:S01]  /*2690*/  HMMA.16816.F32.BF16 R44, R28.reuse, R10, R44 ;  /* 0x0000000a1c2c723c */ /* 0x040fe2000004182c */
[----:B------:R-:W2:Y:S07]  /*26a0*/  LDSM.16.M88.4 R8, [R188+0x10900] ;  /* 0x01090000bc08783b */ /* 0x000eae0000000200 */
[C---:B---3--:R-:W-:Y:S08]  /*26b0*/  HMMA.16816.F32.BF16 R40, R28.reuse, R56, R40 ;  /* 0x000000381c28723c */ /* 0x048ff00000041828 */
[C---:B------:R-:W-:Y:S01]  /*26c0*/  HMMA.16816.F32.BF16 R36, R28.reuse, R58, R36 ;  /* 0x0000003a1c24723c */ /* 0x040fe20000041824 */
[----:B------:R-:W-:Y:S07]  /*26d0*/  LDSM.16.M88.4 R56, [R186+0x8000] ;  /* 0x00800000ba38783b */ /* 0x000fee0000000200 */
[C---:B------:R-:W-:Y:S08]  /*26e0*/  HMMA.16816.F32.BF16 R32, R28.reuse, R20, R32 ;  /* 0x000000141c20723c */ /* 0x040ff00000041820 */
[C---:B------:R-:W-:Y:S01]  /*26f0*/  HMMA.16816.F32.BF16 R68, R28.reuse, R22, R68 ;  /* 0x000000161c44723c */ /* 0x040fe20000041844 */
[----:B------:R-:W3:Y:S07]  /*2700*/  LDSM.16.M88.4 R20, [R85+0x10100] ;  /* 0x010100005514783b */ /* 0x000eee0000000200 */
[C---:B----4-:R-:W-:Y:S08]  /*2710*/  HMMA.16816.F32.BF16 R64, R28.reuse, R12, R64 ;  /* 0x0000000c1c40723c */ /* 0x050ff00000041840 */
[----:B------:R-:W-:Y:S01]  /*2720*/  HMMA.16816.F32.BF16 R72, R28, R14, R72 ;  /* 0x0000000e1c48723c */ /* 0x000fe20000041848 */
[----:B------:R-:W4:Y:S04]  /*2730*/  LDSM.16.M88.4 R12, [R188+0x11900] ;  /* 0x01190000bc0c783b */ /* 0x000f280000000200 */
[----:B------:R-:W-:Y:S03]  /*2740*/  LDSM.16.M88.4 R28, [R85+0x11100] ;  /* 0x01110000551c783b */ /* 0x000fe60000000200 */
[C---:B-1----:R-:W-:Y:S08]  /*2750*/  HMMA.16816.F32.BF16 R48, R24.reuse, R16, R48 ;  /* 0x000000101830723c */ /* 0x042ff00000041830 */
[C---:B------:R-:W-:Y:S01]  /*2760*/  HMMA.16816.F32.BF16 R44, R24.reuse, R18, R44 ;  /* 0x00000012182c723c */ /* 0x040fe2000004182c */
[----:B------:R-:W-:Y:S07]  /*2770*/  LDSM.16.M88.4 R16, [R185+0x8000] ;  /* 0x00800000b910783b */ /* 0x000fee0000000200 */
[C---:B--2---:R-:W-:Y:S08]  /*2780*/  HMMA.16816.F32.BF16 R40, R24.reuse, R8, R40 ;  /* 0x000000081828723c */ /* 0x044ff00000041828 */
[----:B------:R-:W-:Y:S01]  /*2790*/  HMMA.16816.F32.BF16 R36, R24, R10, R36 ;  /* 0x0000000a1824723c */ /* 0x000fe20000041824 */
[----:B------:R-:W1:Y:S07]  /*27a0*/  LDSM.16.M88.4 R8, [R2+0x10100] ;  /* 0x010100000208783b */ /* 0x000e6e0000000200 */
[C---:B---3--:R-:W-:Y:S08]  /*27b0*/  HMMA.16816.F32.BF16 R48, R56.reuse, R20, R48 ;  /* 0x000000143830723c */ /* 0x048ff00000041830 */
[----:B------:R-:W-:Y:S01]  /*27c0*/  HMMA.16816.F32.BF16 R44, R56, R22, R44 ;  /* 0x00000016382c723c */ /* 0x000fe2000004182c */
[----:B------:R-:W-:Y:S07]  /*27d0*/  LDSM.16.M88.4 R20, [R2+0x10900] ;  /* 0x010900000214783b */ /* 0x000fee0000000200 */
[C---:B------:R-:W-:Y:S08]  /*27e0*/  HMMA.16816.F32.BF16 R32, R24.reuse, R52, R32 ;  /* 0x000000341820723c */ /* 0x040ff00000041820 */
[C---:B------:R-:W-:Y:S01]  /*27f0*/  HMMA.16816.F32.BF16 R68, R24.reuse, R54, R68 ;  /* 0x000000361844723c */ /* 0x040fe20000041844 */
[----:B------:R-:W-:Y:S07]  /*2800*/  LDSM.16.M88.4 R52, [R2+0x11100] ;  /* 0x011100000234783b */ /* 0x000fee0000000200 */
[C---:B----4-:R-:W-:Y:S08]  /*2810*/  HMMA.16816.F32.BF16 R64, R24.reuse, R12, R64 ;  /* 0x0000000c1840723c */ /* 0x050ff00000041840 */
[----:B------:R-:W-:Y:S01]  /*2820*/  HMMA.16816.F32.BF16 R72, R24, R14, R72 ;  /* 0x0000000e1848723c */ /* 0x000fe20000041848 */
[----:B------:R-:W-:Y:S04]  /*2830*/  LDSM.16.M88.4 R24, [R184+0x8000] ;  /* 0x00800000b818783b */ /* 0x000fe80000000200 */
[----:B------:R-:W2:Y:S03]  /*2840*/  LDSM.16.M88.4 R12, [R0+0x10100] ;  /* 0x01010000000c783b */ /* 0x000ea60000000200 */
[C---:B-1----:R-:W-:Y:S08]  /*2850*/  HMMA.16816.F32.BF16 R48, R16.reuse, R8, R48 ;  /* 0x000000081030723c */ /* 0x042ff00000041830 */
[----:B------:R-:W-:Y:S01]  /*2860*/  HMMA.16816.F32.BF16 R44, R16, R10, R44 ;  /* 0x0000000a102c723c */ /* 0x000fe2000004182c */
[----:B------:R-:W-:Y:S07]  /*2870*/  LDSM.16.M88.4 R8, [R0+0x11100] ;  /* 0x011100000008783b */ /* 0x000fee0000000200 */
[C---:B------:R-:W-:Y:S08]  /*2880*/  HMMA.16816.F32.BF16 R68, R56.reuse, R30, R68 ;  /* 0x0000001e3844723c */ /* 0x040ff00000041844 */
[C---:B------:R-:W-:Y:S08]  /*2890*/  HMMA.16816.F32.BF16 R40, R56.reuse, R60, R40 ;  /* 0x0000003c3828723c */ /* 0x040ff00000041828 */
[----:B------:R-:W-:Y:S08]  /*28a0*/  HMMA.16816.F32.BF16 R36, R56, R62, R36 ;  /* 0x0000003e3824723c */ /* 0x000ff00000041824 */
[C---:B--2---:R-:W-:Y:S08]  /*28b0*/  HMMA.16816.F32.BF16 R48, R24.reuse, R12, R48 ;  /* 0x0000000c1830723c */ /* 0x044ff00000041830 */
[----:B------:R-:W-:Y:S01]  /*28c0*/  HMMA.16816.F32.BF16 R44, R24, R14, R44 ;  /* 0x0000000e182c723c */ /* 0x000fe2000004182c */
[----:B------:R1:W2:Y:S07]  /*28d0*/  LDSM.16.M88.4 R12, [R2+0x11900] ;  /* 0x01190000020c783b */ /* 0x0002ae0000000200 */
[----:B------:R-:W-:Y:S08]  /*28e0*/  HMMA.16816.F32.BF16 R64, R56, R76, R64 ;  /* 0x0000004c3840723c */ /* 0x000ff00000041840 */
[----:B------:R-:W-:Y:S01]  /*28f0*/  HMMA.16816.F32.BF16 R68, R16, R54, R68 ;  /* 0x000000361044723c */ /* 0x000fe20000041844 */
[----:B------:R-:W-:-:S06]  /*2900*/  FMUL.FTZ R48, R48, c[0x0][0x320] ;  /* 0x0000c80030307a20 */ /* 0x000fcc0000410000 */
[----:B------:R-:W3:Y:S01]  /*2910*/  MUFU.TANH R48, R48 ;  /* 0x0000003000307308 */ /* 0x000ee20000002400 */
[----:B------:R-:W-:Y:S01]  /*2920*/  HMMA.16816.F32.BF16 R72, R56, R78, R72 ;  /* 0x0000004e3848723c */ /* 0x000fe20000041848 */
[----:B------:R-:W-:-:S06]  /*2930*/  FMUL.FTZ R44, R44, c[0x0][0x320] ;  /* 0x0000c8002c2c7a20 */ /* 0x000fcc0000410000 */
[----:B-1----:R1:W4:Y:S01]  /*2940*/  MUFU.TANH R2, R44 ;  /* 0x0000002c00027308 */ /* 0x0023220000002400 */
[----:B------:R-:W-:Y:S01]  /*2950*/  HMMA.16816.F32.BF16 R32, R56, R28, R32 ;  /* 0x0000001c3820723c */ /* 0x000fe20000041820 */
[----:B------:R-:W5:Y:S07]  /*2960*/  LDSM.16.M88.4 R28, [R0+0x10900] ;  /* 0x01090000001c783b */ /* 0x000f6e0000000200 */
[C---:B------:R-:W-:Y:S08]  /*2970*/  HMMA.16816.F32.BF16 R40, R16.reuse, R20, R40 ;  /* 0x000000141028723c */ /* 0x040ff00000041828 */
[C---:B------:R-:W-:Y:S01]  /*2980*/  HMMA.16816.F32.BF16 R36, R16.reuse, R22, R36 ;  /* 0x000000161024723c */ /* 0x040fe20000041824 */
[----:B------:R-:W1:Y:S07]  /*2990*/  LDSM.16.M88.4 R20, [R0+0x11900] ;  /* 0x011900000014783b */ /* 0x000e6e0000000200 */
[----:B--2---:R-:W-:Y:S07]  /*29a0*/  HMMA.16816.F32.BF16 R64, R16, R12, R64 ;  /* 0x0000000c1040723c */ /* 0x004fee0000041840 */
[----:B------:R-:W-:Y:S01]  /*29b0*/  LEA.HI R12, R86, R5, RZ, 0x2 ;  /* 0x00000005560c7211 */ /* 0x000fe200078f10ff */
[----:B------:R-:W-:Y:S03]  /*29c0*/  HMMA.16816.F32.BF16 R68, R24, R10, R68 ;  /* 0x0000000a1844723c */ /* 0x000fe60000041844 */
[----:B------:R-:W-:-:S04]  /*29d0*/  LOP3.LUT R12, R12, 0xfffffffc, RZ, 0xc0, !PT ;  /* 0xfffffffc0c0c7812 */ /* 0x000fc800078ec0ff */
[----:B------:R-:W-:Y:S01]  /*29e0*/  LOP3.LUT R10, R84, 0xffffffe0, RZ, 0xc0, !PT ;  /* 0xffffffe0540a7812 */ /* 0x000fe200078ec0ff */
[----:B------:R-:W-:Y:S01]  /*29f0*/  HMMA.16816.F32.BF16 R72, R16, R14, R72 ;  /* 0x0000000e1048723c */ /* 0x000fe20000041848 */
[----:B------:R-:W-:-:S03]  /*2a00*/  IMAD.IADD R12, R5, 0x1, -R12 ;  /* 0x00000001050c7824 */ /* 0x000fc600078e0a0c */
[----:B------:R-:W-:-:S03]  /*2a10*/  IMAD.IADD R10, R5, 0x1, -R10 ;  /* 0x00000001050a7824 */ /* 0x000fc600078e0a0a */
[----:B------:R-:W-:Y:S01]  /*2a20*/  SHF.R.S32.HI R14, RZ, 0x1f, R7 ;  /* 0x0000001fff0e7819 */ /* 0x000fe20000011407 */
[----:B------:R-:W-:Y:S01]  /*2a30*/  HMMA.16816.F32.BF16 R32, R16, R52, R32 ;  /* 0x000000341020723c */ /* 0x000fe20000041820 */
[----:B------:R-:W-:Y:S02]  /*2a40*/  SHF.R.S32.HI R5, RZ, 0x1f, R10 ;  /* 0x0000001fff057819 */ /* 0x000fe4000001140a */
[----:B------:R-:W-:Y:S02]  /*2a50*/  LEA.HI R14, R14, R7, RZ, 0x3 ;  /* 0x000000070e0e7211 */ /* 0x000fe400078f18ff */
[----:B------:R-:W-:Y:S02]  /*2a60*/  LEA.HI R5, R5, R10, RZ, 0x2 ;  /* 0x0000000a05057211 */ /* 0x000fe400078f10ff */
[----:B------:R-:W-:Y:S01]  /*2a70*/  LOP3.LUT R14, R14, 0xffffff8, RZ, 0xc0, !PT ;  /* 0x0ffffff80e0e7812 */ /* 0x000fe200078ec0ff */
[C---:B-----5:R-:W-:Y:S01]  /*2a80*/  HMMA.16816.F32.BF16 R40, R24.reuse, R28, R40 ;  /* 0x0000001c1828723c */ /* 0x060fe20000041828 */
[C---:B------:R-:W-:Y:S01]  /*2a90*/  LEA.HI.SX32 R200, R5.reuse, UR8, 0x1e ;  /* 0x0000000805c87c11 */ /* 0x040fe2000f8ff2ff */
[----:B------:R-:W-:Y:S01]  /*2aa0*/  FMUL.FTZ R68, R68, c[0x0][0x320] ;  /* 0x0000c80044447a20 */ /* 0x000fe20000410000 */
[----:B------:R-:W-:Y:S01]  /*2ab0*/  LOP3.LUT R201, R5, 0x7ffffffc, RZ, 0xc0, !PT ;  /* 0x7ffffffc05c97812 */ /* 0x000fe200078ec0ff */
[----:B------:R-:W-:Y:S01]  /*2ac0*/  IMAD.IADD R13, R7, 0x1, -R14 ;  /* 0x00000001070d7824 */ /* 0x000fe200078e0a0e */
[----:B------:R-:W-:Y:S01]  /*2ad0*/  LEA.HI R7, R12, R12, RZ, 0x1 ;  /* 0x0000000c0c077211 */ /* 0x000fe200078f08ff */
[----:B------:R-:W-:Y:S01]  /*2ae0*/  IMAD.U32 R14, RZ, RZ, UR4 ;  /* 0x00000004ff0e7e24 */ /* 0x000fe2000f8e00ff */
[----:B------:R2:W1:Y:S01]  /*2af0*/  MUFU.TANH R163, R68 ;  /* 0x0000004400a37308 */ /* 0x0004620000002400 */
[----:B------:R-:W-:Y:S01]  /*2b00*/  IMAD R200, R13, 0x10, R200 ;  /* 0x000000100dc87824 */ /* 0x000fe200078e02c8 */
[----:B------:R-:W-:Y:S01]  /*2b10*/  LOP3.LUT R7, R7, 0x1ffffffe, RZ, 0xc0, !PT ;  /* 0x1ffffffe07077812 */ /* 0x000fe200078ec0ff */
[----:B------:R-:W-:Y:S01]  /*2b20*/  HMMA.16816.F32.BF16 R36, R24, R30, R36 ;  /* 0x0000001e1824723c */ /* 0x000fe20000041824 */
[----:B------:R-:W-:-:S02]  /*2b30*/  IMAD.IADD R201, R10, 0x1, -R201 ;  /* 0x000000010ac97824 */ /* 0x000fc400078e0ac9 */
[----:B------:R-:W-:Y:S02]  /*2b40*/  FMUL.FTZ R29, R49, c[0x0][0x320] ;  /* 0x0000c800311d7a20 */ /* 0x000fe40000410000 */
[----:B------:R-:W-:Y:S02]  /*2b50*/  IMAD.IADD R7, R12, 0x1, -R7 ;  /* 0x000000010c077824 */ /* 0x000fe400078e0a07 */
[----:B------:R-:W-:Y:S01]  /*2b60*/  IMAD.SHL.U32 R201, R201, 0x2, RZ ;  /* 0x00000002c9c97824 */ /* 0x000fe200078e00ff */
[----:B------:R-:W-:Y:S01]  /*2b70*/  HMMA.16816.F32.BF16 R32, R24, R8, R32 ;  /* 0x000000081820723c */ /* 0x000fe20000041820 */
[----:B------:R-:W-:Y:S01]  /*2b80*/  IMAD R200, R7, 0x8, R200 ;  /* 0x0000000807c87824 */ /* 0x000fe200078e02c8 */
[----:B------:R-:W2:Y:S01]  /*2b90*/  MUFU.TANH R29, R29 ;  /* 0x0000001d001d7308 */ /* 0x000ea20000002400 */
[----:B------:R-:W-:Y:S01]  /*2ba0*/  FMUL.FTZ R28, R50, c[0x0][0x320] ;  /* 0x0000c800321c7a20 */ /* 0x000fe20000410000 */
[----:B------:R-:W-:Y:S01]  /*2bb0*/  IADD3 R14, R14, -c[0x0][0x168], -R201 ;  /* 0x80005a000e0e7a10 */ /* 0x000fe20007ffe8c9 */
[----:B------:R-:W-:Y:S01]  /*2bc0*/  @P5 IMAD.HI.U32 R7, R200, c[0x0][0x2c8], RZ ;  /* 0x0000b200c8075a27 */ /* 0x000fe200078e00ff */
[----:B------:R-:W-:-:S02]  /*2bd0*/  IADD3 R12, -R201, c[0x0][0x1d0], -R6 ;  /* 0x00007400c90c7a10 */ /* 0x000fc40007ffe906 */
[C---:B-1----:R-:W-:Y:S01]  /*2be0*/  HMMA.16816.F32.BF16 R64, R24.reuse, R20, R64 ;  /* 0x000000141840723c */ /* 0x042fe20000041840 */
[----:B------:R-:W-:Y:S01]  /*2bf0*/  FMUL.FTZ R30, R45, c[0x0][0x320] ;  /* 0x0000c8002d1e7a20 */ /* 0x000fe20000410000 */
[----:B------:R-:W1:Y:S01]  /*2c00*/  MUFU.TANH R28, R28 ;  /* 0x0000001c001c7308 */ /* 0x000e620000002400 */
[----:B------:R-:W-:Y:S01]  /*2c10*/  FMUL.FTZ R8, R40, c[0x0][0x320] ;  /* 0x0000c80028087a20 */ /* 0x000fe20000410000 */
[C---:B------:R-:W-:Y:S01]  /*2c20*/  IADD3 R16, R14.reuse, c[0x0][0x328], RZ ;  /* 0x0000ca000e107a10 */ /* 0x040fe20007ffe0ff */
[----:B------:R-:W-:Y:S01]  /*2c30*/  FMUL.FTZ R9, R41, c[0x0][0x320] ;  /* 0x0000c80029097a20 */ /* 0x000fe20000410000 */
[----:B------:R-:W-:Y:S01]  /*2c40*/  IADD3 R14, R14, UR16, RZ ;  /* 0x000000100e0e7c10 */ /* 0x000fe2000fffe0ff */
[----:B------:R-:W-:Y:S01]  /*2c50*/  IMAD.MOV.U32 R20, RZ, RZ, R200 ;  /* 0x000000ffff147224 */ /* 0x000fe200078e00c8 */
[----:B------:R-:W-:Y:S01]  /*2c60*/  HMMA.16816.F32.BF16 R72, R24, R22, R72 ;  /* 0x000000161848723c */ /* 0x000fe20000041848 */
[----:B------:R-:W-:Y:S01]  /*2c70*/  @P0 SHF.R.U32.HI R20, RZ, c[0x0][0x2cc], R7 ;  /* 0x0000b300ff140a19 */ /* 0x000fe20000011607 */
[----:B------:R-:W-:Y:S01]  /*2c80*/  FMUL.FTZ R11, R36, c[0x0][0x320] ;  /* 0x0000c800240b7a20 */ /* 0x000fe20000410000 */
[----:B------:R-:W-:Y:S01]  /*2c90*/  PLOP3.LUT P0, PT, PT, PT, UP2, 0x40, 0x0 ;  /* 0x000000000000781c */ /* 0x000fe20003f0e828 */
[----:B------:R-:W-:Y:S01]  /*2ca0*/  FMUL.FTZ R0, R37, c[0x0][0x320] ;  /* 0x0000c80025007a20 */ /* 0x000fe20000410000 */
[----:B------:R-:W1:Y:S01]  /*2cb0*/  MUFU.TANH R30, R30 ;  /* 0x0000001e001e7308 */ /* 0x000e620000002400 */
[----:B------:R-:W5:Y:S01]  /*2cc0*/  SHFL.IDX PT, R7, R20, RZ, 0x1c1f ;  /* 0x001c1fff14077589 */ /* 0x000f6200000e0000 */
[----:B------:R-:W-:-:S02]  /*2cd0*/  FMUL.FTZ R69, R69, c[0x0][0x320] ;  /* 0x0000c80045457a20 */ /* 0x000fc40000410000 */
[----:B------:R-:W-:Y:S02]  /*2ce0*/  FMUL.FTZ R32, R32, c[0x0][0x320] ;  /* 0x0000c80020207a20 */ /* 0x000fe40000410000 */
[----:B------:R-:W-:Y:S02]  /*2cf0*/  FMUL.FTZ R33, R33, c[0x0][0x320] ;  /* 0x0000c80021217a20 */ /* 0x000fe40000410000 */
[----:B------:R-:W1:Y:S03]  /*2d00*/  MUFU.TANH R8, R8 ;  /* 0x0000000800087308 */ /* 0x000e660000002400 */
[----:B------:R-:W-:Y:S02]  /*2d10*/  FMUL.FTZ R64, R64, c[0x0][0x320] ;  /* 0x0000c80040407a20 */ /* 0x000fe40000410000 */
[----:B------:R-:W-:-:S03]  /*2d20*/  FMUL.FTZ R65, R65, c[0x0][0x320] ;  /* 0x0000c80041417a20 */ /* 0x000fc60000410000 */
[----:B------:R-:W1:Y:S03]  /*2d30*/  MUFU.TANH R9, R9 ;  /* 0x0000000900097308 */ /* 0x000e660000002400 */
[----:B------:R-:W-:Y:S02]  /*2d40*/  FMUL.FTZ R72, R72, c[0x0][0x320] ;  /* 0x0000c80048487a20 */ /* 0x000fe40000410000 */
[----:B------:R-:W-:-:S03]  /*2d50*/  FMUL.FTZ R73, R73, c[0x0][0x320] ;  /* 0x0000c80049497a20 */ /* 0x000fc60000410000 */
[----:B------:R-:W1:Y:S01]  /*2d60*/  MUFU.TANH R11, R11 ;  /* 0x0000000b000b7308 */ /* 0x000e620000002400 */
[--C-:B-----5:R-:W-:Y:S02]  /*2d70*/  IMAD.IADD R19, R16, 0x1, R7.reuse ;  /* 0x0000000110137824 */ /* 0x120fe400078e0207 */
[----:B------:R-:W-:-:S03]  /*2d80*/  IMAD.IADD R18, R14, 0x1, R7 ;  /* 0x000000010e127824 */ /* 0x000fc600078e0207 */
[----:B------:R-:W-:Y:S02]  /*2d90*/  IMNMX R19, R19, R12, PT ;  /* 0x0000000c13137217 */ /* 0x000fe40003800200 */
[----:B------:R-:W1:Y:S08]  /*2da0*/  MUFU.TANH R0, R0 ;  /* 0x0000000000007308 */ /* 0x000e700000002400 */
[----:B------:R1:W1:Y:S08]  /*2db0*/  MUFU.TANH R175, R32 ;  /* 0x0000002000af7308 */ /* 0x0002700000002400 */
[----:B------:R1:W1:Y:S08]  /*2dc0*/  MUFU.TANH R173, R33 ;  /* 0x0000002100ad7308 */ /* 0x0002700000002400 */
[----:B------:R1:W1:Y:S08]  /*2dd0*/  MUFU.TANH R159, R69 ;  /* 0x00000045009f7308 */ /* 0x0002700000002400 */
[----:B------:R1:W1:Y:S08]  /*2de0*/  MUFU.TANH R171, R64 ;  /* 0x0000004000ab7308 */ /* 0x0002700000002400 */
[----:B------:R1:W1:Y:S08]  /*2df0*/  MUFU.TANH R169, R65 ;  /* 0x0000004100a97308 */ /* 0x0002700000002400 */
        /* <DEDUP_REMOVED lines=16> */
.L_x_796:
[----:B------:R-:W-:Y:S02]  /*2f00*/  ULDC UR4, c[0x0][0x32c] ;  /* 0x0000cb0000047ab9 */ /* 0x000fe40000000800 */
[----:B------:R-:W-:-:S06]  /*2f10*/  UISETP.NE.AND UP0, UPT, UR6, UR4, UPT ;  /* 0x000000040600728c */ /* 0x000fcc000bf05270 */
[----:B------:R-:W-:-:S13]  /*2f20*/  PLOP3.LUT P0, PT, PT, PT, UP0, 0x80, 0x0 ;  /* 0x000000000000781c */ /* 0x000fda0003f0f008 */
[----:B------:R-:W-:-:S05]  /*2f30*/  @P0 IMAD.HI.U32 R5, R7, c[0x0][0x330], RZ ;  /* 0x0000cc0007050a27 */ /* 0x000fca00078e00ff */
[----:B------:R-:W-:Y:S02]  /*2f40*/  @P0 SHF.R.U32.HI R7, RZ, c[0x0][0x334], R5 ;  /* 0x0000cd00ff070a19 */ /* 0x000fe40000011605 */
.L_x_797:
[----:B------:R-:W-:Y:S05]  /*2f50*/  BSYNC B0 ;  /* 0x0000000000007941 */ /* 0x000fea0003800000 */
.L_x_795:
[----:B------:R-:W-:-:S04]  /*2f60*/  IMAD R10, R7, c[0x0][0x32c], -R6 ;  /* 0x0000cb00070a7a24 */ /* 0x000fc800078e0a06 */
[----:B------:R-:W-:-:S05]  /*2f70*/  IMAD.IADD R5, R10, 0x1, -R201 ;  /* 0x000000010a057824 */ /* 0x000fca00078e0ac9 */
[----:B------:R-:W-:Y:S02]  /*2f80*/  IADD3 R10, R5, c[0x0][0x32c], RZ ;  /* 0x0000cb00050a7a10 */ /* 0x000fe40007ffe0ff */
[----:B------:R-:W-:Y:S02]  /*2f90*/  IMNMX R18, R18, R5, !PT ;  /* 0x0000000512127217 */ /* 0x000fe40007800200 */
[----:B------:R-:W-:Y:S02]  /*2fa0*/  IMNMX R19, R19, R10, PT ;  /* 0x0000000a13137217 */ /* 0x000fe40003800200 */
.L_x_794:
[----:B--234-:R-:W-:Y:S01]  /*2fb0*/  ISETP.LT.AND P6, PT, RZ, UR17, PT ;  /* 0x00000011ff007c0c */ /* 0x01cfe2000bfc1270 */
[----:B------:R-:W2:Y:S01]  /*2fc0*/  SHFL.IDX PT, R25, R20, 0x1, 0x1c1f ;  /* 0x003c1f0014197f89 */ /* 0x000ea200000e0000 */
[----:B------:R-:W-:Y:S02]  /*2fd0*/  FMUL.FTZ R10, R38, c[0x0][0x320] ;  /* 0x0000c800260a7a20 */ /* 0x000fe40000410000 */
[C---:B------:R-:W-:Y:S01]  /*2fe0*/  ISETP.GT.AND P0, PT, R18.reuse, RZ, P6 ;  /* 0x000000ff1200720c */ /* 0x040fe20003704270 */
[----:B------:R-:W-:Y:S01]  /*2ff0*/  FMUL.FTZ R17, R39, c[0x0][0x320] ;  /* 0x0000c80027117a20 */ /* 0x000fe20000410000 */
        /* <DEDUP_REMOVED lines=22> */
[----:B------:R-:W-:Y:S01]  /*3160*/  ISETP.LT.OR P0, PT, R19, 0x11, P0 ;  /* 0x000000111300780c */ /* 0x000fe20000701670 */
[----:B------:R-:W-:Y:S01]  /*3170*/  FMUL.FTZ R71, R71, c[0x0][0x320] ;  /* 0x0000c80047477a20 */ /* 0x000fe20000410000 */
[----:B-1----:R-:W-:Y:S01]  /*3180*/  FSEL R13, R30, -INF , !P5 ;  /* 0xff8000001e0d7808 */ /* 0x002fe20006800000 */
[----:B------:R-:W1:Y:S01]  /*3190*/  MUFU.TANH R10, R10 ;  /* 0x0000000a000a7308 */ /* 0x000e620000002400 */
[----:B------:R-:W-:-:S02]  /*31a0*/  FSEL R7, R8, -INF , !P0 ;  /* 0xff80000008077808 */ /* 0x000fc40004000000 */
[C---:B------:R-:W-:Y:S02]  /*31b0*/  ISETP.GT.AND P0, PT, R18.reuse, 0x18, P6 ;  /* 0x000000181200780c */ /* 0x040fe40003704270 */
[C---:B------:R-:W-:Y:S02]  /*31c0*/  ISETP.GT.AND P5, PT, R18.reuse, 0x11, P6 ;  /* 0x000000111200780c */ /* 0x040fe400037a4270 */
[C---:B------:R-:W-:Y:S01]  /*31d0*/  ISETP.LT.OR P0, PT, R19.reuse, 0x19, P0 ;  /* 0x000000191300780c */ /* 0x040fe20000701670 */
[----:B------:R-:W3:Y:S01]  /*31e0*/  MUFU.TANH R17, R17 ;  /* 0x0000001100117308 */ /* 0x000ee20000002400 */
[----:B------:R-:W-:Y:S02]  /*31f0*/  ISETP.LT.OR P5, PT, R19, 0x12, P5 ;  /* 0x000000121300780c */ /* 0x000fe40002fa1670 */
[----:B------:R-:W-:Y:S02]  /*3200*/  FSEL R11, R11, -INF , !P0 ;  /* 0xff8000000b0b7808 */ /* 0x000fe40004000000 */
[----:B------:R-:W-:-:S02]  /*3210*/  ISETP.GT.AND P0, PT, R18, 0x20, P6 ;  /* 0x000000201200780c */ /* 0x000fc40003704270 */
[----:B------:R-:W-:Y:S01]  /*3220*/  FSEL R5, R9, -INF , !P5 ;  /* 0xff80000009057808 */ /* 0x000fe20006800000 */
[----:B------:R-:W4:Y:S01]  /*3230*/  MUFU.TANH R21, R21 ;  /* 0x0000001500157308 */ /* 0x000f220000002400 */
[C---:B------:R-:W-:Y:S02]  /*3240*/  ISETP.GT.AND P5, PT, R18.reuse, 0x19, P6 ;  /* 0x000000191200780c */ /* 0x040fe400037a4270 */
[C---:B------:R-:W-:Y:S02]  /*3250*/  ISETP.LT.OR P0, PT, R19.reuse, 0x21, P0 ;  /* 0x000000211300780c */ /* 0x040fe40000701670 */
[----:B------:R-:W-:Y:S02]  /*3260*/  ISETP.LT.OR P5, PT, R19, 0x1a, P5 ;  /* 0x0000001a1300780c */ /* 0x000fe40002fa1670 */
[----:B------:R-:W-:Y:S01]  /*3270*/  FSEL R175, R175, -INF , !P0 ;  /* 0xff800000afaf7808 */ /* 0x000fe20004000000 */
[----:B------:R1:W1:Y:S01]  /*3280*/  MUFU.TANH R178, R34 ;  /* 0x0000002200b27308 */ /* 0x0002620000002400 */
[----:B------:R-:W-:-:S02]  /*3290*/  ISETP.GT.AND P0, PT, R18, 0x28, P6 ;  /* 0x000000281200780c */ /* 0x000fc40003704270 */
[----:B------:R-:W-:Y:S01]  /*32a0*/  FSEL R9, R0, -INF , !P5 ;  /* 0xff80000000097808 */ /* 0x000fe20006800000 */
[----:B------:R-:W-:Y:S01]  /*32b0*/  FMUL.FTZ R0, R43, c[0x0][0x320] ;  /* 0x0000c8002b007a20 */ /* 0x000fe20000410000 */
[C---:B------:R-:W-:Y:S02]  /*32c0*/  ISETP.GT.AND P5, PT, R18.reuse, 0x21, P6 ;  /* 0x000000211200780c */ /* 0x040fe400037a4270 */
[C---:B------:R-:W-:Y:S01]  /*32d0*/  ISETP.LT.OR P0, PT, R19.reuse, 0x29, P0 ;  /* 0x000000291300780c */ /* 0x040fe20000701670 */
[----:B------:R1:W1:Y:S01]  /*32e0*/  MUFU.TANH R162, R35 ;  /* 0x0000002300a27308 */ /* 0x0002620000002400 */
[----:B------:R-:W-:Y:S02]  /*32f0*/  ISETP.LT.OR P5, PT, R19, 0x22, P5 ;  /* 0x000000221300780c */ /* 0x000fe40002fa1670 */
[----:B------:R-:W-:Y:S02]  /*3300*/  FSEL R163, R163, -INF , !P0 ;  /* 0xff800000a3a37808 */ /* 0x000fe40004000000 */
[----:B------:R-:W-:-:S02]  /*3310*/  ISETP.GT.AND P0, PT, R18, 0x30, P6 ;  /* 0x000000301200780c */ /* 0x000fc40003704270 */
[----:B------:R-:W-:Y:S01]  /*3320*/  FSEL R173, R173, -INF , !P5 ;  /* 0xff800000adad7808 */ /* 0x000fe20006800000 */
[----:B------:R-:W1:Y:S01]  /*3330*/  MUFU.TANH R22, R22 ;  /* 0x0000001600167308 */ /* 0x000e620000002400 */
[C---:B------:R-:W-:Y:S02]  /*3340*/  ISETP.GT.AND P5, PT, R18.reuse, 0x29, P6 ;  /* 0x000000291200780c */ /* 0x040fe400037a4270 */
[C---:B------:R-:W-:Y:S02]  /*3350*/  ISETP.LT.OR P0, PT, R19.reuse, 0x31, P0 ;  /* 0x000000311300780c */ /* 0x040fe40000701670 */
[----:B------:R-:W-:Y:S02]  /*3360*/  ISETP.LT.OR P5, PT, R19, 0x2a, P5 ;  /* 0x0000002a1300780c */ /* 0x000fe40002fa1670 */
[----:B------:R-:W-:Y:S01]  /*3370*/  FSEL R171, R171, -INF , !P0 ;  /* 0xff800000abab7808 */ /* 0x000fe20004000000 */
[----:B------:R1:W1:Y:S01]  /*3380*/  MUFU.TANH R160, R70 ;  /* 0x0000004600a07308 */ /* 0x0002620000002400 */
[----:B------:R-:W-:-:S02]  /*3390*/  ISETP.GT.AND P0, PT, R18, 0x38, P6 ;  /* 0x000000381200780c */ /* 0x000fc40003704270 */
[----:B------:R-:W-:Y:S02]  /*33a0*/  FSEL R159, R159, -INF , !P5 ;  /* 0xff8000009f9f7808 */ /* 0x000fe40006800000 */
[----:B------:R-:W-:Y:S02]  /*33b0*/  ISETP.GT.AND P5, PT, R18, 0x31, P6 ;  /* 0x000000311200780c */ /* 0x000fe400037a4270 */
[C---:B------:R-:W-:Y:S01]  /*33c0*/  ISETP.LT.OR P0, PT, R19.reuse, 0x39, P0 ;  /* 0x000000391300780c */ /* 0x040fe20000701670 */
[----:B------:R-:W1:Y:S01]  /*33d0*/  MUFU.TANH R23, R23 ;  /* 0x0000001700177308 */ /* 0x000e620000002400 */
[----:B------:R-:W-:Y:S02]  /*33e0*/  ISETP.LT.OR P5, PT, R19, 0x32, P5 ;  /* 0x000000321300780c */ /* 0x000fe40002fa1670 */
[----:B------:R-:W-:Y:S02]  /*33f0*/  FSEL R167, R167, -INF , !P0 ;  /* 0xff800000a7a77808 */ /* 0x000fe40004000000 */
[----:B------:R-:W-:-:S02]  /*3400*/  PLOP3.LUT P0, PT, PT, PT, UP2, 0x40, 0x0 ;  /* 0x000000000000781c */ /* 0x000fc40003f0e828 */
[----:B------:R-:W-:Y:S01]  /*3410*/  FSEL R169, R169, -INF , !P5 ;  /* 0xff800000a9a97808 */ /* 0x000fe20006800000 */
[----:B------:R-:W1:Y:S01]  /*3420*/  MUFU.TANH R24, R24 ;  /* 0x0000001800187308 */ /* 0x000e620000002400 */
[----:B------:R-:W-:-:S04]  /*3430*/  ISETP.GT.AND P5, PT, R18, 0x39, P6 ;  /* 0x000000391200780c */ /* 0x000fc800037a4270 */
[----:B------:R-:W-:Y:S01]  /*3440*/  ISETP.LT.OR P5, PT, R19, 0x3a, P5 ;  /* 0x0000003a1300780c */ /* 0x000fe20002fa1670 */
[--C-:B--2---:R-:W-:Y:S02]  /*3450*/  IMAD.IADD R19, R16, 0x1, R25.reuse ;  /* 0x0000000110137824 */ /* 0x104fe400078e0219 */
[----:B------:R2:W1:Y:S01]  /*3460*/  MUFU.TANH R172, R66 ;  /* 0x0000004200ac7308 */ /* 0x0004620000002400 */
[----:B------:R-:W-:Y:S02]  /*3470*/  FSEL R165, R165, -INF , !P5 ;  /* 0xff800000a5a57808 */ /* 0x000fe40006800000 */
[----:B------:R-:W-:Y:S01]  /*3480*/  IMNMX R2, R19, R12, PT ;  /* 0x0000000c13027217 */ /* 0x000fe20003800200 */
[----:B------:R-:W-:-:S04]  /*3490*/  IMAD.IADD R19, R14, 0x1, R25 ;  /* 0x000000010e137824 */ /* 0x000fc800078e0219 */
[----:B------:R2:W1:Y:S08]  /*34a0*/  MUFU.TANH R170, R67 ;  /* 0x0000004300aa7308 */ /* 0x0004700000002400 */
[----:B------:R-:W1:Y:S08]  /*34b0*/  MUFU.TANH R0, R0 ;  /* 0x0000000000007308 */ /* 0x000e700000002400 */
[----:B------:R2:W1:Y:S08]  /*34c0*/  MUFU.TANH R168, R74 ;  /* 0x0000004a00a87308 */ /* 0x0004700000002400 */
[----:B------:R2:W1:Y:S08]  /*34d0*/  MUFU.TANH R164, R75 ;  /* 0x0000004b00a47308 */ /* 0x0004700000002400 */
[----:B------:R2:W1:Y:S01]  /*34e0*/  MUFU.TANH R176, R71 ;  /* 0x0000004700b07308 */ /* 0x0004620000002400 */
[----:B------:R-:W-:Y:S05]  /*34f0*/  @P0 BRA `(.L_x_798) ;  /* 0x000001a000000947 */ /* 0x000fea0003800000 */
[----:B---34-:R-:W-:Y:S01]  /*3500*/  IADD3 R25, R25, c[0x0][0x1d0], RZ ;  /* 0x0000740019197a10 */ /* 0x018fe20007ffe0ff */
[----:B------:R-:W-:Y:S03]  /*3510*/  BSSY B0, `(.L_x_799) ;  /* 0x0000013000007945 */ /* 0x000fe60003800000 */
[----:B------:R-:W-:-:S04]  /*3520*/  IADD3 R25, R25, -c[0x0][0x168], RZ ;  /* 0x80005a0019197a10 */ /* 0x000fc80007ffe0ff */
[----:B------:R-:W-:-:S13]  /*3530*/  ISETP.GT.AND P0, PT, R25, -0x1, PT ;  /* 0xffffffff1900780c */ /* 0x000fda0003f04270 */
[----:B------:R-:W-:Y:S05]  /*3540*/  @P0 BRA `(.L_x_800) ;  /* 0x0000009000000947 */ /* 0x000fea0003800000 */
[----:B------:R-:W-:Y:S01]  /*3550*/  ULDC UR4, c[0x0][0x32c] ;  /* 0x0000cb0000047ab9 */ /* 0x000fe20000000800 */
[----:B------:R-:W-:Y:S01]  /*3560*/  LOP3.LUT R12, RZ, R25, RZ, 0x33, !PT ;  /* 0x00000019ff0c7212 */ /* 0x000fe200078e33ff */
[----:B------:R-:W-:-:S06]  /*3570*/  UISETP.NE.AND UP0, UPT, UR6, UR4, UPT ;  /* 0x000000040600728c */ /* 0x000fcc000bf05270 */
[----:B------:R-:W-:Y:S02]  /*3580*/  PLOP3.LUT P5, PT, PT, PT, UP0, 0x80, 0x0 ;  /* 0x000000000000781c */ /* 0x000fe40003faf008 */
[----:B------:R-:W-:-:S11]  /*3590*/  PLOP3.LUT P0, PT, PT, PT, UP0, 0x80, 0x0 ;  /* 0x000000000000781c */ /* 0x000fd60003f0f008 */
[----:B------:R-:W-:-:S05]  /*35a0*/  @P5 IMAD.HI.U32 R8, R12, c[0x0][0x330], RZ ;  /* 0x0000cc000c085a27 */ /* 0x000fca00078e00ff */
[----:B------:R-:W-:-:S04]  /*35b0*/  @P0 SHF.R.U32.HI R12, RZ, c[0x0][0x334], R8 ;  /* 0x0000cd00ff0c0a19 */ /* 0x000fc80000011608 */
[----:B------:R-:W-:Y:S01]  /*35c0*/  LOP3.LUT R25, RZ, R12, RZ, 0x33, !PT ;  /* 0x0000000cff197212 */ /* 0x000fe200078e33ff */
[----:B------:R-:W-:Y:S05]  /*35d0*/  BRA `(.L_x_801) ;  /* 0x0000006000007947 */ /* 0x000fea0003800000 */
.L_x_800:
[----:B------:R-:W-:Y:S02]  /*35e0*/  ULDC UR4, c[0x0][0x32c] ;  /* 0x0000cb0000047ab9 */ /* 0x000fe40000000800 */
[----:B------:R-:W-:-:S06]  /*35f0*/  UISETP.NE.AND UP0, UPT, UR6, UR4, UPT ;  /* 0x000000040600728c */ /* 0x000fcc000bf05270 */
[----:B------:R-:W-:Y:S02]  /*3600*/  PLOP3.LUT P5, PT, PT, PT, UP0, 0x80, 0x0 ;  /* 0x000000000000781c */ /* 0x000fe40003faf008 */
[----:B------:R-:W-:-:S11]  /*3610*/  PLOP3.LUT P0, PT, PT, PT, UP0, 0x80, 0x0 ;  /* 0x000000000000781c */ /* 0x000fd60003f0f008 */
[----:B------:R-:W-:-:S05]  /*3620*/  @P5 IMAD.HI.U32 R8, R25, c[0x0][0x330], RZ ;  /* 0x0000cc0019085a27 */ /* 0x000fca00078e00ff */
[----:B------:R-:W-:Y:S02]  /*3630*/  @P0 SHF.R.U32.HI R25, RZ, c[0x0][0x334], R8 ;  /* 0x0000cd00ff190a19 */ /* 0x000fe40000011608 */
.L_x_801:
[----:B------:R-:W-:Y:S05]  /*3640*/  BSYNC B0 ;  /* 0x0000000000007941 */ /* 0x000fea0003800000 */
.L_x_799:
[----:B------:R-:W-:-:S04]  /*3650*/  IMAD R6, R25, c[0x0][0x32c], -R6 ;  /* 0x0000cb0019067a24 */ /* 0x000fc800078e0a06 */
[----:B------:R-:W-:-:S05]  /*3660*/  IMAD.IADD R6, R6, 0x1, -R201 ;  /* 0x0000000106067824 */ /* 0x000fca00078e0ac9 */
[----:B------:R-:W-:Y:S02]  /*3670*/  IADD3 R25, R6, c[0x0][0x32c], RZ ;  /* 0x0000cb0006197a10 */ /* 0x000fe40007ffe0ff */
[----:B------:R-:W-:Y:S02]  /*3680*/  IMNMX R19, R19, R6, !PT ;  /* 0x0000000613137217 */ /* 0x000fe40007800200 */
[----:B------:R-:W-:Y:S02]  /*3690*/  IMNMX R2, R2, R25, PT ;  /* 0x0000001902027217 */ /* 0x000fe40003800200 */
.L_x_798:
[----:B---34-:R-:W-:Y:S01]  /*36a0*/  ISETP.GT.AND P0, PT, R19, 0x1, P6 ;  /* 0x000000011300780c */ /* 0x018fe20003704270 */
[----:B------:R-:W-:-:S04]  /*36b0*/  DEPBAR.LE SB0, 0x2 ;  /* 0x000080800000791a */ /* 0x000fc80000000000 */
[----:B------:R-:W-:Y:S01]  /*36c0*/  BAR.SYNC.DEFER_BLOCKING 0x0 ;  /* 0x0000000000007b1d */ /* 0x000fe20000010000 */
[----:B------:R-:W-:Y:S01]  /*36d0*/  ISETP.GT.AND P5, PT, R19, 0x8, P6 ;  /* 0x000000081300780c */ /* 0x000fe200037a4270 */
[----:B------:R-:W-:Y:S01]  /*36e0*/  IMAD.SHL.U32 R135, R4, 0x2, RZ ;  /* 0x0000000204877824 */ /* 0x000fe200078e00ff */
[C---:B------:R-:W-:Y:S01]  /*36f0*/  ISETP.LT.OR P0, PT, R2.reuse, 0x2, P0 ;  /* 0x000000020200780c */ /* 0x040fe20000701670 */
[----:B------:R-:W-:Y:S01]  /*3700*/  UIADD3 UR4, UR17, -0x3, URZ ;  /* 0xfffffffd11047890 */ /* 0x000fe2000fffe03f */
[----:B------:R-:W-:Y:S01]  /*3710*/  ISETP.LT.OR P5, PT, R2, 0x9, P5 ;  /* 0x000000090200780c */ /* 0x000fe20002fa1670 */
[--C-:B------:R-:W-:Y:S01]  /*3720*/  IMAD R134, R3, 0x2, R135.reuse ;  /* 0x0000000203867824 */ /* 0x100fe200078e0287 */
[----:B------:R-:W-:Y:S01]  /*3730*/  FMNMX.FTZ R6, R48, R29, !PT ;  /* 0x0000001d30067209 */ /* 0x000fe20007810000 */
[----:B------:R-:W-:Y:S01]  /*3740*/  IMAD.IADD R166, R187, 0x1, R135 ;  /* 0x00000001bba67824 */ /* 0x000fe200078e0287 */
[----:B-1----:R-:W-:Y:S01]  /*3750*/  FSEL R18, R23, -INF , !P0 ;  /* 0xff80000017127808 */ /* 0x002fe20004000000 */
[----:B------:R-:W-:Y:S01]  /*3760*/  IMAD.IADD R155, R187, 0x1, R134 ;  /* 0x00000001bb9b7824 */ /* 0x000fe200078e0286 */
[----:B------:R-:W-:Y:S01]  /*3770*/  ISETP.GT.AND P0, PT, R19, 0x9, P6 ;  /* 0x000000091300780c */ /* 0x000fe20003704270 */
[----:B------:R-:W-:Y:S01]  /*3780*/  IMAD R3, R3, 0x2, R166 ;  /* 0x0000000203037824 */ /* 0x000fe200078e02a6 */
[----:B------:R-:W-:Y:S01]  /*3790*/  FSEL R16, R21, -INF , !P5 ;  /* 0xff80000015107808 */ /* 0x000fe20006800000 */
[----:B------:R-:W-:Y:S01]  /*37a0*/  UISETP.GE.AND UP0, UPT, UR4, UR10, UPT ;  /* 0x0000000a0400728c */ /* 0x000fe2000bf06270 */
[----:B------:R-:W-:Y:S01]  /*37b0*/  ISETP.GT.AND P5, PT, R19, 0x10, P6 ;  /* 0x000000101300780c */ /* 0x000fe200037a4270 */
[----:B------:R-:W-:Y:S01]  /*37c0*/  UIADD3 UR17, UR17, -0x2, URZ ;  /* 0xfffffffe11117890 */ /* 0x000fe2000fffe03f */
[----:B------:R-:W-:-:S02]  /*37d0*/  FMNMX.FTZ R6, R15, R6, !PT ;  /* 0x000000060f067209 */ /* 0x000fc40007810000 */
[C---:B------:R-:W-:Y:S02]  /*37e0*/  ISETP.LT.OR P0, PT, R2.reuse, 0xa, P0 ;  /* 0x0000000a0200780c */ /* 0x040fe40000701670 */
[----:B------:R-:W-:Y:S02]  /*37f0*/  ISETP.LT.OR P5, PT, R2, 0x11, P5 ;  /* 0x000000110200780c */ /* 0x000fe40002fa1670 */
[----:B------:R-:W-:Y:S01]  /*3800*/  FMNMX.FTZ R8, R13, R6, !PT ;  /* 0x000000060d087209 */ /* 0x000fe20007810000 */
[----:B------:R-:W-:Y:S01]  /*3810*/  LDSM.16.MT88.4 R40, [R135+0x2100] ;  /* 0x002100008728783b */ /* 0x000fe20000004200 */
[----:B------:R-:W-:Y:S01]  /*3820*/  FSEL R6, R22, -INF , !P0 ;  /* 0xff80000016067808 */ /* 0x000fe20004000000 */
[----:B------:R-:W-:Y:S01]  /*3830*/  @UP0 USHF.R.S32.HI UR5, URZ, 0x1f, UR4 ;  /* 0x0000001f3f050899 */ /* 0x000fe20008011404 */
[----:B------:R-:W-:Y:S01]  /*3840*/  ISETP.GT.AND P0, PT, R19, 0x11, P6 ;  /* 0x000000111300780c */ /* 0x000fe20003704270 */
[----:B--2---:R-:W-:Y:S01]  /*3850*/  LDSM.16.MT88.4 R64, [R155+0x2100] ;  /* 0x002100009b40783b */ /* 0x004fe20000004200 */
[----:B------:R-:W-:-:S02]  /*3860*/  FSEL R14, R24, -INF , !P5 ;  /* 0xff800000180e7808 */ /* 0x000fc40006800000 */
[----:B------:R-:W-:Y:S01]  /*3870*/  FMNMX.FTZ R8, R7, R8, !PT ;  /* 0x0000000807087209 */ /* 0x000fe20007810000 */
[----:B------:R-:W-:Y:S01]  /*3880*/  LDSM.16.MT88.4 R72, [R135+0x4100] ;  /* 0x004100008748783b */ /* 0x000fe20000004200 */
[----:B------:R-:W-:Y:S02]  /*3890*/  ISETP.GT.AND P5, PT, R19, RZ, P6 ;  /* 0x000000ff1300720c */ /* 0x000fe400037a4270 */
[C---:B------:R-:W-:Y:S01]  /*38a0*/  ISETP.LT.OR P0, PT, R2.reuse, 0x12, P0 ;  /* 0x000000120200780c */ /* 0x040fe20000701670 */
[----:B------:R-:W-:Y:S01]  /*38b0*/  LDSM.16.MT88.4 R124, [R135+0x100] ;  /* 0x00010000877c783b */ /* 0x000fe20000004200 */
[----:B------:R-:W-:Y:S02]  /*38c0*/  FMNMX.FTZ R8, R5, R8, !PT ;  /* 0x0000000805087209 */ /* 0x000fe40007810000 */
[----:B------:R-:W-:Y:S01]  /*38d0*/  ISETP.LT.OR P5, PT, R2, 0x1, P5 ;  /* 0x000000010200780c */ /* 0x000fe20002fa1670 */
[----:B------:R-:W-:Y:S01]  /*38e0*/  LDSM.16.MT88.4 R116, [R166+0x100] ;  /* 0x00010000a674783b */ /* 0x000fe20000004200 */
[----:B------:R-:W-:-:S02]  /*38f0*/  FSEL R12, R0, -INF , !P0 ;  /* 0xff800000000c7808 */ /* 0x000fc40004000000 */
[----:B------:R-:W-:Y:S01]  /*3900*/  FMNMX.FTZ R0, R11, R8, !PT ;  /* 0x000000080b007209 */ /* 0x000fe20007810000 */
[----:B------:R-:W-:Y:S01]  /*3910*/  LDSM.16.MT88.4 R108, [R134+0x100] ;  /* 0x00010000866c783b */ /* 0x000fe20000004200 */
[----:B------:R-:W-:Y:S02]  /*3920*/  FSEL R28, R28, -INF , !P5 ;  /* 0xff8000001c1c7808 */ /* 0x000fe40006800000 */
[----:B------:R-:W-:Y:S01]  /*3930*/  FMNMX.FTZ R0, R9, R0, !PT ;  /* 0x0000000009007209 */ /* 0x000fe20007810000 */
[----:B------:R-:W-:Y:S01]  /*3940*/  LDSM.16.MT88.4 R100, [R3+0x100] ;  /* 0x000100000364783b */ /* 0x000fe20000004200 */
[----:B------:R-:W-:Y:S02]  /*3950*/  FMNMX.FTZ R21, R28, R18, !PT ;  /* 0x000000121c157209 */ /* 0x000fe40007810000 */
[----:B------:R-:W-:Y:S01]  /*3960*/  ISETP.GT.AND P5, PT, R19, 0x19, P6 ;  /* 0x000000191300780c */ /* 0x000fe200037a4270 */
[----:B------:R-:W-:Y:S01]  /*3970*/  LDSM.16.MT88.4 R56, [R134+0x2100] ;  /* 0x002100008638783b */ /* 0x000fe20000004200 */
[----:B------:R-:W-:-:S02]  /*3980*/  FMNMX.FTZ R0, R175, R0, !PT ;  /* 0x00000000af007209 */ /* 0x000fc40007810000 */
[----:B------:R-:W-:Y:S01]  /*3990*/  ISETP.GT.AND P0, PT, R19, 0x18, P6 ;  /* 0x000000181300780c */ /* 0x000fe20003704270 */
[----:B------:R-:W-:Y:S01]  /*39a0*/  LDSM.16.MT88.4 R80, [R166+0x4100] ;  /* 0x00410000a650783b */ /* 0x000fe20000004200 */
[----:B------:R-:W-:Y:S02]  /*39b0*/  FMNMX.FTZ R21, R16, R21, !PT ;  /* 0x0000001510157209 */ /* 0x000fe40007810000 */
[C---:B------:R-:W-:Y:S01]  /*39c0*/  ISETP.LT.OR P5, PT, R2.reuse, 0x1a, P5 ;  /* 0x0000001a0200780c */ /* 0x040fe20002fa1670 */
[----:B------:R-:W-:Y:S01]  /*39d0*/  LDSM.16.MT88.4 R88, [R134+0x4100] ;  /* 0x004100008658783b */ /* 0x000fe20000004200 */
[----:B------:R-:W-:Y:S02]  /*39e0*/  FMNMX.FTZ R0, R173, R0, !PT ;  /* 0x00000000ad007209 */ /* 0x000fe40007810000 */
[----:B------:R-:W-:Y:S01]  /*39f0*/  ISETP.LT.OR P0, PT, R2, 0x19, P0 ;  /* 0x000000190200780c */ /* 0x000fe20000701670 */
[----:B------:R-:W-:Y:S01]  /*3a00*/  LDSM.16.MT88.4 R140, [R135+0x900] ;  /* 0x00090000878c783b */ /* 0x000fe20000004200 */
[----:B------:R-:W-:-:S02]  /*3a10*/  FMNMX.FTZ R21, R6, R21, !PT ;  /* 0x0000001506157209 */ /* 0x000fc40007810000 */
[----:B------:R-:W-:Y:S01]  /*3a20*/  FSEL R8, R17, -INF , !P5 ;  /* 0xff80000011087808 */ /* 0x000fe20006800000 */
[----:B------:R-:W-:Y:S01]  /*3a30*/  LDSM.16.MT88.4 R32, [R134+0x900] ;  /* 0x000900008620783b */ /* 0x000fe20000004200 */
[----:B------:R-:W-:Y:S02]  /*3a40*/  FMNMX.FTZ R0, R163, R0, !PT ;  /* 0x00000000a3007209 */ /* 0x000fe40007810000 */
[----:B------:R-:W-:Y:S01]  /*3a50*/  FSEL R10, R10, -INF , !P0 ;  /* 0xff8000000a0a7808 */ /* 0x000fe20004000000 */
[----:B------:R-:W-:Y:S01]  /*3a60*/  LDSM.16.MT88.4 R136, [R166+0x900] ;  /* 0x00090000a688783b */ /* 0x000fe20000004200 */
[----:B------:R-:W-:Y:S02]  /*3a70*/  FMNMX.FTZ R17, R14, R21, !PT ;  /* 0x000000150e117209 */ /* 0x000fe40007810000 */
[----:B------:R-:W-:Y:S01]  /*3a80*/  ISETP.GT.AND P0, PT, R19, 0x20, P6 ;  /* 0x000000201300780c */ /* 0x000fe20003704270 */
[----:B------:R-:W-:Y:S01]  /*3a90*/  LDSM.16.MT88.4 R24, [R166+0x2900] ;  /* 0x00290000a618783b */ /* 0x000fe20000004200 */
[----:B------:R-:W-:-:S02]  /*3aa0*/  FMNMX.FTZ R0, R159, R0, !PT ;  /* 0x000000009f007209 */ /* 0x000fc40007810000 */
[----:B------:R-:W-:Y:S02]  /*3ab0*/  FMNMX.FTZ R17, R12, R17, !PT ;  /* 0x000000110c117209 */ /* 0x000fe40007810000 */
[----:B------:R-:W-:Y:S02]  /*3ac0*/  ISETP.LT.OR P0, PT, R2, 0x21, P0 ;  /* 0x000000210200780c */ /* 0x000fe40000701670 */
[----:B------:R-:W-:Y:S02]  /*3ad0*/  ISETP.GT.AND P5, PT, R19, 0x21, P6 ;  /* 0x000000211300780c */ /* 0x000fe400037a4270 */
[----:B------:R-:W-:Y:S02]  /*3ae0*/  FMNMX.FTZ R0, R171, R0, !PT ;  /* 0x00000000ab007209 */ /* 0x000fe40007810000 */
[----:B------:R-:W-:Y:S02]  /*3af0*/  FMNMX.FTZ R17, R10, R17, !PT ;  /* 0x000000110a117209 */ /* 0x000fe40007810000 */
[----:B------:R-:W-:-:S02]  /*3b00*/  FSEL R178, R178, -INF , !P0 ;  /* 0xff800000b2b27808 */ /* 0x000fc40004000000 */
[----:B------:R-:W-:Y:S02]  /*3b10*/  ISETP.GT.AND P0, PT, R19, 0x28, P6 ;  /* 0x000000281300780c */ /* 0x000fe40003704270 */
[----:B------:R-:W-:Y:S02]  /*3b20*/  ISETP.LT.OR P5, PT, R2, 0x22, P5 ;  /* 0x000000220200780c */ /* 0x000fe40002fa1670 */
[----:B------:R-:W-:Y:S02]  /*3b30*/  FMNMX.FTZ R0, R169, R0, !PT ;  /* 0x00000000a9007209 */ /* 0x000fe40007810000 */
[----:B------:R-:W-:Y:S02]  /*3b40*/  FMNMX.FTZ R17, R8, R17, !PT ;  /* 0x0000001108117209 */ /* 0x000fe40007810000 */
[----:B------:R-:W-:Y:S02]  /*3b50*/  ISETP.LT.OR P0, PT, R2, 0x29, P0 ;  /* 0x000000290200780c */ /* 0x000fe40000701670 */
[----:B------:R-:W-:-:S02]  /*3b60*/  FSEL R162, R162, -INF , !P5 ;  /* 0xff800000a2a27808 */ /* 0x000fc40006800000 */
[----:B------:R-:W-:Y:S02]  /*3b70*/  ISETP.GT.AND P5, PT, R19, 0x29, P6 ;  /* 0x000000291300780c */ /* 0x000fe400037a4270 */
[----:B------:R-:W-:Y:S02]  /*3b80*/  FMNMX.FTZ R0, R167, R0, !PT ;  /* 0x00000000a7007209 */ /* 0x000fe40007810000 */
[----:B------:R-:W-:Y:S02]  /*3b90*/  FMNMX.FTZ R17, R178, R17, !PT ;  /* 0x00000011b2117209 */ /* 0x000fe40007810000 */
[----:B------:R-:W-:Y:S02]  /*3ba0*/  FSEL R160, R160, -INF , !P0 ;  /* 0xff800000a0a07808 */ /* 0x000fe40004000000 */
[----:B------:R-:W-:Y:S02]  /*3bb0*/  ISETP.GT.AND P0, PT, R19, 0x30, P6 ;  /* 0x000000301300780c */ /* 0x000fe40003704270 */
[----:B------:R-:W-:-:S02]  /*3bc0*/  ISETP.LT.OR P5, PT, R2, 0x2a, P5 ;  /* 0x0000002a0200780c */ /* 0x000fc40002fa1670 */
[----:B------:R-:W-:Y:S02]  /*3bd0*/  FMNMX.FTZ R0, R165, R0, !PT ;  /* 0x00000000a5007209 */ /* 0x000fe40007810000 */
[----:B------:R-:W-:Y:S02]  /*3be0*/  FMNMX.FTZ R21, R162, R17, !PT ;  /* 0x00000011a2157209 */ /* 0x000fe40007810000 */
[----:B------:R-:W-:Y:S01]  /*3bf0*/  ISETP.LT.OR P0, PT, R2, 0x31, P0 ;  /* 0x000000310200780c */ /* 0x000fe20000701670 */
[----:B------:R-:W1:Y:S01]  /*3c00*/  SHFL.BFLY PT, R17, R0, 0x2, 0x1f ;  /* 0x0c401f0000117f89 */ /* 0x000e6200000e0000 */
[----:B------:R-:W-:Y:S02]  /*3c10*/  FSEL R176, R176, -INF , !P5 ;  /* 0xff800000b0b07808 */ /* 0x000fe40006800000 */
[----:B------:R-:W-:Y:S02]  /*3c20*/  ISETP.GT.AND P5, PT, R19, 0x31, P6 ;  /* 0x000000311300780c */ /* 0x000fe400037a4270 */
[----:B------:R-:W-:-:S02]  /*3c30*/  FMNMX.FTZ R21, R160, R21, !PT ;  /* 0x00000015a0157209 */ /* 0x000fc40007810000 */
[----:B------:R-:W-:Y:S02]  /*3c40*/  FSEL R172, R172, -INF , !P0 ;  /* 0xff800000acac7808 */ /* 0x000fe40004000000 */
[C---:B------:R-:W-:Y:S02]  /*3c50*/  ISETP.GT.AND P0, PT, R19.reuse, 0x38, P6 ;  /* 0x000000381300780c */ /* 0x040fe40003704270 */
[----:B------:R-:W-:Y:S02]  /*3c60*/  ISETP.LT.OR P5, PT, R2, 0x32, P5 ;  /* 0x000000320200780c */ /* 0x000fe40002fa1670 */
[----:B------:R-:W-:Y:S02]  /*3c70*/  FMNMX.FTZ R21, R176, R21, !PT ;  /* 0x00000015b0157209 */ /* 0x000fe40007810000 */
[----:B------:R-:W-:Y:S02]  /*3c80*/  ISETP.GT.AND P6, PT, R19, 0x39, P6 ;  /* 0x000000391300780c */ /* 0x000fe400037c4270 */
[----:B------:R-:W-:-:S02]  /*3c90*/  ISETP.LT.OR P0, PT, R2, 0x39, P0 ;  /* 0x000000390200780c */ /* 0x000fc40000701670 */
[----:B------:R-:W-:Y:S02]  /*3ca0*/  FSEL R170, R170, -INF , !P5 ;  /* 0xff800000aaaa7808 */ /* 0x000fe40006800000 */
[----:B------:R-:W-:Y:S02]  /*3cb0*/  FMNMX.FTZ R21, R172, R21, !PT ;  /* 0x00000015ac157209 */ /* 0x000fe40007810000 */
[----:B------:R-:W-:Y:S02]  /*3cc0*/  ISETP.LT.OR P6, PT, R2, 0x3a, P6 ;  /* 0x0000003a0200780c */ /* 0x000fe400037c1670 */
[----:B------:R-:W-:Y:S02]  /*3cd0*/  FSEL R168, R168, -INF , !P0 ;  /* 0xff800000a8a87808 */ /* 0x000fe40004000000 */
[----:B------:R-:W-:Y:S02]  /*3ce0*/  FMNMX.FTZ R21, R170, R21, !PT ;  /* 0x00000015aa157209 */ /* 0x000fe40007810000 */
[----:B------:R-:W-:-:S02]  /*3cf0*/  FSEL R164, R164, -INF , !P6 ;  /* 0xff800000a4a47808 */ /* 0x000fc40007000000 */
[----:B------:R-:W-:Y:S02]  /*3d00*/  FMNMX.FTZ R19, R168, R21, !PT ;  /* 0x00000015a8137209 */ /* 0x000fe40007810000 */
[----:B-1----:R-:W-:Y:S02]  /*3d10*/  FMNMX.FTZ R21, R0, R17, !PT ;  /* 0x0000001100157209 */ /* 0x002fe40007810000 */
[----:B------:R-:W-:Y:S02]  /*3d20*/  FMNMX.FTZ R19, R164, R19, !PT ;  /* 0x00000013a4137209 */ /* 0x000fe40007810000 */
[----:B------:R-:W-:Y:S01]  /*3d30*/  PLOP3.LUT P6, PT, PT, PT, UP0, 0x80, 0x0 ;  /* 0x000000000000781c */ /* 0x000fe20003fcf008 */
[----:B------:R-:W1:Y:S01]  /*3d40*/  SHFL.BFLY PT, R2, R21, 0x1, 0x1f ;  /* 0x0c201f0015027f89 */ /* 0x000e6200000e0000 */
[----:B------:R-:W-:-:S03]  /*3d50*/  PLOP3.LUT P5, PT, PT, PT, UP0, 0x80, 0x0 ;  /* 0x000000000000781c */ /* 0x000fc60003faf008 */
[----:B------:R-:W2:Y:S01]  /*3d60*/  SHFL.BFLY PT, R0, R19, 0x2, 0x1f ;  /* 0x0c401f0013007f89 */ /* 0x000ea200000e0000 */
[----:B-1----:R-:W-:-:S03]  /*3d70*/  FMNMX.FTZ R2, R21, R2, !PT ;  /* 0x0000000215027209 */ /* 0x002fc60007810000 */
[----:B------:R-:W-:Y:S01]  /*3d80*/  LDSM.16.MT88.4 R20, [R134+0x2900] ;  /* 0x002900008614783b */ /* 0x000fe20000004200 */
[----:B--2---:R-:W-:Y:S01]  /*3d90*/  FMNMX.FTZ R17, R19, R0, !PT ;  /* 0x0000000013117209 */ /* 0x004fe20007810000 */
[C---:B------:R-:W-:Y:S01]  /*3da0*/  FMUL.FTZ R174, R2.reuse, c[0x0][0x2d0] ;  /* 0x0000b40002ae7a20 */ /* 0x040fe20000410000 */
[----:B------:R-:W-:-:S03]  /*3db0*/  FSETP.NEU.FTZ.AND P0, PT, R2, -INF , PT ;  /* 0xff8000000200780b */ /* 0x000fc60003f1d000 */
[----:B------:R-:W1:Y:S01]  /*3dc0*/  SHFL.BFLY PT, R0, R17, 0x1, 0x1f ;  /* 0x0c201f0011007f89 */ /* 0x000e6200000e0000 */
[----:B------:R-:W-:-:S05]  /*3dd0*/  FSEL R174, R174, RZ, P0 ;  /* 0x000000ffaeae7208 */ /* 0x000fca0000000000 */
[--C-:B------:R-:W-:Y:S02]  /*3de0*/  FFMA.FTZ R158, R48, c[0x0][0x2d0], -R174.reuse ;  /* 0x0000b400309e7a23 */ /* 0x100fe400000108ae */
[--C-:B------:R-:W-:Y:S01]  /*3df0*/  FFMA.FTZ R157, R29, c[0x0][0x2d0], -R174.reuse ;  /* 0x0000b4001d9d7a23 */ /* 0x100fe200000108ae */
[----:B------:R-:W2:Y:S01]  /*3e00*/  LDSM.16.MT88.4 R48, [R166+0x2100] ;  /* 0x00210000a630783b */ /* 0x000ea20000004200 */
[--C-:B------:R-:W-:Y:S02]  /*3e10*/  FFMA.FTZ R156, R15, c[0x0][0x2d0], -R174.reuse ;  /* 0x0000b4000f9c7a23 */ /* 0x100fe400000108ae */
[--C-:B------:R-:W-:Y:S01]  /*3e20*/  FFMA.FTZ R151, R13, c[0x0][0x2d0], -R174.reuse ;  /* 0x0000b4000d977a23 */ /* 0x100fe200000108ae */
[----:B------:R-:W-:Y:S01]  /*3e30*/  MUFU.EX2 R158, R158 ;  /* 0x0000009e009e7308 */ /* 0x000fe20000000800 */
[--C-:B------:R-:W-:Y:S02]  /*3e40*/  FFMA.FTZ R152, R7, c[0x0][0x2d0], -R174.reuse ;  /* 0x0000b40007987a23 */ /* 0x100fe400000108ae */
[----:B------:R-:W-:-:S02]  /*3e50*/  FFMA.FTZ R149, R5, c[0x0][0x2d0], -R174 ;  /* 0x0000b40005957a23 */ /* 0x000fc400000108ae */
[--C-:B------:R-:W-:Y:S02]  /*3e60*/  FFMA.FTZ R146, R11, c[0x0][0x2d0], -R174.reuse ;  /* 0x0000b4000b927a23 */ /* 0x100fe400000108ae */
[--C-:B------:R-:W-:Y:S01]  /*3e70*/  FFMA.FTZ R145, R9, c[0x0][0x2d0], -R174.reuse ;  /* 0x0000b40009917a23 */ /* 0x100fe200000108ae */
[----:B------:R-:W3:Y:S01]  /*3e80*/  MUFU.EX2 R157, R157 ;  /* 0x0000009d009d7308 */ /* 0x000ee20000000800 */
[----:B------:R-:W-:Y:S01]  /*3e90*/  FFMA.FTZ R205, R165, c[0x0][0x2d0], -R174 ;  /* 0x0000b400a5cd7a23 */ /* 0x000fe200000108ae */
[----:B-1----:R-:W-:-:S04]  /*3ea0*/  FMNMX.FTZ R0, R17, R0, !PT ;  /* 0x0000000011007209 */ /* 0x002fc80007810000 */
[C---:B------:R-:W-:Y:S01]  /*3eb0*/  FSETP.NEU.FTZ.AND P0, PT, R0.reuse, -INF , PT ;  /* 0xff8000000000780b */ /* 0x040fe20003f1d000 */
[----:B------:R-:W-:Y:S01]  /*3ec0*/  FMUL.FTZ R161, R0, c[0x0][0x2d0] ;  /* 0x0000b40000a17a20 */ /* 0x000fe20000410000 */
[----:B------:R-:W-:Y:S04]  /*3ed0*/  MUFU.EX2 R156, R156 ;  /* 0x0000009c009c7308 */ /* 0x000fe80000000800 */
[----:B------:R-:W-:Y:S02]  /*3ee0*/  FSEL R161, R161, RZ, P0 ;  /* 0x000000ffa1a17208 */ /* 0x000fe40000000000 */
[----:B------:R-:W-:Y:S02]  /*3ef0*/  PLOP3.LUT P0, PT, PT, PT, UP0, 0x80, 0x0 ;  /* 0x000000000000781c */ /* 0x000fe40003f0f008 */
[----:B------:R-:W1:Y:S01]  /*3f00*/  MUFU.EX2 R151, R151 ;  /* 0x0000009700977308 */ /* 0x000e620000000800 */
[--C-:B------:R-:W-:Y:S01]  /*3f10*/  FFMA.FTZ R154, R28, c[0x0][0x2d0], -R161.reuse ;  /* 0x0000b4001c9a7a23 */ /* 0x100fe200000108a1 */
[----:B---3--:R-:W-:Y:S01]  /*3f20*/  F2FP.BF16.PACK_AB R96, R157, R158 ;  /* 0x0000009e9d60723e */ /* 0x008fe200000010ff */
[--C-:B------:R-:W-:Y:S01]  /*3f30*/  FFMA.FTZ R153, R18, c[0x0][0x2d0], -R161.reuse ;  /* 0x0000b40012997a23 */ /* 0x100fe200000108a1 */
[----:B------:R-:W-:Y:S01]  /*3f40*/  LDSM.16.MT88.4 R28, [R155+0x900] ;  /* 0x000900009b1c783b */ /* 0x000fe20000004200 */
[----:B------:R-:W-:-:S02]  /*3f50*/  FFMA.FTZ R150, R16, c[0x0][0x2d0], -R161 ;  /* 0x0000b40010967a23 */ /* 0x000fc400000108a1 */
[--C-:B------:R-:W-:Y:S01]  /*3f60*/  FFMA.FTZ R147, R6, c[0x0][0x2d0], -R161.reuse ;  /* 0x0000b40006937a23 */ /* 0x100fe200000108a1 */
[----:B------:R-:W-:Y:S01]  /*3f70*/  MUFU.EX2 R154, R154 ;  /* 0x0000009a009a7308 */ /* 0x000fe20000000800 */
[----:B------:R3:W4:Y:S01]  /*3f80*/  LDSM.16.MT88.4 R4, [R3+0x4100] ;  /* 0x004100000304783b */ /* 0x0007220000004200 */
[--C-:B------:R-:W-:Y:S02]  /*3f90*/  FFMA.FTZ R148, R14, c[0x0][0x2d0], -R161.reuse ;  /* 0x0000b4000e947a23 */ /* 0x100fe400000108a1 */
[--C-:B------:R-:W-:Y:S01]  /*3fa0*/  FFMA.FTZ R133, R12, c[0x0][0x2d0], -R161.reuse ;  /* 0x0000b4000c857a23 */ /* 0x100fe200000108a1 */
[----:B------:R-:W5:Y:S01]  /*3fb0*/  LDSM.16.MT88.4 R16, [R135+0x2900] ;  /* 0x002900008710783b */ /* 0x000f620000004200 */
[--C-:B------:R-:W-:Y:S02]  /*3fc0*/  FFMA.FTZ R144, R10, c[0x0][0x2d0], -R161.reuse ;  /* 0x0000b4000a907a23 */ /* 0x100fe400000108a1 */
[----:B------:R-:W2:Y:S01]  /*3fd0*/  MUFU.EX2 R153, R153 ;  /* 0x0000009900997308 */ /* 0x000ea20000000800 */
[----:B-1----:R-:W-:Y:S01]  /*3fe0*/  F2FP.BF16.PACK_AB R98, R151, R156 ;  /* 0x0000009c9762723e */ /* 0x002fe200000010ff */
[----:B------:R-:W1:Y:S01]  /*3ff0*/  LDSM.16.MT88.4 R12, [R155+0x2900] ;  /* 0x002900009b0c783b */ /* 0x000e620000004200 */
[----:B------:R-:W-:-:S02]  /*4000*/  FFMA.FTZ R162, R162, c[0x0][0x2d0], -R161 ;  /* 0x0000b400a2a27a23 */ /* 0x000fc400000108a1 */
[--C-:B------:R-:W-:Y:S02]  /*4010*/  FFMA.FTZ R160, R160, c[0x0][0x2d0], -R161.reuse ;  /* 0x0000b400a0a07a23 */ /* 0x100fe400000108a1 */
[--C-:B------:R-:W-:Y:S01]  /*4020*/  FFMA.FTZ R170, R170, c[0x0][0x2d0], -R161.reuse ;  /* 0x0000b400aaaa7a23 */ /* 0x100fe200000108a1 */
[----:B------:R-:W-:Y:S01]  /*4030*/  MUFU.EX2 R150, R150 ;  /* 0x0000009600967308 */ /* 0x000fe20000000800 */
[--C-:B------:R-:W-:Y:S02]  /*4040*/  FFMA.FTZ R165, R168, c[0x0][0x2d0], -R161.reuse ;  /* 0x0000b400a8a57a23 */ /* 0x100fe400000108a1 */
[----:B------:R-:W-:Y:S02]  /*4050*/  FFMA.FTZ R206, R164, c[0x0][0x2d0], -R161 ;  /* 0x0000b400a4ce7a23 */ /* 0x000fe400000108a1 */
[----:B------:R-:W-:-:S03]  /*4060*/  FADD.FTZ R157, R158, R157 ;  /* 0x0000009d9e9d7221 */ /* 0x000fc60000010000 */
[----:B------:R-:W4:Y:S01]  /*4070*/  MUFU.EX2 R147, R147 ;  /* 0x0000009300937308 */ /* 0x000f220000000800 */
[----:B--2---:R-:W-:Y:S01]  /*4080*/  F2FP.BF16.PACK_AB R97, R153, R154 ;  /* 0x0000009a9961723e */ /* 0x004fe200000010ff */
[----:B---3--:R-:W-:Y:S02]  /*4090*/  FFMA.FTZ R3, R8, c[0x0][0x2d0], -R161 ;  /* 0x0000b40008037a23 */ /* 0x008fe400000108a1 */
[----:B------:R-:W2:Y:S01]  /*40a0*/  LDSM.16.MT88.4 R8, [R135+0x4900] ;  /* 0x004900008708783b */ /* 0x000ea20000004200 */
[----:B------:R-:W-:Y:S02]  /*40b0*/  FADD.FTZ R153, R154, R153 ;  /* 0x000000999a997221 */ /* 0x000fe40000010000 */
[----:B------:R-:W-:Y:S01]  /*40c0*/  FADD.FTZ R156, R156, R157 ;  /* 0x0000009d9c9c7221 */ /* 0x000fe20000010000 */
[----:B------:R-:W-:Y:S03]  /*40d0*/  MUFU.EX2 R152, R152 ;  /* 0x0000009800987308 */ /* 0x000fe60000000800 */
[----:B------:R-:W-:Y:S01]  /*40e0*/  FADD.FTZ R151, R151, R156 ;  /* 0x0000009c97977221 */ /* 0x000fe20000010000 */
[----:B----4-:R-:W-:-:S04]  /*40f0*/  F2FP.BF16.PACK_AB R99, R147, R150 ;  /* 0x000000969363723e */ /* 0x010fc800000010ff */
[----:B------:R-:W3:Y:S01]  /*4100*/  MUFU.EX2 R149, R149 ;  /* 0x0000009500957308 */ /* 0x000ee20000000800 */
        /* <DEDUP_REMOVED lines=26> */
[C---:B------:R-:W-:Y:S08]  /*42b0*/  HMMA.16816.F32.BF16 R76, R96.reuse, R80, RZ ;  /* 0x00000050604c723c */ /* 0x040ff000000418ff */
        /* <DEDUP_REMOVED lines=9> */
[C---:B------:R-:W-:Y:S07]  /*4350*/  HMMA.16816.F32.BF16 R92, R96.reuse, R4, RZ ;  /* 0x00000004605c723c */ /* 0x040fee00000418ff */
[----:B---3--:R-:W-:Y:S01]  /*4360*/  F2FP.BF16.PACK_AB R4, R149, R152 ;  /* 0x000000989504723e */ /* 0x008fe200000010ff */
[----:B------:R-:W-:Y:S01]  /*4370*/  HMMA.16816.F32.BF16 R96, R96, R6, RZ ;  /* 0x000000066060723c */ /* 0x000fe200000418ff */
[----:B----4-:R-:W-:Y:S01]  /*4380*/  F2FP.BF16.PACK_AB R5, R133, R148 ;  /* 0x000000948505723e */ /* 0x010fe200000010ff */
        /* <DEDUP_REMOVED lines=9> */
[----:B-----5:R-:W-:Y:S01]  /*4420*/  HMMA.16816.F32.BF16 R36, R4, R16, R36 ;  /* 0x000000100424723c */ /* 0x020fe20000041824 */
[----:B------:R-:W-:-:S07]  /*4430*/  FADD.FTZ R144, R3, R144 ;  /* 0x0000009003907221 */ /* 0x000fce0000010000 */
[C---:B------:R-:W-:Y:S01]  /*4440*/  HMMA.16816.F32.BF16 R40, R4.reuse, R18, R40 ;  /* 0x000000120428723c */ /* 0x040fe20000041828 */
[----:B------:R-:W1:Y:S07]  /*4450*/  LDSM.16.MT88.4 R16, [R166+0x4900] ;  /* 0x00490000a610783b */ /* 0x000e6e0000004200 */
[C---:B------:R-:W-:Y:S08]  /*4460*/  HMMA.16816.F32.BF16 R60, R4.reuse, R12, R60 ;  /* 0x0000000c043c723c */ /* 0x040ff0000004183c */
[C---:B------:R-:W-:Y:S01]  /*4470*/  HMMA.16816.F32.BF16 R64, R4.reuse, R14, R64 ;  /* 0x0000000e0440723c */ /* 0x040fe20000041840 */
[----:B------:R-:W3:Y:S07]  /*4480*/  LDSM.16.MT88.4 R12, [R134+0x4900] ;  /* 0x00490000860c783b */ /* 0x000eee0000004200 */
[C---:B--2---:R-:W-:Y:S08]  /*4490*/  HMMA.16816.F32.BF16 R68, R4.reuse, R8, R68 ;  /* 0x000000080444723c */ /* 0x044ff00000041844 */
[C---:B------:R-:W-:Y:S01]  /*44a0*/  HMMA.16816.F32.BF16 R72, R4.reuse, R10, R72 ;  /* 0x0000000a0448723c */ /* 0x040fe20000041848 */
[----:B------:R-:W2:Y:S07]  /*44b0*/  LDSM.16.MT88.4 R8, [R155+0x4900] ;  /* 0x004900009b08783b */ /* 0x000eae0000004200 */
[C---:B------:R-:W-:Y:S08]  /*44c0*/  HMMA.16816.F32.BF16 R52, R4.reuse, R20, R52 ;  /* 0x000000140434723c */ /* 0x040ff00000041834 */
[C---:B------:R-:W-:Y:S01]  /*44d0*/  HMMA.16816.F32.BF16 R56, R4.reuse, R22, R56 ;  /* 0x000000160438723c */ /* 0x040fe20000041838 */
[----:B------:R-:W4:Y:S07]  /*44e0*/  LDSM.16.MT88.4 R20, [R134+0x1100] ;  /* 0x001100008614783b */ /* 0x000f2e0000004200 */
[C---:B------:R-:W-:Y:S07]  /*44f0*/  HMMA.16816.F32.BF16 R128, R4.reuse, R140, R128 ;  /* 0x0000008c0480723c */ /* 0x040fee0000041880 */
[--C-:B------:R-:W-:Y:S01]  /*4500*/  FFMA.FTZ R141, R163, c[0x0][0x2d0], -R174.reuse ;  /* 0x0000b400a38d7a23 */ /* 0x100fe200000108ae */
[----:B------:R-:W-:Y:S01]  /*4510*/  HMMA.16816.F32.BF16 R124, R4, R142, R124 ;  /* 0x0000008e047c723c */ /* 0x000fe2000004187c */
[----:B------:R-:W-:-:S02]  /*4520*/  FFMA.FTZ R140, R175, c[0x0][0x2d0], -R174 ;  /* 0x0000b400af8c7a23 */ /* 0x000fc400000108ae */
[--C-:B------:R-:W-:Y:S02]  /*4530*/  FFMA.FTZ R163, R176, c[0x0][0x2d0], -R161.reuse ;  /* 0x0000b400b0a37a23 */ /* 0x100fe400000108a1 */
[----:B------:R-:W-:Y:S02]  /*4540*/  MUFU.EX2 R141, R141 ;  /* 0x0000008d008d7308 */ /* 0x000fe40000000800 */
[--C-:B------:R-:W-:Y:S01]  /*4550*/  FFMA.FTZ R142, R159, c[0x0][0x2d0], -R174.reuse ;  /* 0x0000b4009f8e7a23 */ /* 0x100fe200000108ae */
[C---:B------:R-:W-:Y:S01]  /*4560*/  HMMA.16816.F32.BF16 R112, R4.reuse, R32, R112 ;  /* 0x000000200470723c */ /* 0x040fe20000041870 */
[----:B------:R-:W-:Y:S02]  /*4570*/  FFMA.FTZ R143, R173, c[0x0][0x2d0], -R174 ;  /* 0x0000b400ad8f7a23 */ /* 0x000fe400000108ae */
[----:B------:R-:W-:Y:S02]  /*4580*/  FFMA.FTZ R159, R178, c[0x0][0x2d0], -R161 ;  /* 0x0000b400b29f7a23 */ /* 0x000fe400000108a1 */
[----:B------:R-:W-:Y:S03]  /*4590*/  MUFU.EX2 R140, R140 ;  /* 0x0000008c008c7308 */ /* 0x000fe60000000800 */
[C---:B------:R-:W-:Y:S01]  /*45a0*/  HMMA.16816.F32.BF16 R108, R4.reuse, R34, R108 ;  /* 0x00000022046c723c */ /* 0x040fe2000004186c */
[----:B------:R-:W-:Y:S04]  /*45b0*/  LDSM.16.MT88.4 R32, [R166+0x1100] ;  /* 0x00110000a620783b */ /* 0x000fe80000004200 */
[----:B------:R-:W5:Y:S03]  /*45c0*/  MUFU.EX2 R143, R143 ;  /* 0x0000008f008f7308 */ /* 0x000f660000000800 */
[C---:B-1----:R-:W-:Y:S05]  /*45d0*/  HMMA.16816.F32.BF16 R76, R4.reuse, R16, R76 ;  /* 0x00000010044c723c */ /* 0x042fea000004184c */
[----:B------:R-:W1:Y:S03]  /*45e0*/  MUFU.EX2 R142, R142 ;  /* 0x0000008e008e7308 */ /* 0x000e660000000800 */
[C---:B------:R-:W-:Y:S01]  /*45f0*/  HMMA.16816.F32.BF16 R80, R4.reuse, R18, R80 ;  /* 0x000000120450723c */ /* 0x040fe20000041850 */
[----:B------:R-:W1:Y:S04]  /*4600*/  LDSM.16.MT88.4 R16, [R166+0x3100] ;  /* 0x00310000a610783b */ /* 0x000e680000004200 */
[----:B------:R-:W1:Y:S03]  /*4610*/  MUFU.EX2 R159, R159 ;  /* 0x0000009f009f7308 */ /* 0x000e660000000800 */
[C---:B------:R-:W-:Y:S05]  /*4620*/  HMMA.16816.F32.BF16 R120, R4.reuse, R136, R120 ;  /* 0x000000880478723c */ /* 0x040fea0000041878 */
[----:B------:R-:W1:Y:S03]  /*4630*/  MUFU.EX2 R163, R163 ;  /* 0x000000a300a37308 */ /* 0x000e660000000800 */
        /* <DEDUP_REMOVED lines=12> */
[----:B------:R-:W-:Y:S01]  /*4700*/  HMMA.16816.F32.BF16 R96, R4, R10, R96 ;  /* 0x0000000a0460723c */ /* 0x000fe20000041860 */
[----:B------:R-:W2:Y:S06]  /*4710*/  LDSM.16.MT88.4 R8, [R155+0x3100] ;  /* 0x003100009b08783b */ /* 0x000eac0000004200 */
[----:B-----5:R-:W-:-:S02]  /*4720*/  F2FP.BF16.PACK_AB R4, R143, R140 ;  /* 0x0000008c8f04723e */ /* 0x020fc400000010ff */
[----:B-1----:R-:W-:Y:S02]  /*4730*/  F2FP.BF16.PACK_AB R6, R142, R141 ;  /* 0x0000008d8e06723e */ /* 0x002fe400000010ff */
[----:B------:R-:W-:Y:S01]  /*4740*/  F2FP.BF16.PACK_AB R5, R162, R159 ;  /* 0x0000009fa205723e */ /* 0x000fe200000010ff */
[----:B------:R-:W-:Y:S01]  /*4750*/  FADD.FTZ R159, R159, R144 ;  /* 0x000000909f9f7221 */ /* 0x000fe20000010000 */
[----:B------:R-:W-:-:S03]  /*4760*/  F2FP.BF16.PACK_AB R7, R163, R160 ;  /* 0x000000a0a307723e */ /* 0x000fc600000010ff */
[----:B------:R-:W-:-:S04]  /*4770*/  FADD.FTZ R159, R162, R159 ;  /* 0x0000009fa29f7221 */ /* 0x000fc80000010000 */
[----:B----4-:R-:W-:Y:S01]  /*4780*/  HMMA.16816.F32.BF16 R112, R4, R20, R112 ;  /* 0x000000140470723c */ /* 0x010fe20000041870 */
[----:B------:R-:W-:-:S04]  /*4790*/  FADD.FTZ R160, R160, R159 ;  /* 0x0000009fa0a07221 */ /* 0x000fc80000010000 */
[----:B------:R-:W-:-:S03]  /*47a0*/  FADD.FTZ R160, R163, R160 ;  /* 0x000000a0a3a07221 */ /* 0x000fc60000010000 */
[C---:B------:R-:W-:Y:S01]  /*47b0*/  HMMA.16816.F32.BF16 R108, R4.reuse, R22, R108 ;  /* 0x00000016046c723c */ /* 0x040fe2000004186c */
[----:B------:R-:W1:Y:S07]  /*47c0*/  LDSM.16.MT88.4 R20, [R135+0x5100] ;  /* 0x005100008714783b */ /* 0x000e6e0000004200 */
[C---:B------:R-:W-:Y:S08]  /*47d0*/  HMMA.16816.F32.BF16 R44, R4.reuse, R16, R44 ;  /* 0x00000010042c723c */ /* 0x040ff0000004182c */
[C---:B------:R-:W-:Y:S01]  /*47e0*/  HMMA.16816.F32.BF16 R48, R4.reuse, R18, R48 ;  /* 0x000000120430723c */ /* 0x040fe20000041830 */
[----:B------:R-:W4:Y:S07]  /*47f0*/  LDSM.16.MT88.4 R16, [R166+0x5100] ;  /* 0x00510000a610783b */ /* 0x000f2e0000004200 */
[C---:B---3--:R-:W-:Y:S08]  /*4800*/  HMMA.16816.F32.BF16 R52, R4.reuse, R12, R52 ;  /* 0x0000000c0434723c */ /* 0x048ff00000041834 */
[C---:B------:R-:W-:Y:S01]  /*4810*/  HMMA.16816.F32.BF16 R56, R4.reuse, R14, R56 ;  /* 0x0000000e0438723c */ /* 0x040fe20000041838 */
[----:B------:R-:W3:Y:S07]  /*4820*/  LDSM.16.MT88.4 R12, [R134+0x5100] ;  /* 0x00510000860c783b */ /* 0x000eee0000004200 */
[C---:B--2---:R-:W-:Y:S08]  /*4830*/  HMMA.16816.F32.BF16 R60, R4.reuse, R8, R60 ;  /* 0x00000008043c723c */ /* 0x044ff0000004183c */
[C---:B------:R-:W-:Y:S01]  /*4840*/  HMMA.16816.F32.BF16 R64, R4.reuse, R10, R64 ;  /* 0x0000000a0440723c */ /* 0x040fe20000041840 */
[----:B------:R-:W2:Y:S07]  /*4850*/  LDSM.16.MT88.4 R8, [R155+0x5100] ;  /* 0x005100009b08783b */ /* 0x000eae0000004200 */
[C---:B-1----:R-:W-:Y:S08]  /*4860*/  HMMA.16816.F32.BF16 R68, R4.reuse, R20, R68 ;  /* 0x000000140444723c */ /* 0x042ff00000041844 */
[C---:B------:R-:W-:Y:S01]  /*4870*/  HMMA.16816.F32.BF16 R72, R4.reuse, R22, R72 ;  /* 0x000000160448723c */ /* 0x040fe20000041848 */
[----:B------:R-:W1:Y:S07]  /*4880*/  LDSM.16.MT88.4 R20, [R135+0x1900] ;  /* 0x001900008714783b */ /* 0x000e6e0000004200 */
[C---:B------:R-:W-:Y:S07]  /*4890*/  HMMA.16816.F32.BF16 R128, R4.reuse, R136, R128 ;  /* 0x000000880480723c */ /* 0x040fee0000041880 */
[--C-:B------:R-:W-:Y:S01]  /*48a0*/  FFMA.FTZ R136, R171, c[0x0][0x2d0], -R174.reuse ;  /* 0x0000b400ab887a23 */ /* 0x100fe200000108ae */
[----:B------:R-:W-:Y:S01]  /*48b0*/  HMMA.16816.F32.BF16 R124, R4, R138, R124 ;  /* 0x0000008a047c723c */ /* 0x000fe2000004187c */
[----:B------:R-:W-:-:S04]  /*48c0*/  FFMA.FTZ R137, R169, c[0x0][0x2d0], -R174 ;  /* 0x0000b400a9897a23 */ /* 0x000fc800000108ae */
[----:B------:R-:W-:Y:S02]  /*48d0*/  MUFU.EX2 R136, R136 ;  /* 0x0000008800887308 */ /* 0x000fe40000000800 */
[----:B------:R-:W-:Y:S01]  /*48e0*/  FFMA.FTZ R138, R167, c[0x0][0x2d0], -R174 ;  /* 0x0000b400a78a7a23 */ /* 0x000fe200000108ae */
[----:B------:R-:W-:Y:S01]  /*48f0*/  HMMA.16816.F32.BF16 R36, R4, R24, R36 ;  /* 0x000000180424723c */ /* 0x000fe20000041824 */
[----:B------:R-:W-:-:S04]  /*4900*/  FFMA.FTZ R139, R172, c[0x0][0x2d0], -R161 ;  /* 0x0000b400ac8b7a23 */ /* 0x000fc800000108a1 */
[----:B------:R-:W5:Y:S03]  /*4910*/  MUFU.EX2 R137, R137 ;  /* 0x0000008900897308 */ /* 0x000f660000000800 */
[C---:B------:R-:W-:Y:S01]  /*4920*/  HMMA.16816.F32.BF16 R40, R4.reuse, R26, R40 ;  /* 0x0000001a0428723c */ /* 0x040fe20000041828 */
[----:B------:R-:W1:Y:S04]  /*4930*/  LDSM.16.MT88.4 R24, [R166+0x5900] ;  /* 0x00590000a618783b */ /* 0x000e680000004200 */
[----:B------:R-:W1:Y:S03]  /*4940*/  MUFU.EX2 R138, R138 ;  /* 0x0000008a008a7308 */ /* 0x000e660000000800 */
[C---:B----4-:R-:W-:Y:S05]  /*4950*/  HMMA.16816.F32.BF16 R76, R4.reuse, R16, R76 ;  /* 0x00000010044c723c */ /* 0x050fea000004184c */
[----:B------:R-:W4:Y:S03]  /*4960*/  MUFU.EX2 R139, R139 ;  /* 0x0000008b008b7308 */ /* 0x000f260000000800 */
        /* <DEDUP_REMOVED lines=11> */
[C---:B--2---:R-:W-:Y:S08]  /*4a20*/  HMMA.16816.F32.BF16 R92, R4.reuse, R8, R92 ;  /* 0x00000008045c723c */ /* 0x044ff0000004185c */
[----:B------:R-:W-:Y:S01]  /*4a30*/  HMMA.16816.F32.BF16 R96, R4, R10, R96 ;  /* 0x0000000a0460723c */ /* 0x000fe20000041860 */
[----:B------:R-:W2:Y:S06]  /*4a40*/  LDSM.16.MT88.4 R8, [R135+0x3900] ;  /* 0x003900008708783b */ /* 0x000eac0000004200 */
[----:B-----5:R-:W-:-:S02]  /*4a50*/  F2FP.BF16.PACK_AB R4, R137, R136 ;  /* 0x000000888904723e */ /* 0x020fc400000010ff */
[----:B-1----:R-:W-:Y:S02]  /*4a60*/  F2FP.BF16.PACK_AB R6, R205, R138 ;  /* 0x0000008acd06723e */ /* 0x002fe400000010ff */
[----:B----4-:R-:W-:Y:S01]  /*4a70*/  F2FP.BF16.PACK_AB R5, R170, R139 ;  /* 0x0000008baa05723e */ /* 0x010fe200000010ff */
[----:B------:R-:W-:Y:S01]  /*4a80*/  FADD.FTZ R139, R139, R160 ;  /* 0x000000a08b8b7221 */ /* 0x000fe20000010000 */
[----:B------:R-:W-:-:S03]  /*4a90*/  F2FP.BF16.PACK_AB R7, R206, R165 ;  /* 0x000000a5ce07723e */ /* 0x000fc600000010ff */
[----:B------:R-:W-:-:S04]  /*4aa0*/  FADD.FTZ R170, R170, R139 ;  /* 0x0000008baaaa7221 */ /* 0x000fc80000010000 */
[----:B------:R-:W-:Y:S01]  /*4ab0*/  HMMA.16816.F32.BF16 R128, R4, R20, R128 ;  /* 0x000000140480723c */ /* 0x000fe20000041880 */
[----:B------:R-:W-:-:S04]  /*4ac0*/  FADD.FTZ R165, R165, R170 ;  /* 0x000000aaa5a57221 */ /* 0x000fc80000010000 */
[----:B------:R-:W-:-:S03]  /*4ad0*/  FADD.FTZ R206, R206, R165 ;  /* 0x000000a5cece7221 */ /* 0x000fc60000010000 */
[C---:B------:R-:W-:Y:S01]  /*4ae0*/  HMMA.16816.F32.BF16 R124, R4.reuse, R22, R124 ;  /* 0x00000016047c723c */ /* 0x040fe2000004187c */
[----:B------:R-:W1:Y:S07]  /*4af0*/  LDSM.16.MT88.4 R20, [R134+0x3900] ;  /* 0x003900008614783b */ /* 0x000e6e0000004200 */
[C---:B------:R-:W-:Y:S07]  /*4b00*/  HMMA.16816.F32.BF16 R80, R4.reuse, R26, R80 ;  /* 0x0000001a0450723c */ /* 0x040fee0000041850 */
[----:B------:R-:W-:Y:S01]  /*4b10*/  IMAD.U32 R27, RZ, RZ, UR4 ;  /* 0x00000004ff1b7e24 */ /* 0x000fe2000f8e00ff */
[----:B------:R-:W-:Y:S01]  /*4b20*/  HMMA.16816.F32.BF16 R112, R4, R16, R112 ;  /* 0x000000100470723c */ /* 0x000fe20000041870 */
[----:B------:R-:W-:-:S02]  /*4b30*/  @UP0 UIMAD UR4, UR9, UR4, URZ ;  /* 0x00000004090402a4 */ /* 0x000fc4000f8e023f */
[----:B------:R-:W-:Y:S01]  /*4b40*/  @P0 IMAD.WIDE.U32 R26, R27, UR15, R202 ;  /* 0x0000000f1b1a0c25 */ /* 0x000fe2000f8e00ca */
[----:B------:R-:W-:Y:S01]  /*4b50*/  PLOP3.LUT P0, PT, PT, PT, UP0, 0x80, 0x0 ;  /* 0x000000000000781c */ /* 0x000fe20003f0f008 */
[----:B------:R-:W-:-:S03]  /*4b60*/  @UP0 UIMAD UR4, UR5, UR15, UR4 ;  /* 0x0000000f050402a4 */ /* 0x000fc6000f8e0204 */
[C---:B------:R-:W-:Y:S01]  /*4b70*/  HMMA.16816.F32.BF16 R108, R4.reuse, R18, R108 ;  /* 0x00000012046c723c */ /* 0x040fe2000004186c */
[----:B------:R-:W3:Y:S07]  /*4b80*/  LDSM.16.MT88.4 R16, [R155+0x3900] ;  /* 0x003900009b10783b */ /* 0x000eee0000004200 */
[C---:B------:R-:W-:Y:S07]  /*4b90*/  HMMA.16816.F32.BF16 R76, R4.reuse, R24, R76 ;  /* 0x00000018044c723c */ /* 0x040fee000004184c */
[----:B------:R-:W-:Y:S01]  /*4ba0*/  @P6 LEA R24, P6, R26, c[0x0][0x1c8], 0x1 ;  /* 0x000072001a186a11 */ /* 0x000fe200078c08ff */
[----:B--2---:R-:W-:Y:S01]  /*4bb0*/  HMMA.16816.F32.BF16 R36, R4, R8, R36 ;  /* 0x000000080424723c */ /* 0x004fe20000041824 */
[----:B------:R-:W-:Y:S01]  /*4bc0*/  @P5 IADD3 R25, R27, UR4, RZ ;  /* 0x000000041b195c10 */ /* 0x000fe2000fffe0ff */
[----:B------:R-:W-:Y:S01]  /*4bd0*/  ULDC.64 UR4, c[0x0][0x2c8] ;  /* 0x0000b20000047ab9 */ /* 0x000fe20000000a00 */
[----:B------:R-:W-:Y:S01]  /*4be0*/  PLOP3.LUT P5, PT, PT, PT, UP0, 0x80, 0x0 ;  /* 0x000000000000781c */ /* 0x000fe20003faf008 */
[----:B------:R-:W-:-:S04]  /*4bf0*/  UIMAD.WIDE.U32 UR22, UR8, UR4, URZ ;  /* 0x00000004081672a5 */ /* 0x000fc8000f8e003f */
[C---:B------:R-:W-:Y:S01]  /*4c00*/  HMMA.16816.F32.BF16 R40, R4.reuse, R10, R40 ;  /* 0x0000000a0428723c */ /* 0x040fe20000041828 */
[----:B------:R-:W2:Y:S02]  /*4c10*/  LDSM.16.MT88.4 R8, [R134+0x5900] ;  /* 0x005900008608783b */ /* 0x000ea40000004200 */
[----:B------:R-:W-:Y:S01]  /*4c20*/  @UP3 UMOV UR9, UR23 ;  /* 0x0000001700093c82 */ /* 0x000fe20008000000 */
[----:B------:R-:W-:Y:S01]  /*4c30*/  @P0 LEA.HI.X R25, R26, c[0x0][0x1cc], R25, 0x1, P6 ;  /* 0x000073001a190a11 */ /* 0x000fe200030f0c19 */
[----:B------:R-:W-:Y:S01]  /*4c40*/  @UP3 USHF.R.U32.HI UR8, URZ, UR5, UR9 ;  /* 0x000000053f083299 */ /* 0x000fe20008011609 */
[----:B------:R-:W-:Y:S02]  /*4c50*/  PLOP3.LUT P0, PT, PT, PT, UP0, 0x80, 0x0 ;  /* 0x000000000000781c */ /* 0x000fe40003f0f008 */
[----:B-1----:R-:W-:Y:S01]  /*4c60*/  HMMA.16816.F32.BF16 R52, R4, R20, R52 ;  /* 0x000000140434723c */ /* 0x002fe20000041834 */
[----:B------:R-:W-:-:S03]  /*4c70*/  UIADD3 UR4, UR7, UR8, URZ ;  /* 0x0000000807047290 */ /* 0x000fc6000fffe03f */
[----:B------:R-:W-:Y:S02]  /*4c80*/  ULDC UR7, c[0x0][0x328] ;  /* 0x0000ca0000077ab9 */ /* 0x000fe40000000800 */
[----:B------:R-:W-:Y:S01]  /*4c90*/  UIADD3 UR7, UR4, UR7, URZ ;  /* 0x0000000704077290 */ /* 0x000fe2000fffe03f */
[----:B------:R-:W-:Y:S01]  /*4ca0*/  IMAD.U32 R21, RZ, RZ, UR14 ;  /* 0x0000000eff157e24 */ /* 0x000fe2000f8e00ff */
[C---:B------:R-:W-:Y:S04]  /*4cb0*/  HMMA.16816.F32.BF16 R56, R4.reuse, R22, R56 ;  /* 0x000000160438723c */ /* 0x040fe80000041838 */
[----:B------:R-:W-:Y:S02]  /*4cc0*/  @P5 LEA R20, P6, R21, R24, 0x1 ;  /* 0x0000001815145211 */ /* 0x000fe400078c08ff */
[----:B------:R-:W-:Y:S01]  /*4cd0*/  PLOP3.LUT P5, PT, PT, PT, UP0, 0x80, 0x0 ;  /* 0x000000000000781c */ /* 0x000fe20003faf008 */
[----:B------:R-:W-:Y:S01]  /*4ce0*/  IMAD.U32 R22, RZ, RZ, UR13 ;  /* 0x0000000dff167e24 */ /* 0x000fe2000f8e00ff */
[----:B------:R-:W-:Y:S01]  /*4cf0*/  HMMA.16816.F32.BF16 R104, R4, R12, R104 ;  /* 0x0000000c0468723c */ /* 0x000fe20000041868 */
[----:B------:R-:W-:-:S07]  /*4d00*/  PLOP3.LUT P5, PT, PT, PT, UP0, 0x80, 0x0 ;  /* 0x000000000000781c */ /* 0x000fce0003faf008 */
[----:B------:R-:W-:Y:S01]  /*4d10*/  HMMA.16816.F32.BF16 R100, R4, R14, R100 ;  /* 0x0000000e0464723c */ /* 0x000fe20000041864 */
[----:B------:R-:W-:Y:S01]  /*4d20*/  @P0 LEA.HI.X R21, R21, R25, R22, 0x1, P6 ;  /* 0x0000001915150211 */ /* 0x000fe200030f0c16 */
[----:B------:R-:W1:Y:S01]  /*4d30*/  LDSM.16.MT88.4 R12, [R135+0x5900] ;  /* 0x00590000870c783b */ /* 0x000e620000004200 */
[----:B------:R-:W-:Y:S02]  /*4d40*/  PLOP3.LUT P0, PT, PT, PT, UP0, 0x80, 0x0 ;  /* 0x000000000000781c */ /* 0x000fe40003f0f008 */
[----:B------:R-:W-:-:S03]  /*4d50*/  PLOP3.LUT P6, PT, PT, PT, UP0, 0x80, 0x0 ;  /* 0x000000000000781c */ /* 0x000fc60003fcf008 */
[C---:B---3--:R-:W-:Y:S08]  /*4d60*/  HMMA.16816.F32.BF16 R60, R4.reuse, R16, R60 ;  /* 0x00000010043c723c */ /* 0x048ff0000004183c */
[----:B------:R-:W-:Y:S01]  /*4d70*/  HMMA.16816.F32.BF16 R64, R4, R18, R64 ;  /* 0x000000120440723c */ /* 0x000fe20000041840 */
[----:B------:R-:W3:Y:S04]  /*4d80*/  LDSM.16.MT88.4 R16, [R155+0x5900] ;  /* 0x005900009b10783b */ /* 0x000ee80000004200 */
[----:B------:R-:W-:Y:S01]  /*4d90*/  @!PT LDS RZ, [RZ] ;  /* 0x00000000fffff984 */ /* 0x000fe20000000800 */
[----:B------:R-:W-:Y:S01]  /*4da0*/  @!PT LDS RZ, [RZ] ;  /* 0x00000000fffff984 */ /* 0x000fe20000000800 */
[----:B------:R-:W-:Y:S01]  /*4db0*/  @!PT LDS RZ, [RZ] ;  /* 0x00000000fffff984 */ /* 0x000fe20000000800 */
[----:B------:R4:W-:Y:S01]  /*4dc0*/  @P0 LDGSTS.E.BYPASS.LTC128B.128 [R132+0xc100], [R24.64], !P3 ;  /* 0x0c10000018840fae */ /* 0x0009e2000d901d52 */
[----:B------:R-:W-:-:S02]  /*4dd0*/  PLOP3.LUT P0, PT, PT, PT, UP0, 0x80, 0x0 ;  /* 0x000000000000781c */ /* 0x000fc40003f0f008 */
[C---:B--2---:R-:W-:Y:S01]  /*4de0*/  HMMA.16816.F32.BF16 R84, R4.reuse, R8, R84 ;  /* 0x000000080454723c */ /* 0x044fe20000041854 */
[----:B------:R4:W-:Y:S01]  /*4df0*/  @P6 LDGSTS.E.BYPASS.LTC128B.128 [R132+0xe100], [R24.64+0x80], !P2 ;  /* 0x0e10008018846fae */ /* 0x0009e2000d101d52 */
[----:B------:R-:W-:Y:S02]  /*4e00*/  PLOP3.LUT P6, PT, PT, PT, UP0, 0x80, 0x0 ;  /* 0x000000000000781c */ /* 0x000fe40003fcf008 */
[----:B------:R-:W-:Y:S01]  /*4e10*/  PLOP3.LUT P0, PT, PT, PT, UP0, 0x80, 0x0 ;  /* 0x000000000000781c */ /* 0x000fe20003f0f008 */
[----:B------:R4:W-:Y:S01]  /*4e20*/  @P5 LDGSTS.E.BYPASS.LTC128B.128 [R132+0x10100], [R24.64+0x100], !P1 ;  /* 0x1010010018845fae */ /* 0x0009e2000c901d52 */
[----:B------:R-:W-:Y:S01]  /*4e30*/  PLOP3.LUT P5, PT, PT, PT, UP0, 0x80, 0x0 ;  /* 0x000000000000781c */ /* 0x000fe20003faf008 */
[----:B------:R-:W-:Y:S01]  /*4e40*/  FADD.FTZ R8, R140, R145 ;  /* 0x000000918c087221 */ /* 0x000fe20000010000 */
[----:B------:R-:W-:Y:S03]  /*4e50*/  HMMA.16816.F32.BF16 R120, R4, R32, R120 ;  /* 0x000000200478723c */ /* 0x000fe60000041878 */
[----:B------:R-:W-:-:S04]  /*4e60*/  FADD.FTZ R8, R143, R8 ;  /* 0x000000088f087221 */ /* 0x000fc80000010000 */
[----:B------:R-:W-:Y:S01]  /*4e70*/  FADD.FTZ R141, R141, R8 ;  /* 0x000000088d8d7221 */ /* 0x000fe20000010000 */
[----:B------:R4:W-:Y:S01]  /*4e80*/  @P6 LDGSTS.E.BYPASS.LTC128B.128 [R132+0xd100], [R20.64], !P3 ;  /* 0x0d10000014846fae */ /* 0x0009e2000d901d52 */
[C---:B------:R-:W-:Y:S02]  /*4e90*/  HMMA.16816.F32.BF16 R116, R4.reuse, R34, R116 ;  /* 0x000000220474723c */ /* 0x040fe40000041874 */
[----:B------:R-:W-:Y:S01]  /*4ea0*/  FADD.FTZ R141, R142, R141 ;  /* 0x0000008d8e8d7221 */ /* 0x000fe20000010000 */
[----:B------:R4:W-:Y:S03]  /*4eb0*/  @P5 LDGSTS.E.BYPASS.LTC128B.128 [R132+0xf100], [R20.64+0x80], !P2 ;  /* 0x0f10008014845fae */ /* 0x0009e6000d101d52 */
[----:B------:R-:W-:Y:S01]  /*4ec0*/  FADD.FTZ R136, R136, R141 ;  /* 0x0000008d88887221 */ /* 0x000fe20000010000 */
[----:B------:R4:W-:Y:S01]  /*4ed0*/  @P0 LDGSTS.E.BYPASS.LTC128B.128 [R132+0x11100], [R20.64+0x100], !P1 ;  /* 0x1110010014840fae */ /* 0x0009e2000c901d52 */
[----:B------:R-:W-:Y:S01]  /*4ee0*/  PLOP3.LUT P0, PT, PT, PT, UP2, 0x40, 0x0 ;  /* 0x000000000000781c */ /* 0x000fe20003f0e828 */
[----:B------:R-:W-:Y:S01]  /*4ef0*/  HMMA.16816.F32.BF16 R44, R4, R28, R44 ;  /* 0x0000001c042c723c */ /* 0x000fe2000004182c */
[----:B------:R-:W-:Y:S01]  /*4f00*/  FADD.FTZ R137, R137, R136 ;  /* 0x0000008889897221 */ /* 0x000fe20000010000 */
[----:B------:R-:W0:Y:S03]  /*4f10*/  LDGDEPBAR ;  /* 0x00000000000079af */ /* 0x000e260000000000 */
[----:B------:R-:W-:-:S03]  /*4f20*/  FADD.FTZ R138, R138, R137 ;  /* 0x000000898a8a7221 */ /* 0x000fc60000010000 */
[----:B------:R-:W-:Y:S01]  /*4f30*/  HMMA.16816.F32.BF16 R48, R4, R30, R48 ;  /* 0x0000001e0430723c */ /* 0x000fe20000041830 */
[----:B------:R-:W-:-:S07]  /*4f40*/  FADD.FTZ R205, R205, R138 ;  /* 0x0000008acdcd7221 */ /* 0x000fce0000010000 */
[C---:B-1----:R-:W-:Y:S08]  /*4f50*/  HMMA.16816.F32.BF16 R68, R4.reuse, R12, R68 ;  /* 0x0000000c0444723c */ /* 0x042ff00000041844 */
[C---:B------:R-:W-:Y:S08]  /*4f60*/  HMMA.16816.F32.BF16 R72, R4.reuse, R14, R72 ;  /* 0x0000000e0448723c */ /* 0x040ff00000041848 */
[C---:B------:R-:W-:Y:S08]  /*4f70*/  HMMA.16816.F32.BF16 R88, R4.reuse, R10, R88 ;  /* 0x0000000a0458723c */ /* 0x040ff00000041858 */
[C---:B---3--:R-:W-:Y:S08]  /*4f80*/  HMMA.16816.F32.BF16 R92, R4.reuse, R16, R92 ;  /* 0x00000010045c723c */ /* 0x048ff0000004185c */
[----:B------:R-:W-:Y:S01]  /*4f90*/  HMMA.16816.F32.BF16 R96, R4, R18, R96 ;  /* 0x000000120460723c */ /* 0x000fe20000041860 */
[----:B------:R-:W-:Y:S07]  /*4fa0*/  @P0 BRA `(.L_x_802) ;  /* 0x0000016000000947 */ /* 0x000fee0003800000 */
[----:B----4-:R-:W-:Y:S01]  /*4fb0*/  ISETP.LT.AND P0, PT, RZ, UR4, PT ;  /* 0x00000004ff007c0c */ /* 0x010fe2000bf01270 */
[----:B------:R-:W-:-:S12]  /*4fc0*/  UIADD3 UR8, UR4, -0x1, URZ ;  /* 0xffffffff04087890 */ /* 0x000fd8000fffe03f */
[----:B------:R-:W-:Y:S05]  /*4fd0*/  @P0 BRA `(.L_x_803) ;  /* 0x0000009000000947 */ /* 0x000fea0003800000 */
[----:B------:R-:W-:Y:S02]  /*4fe0*/  ULDC UR5, c[0x0][0x32c] ;  /* 0x0000cb0000057ab9 */ /* 0x000fe40000000800 */
[----:B------:R-:W-:Y:S02]  /*4ff0*/  UISETP.NE.AND UP0, UPT, UR6, UR5, UPT ;  /* 0x000000050600728c */ /* 0x000fe4000bf05270 */
[----:B------:R-:W-:-:S03]  /*5000*/  UIADD3 UR8, -UR4, URZ, URZ ;  /* 0x0000003f04087290 */ /* 0x000fc6000fffe13f */
[----:B------:R-:W-:Y:S02]  /*5010*/  ULDC.64 UR4, c[0x0][0x330] ;  /* 0x0000cc0000047ab9 */ /* 0x000fe40000000a00 */
[----:B------:R-:W-:-:S07]  /*5020*/  UIMAD.WIDE.U32 UR22, UR8, UR4, URZ ;  /* 0x00000004081672a5 */ /* 0x000fce000f8e003f */
[----:B------:R-:W-:Y:S02]  /*5030*/  @UP0 UMOV UR9, UR23 ;  /* 0x0000001700090c82 */ /* 0x000fe40008000000 */
[----:B------:R-:W-:-:S04]  /*5040*/  @UP0 USHF.R.U32.HI UR8, URZ, UR5, UR9 ;  /* 0x000000053f080299 */ /* 0x000fc80008011609 */
[----:B------:R-:W-:Y:S01]  /*5050*/  ULOP3.LUT UR8, URZ, UR8, URZ, 0x33, !UPT ;  /* 0x000000083f087292 */ /* 0x000fe2000f8e333f */
[----:B------:R-:W-:Y:S05]  /*5060*/  BRA `(.L_x_804) ;  /* 0x0000006000007947 */ /* 0x000fea0003800000 */
.L_x_803:
[----:B------:R-:W-:Y:S02]  /*5070*/  ULDC UR4, c[0x0][0x32c] ;  /* 0x0000cb0000047ab9 */ /* 0x000fe40000000800 */
[----:B------:R-:W-:-:S03]  /*5080*/  UISETP.NE.AND UP0, UPT, UR6, UR4, UPT ;  /* 0x000000040600728c */ /* 0x000fc6000bf05270 */
[----:B------:R-:W-:Y:S02]  /*5090*/  ULDC.64 UR4, c[0x0][0x330] ;  /* 0x0000cc0000047ab9 */ /* 0x000fe40000000a00 */
[----:B------:R-:W-:-:S07]  /*50a0*/  UIMAD.WIDE.U32 UR22, UR8, UR4, URZ ;  /* 0x00000004081672a5 */ /* 0x000fce000f8e003f */
[----:B------:R-:W-:Y:S02]  /*50b0*/  @UP0 UMOV UR9, UR23 ;  /* 0x0000001700090c82 */ /* 0x000fe40008000000 */
[----:B------:R-:W-:Y:S02]  /*50c0*/  @UP0 USHF.R.U32.HI UR8, URZ, UR5, UR9 ;  /* 0x000000053f080299 */ /* 0x000fe40008011609 */
.L_x_804:
[----:B------:R-:W-:Y:S02]  /*50d0*/  ULDC UR4, c[0x0][0x32c] ;  /* 0x0000cb0000047ab9 */ /* 0x000fe40000000800 */
[----:B------:R-:W-:-:S04]  /*50e0*/  UIMAD UR4, UR8, UR4, UR4 ;  /* 0x00000004080472a4 */ /* 0x000fc8000f8e0204 */
[----:B------:R-:W-:-:S04]  /*50f0*/  UISETP.LT.AND UP0, UPT, UR7, UR4, UPT ;  /* 0x000000040700728c */ /* 0x000fc8000bf01270 */
[----:B------:R-:W-:-:S04]  /*5100*/  USEL UR7, UR7, UR4, UP0 ;  /* 0x0000000407077287 */ /* 0x000fc80008000000 */
.L_x_802:
[----:B----4-:R-:W-:Y:S02]  /*5110*/  USHF.R.S32.HI UR4, URZ, 0x1f, UR7 ;  /* 0x0000001f3f047899 */ /* 0x010fe40008011407 */
[----:B------:R-:W-:Y:S02]  /*5120*/  UMOV UR5, 0x1 ;  /* 0x0000000100057882 */ /* 0x000fe40000000000 */
[----:B------:R-:W-:Y:S02]  /*5130*/  ULEA.HI UR4, UR4, UR7, URZ, 0x6 ;  /* 0x0000000704047291 */ /* 0x000fe4000f8f303f */
[----:B------:R-:W-:Y:S02]  /*5140*/  UMOV UR15, URZ ;  /* 0x0000003f000f7c82 */ /* 0x000fe40008000000 */
[----:B------:R-:W-:-:S04]  /*5150*/  USHF.R.S32.HI UR21, URZ, 0x6, UR4 ;  /* 0x000000063f157899 */ /* 0x000fc80008011404 */
[----:B------:R-:W-:-:S04]  /*5160*/  UISETP.LT.AND UP0, UPT, UR10, UR21, UPT ;  /* 0x000000150a00728c */ /* 0x000fc8000bf01270 */
[----:B------:R-:W-:-:S04]  /*5170*/  USEL UR21, UR10, UR21, !UP0 ;  /* 0x000000150a157287 */ /* 0x000fc8000c000000 */
[----:B------:R-:W-:-:S06]  /*5180*/  UISETP.GE.AND UP0, UPT, UR17, UR21, UPT ;  /* 0x000000151100728c */ /* 0x000fcc000bf06270 */
[----:B------:R-:W-:-:S13]  /*5190*/  PLOP3.LUT P0, PT, PT, PT, UP0, 0x80, 0x0 ;  /* 0x000000000000781c */ /* 0x000fda0003f0f008 */
[----:B------:R-:W-:Y:S05]  /*51a0*/  @!P0 BRA `(.L_x_805) ;  /* 0x00003ab000008947 */ /* 0x000fea0003800000 */
[----:B------:R-:W-:Y:S01]  /*51b0*/  PLOP3.LUT P5, PT, PT, PT, UP3, 0x80, 0x0 ;  /* 0x000000000000781c */ /* 0x000fe20003faf038 */
[----:B------:R-:W-:Y:S01]  /*51c0*/  IMAD.MOV.U32 R189, RZ, RZ, 0x20 ;  /* 0x00000020ffbd7424 */ /* 0x000fe200078e00ff */
[----:B------:R-:W-:Y:S01]  /*51d0*/  PLOP3.LUT P0, PT, PT, PT, UP3, 0x80, 0x0 ;  /* 0x000000000000781c */ /* 0x000fe20003f0f038 */
[----:B------:R-:W-:Y:S01]  /*51e0*/  IMAD.MOV.U32 R3, RZ, RZ, R0 ;  /* 0x000000ffff037224 */ /* 0x000fe200078e0000 */
[C---:B------:R-:W-:Y:S01]  /*51f0*/  IADD3 R216, P6, R194.reuse, 0x40, RZ ;  /* 0x00000040c2d87810 */ /* 0x040fe20007fde0ff */
[----:B------:R-:W-:Y:S01]  /*5200*/  IMAD.MOV.U32 R132, RZ, RZ, R2 ;  /* 0x000000ffff847224 */ /* 0x000fe200078e0002 */
[----:B------:R-:W-:Y:S01]  /*5210*/  SEL R189, R189, 0xffffffe0, !P4 ;  /* 0xffffffe0bdbd7807 */ /* 0x000fe20006000000 */
[----:B------:R-:W-:Y:S01]  /*5220*/  UMOV UR15, URZ ;  /* 0x0000003f000f7c82 */ /* 0x000fe20008000000 */
[----:B------:R-:W-:Y:S01]  /*5230*/  IADD3 R214, P4, R194, 0x80, RZ ;  /* 0x00000080c2d67810 */ /* 0x000fe20007f9e0ff */
[----:B------:R-:W-:Y:S01]  /*5240*/  IMAD.X R215, RZ, RZ, R199, P6 ;  /* 0x000000ffffd77224 */ /* 0x000fe200030e06c7 */
[----:B------:R-:W-:Y:S01]  /*5250*/  IADD3 R210, P6, R196, 0x80, RZ ;  /* 0x00000080c4d27810 */ /* 0x000fe20007fde0ff */
[----:B------:R-:W-:-:S02]  /*5260*/  UMOV UR5, 0x1 ;  /* 0x0000000100057882 */ /* 0x000fc40000000000 */
[----:B------:R-:W-:Y:S01]  /*5270*/  @P5 IMAD.HI.U32 R208, R200, c[0x0][0x2c8], RZ ;  /* 0x0000b200c8d05a27 */ /* 0x000fe200078e00ff */
[----:B------:R-:W-:Y:S01]  /*5280*/  IADD3 R212, P5, R196, 0x40, RZ ;  /* 0x00000040c4d47810 */ /* 0x000fe20007fbe0ff */
[----:B------:R-:W-:Y:S02]  /*5290*/  ULDC.64 UR8, c[0x0][0x208] ;  /* 0x0000820000087ab9 */ /* 0x000fe40000000a00 */
[----:B------:R-:W-:Y:S01]  /*52a0*/  IMAD.X R213, RZ, RZ, R199, P4 ;  /* 0x000000ffffd57224 */ /* 0x000fe200020e06c7 */
[----:B------:R-:W-:Y:S01]  /*52b0*/  @P0 SHF.R.U32.HI R208, RZ, c[0x0][0x2cc], R208 ;  /* 0x0000b300ffd00a19 */ /* 0x000fe200000116d0 */
[--C-:B------:R-:W-:Y:S02]  /*52c0*/  IMAD.X R211, RZ, RZ, R203.reuse, P5 ;  /* 0x000000ffffd37224 */ /* 0x100fe400028e06cb */
[----:B------:R-:W-:Y:S02]  /*52d0*/  IMAD.X R209, RZ, RZ, R203, P6 ;  /* 0x000000ffffd17224 */ /* 0x000fe400030e06cb */
.L_x_814:
[----:B------:R-:W-:Y:S04]  /*52e0*/  DEPBAR.LE SB0, 0x2 ;  /* 0x000080800000791a */ /* 0x000fe80000000000 */
[----:B------:R-:W-:Y:S01]  /*52f0*/  BAR.SYNC.DEFER_BLOCKING 0x0 ;  /* 0x0000000000007b1d */ /* 0x000fe20000010000 */
[----:B------:R-:W-:Y:S01]  /*5300*/  UIMAD UR4, UR5, 0x6000, URZ ;  /* 0x00006000050478a4 */ /* 0x000fe2000f8e023f */
[----:B------:R-:W-:Y:S01]  /*5310*/  MOV R179, UR15 ;  /* 0x0000000f00b37c02 */ /* 0x000fe20008000f00 */
[----:B------:R-:W-:Y:S01]  /*5320*/  UISETP.GE.AND UP1, UPT, UR10, UR17, UPT ;  /* 0x000000110a00728c */ /* 0x000fe2000bf26270 */
[----:B------:R-:W-:Y:S03]  /*5330*/  IMAD.MOV.U32 R232, RZ, RZ, R200 ;  /* 0x000000ffffe87224 */ /* 0x000fe600078e00c8 */
[----:B------:R-:W-:Y:S02]  /*5340*/  IADD3 R180, R188, UR4, RZ ;  /* 0x00000004bcb47c10 */ /* 0x000fe4000fffe0ff */
[----:B------:R-:W-:Y:S02]  /*5350*/  PLOP3.LUT P0, PT, PT, PT, UP1, 0x80, 0x0 ;  /* 0x000000000000781c */ /* 0x000fe40003f0f018 */
[C---:B------:R-:W-:Y:S01]  /*5360*/  IADD3 R191, R189.reuse, R180, R192 ;  /* 0x000000b4bdbf7210 */ /* 0x040fe20007ffe0c0 */
[--C-:B------:R-:W-:Y:S02]  /*5370*/  IMAD.IADD R133, R189, 0x1, R180.reuse ;  /* 0x00000001bd857824 */ /* 0x100fe400078e02b4 */
[----:B------:R-:W-:Y:S01]  /*5380*/  @!UP1 UIADD3 UR7, UR17, -0x1, URZ ;  /* 0xffffffff11079890 */ /* 0x000fe2000fffe03f */
[----:B------:R-:W-:Y:S03]  /*5390*/  IMAD.IADD R0, R192, 0x1, R180 ;  /* 0x00000001c0007824 */ /* 0x000fe600078e02b4 */
[----:B------:R-:W-:Y:S02]  /*53a0*/  @!UP1 USHF.R.S32.HI UR6, URZ, 0x1f, UR7 ;  /* 0x0000001f3f069899 */ /* 0x000fe40008011407 */
[----:B------:R-:W-:Y:S02]  /*53b0*/  @!UP1 UIMAD.WIDE.U32 UR22, UR7, UR8, URZ ;  /* 0x00000008071692a5 */ /* 0x000fe4000f8e003f */
[----:B------:R-:W-:Y:S01]  /*53c0*/  @!UP1 UIMAD UR6, UR6, UR8, URZ ;  /* 0x00000008060692a4 */ /* 0x000fe2000f8e023f */
[----:B------:R-:W-:Y:S03]  /*53d0*/  LDSM.16.M88.4 R136, [R190] ;  /* 0x00000000be88783b */ /* 0x000fe60000000200 */
[----:B------:R-:W-:Y:S02]  /*53e0*/  @!UP1 UIMAD UR6, UR7, UR9, UR6 ;  /* 0x00000009070692a4 */ /* 0x000fe4000f8e0206 */
[----:B------:R-:W-:Y:S02]  /*53f0*/  @!UP1 USHF.L.U32 UR7, UR22, 0x6, URZ ;  /* 0x0000000616079899 */ /* 0x000fe4000800063f */
[----:B------:R-:W-:Y:S01]  /*5400*/  @!UP1 UIADD3 UR6, UR23, UR6, URZ ;  /* 0x0000000617069290 */ /* 0x000fe2000fffe03f */
[----:B------:R-:W1:Y:S03]  /*5410*/  LDSM.16.M88.4 R140, [R188+UR4+0xc100] ;  /* 0x00c10004bc8c783b */ /* 0x000e660008000200 */
[----:B------:R-:W-:Y:S01]  /*5420*/  @!P0 IADD3 R2, P4, R194, UR7, RZ ;  /* 0x00000007c2028c10 */ /* 0x000fe2000ff9e0ff */
[----:B------:R-:W-:Y:S01]  /*5430*/  @!UP1 USHF.L.U64.HI UR6, UR22, 0x6, UR6 ;  /* 0x0000000616069899 */ /* 0x000fe20008010206 */
[----:B------:R-:W-:Y:S01]  /*5440*/  @!P0 IADD3 R169, P5, R216, UR7, RZ ;  /* 0x00000007d8a98c10 */ /* 0x000fe2000ffbe0ff */
[----:B------:R-:W-:Y:S01]  /*5450*/  @!UP1 UIADD3 UR22, UP0, UR12, UR7, URZ ;  /* 0x000000070c169290 */ /* 0x000fe2000ff1e03f */
[----:B------:R-:W2:Y:S01]  /*5460*/  LDSM.16.M88.4 R144, [R188+UR4+0xc900] ;  /* 0x00c90004bc90783b */ /* 0x000ea20008000200 */
[C---:B------:R-:W-:Y:S02]  /*5470*/  @!P0 LEA R166, P6, R2.reuse, c[0x0][0x1f8], 0x1 ;  /* 0x00007e0002a68a11 */ /* 0x040fe400078c08ff */
[----:B------:R-:W-:Y:S02]  /*5480*/  @!P0 IADD3.X R165, R199, UR6, RZ, P4, !PT ;  /* 0x00000006c7a58c10 */ /* 0x000fe4000a7fe4ff */
[----:B------:R-:W-:Y:S02]  /*5490*/  @!P0 LEA R164, P4, R169, c[0x0][0x1f8], 0x1 ;  /* 0x00007e00a9a48a11 */ /* 0x000fe400078808ff */
[----:B------:R-:W3:Y:S01]  /*54a0*/  LDSM.16.M88.4 R148, [R188+UR4+0xd100] ;  /* 0x00d10004bc94783b */ /* 0x000ee20008000200 */
[----:B------:R-:W-:Y:S02]  /*54b0*/  @!P0 LEA.HI.X R167, R2, c[0x0][0x1fc], R165, 0x1, P6 ;  /* 0x00007f0002a78a11 */ /* 0x000fe400030f0ca5 */
[----:B------:R-:W-:Y:S02]  /*54c0*/  @!P0 IADD3.X R168, R215, UR6, RZ, P5, !PT ;  /* 0x00000006d7a88c10 */ /* 0x000fe4000affe4ff */
[----:B------:R-:W-:Y:S01]  /*54d0*/  @!P0 IADD3 R2, P5, R214, UR7, RZ ;  /* 0x00000007d6028c10 */ /* 0x000fe2000ffbe0ff */
[----:B------:R-:W-:Y:S01]  /*54e0*/  @!UP1 UIADD3.X UR7, UR11, UR6, URZ, UP0, !UPT ;  /* 0x000000060b079290 */ /* 0x000fe200087fe43f */
[----:B------:R-:W4:Y:S01]  /*54f0*/  LDSM.16.M88.4 R152, [R188+UR4+0xd900] ;  /* 0x00d90004bc98783b */ /* 0x000f220008000200 */
[----:B------:R-:W-:Y:S01]  /*5500*/  @!P0 LEA.HI.X R165, R169, c[0x0][0x1fc], R168, 0x1, P4 ;  /* 0x00007f00a9a58a11 */ /* 0x000fe200020f0ca8 */
[----:B------:R-:W-:Y:S01]  /*5510*/  UISETP.GE.AND UP0, UPT, UR15, 0x1, UPT ;  /* 0x000000010f00788c */ /* 0x000fe2000bf06270 */
[----:B------:R-:W-:Y:S02]  /*5520*/  @!P0 LEA R172, P6, R2, c[0x0][0x1f8], 0x1 ;  /* 0x00007e0002ac8a11 */ /* 0x000fe400078c08ff */
[----:B------:R-:W-:Y:S02]  /*5530*/  @!P0 IADD3 R175, P4, R194, UR22, RZ ;  /* 0x00000016c2af8c10 */ /* 0x000fe4000ff9e0ff */
[----:B------:R-:W-:Y:S01]  /*5540*/  LDSM.16.M88.4 R156, [R133+0xd100] ;  /* 0x00d10000859c783b */ /* 0x000fe20000000200 */
[----:B------:R-:W-:Y:S01]  /*5550*/  @!P0 IADD3.X R171, R213, UR6, RZ, P5, !PT ;  /* 0x00000006d5ab8c10 */ /* 0x000fe2000affe4ff */
[----:B------:R-:W-:Y:S01]  /*5560*/  USHF.L.U32 UR6, UR17, 0x6, URZ ;  /* 0x0000000611067899 */ /* 0x000fe2000800063f */
[----:B------:R-:W-:Y:S02]  /*5570*/  @!P0 LEA R170, P5, R175, c[0x0][0x1f8], 0x1 ;  /* 0x00007e00afaa8a11 */ /* 0x000fe400078a08ff */
[----:B------:R-:W-:Y:S02]  /*5580*/  @!P0 LEA.HI.X R173, R2, c[0x0][0x1fc], R171, 0x1, P6 ;  /* 0x00007f0002ad8a11 */ /* 0x000fe400030f0cab */
[----:B------:R-:W-:Y:S01]  /*5590*/  @!P0 IADD3.X R168, R199, UR7, RZ, P4, !PT ;  /* 0x00000007c7a88c10 */ /* 0x000fe2000a7fe4ff */
[----:B------:R-:W-:Y:S01]  /*55a0*/  IMAD.U32 R228, RZ, RZ, UR6 ;  /* 0x00000006ffe47e24 */ /* 0x000fe2000f8e00ff */
[----:B------:R-:W-:Y:S02]  /*55b0*/  @!P0 IADD3 R169, P4, R216, UR22, RZ ;  /* 0x00000016d8a98c10 */ /* 0x000fe4000ff9e0ff */
[----:B------:R-:W-:Y:S01]  /*55c0*/  @!P0 LEA.HI.X R171, R175, c[0x0][0x1fc], R168, 0x1, P5 ;  /* 0x00007f00afab8a11 */ /* 0x000fe200028f0ca8 */
[C---:B-1----:R-:W-:Y:S03]  /*55d0*/  HMMA.16816.F32.BF16 R4, R136.reuse, R140, RZ ;  /* 0x0000008c8804723c */ /* 0x042fe600000418ff */
[----:B------:R-:W-:Y:S02]  /*55e0*/  @!P0 IADD3.X R168, R215, UR7, RZ, P4, !PT ;  /* 0x00000007d7a88c10 */ /* 0x000fe4000a7fe4ff */
[C---:B------:R-:W-:Y:S02]  /*55f0*/  @!P0 LEA R174, P6, R169.reuse, c[0x0][0x1f8], 0x1 ;  /* 0x00007e00a9ae8a11 */ /* 0x040fe400078c08ff */
[----:B------:R-:W-:Y:S01]  /*5600*/  @!P0 IADD3 R2, P5, R214, UR22, RZ ;  /* 0x00000016d6028c10 */ /* 0x000fe2000ffbe0ff */
[C---:B------:R-:W-:Y:S01]  /*5610*/  HMMA.16816.F32.BF16 R8, R136.reuse, R142, RZ ;  /* 0x0000008e8808723c */ /* 0x040fe200000418ff */
[----:B------:R-:W-:Y:S03]  /*5620*/  LDSM.16.M88.4 R140, [R186] ;  /* 0x00000000ba8c783b */ /* 0x000fe60000000200 */
[----:B------:R-:W-:Y:S01]  /*5630*/  @!P0 LEA.HI.X R175, R169, c[0x0][0x1fc], R168, 0x1, P6 ;  /* 0x00007f00a9af8a11 */ /* 0x000fe200030f0ca8 */
[----:B------:R-:W-:Y:S01]  /*5640*/  @!P0 IMAD R169, R179, 0x6000, R204 ;  /* 0x00006000b3a98824 */ /* 0x000fe200078e02cc */
[C---:B------:R-:W-:Y:S02]  /*5650*/  @!P0 LEA R176, P4, R2.reuse, c[0x0][0x1f8], 0x1 ;  /* 0x00007e0002b08a11 */ /* 0x040fe400078808ff */
[C---:B--2---:R-:W-:Y:S01]  /*5660*/  HMMA.16816.F32.BF16 R12, R136.reuse, R144, RZ ;  /* 0x00000090880c723c */ /* 0x044fe200000418ff */
[----:B------:R-:W-:Y:S01]  /*5670*/  @!P0 IADD3.X R177, R213, UR7, RZ, P5, !PT ;  /* 0x00000007d5b18c10 */ /* 0x000fe2000affe4ff */
[----:B------:R-:W-:Y:S02]  /*5680*/  UIADD3 UR7, UR15, 0x1, URZ ;  /* 0x000000010f077890 */ /* 0x000fe4000fffe03f */
[----:B------:R-:W-:Y:S02]  /*5690*/  IADD3 R228, -R201, 0x1, -R228 ;  /* 0x00000001c9e47810 */ /* 0x000fe40007ffe9e4 */
[----:B------:R-:W-:Y:S01]  /*56a0*/  @!P0 LEA.HI.X R177, R2, c[0x0][0x1fc], R177, 0x1, P4 ;  /* 0x00007f0002b18a11 */ /* 0x000fe200020f0cb1 */
[----:B------:R-:W-:Y:S01]  /*56b0*/  USEL UR15, UR7, URZ, !UP0 ;  /* 0x0000003f070f7287 */ /* 0x000fe2000c000000 */
[C---:B------:R-:W-:Y:S01]  /*56c0*/  HMMA.16816.F32.BF16 R16, R136.reuse, R146, RZ ;  /* 0x000000928810723c */ /* 0x040fe200000418ff */
[----:B------:R-:W1:Y:S03]  /*56d0*/  LDSM.16.M88.4 R144, [R133+0xc100] ;  /* 0x00c100008590783b */ /* 0x000e660000000200 */
[----:B------:R-:W-:Y:S02]  /*56e0*/  IADD3 R2, R192, R133, RZ ;  /* 0x00000085c0027210 */ /* 0x000fe40007ffe0ff */
[----:B------:R-:W-:Y:S02]  /*56f0*/  IADD3 R228, R228, c[0x0][0x1d0], RZ ;  /* 0x00007400e4e47a10 */ /* 0x000fe40007ffe0ff */
[C---:B---3--:R-:W-:Y:S04]  /*5700*/  HMMA.16816.F32.BF16 R20, R136.reuse, R148, RZ ;  /* 0x000000948814723c */ /* 0x048fe800000418ff */
[----:B------:R-:W-:Y:S04]  /*5710*/  IADD3 R228, R228, -c[0x0][0x168], RZ ;  /* 0x80005a00e4e47a10 */ /* 0x000fe80007ffe0ff */
[C---:B------:R-:W-:Y:S01]  /*5720*/  HMMA.16816.F32.BF16 R24, R136.reuse, R150, RZ ;  /* 0x000000968818723c */ /* 0x040fe200000418ff */
[----:B------:R-:W2:Y:S03]  /*5730*/  LDSM.16.M88.4 R148, [R133+0xc900] ;  /* 0x00c900008594783b */ /* 0x000ea60000000200 */
[C---:B------:R-:W-:Y:S02]  /*5740*/  IADD3 R229, R228.reuse, c[0x0][0x328], RZ ;  /* 0x0000ca00e4e57a10 */ /* 0x040fe40007ffe0ff */
[----:B------:R-:W-:Y:S02]  /*5750*/  IADD3 R228, R228, UR16, RZ ;  /* 0x00000010e4e47c10 */ /* 0x000fe4000fffe0ff */
[C---:B----4-:R-:W-:Y:S08]  /*5760*/  HMMA.16816.F32.BF16 R28, R136.reuse, R152, RZ ;  /* 0x00000098881c723c */ /* 0x050ff000000418ff */
[----:B------:R-:W-:Y:S01]  /*5770*/  HMMA.16816.F32.BF16 R32, R136, R154, RZ ;  /* 0x0000009a8820723c */ /* 0x000fe200000418ff */
[----:B------:R-:W3:Y:S07]  /*5780*/  LDSM.16.M88.4 R136, [R133+0xd900] ;  /* 0x00d900008588783b */ /* 0x000eee0000000200 */
[----:B------:R-:W-:Y:S01]  /*5790*/  @!PT LDS RZ, [RZ] ;  /* 0x00000000fffff984 */ /* 0x000fe20000000800 */
[----:B------:R-:W-:Y:S01]  /*57a0*/  @!PT LDS RZ, [RZ] ;  /* 0x00000000fffff984 */ /* 0x000fe20000000800 */
[----:B------:R-:W-:Y:S01]  /*57b0*/  @!PT LDS RZ, [RZ] ;  /* 0x00000000fffff984 */ /* 0x000fe20000000800 */
[----:B------:R4:W-:Y:S01]  /*57c0*/  @!P0 LDGSTS.E.BYPASS.LTC128B.128 [R169], [R166.64], !P3 ;  /* 0x00000000a6a98fae */ /* 0x0009e2000d901d52 */
[C---:B-1----:R-:W-:Y:S06]  /*57d0*/  HMMA.16816.F32.BF16 R4, R140.reuse, R144, R4 ;  /* 0x000000908c04723c */ /* 0x042fec0000041804 */
[----:B------:R4:W-:Y:S02]  /*57e0*/  @!P0 LDGSTS.E.BYPASS.LTC128B.128 [R169+0x2000], [R164.64], !P2 ;  /* 0x02000000a4a98fae */ /* 0x0009e4000d101d52 */
[C---:B------:R-:W-:Y:S05]  /*57f0*/  HMMA.16816.F32.BF16 R8, R140.reuse, R146, R8 ;  /* 0x000000928c08723c */ /* 0x040fea0000041808 */
[----:B------:R1:W-:Y:S03]  /*5800*/  @!P0 LDGSTS.E.BYPASS.LTC128B.128 [R169+0x4000], [R172.64], !P1 ;  /* 0x04000000aca98fae */ /* 0x0003e6000c901d52 */
[C---:B--2---:R-:W-:Y:S04]  /*5810*/  HMMA.16816.F32.BF16 R12, R140.reuse, R148, R12 ;  /* 0x000000948c0c723c */ /* 0x044fe8000004180c */
[----:B------:R1:W-:Y:S04]  /*5820*/  @!P0 LDGSTS.E.BYPASS.LTC128B.128 [R169+0x1000], [R170.64], !P3 ;  /* 0x01000000aaa98fae */ /* 0x0003e8000d901d52 */
[C---:B------:R-:W-:Y:S03]  /*5830*/  HMMA.16816.F32.BF16 R16, R140.reuse, R150, R16 ;  /* 0x000000968c10723c */ /* 0x040fe60000041810 */
[----:B------:R1:W-:Y:S05]  /*5840*/  @!P0 LDGSTS.E.BYPASS.LTC128B.128 [R169+0x3000], [R174.64], !P2 ;  /* 0x03000000aea98fae */ /* 0x0003ea000d101d52 */
[C---:B------:R-:W-:Y:S02]  /*5850*/  HMMA.16816.F32.BF16 R20, R140.reuse, R156, R20 ;  /* 0x0000009c8c14723c */ /* 0x040fe40000041814 */
[----:B------:R1:W-:Y:S01]  /*5860*/  @!P0 LDGSTS.E.BYPASS.LTC128B.128 [R169+0x5000], [R176.64], !P1 ;  /* 0x05000000b0a98fae */ /* 0x0003e2000c901d52 */
[----:B------:R-:W-:Y:S05]  /*5870*/  PLOP3.LUT P0, PT, PT, PT, UP3, 0x80, 0x0 ;  /* 0x000000000000781c */ /* 0x000fea0003f0f038 */
[C---:B------:R-:W-:Y:S01]  /*5880*/  HMMA.16816.F32.BF16 R24, R140.reuse, R158, R24 ;  /* 0x0000009e8c18723c */ /* 0x040fe20000041818 */
[----:B------:R-:W-:Y:S07]  /*5890*/  LDSM.16.M88.4 R152, [R185] ;  /* 0x00000000b998783b */ /* 0x000fee0000000200 */
[C---:B---3--:R-:W-:Y:S01]  /*58a0*/  HMMA.16816.F32.BF16 R28, R140.reuse, R136, R28 ;  /* 0x000000888c1c723c */ /* 0x048fe2000004181c */
[----:B------:R-:W2:Y:S03]  /*58b0*/  LDSM.16.M88.4 R160, [R0+0xc100] ;  /* 0x00c1000000a0783b */ /* 0x000ea60000000200 */
[----:B------:R-:W-:Y:S02]  /*58c0*/  @P0 MOV R232, R208 ;  /* 0x000000d000e80202 */ /* 0x000fe40000000f00 */
[----:B------:R-:W-:Y:S02]  /*58d0*/  PLOP3.LUT P0, PT, PT, PT, UP2, 0x40, 0x0 ;  /* 0x000000000000781c */ /* 0x000fe40003f0e828 */
[----:B------:R-:W-:Y:S01]  /*58e0*/  HMMA.16816.F32.BF16 R32, R140, R138, R32 ;  /* 0x0000008a8c20723c */ /* 0x000fe20000041820 */
[----:B------:R-:W3:Y:S07]  /*58f0*/  LDSM.16.M88.4 R144, [R0+0xc900] ;  /* 0x00c900000090783b */ /* 0x000eee0000000200 */
[----:B------:R-:W5:Y:S07]  /*5900*/  LDSM.16.M88.4 R148, [R0+0xd100] ;  /* 0x00d100000094783b */ /* 0x000f6e0000000200 */
[----:B------:R-:W5:Y:S07]  /*5910*/  LDSM.16.M88.4 R156, [R0+0xd900] ;  /* 0x00d90000009c783b */ /* 0x000f6e0000000200 */
[----:B----4-:R-:W-:Y:S07]  /*5920*/  LDSM.16.M88.4 R164, [R184] ;  /* 0x00000000b8a4783b */ /* 0x010fee0000000200 */
[----:B-1----:R-:W1:Y:S01]  /*5930*/  LDSM.16.M88.4 R168, [R2+0xc100] ;  /* 0x00c1000002a8783b */ /* 0x002e620000000200 */
[C---:B--2---:R-:W-:Y:S06]  /*5940*/  HMMA.16816.F32.BF16 R4, R152.reuse, R160, R4 ;  /* 0x000000a09804723c */ /* 0x044fec0000041804 */
[----:B------:R-:W2:Y:S02]  /*5950*/  LDSM.16.M88.4 R136, [R2+0xc900] ;  /* 0x00c900000288783b */ /* 0x000ea40000000200 */
[C---:B------:R-:W-:Y:S05]  /*5960*/  HMMA.16816.F32.BF16 R8, R152.reuse, R162, R8 ;  /* 0x000000a29808723c */ /* 0x040fea0000041808 */
[----:B------:R-:W4:Y:S03]  /*5970*/  LDSM.16.M88.4 R140, [R2+0xd100] ;  /* 0x00d10000028c783b */ /* 0x000f260000000200 */
[C---:B---3--:R-:W-:Y:S04]  /*5980*/  HMMA.16816.F32.BF16 R12, R152.reuse, R144, R12 ;  /* 0x00000090980c723c */ /* 0x048fe8000004180c */
[----:B------:R-:W-:Y:S04]  /*5990*/  LDSM.16.M88.4 R160, [R188+UR4+0xf900] ;  /* 0x00f90004bca0783b */ /* 0x000fe80008000200 */
[C---:B------:R-:W-:Y:S03]  /*59a0*/  HMMA.16816.F32.BF16 R16, R152.reuse, R146, R16 ;  /* 0x000000929810723c */ /* 0x040fe60000041810 */
[----:B------:R-:W3:Y:S05]  /*59b0*/  LDSM.16.M88.4 R144, [R2+0xd900] ;  /* 0x00d900000290783b */ /* 0x000eea0000000200 */
[C---:B-----5:R-:W-:Y:S02]  /*59c0*/  HMMA.16816.F32.BF16 R20, R152.reuse, R148, R20 ;  /* 0x000000949814723c */ /* 0x060fe40000041814 */
[----:B------:R-:W-:Y:S06]  /*59d0*/  LDSM.16.M88.4 R172, [R133+0xe900] ;  /* 0x00e9000085ac783b */ /* 0x000fec0000000200 */
[C---:B------:R-:W-:Y:S01]  /*59e0*/  HMMA.16816.F32.BF16 R24, R152.reuse, R150, R24 ;  /* 0x000000969818723c */ /* 0x040fe20000041818 */
[----:B------:R-:W-:Y:S07]  /*59f0*/  LDSM.16.M88.4 R148, [R190+0x4000] ;  /* 0x00400000be94783b */ /* 0x000fee0000000200 */
[C---:B------:R-:W-:Y:S01]  /*5a00*/  HMMA.16816.F32.BF16 R28, R152.reuse, R156, R28 ;  /* 0x0000009c981c723c */ /* 0x040fe2000004181c */
[----:B------:R-:W-:Y:S07]  /*5a10*/  LDSM.16.M88.4 R176, [R0+0xe100] ;  /* 0x00e1000000b0783b */ /* 0x000fee0000000200 */
[----:B------:R-:W-:Y:S01]  /*5a20*/  HMMA.16816.F32.BF16 R32, R152, R158, R32 ;  /* 0x0000009e9820723c */ /* 0x000fe20000041820 */
[----:B------:R-:W5:Y:S07]  /*5a30*/  LDSM.16.M88.4 R152, [R188+UR4+0xe100] ;  /* 0x00e10004bc98783b */ /* 0x000f6e0008000200 */
[C---:B-1----:R-:W-:Y:S01]  /*5a40*/  HMMA.16816.F32.BF16 R4, R164.reuse, R168, R4 ;  /* 0x000000a8a404723c */ /* 0x042fe20000041804 */
[----:B------:R-:W-:Y:S07]  /*5a50*/  LDSM.16.M88.4 R156, [R188+UR4+0xe900] ;  /* 0x00e90004bc9c783b */ /* 0x000fee0008000200 */
[C---:B------:R-:W-:Y:S01]  /*5a60*/  HMMA.16816.F32.BF16 R8, R164.reuse, R170, R8 ;  /* 0x000000aaa408723c */ /* 0x040fe20000041808 */
[----:B------:R-:W-:Y:S07]  /*5a70*/  LDSM.16.M88.4 R168, [R133+0xe100] ;  /* 0x00e1000085a8783b */ /* 0x000fee0000000200 */
[C---:B--2---:R-:W-:Y:S01]  /*5a80*/  HMMA.16816.F32.BF16 R12, R164.reuse, R136, R12 ;  /* 0x00000088a40c723c */ /* 0x044fe2000004180c */
[----:B------:R-:W-:Y:S07]  /*5a90*/  LDSM.16.M88.4 R180, [R188+UR4+0x10100] ;  /* 0x01010004bcb4783b */ /* 0x000fee0008000200 */
[C---:B------:R-:W-:Y:S01]  /*5aa0*/  HMMA.16816.F32.BF16 R16, R164.reuse, R138, R16 ;  /* 0x0000008aa410723c */ /* 0x040fe20000041810 */
[----:B------:R-:W-:Y:S07]  /*5ab0*/  LDSM.16.M88.4 R136, [R188+UR4+0xf100] ;  /* 0x00f10004bc88783b */ /* 0x000fee0008000200 */
[C---:B----4-:R-:W-:Y:S01]  /*5ac0*/  HMMA.16816.F32.BF16 R20, R164.reuse, R140, R20 ;  /* 0x0000008ca414723c */ /* 0x050fe20000041814 */
[----:B------:R-:W0:Y:S07]  /*5ad0*/  LDGDEPBAR ;  /* 0x00000000000079af */ /* 0x000e2e0000000000 */
[C---:B------:R-:W-:Y:S01]  /*5ae0*/  HMMA.16816.F32.BF16 R24, R164.reuse, R142, R24 ;  /* 0x0000008ea418723c */ /* 0x040fe20000041818 */
[----:B------:R-:W-:Y:S07]  /*5af0*/  LDSM.16.M88.4 R140, [R186+0x4000] ;  /* 0x00400000ba8c783b */ /* 0x000fee0000000200 */
[C---:B---3--:R-:W-:Y:S01]  /*5b00*/  HMMA.16816.F32.BF16 R28, R164.reuse, R144, R28 ;  /* 0x00000090a41c723c */ /* 0x048fe2000004181c */
[----:B------:R-:W1:Y:S07]  /*5b10*/  SHFL.IDX PT, R233, R232, RZ, 0x1c1f ;  /* 0x001c1fffe8e97589 */ /* 0x000e6e00000e0000 */
[----:B------:R-:W-:Y:S01]  /*5b20*/  HMMA.16816.F32.BF16 R32, R164, R146, R32 ;  /* 0x00000092a420723c */ /* 0x000fe20000041820 */
[----:B------:R-:W2:Y:S07]  /*5b30*/  LDSM.16.M88.4 R144, [R133+0xf100] ;  /* 0x00f100008590783b */ /* 0x000eae0000000200 */
[C---:B-----5:R-:W-:Y:S01]  /*5b40*/  HMMA.16816.F32.BF16 R4, R148.reuse, R152, R4 ;  /* 0x000000989404723c */ /* 0x060fe20000041804 */
[----:B------:R-:W-:Y:S07]  /*5b50*/  LDSM.16.M88.4 R164, [R185+0x4000] ;  /* 0x00400000b9a4783b */ /* 0x000fee0000000200 */
[C---:B------:R-:W-:Y:S01]  /*5b60*/  HMMA.16816.F32.BF16 R8, R148.reuse, R154, R8 ;  /* 0x0000009a9408723c */ /* 0x040fe20000041808 */
[----:B------:R-:W3:Y:S03]  /*5b70*/  LDSM.16.M88.4 R152, [R133+0xf900] ;  /* 0x00f900008598783b */ /* 0x000ee60000000200 */
[----:B-1----:R-:W-:Y:S01]  /*5b80*/  IADD3 R231, R229, R233, RZ ;  /* 0x000000e9e5e77210 */ /* 0x002fe20007ffe0ff */
[----:B------:R-:W-:Y:S03]  /*5b90*/  IMAD.IADD R230, R228, 0x1, R233 ;  /* 0x00000001e4e67824 */ /* 0x000fe600078e02e9 */
[C---:B------:R-:W-:Y:S08]  /*5ba0*/  HMMA.16816.F32.BF16 R12, R148.reuse, R156, R12 ;  /* 0x0000009c940c723c */ /* 0x040ff0000004180c */
[C---:B------:R-:W-:Y:S01]  /*5bb0*/  HMMA.16816.F32.BF16 R16, R148.reuse, R158, R16 ;  /* 0x0000009e9410723c */ /* 0x040fe20000041810 */
[----:B------:R-:W-:Y:S07]  /*5bc0*/  LDSM.16.M88.4 R156, [R0+0xf900] ;  /* 0x00f90000009c783b */ /* 0x000fee0000000200 */
[C---:B------:R-:W-:Y:S08]  /*5bd0*/  HMMA.16816.F32.BF16 R20, R148.reuse, R136, R20 ;  /* 0x000000889414723c */ /* 0x040ff00000041814 */
[C---:B------:R-:W-:Y:S01]  /*5be0*/  HMMA.16816.F32.BF16 R24, R148.reuse, R138, R24 ;  /* 0x0000008a9418723c */ /* 0x040fe20000041818 */
[----:B------:R-:W1:Y:S07]  /*5bf0*/  LDSM.16.M88.4 R136, [R0+0xe900] ;  /* 0x00e900000088783b */ /* 0x000e6e0000000200 */
[C---:B------:R-:W-:Y:S08]  /*5c00*/  HMMA.16816.F32.BF16 R28, R148.reuse, R160, R28 ;  /* 0x000000a0941c723c */ /* 0x040ff0000004181c */
[----:B------:R-:W-:Y:S01]  /*5c10*/  HMMA.16816.F32.BF16 R32, R148, R162, R32 ;  /* 0x000000a29420723c */ /* 0x000fe20000041820 */
[----:B------:R-:W4:Y:S07]  /*5c20*/  LDSM.16.M88.4 R148, [R0+0xf100] ;  /* 0x00f100000094783b */ /* 0x000f2e0000000200 */
[C---:B------:R-:W-:Y:S01]  /*5c30*/  HMMA.16816.F32.BF16 R4, R140.reuse, R168, R4 ;  /* 0x000000a88c04723c */ /* 0x040fe20000041804 */
[----:B------:R-:W-:Y:S07]  /*5c40*/  LDSM.16.M88.4 R160, [R184+0x4000] ;  /* 0x00400000b8a0783b */ /* 0x000fee0000000200 */
[C---:B------:R-:W-:Y:S01]  /*5c50*/  HMMA.16816.F32.BF16 R8, R140.reuse, R170, R8 ;  /* 0x000000aa8c08723c */ /* 0x040fe20000041808 */
[----:B------:R-:W5:Y:S07]  /*5c60*/  LDSM.16.M88.4 R168, [R2+0xe100] ;  /* 0x00e1000002a8783b */ /* 0x000f6e0000000200 */
[C---:B------:R-:W-:Y:S08]  /*5c70*/  HMMA.16816.F32.BF16 R12, R140.reuse, R172, R12 ;  /* 0x000000ac8c0c723c */ /* 0x040ff0000004180c */
[C---:B------:R-:W-:Y:S01]  /*5c80*/  HMMA.16816.F32.BF16 R16, R140.reuse, R174, R16 ;  /* 0x000000ae8c10723c */ /* 0x040fe20000041810 */
[----:B------:R-:W-:Y:S07]  /*5c90*/  LDSM.16.M88.4 R172, [R190+0x8000] ;  /* 0x00800000beac783b */ /* 0x000fee0000000200 */
[C---:B--2---:R-:W-:Y:S08]  /*5ca0*/  HMMA.16816.F32.BF16 R20, R140.reuse, R144, R20 ;  /* 0x000000908c14723c */ /* 0x044ff00000041814 */
[C---:B------:R-:W-:Y:S01]  /*5cb0*/  HMMA.16816.F32.BF16 R24, R140.reuse, R146, R24 ;  /* 0x000000928c18723c */ /* 0x040fe20000041818 */
[----:B------:R-:W-:Y:S07]  /*5cc0*/  LDSM.16.M88.4 R144, [R191+0xf100] ;  /* 0x00f10000bf90783b */ /* 0x000fee0000000200 */
[C---:B---3--:R-:W-:Y:S08]  /*5cd0*/  HMMA.16816.F32.BF16 R28, R140.reuse, R152, R28 ;  /* 0x000000988c1c723c */ /* 0x048ff0000004181c */
[----:B------:R-:W-:Y:S01]  /*5ce0*/  HMMA.16816.F32.BF16 R32, R140, R154, R32 ;  /* 0x0000009a8c20723c */ /* 0x000fe20000041820 */
[----:B------:R-:W2:Y:S07]  /*5cf0*/  LDSM.16.M88.4 R140, [R191+0xe900] ;  /* 0x00e90000bf8c783b */ /* 0x000eae0000000200 */
[C---:B------:R-:W-:Y:S01]  /*5d00*/  HMMA.16816.F32.BF16 R4, R164.reuse, R176, R4 ;  /* 0x000000b0a404723c */ /* 0x040fe20000041804 */
[----:B------:R-:W3:Y:S07]  /*5d10*/  LDSM.16.M88.4 R152, [R191+0xf900] ;  /* 0x00f90000bf98783b */ /* 0x000eee0000000200 */
[C---:B------:R-:W-:Y:S01]  /*5d20*/  HMMA.16816.F32.BF16 R8, R164.reuse, R178, R8 ;  /* 0x000000b2a408723c */ /* 0x040fe20000041808 */
[----:B------:R-:W-:Y:S07]  /*5d30*/  LDSM.16.M88.4 R176, [R133+0x10100] ;  /* 0x0101000085b0783b */ /* 0x000fee0000000200 */
        /* <DEDUP_REMOVED lines=8> */
[----:B------:R-:W1:Y:S07]  /*5dc0*/  LDSM.16.M88.4 R156, [R188+UR4+0x11900] ;  /* 0x01190004bc9c783b */ /* 0x000e6e0008000200 */
        /* <DEDUP_REMOVED lines=10> */
[C---:B---3--:R-:W-:Y:S08]  /*5e70*/  HMMA.16816.F32.BF16 R28, R160.reuse, R152, R28 ;  /* 0x00000098a01c723c */ /* 0x048ff0000004181c */
[----:B------:R-:W-:Y:S01]  /*5e80*/  HMMA.16816.F32.BF16 R32, R160, R154, R32 ;  /* 0x0000009aa020723c */ /* 0x000fe20000041820 */
[----:B------:R-:W3:Y:S07]  /*5e90*/  LDSM.16.M88.4 R152, [R133+0x11900] ;  /* 0x011900008598783b */ /* 0x000eee0000000200 */
[----:B------:R-:W2:Y:S01]  /*5ea0*/  LDSM.16.M88.4 R160, [R185+0x8000] ;  /* 0x00800000b9a0783b */ /* 0x000ea20000000200 */
[C---:B------:R-:W-:Y:S08]  /*5eb0*/  HMMA.16816.F32.BF16 R4, R172.reuse, R180, R4 ;  /* 0x000000b4ac04723c */ /* 0x040ff00000041804 */
[C---:B------:R-:W-:Y:S01]  /*5ec0*/  HMMA.16816.F32.BF16 R8, R172.reuse, R182, R8 ;  /* 0x000000b6ac08723c */ /* 0x040fe20000041808 */
[----:B------:R-:W-:Y:S07]  /*5ed0*/  LDSM.16.M88.4 R180, [R2+0x10100] ;  /* 0x0101000002b4783b */ /* 0x000fee0000000200 */
[C---:B-1----:R-:W-:Y:S08]  /*5ee0*/  HMMA.16816.F32.BF16 R12, R172.reuse, R136, R12 ;  /* 0x00000088ac0c723c */ /* 0x042ff0000004180c */
[C---:B------:R-:W-:Y:S01]  /*5ef0*/  HMMA.16816.F32.BF16 R16, R172.reuse, R138, R16 ;  /* 0x0000008aac10723c */ /* 0x040fe20000041810 */
[----:B------:R-:W1:Y:S07]  /*5f00*/  LDSM.16.M88.4 R136, [R0+0x10900] ;  /* 0x010900000088783b */ /* 0x000e6e0000000200 */
[C---:B----4-:R-:W-:Y:S08]  /*5f10*/  HMMA.16816.F32.BF16 R20, R172.reuse, R148, R20 ;  /* 0x00000094ac14723c */ /* 0x050ff00000041814 */
[C---:B------:R-:W-:Y:S01]  /*5f20*/  HMMA.16816.F32.BF16 R24, R172.reuse, R150, R24 ;  /* 0x00000096ac18723c */ /* 0x040fe20000041818 */
[----:B------:R-:W4:Y:S07]  /*5f30*/  LDSM.16.M88.4 R148, [R0+0x11100] ;  /* 0x011100000094783b */ /* 0x000f2e0000000200 */
[C---:B------:R-:W-:Y:S08]  /*5f40*/  HMMA.16816.F32.BF16 R28, R172.reuse, R156, R28 ;  /* 0x0000009cac1c723c */ /* 0x040ff0000004181c */
[----:B------:R-:W-:Y:S01]  /*5f50*/  HMMA.16816.F32.BF16 R32, R172, R158, R32 ;  /* 0x0000009eac20723c */ /* 0x000fe20000041820 */
[----:B------:R-:W1:Y:S07]  /*5f60*/  LDSM.16.M88.4 R156, [R0+0x11900] ;  /* 0x01190000009c783b */ /* 0x000e6e0000000200 */
[----:B------:R-:W1:Y:S01]  /*5f70*/  LDSM.16.M88.4 R172, [R184+0x8000] ;  /* 0x00800000b8ac783b */ /* 0x000e620000000200 */
[C---:B-----5:R-:W-:Y:S08]  /*5f80*/  HMMA.16816.F32.BF16 R4, R164.reuse, R176, R4 ;  /* 0x000000b0a404723c */ /* 0x060ff00000041804 */
[C---:B------:R-:W-:Y:S08]  /*5f90*/  HMMA.16816.F32.BF16 R8, R164.reuse, R178, R8 ;  /* 0x000000b2a408723c */ /* 0x040ff00000041808 */
[C---:B--2---:R-:W-:Y:S08]  /*5fa0*/  HMMA.16816.F32.BF16 R12, R164.reuse, R140, R12 ;  /* 0x0000008ca40c723c */ /* 0x044ff0000004180c */
[C---:B------:R-:W-:Y:S01]  /*5fb0*/  HMMA.16816.F32.BF16 R16, R164.reuse, R142, R16 ;  /* 0x0000008ea410723c */ /* 0x040fe20000041810 */
[----:B------:R-:W-:Y:S07]  /*5fc0*/  LDSM.16.M88.4 R140, [R191+0x11100] ;  /* 0x01110000bf8c783b */ /* 0x000fee0000000200 */
[C---:B------:R-:W-:Y:S08]  /*5fd0*/  HMMA.16816.F32.BF16 R20, R164.reuse, R144, R20 ;  /* 0x00000090a414723c */ /* 0x040ff00000041814 */
[C---:B------:R-:W-:Y:S08]  /*5fe0*/  HMMA.16816.F32.BF16 R24, R164.reuse, R146, R24 ;  /* 0x00000092a418723c */ /* 0x040ff00000041818 */
[C---:B---3--:R-:W-:Y:S08]  /*5ff0*/  HMMA.16816.F32.BF16 R28, R164.reuse, R152, R28 ;  /* 0x00000098a41c723c */ /* 0x048ff0000004181c */
[----:B------:R-:W-:Y:S08]  /*6000*/  HMMA.16816.F32.BF16 R32, R164, R154, R32 ;  /* 0x0000009aa420723c */ /* 0x000ff00000041820 */
[C---:B------:R-:W-:Y:S08]  /*6010*/  HMMA.16816.F32.BF16 R4, R160.reuse, R168, R4 ;  /* 0x000000a8a004723c */ /* 0x040ff00000041804 */
[C---:B------:R-:W-:Y:S08]  /*6020*/  HMMA.16816.F32.BF16 R8, R160.reuse, R170, R8 ;  /* 0x000000aaa008723c */ /* 0x040ff00000041808 */
[C---:B-1----:R-:W-:Y:S08]  /*6030*/  HMMA.16816.F32.BF16 R12, R160.reuse, R136, R12 ;  /* 0x00000088a00c723c */ /* 0x042ff0000004180c */
[C---:B------:R-:W-:Y:S01]  /*6040*/  HMMA.16816.F32.BF16 R16, R160.reuse, R138, R16 ;  /* 0x0000008aa010723c */ /* 0x040fe20000041810 */
[----:B------:R-:W1:Y:S07]  /*6050*/  LDSM.16.M88.4 R136, [R191+0x10900] ;  /* 0x01090000bf88783b */ /* 0x000e6e0000000200 */
[C---:B----4-:R-:W-:Y:S08]  /*6060*/  HMMA.16816.F32.BF16 R20, R160.reuse, R148, R20 ;  /* 0x00000094a014723c */ /* 0x050ff00000041814 */
[C---:B------:R-:W-:Y:S08]  /*6070*/  HMMA.16816.F32.BF16 R24, R160.reuse, R150, R24 ;  /* 0x00000096a018723c */ /* 0x040ff00000041818 */
[C---:B------:R-:W-:Y:S08]  /*6080*/  HMMA.16816.F32.BF16 R28, R160.reuse, R156, R28 ;  /* 0x0000009ca01c723c */ /* 0x040ff0000004181c */
[----:B------:R-:W-:Y:S08]  /*6090*/  HMMA.16816.F32.BF16 R32, R160, R158, R32 ;  /* 0x0000009ea020723c */ /* 0x000ff00000041820 */
[C---:B------:R-:W-:Y:S08]  /*60a0*/  HMMA.16816.F32.BF16 R4, R172.reuse, R180, R4 ;  /* 0x000000b4ac04723c */ /* 0x040ff00000041804 */
[C---:B------:R-:W-:Y:S08]  /*60b0*/  HMMA.16816.F32.BF16 R8, R172.reuse, R182, R8 ;  /* 0x000000b6ac08723c */ /* 0x040ff00000041808 */
[C---:B-1----:R-:W-:Y:S08]  /*60c0*/  HMMA.16816.F32.BF16 R12, R172.reuse, R136, R12 ;  /* 0x00000088ac0c723c */ /* 0x042ff0000004180c */
[C---:B------:R-:W-:Y:S01]  /*60d0*/  HMMA.16816.F32.BF16 R16, R172.reuse, R138, R16 ;  /* 0x0000008aac10723c */ /* 0x040fe20000041810 */
[----:B------:R1:W2:Y:S03]  /*60e0*/  LDSM.16.M88.4 R136, [R191+0x11900] ;  /* 0x01190000bf88783b */ /* 0x0002a60000000200 */
[----:B------:R-:W-:Y:S02]  /*60f0*/  FMUL.FTZ R166, R4, c[0x0][0x320] ;  /* 0x0000c80004a67a20 */ /* 0x000fe40000410000 */
[----:B------:R-:W-:Y:S02]  /*6100*/  FMUL.FTZ R168, R5, c[0x0][0x320] ;  /* 0x0000c80005a87a20 */ /* 0x000fe40000410000 */
[C---:B------:R-:W-:Y:S02]  /*6110*/  HMMA.16816.F32.BF16 R20, R172.reuse, R140, R20 ;  /* 0x0000008cac14723c */ /* 0x040fe40000041814 */
[----:B------:R-:W3:Y:S02]  /*6120*/  MUFU.TANH R166, R166 ;  /* 0x000000a600a67308 */ /* 0x000ee40000002400 */
[----:B------:R-:W-:Y:S02]  /*6130*/  FMUL.FTZ R2, R6, c[0x0][0x320] ;  /* 0x0000c80006027a20 */ /* 0x000fe40000410000 */
[----:B------:R-:W-:Y:S02]  /*6140*/  FMUL.FTZ R164, R7, c[0x0][0x320] ;  /* 0x0000c80007a47a20 */ /* 0x000fe40000410000 */
[C---:B------:R-:W-:Y:S04]  /*6150*/  HMMA.16816.F32.BF16 R24, R172.reuse, R142, R24 ;  /* 0x0000008eac18723c */ /* 0x040fe80000041818 */
[----:B------:R-:W4:Y:S01]  /*6160*/  MUFU.TANH R168, R168 ;  /* 0x000000a800a87308 */ /* 0x000f220000002400 */
[----:B------:R-:W-:Y:S02]  /*6170*/  FMUL.FTZ R169, R8, c[0x0][0x320] ;  /* 0x0000c80008a97a20 */ /* 0x000fe40000410000 */
[----:B------:R-:W-:Y:S02]  /*6180*/  FMUL.FTZ R171, R9, c[0x0][0x320] ;  /* 0x0000c80009ab7a20 */ /* 0x000fe40000410000 */
[----:B------:R-:W-:Y:S03]  /*6190*/  FMUL.FTZ R165, R10, c[0x0][0x320] ;  /* 0x0000c8000aa57a20 */ /* 0x000fe60000410000 */
[----:B------:R-:W-:Y:S02]  /*61a0*/  FMUL.FTZ R167, R11, c[0x0][0x320] ;  /* 0x0000c8000ba77a20 */ /* 0x000fe40000410000 */
[----:B------:R-:W3:Y:S01]  /*61b0*/  MUFU.TANH R2, R2 ;  /* 0x0000000200027308 */ /* 0x000ee20000002400 */
[----:B------:R-:W-:Y:S02]  /*61c0*/  FMUL.FTZ R181, R12, c[0x0][0x320] ;  /* 0x0000c8000cb57a20 */ /* 0x000fe40000410000 */
[----:B------:R-:W-:Y:S02]  /*61d0*/  FMUL.FTZ R218, R22, c[0x0][0x320] ;  /* 0x0000c80016da7a20 */ /* 0x000fe40000410000 */
[----:B------:R-:W-:Y:S02]  /*61e0*/  FMUL.FTZ R177, R13, c[0x0][0x320] ;  /* 0x0000c8000db17a20 */ /* 0x000fe40000410000 */
[----:B------:R-:W-:Y:S02]  /*61f0*/  FMUL.FTZ R176, R14, c[0x0][0x320] ;  /* 0x0000c8000eb07a20 */ /* 0x000fe40000410000 */
[----:B------:R-:W-:Y:S01]  /*6200*/  FMUL.FTZ R170, R15, c[0x0][0x320] ;  /* 0x0000c8000faa7a20 */ /* 0x000fe20000410000 */
[----:B-1----:R-:W1:Y:S01]  /*6210*/  MUFU.TANH R191, R218 ;  /* 0x000000da00bf7308 */ /* 0x002e620000002400 */
[C---:B--2---:R-:W-:Y:S03]  /*6220*/  HMMA.16816.F32.BF16 R28, R172.reuse, R136, R28 ;  /* 0x00000088ac1c723c */ /* 0x044fe6000004181c */
[----:B------:R-:W-:Y:S02]  /*6230*/  FMUL.FTZ R224, R27, c[0x0][0x320] ;  /* 0x0000c8001be07a20 */ /* 0x000fe40000410000 */
[----:B------:R-:W-:Y:S02]  /*6240*/  FMUL.FTZ R182, R16, c[0x0][0x320] ;  /* 0x0000c80010b67a20 */ /* 0x000fe40000410000 */
[----:B------:R-:W-:Y:S01]  /*6250*/  FMUL.FTZ R217, R17, c[0x0][0x320] ;  /* 0x0000c80011d97a20 */ /* 0x000fe20000410000 */
[----:B------:R-:W-:Y:S01]  /*6260*/  HMMA.16816.F32.BF16 R32, R172, R138, R32 ;  /* 0x0000008aac20723c */ /* 0x000fe20000041820 */
[----:B------:R2:W1:Y:S03]  /*6270*/  MUFU.TANH R218, R224 ;  /* 0x000000e000da7308 */ /* 0x0004660000002400 */
[----:B------:R-:W-:Y:S02]  /*6280*/  FMUL.FTZ R179, R18, c[0x0][0x320] ;  /* 0x0000c80012b37a20 */ /* 0x000fe40000410000 */
[----:B------:R-:W-:Y:S02]  /*6290*/  FMUL.FTZ R178, R19, c[0x0][0x320] ;  /* 0x0000c80013b27a20 */ /* 0x000fe40000410000 */
[----:B------:R-:W-:Y:S03]  /*62a0*/  FMUL.FTZ R221, R20, c[0x0][0x320] ;  /* 0x0000c80014dd7a20 */ /* 0x000fe60000410000 */
[----:B------:R-:W1:Y:S01]  /*62b0*/  MUFU.TANH R164, R164 ;  /* 0x000000a400a47308 */ /* 0x000e620000002400 */
[----:B------:R-:W-:Y:S02]  /*62c0*/  FMUL.FTZ R220, R21, c[0x0][0x320] ;  /* 0x0000c80015dc7a20 */ /* 0x000fe40000410000 */
        /* <DEDUP_REMOVED lines=12> */
[----:B--2---:R-:W-:Y:S02]  /*6390*/  FMUL.FTZ R224, R34, c[0x0][0x320] ;  /* 0x0000c80022e07a20 */ /* 0x004fe40000410000 */
[----:B------:R-:W-:Y:S05]  /*63a0*/  FMUL.FTZ R175, R35, c[0x0][0x320] ;  /* 0x0000c80023af7a20 */ /* 0x000fea0000410000 */
[----:B------:R-:W2:Y:S10]  /*63b0*/  MUFU.TANH R165, R165 ;  /* 0x000000a500a57308 */ /* 0x000eb40000002400 */
        /* <DEDUP_REMOVED lines=38> */
.L_x_808:
[----:B------:R-:W-:Y:S04]  /*6620*/  MOV R0, c[0x0][0x32c] ;  /* 0x0000cb0000007a02 */ /* 0x000fe80000000f00 */
[----:B------:R-:W-:Y:S11]  /*6630*/  ISETP.NE.AND P0, PT, R0, 0x1, PT ;  /* 0x000000010000780c */ /* 0x000ff60003f05270 */
[----:B------:R-:W-:Y:S02]  /*6640*/  @!UPT UIADD3 URZ, URZ, URZ, URZ ;  /* 0x0000003f3f3ff290 */ /* 0x000fe4000fffe03f */
[----:B------:R-:W-:Y:S05]  /*6650*/  @P0 IMAD.HI.U32 R0, R5, c[0x0][0x330], RZ ;  /* 0x0000cc0005000a27 */ /* 0x000fea00078e00ff */
[----:B------:R-:W-:Y:S02]  /*6660*/  @P0 SHF.R.U32.HI R5, RZ, c[0x0][0x334], R0 ;  /* 0x0000cd00ff050a19 */ /* 0x000fe40000011600 */
.L_x_809:
[----:B------:R-:W-:Y:S05]  /*6670*/  BSYNC B0 ;  /* 0x0000000000007941 */ /* 0x000fea0003800000 */
.L_x_807:
[----:B------:R-:W-:Y:S04]  /*6680*/  IMAD.MOV.U32 R0, RZ, RZ, c[0x0][0x32c] ;  /* 0x0000cb00ff007624 */ /* 0x000fe800078e00ff */
[----:B------:R-:W-:Y:S04]  /*6690*/  IMAD R0, R5, R0, -UR6 ;  /* 0x8000000605007e24 */ /* 0x000fe8000f8e0200 */
[----:B------:R-:W-:Y:S05]  /*66a0*/  IMAD.IADD R5, R0, 0x1, -R201 ;  /* 0x0000000100057824 */ /* 0x000fea00078e0ac9 */
[----:B------:R-:W-:Y:S02]  /*66b0*/  IADD3 R0, R5, c[0x0][0x32c], RZ ;  /* 0x0000cb0005007a10 */ /* 0x000fe40007ffe0ff */
[----:B------:R-:W-:Y:S02]  /*66c0*/  IMNMX R230, R230, R5, !PT ;  /* 0x00000005e6e67217 */ /* 0x000fe40007800200 */
[----:B------:R-:W-:Y:S02]  /*66d0*/  IMNMX R231, R231, R0, PT ;  /* 0x00000000e7e77217 */ /* 0x000fe40003800200 */
.L_x_806:
[----:B--234-:R-:W-:Y:S01]  /*66e0*/  UISETP.GT.AND UP0, UPT, UR17, -0x1, UPT ;  /* 0xffffffff1100788c */ /* 0x01cfe2000bf04270 */
[----:B------:R-:W2:Y:S05]  /*66f0*/  SHFL.IDX PT, R6, R232, 0x1, 0x1c1f ;  /* 0x003c1f00e8067f89 */ /* 0x000eaa00000e0000 */
[----:B------:R-:W-:Y:S04]  /*6700*/  PLOP3.LUT P0, PT, PT, PT, UP0, 0x80, 0x0 ;  /* 0x000000000000781c */ /* 0x000fe80003f0f008 */
[C---:B------:R-:W-:Y:S02]  /*6710*/  ISETP.GT.AND P4, PT, R230.reuse, 0x1, P0 ;  /* 0x00000001e600780c */ /* 0x040fe40000784270 */
[C---:B------:R-:W-:Y:S02]  /*6720*/  ISETP.GT.AND P5, PT, R230.reuse, RZ, P0 ;  /* 0x000000ffe600720c */ /* 0x040fe400007a4270 */
[C---:B------:R-:W-:Y:S02]  /*6730*/  ISETP.LT.OR P4, PT, R231.reuse, 0x2, P4 ;  /* 0x00000002e700780c */ /* 0x040fe40002781670 */
[----:B------:R-:W-:Y:S02]  /*6740*/  ISETP.GT.AND P6, PT, R230, 0x8, P0 ;  /* 0x00000008e600780c */ /* 0x000fe400007c4270 */
[----:B------:R-:W-:Y:S02]  /*6750*/  FSEL R9, R168, -INF , !P4 ;  /* 0xff800000a8097808 */ /* 0x000fe40006000000 */
[----:B------:R-:W-:Y:S02]  /*6760*/  ISETP.GT.AND P4, PT, R230, 0x10, P0 ;  /* 0x00000010e600780c */ /* 0x000fe40000784270 */
[C---:B------:R-:W-:Y:S02]  /*6770*/  ISETP.LT.OR P5, PT, R231.reuse, 0x1, P5 ;  /* 0x00000001e700780c */ /* 0x040fe40002fa1670 */
[----:B------:R-:W-:Y:S01]  /*6780*/  ISETP.LT.OR P6, PT, R231, 0x9, P6 ;  /* 0x00000009e700780c */ /* 0x000fe200037c1670 */
[--C-:B--2---:R-:W-:Y:S01]  /*6790*/  IMAD.IADD R0, R229, 0x1, R6.reuse ;  /* 0x00000001e5007824 */ /* 0x104fe200078e0206 */
[----:B------:R-:W-:Y:S01]  /*67a0*/  ISETP.LT.OR P4, PT, R231, 0x11, P4 ;  /* 0x00000011e700780c */ /* 0x000fe20002781670 */
[----:B------:R-:W-:Y:S01]  /*67b0*/  IMAD.IADD R4, R228, 0x1, R6 ;  /* 0x00000001e4047824 */ /* 0x000fe200078e0206 */
[----:B------:R-:W-:Y:S02]  /*67c0*/  FSEL R11, R166, -INF , !P5 ;  /* 0xff800000a60b7808 */ /* 0x000fe40006800000 */
[C---:B------:R-:W-:Y:S02]  /*67d0*/  ISETP.GT.AND P5, PT, R230.reuse, 0x9, P0 ;  /* 0x00000009e600780c */ /* 0x040fe400007a4270 */
[----:B-1----:R-:W-:Y:S02]  /*67e0*/  FSEL R5, R169, -INF , !P6 ;  /* 0xff800000a9057808 */ /* 0x002fe40007000000 */
[----:B------:R-:W-:Y:S02]  /*67f0*/  FSEL R169, R181, -INF , !P4 ;  /* 0xff800000b5a97808 */ /* 0x000fe40006000000 */
[C---:B------:R-:W-:Y:S02]  /*6800*/  ISETP.GT.AND P4, PT, R230.reuse, 0x19, P0 ;  /* 0x00000019e600780c */ /* 0x040fe40000784270 */
[C---:B------:R-:W-:Y:S02]  /*6810*/  ISETP.LT.OR P5, PT, R231.reuse, 0xa, P5 ;  /* 0x0000000ae700780c */ /* 0x040fe40002fa1670 */
[----:B------:R-:W-:Y:S02]  /*6820*/  ISETP.LT.OR P4, PT, R231, 0x1a, P4 ;  /* 0x0000001ae700780c */ /* 0x000fe40002781670 */
        /* <DEDUP_REMOVED lines=48> */
.L_x_812:
[----:B------:R-:W-:Y:S04]  /*6b30*/  MOV R6, c[0x0][0x32c] ;  /* 0x0000cb0000067a02 */ /* 0x000fe80000000f00 */
[----:B------:R-:W-:Y:S11]  /*6b40*/  ISETP.NE.AND P4, PT, R6, 0x1, PT ;  /* 0x000000010600780c */ /* 0x000ff60003f85270 */
[----:B------:R-:W-:Y:S02]  /*6b50*/  @!UPT UIADD3 URZ, URZ, URZ, URZ ;  /* 0x0000003f3f3ff290 */ /* 0x000fe4000fffe03f */
[----:B------:R-:W-:Y:S05]  /*6b60*/  @P4 IMAD.HI.U32 R6, R13, c[0x0][0x330], RZ ;  /* 0x0000cc000d064a27 */ /* 0x000fea00078e00ff */
[----:B------:R-:W-:Y:S02]  /*6b70*/  @P4 SHF.R.U32.HI R13, RZ, c[0x0][0x334], R6 ;  /* 0x0000cd00ff0d4a19 */ /* 0x000fe40000011606 */
.L_x_813:
[----:B------:R-:W-:Y:S05]  /*6b80*/  BSYNC B0 ;  /* 0x0000000000007941 */ /* 0x000fea0003800000 */
.L_x_811:
[----:B------:R-:W-:Y:S04]  /*6b90*/  IMAD.MOV.U32 R6, RZ, RZ, c[0x0][0x32c] ;  /* 0x0000cb00ff067624 */ /* 0x000fe800078e00ff */
[----:B------:R-:W-:Y:S04]  /*6ba0*/  IMAD R6, R13, R6, -UR6 ;  /* 0x800000060d067e24 */ /* 0x000fe8000f8e0206 */
[----:B------:R-:W-:Y:S05]  /*6bb0*/  IMAD.IADD R15, R6, 0x1, -R201 ;  /* 0x00000001060f7824 */ /* 0x000fea00078e0ac9 */
[----:B------:R-:W-:Y:S02]  /*6bc0*/  IADD3 R13, R15, c[0x0][0x32c], RZ ;  /* 0x0000cb000f0d7a10 */ /* 0x000fe40007ffe0ff */
[----:B------:R-:W-:Y:S02]  /*6bd0*/  IMNMX R4, R4, R15, !PT ;  /* 0x0000000f04047217 */ /* 0x000fe40007800200 */
[----:B------:R-:W-:Y:S02]  /*6be0*/  IMNMX R0, R0, R13, PT ;  /* 0x0000000d00007217 */ /* 0x000fe40003800200 */
.L_x_810:
[----:B------:R-:W-:Y:S01]  /*6bf0*/  FMNMX.FTZ R6, R11, R132, !PT ;  /* 0x000000840b067209 */ /* 0x000fe20007810000 */
[----:B------:R-:W-:Y:S04]  /*6c00*/  DEPBAR.LE SB0, 0x2 ;  /* 0x000080800000791a */ /* 0x000fe80000000000 */
[----:B------:R-:W-:Y:S01]  /*6c10*/  FMNMX.FTZ R6, R9, R6, !PT ;  /* 0x0000000609067209 */ /* 0x000fe20007810000 */
[----:B------:R-:W-:Y:S01]  /*6c20*/  BAR.SYNC.DEFER_BLOCKING 0x0 ;  /* 0x0000000000007b1d */ /* 0x000fe20000010000 */
[C---:B------:R-:W-:Y:S01]  /*6c30*/  ISETP.GT.AND P6, PT, R4.reuse, RZ, P0 ;  /* 0x000000ff0400720c */ /* 0x040fe200007c4270 */
[----:B------:R-:W-:Y:S01]  /*6c40*/  UIADD3 UR22, UR17, -0x2, URZ ;  /* 0xfffffffe11167890 */ /* 0x000fe2000fffe03f */
[----:B------:R-:W-:Y:S02]  /*6c50*/  FMNMX.FTZ R6, R5, R6, !PT ;  /* 0x0000000605067209 */ /* 0x000fe40007810000 */
[----:B------:R-:W-:Y:S01]  /*6c60*/  ISETP.GT.AND P5, PT, R4, 0x1, P0 ;  /* 0x000000010400780c */ /* 0x000fe200007a4270 */
[----:B------:R-:W-:Y:S01]  /*6c70*/  UISETP.GE.AND UP1, UPT, UR22, UR10, UPT ;  /* 0x0000000a1600728c */ /* 0x000fe2000bf26270 */
[----:B------:R-:W-:Y:S02]  /*6c80*/  FMNMX.FTZ R6, R7, R6, !PT ;  /* 0x0000000607067209 */ /* 0x000fe40007810000 */
[----:B------:R-:W-:Y:S02]  /*6c90*/  ISETP.LT.OR P6, PT, R0, 0x1, P6 ;  /* 0x000000010000780c */ /* 0x000fe400037c1670 */
[----:B------:R-:W-:Y:S02]  /*6ca0*/  FMNMX.FTZ R6, R169, R6, !PT ;  /* 0x00000006a9067209 */ /* 0x000fe40007810000 */
[----:B------:R-:W-:Y:S02]  /*6cb0*/  FSEL R10, R2, -INF , !P6 ;  /* 0xff800000020a7808 */ /* 0x000fe40007000000 */
[----:B------:R-:W-:Y:S02]  /*6cc0*/  ISETP.GT.AND P4, PT, R4, 0x8, P0 ;  /* 0x000000080400780c */ /* 0x000fe40000784270 */
[----:B------:R-:W-:Y:S01]  /*6cd0*/  ISETP.LT.OR P5, PT, R0, 0x2, P5 ;  /* 0x000000020000780c */ /* 0x000fe20002fa1670 */
[----:B------:R-:W-:Y:S01]  /*6ce0*/  @UP1 USHF.R.S32.HI UR23, URZ, 0x1f, UR22 ;  /* 0x0000001f3f171899 */ /* 0x000fe20008011416 */
[----:B------:R-:W-:Y:S02]  /*6cf0*/  FMNMX.FTZ R6, R171, R6, !PT ;  /* 0x00000006ab067209 */ /* 0x000fe40007810000 */
[----:B------:R-:W-:Y:S02]  /*6d00*/  FMNMX.FTZ R13, R10, R3, !PT ;  /* 0x000000030a0d7209 */ /* 0x000fe40007810000 */
[----:B------:R-:W-:Y:S01]  /*6d10*/  ISETP.GT.AND P6, PT, R4, 0x9, P0 ;  /* 0x000000090400780c */ /* 0x000fe200007c4270 */
[----:B------:R-:W-:Y:S01]  /*6d20*/  LDSM.16.MT88.4 R28, [R134+UR4+0x100] ;  /* 0x00010004861c783b */ /* 0x000fe20008004200 */
[----:B------:R-:W-:Y:S01]  /*6d30*/  ISETP.LT.OR P4, PT, R0, 0x9, P4 ;  /* 0x000000090000780c */ /* 0x000fe20002781670 */
[----:B------:R-:W-:Y:S01]  /*6d40*/  ULDC.64 UR6, c[0x0][0x1e0] ;  /* 0x0000780000067ab9 */ /* 0x000fe20000000a00 */
[----:B------:R-:W-:Y:S02]  /*6d50*/  FSEL R164, R164, -INF , !P5 ;  /* 0xff800000a4a47808 */ /* 0x000fe40006800000 */
[----:B------:R-:W-:Y:S02]  /*6d60*/  FMNMX.FTZ R6, R143, R6, !PT ;  /* 0x000000068f067209 */ /* 0x000fe40007810000 */
[----:B------:R-:W-:Y:S01]  /*6d70*/  FSEL R8, R165, -INF , !P4 ;  /* 0xff800000a5087808 */ /* 0x000fe20006000000 */
[----:B------:R-:W-:Y:S01]  /*6d80*/  @UP1 UIMAD UR23, UR23, UR6, URZ ;  /* 0x00000006171712a4 */ /* 0x000fe2000f8e023f */
[----:B------:R-:W-:Y:S01]  /*6d90*/  ISETP.GT.AND P5, PT, R4, 0x10, P0 ;  /* 0x000000100400780c */ /* 0x000fe200007a4270 */
[----:B------:R-:W-:Y:S01]  /*6da0*/  @UP1 UIMAD.WIDE.U32 UR24, UR22, UR6, URZ ;  /* 0x00000006161812a5 */ /* 0x000fe2000f8e003f */
[----:B------:R-:W-:Y:S01]  /*6db0*/  ISETP.LT.OR P6, PT, R0, 0xa, P6 ;  /* 0x0000000a0000780c */ /* 0x000fe200037c1670 */
[----:B------:R-:W-:Y:S01]  /*6dc0*/  @UP1 UIMAD UR23, UR22, UR7, UR23 ;  /* 0x00000007161712a4 */ /* 0x000fe2000f8e0217 */
[----:B------:R-:W-:Y:S01]  /*6dd0*/  FMNMX.FTZ R13, R164, R13, !PT ;  /* 0x0000000da40d7209 */ /* 0x000fe20007810000 */
[----:B------:R-:W-:Y:S01]  /*6de0*/  @UP1 USHF.L.U32 UR6, UR24, 0x6, URZ ;  /* 0x0000000618061899 */ /* 0x000fe2000800063f */
[----:B------:R-:W-:Y:S01]  /*6df0*/  FMNMX.FTZ R2, R141, R6, !PT ;  /* 0x000000068d027209 */ /* 0x000fe20007810000 */
[----:B------:R-:W-:Y:S01]  /*6e00*/  @UP1 UIADD3 UR23, UR25, UR23, URZ ;  /* 0x0000001719171290 */ /* 0x000fe2000fffe03f */
[----:B------:R-:W-:Y:S01]  /*6e10*/  FSEL R6, R167, -INF , !P6 ;  /* 0xff800000a7067808 */ /* 0x000fe20007000000 */
[----:B------:R-:W-:Y:S01]  /*6e20*/  @UP1 UIADD3 UR7, UP0, UR14, UR6, URZ ;  /* 0x000000060e071290 */ /* 0x000fe2000ff1e03f */
[----:B------:R-:W-:Y:S01]  /*6e30*/  FMNMX.FTZ R13, R8, R13, !PT ;  /* 0x0000000d080d7209 */ /* 0x000fe20007810000 */
[----:B------:R-:W-:Y:S01]  /*6e40*/  @UP1 USHF.L.U64.HI UR23, UR24, 0x6, UR23 ;  /* 0x0000000618171899 */ /* 0x000fe20008010217 */
[----:B------:R-:W-:Y:S02]  /*6e50*/  ISETP.GT.AND P4, PT, R4, 0x11, P0 ;  /* 0x000000110400780c */ /* 0x000fe40000784270 */
[----:B------:R-:W-:Y:S02]  /*6e60*/  ISETP.LT.OR P5, PT, R0, 0x11, P5 ;  /* 0x000000110000780c */ /* 0x000fe40002fa1670 */
[----:B------:R-:W-:Y:S02]  /*6e70*/  FMNMX.FTZ R15, R6, R13, !PT ;  /* 0x0000000d060f7209 */ /* 0x000fe40007810000 */
[----:B------:R-:W-:Y:S02]  /*6e80*/  FSEL R176, R176, -INF , !P5 ;  /* 0xff800000b0b07808 */ /* 0x000fe40006800000 */
[----:B------:R-:W-:Y:S02]  /*6e90*/  ISETP.GT.AND P6, PT, R4, 0x18, P0 ;  /* 0x000000180400780c */ /* 0x000fe400007c4270 */
[C---:B------:R-:W-:Y:S02]  /*6ea0*/  ISETP.LT.OR P4, PT, R0.reuse, 0x12, P4 ;  /* 0x000000120000780c */ /* 0x040fe40002781670 */
[----:B------:R-:W-:Y:S02]  /*6eb0*/  FMNMX.FTZ R2, R177, R2, !PT ;  /* 0x00000002b1027209 */ /* 0x000fe40007810000 */
[----:B------:R-:W-:Y:S02]  /*6ec0*/  ISETP.LT.OR P6, PT, R0, 0x19, P6 ;  /* 0x000000190000780c */ /* 0x000fe400037c1670 */
[----:B------:R-:W-:Y:S02]  /*6ed0*/  FMNMX.FTZ R15, R176, R15, !PT ;  /* 0x0000000fb00f7209 */ /* 0x000fe40007810000 */
[----:B------:R-:W-:Y:S02]  /*6ee0*/  ISETP.GT.AND P5, PT, R4, 0x19, P0 ;  /* 0x000000190400780c */ /* 0x000fe400007a4270 */
[----:B------:R-:W-:Y:S02]  /*6ef0*/  FSEL R174, R170, -INF , !P4 ;  /* 0xff800000aaae7808 */ /* 0x000fe40006000000 */
        /* <DEDUP_REMOVED lines=8> */
[----:B------:R-:W-:Y:S02]  /*6f80*/  ISETP.GT.AND P6, PT, R4, 0x21, P0 ;  /* 0x000000210400780c */ /* 0x000fe400007c4270 */
[----:B------:R-:W-:Y:S02]  /*6f90*/  ISETP.LT.OR P4, PT, R0, 0x21, P4 ;  /* 0x000000210000780c */ /* 0x000fe40002781670 */
[----:B------:R-:W-:Y:S02]  /*6fa0*/  FMNMX.FTZ R2, R155, R2, !PT ;  /* 0x000000029b027209 */ /* 0x000fe40007810000 */
[----:B------:R-:W-:Y:S02]  /*6fb0*/  FMNMX.FTZ R15, R140, R15, !PT ;  /* 0x0000000f8c0f7209 */ /* 0x000fe40007810000 */
[----:B------:R-:W-:Y:S02]  /*6fc0*/  ISETP.LT.OR P6, PT, R0, 0x22, P6 ;  /* 0x000000220000780c */ /* 0x000fe400037c1670 */
[----:B------:R-:W-:Y:S02]  /*6fd0*/  FSEL R178, R191, -INF , !P4 ;  /* 0xff800000bfb27808 */ /* 0x000fe40006000000 */
        /* <DEDUP_REMOVED lines=18> */
[----:B------:R-:W-:Y:S01]  /*7100*/  FMNMX.FTZ R15, R154, R15, !PT ;  /* 0x0000000f9a0f7209 */ /* 0x000fe20007810000 */
[----:B------:R-:W1:Y:S01]  /*7110*/  SHFL.BFLY PT, R2, R13, 0x2, 0x1f ;  /* 0x0c401f000d027f89 */ /* 0x000e6200000e0000 */
        /* <DEDUP_REMOVED lines=9> */
[----:B------:R-:W-:Y:S02]  /*71b0*/  FMNMX.FTZ R19, R146, R15, !PT ;  /* 0x0000000f92137209 */ /* 0x000fe40007810000 */
[----:B------:R-:W-:Y:S02]  /*71c0*/  FSEL R144, R175, -INF , !P0 ;  /* 0xff800000af907808 */ /* 0x000fe40004000000 */
[----:B------:R-:W-:Y:S02]  /*71d0*/  IADD3 R16, R134, UR4, RZ ;  /* 0x0000000486107c10 */ /* 0x000fe4000fffe0ff */
[----:B------:R-:W-:Y:S02]  /*71e0*/  FMNMX.FTZ R17, R144, R19, !PT ;  /* 0x0000001390117209 */ /* 0x000fe40007810000 */
[----:B-1----:R-:W-:Y:S02]  /*71f0*/  FMNMX.FTZ R4, R13, R2, !PT ;  /* 0x000000020d047209 */ /* 0x002fe40007810000 */
[----:B------:R-:W-:Y:S01]  /*7200*/  IADD3 R160, R187, R16, RZ ;  /* 0x00000010bba07210 */ /* 0x000fe20007ffe0ff */
[----:B------:R-:W1:Y:S08]  /*7210*/  SHFL.BFLY PT, R0, R17, 0x2, 0x1f ;  /* 0x0c401f0011007f89 */ /* 0x000e7000000e0000 */
[----:B------:R-:W2:Y:S01]  /*7220*/  SHFL.BFLY PT, R15, R4, 0x1, 0x1f ;  /* 0x0c201f00040f7f89 */ /* 0x000ea200000e0000 */
[----:B-1----:R-:W-:Y:S07]  /*7230*/  FMNMX.FTZ R13, R17, R0, !PT ;  /* 0x00000000110d7209 */ /* 0x002fee0007810000 */
[----:B------:R-:W1:Y:S01]  /*7240*/  SHFL.BFLY PT, R0, R13, 0x1, 0x1f ;  /* 0x0c201f000d007f89 */ /* 0x000e6200000e0000 */
[----:B--2---:R-:W-:Y:S04]  /*7250*/  FMNMX.FTZ R2, R4, R15, !PT ;  /* 0x0000000f04027209 */ /* 0x004fe80007810000 */
[C---:B------:R-:W-:Y:S01]  /*7260*/  FSETP.NEU.FTZ.AND P0, PT, R2.reuse, -INF , PT ;  /* 0xff8000000200780b */ /* 0x040fe20003f1d000 */
[----:B------:R-:W-:Y:S05]  /*7270*/  FMUL.FTZ R152, R2, c[0x0][0x2d0] ;  /* 0x0000b40002987a20 */ /* 0x000fea0000410000 */
[----:B------:R-:W-:Y:S05]  /*7280*/  FSEL R152, R152, RZ, P0 ;  /* 0x000000ff98987208 */ /* 0x000fea0000000000 */
[--C-:B------:R-:W-:Y:S01]  /*7290*/  FFMA.FTZ R162, R5, c[0x0][0x2d0], -R152.reuse ;  /* 0x0000b40005a27a23 */ /* 0x100fe20000010898 */
[----:B------:R-:W-:Y:S01]  /*72a0*/  FSEL R5, R2, RZ, P0 ;  /* 0x000000ff02057208 */ /* 0x000fe20000000000 */
[--C-:B------:R-:W-:Y:S02]  /*72b0*/  FFMA.FTZ R168, R11, c[0x0][0x2d0], -R152.reuse ;  /* 0x0000b4000ba87a23 */ /* 0x100fe40000010898 */
[----:B------:R-:W-:Y:S01]  /*72c0*/  FFMA.FTZ R167, R9, c[0x0][0x2d0], -R152 ;  /* 0x0000b40009a77a23 */ /* 0x000fe20000010898 */
[----:B-1----:R-:W-:Y:S01]  /*72d0*/  FMNMX.FTZ R0, R13, R0, !PT ;  /* 0x000000000d007209 */ /* 0x002fe20007810000 */
[----:B------:R-:W-:Y:S01]  /*72e0*/  FADD.FTZ R4, -R5, R132 ;  /* 0x0000008405047221 */ /* 0x000fe20000010100 */
[----:B------:R-:W1:Y:S01]  /*72f0*/  LDSM.16.MT88.4 R12, [R135+UR4+0x100] ;  /* 0x00010004870c783b */ /* 0x000e620008004200 */
[--C-:B------:R-:W-:Y:S01]  /*7300*/  FFMA.FTZ R163, R7, c[0x0][0x2d0], -R152.reuse ;  /* 0x0000b40007a37a23 */ /* 0x100fe20000010898 */
[C---:B------:R-:W-:Y:S01]  /*7310*/  FSETP.NEU.FTZ.AND P0, PT, R0.reuse, -INF , PT ;  /* 0xff8000000000780b */ /* 0x040fe20003f1d000 */
[----:B------:R-:W-:Y:S01]  /*7320*/  FMUL.FTZ R145, R0, c[0x0][0x2d0] ;  /* 0x0000b40000917a20 */ /* 0x000fe20000410000 */
[----:B------:R-:W-:Y:S01]  /*7330*/  MUFU.EX2 R168, R168 ;  /* 0x000000a800a87308 */ /* 0x000fe20000000800 */
[----:B------:R-:W-:Y:S01]  /*7340*/  FMUL.FTZ R132, R4, c[0x0][0x2d0] ;  /* 0x0000b40004847a20 */ /* 0x000fe20000410000 */
[----:B------:R-:W-:Y:S01]  /*7350*/  FSEL R4, R0, RZ, P0 ;  /* 0x000000ff00047208 */ /* 0x000fe20000000000 */
[--C-:B------:R-:W-:Y:S01]  /*7360*/  FFMA.FTZ R172, R141, c[0x0][0x2d0], -R152.reuse ;  /* 0x0000b4008dac7a23 */ /* 0x100fe20000010898 */
[----:B------:R-:W-:Y:S01]  /*7370*/  FSEL R145, R145, RZ, P0 ;  /* 0x000000ff91917208 */ /* 0x000fe20000000000 */
[--C-:B------:R-:W-:Y:S01]  /*7380*/  FFMA.FTZ R180, R159, c[0x0][0x2d0], -R152.reuse ;  /* 0x0000b4009fb47a23 */ /* 0x100fe20000010898 */
[----:B------:R-:W-:Y:S01]  /*7390*/  PLOP3.LUT P0, PT, PT, PT, UP1, 0x80, 0x0 ;  /* 0x000000000000781c */ /* 0x000fe20003f0f018 */
[----:B------:R-:W-:Y:S02]  /*73a0*/  FADD.FTZ R4, -R4, R3 ;  /* 0x0000000304047221 */ /* 0x000fe40000010100 */
[--C-:B------:R-:W-:Y:S01]  /*73b0*/  FFMA.FTZ R166, R10, c[0x0][0x2d0], -R145.reuse ;  /* 0x0000b4000aa67a23 */ /* 0x100fe20000010891 */
[----:B------:R-:W2:Y:S01]  /*73c0*/  MUFU.EX2 R132, R132 ;  /* 0x0000008400847308 */ /* 0x000ea20000000800 */
[--C-:B------:R-:W-:Y:S02]  /*73d0*/  FFMA.FTZ R165, R164, c[0x0][0x2d0], -R145.reuse ;  /* 0x0000b400a4a57a23 */ /* 0x100fe40000010891 */
[--C-:B------:R-:W-:Y:S02]  /*73e0*/  FFMA.FTZ R161, R8, c[0x0][0x2d0], -R145.reuse ;  /* 0x0000b40008a17a23 */ /* 0x100fe40000010891 */
[--C-:B------:R-:W-:Y:S02]  /*73f0*/  FFMA.FTZ R164, R6, c[0x0][0x2d0], -R145.reuse ;  /* 0x0000b40006a47a23 */ /* 0x100fe40000010891 */
[----:B------:R-:W-:Y:S01]  /*7400*/  FMUL.FTZ R3, R4, c[0x0][0x2d0] ;  /* 0x0000b40004037a20 */ /* 0x000fe20000410000 */
[----:B------:R-:W-:Y:S01]  /*7410*/  IADD3 R4, R135, UR4, RZ ;  /* 0x0000000487047c10 */ /* 0x000fe2000fffe0ff */
[--C-:B------:R-:W-:Y:S01]  /*7420*/  FFMA.FTZ R175, R142, c[0x0][0x2d0], -R145.reuse ;  /* 0x0000b4008eaf7a23 */ /* 0x100fe20000010891 */
[----:B------:R-:W3:Y:S01]  /*7430*/  MUFU.EX2 R167, R167 ;  /* 0x000000a700a77308 */ /* 0x000ee20000000800 */
[--C-:B------:R-:W-:Y:S01]  /*7440*/  FFMA.FTZ R179, R157, c[0x0][0x2d0], -R152.reuse ;  /* 0x0000b4009db37a23 */ /* 0x100fe20000010898 */
[----:B------:R-:W-:Y:S01]  /*7450*/  IADD3 R133, R187, R4, RZ ;  /* 0x00000004bb857210 */ /* 0x000fe20007ffe0ff */
[--C-:B------:R-:W-:Y:S02]  /*7460*/  FFMA.FTZ R182, R155, c[0x0][0x2d0], -R152.reuse ;  /* 0x0000b4009bb67a23 */ /* 0x100fe40000010898 */
[--C-:B------:R-:W-:Y:S02]  /*7470*/  FFMA.FTZ R181, R158, c[0x0][0x2d0], -R145.reuse ;  /* 0x0000b4009eb57a23 */ /* 0x100fe40000010891 */
[----:B------:R-:W4:Y:S01]  /*7480*/  LDSM.16.MT88.4 R20, [R133+0x100] ;  /* 0x000100008514783b */ /* 0x000f220000004200 */
[--C-:B------:R-:W-:Y:S02]  /*7490*/  FFMA.FTZ R183, R156, c[0x0][0x2d0], -R145.reuse ;  /* 0x0000b4009cb77a23 */ /* 0x100fe40000010891 */
[----:B------:R-:W5:Y:S01]  /*74a0*/  MUFU.EX2 R3, R3 ;  /* 0x0000000300037308 */ /* 0x000f620000000800 */
[--C-:B------:R-:W-:Y:S02]  /*74b0*/  FFMA.FTZ R218, R154, c[0x0][0x2d0], -R145.reuse ;  /* 0x0000b4009ada7a23 */ /* 0x100fe40000010891 */
[--C-:B------:R-:W-:Y:S02]  /*74c0*/  FFMA.FTZ R191, R153, c[0x0][0x2d0], -R152.reuse ;  /* 0x0000b40099bf7a23 */ /* 0x100fe40000010898 */
[C---:B--2---:R-:W-:Y:S01]  /*74d0*/  FMUL.FTZ R4, R132.reuse, R128 ;  /* 0x0000008084047220 */ /* 0x044fe20000410000 */
[----:B------:R-:W-:Y:S01]  /*74e0*/  LDSM.16.MT88.4 R156, [R134+UR4+0x3900] ;  /* 0x00390004869c783b */ /* 0x000fe20008004200 */
        /* <DEDUP_REMOVED lines=9> */
[----:B------:R-:W2:Y:S01]  /*7580*/  MUFU.EX2 R163, R163 ;  /* 0x000000a300a37308 */ /* 0x000ea20000000800 */
[C---:B------:R-:W-:Y:S02]  /*7590*/  FMUL.FTZ R32, R132.reuse, R100 ;  /* 0x0000006484207220 */ /* 0x040fe40000410000 */
[----:B------:R-:W-:Y:S02]  /*75a0*/  FMUL.FTZ R33, R132, R101 ;  /* 0x0000006584217220 */ /* 0x000fe40000410000 */
[C---:B-----5:R-:W-:Y:S02]  /*75b0*/  FMUL.FTZ R6, R3.reuse, R130 ;  /* 0x0000008203067220 */ /* 0x060fe40000410000 */
[C---:B------:R-:W-:Y:S02]  /*75c0*/  FMUL.FTZ R7, R3.reuse, R131 ;  /* 0x0000008303077220 */ /* 0x040fe40000410000 */
[C---:B------:R-:W-:Y:S01]  /*75d0*/  FMUL.FTZ R10, R3.reuse, R126 ;  /* 0x0000007e030a7220 */ /* 0x040fe20000410000 */
[----:B------:R-:W-:Y:S01]  /*75e0*/  MUFU.EX2 R166, R166 ;  /* 0x000000a600a67308 */ /* 0x000fe20000000800 */
[C---:B------:R-:W-:Y:S01]  /*75f0*/  FMUL.FTZ R11, R3.reuse, R127 ;  /* 0x0000007f030b7220 */ /* 0x040fe20000410000 */
[----:B------:R-:W-:Y:S01]  /*7600*/  LDSM.16.MT88.4 R128, [R133+0x2900] ;  /* 0x002900008580783b */ /* 0x000fe20000004200 */
[C---:B------:R-:W-:Y:S02]  /*7610*/  FMUL.FTZ R18, R3.reuse, R118 ;  /* 0x0000007603127220 */ /* 0x040fe40000410000 */
[C---:B------:R-:W-:Y:S02]  /*7620*/  FMUL.FTZ R19, R3.reuse, R119 ;  /* 0x0000007703137220 */ /* 0x040fe40000410000 */
[C---:B------:R-:W-:Y:S02]  /*7630*/  FMUL.FTZ R26, R3.reuse, R110 ;  /* 0x0000006e031a7220 */ /* 0x040fe40000410000 */
[C---:B------:R-:W-:Y:S01]  /*7640*/  FMUL.FTZ R27, R3.reuse, R111 ;  /* 0x0000006f031b7220 */ /* 0x040fe20000410000 */
[----:B------:R-:W3:Y:S01]  /*7650*/  MUFU.EX2 R165, R165 ;  /* 0x000000a500a57308 */ /* 0x000ee20000000800 */
[C---:B------:R-:W-:Y:S01]  /*7660*/  FMUL.FTZ R34, R3.reuse, R102 ;  /* 0x0000006603227220 */ /* 0x040fe20000410000 */
[----:B------:R-:W-:Y:S01]  /*7670*/  LDSM.16.MT88.4 R108, [R160+0x2100] ;  /* 0x00210000a06c783b */ /* 0x000fe20000004200 */
[----:B------:R-:W-:Y:S01]  /*7680*/  FMUL.FTZ R35, R3, R103 ;  /* 0x0000006703237220 */ /* 0x000fe20000410000 */
[----:B--2---:R-:W-:Y:S01]  /*7690*/  F2FP.BF16.PACK_AB R138, R163, R162 ;  /* 0x000000a2a38a723e */ /* 0x004fe200000010ff */
[--C-:B------:R-:W-:Y:S02]  /*76a0*/  FFMA.FTZ R220, R151, c[0x0][0x2d0], -R152.reuse ;  /* 0x0000b40097dc7a23 */ /* 0x100fe40000010898 */
[--C-:B------:R-:W-:Y:S02]  /*76b0*/  FFMA.FTZ R217, R149, c[0x0][0x2d0], -R152.reuse ;  /* 0x0000b40095d97a23 */ /* 0x100fe40000010898 */
[--C-:B------:R-:W-:Y:S01]  /*76c0*/  FFMA.FTZ R219, R150, c[0x0][0x2d0], -R145.reuse ;  /* 0x0000b40096db7a23 */ /* 0x100fe20000010891 */
[----:B------:R-:W-:Y:S01]  /*76d0*/  MUFU.EX2 R161, R161 ;  /* 0x000000a100a17308 */ /* 0x000fe20000000800 */
[----:B------:R-:W-:Y:S01]  /*76e0*/  LDSM.16.MT88.4 R100, [R134+UR4+0x2100] ;  /* 0x002100048664783b */ /* 0x000fe20008004200 */
[--C-:B------:R-:W-:Y:S02]  /*76f0*/  FFMA.FTZ R224, R148, c[0x0][0x2d0], -R145.reuse ;  /* 0x0000b40094e07a23 */ /* 0x100fe40000010891 */
[--C-:B------:R-:W-:Y:S02]  /*7700*/  FFMA.FTZ R221, R146, c[0x0][0x2d0], -R145.reuse ;  /* 0x0000b40092dd7a23 */ /* 0x100fe40000010891 */
[C---:B------:R-:W-:Y:S02]  /*7710*/  FMUL.FTZ R36, R132.reuse, R36 ;  /* 0x0000002484247220 */ /* 0x040fe40000410000 */
[C---:B------:R-:W-:Y:S01]  /*7720*/  FMUL.FTZ R37, R132.reuse, R37 ;  /* 0x0000002584257220 */ /* 0x040fe20000410000 */
[----:B------:R-:W-:Y:S01]  /*7730*/  LDSM.16.MT88.4 R116, [R133+0x900] ;  /* 0x000900008574783b */ /* 0x000fe20000004200 */
[----:B------:R-:W2:Y:S01]  /*7740*/  MUFU.EX2 R164, R164 ;  /* 0x000000a400a47308 */ /* 0x000ea20000000800 */
[C---:B------:R-:W-:Y:S02]  /*7750*/  FMUL.FTZ R38, R3.reuse, R38 ;  /* 0x0000002603267220 */ /* 0x040fe40000410000 */
[----:B------:R-:W-:Y:S01]  /*7760*/  FMUL.FTZ R39, R3, R39 ;  /* 0x0000002703277220 */ /* 0x000fe20000410000 */
[----:B---3--:R-:W-:Y:S01]  /*7770*/  F2FP.BF16.PACK_AB R137, R165, R166 ;  /* 0x000000a6a589723e */ /* 0x008fe200000010ff */
[C---:B------:R-:W-:Y:S02]  /*7780*/  FMUL.FTZ R40, R132.reuse, R40 ;  /* 0x0000002884287220 */ /* 0x040fe40000410000 */
[----:B------:R-:W-:Y:S01]  /*7790*/  LDSM.16.MT88.4 R124, [R135+UR4+0x2900] ;  /* 0x00290004877c783b */ /* 0x000fe20008004200 */
        /* <DEDUP_REMOVED lines=9> */
[----:B------:R-:W-:Y:S01]  /*7830*/  MUFU.EX2 R175, R175 ;  /* 0x000000af00af7308 */ /* 0x000fe20000000800 */
[----:B------:R-:W-:Y:S01]  /*7840*/  FMUL.FTZ R48, R132, R48 ;  /* 0x0000003084307220 */ /* 0x000fe20000410000 */
[----:B--2---:R-:W-:Y:S01]  /*7850*/  F2FP.BF16.PACK_AB R139, R164, R161 ;  /* 0x000000a1a48b723e */ /* 0x004fe200000010ff */
[C---:B------:R-:W-:Y:S02]  /*7860*/  FMUL.FTZ R49, R132.reuse, R49 ;  /* 0x0000003184317220 */ /* 0x040fe40000410000 */
[C---:B------:R-:W-:Y:S02]  /*7870*/  FMUL.FTZ R50, R3.reuse, R50 ;  /* 0x0000003203327220 */ /* 0x040fe40000410000 */
[C---:B------:R-:W-:Y:S02]  /*7880*/  FMUL.FTZ R51, R3.reuse, R51 ;  /* 0x0000003303337220 */ /* 0x040fe40000410000 */
[C---:B-1----:R-:W-:Y:S01]  /*7890*/  HMMA.16816.F32.BF16 R4, R136.reuse, R12, R4 ;  /* 0x0000000c8804723c */ /* 0x042fe20000041804 */
[----:B------:R-:W-:Y:S04]  /*78a0*/  MUFU.EX2 R180, R180 ;  /* 0x000000b400b47308 */ /* 0x000fe80000000800 */
[C---:B------:R-:W-:Y:S02]  /*78b0*/  FMUL.FTZ R52, R132.reuse, R52 ;  /* 0x0000003484347220 */ /* 0x040fe40000410000 */
[C---:B------:R-:W-:Y:S01]  /*78c0*/  FMUL.FTZ R12, R132.reuse, R120 ;  /* 0x00000078840c7220 */ /* 0x040fe20000410000 */
[C---:B------:R-:W-:Y:S03]  /*78d0*/  HMMA.16816.F32.BF16 R8, R136.reuse, R14, R8 ;  /* 0x0000000e8808723c */ /* 0x040fe60000041808 */
[----:B------:R-:W-:Y:S01]  /*78e0*/  MUFU.EX2 R179, R179 ;  /* 0x000000b300b37308 */ /* 0x000fe20000000800 */
[C---:B------:R-:W-:Y:S02]  /*78f0*/  FMUL.FTZ R13, R132.reuse, R121 ;  /* 0x00000079840d7220 */ /* 0x040fe40000410000 */
[C---:B------:R-:W-:Y:S02]  /*7900*/  FMUL.FTZ R53, R132.reuse, R53 ;  /* 0x0000003584357220 */ /* 0x040fe40000410000 */
[C---:B------:R-:W-:Y:S04]  /*7910*/  FMUL.FTZ R14, R3.reuse, R122 ;  /* 0x0000007a030e7220 */ /* 0x040fe80000410000 */
[C---:B------:R-:W-:Y:S01]  /*7920*/  FMUL.FTZ R15, R3.reuse, R123 ;  /* 0x0000007b030f7220 */ /* 0x040fe20000410000 */
[----:B------:R-:W-:Y:S01]  /*7930*/  MUFU.EX2 R182, R182 ;  /* 0x000000b600b67308 */ /* 0x000fe20000000800 */
[----:B------:R-:W1:Y:S01]  /*7940*/  LDSM.16.MT88.4 R120, [R160+0x100] ;  /* 0x00010000a078783b */ /* 0x000e620000004200 */
[C---:B------:R-:W-:Y:S02]  /*7950*/  FMUL.FTZ R54, R3.reuse, R54 ;  /* 0x0000003603367220 */ /* 0x040fe40000410000 */
[C---:B------:R-:W-:Y:S02]  /*7960*/  FMUL.FTZ R55, R3.reuse, R55 ;  /* 0x0000003703377220 */ /* 0x040fe40000410000 */
[C---:B----4-:R-:W-:Y:S03]  /*7970*/  HMMA.16816.F32.BF16 R12, R136.reuse, R20, R12 ;  /* 0x00000014880c723c */ /* 0x050fe6000004180c */
[C---:B------:R-:W-:Y:S01]  /*7980*/  FMUL.FTZ R56, R132.reuse, R56 ;  /* 0x0000003884387220 */ /* 0x040fe20000410000 */
[----:B------:R-:W-:Y:S01]  /*7990*/  MUFU.EX2 R181, R181 ;  /* 0x000000b500b57308 */ /* 0x000fe20000000800 */
[C---:B------:R-:W-:Y:S02]  /*79a0*/  FMUL.FTZ R57, R132.reuse, R57 ;  /* 0x0000003984397220 */ /* 0x040fe40000410000 */
[C---:B------:R-:W-:Y:S01]  /*79b0*/  FMUL.FTZ R20, R132.reuse, R112 ;  /* 0x0000007084147220 */ /* 0x040fe20000410000 */
[C---:B------:R-:W-:Y:S04]  /*79c0*/  HMMA.16816.F32.BF16 R16, R136.reuse, R22, R16 ;  /* 0x000000168810723c */ /* 0x040fe80000041810 */
[C---:B------:R-:W-:Y:S02]  /*79d0*/  FMUL.FTZ R21, R132.reuse, R113 ;  /* 0x0000007184157220 */ /* 0x040fe40000410000 */
[C---:B------:R-:W-:Y:S01]  /*79e0*/  FMUL.FTZ R58, R3.reuse, R58 ;  /* 0x0000003a033a7220 */ /* 0x040fe20000410000 */
[----:B------:R-:W-:Y:S01]  /*79f0*/  MUFU.EX2 R183, R183 ;  /* 0x000000b700b77308 */ /* 0x000fe20000000800 */
[C---:B------:R-:W-:Y:S04]  /*7a00*/  FMUL.FTZ R22, R3.reuse, R114 ;  /* 0x0000007203167220 */ /* 0x040fe80000410000 */
[C---:B------:R-:W-:Y:S02]  /*7a10*/  FMUL.FTZ R23, R3.reuse, R115 ;  /* 0x0000007303177220 */ /* 0x040fe40000410000 */
[----:B------:R-:W2:Y:S01]  /*7a20*/  LDSM.16.MT88.4 R112, [R135+UR4+0x2100] ;  /* 0x002100048770783b */ /* 0x000ea20008004200 */
[C---:B------:R-:W-:Y:S02]  /*7a30*/  FMUL.FTZ R59, R3.reuse, R59 ;  /* 0x0000003b033b7220 */ /* 0x040fe40000410000 */
[C---:B------:R-:W-:Y:S01]  /*7a40*/  FMUL.FTZ R60, R132.reuse, R60 ;  /* 0x0000003c843c7220 */ /* 0x040fe20000410000 */
[----:B------:R-:W-:Y:S01]  /*7a50*/  MUFU.EX2 R218, R218 ;  /* 0x000000da00da7308 */ /* 0x000fe20000000800 */
[C---:B------:R-:W-:Y:S03]  /*7a60*/  HMMA.16816.F32.BF16 R20, R136.reuse, R28, R20 ;  /* 0x0000001c8814723c */ /* 0x040fe60000041814 */
        /* <DEDUP_REMOVED lines=10> */
[----:B------:R-:W3:Y:S01]  /*7b10*/  LDSM.16.MT88.4 R104, [R133+0x2100] ;  /* 0x002100008568783b */ /* 0x000ee20000004200 */
        /* <DEDUP_REMOVED lines=12> */
[C---:B--2---:R-:W-:Y:S04]  /*7be0*/  HMMA.16816.F32.BF16 R36, R136.reuse, R112, R36 ;  /* 0x000000708824723c */ /* 0x044fe80000041824 */
[C---:B------:R-:W-:Y:S02]  /*7bf0*/  FMUL.FTZ R71, R3.reuse, R71 ;  /* 0x0000004703477220 */ /* 0x040fe40000410000 */
[C---:B------:R-:W-:Y:S01]  /*7c00*/  FMUL.FTZ R72, R132.reuse, R72 ;  /* 0x0000004884487220 */ /* 0x040fe20000410000 */
[----:B------:R-:W-:Y:S01]  /*7c10*/  MUFU.EX2 R224, R224 ;  /* 0x000000e000e07308 */ /* 0x000fe20000000800 */
[C---:B------:R-:W-:Y:S01]  /*7c20*/  HMMA.16816.F32.BF16 R40, R136.reuse, R114, R40 ;  /* 0x000000728828723c */ /* 0x040fe20000041828 */
[----:B------:R-:W-:Y:S03]  /*7c30*/  LDSM.16.MT88.4 R112, [R135+UR4+0x900] ;  /* 0x000900048770783b */ /* 0x000fe60008004200 */
[C---:B------:R-:W-:Y:S02]  /*7c40*/  FMUL.FTZ R73, R132.reuse, R73 ;  /* 0x0000004984497220 */ /* 0x040fe40000410000 */
[C---:B------:R-:W-:Y:S02]  /*7c50*/  FMUL.FTZ R74, R3.reuse, R74 ;  /* 0x0000004a034a7220 */ /* 0x040fe40000410000 */
[C---:B------:R-:W-:Y:S01]  /*7c60*/  FMUL.FTZ R75, R3.reuse, R75 ;  /* 0x0000004b034b7220 */ /* 0x040fe20000410000 */
[----:B------:R-:W-:Y:S01]  /*7c70*/  MUFU.EX2 R221, R221 ;  /* 0x000000dd00dd7308 */ /* 0x000fe20000000800 */
[C---:B---3--:R-:W-:Y:S03]  /*7c80*/  HMMA.16816.F32.BF16 R44, R136.reuse, R104, R44 ;  /* 0x00000068882c723c */ /* 0x048fe6000004182c */
[C---:B------:R-:W-:Y:S02]  /*7c90*/  FMUL.FTZ R84, R132.reuse, R84 ;  /* 0x0000005484547220 */ /* 0x040fe40000410000 */
[----:B------:R-:W-:Y:S02]  /*7ca0*/  FMUL.FTZ R85, R132, R85 ;  /* 0x0000005584557220 */ /* 0x000fe40000410000 */
[C---:B------:R-:W-:Y:S01]  /*7cb0*/  FMUL.FTZ R86, R3.reuse, R86 ;  /* 0x0000005603567220 */ /* 0x040fe20000410000 */
[C---:B------:R-:W-:Y:S01]  /*7cc0*/  HMMA.16816.F32.BF16 R48, R136.reuse, R106, R48 ;  /* 0x0000006a8830723c */ /* 0x040fe20000041830 */
[----:B------:R-:W1:Y:S03]  /*7cd0*/  LDSM.16.MT88.4 R104, [R135+UR4+0x4100] ;  /* 0x004100048768783b */ /* 0x000e660008004200 */
[----:B------:R-:W-:Y:S02]  /*7ce0*/  FMUL.FTZ R87, R3, R87 ;  /* 0x0000005703577220 */ /* 0x000fe40000410000 */
[--C-:B------:R-:W-:Y:S02]  /*7cf0*/  FFMA.FTZ R169, R169, c[0x0][0x2d0], -R152.reuse ;  /* 0x0000b400a9a97a23 */ /* 0x100fe40000010898 */
[C---:B------:R-:W-:Y:S04]  /*7d00*/  HMMA.16816.F32.BF16 R52, R136.reuse, R100, R52 ;  /* 0x000000648834723c */ /* 0x040fe80000041834 */
[--C-:B------:R-:W-:Y:S01]  /*7d10*/  FFMA.FTZ R170, R171, c[0x0][0x2d0], -R152.reuse ;  /* 0x0000b400abaa7a23 */ /* 0x100fe20000010898 */
[----:B------:R-:W-:Y:S01]  /*7d20*/  MUFU.EX2 R169, R169 ;  /* 0x000000a900a97308 */ /* 0x000fe20000000800 */
[--C-:B------:R-:W-:Y:S02]  /*7d30*/  FFMA.FTZ R171, R143, c[0x0][0x2d0], -R152.reuse ;  /* 0x0000b4008fab7a23 */ /* 0x100fe40000010898 */
[C---:B------:R-:W-:Y:S01]  /*7d40*/  HMMA.16816.F32.BF16 R56, R136.reuse, R102, R56 ;  /* 0x000000668838723c */ /* 0x040fe20000041838 */
[----:B------:R-:W2:Y:S03]  /*7d50*/  LDSM.16.MT88.4 R100, [R133+0x4100] ;  /* 0x004100008564783b */ /* 0x000ea60000004200 */
[--C-:B------:R-:W-:Y:S02]  /*7d60*/  FFMA.FTZ R173, R176, c[0x0][0x2d0], -R145.reuse ;  /* 0x0000b400b0ad7a23 */ /* 0x100fe40000010891 */
[--C-:B------:R-:W-:Y:S01]  /*7d70*/  FFMA.FTZ R176, R140, c[0x0][0x2d0], -R145.reuse ;  /* 0x0000b4008cb07a23 */ /* 0x100fe20000010891 */
[----:B------:R-:W3:Y:S01]  /*7d80*/  MUFU.EX2 R170, R170 ;  /* 0x000000aa00aa7308 */ /* 0x000ee20000000800 */
[C---:B------:R-:W-:Y:S01]  /*7d90*/  HMMA.16816.F32.BF16 R60, R136.reuse, R108, R60 ;  /* 0x0000006c883c723c */ /* 0x040fe2000004183c */
[----:B------:R-:W-:Y:S03]  /*7da0*/  LDSM.16.MT88.4 R140, [R134+UR4+0x2900] ;  /* 0x00290004868c783b */ /* 0x000fe60008004200 */
[--C-:B------:R-:W-:Y:S02]  /*7db0*/  FFMA.FTZ R174, R174, c[0x0][0x2d0], -R145.reuse ;  /* 0x0000b400aeae7a23 */ /* 0x100fe40000010891 */
[C---:B------:R-:W-:Y:S02]  /*7dc0*/  FMUL.FTZ R88, R132.reuse, R88 ;  /* 0x0000005884587220 */ /* 0x040fe40000410000 */
[C---:B------:R-:W-:Y:S01]  /*7dd0*/  HMMA.16816.F32.BF16 R64, R136.reuse, R110, R64 ;  /* 0x0000006e8840723c */ /* 0x040fe20000041840 */
[----:B------:R-:W4:Y:S01]  /*7de0*/  LDSM.16.MT88.4 R108, [R134+UR4+0x4100] ;  /* 0x00410004866c783b */ /* 0x000f220008004200 */
[----:B------:R-:W-:Y:S02]  /*7df0*/  MUFU.EX2 R171, R171 ;  /* 0x000000ab00ab7308 */ /* 0x000fe40000000800 */
[C---:B------:R-:W-:Y:S02]  /*7e00*/  FMUL.FTZ R89, R132.reuse, R89 ;  /* 0x0000005984597220 */ /* 0x040fe40000410000 */
[C---:B------:R-:W-:Y:S02]  /*7e10*/  FMUL.FTZ R90, R3.reuse, R90 ;  /* 0x0000005a035a7220 */ /* 0x040fe40000410000 */
        /* <DEDUP_REMOVED lines=10> */
[----:B------:R-:W5:Y:S01]  /*7ec0*/  MUFU.EX2 R174, R174 ;  /* 0x000000ae00ae7308 */ /* 0x000f620000000800 */
[C---:B------:R-:W-:Y:S04]  /*7ed0*/  FMUL.FTZ R79, R3.reuse, R79 ;  /* 0x0000004f034f7220 */ /* 0x040fe80000410000 */
[C---:B------:R-:W-:Y:S02]  /*7ee0*/  FMUL.FTZ R77, R132.reuse, R77 ;  /* 0x0000004d844d7220 */ /* 0x040fe40000410000 */
[C---:B------:R-:W-:Y:S02]  /*7ef0*/  FMUL.FTZ R95, R3.reuse, R95 ;  /* 0x0000005f035f7220 */ /* 0x040fe40000410000 */
[C---:B------:R-:W-:Y:S01]  /*7f00*/  FMUL.FTZ R96, R132.reuse, R96 ;  /* 0x0000006084607220 */ /* 0x040fe20000410000 */
[----:B------:R-:W1:Y:S01]  /*7f10*/  MUFU.EX2 R176, R176 ;  /* 0x000000b000b07308 */ /* 0x000e620000000800 */
[C---:B------:R-:W-:Y:S01]  /*7f20*/  FMUL.FTZ R97, R132.reuse, R97 ;  /* 0x0000006184617220 */ /* 0x040fe20000410000 */
[C---:B--2---:R-:W-:Y:S03]  /*7f30*/  HMMA.16816.F32.BF16 R76, R136.reuse, R100, R76 ;  /* 0x00000064884c723c */ /* 0x044fe6000004184c */
[C---:B------:R-:W-:Y:S02]  /*7f40*/  FMUL.FTZ R82, R3.reuse, R82 ;  /* 0x0000005203527220 */ /* 0x040fe40000410000 */
[----:B------:R-:W-:Y:S02]  /*7f50*/  FMUL.FTZ R80, R132, R80 ;  /* 0x0000005084507220 */ /* 0x000fe40000410000 */
[C---:B------:R-:W-:Y:S01]  /*7f60*/  FMUL.FTZ R83, R3.reuse, R83 ;  /* 0x0000005303537220 */ /* 0x040fe20000410000 */
[----:B---3--:R-:W-:Y:S01]  /*7f70*/  F2FP.BF16.PACK_AB R100, R170, R169 ;  /* 0x000000a9aa64723e */ /* 0x008fe200000010ff */
[----:B------:R-:W-:Y:S03]  /*7f80*/  FMUL.FTZ R81, R132, R81 ;  /* 0x0000005184517220 */ /* 0x000fe60000410000 */
[C---:B------:R-:W-:Y:S01]  /*7f90*/  FMUL.FTZ R98, R3.reuse, R98 ;  /* 0x0000006203627220 */ /* 0x040fe20000410000 */
[----:B-----5:R-:W-:Y:S01]  /*7fa0*/  F2FP.BF16.PACK_AB R101, R174, R173 ;  /* 0x000000adae65723e */ /* 0x020fe200000010ff */
[----:B------:R-:W-:Y:S02]  /*7fb0*/  FMUL.FTZ R99, R3, R99 ;  /* 0x0000006303637220 */ /* 0x000fe40000410000 */
[C---:B------:R-:W-:Y:S03]  /*7fc0*/  HMMA.16816.F32.BF16 R80, R136.reuse, R102, R80 ;  /* 0x000000668850723c */ /* 0x040fe60000041850 */
[--C-:B------:R-:W-:Y:S02]  /*7fd0*/  FFMA.FTZ R177, R177, c[0x0][0x2d0], -R152.reuse ;  /* 0x0000b400b1b17a23 */ /* 0x100fe40000010898 */
[----:B------:R-:W-:Y:S02]  /*7fe0*/  FFMA.FTZ R152, R147, c[0x0][0x2d0], -R152 ;  /* 0x0000b40093987a23 */ /* 0x000fe40000010898 */
[----:B------:R-:W-:Y:S01]  /*7ff0*/  F2FP.BF16.PACK_AB R102, R172, R171 ;  /* 0x000000abac66723e */ /* 0x000fe200000010ff */
[C---:B----4-:R-:W-:Y:S01]  /*8000*/  HMMA.16816.F32.BF16 R84, R136.reuse, R108, R84 ;  /* 0x0000006c8854723c */ /* 0x050fe20000041854 */
[----:B------:R2:W3:Y:S03]  /*8010*/  MUFU.EX2 R222, R152 ;  /* 0x0000009800de7308 */ /* 0x0004e60000000800 */
[----:B-1----:R-:W-:Y:S01]  /*8020*/  F2FP.BF16.PACK_AB R103, R176, R175 ;  /* 0x000000afb067723e */ /* 0x002fe200000010ff */
[--C-:B------:R-:W-:Y:S02]  /*8030*/  FFMA.FTZ R178, R178, c[0x0][0x2d0], -R145.reuse ;  /* 0x0000b400b2b27a23 */ /* 0x100fe40000010891 */
[----:B------:R-:W-:Y:S01]  /*8040*/  FFMA.FTZ R145, R144, c[0x0][0x2d0], -R145 ;  /* 0x0000b40090917a23 */ /* 0x000fe20000010891 */
[C---:B------:R-:W-:Y:S01]  /*8050*/  HMMA.16816.F32.BF16 R88, R136.reuse, R110, R88 ;  /* 0x0000006e8858723c */ /* 0x040fe20000041858 */
[----:B------:R-:W1:Y:S02]  /*8060*/  LDSM.16.MT88.4 R108, [R134+UR4+0x900] ;  /* 0x00090004866c783b */ /* 0x000e640008004200 */
[----:B------:R-:W4:Y:S01]  /*8070*/  MUFU.EX2 R226, R145 ;  /* 0x0000009100e27308 */ /* 0x000f220000000800 */
[----:B------:R-:W-:Y:S02]  /*8080*/  FFMA.FTZ R166, R3, R206, R166 ;  /* 0x000000ce03a67223 */ /* 0x000fe400000100a6 */
[----:B------:R-:W-:Y:S01]  /*8090*/  FFMA.FTZ R168, R132, R205, R168 ;  /* 0x000000cd84a87223 */ /* 0x000fe200000100a8 */
[----:B------:R-:W-:Y:S01]  /*80a0*/  MOV R132, R2 ;  /* 0x0000000200847202 */ /* 0x000fe20000000f00 */
[C---:B------:R-:W-:Y:S04]  /*80b0*/  HMMA.16816.F32.BF16 R92, R136.reuse, R104, R92 ;  /* 0x00000068885c723c */ /* 0x040fe8000004185c */
[----:B------:R-:W-:Y:S01]  /*80c0*/  FADD.FTZ R167, R167, R168 ;  /* 0x000000a8a7a77221 */ /* 0x000fe20000010000 */
[----:B------:R-:W5:Y:S01]  /*80d0*/  MUFU.EX2 R177, R177 ;  /* 0x000000b100b17308 */ /* 0x000f620000000800 */
[----:B------:R-:W-:Y:S02]  /*80e0*/  FADD.FTZ R166, R165, R166 ;  /* 0x000000a6a5a67221 */ /* 0x000fe40000010000 */
[----:B------:R-:W-:Y:S01]  /*80f0*/  HMMA.16816.F32.BF16 R96, R136, R106, R96 ;  /* 0x0000006a8860723c */ /* 0x000fe20000041860 */
[----:B------:R-:W5:Y:S03]  /*8100*/  LDSM.16.MT88.4 R104, [R160+0x2900] ;  /* 0x00290000a068783b */ /* 0x000f660000004200 */
[----:B------:R-:W-:Y:S03]  /*8110*/  FADD.FTZ R161, R161, R166 ;  /* 0x000000a6a1a17221 */ /* 0x000fe60000010000 */
[----:B------:R-:W-:Y:S01]  /*8120*/  F2FP.BF16.PACK_AB R136, R220, R191 ;  /* 0x000000bfdc88723e */ /* 0x000fe200000010ff */
[C---:B------:R-:W-:Y:S01]  /*8130*/  HMMA.16816.F32.BF16 R4, R100.reuse, R112, R4 ;  /* 0x000000706404723c */ /* 0x040fe20000041804 */
[----:B--2---:R-:W-:Y:S01]  /*8140*/  LDSM.16.MT88.4 R152, [R133+0x3900] ;  /* 0x003900008598783b */ /* 0x004fe20000004200 */
[----:B------:R-:W2:Y:S03]  /*8150*/  MUFU.EX2 R178, R178 ;  /* 0x000000b200b27308 */ /* 0x000ea60000000800 */
[----:B---3--:R-:W-:Y:S01]  /*8160*/  F2FP.BF16.PACK_AB R138, R222, R217 ;  /* 0x000000d9de8a723e */ /* 0x008fe200000010ff */
[----:B------:R-:W-:Y:S01]  /*8170*/  FADD.FTZ R164, R164, R161 ;  /* 0x000000a1a4a47221 */ /* 0x000fe20000010000 */
[----:B------:R-:W-:Y:S01]  /*8180*/  F2FP.BF16.PACK_AB R137, R224, R219 ;  /* 0x000000dbe089723e */ /* 0x000fe200000010ff */
[C---:B------:R-:W-:Y:S01]  /*8190*/  HMMA.16816.F32.BF16 R8, R100.reuse, R114, R8 ;  /* 0x000000726408723c */ /* 0x040fe20000041808 */
[----:B------:R-:W-:Y:S03]  /*81a0*/  LDSM.16.MT88.4 R112, [R133+0x4900] ;  /* 0x004900008570783b */ /* 0x000fe60000004200 */
[----:B----4-:R-:W-:Y:S01]  /*81b0*/  F2FP.BF16.PACK_AB R139, R226, R221 ;  /* 0x000000dde28b723e */ /* 0x010fe200000010ff */
[----:B------:R-:W-:Y:S03]  /*81c0*/  FADD.FTZ R173, R173, R164 ;  /* 0x000000a4adad7221 */ /* 0x000fe60000010000 */
[C---:B------:R-:W-:Y:S01]  /*81d0*/  HMMA.16816.F32.BF16 R12, R100.reuse, R116, R12 ;  /* 0x00000074640c723c */ /* 0x040fe2000004180c */
[----:B------:R-:W-:Y:S03]  /*81e0*/  LDSM.16.MT88.4 R144, [R160+0x1900] ;  /* 0x00190000a090783b */ /* 0x000fe60000004200 */
[----:B------:R-:W-:Y:S04]  /*81f0*/  FADD.FTZ R174, R174, R173 ;  /* 0x000000adaeae7221 */ /* 0x000fe80000010000 */
[C---:B------:R-:W-:Y:S01]  /*8200*/  HMMA.16816.F32.BF16 R16, R100.reuse, R118, R16 ;  /* 0x000000766410723c */ /* 0x040fe20000041810 */
[----:B------:R-:W-:Y:S03]  /*8210*/  LDSM.16.MT88.4 R116, [R134+UR4+0x4900] ;  /* 0x004900048674783b */ /* 0x000fe60008004200 */
[----:B------:R-:W-:Y:S04]  /*8220*/  FADD.FTZ R175, R175, R174 ;  /* 0x000000aeafaf7221 */ /* 0x000fe80000010000 */
[C---:B-1----:R-:W-:Y:S04]  /*8230*/  HMMA.16816.F32.BF16 R20, R100.reuse, R108, R20 ;  /* 0x0000006c6414723c */ /* 0x042fe80000041814 */
[----:B------:R-:W-:Y:S04]  /*8240*/  FADD.FTZ R175, R176, R175 ;  /* 0x000000afb0af7221 */ /* 0x000fe80000010000 */
[C---:B------:R-:W-:Y:S01]  /*8250*/  HMMA.16816.F32.BF16 R24, R100.reuse, R110, R24 ;  /* 0x0000006e6418723c */ /* 0x040fe20000041818 */
[----:B------:R-:W1:Y:S07]  /*8260*/  LDSM.16.MT88.4 R108, [R135+UR4+0x4900] ;  /* 0x00490004876c783b */ /* 0x000e6e0008004200 */
[C---:B------:R-:W-:Y:S08]  /*8270*/  HMMA.16816.F32.BF16 R28, R100.reuse, R120, R28 ;  /* 0x00000078641c723c */ /* 0x040ff0000004181c */
[C---:B------:R-:W-:Y:S01]  /*8280*/  HMMA.16816.F32.BF16 R32, R100.reuse, R122, R32 ;  /* 0x0000007a6420723c */ /* 0x040fe20000041820 */
[----:B------:R-:W-:Y:S07]  /*8290*/  LDSM.16.MT88.4 R120, [R133+0x1100] ;  /* 0x001100008578783b */ /* 0x000fee0000004200 */
[C---:B------:R-:W-:Y:S08]  /*82a0*/  HMMA.16816.F32.BF16 R36, R100.reuse, R124, R36 ;  /* 0x0000007c6424723c */ /* 0x040ff00000041824 */
[C---:B------:R-:W-:Y:S01]  /*82b0*/  HMMA.16816.F32.BF16 R40, R100.reuse, R126, R40 ;  /* 0x0000007e6428723c */ /* 0x040fe20000041828 */
[----:B------:R-:W-:Y:S07]  /*82c0*/  LDSM.16.MT88.4 R124, [R160+0x1100] ;  /* 0x00110000a07c783b */ /* 0x000fee0000004200 */
[C---:B------:R-:W-:Y:S08]  /*82d0*/  HMMA.16816.F32.BF16 R44, R100.reuse, R128, R44 ;  /* 0x00000080642c723c */ /* 0x040ff0000004182c */
[C---:B------:R-:W-:Y:S08]  /*82e0*/  HMMA.16816.F32.BF16 R48, R100.reuse, R130, R48 ;  /* 0x000000826430723c */ /* 0x040ff00000041830 */
[C---:B------:R-:W-:Y:S08]  /*82f0*/  HMMA.16816.F32.BF16 R52, R100.reuse, R140, R52 ;  /* 0x0000008c6434723c */ /* 0x040ff00000041834 */
[C---:B------:R-:W-:Y:S01]  /*8300*/  HMMA.16816.F32.BF16 R56, R100.reuse, R142, R56 ;  /* 0x0000008e6438723c */ /* 0x040fe20000041838 */
[----:B------:R-:W-:Y:S07]  /*8310*/  LDSM.16.MT88.4 R140, [R134+UR4+0x1900] ;  /* 0x00190004868c783b */ /* 0x000fee0008004200 */
[C---:B-----5:R-:W-:Y:S08]  /*8320*/  HMMA.16816.F32.BF16 R60, R100.reuse, R104, R60 ;  /* 0x00000068643c723c */ /* 0x060ff0000004183c */
[C---:B------:R-:W-:Y:S01]  /*8330*/  HMMA.16816.F32.BF16 R64, R100.reuse, R106, R64 ;  /* 0x0000006a6440723c */ /* 0x040fe20000041840 */
[----:B------:R-:W3:Y:S07]  /*8340*/  LDSM.16.MT88.4 R104, [R160+0x4900] ;  /* 0x00490000a068783b */ /* 0x000eee0000004200 */
[C---:B-1----:R-:W-:Y:S08]  /*8350*/  HMMA.16816.F32.BF16 R68, R100.reuse, R108, R68 ;  /* 0x0000006c6444723c */ /* 0x042ff00000041844 */
[C---:B------:R-:W-:Y:S01]  /*8360*/  HMMA.16816.F32.BF16 R72, R100.reuse, R110, R72 ;  /* 0x0000006e6448723c */ /* 0x040fe20000041848 */
[----:B------:R-:W1:Y:S07]  /*8370*/  LDSM.16.MT88.4 R108, [R135+UR4+0x1100] ;  /* 0x00110004876c783b */ /* 0x000e6e0008004200 */
[C---:B------:R-:W-:Y:S08]  /*8380*/  HMMA.16816.F32.BF16 R76, R100.reuse, R112, R76 ;  /* 0x00000070644c723c */ /* 0x040ff0000004184c */
[C---:B------:R-:W-:Y:S01]  /*8390*/  HMMA.16816.F32.BF16 R80, R100.reuse, R114, R80 ;  /* 0x000000726450723c */ /* 0x040fe20000041850 */
[----:B------:R-:W4:Y:S07]  /*83a0*/  LDSM.16.MT88.4 R112, [R134+UR4+0x1100] ;  /* 0x001100048670783b */ /* 0x000f2e0008004200 */
[C---:B------:R-:W-:Y:S08]  /*83b0*/  HMMA.16816.F32.BF16 R84, R100.reuse, R116, R84 ;  /* 0x000000746454723c */ /* 0x040ff00000041854 */
[C---:B------:R-:W-:Y:S01]  /*83c0*/  HMMA.16816.F32.BF16 R88, R100.reuse, R118, R88 ;  /* 0x000000766458723c */ /* 0x040fe20000041858 */
[----:B------:R-:W5:Y:S07]  /*83d0*/  LDSM.16.MT88.4 R116, [R135+UR4+0x3100] ;  /* 0x003100048774783b */ /* 0x000f6e0008004200 */
[C---:B---3--:R-:W-:Y:S08]  /*83e0*/  HMMA.16816.F32.BF16 R92, R100.reuse, R104, R92 ;  /* 0x00000068645c723c */ /* 0x048ff0000004185c */
[----:B------:R-:W-:Y:S01]  /*83f0*/  HMMA.16816.F32.BF16 R96, R100, R106, R96 ;  /* 0x0000006a6460723c */ /* 0x000fe20000041860 */
[----:B------:R-:W3:Y:S06]  /*8400*/  LDSM.16.MT88.4 R104, [R133+0x3100] ;  /* 0x003100008568783b */ /* 0x000eec0000004200 */
[----:B------:R-:W-:Y:S02]  /*8410*/  F2FP.BF16.PACK_AB R100, R180, R177 ;  /* 0x000000b1b464723e */ /* 0x000fe400000010ff */
[----:B------:R-:W-:Y:S03]  /*8420*/  F2FP.BF16.PACK_AB R102, R182, R179 ;  /* 0x000000b3b666723e */ /* 0x000fe600000010ff */
[C---:B--2---:R-:W-:Y:S01]  /*8430*/  F2FP.BF16.PACK_AB R101, R181.reuse, R178 ;  /* 0x000000b2b565723e */ /* 0x044fe200000010ff */
[----:B------:R-:W-:Y:S01]  /*8440*/  FADD.FTZ R178, R178, R175 ;  /* 0x000000afb2b27221 */ /* 0x000fe20000010000 */
[C---:B------:R-:W-:Y:S03]  /*8450*/  F2FP.BF16.PACK_AB R103, R218.reuse, R183 ;  /* 0x000000b7da67723e */ /* 0x040fe600000010ff */
[----:B------:R-:W-:Y:S04]  /*8460*/  FADD.FTZ R178, R181, R178 ;  /* 0x000000b2b5b27221 */ /* 0x000fe80000010000 */
[C---:B-1----:R-:W-:Y:S03]  /*8470*/  HMMA.16816.F32.BF16 R4, R100.reuse, R108, R4 ;  /* 0x0000006c6404723c */ /* 0x042fe60000041804 */
[----:B------:R-:W-:Y:S04]  /*8480*/  FADD.FTZ R183, R183, R178 ;  /* 0x000000b2b7b77221 */ /* 0x000fe80000010000 */
[----:B------:R-:W-:Y:S01]  /*8490*/  FADD.FTZ R218, R218, R183 ;  /* 0x000000b7dada7221 */ /* 0x000fe20000010000 */
[C---:B------:R-:W-:Y:S01]  /*84a0*/  HMMA.16816.F32.BF16 R8, R100.reuse, R110, R8 ;  /* 0x0000006e6408723c */ /* 0x040fe20000041808 */
[----:B------:R-:W1:Y:S03]  /*84b0*/  LDSM.16.MT88.4 R108, [R134+UR4+0x3100] ;  /* 0x00310004866c783b */ /* 0x000e660008004200 */
[----:B------:R-:W-:Y:S04]  /*84c0*/  FADD.FTZ R219, R219, R218 ;  /* 0x000000dadbdb7221 */ /* 0x000fe80000010000 */
[C---:B------:R-:W-:Y:S04]  /*84d0*/  HMMA.16816.F32.BF16 R12, R100.reuse, R120, R12 ;  /* 0x00000078640c723c */ /* 0x040fe8000004180c */
[----:B------:R-:W-:Y:S04]  /*84e0*/  FADD.FTZ R224, R224, R219 ;  /* 0x000000dbe0e07221 */ /* 0x000fe80000010000 */
[C---:B------:R-:W-:Y:S04]  /*84f0*/  HMMA.16816.F32.BF16 R16, R100.reuse, R122, R16 ;  /* 0x0000007a6410723c */ /* 0x040fe80000041810 */
[----:B------:R-:W-:Y:S04]  /*8500*/  FADD.FTZ R221, R221, R224 ;  /* 0x000000e0dddd7221 */ /* 0x000fe80000010000 */
[C---:B----4-:R-:W-:Y:S04]  /*8510*/  HMMA.16816.F32.BF16 R20, R100.reuse, R112, R20 ;  /* 0x000000706414723c */ /* 0x050fe80000041814 */
[----:B------:R-:W-:Y:S04]  /*8520*/  FADD.FTZ R206, R226, R221 ;  /* 0x000000dde2ce7221 */ /* 0x000fe80000010000 */
[C---:B------:R-:W-:Y:S01]  /*8530*/  HMMA.16816.F32.BF16 R24, R100.reuse, R114, R24 ;  /* 0x000000726418723c */ /* 0x040fe20000041818 */
[----:B------:R-:W2:Y:S07]  /*8540*/  LDSM.16.MT88.4 R112, [R160+0x3100] ;  /* 0x00310000a070783b */ /* 0x000eae0000004200 */
[C---:B------:R-:W-:Y:S08]  /*8550*/  HMMA.16816.F32.BF16 R28, R100.reuse, R124, R28 ;  /* 0x0000007c641c723c */ /* 0x040ff0000004181c */
[C---:B------:R-:W-:Y:S01]  /*8560*/  HMMA.16816.F32.BF16 R32, R100.reuse, R126, R32 ;  /* 0x0000007e6420723c */ /* 0x040fe20000041820 */
[----:B------:R-:W-:Y:S07]  /*8570*/  LDSM.16.MT88.4 R124, [R135+UR4+0x1900] ;  /* 0x00190004877c783b */ /* 0x000fee0008004200 */
[C---:B-----5:R-:W-:Y:S08]  /*8580*/  HMMA.16816.F32.BF16 R36, R100.reuse, R116, R36 ;  /* 0x000000746424723c */ /* 0x060ff00000041824 */
[C---:B------:R-:W-:Y:S01]  /*8590*/  HMMA.16816.F32.BF16 R40, R100.reuse, R118, R40 ;  /* 0x000000766428723c */ /* 0x040fe20000041828 */
[----:B------:R-:W4:Y:S07]  /*85a0*/  LDSM.16.MT88.4 R116, [R135+UR4+0x5100] ;  /* 0x005100048774783b */ /* 0x000f2e0008004200 */
[C---:B---3--:R-:W-:Y:S08]  /*85b0*/  HMMA.16816.F32.BF16 R44, R100.reuse, R104, R44 ;  /* 0x00000068642c723c */ /* 0x048ff0000004182c */
[C---:B------:R-:W-:Y:S01]  /*85c0*/  HMMA.16816.F32.BF16 R48, R100.reuse, R106, R48 ;  /* 0x0000006a6430723c */ /* 0x040fe20000041830 */
[----:B------:R-:W3:Y:S07]  /*85d0*/  LDSM.16.MT88.4 R104, [R133+0x5100] ;  /* 0x005100008568783b */ /* 0x000eee0000004200 */
[C---:B-1----:R-:W-:Y:S08]  /*85e0*/  HMMA.16816.F32.BF16 R52, R100.reuse, R108, R52 ;  /* 0x0000006c6434723c */ /* 0x042ff00000041834 */
[C---:B------:R-:W-:Y:S01]  /*85f0*/  HMMA.16816.F32.BF16 R56, R100.reuse, R110, R56 ;  /* 0x0000006e6438723c */ /* 0x040fe20000041838 */
[----:B------:R-:W1:Y:S07]  /*8600*/  LDSM.16.MT88.4 R108, [R134+UR4+0x5100] ;  /* 0x00510004866c783b */ /* 0x000e6e0008004200 */
[C---:B--2---:R-:W-:Y:S08]  /*8610*/  HMMA.16816.F32.BF16 R60, R100.reuse, R112, R60 ;  /* 0x00000070643c723c */ /* 0x044ff0000004183c */
[C---:B------:R-:W-:Y:S01]  /*8620*/  HMMA.16816.F32.BF16 R64, R100.reuse, R114, R64 ;  /* 0x000000726440723c */ /* 0x040fe20000041840 */
[----:B------:R-:W2:Y:S07]  /*8630*/  LDSM.16.MT88.4 R112, [R160+0x5100] ;  /* 0x00510000a070783b */ /* 0x000eae0000004200 */
[C---:B----4-:R-:W-:Y:S08]  /*8640*/  HMMA.16816.F32.BF16 R68, R100.reuse, R116, R68 ;  /* 0x000000746444723c */ /* 0x050ff00000041844 */
[C---:B------:R-:W-:Y:S01]  /*8650*/  HMMA.16816.F32.BF16 R72, R100.reuse, R118, R72 ;  /* 0x000000766448723c */ /* 0x040fe20000041848 */
[----:B------:R-:W4:Y:S07]  /*8660*/  LDSM.16.MT88.4 R116, [R133+0x1900] ;  /* 0x001900008574783b */ /* 0x000f2e0000004200 */
[C---:B---3--:R-:W-:Y:S08]  /*8670*/  HMMA.16816.F32.BF16 R76, R100.reuse, R104, R76 ;  /* 0x00000068644c723c */ /* 0x048ff0000004184c */
[C---:B------:R-:W-:Y:S08]  /*8680*/  HMMA.16816.F32.BF16 R80, R100.reuse, R106, R80 ;  /* 0x0000006a6450723c */ /* 0x040ff00000041850 */
[C---:B-1----:R-:W-:Y:S08]  /*8690*/  HMMA.16816.F32.BF16 R84, R100.reuse, R108, R84 ;  /* 0x0000006c6454723c */ /* 0x042ff00000041854 */
[C---:B------:R-:W-:Y:S08]  /*86a0*/  HMMA.16816.F32.BF16 R88, R100.reuse, R110, R88 ;  /* 0x0000006e6458723c */ /* 0x040ff00000041858 */
[C---:B--2---:R-:W-:Y:S08]  /*86b0*/  HMMA.16816.F32.BF16 R92, R100.reuse, R112, R92 ;  /* 0x00000070645c723c */ /* 0x044ff0000004185c */
[----:B------:R-:W-:Y:S08]  /*86c0*/  HMMA.16816.F32.BF16 R96, R100, R114, R96 ;  /* 0x000000726460723c */ /* 0x000ff00000041860 */
[C---:B------:R-:W-:Y:S01]  /*86d0*/  HMMA.16816.F32.BF16 R128, R136.reuse, R124, R4 ;  /* 0x0000007c8880723c */ /* 0x040fe20000041804 */
[----:B------:R-:W1:Y:S07]  /*86e0*/  LDSM.16.MT88.4 R4, [R160+0x3900] ;  /* 0x00390000a004783b */ /* 0x000e6e0000004200 */
[C---:B------:R-:W-:Y:S01]  /*86f0*/  HMMA.16816.F32.BF16 R124, R136.reuse, R126, R8 ;  /* 0x0000007e887c723c */ /* 0x040fe20000041808 */
[----:B------:R-:W2:Y:S07]  /*8700*/  LDSM.16.MT88.4 R8, [R135+UR4+0x5900] ;  /* 0x005900048708783b */ /* 0x000eae0008004200 */
[C---:B----4-:R-:W-:Y:S01]  /*8710*/  HMMA.16816.F32.BF16 R120, R136.reuse, R116, R12 ;  /* 0x000000748878723c */ /* 0x050fe2000004180c */
[----:B------:R-:W3:Y:S07]  /*8720*/  LDSM.16.MT88.4 R12, [R133+0x5900] ;  /* 0x00590000850c783b */ /* 0x000eee0000004200 */
[C---:B------:R-:W-:Y:S08]  /*8730*/  HMMA.16816.F32.BF16 R116, R136.reuse, R118, R16 ;  /* 0x000000768874723c */ /* 0x040ff00000041810 */
[C---:B------:R-:W-:Y:S07]  /*8740*/  HMMA.16816.F32.BF16 R112, R136.reuse, R140, R20 ;  /* 0x0000008c8870723c */ /* 0x040fee0000041814 */
[----:B------:R-:W-:Y:S01]  /*8750*/  FADD.FTZ R20, R162, R167 ;  /* 0x000000a7a2147221 */ /* 0x000fe20000010000 */
[C---:B------:R-:W-:Y:S04]  /*8760*/  HMMA.16816.F32.BF16 R108, R136.reuse, R142, R24 ;  /* 0x0000008e886c723c */ /* 0x040fe80000041818 */
[----:B------:R-:W-:Y:S04]  /*8770*/  FADD.FTZ R20, R163, R20 ;  /* 0x00000014a3147221 */ /* 0x000fe80000010000 */
[C---:B------:R-:W-:Y:S04]  /*8780*/  HMMA.16816.F32.BF16 R104, R136.reuse, R144, R28 ;  /* 0x000000908868723c */ /* 0x040fe8000004181c */
[----:B------:R-:W-:Y:S01]  /*8790*/  FADD.FTZ R169, R169, R20 ;  /* 0x00000014a9a97221 */ /* 0x000fe20000010000 */
[----:B------:R-:W-:Y:S03]  /*87a0*/  MOV R20, UR15 ;  /* 0x0000000f00147c02 */ /* 0x000fe60008000f00 */
[C---:B------:R-:W-:Y:S04]  /*87b0*/  HMMA.16816.F32.BF16 R100, R136.reuse, R146, R32 ;  /* 0x000000928864723c */ /* 0x040fe80000041820 */
[----:B------:R-:W-:Y:S02]  /*87c0*/  @P0 IMAD R25, R20, 0x3000, R193 ;  /* 0x0000300014190824 */ /* 0x000fe400078e02c1 */
[----:B------:R-:W-:Y:S02]  /*87d0*/  FADD.FTZ R170, R170, R169 ;  /* 0x000000a9aaaa7221 */ /* 0x000fe40000010000 */
        /* <DEDUP_REMOVED lines=12> */
[C---:B-1----:R-:W-:Y:S04]  /*88a0*/  HMMA.16816.F32.BF16 R60, R136.reuse, R4, R60 ;  /* 0x00000004883c723c */ /* 0x042fe8000004183c */
[----:B------:R-:W-:Y:S03]  /*88b0*/  FADD.FTZ R191, R191, R182 ;  /* 0x000000b6bfbf7221 */ /* 0x000fe60000010000 */
[----:B------:R-:W-:Y:S01]  /*88c0*/  @P0 IADD3 R4, P5, R196, UR6, RZ ;  /* 0x00000006c4040c10 */ /* 0x000fe2000ffbe0ff */
[C---:B------:R-:W-:Y:S04]  /*88d0*/  HMMA.16816.F32.BF16 R64, R136.reuse, R6, R64 ;  /* 0x000000068840723c */ /* 0x040fe80000041840 */
[----:B------:R-:W-:Y:S01]  /*88e0*/  @P0 LEA R16, P4, R4, c[0x0][0x1c8], 0x1 ;  /* 0x0000720004100a11 */ /* 0x000fe200078808ff */
[----:B------:R-:W-:Y:S01]  /*88f0*/  FADD.FTZ R220, R220, R191 ;  /* 0x000000bfdcdc7221 */ /* 0x000fe20000010000 */
[----:B------:R-:W-:Y:S02]  /*8900*/  @P0 IADD3.X R5, R203, UR23, RZ, P5, !PT ;  /* 0x00000017cb050c10 */ /* 0x000fe4000affe4ff */
[C---:B--2---:R-:W-:Y:S04]  /*8910*/  HMMA.16816.F32.BF16 R68, R136.reuse, R8, R68 ;  /* 0x000000088844723c */ /* 0x044fe80000041844 */
[----:B------:R-:W-:Y:S01]  /*8920*/  @P0 LEA.HI.X R17, R4, c[0x0][0x1cc], R5, 0x1, P4 ;  /* 0x0000730004110a11 */ /* 0x000fe200020f0c05 */
[----:B------:R-:W-:Y:S01]  /*8930*/  FADD.FTZ R205, R217, R220 ;  /* 0x000000dcd9cd7221 */ /* 0x000fe20000010000 */
[----:B------:R-:W1:Y:S01]  /*8940*/  LDSM.16.MT88.4 R4, [R134+UR4+0x5900] ;  /* 0x005900048604783b */ /* 0x000e620008004200 */
[----:B------:R-:W-:Y:S01]  /*8950*/  @P0 IADD3 R8, P5, R212, UR6, RZ ;  /* 0x00000006d4080c10 */ /* 0x000fe2000ffbe0ff */
[C---:B------:R-:W-:Y:S04]  /*8960*/  HMMA.16816.F32.BF16 R72, R136.reuse, R10, R72 ;  /* 0x0000000a8848723c */ /* 0x040fe80000041848 */
[----:B------:R-:W-:Y:S01]  /*8970*/  @P0 LEA R18, P4, R8, c[0x0][0x1c8], 0x1 ;  /* 0x0000720008120a11 */ /* 0x000fe200078808ff */
[----:B------:R-:W-:Y:S01]  /*8980*/  FADD.FTZ R205, R222, R205 ;  /* 0x000000cddecd7221 */ /* 0x000fe20000010000 */
[----:B------:R-:W-:Y:S02]  /*8990*/  @P0 IADD3.X R9, R211, UR23, RZ, P5, !PT ;  /* 0x00000017d3090c10 */ /* 0x000fe4000affe4ff */
[C---:B---3--:R-:W-:Y:S04]  /*89a0*/  HMMA.16816.F32.BF16 R76, R136.reuse, R12, R76 ;  /* 0x0000000c884c723c */ /* 0x048fe8000004184c */
[----:B------:R-:W-:Y:S02]  /*89b0*/  @P0 LEA.HI.X R19, R8, c[0x0][0x1cc], R9, 0x1, P4 ;  /* 0x0000730008130a11 */ /* 0x000fe400020f0c09 */
[----:B------:R-:W2:Y:S01]  /*89c0*/  LDSM.16.MT88.4 R8, [R160+0x5900] ;  /* 0x00590000a008783b */ /* 0x000ea20000004200 */
[----:B------:R-:W-:Y:S01]  /*89d0*/  @P0 IADD3 R3, P4, R210, UR6, RZ ;  /* 0x00000006d2030c10 */ /* 0x000fe2000ff9e0ff */
[----:B------:R-:W-:Y:S01]  /*89e0*/  @UP1 UIADD3.X UR6, UR13, UR23, URZ, UP0, !UPT ;  /* 0x000000170d061290 */ /* 0x000fe200087fe43f */
[----:B------:R-:W-:Y:S01]  /*89f0*/  @P0 IADD3 R21, P5, R196, UR7, RZ ;  /* 0x00000007c4150c10 */ /* 0x000fe2000ffbe0ff */
[C---:B------:R-:W-:Y:S01]  /*8a00*/  HMMA.16816.F32.BF16 R80, R136.reuse, R14, R80 ;  /* 0x0000000e8850723c */ /* 0x040fe20000041850 */
[----:B------:R-:W-:Y:S02]  /*8a10*/  UISETP.GT.AND UP0, UPT, UR17, UR21, UPT ;  /* 0x000000151100728c */ /* 0x000fe4000bf04270 */
[----:B------:R-:W-:Y:S01]  /*8a20*/  @P0 LEA R22, P6, R3, c[0x0][0x1c8], 0x1 ;  /* 0x0000720003160a11 */ /* 0x000fe200078c08ff */
[----:B------:R-:W-:Y:S01]  /*8a30*/  UISETP.GE.AND UP1, UPT, UR5, 0x1, UPT ;  /* 0x000000010500788c */ /* 0x000fe2000bf26270 */
[----:B------:R-:W-:Y:S01]  /*8a40*/  @P0 IADD3.X R24, R209, UR23, RZ, P4, !PT ;  /* 0x00000017d1180c10 */ /* 0x000fe2000a7fe4ff */
[----:B------:R-:W-:Y:S01]  /*8a50*/  UIADD3 UR17, UR17, -0x1, URZ ;  /* 0xffffffff11117890 */ /* 0x000fe2000fffe03f */
[----:B------:R-:W-:Y:S02]  /*8a60*/  @P0 LEA R12, P4, R21, c[0x0][0x1c8], 0x1 ;  /* 0x00007200150c0a11 */ /* 0x000fe400078808ff */
[----:B------:R-:W-:Y:S03]  /*8a70*/  @P0 IADD3.X R26, R203, UR6, RZ, P5, !PT ;  /* 0x00000006cb1a0c10 */ /* 0x000fe6000affe4ff */
[----:B------:R-:W-:Y:S02]  /*8a80*/  @P0 LEA.HI.X R23, R3, c[0x0][0x1cc], R24, 0x1, P6 ;  /* 0x0000730003170a11 */ /* 0x000fe400030f0c18 */
[----:B------:R-:W-:Y:S02]  /*8a90*/  @P0 LEA.HI.X R13, R21, c[0x0][0x1cc], R26, 0x1, P4 ;  /* 0x00007300150d0a11 */ /* 0x000fe400020f0c1a */
[----:B------:R-:W-:Y:S02]  /*8aa0*/  @P0 IADD3 R3, P4, R212, UR7, RZ ;  /* 0x00000007d4030c10 */ /* 0x000fe4000ff9e0ff */
[----:B------:R-:W-:Y:S02]  /*8ab0*/  @P0 IADD3 R21, P5, R210, UR7, RZ ;  /* 0x00000007d2150c10 */ /* 0x000fe4000ffbe0ff */
[----:B------:R-:W-:Y:S01]  /*8ac0*/  @P0 LEA R14, P6, R3, c[0x0][0x1c8], 0x1 ;  /* 0x00007200030e0a11 */ /* 0x000fe200078c08ff */
[C---:B-1----:R-:W-:Y:S03]  /*8ad0*/  HMMA.16816.F32.BF16 R84, R136.reuse, R4, R84 ;  /* 0x000000048854723c */ /* 0x042fe60000041854 */
[----:B------:R-:W-:Y:S02]  /*8ae0*/  @P0 IADD3.X R24, R211, UR6, RZ, P4, !PT ;  /* 0x00000006d3180c10 */ /* 0x000fe4000a7fe4ff */
[----:B------:R-:W-:Y:S02]  /*8af0*/  @P0 LEA R20, P4, R21, c[0x0][0x1c8], 0x1 ;  /* 0x0000720015140a11 */ /* 0x000fe400078808ff */
[----:B------:R-:W-:Y:S01]  /*8b00*/  @P0 LEA.HI.X R15, R3, c[0x0][0x1cc], R24, 0x1, P6 ;  /* 0x00007300030f0a11 */ /* 0x000fe200030f0c18 */
[C---:B------:R-:W-:Y:S04]  /*8b10*/  HMMA.16816.F32.BF16 R88, R136.reuse, R6, R88 ;  /* 0x000000068858723c */ /* 0x040fe80000041858 */
[----:B------:R-:W-:Y:S02]  /*8b20*/  @P0 SHF.L.U32 R3, R25, 0x1, RZ ;  /* 0x0000000119030819 */ /* 0x000fe400000006ff */
[----:B------:R-:W-:Y:S01]  /*8b30*/  @P0 IADD3.X R26, R209, UR6, RZ, P5, !PT ;  /* 0x00000006d11a0c10 */ /* 0x000fe2000affe4ff */
[----:B------:R-:W-:Y:S01]  /*8b40*/  UIADD3 UR6, UR5, 0x1, URZ ;  /* 0x0000000105067890 */ /* 0x000fe2000fffe03f */
[C---:B--2---:R-:W-:Y:S01]  /*8b50*/  HMMA.16816.F32.BF16 R92, R136.reuse, R8, R92 ;  /* 0x00000008885c723c */ /* 0x044fe2000004185c */
[----:B------:R-:W-:Y:S01]  /*8b60*/  @!PT LDS RZ, [RZ] ;  /* 0x00000000fffff984 */ /* 0x000fe20000000800 */
[----:B------:R-:W-:Y:S01]  /*8b70*/  @!PT LDS RZ, [RZ] ;  /* 0x00000000fffff984 */ /* 0x000fe20000000800 */
[----:B------:R-:W-:Y:S01]  /*8b80*/  @!PT LDS RZ, [RZ] ;  /* 0x00000000fffff984 */ /* 0x000fe20000000800 */
[----:B------:R1:W-:Y:S02]  /*8b90*/  @P0 LDGSTS.E.BYPASS.LTC128B.128 [R3+0xc100], [R16.64], !P3 ;  /* 0x0c10000010030fae */ /* 0x0003e4000d901d52 */
[----:B------:R-:W-:Y:S01]  /*8ba0*/  USEL UR5, UR6, URZ, !UP1 ;  /* 0x0000003f06057287 */ /* 0x000fe2000c800000 */
[----:B------:R-:W-:Y:S04]  /*8bb0*/  @P0 LEA.HI.X R21, R21, c[0x0][0x1cc], R26, 0x1, P4 ;  /* 0x0000730015150a11 */ /* 0x000fe800020f0c1a */
[----:B------:R-:W-:Y:S01]  /*8bc0*/  HMMA.16816.F32.BF16 R96, R136, R10, R96 ;  /* 0x0000000a8860723c */ /* 0x000fe20000041860 */
[----:B------:R1:W-:Y:S08]  /*8bd0*/  @P0 LDGSTS.E.BYPASS.LTC128B.128 [R3+0xe100], [R18.64], !P2 ;  /* 0x0e10000012030fae */ /* 0x0003f0000d101d52 */
[----:B------:R1:W-:Y:S08]  /*8be0*/  @P0 LDGSTS.E.BYPASS.LTC128B.128 [R3+0x10100], [R22.64], !P1 ;  /* 0x1010000016030fae */ /* 0x0003f0000c901d52 */
[----:B------:R1:W-:Y:S08]  /*8bf0*/  @P0 LDGSTS.E.BYPASS.LTC128B.128 [R3+0xd100], [R12.64], !P3 ;  /* 0x0d1000000c030fae */ /* 0x0003f0000d901d52 */
[----:B------:R1:W-:Y:S08]  /*8c00*/  @P0 LDGSTS.E.BYPASS.LTC128B.128 [R3+0xf100], [R14.64], !P2 ;  /* 0x0f1000000e030fae */ /* 0x0003f0000d101d52 */
[----:B------:R1:W-:Y:S01]  /*8c10*/  @P0 LDGSTS.E.BYPASS.LTC128B.128 [R3+0x11100], [R20.64], !P1 ;  /* 0x1110000014030fae */ /* 0x0003e2000c901d52 */
[----:B------:R-:W-:Y:S07]  /*8c20*/  PLOP3.LUT P0, PT, PT, PT, UP0, 0x80, 0x0 ;  /* 0x000000000000781c */ /* 0x000fee0003f0f008 */
[----:B------:R-:W0:Y:S01]  /*8c30*/  LDGDEPBAR ;  /* 0x00000000000079af */ /* 0x000e220000000000 */
[----:B-1----:R-:W-:Y:S05]  /*8c40*/  MOV R3, R0 ;  /* 0x0000000000037202 */ /* 0x002fea0000000f00 */
[----:B------:R-:W-:-:S05]  /*8c50*/  @P0 BRA `(.L_x_814) ;  /* 0xffffc68000000947 */ /* 0x000fca000383ffff */
.L_x_805:
[----:B------:R-:W-:Y:S01]  /*8c60*/  ULEA UR20, UR20, 0x7f, 0x7 ;  /* 0x0000007f14147891 */ /* 0x000fe2000f8e383f */
[----:B------:R-:W-:Y:S01]  /*8c70*/  PLOP3.LUT P0, PT, PT, PT, UP2, 0x40, 0x0 ;  /* 0x000000000000781c */ /* 0x000fe20003f0e828 */
[----:B------:R-:W-:-:S02]  /*8c80*/  ULDC.64 UR6, c[0x0][0x2c8] ;  /* 0x0000b20000067ab9 */ /* 0x000fc40000000a00 */
[----:B------:R-:W-:Y:S02]  /*8c90*/  UIMAD.WIDE.U32 UR8, UR20, UR6, URZ ;  /* 0x00000006140872a5 */ /* 0x000fe4000f8e003f */
[----:B------:R-:W-:Y:S02]  /*8ca0*/  ULDC UR4, c[0x0][0x168] ;  /* 0x00005a0000047ab9 */ /* 0x000fe40000000800 */
[----:B------:R-:W-:Y:S02]  /*8cb0*/  UMOV UR6, 0x1 ;  /* 0x0000000100067882 */ /* 0x000fe40000000000 */
[----:B------:R-:W-:Y:S02]  /*8cc0*/  UIADD3 UR4, UR6, -UR4, URZ ;  /* 0x8000000406047290 */ /* 0x000fe4000fffe03f */
[----:B------:R-:W-:Y:S02]  /*8cd0*/  @UP3 USHF.R.U32.HI UR20, URZ, UR7, UR9 ;  /* 0x000000073f143299 */ /* 0x000fe40008011609 */
[----:B------:R-:W-:-:S02]  /*8ce0*/  ULDC UR6, c[0x0][0x1d0] ;  /* 0x0000740000067ab9 */ /* 0x000fc40000000800 */
[----:B------:R-:W-:-:S03]  /*8cf0*/  UIADD3 UR8, UR20, UR6, UR4 ;  /* 0x0000000614087290 */ /* 0x000fc6000fffe004 */
        /* <DEDUP_REMOVED lines=15> */
.L_x_816:
[----:B------:R-:W-:Y:S02]  /*8df0*/  ULDC UR6, c[0x0][0x32c] ;  /* 0x0000cb0000067ab9 */ /* 0x000fe40000000800 */
[----:B------:R-:W-:-:S03]  /*8e00*/  UISETP.NE.AND UP0, UPT, UR6, 0x1, UPT ;  /* 0x000000010600788c */ /* 0x000fc6000bf05270 */
[----:B------:R-:W-:Y:S02]  /*8e10*/  ULDC.64 UR6, c[0x0][0x330] ;  /* 0x0000cc0000067ab9 */ /* 0x000fe40000000a00 */
[----:B------:R-:W-:-:S07]  /*8e20*/  UIMAD.WIDE.U32 UR20, UR8, UR6, URZ ;  /* 0x00000006081472a5 */ /* 0x000fce000f8e003f */
[----:B------:R-:W-:Y:S02]  /*8e30*/  @UP0 UMOV UR9, UR21 ;  /* 0x0000001500090c82 */ /* 0x000fe40008000000 */
[----:B------:R-:W-:Y:S02]  /*8e40*/  @UP0 USHF.R.U32.HI UR8, URZ, UR7, UR9 ;  /* 0x000000073f080299 */ /* 0x000fe40008011609 */
.L_x_817:
[----:B------:R-:W-:Y:S02]  /*8e50*/  ULDC UR6, c[0x0][0x32c] ;  /* 0x0000cb0000067ab9 */ /* 0x000fe40000000800 */
[----:B------:R-:W-:-:S04]  /*8e60*/  UIMAD UR6, UR8, UR6, URZ ;  /* 0x00000006080672a4 */ /* 0x000fc8000f8e023f */
[----:B------:R-:W-:-:S04]  /*8e70*/  UISETP.LT.AND UP0, UPT, UR4, UR6, UPT ;  /* 0x000000060400728c */ /* 0x000fc8000bf01270 */
[----:B------:R-:W-:-:S04]  /*8e80*/  USEL UR4, UR4, UR6, !UP0 ;  /* 0x0000000604047287 */ /* 0x000fc8000c000000 */
.L_x_815:
        /* <DEDUP_REMOVED lines=9> */
[----:B------:R-:W-:Y:S01]  /*8f20*/  IMAD.MOV.U32 R189, RZ, RZ, 0x20 ;  /* 0x00000020ffbd7424 */ /* 0x000fe200078e00ff */
[----:B------:R-:W-:Y:S01]  /*8f30*/  LOP3.LUT P0, RZ, R207, 0x2, RZ, 0xc0, !PT ;  /* 0x00000002cfff7812 */ /* 0x000fe2000780c0ff */
[----:B------:R-:W-:Y:S01]  /*8f40*/  IMAD.MOV.U32 R3, RZ, RZ, R0 ;  /* 0x000000ffff037224 */ /* 0x000fe200078e0000 */
[----:B------:R-:W-:Y:S01]  /*8f50*/  IADD3 R213, P5, R194, 0x80, RZ ;  /* 0x00000080c2d57810 */ /* 0x000fe20007fbe0ff */
[----:B------:R-:W-:Y:S01]  /*8f60*/  IMAD.MOV.U32 R133, RZ, RZ, R2 ;  /* 0x000000ffff857224 */ /* 0x000fe200078e0002 */
[----:B------:R-:W-:Y:S01]  /*8f70*/  IADD3 R211, P4, R196, 0x40, RZ ;  /* 0x00000040c4d37810 */ /* 0x000fe20007f9e0ff */
[----:B------:R-:W-:Y:S01]  /*8f80*/  UMOV UR21, UR17 ;  /* 0x0000001100157c82 */ /* 0x000fe20008000000 */
[----:B------:R-:W-:Y:S01]  /*8f90*/  SEL R189, R189, 0xffffffe0, !P0 ;  /* 0xffffffe0bdbd7807 */ /* 0x000fe20004000000 */
[----:B------:R-:W-:Y:S01]  /*8fa0*/  IMAD.X R212, RZ, RZ, R199, P5 ;  /* 0x000000ffffd47224 */ /* 0x000fe200028e06c7 */
[----:B------:R-:W-:Y:S01]  /*8fb0*/  IADD3 R215, P6, R194, 0x40, RZ ;  /* 0x00000040c2d77810 */ /* 0x000fe20007fde0ff */
[----:B------:R-:W-:Y:S01]  /*8fc0*/  IMAD.X R210, RZ, RZ, R203, P4 ;  /* 0x000000ffffd27224 */ /* 0x000fe200020e06cb */
[----:B------:R-:W-:Y:S01]  /*8fd0*/  IADD3 R209, P0, R196, 0x80, RZ ;  /* 0x00000080c4d17810 */ /* 0x000fe20007f1e0ff */
[----:B------:R-:W-:Y:S01]  /*8fe0*/  ULDC.64 UR8, c[0x0][0x208] ;  /* 0x0000820000087ab9 */ /* 0x000fe20000000a00 */
[----:B------:R-:W-:Y:S01]  /*8ff0*/  IADD3.X R214, RZ, R199, RZ, P6, !PT ;  /* 0x000000c7ffd67210 */ /* 0x000fe200037fe4ff */
[----:B------:R-:W-:Y:S01]  /*9000*/  ULDC.64 UR6, c[0x0][0x1e0] ;  /* 0x0000780000067ab9 */ /* 0x000fe20000000a00 */
[----:B------:R-:W-:-:S02]  /*9010*/  IADD3.X R208, RZ, R203, RZ, P0, !PT ;  /* 0x000000cbffd07210 */ /* 0x000fc400007fe4ff */
.L_x_819:
[----:B------:R-:W-:Y:S04]  /*9020*/  DEPBAR.LE SB0, 0x2 ;  /* 0x000080800000791a */ /* 0x000fe80000000000 */
[----:B------:R-:W-:Y:S01]  /*9030*/  BAR.SYNC.DEFER_BLOCKING 0x0 ;  /* 0x0000000000007b1d */ /* 0x000fe20000010000 */
[----:B------:R-:W-:Y:S01]  /*9040*/  UIMAD UR4, UR5, 0x6000, URZ ;  /* 0x00006000050478a4 */ /* 0x000fe2000f8e023f */
[----:B------:R-:W-:Y:S01]  /*9050*/  MOV R167, UR15 ;  /* 0x0000000f00a77c02 */ /* 0x000fe20008000f00 */
[----:B------:R-:W-:Y:S02]  /*9060*/  UISETP.GE.AND UP1, UPT, UR10, UR21, UPT ;  /* 0x000000150a00728c */ /* 0x000fe4000bf26270 */
[----:B------:R-:W-:Y:S02]  /*9070*/  UIADD3 UR17, UR21, -0x1, URZ ;  /* 0xffffffff15117890 */ /* 0x000fe4000fffe03f */
[----:B------:R-:W-:Y:S02]  /*9080*/  IADD3 R132, R188, UR4, RZ ;  /* 0x00000004bc847c10 */ /* 0x000fe4000fffe0ff */
[----:B------:R-:W-:Y:S02]  /*9090*/  PLOP3.LUT P0, PT, PT, PT, UP1, 0x80, 0x0 ;  /* 0x000000000000781c */ /* 0x000fe40003f0f018 */
[-C--:B------:R-:W-:Y:S03]  /*90a0*/  IADD3 R191, R189, R132.reuse, RZ ;  /* 0x00000084bdbf7210 */ /* 0x080fe60007ffe0ff */
[----:B------:R-:W-:Y:S02]  /*90b0*/  @!UP1 USHF.R.S32.HI UR22, URZ, 0x1f, UR17 ;  /* 0x0000001f3f169899 */ /* 0x000fe40008011411 */
[----:B------:R-:W-:Y:S02]  /*90c0*/  @!UP1 UIMAD.WIDE.U32 UR24, UR17, UR8, URZ ;  /* 0x00000008111892a5 */ /* 0x000fe4000f8e003f */
[----:B------:R-:W-:Y:S02]  /*90d0*/  @!UP1 UIMAD UR22, UR22, UR8, URZ ;  /* 0x00000008161692a4 */ /* 0x000fe4000f8e023f */
[----:B------:R-:W-:Y:S02]  /*90e0*/  @!UP1 USHF.L.U32 UR23, UR24, 0x6, URZ ;  /* 0x0000000618179899 */ /* 0x000fe4000800063f */
[----:B------:R-:W-:Y:S01]  /*90f0*/  @!UP1 UIMAD UR22, UR17, UR9, UR22 ;  /* 0x00000009111692a4 */ /* 0x000fe2000f8e0216 */
[----:B------:R-:W-:Y:S01]  /*9100*/  @!P0 IMAD R167, R167, 0x6000, R204 ;  /* 0x00006000a7a78824 */ /* 0x000fe200078e02cc */
[----:B------:R-:W-:Y:S02]  /*9110*/  LDSM.16.M88.4 R32, [R190] ;  /* 0x00000000be20783b */ /* 0x000fe40000000200 */
[----:B------:R-:W-:Y:S01]  /*9120*/  @!UP1 UIADD3 UR22, UR25, UR22, URZ ;  /* 0x0000001619169290 */ /* 0x000fe2000fffe03f */
[----:B------:R-:W-:Y:S02]  /*9130*/  @!P0 IADD3 R23, P4, R215, UR23, RZ ;  /* 0x00000017d7178c10 */ /* 0x000fe4000ff9e0ff */
[----:B------:R-:W-:Y:S01]  /*9140*/  @!P0 IADD3 R2, P5, R194, UR23, RZ ;  /* 0x00000017c2028c10 */ /* 0x000fe2000ffbe0ff */
[----:B------:R-:W-:Y:S02]  /*9150*/  @!UP1 USHF.L.U64.HI UR22, UR24, 0x6, UR22 ;  /* 0x0000000618169899 */ /* 0x000fe40008010216 */
[----:B------:R-:W1:Y:S01]  /*9160*/  LDSM.16.M88.4 R8, [R188+UR4+0xc100] ;  /* 0x00c10004bc08783b */ /* 0x000e620008000200 */
[----:B------:R-:W-:Y:S01]  /*9170*/  @!P0 LEA R172, P6, R2, c[0x0][0x1f8], 0x1 ;  /* 0x00007e0002ac8a11 */ /* 0x000fe200078c08ff */
[----:B------:R-:W-:Y:S02]  /*9180*/  @!UP1 UIADD3 UR24, UP0, UR12, UR23, URZ ;  /* 0x000000170c189290 */ /* 0x000fe4000ff1e03f */
[----:B------:R-:W-:Y:S02]  /*9190*/  @!P0 IADD3.X R20, R214, UR22, RZ, P4, !PT ;  /* 0x00000016d6148c10 */ /* 0x000fe4000a7fe4ff */
[----:B------:R-:W-:Y:S02]  /*91a0*/  @!P0 IADD3 R0, P4, R213, UR23, RZ ;  /* 0x00000017d5008c10 */ /* 0x000fe4000ff9e0ff */
[----:B------:R-:W2:Y:S01]  /*91b0*/  LDSM.16.M88.4 R16, [R188+UR4+0xc900] ;  /* 0x00c90004bc10783b */ /* 0x000ea20008000200 */
[----:B------:R-:W-:Y:S02]  /*91c0*/  @!P0 IADD3.X R21, R199, UR22, RZ, P5, !PT ;  /* 0x00000016c7158c10 */ /* 0x000fe4000affe4ff */
[C---:B------:R-:W-:Y:S02]  /*91d0*/  @!P0 LEA R164, P5, R23.reuse, c[0x0][0x1f8], 0x1 ;  /* 0x00007e0017a48a11 */ /* 0x040fe400078a08ff */
[----:B------:R-:W-:Y:S02]  /*91e0*/  @!P0 LEA.HI.X R173, R2, c[0x0][0x1fc], R21, 0x1, P6 ;  /* 0x00007f0002ad8a11 */ /* 0x000fe400030f0c15 */
[----:B------:R-:W-:Y:S01]  /*91f0*/  @!P0 LEA.HI.X R165, R23, c[0x0][0x1fc], R20, 0x1, P5 ;  /* 0x00007f0017a58a11 */ /* 0x000fe200028f0c14 */
[----:B------:R-:W3:Y:S01]  /*9200*/  LDSM.16.M88.4 R24, [R188+UR4+0xd100] ;  /* 0x00d10004bc18783b */ /* 0x000ee20008000200 */
[----:B------:R-:W-:Y:S02]  /*9210*/  @!P0 LEA R168, P5, R0, c[0x0][0x1f8], 0x1 ;  /* 0x00007e0000a88a11 */ /* 0x000fe400078a08ff */
[----:B------:R-:W-:Y:S01]  /*9220*/  @!P0 IADD3.X R29, R212, UR22, RZ, P4, !PT ;  /* 0x00000016d41d8c10 */ /* 0x000fe2000a7fe4ff */
[----:B------:R-:W-:Y:S01]  /*9230*/  @!UP1 UIADD3.X UR22, UR11, UR22, URZ, UP0, !UPT ;  /* 0x000000160b169290 */ /* 0x000fe200087fe43f */
[----:B------:R-:W-:Y:S02]  /*9240*/  @!P0 IADD3 R2, P4, R194, UR24, RZ ;  /* 0x00000018c2028c10 */ /* 0x000fe4000ff9e0ff */
[----:B------:R-:W-:Y:S01]  /*9250*/  @!P0 LEA.HI.X R169, R0, c[0x0][0x1fc], R29, 0x1, P5 ;  /* 0x00007f0000a98a11 */ /* 0x000fe200028f0c1d */
[----:B------:R-:W4:Y:S01]  /*9260*/  LDSM.16.M88.4 R136, [R188+UR4+0xd900] ;  /* 0x00d90004bc88783b */ /* 0x000f220008000200 */
[C---:B------:R-:W-:Y:S02]  /*9270*/  @!P0 LEA R170, P5, R2.reuse, c[0x0][0x1f8], 0x1 ;  /* 0x00007e0002aa8a11 */ /* 0x040fe400078a08ff */
[----:B------:R-:W-:Y:S02]  /*9280*/  @!P0 IADD3.X R29, R199, UR22, RZ, P4, !PT ;  /* 0x00000016c71d8c10 */ /* 0x000fe4000a7fe4ff */
[----:B------:R-:W-:Y:S02]  /*9290*/  @!P0 IADD3 R0, P4, R215, UR24, RZ ;  /* 0x00000018d7008c10 */ /* 0x000fe4000ff9e0ff */
[----:B------:R-:W-:Y:S01]  /*92a0*/  @!P0 LEA.HI.X R171, R2, c[0x0][0x1fc], R29, 0x1, P5 ;  /* 0x00007f0002ab8a11 */ /* 0x000fe200028f0c1d */
[----:B------:R-:W-:Y:S01]  /*92b0*/  LDSM.16.M88.4 R140, [R186] ;  /* 0x00000000ba8c783b */ /* 0x000fe20000000200 */
[----:B------:R-:W-:Y:S02]  /*92c0*/  @!P0 IADD3 R159, P5, R213, UR24, RZ ;  /* 0x00000018d59f8c10 */ /* 0x000fe4000ffbe0ff */
[----:B------:R-:W-:Y:S02]  /*92d0*/  @!P0 LEA R176, P6, R0, c[0x0][0x1f8], 0x1 ;  /* 0x00007e0000b08a11 */ /* 0x000fe400078c08ff */
[----:B------:R-:W-:Y:S02]  /*92e0*/  @!P0 IADD3.X R157, R214, UR22, RZ, P4, !PT ;  /* 0x00000016d69d8c10 */ /* 0x000fe4000a7fe4ff */
[----:B------:R-:W-:Y:S01]  /*92f0*/  @!P0 LEA R174, P4, R159, c[0x0][0x1f8], 0x1 ;  /* 0x00007e009fae8a11 */ /* 0x000fe200078808ff */
[C---:B-1----:R-:W-:Y:S01]  /*9300*/  HMMA.16816.F32.BF16 R4, R32.reuse, R8, RZ ;  /* 0x000000082004723c */ /* 0x042fe200000418ff */
[----:B------:R-:W1:Y:S02]  /*9310*/  LDSM.16.M88.4 R144, [R191+0xc100] ;  /* 0x00c10000bf90783b */ /* 0x000e640000000200 */
[----:B------:R-:W-:Y:S02]  /*9320*/  @!P0 LEA.HI.X R177, R0, c[0x0][0x1fc], R157, 0x1, P6 ;  /* 0x00007f0000b18a11 */ /* 0x000fe400030f0c9d */
[-C--:B------:R-:W-:Y:S02]  /*9330*/  IADD3 R0, R192, R132.reuse, RZ ;  /* 0x00000084c0007210 */ /* 0x080fe40007ffe0ff */
[----:B------:R-:W-:Y:S01]  /*9340*/  IADD3 R132, R189, R132, R192 ;  /* 0x00000084bd847210 */ /* 0x000fe20007ffe0c0 */
[C---:B------:R-:W-:Y:S01]  /*9350*/  HMMA.16816.F32.BF16 R8, R32.reuse, R10, RZ ;  /* 0x0000000a2008723c */ /* 0x040fe200000418ff */
[----:B------:R-:W5:Y:S03]  /*9360*/  LDSM.16.M88.4 R148, [R191+0xc900] ;  /* 0x00c90000bf94783b */ /* 0x000f660000000200 */
[----:B------:R-:W-:Y:S01]  /*9370*/  @!P0 IADD3.X R2, R212, UR22, RZ, P5, !PT ;  /* 0x00000016d4028c10 */ /* 0x000fe2000affe4ff */
[----:B------:R-:W-:Y:S03]  /*9380*/  UIADD3 UR22, UR21, -0x2, URZ ;  /* 0xfffffffe15167890 */ /* 0x000fe6000fffe03f */
[C---:B--2---:R-:W-:Y:S01]  /*9390*/  HMMA.16816.F32.BF16 R12, R32.reuse, R16, RZ ;  /* 0x00000010200c723c */ /* 0x044fe200000418ff */
[----:B------:R-:W2:Y:S01]  /*93a0*/  LDSM.16.M88.4 R152, [R191+0xd100] ;  /* 0x00d10000bf98783b */ /* 0x000ea20000000200 */
[----:B------:R-:W-:Y:S02]  /*93b0*/  UISETP.GE.AND UP1, UPT, UR22, UR10, UPT ;  /* 0x0000000a1600728c */ /* 0x000fe4000bf26270 */
[----:B------:R-:W-:Y:S02]  /*93c0*/  @!P0 LEA.HI.X R175, R159, c[0x0][0x1fc], R2, 0x1, P4 ;  /* 0x00007f009faf8a11 */ /* 0x000fe400020f0c02 */
[----:B------:R-:W-:Y:S02]  /*93d0*/  IADD3 R2, R192, R191, RZ ;  /* 0x000000bfc0027210 */ /* 0x000fe40007ffe0ff */
[C---:B------:R-:W-:Y:S01]  /*93e0*/  HMMA.16816.F32.BF16 R16, R32.reuse, R18, RZ ;  /* 0x000000122010723c */ /* 0x040fe200000418ff */
[----:B------:R-:W2:Y:S04]  /*93f0*/  LDSM.16.M88.4 R156, [R191+0xd900] ;  /* 0x00d90000bf9c783b */ /* 0x000ea80000000200 */
[----:B------:R-:W-:Y:S02]  /*9400*/  @UP1 USHF.R.S32.HI UR23, URZ, 0x1f, UR22 ;  /* 0x0000001f3f171899 */ /* 0x000fe40008011416 */
[----:B------:R-:W-:Y:S01]  /*9410*/  @UP1 UIMAD.WIDE.U32 UR24, UR22, UR6, URZ ;  /* 0x00000006161812a5 */ /* 0x000fe2000f8e003f */
[C---:B---3--:R-:W-:Y:S01]  /*9420*/  HMMA.16816.F32.BF16 R20, R32.reuse, R24, RZ ;  /* 0x000000182014723c */ /* 0x048fe200000418ff */
[----:B------:R-:W-:Y:S01]  /*9430*/  @!PT LDS RZ, [RZ] ;  /* 0x00000000fffff984 */ /* 0x000fe20000000800 */
[----:B------:R-:W-:Y:S01]  /*9440*/  @!PT LDS RZ, [RZ] ;  /* 0x00000000fffff984 */ /* 0x000fe20000000800 */
[----:B------:R-:W-:Y:S01]  /*9450*/  @!PT LDS RZ, [RZ] ;  /* 0x00000000fffff984 */ /* 0x000fe20000000800 */
[----:B------:R3:W-:Y:S01]  /*9460*/  @!P0 LDGSTS.E.BYPASS.LTC128B.128 [R167], [R172.64], !P3 ;  /* 0x00000000aca78fae */ /* 0x0007e2000d901d52 */
[----:B------:R-:W-:Y:S04]  /*9470*/  @UP1 UIMAD UR23, UR23, UR6, URZ ;  /* 0x00000006171712a4 */ /* 0x000fe8000f8e023f */
[----:B------:R-:W-:Y:S02]  /*9480*/  @UP1 UIMAD UR23, UR22, UR7, UR23 ;  /* 0x00000007161712a4 */ /* 0x000fe4000f8e0217 */
[C---:B------:R-:W-:Y:S01]  /*9490*/  HMMA.16816.F32.BF16 R24, R32.reuse, R26, RZ ;  /* 0x0000001a2018723c */ /* 0x040fe200000418ff */
[----:B------:R3:W-:Y:S01]  /*94a0*/  @!P0 LDGSTS.E.BYPASS.LTC128B.128 [R167+0x2000], [R164.64], !P2 ;  /* 0x02000000a4a78fae */ /* 0x0007e2000d101d52 */
[----:B------:R-:W-:Y:S02]  /*94b0*/  @UP1 USHF.L.U32 UR22, UR24, 0x6, URZ ;  /* 0x0000000618161899 */ /* 0x000fe4000800063f */
[----:B------:R-:W-:Y:S02]  /*94c0*/  @UP1 UIADD3 UR23, UR25, UR23, URZ ;  /* 0x0000001719171290 */ /* 0x000fe4000fffe03f */
[----:B------:R-:W-:Y:S02]  /*94d0*/  UIADD3 UR25, UR15, 0x1, URZ ;  /* 0x000000010f197890 */ /* 0x000fe4000fffe03f */
[C---:B----4-:R-:W-:Y:S01]  /*94e0*/  HMMA.16816.F32.BF16 R28, R32.reuse, R136, RZ ;  /* 0x00000088201c723c */ /* 0x050fe200000418ff */
[----:B------:R3:W-:Y:S01]  /*94f0*/  @!P0 LDGSTS.E.BYPASS.LTC128B.128 [R167+0x4000], [R168.64], !P1 ;  /* 0x04000000a8a78fae */ /* 0x0007e2000c901d52 */
[----:B------:R-:W-:Y:S02]  /*9500*/  @UP1 USHF.L.U64.HI UR23, UR24, 0x6, UR23 ;  /* 0x0000000618171899 */ /* 0x000fe40008010217 */
[----:B------:R-:W-:Y:S04]  /*9510*/  @UP1 UIADD3 UR24, UP0, UR14, UR22, URZ ;  /* 0x000000160e181290 */ /* 0x000fe8000ff1e03f */
[----:B------:R-:W-:Y:S01]  /*9520*/  HMMA.16816.F32.BF16 R32, R32, R138, RZ ;  /* 0x0000008a2020723c */ /* 0x000fe200000418ff */
[----:B------:R3:W-:Y:S07]  /*9530*/  @!P0 LDGSTS.E.BYPASS.LTC128B.128 [R167+0x1000], [R170.64], !P3 ;  /* 0x01000000aaa78fae */ /* 0x0007ee000d901d52 */
[C---:B-1----:R-:W-:Y:S01]  /*9540*/  HMMA.16816.F32.BF16 R4, R140.reuse, R144, R4 ;  /* 0x000000908c04723c */ /* 0x042fe20000041804 */
[----:B------:R3:W-:Y:S07]  /*9550*/  @!P0 LDGSTS.E.BYPASS.LTC128B.128 [R167+0x3000], [R176.64], !P2 ;  /* 0x03000000b0a78fae */ /* 0x0007ee000d101d52 */
[C---:B------:R-:W-:Y:S01]  /*9560*/  HMMA.16816.F32.BF16 R8, R140.reuse, R146, R8 ;  /* 0x000000928c08723c */ /* 0x040fe20000041808 */
[----:B------:R3:W-:Y:S01]  /*9570*/  @!P0 LDGSTS.E.BYPASS.LTC128B.128 [R167+0x5000], [R174.64], !P1 ;  /* 0x05000000aea78fae */ /* 0x0007e2000c901d52 */
[----:B------:R-:W-:Y:S06]  /*9580*/  PLOP3.LUT P0, PT, PT, PT, UP1, 0x80, 0x0 ;  /* 0x000000000000781c */ /* 0x000fec0003f0f018 */
[C---:B-----5:R-:W-:Y:S01]  /*9590*/  HMMA.16816.F32.BF16 R12, R140.reuse, R148, R12 ;  /* 0x000000948c0c723c */ /* 0x060fe2000004180c */
[----:B------:R-:W-:Y:S07]  /*95a0*/  LDSM.16.M88.4 R136, [R185] ;  /* 0x00000000b988783b */ /* 0x000fee0000000200 */
[C---:B------:R-:W-:Y:S01]  /*95b0*/  HMMA.16816.F32.BF16 R16, R140.reuse, R150, R16 ;  /* 0x000000968c10723c */ /* 0x040fe20000041810 */
[----:B------:R-:W1:Y:S07]  /*95c0*/  LDSM.16.M88.4 R160, [R0+0xc100] ;  /* 0x00c1000000a0783b */ /* 0x000e6e0000000200 */
[C---:B--2---:R-:W-:Y:S01]  /*95d0*/  HMMA.16816.F32.BF16 R20, R140.reuse, R152, R20 ;  /* 0x000000988c14723c */ /* 0x044fe20000041814 */
[----:B------:R-:W0:Y:S07]  /*95e0*/  LDGDEPBAR ;  /* 0x00000000000079af */ /* 0x000e2e0000000000 */
[C---:B------:R-:W-:Y:S01]  /*95f0*/  HMMA.16816.F32.BF16 R24, R140.reuse, R154, R24 ;  /* 0x0000009a8c18723c */ /* 0x040fe20000041818 */
[----:B------:R-:W2:Y:S07]  /*9600*/  LDSM.16.M88.4 R144, [R0+0xc900] ;  /* 0x00c900000090783b */ /* 0x000eae0000000200 */
[C---:B------:R-:W-:Y:S01]  /*9610*/  HMMA.16816.F32.BF16 R28, R140.reuse, R156, R28 ;  /* 0x0000009c8c1c723c */ /* 0x040fe2000004181c */
[----:B------:R-:W4:Y:S07]  /*9620*/  LDSM.16.M88.4 R148, [R0+0xd100] ;  /* 0x00d100000094783b */ /* 0x000f2e0000000200 */
[----:B------:R-:W-:Y:S01]  /*9630*/  HMMA.16816.F32.BF16 R32, R140, R158, R32 ;  /* 0x0000009e8c20723c */ /* 0x000fe20000041820 */
[----:B------:R-:W5:Y:S07]  /*9640*/  LDSM.16.M88.4 R152, [R0+0xd900] ;  /* 0x00d900000098783b */ /* 0x000f6e0000000200 */
[C---:B-1----:R-:W-:Y:S01]  /*9650*/  HMMA.16816.F32.BF16 R4, R136.reuse, R160, R4 ;  /* 0x000000a08804723c */ /* 0x042fe20000041804 */
[----:B---3--:R-:W-:Y:S07]  /*9660*/  LDSM.16.M88.4 R164, [R184] ;  /* 0x00000000b8a4783b */ /* 0x008fee0000000200 */
[C---:B------:R-:W-:Y:S01]  /*9670*/  HMMA.16816.F32.BF16 R8, R136.reuse, R162, R8 ;  /* 0x000000a28808723c */ /* 0x040fe20000041808 */
[----:B------:R-:W1:Y:S07]  /*9680*/  LDSM.16.M88.4 R168, [R2+0xc100] ;  /* 0x00c1000002a8783b */ /* 0x000e6e0000000200 */
[C---:B--2---:R-:W-:Y:S01]  /*9690*/  HMMA.16816.F32.BF16 R12, R136.reuse, R144, R12 ;  /* 0x00000090880c723c */ /* 0x044fe2000004180c */
[----:B------:R-:W2:Y:S07]  /*96a0*/  LDSM.16.M88.4 R140, [R2+0xc900] ;  /* 0x00c90000028c783b */ /* 0x000eae0000000200 */
[C---:B------:R-:W-:Y:S01]  /*96b0*/  HMMA.16816.F32.BF16 R16, R136.reuse, R146, R16 ;  /* 0x000000928810723c */ /* 0x040fe20000041810 */
[----:B------:R-:W3:Y:S07]  /*96c0*/  LDSM.16.M88.4 R156, [R2+0xd100] ;  /* 0x00d10000029c783b */ /* 0x000eee0000000200 */
[C---:B----4-:R-:W-:Y:S01]  /*96d0*/  HMMA.16816.F32.BF16 R20, R136.reuse, R148, R20 ;  /* 0x000000948814723c */ /* 0x050fe20000041814 */
[----:B------:R-:W4:Y:S07]  /*96e0*/  LDSM.16.M88.4 R144, [R2+0xd900] ;  /* 0x00d900000290783b */ /* 0x000f2e0000000200 */
[C---:B------:R-:W-:Y:S01]  /*96f0*/  HMMA.16816.F32.BF16 R24, R136.reuse, R150, R24 ;  /* 0x000000968818723c */ /* 0x040fe20000041818 */
[----:B------:R-:W-:Y:S07]  /*9700*/  LDSM.16.M88.4 R148, [R188+UR4+0xe100] ;  /* 0x00e10004bc94783b */ /* 0x000fee0008000200 */
[C---:B-----5:R-:W-:Y:S01]  /*9710*/  HMMA.16816.F32.BF16 R28, R136.reuse, R152, R28 ;  /* 0x00000098881c723c */ /* 0x060fe2000004181c */
[----:B------:R-:W-:Y:S07]  /*9720*/  LDSM.16.M88.4 R160, [R188+UR4+0xf900] ;  /* 0x00f90004bca0783b */ /* 0x000fee0008000200 */
[----:B------:R-:W-:Y:S01]  /*9730*/  HMMA.16816.F32.BF16 R32, R136, R154, R32 ;  /* 0x0000009a8820723c */ /* 0x000fe20000041820 */
[----:B------:R-:W5:Y:S07]  /*9740*/  LDSM.16.M88.4 R136, [R190+0x4000] ;  /* 0x00400000be88783b */ /* 0x000f6e0000000200 */
[C---:B-1----:R-:W-:Y:S01]  /*9750*/  HMMA.16816.F32.BF16 R4, R164.reuse, R168, R4 ;  /* 0x000000a8a404723c */ /* 0x042fe20000041804 */
[----:B------:R-:W1:Y:S07]  /*9760*/  LDSM.16.M88.4 R152, [R188+UR4+0xe900] ;  /* 0x00e90004bc98783b */ /* 0x000e6e0008000200 */
[C---:B------:R-:W-:Y:S01]  /*9770*/  HMMA.16816.F32.BF16 R8, R164.reuse, R170, R8 ;  /* 0x000000aaa408723c */ /* 0x040fe20000041808 */
[----:B------:R-:W-:Y:S07]  /*9780*/  LDSM.16.M88.4 R168, [R191+0xe100] ;  /* 0x00e10000bfa8783b */ /* 0x000fee0000000200 */
[C---:B--2---:R-:W-:Y:S01]  /*9790*/  HMMA.16816.F32.BF16 R12, R164.reuse, R140, R12 ;  /* 0x0000008ca40c723c */ /* 0x044fe2000004180c */
[----:B------:R-:W-:Y:S07]  /*97a0*/  LDSM.16.M88.4 R172, [R191+0xe900] ;  /* 0x00e90000bfac783b */ /* 0x000fee0000000200 */
[C---:B------:R-:W-:Y:S01]  /*97b0*/  HMMA.16816.F32.BF16 R16, R164.reuse, R142, R16 ;  /* 0x0000008ea410723c */ /* 0x040fe20000041810 */
[----:B------:R-:W2:Y:S07]  /*97c0*/  LDSM.16.M88.4 R140, [R188+UR4+0xf100] ;  /* 0x00f10004bc8c783b */ /* 0x000eae0008000200 */
[C---:B---3--:R-:W-:Y:S01]  /*97d0*/  HMMA.16816.F32.BF16 R20, R164.reuse, R156, R20 ;  /* 0x0000009ca414723c */ /* 0x048fe20000041814 */
[----:B------:R-:W-:Y:S07]  /*97e0*/  LDSM.16.M88.4 R176, [R0+0xe100] ;  /* 0x00e1000000b0783b */ /* 0x000fee0000000200 */
[C---:B------:R-:W-:Y:S01]  /*97f0*/  HMMA.16816.F32.BF16 R24, R164.reuse, R158, R24 ;  /* 0x0000009ea418723c */ /* 0x040fe20000041818 */
[----:B------:R-:W3:Y:S07]  /*9800*/  LDSM.16.M88.4 R156, [R186+0x4000] ;  /* 0x00400000ba9c783b */ /* 0x000eee0000000200 */
[C---:B----4-:R-:W-:Y:S01]  /*9810*/  HMMA.16816.F32.BF16 R28, R164.reuse, R144, R28 ;  /* 0x00000090a41c723c */ /* 0x050fe2000004181c */
[----:B------:R-:W-:Y:S07]  /*9820*/  LDSM.16.M88.4 R180, [R188+UR4+0x10100] ;  /* 0x01010004bcb4783b */ /* 0x000fee0008000200 */
[----:B------:R-:W-:Y:S01]  /*9830*/  HMMA.16816.F32.BF16 R32, R164, R146, R32 ;  /* 0x00000092a420723c */ /* 0x000fe20000041820 */
[----:B------:R-:W4:Y:S07]  /*9840*/  LDSM.16.M88.4 R144, [R191+0xf100] ;  /* 0x00f10000bf90783b */ /* 0x000f2e0000000200 */
[C---:B-----5:R-:W-:Y:S01]  /*9850*/  HMMA.16816.F32.BF16 R4, R136.reuse, R148, R4 ;  /* 0x000000948804723c */ /* 0x060fe20000041804 */
[----:B------:R-:W-:Y:S07]  /*9860*/  LDSM.16.M88.4 R164, [R185+0x4000] ;  /* 0x00400000b9a4783b */ /* 0x000fee0000000200 */
[C---:B------:R-:W-:Y:S01]  /*9870*/  HMMA.16816.F32.BF16 R8, R136.reuse, R150, R8 ;  /* 0x000000968808723c */ /* 0x040fe20000041808 */
[----:B------:R-:W5:Y:S07]  /*9880*/  LDSM.16.M88.4 R148, [R191+0xf900] ;  /* 0x00f90000bf94783b */ /* 0x000f6e0000000200 */
[C---:B-1----:R-:W-:Y:S08]  /*9890*/  HMMA.16816.F32.BF16 R12, R136.reuse, R152, R12 ;  /* 0x00000098880c723c */ /* 0x042ff0000004180c */
[C---:B------:R-:W-:Y:S01]  /*98a0*/  HMMA.16816.F32.BF16 R16, R136.reuse, R154, R16 ;  /* 0x0000009a8810723c */ /* 0x040fe20000041810 */
[----:B------:R-:W-:Y:S07]  /*98b0*/  LDSM.16.M88.4 R152, [R0+0xf900] ;  /* 0x00f900000098783b */ /* 0x000fee0000000200 */
[C---:B--2---:R-:W-:Y:S08]  /*98c0*/  HMMA.16816.F32.BF16 R20, R136.reuse, R140, R20 ;  /* 0x0000008c8814723c */ /* 0x044ff00000041814 */
[C---:B------:R-:W-:Y:S01]  /*98d0*/  HMMA.16816.F32.BF16 R24, R136.reuse, R142, R24 ;  /* 0x0000008e8818723c */ /* 0x040fe20000041818 */
[----:B------:R-:W-:Y:S07]  /*98e0*/  LDSM.16.M88.4 R140, [R0+0xf100] ;  /* 0x00f10000008c783b */ /* 0x000fee0000000200 */
[C---:B------:R-:W-:Y:S08]  /*98f0*/  HMMA.16816.F32.BF16 R28, R136.reuse, R160, R28 ;  /* 0x000000a0881c723c */ /* 0x040ff0000004181c */
[----:B------:R-:W-:Y:S01]  /*9900*/  HMMA.16816.F32.BF16 R32, R136, R162, R32 ;  /* 0x000000a28820723c */ /* 0x000fe20000041820 */
[----:B------:R-:W1:Y:S07]  /*9910*/  LDSM.16.M88.4 R136, [R0+0xe900] ;  /* 0x00e900000088783b */ /* 0x000e6e0000000200 */
[C---:B---3--:R-:W-:Y:S01]  /*9920*/  HMMA.16816.F32.BF16 R4, R156.reuse, R168, R4 ;  /* 0x000000a89c04723c */ /* 0x048fe20000041804 */
[----:B------:R-:W-:Y:S07]  /*9930*/  LDSM.16.M88.4 R160, [R184+0x4000] ;  /* 0x00400000b8a0783b */ /* 0x000fee0000000200 */
[C---:B------:R-:W-:Y:S01]  /*9940*/  HMMA.16816.F32.BF16 R8, R156.reuse, R170, R8 ;  /* 0x000000aa9c08723c */ /* 0x040fe20000041808 */
[----:B------:R-:W2:Y:S07]  /*9950*/  LDSM.16.M88.4 R168, [R2+0xe100] ;  /* 0x00e1000002a8783b */ /* 0x000eae0000000200 */
[C---:B------:R-:W-:Y:S08]  /*9960*/  HMMA.16816.F32.BF16 R12, R156.reuse, R172, R12 ;  /* 0x000000ac9c0c723c */ /* 0x040ff0000004180c */
[C---:B------:R-:W-:Y:S01]  /*9970*/  HMMA.16816.F32.BF16 R16, R156.reuse, R174, R16 ;  /* 0x000000ae9c10723c */ /* 0x040fe20000041810 */
[----:B------:R-:W-:Y:S07]  /*9980*/  LDSM.16.M88.4 R172, [R190+0x8000] ;  /* 0x00800000beac783b */ /* 0x000fee0000000200 */
[C---:B----4-:R-:W-:Y:S08]  /*9990*/  HMMA.16816.F32.BF16 R20, R156.reuse, R144, R20 ;  /* 0x000000909c14723c */ /* 0x050ff00000041814 */
[C---:B------:R-:W-:Y:S01]  /*99a0*/  HMMA.16816.F32.BF16 R24, R156.reuse, R146, R24 ;  /* 0x000000929c18723c */ /* 0x040fe20000041818 */
[----:B------:R-:W3:Y:S07]  /*99b0*/  LDSM.16.M88.4 R144, [R132+0xe900] ;  /* 0x00e900008490783b */ /* 0x000eee0000000200 */
[C---:B-----5:R-:W-:Y:S08]  /*99c0*/  HMMA.16816.F32.BF16 R28, R156.reuse, R148, R28 ;  /* 0x000000949c1c723c */ /* 0x060ff0000004181c */
[----:B------:R-:W-:Y:S01]  /*99d0*/  HMMA.16816.F32.BF16 R32, R156, R150, R32 ;  /* 0x000000969c20723c */ /* 0x000fe20000041820 */
[----:B------:R-:W4:Y:S07]  /*99e0*/  LDSM.16.M88.4 R148, [R132+0xf100] ;  /* 0x00f100008494783b */ /* 0x000f2e0000000200 */
[C---:B------:R-:W-:Y:S01]  /*99f0*/  HMMA.16816.F32.BF16 R4, R164.reuse, R176, R4 ;  /* 0x000000b0a404723c */ /* 0x040fe20000041804 */
[----:B------:R-:W5:Y:S07]  /*9a00*/  LDSM.16.M88.4 R156, [R132+0xf900] ;  /* 0x00f90000849c783b */ /* 0x000f6e0000000200 */
[C---:B------:R-:W-:Y:S01]  /*9a10*/  HMMA.16816.F32.BF16 R8, R164.reuse, R178, R8 ;  /* 0x000000b2a408723c */ /* 0x040fe20000041808 */
[----:B------:R-:W-:Y:S07]  /*9a20*/  LDSM.16.M88.4 R176, [R191+0x10100] ;  /* 0x01010000bfb0783b */ /* 0x000fee0000000200 */
[C---:B-1----:R-:W-:Y:S08]  /*9a30*/  HMMA.16816.F32.BF16 R12, R164.reuse, R136, R12 ;  /* 0x00000088a40c723c */ /* 0x042ff0000004180c */
[C---:B------:R-:W-:Y:S01]  /*9a40*/  HMMA.16816.F32.BF16 R16, R164.reuse, R138, R16 ;  /* 0x0000008aa410723c */ /* 0x040fe20000041810 */
[----:B------:R-:W1:Y:S07]  /*9a50*/  LDSM.16.M88.4 R136, [R188+UR4+0x10900] ;  /* 0x01090004bc88783b */ /* 0x000e6e0008000200 */
[C---:B------:R-:W-:Y:S08]  /*9a60*/  HMMA.16816.F32.BF16 R20, R164.reuse, R140, R20 ;  /* 0x0000008ca414723c */ /* 0x040ff00000041814 */
[C---:B------:R-:W-:Y:S01]  /*9a70*/  HMMA.16816.F32.BF16 R24, R164.reuse, R142, R24 ;  /* 0x0000008ea418723c */ /* 0x040fe20000041818 */
[----:B------:R-:W1:Y:S07]  /*9a80*/  LDSM.16.M88.4 R140, [R188+UR4+0x11100] ;  /* 0x01110004bc8c783b */ /* 0x000e6e0008000200 */
[C---:B------:R-:W-:Y:S08]  /*9a90*/  HMMA.16816.F32.BF16 R28, R164.reuse, R152, R28 ;  /* 0x00000098a41c723c */ /* 0x040ff0000004181c */
[----:B------:R-:W-:Y:S01]  /*9aa0*/  HMMA.16816.F32.BF16 R32, R164, R154, R32 ;  /* 0x0000009aa420723c */ /* 0x000fe20000041820 */
[----:B------:R-:W1:Y:S07]  /*9ab0*/  LDSM.16.M88.4 R152, [R188+UR4+0x11900] ;  /* 0x01190004bc98783b */ /* 0x000e6e0008000200 */
        /* <DEDUP_REMOVED lines=10> */
[C---:B-----5:R-:W-:Y:S08]  /*9b60*/  HMMA.16816.F32.BF16 R28, R160.reuse, R156, R28 ;  /* 0x0000009ca01c723c */ /* 0x060ff0000004181c */
[----:B------:R-:W-:Y:S01]  /*9b70*/  HMMA.16816.F32.BF16 R32, R160, R158, R32 ;  /* 0x0000009ea020723c */ /* 0x000fe20000041820 */
[----:B------:R-:W5:Y:S07]  /*9b80*/  LDSM.16.M88.4 R156, [R191+0x11900] ;  /* 0x01190000bf9c783b */ /* 0x000f6e0000000200 */
        /* <DEDUP_REMOVED lines=15> */
[C---:B------:R-:W-:Y:S08]  /*9c80*/  HMMA.16816.F32.BF16 R8, R164.reuse, R178, R8 ;  /* 0x000000b2a408723c */ /* 0x040ff00000041808 */
[C---:B---3--:R-:W-:Y:S08]  /*9c90*/  HMMA.16816.F32.BF16 R12, R164.reuse, R144, R12 ;  /* 0x00000090a40c723c */ /* 0x048ff0000004180c */
[C---:B------:R-:W-:Y:S08]  /*9ca0*/  HMMA.16816.F32.BF16 R16, R164.reuse, R146, R16 ;  /* 0x00000092a410723c */ /* 0x040ff00000041810 */
[C---:B----4-:R-:W-:Y:S08]  /*9cb0*/  HMMA.16816.F32.BF16 R20, R164.reuse, R148, R20 ;  /* 0x00000094a414723c */ /* 0x050ff00000041814 */
[C---:B------:R-:W-:Y:S08]  /*9cc0*/  HMMA.16816.F32.BF16 R24, R164.reuse, R150, R24 ;  /* 0x00000096a418723c */ /* 0x040ff00000041818 */
[C---:B-----5:R-:W-:Y:S08]  /*9cd0*/  HMMA.16816.F32.BF16 R28, R164.reuse, R156, R28 ;  /* 0x0000009ca41c723c */ /* 0x060ff0000004181c */
[----:B------:R-:W-:Y:S08]  /*9ce0*/  HMMA.16816.F32.BF16 R32, R164, R158, R32 ;  /* 0x0000009ea420723c */ /* 0x000ff00000041820 */
[C---:B------:R-:W-:Y:S08]  /*9cf0*/  HMMA.16816.F32.BF16 R4, R160.reuse, R168, R4 ;  /* 0x000000a8a004723c */ /* 0x040ff00000041804 */
[C---:B------:R-:W-:Y:S08]  /*9d00*/  HMMA.16816.F32.BF16 R8, R160.reuse, R170, R8 ;  /* 0x000000aaa008723c */ /* 0x040ff00000041808 */
[C---:B-1----:R-:W-:Y:S08]  /*9d10*/  HMMA.16816.F32.BF16 R12, R160.reuse, R136, R12 ;  /* 0x00000088a00c723c */ /* 0x042ff0000004180c */
[C---:B------:R-:W-:Y:S01]  /*9d20*/  HMMA.16816.F32.BF16 R16, R160.reuse, R138, R16 ;  /* 0x0000008aa010723c */ /* 0x040fe20000041810 */
[----:B------:R-:W1:Y:S07]  /*9d30*/  LDSM.16.M88.4 R136, [R132+0x10900] ;  /* 0x010900008488783b */ /* 0x000e6e0000000200 */
[C---:B------:R-:W-:Y:S08]  /*9d40*/  HMMA.16816.F32.BF16 R20, R160.reuse, R140, R20 ;  /* 0x0000008ca014723c */ /* 0x040ff00000041814 */
[C---:B------:R-:W-:Y:S08]  /*9d50*/  HMMA.16816.F32.BF16 R24, R160.reuse, R142, R24 ;  /* 0x0000008ea018723c */ /* 0x040ff00000041818 */
[C---:B------:R-:W-:Y:S08]  /*9d60*/  HMMA.16816.F32.BF16 R28, R160.reuse, R152, R28 ;  /* 0x00000098a01c723c */ /* 0x040ff0000004181c */
        /* <DEDUP_REMOVED lines=21> */
[----:B------:R-:W-:Y:S01]  /*9ec0*/  FMUL.FTZ R16, R16, c[0x0][0x320] ;  /* 0x0000c80010107a20 */ /* 0x000fe20000410000 */
[----:B-1----:R-:W-:Y:S01]  /*9ed0*/  FMNMX.FTZ R0, R161, R133, !PT ;  /* 0x00000085a1007209 */ /* 0x002fe20007810000 */
[----:B------:R-:W-:Y:S02]  /*9ee0*/  FMUL.FTZ R17, R17, c[0x0][0x320] ;  /* 0x0000c80011117a20 */ /* 0x000fe40000410000 */
[----:B------:R-:W-:Y:S02]  /*9ef0*/  FMUL.FTZ R18, R18, c[0x0][0x320] ;  /* 0x0000c80012127a20 */ /* 0x000fe40000410000 */
[----:B------:R-:W-:Y:S01]  /*9f00*/  FMUL.FTZ R19, R19, c[0x0][0x320] ;  /* 0x0000c80013137a20 */ /* 0x000fe20000410000 */
[----:B------:R1:W-:Y:S10]  /*9f10*/  MUFU.TANH R170, R11 ;  /* 0x0000000b00aa7308 */ /* 0x0003f40000002400 */
[----:B------:R-:W-:Y:S10]  /*9f20*/  MUFU.TANH R159, R13 ;  /* 0x0000000d009f7308 */ /* 0x000ff40000002400 */
[----:B------:R-:W-:Y:S01]  /*9f30*/  MUFU.TANH R176, R14 ;  /* 0x0000000e00b07308 */ /* 0x000fe20000002400 */
[C---:B--2---:R-:W-:Y:S01]  /*9f40*/  HMMA.16816.F32.BF16 R20, R172.reuse, R4, R20 ;  /* 0x00000004ac14723c */ /* 0x044fe20000041814 */
[----:B-1----:R-:W1:Y:S01]  /*9f50*/  LDSM.16.M88.4 R8, [R132+0x11900] ;  /* 0x011900008408783b */ /* 0x002e620000000200 */
        /* <DEDUP_REMOVED lines=28> */
[----:B------:R-:W-:Y:S01]  /*a120*/  FMUL.FTZ R32, R32, c[0x0][0x320] ;  /* 0x0000c80020207a20 */ /* 0x000fe20000410000 */
[----:B------:R-:W-:Y:S01]  /*a130*/  FMNMX.FTZ R13, R170, R13, !PT ;  /* 0x0000000daa0d7209 */ /* 0x000fe20007810000 */
[----:B------:R-:W-:Y:S01]  /*a140*/  FMUL.FTZ R33, R33, c[0x0][0x320] ;  /* 0x0000c80021217a20 */ /* 0x000fe20000410000 */
[----:B---3--:R-:W-:Y:S01]  /*a150*/  FMNMX.FTZ R0, R163, R0, !PT ;  /* 0x00000000a3007209 */ /* 0x008fe20007810000 */
[----:B------:R-:W-:Y:S01]  /*a160*/  FMUL.FTZ R34, R34, c[0x0][0x320] ;  /* 0x0000c80022227a20 */ /* 0x000fe20000410000 */
[----:B------:R-:W-:Y:S01]  /*a170*/  FMNMX.FTZ R13, R176, R13, !PT ;  /* 0x0000000db00d7209 */ /* 0x000fe20007810000 */
[----:B------:R-:W-:Y:S01]  /*a180*/  FMUL.FTZ R35, R35, c[0x0][0x320] ;  /* 0x0000c80023237a20 */ /* 0x000fe20000410000 */
[----:B------:R-:W-:Y:S02]  /*a190*/  FMNMX.FTZ R0, R171, R0, !PT ;  /* 0x00000000ab007209 */ /* 0x000fe40007810000 */
[----:B------:R-:W3:Y:S02]  /*a1a0*/  MUFU.TANH R139, R16 ;  /* 0x00000010008b7308 */ /* 0x000ee40000002400 */
[----:B--2---:R-:W-:Y:S04]  /*a1b0*/  FMNMX.FTZ R0, R169, R0, !PT ;  /* 0x00000000a9007209 */ /* 0x004fe80007810000 */
[----:B------:R-:W-:Y:S04]  /*a1c0*/  FMNMX.FTZ R0, R159, R0, !PT ;  /* 0x000000009f007209 */ /* 0x000fe80007810000 */
[----:B------:R-:W2:Y:S01]  /*a1d0*/  MUFU.TANH R137, R17 ;  /* 0x0000001100897308 */ /* 0x000ea20000002400 */
[----:B-1----:R-:W-:Y:S09]  /*a1e0*/  FMNMX.FTZ R13, R138, R13, !PT ;  /* 0x0000000d8a0d7209 */ /* 0x002ff20007810000 */
        /* <DEDUP_REMOVED lines=40> */
[----:B--2---:R-:W-:Y:S03]  /*a470*/  FMNMX.FTZ R9, R140, R13, !PT ;  /* 0x0000000d8c097209 */ /* 0x004fe60007810000 */
[----:B------:R-:W-:Y:S01]  /*a480*/  LDSM.16.MT88.4 R12, [R135+UR4+0x100] ;  /* 0x00010004870c783b */ /* 0x000fe20008004200 */
[----:B-1----:R-:W-:Y:S07]  /*a490*/  FMNMX.FTZ R7, R11, R2, !PT ;  /* 0x000000020b077209 */ /* 0x002fee0007810000 */
[----:B------:R-:W1:Y:S08]  /*a4a0*/  SHFL.BFLY PT, R0, R9, 0x2, 0x1f ;  /* 0x0c401f0009007f89 */ /* 0x000e7000000e0000 */
[----:B------:R-:W2:Y:S01]  /*a4b0*/  SHFL.BFLY PT, R2, R7, 0x1, 0x1f ;  /* 0x0c201f0007027f89 */ /* 0x000ea200000e0000 */
[----:B-1----:R-:W-:Y:S07]  /*a4c0*/  FMNMX.FTZ R5, R9, R0, !PT ;  /* 0x0000000009057209 */ /* 0x002fee0007810000 */
[----:B------:R-:W1:Y:S01]  /*a4d0*/  SHFL.BFLY PT, R0, R5, 0x1, 0x1f ;  /* 0x0c201f0005007f89 */ /* 0x000e6200000e0000 */
[----:B--2---:R-:W-:Y:S05]  /*a4e0*/  FMNMX.FTZ R2, R7, R2, !PT ;  /* 0x0000000207027209 */ /* 0x004fea0007810000 */
[C---:B------:R-:W-:Y:S02]  /*a4f0*/  FADD.FTZ R4, -R2.reuse, R133 ;  /* 0x0000008502047221 */ /* 0x040fe40000010100 */
[----:B------:R-:W-:Y:S02]  /*a500*/  FMUL.FTZ R148, R2, c[0x0][0x2d0] ;  /* 0x0000b40002947a20 */ /* 0x000fe40000410000 */
[----:B------:R-:W-:Y:S02]  /*a510*/  FMUL.FTZ R132, R4, c[0x0][0x2d0] ;  /* 0x0000b40004847a20 */ /* 0x000fe40000410000 */
[--C-:B------:R-:W-:Y:S02]  /*a520*/  FFMA.FTZ R167, R141, c[0x0][0x2d0], -R148.reuse ;  /* 0x0000b4008da77a23 */ /* 0x100fe40000010894 */
[--C-:B------:R-:W-:Y:S02]  /*a530*/  FFMA.FTZ R168, R161, c[0x0][0x2d0], -R148.reuse ;  /* 0x0000b400a1a87a23 */ /* 0x100fe40000010894 */
[--C-:B------:R-:W-:Y:S01]  /*a540*/  FFMA.FTZ R165, R163, c[0x0][0x2d0], -R148.reuse ;  /* 0x0000b400a3a57a23 */ /* 0x100fe20000010894 */
[----:B------:R-:W2:Y:S01]  /*a550*/  MUFU.EX2 R132, R132 ;  /* 0x0000008400847308 */ /* 0x000ea20000000800 */
[--C-:B------:R-:W-:Y:S02]  /*a560*/  FFMA.FTZ R164, R171, c[0x0][0x2d0], -R148.reuse ;  /* 0x0000b400aba47a23 */ /* 0x100fe40000010894 */
[--C-:B------:R-:W-:Y:S01]  /*a570*/  FFMA.FTZ R171, R139, c[0x0][0x2d0], -R148.reuse ;  /* 0x0000b4008bab7a23 */ /* 0x100fe20000010894 */
[----:B-1----:R-:W-:Y:S01]  /*a580*/  FMNMX.FTZ R0, R5, R0, !PT ;  /* 0x0000000005007209 */ /* 0x002fe20007810000 */
[--C-:B------:R-:W-:Y:S02]  /*a590*/  FFMA.FTZ R172, R137, c[0x0][0x2d0], -R148.reuse ;  /* 0x0000b40089ac7a23 */ /* 0x100fe40000010894 */
[--C-:B------:R-:W-:Y:S02]  /*a5a0*/  FFMA.FTZ R177, R157, c[0x0][0x2d0], -R148.reuse ;  /* 0x0000b4009db17a23 */ /* 0x100fe40000010894 */
[C---:B------:R-:W-:Y:S01]  /*a5b0*/  FMUL.FTZ R141, R0.reuse, c[0x0][0x2d0] ;  /* 0x0000b400008d7a20 */ /* 0x040fe20000410000 */
[----:B------:R-:W-:Y:S01]  /*a5c0*/  MUFU.EX2 R168, R168 ;  /* 0x000000a800a87308 */ /* 0x000fe20000000800 */
[----:B------:R-:W-:Y:S02]  /*a5d0*/  FADD.FTZ R4, -R0, R3 ;  /* 0x0000000300047221 */ /* 0x000fe40000010100 */
[--C-:B------:R-:W-:Y:S02]  /*a5e0*/  FFMA.FTZ R166, R162, c[0x0][0x2d0], -R141.reuse ;  /* 0x0000b400a2a67a23 */ /* 0x100fe4000001088d */
[--C-:B------:R-:W-:Y:S01]  /*a5f0*/  FFMA.FTZ R163, R160, c[0x0][0x2d0], -R141.reuse ;  /* 0x0000b400a0a37a23 */ /* 0x100fe2000001088d */
[----:B------:R-:W-:Y:S01]  /*a600*/  IADD3 R160, R187, R16, RZ ;  /* 0x00000010bba07210 */ /* 0x000fe20007ffe0ff */
[--C-:B------:R-:W-:Y:S02]  /*a610*/  FFMA.FTZ R162, R178, c[0x0][0x2d0], -R141.reuse ;  /* 0x0000b400b2a27a23 */ /* 0x100fe4000001088d */
[--C-:B------:R-:W-:Y:S01]  /*a620*/  FFMA.FTZ R161, R170, c[0x0][0x2d0], -R141.reuse ;  /* 0x0000b400aaa17a23 */ /* 0x100fe2000001088d */
[----:B------:R-:W1:Y:S01]  /*a630*/  MUFU.EX2 R167, R167 ;  /* 0x000000a700a77308 */ /* 0x000e620000000800 */
[----:B------:R-:W-:Y:S01]  /*a640*/  FMUL.FTZ R3, R4, c[0x0][0x2d0] ;  /* 0x0000b40004037a20 */ /* 0x000fe20000410000 */
[----:B------:R-:W-:Y:S01]  /*a650*/  IADD3 R4, R135, UR4, RZ ;  /* 0x0000000487047c10 */ /* 0x000fe2000fffe0ff */
[C---:B--2---:R-:W-:Y:S02]  /*a660*/  FMUL.FTZ R5, R132.reuse, R129 ;  /* 0x0000008184057220 */ /* 0x044fe40000410000 */
[C---:B------:R-:W-:Y:S01]  /*a670*/  FMUL.FTZ R8, R132.reuse, R124 ;  /* 0x0000007c84087220 */ /* 0x040fe20000410000 */
[----:B------:R-:W-:Y:S01]  /*a680*/  IADD3 R133, R187, R4, RZ ;  /* 0x00000004bb857210 */ /* 0x000fe20007ffe0ff */
[C---:B------:R-:W-:Y:S02]  /*a690*/  FMUL.FTZ R4, R132.reuse, R128 ;  /* 0x0000008084047220 */ /* 0x040fe40000410000 */
[C---:B------:R-:W-:Y:S01]  /*a6a0*/  FMUL.FTZ R9, R132.reuse, R125 ;  /* 0x0000007d84097220 */ /* 0x040fe20000410000 */
[----:B------:R-:W2:Y:S01]  /*a6b0*/  MUFU.EX2 R3, R3 ;  /* 0x0000000300037308 */ /* 0x000ea20000000800 */
[----:B------:R-:W3:Y:S01]  /*a6c0*/  LDSM.16.MT88.4 R20, [R133+0x100] ;  /* 0x000100008514783b */ /* 0x000ee20000004200 */
[C---:B------:R-:W-:Y:S02]  /*a6d0*/  FMUL.FTZ R16, R132.reuse, R116 ;  /* 0x0000007484107220 */ /* 0x040fe40000410000 */
[C---:B------:R-:W-:Y:S02]  /*a6e0*/  FMUL.FTZ R17, R132.reuse, R117 ;  /* 0x0000007584117220 */ /* 0x040fe40000410000 */
[C---:B------:R-:W-:Y:S02]  /*a6f0*/  FMUL.FTZ R24, R132.reuse, R108 ;  /* 0x0000006c84187220 */ /* 0x040fe40000410000 */
[C---:B------:R-:W-:Y:S02]  /*a700*/  FMUL.FTZ R25, R132.reuse, R109 ;  /* 0x0000006d84197220 */ /* 0x040fe40000410000 */
[----:B------:R-:W-:Y:S01]  /*a710*/  MUFU.EX2 R165, R165 ;  /* 0x000000a500a57308 */ /* 0x000fe20000000800 */
[C---:B------:R-:W-:Y:S02]  /*a720*/  FMUL.FTZ R32, R132.reuse, R100 ;  /* 0x0000006484207220 */ /* 0x040fe40000410000 */
[C---:B------:R-:W-:Y:S01]  /*a730*/  FMUL.FTZ R33, R132.reuse, R101 ;  /* 0x0000006584217220 */ /* 0x040fe20000410000 */
[----:B-1----:R-:W-:Y:S01]  /*a740*/  F2FP.BF16.PACK_AB R128, R167, R168 ;  /* 0x000000a8a780723e */ /* 0x002fe200000010ff */
[C---:B------:R-:W-:Y:S02]  /*a750*/  FMUL.FTZ R36, R132.reuse, R36 ;  /* 0x0000002484247220 */ /* 0x040fe40000410000 */
[----:B------:R-:W-:Y:S02]  /*a760*/  FMUL.FTZ R37, R132, R37 ;  /* 0x0000002584257220 */ /* 0x000fe40000410000 */
[--C-:B------:R-:W-:Y:S01]  /*a770*/  FFMA.FTZ R170, R159, c[0x0][0x2d0], -R148.reuse ;  /* 0x0000b4009faa7a23 */ /* 0x100fe20000010894 */
[----:B------:R-:W1:Y:S01]  /*a780*/  MUFU.EX2 R164, R164 ;  /* 0x000000a400a47308 */ /* 0x000e620000000800 */
[--C-:B------:R-:W-:Y:S02]  /*a790*/  FFMA.FTZ R174, R138, c[0x0][0x2d0], -R141.reuse ;  /* 0x0000b4008aae7a23 */ /* 0x100fe4000001088d */
[--C-:B------:R-:W-:Y:S02]  /*a7a0*/  FFMA.FTZ R175, R158, c[0x0][0x2d0], -R141.reuse ;  /* 0x0000b4009eaf7a23 */ /* 0x100fe4000001088d */
[C---:B--2---:R-:W-:Y:S02]  /*a7b0*/  FMUL.FTZ R6, R3.reuse, R130 ;  /* 0x0000008203067220 */ /* 0x044fe40000410000 */
        /* <DEDUP_REMOVED lines=9> */
[----:B------:R-:W2:Y:S01]  /*a850*/  MUFU.EX2 R163, R163 ;  /* 0x000000a300a37308 */ /* 0x000ea20000000800 */
[C---:B------:R-:W-:Y:S01]  /*a860*/  FMUL.FTZ R34, R3.reuse, R102 ;  /* 0x0000006603227220 */ /* 0x040fe20000410000 */
[----:B------:R-:W-:Y:S01]  /*a870*/  LDSM.16.MT88.4 R108, [R160+0x2100] ;  /* 0x00210000a06c783b */ /* 0x000fe20000004200 */
[C---:B------:R-:W-:Y:S01]  /*a880*/  FMUL.FTZ R35, R3.reuse, R103 ;  /* 0x0000006703237220 */ /* 0x040fe20000410000 */
[----:B-1----:R-:W-:Y:S01]  /*a890*/  F2FP.BF16.PACK_AB R130, R164, R165 ;  /* 0x000000a5a482723e */ /* 0x002fe200000010ff */
[C---:B------:R-:W-:Y:S02]  /*a8a0*/  FMUL.FTZ R38, R3.reuse, R38 ;  /* 0x0000002603267220 */ /* 0x040fe40000410000 */
[----:B------:R-:W-:Y:S02]  /*a8b0*/  FMUL.FTZ R39, R3, R39 ;  /* 0x0000002703277220 */ /* 0x000fe40000410000 */
[--C-:B------:R-:W-:Y:S01]  /*a8c0*/  FFMA.FTZ R178, R151, c[0x0][0x2d0], -R148.reuse ;  /* 0x0000b40097b27a23 */ /* 0x100fe20000010894 */
[----:B------:R-:W-:Y:S01]  /*a8d0*/  MUFU.EX2 R162, R162 ;  /* 0x000000a200a27308 */ /* 0x000fe20000000800 */
[----:B------:R-:W-:Y:S01]  /*a8e0*/  LDSM.16.MT88.4 R100, [R134+UR4+0x2100] ;  /* 0x002100048664783b */ /* 0x000fe20008004200 */
[--C-:B------:R-:W-:Y:S02]  /*a8f0*/  FFMA.FTZ R179, R155, c[0x0][0x2d0], -R148.reuse ;  /* 0x0000b4009bb37a23 */ /* 0x100fe40000010894 */
[--C-:B------:R-:W-:Y:S02]  /*a900*/  FFMA.FTZ R180, R153, c[0x0][0x2d0], -R148.reuse ;  /* 0x0000b40099b47a23 */ /* 0x100fe40000010894 */
[--C-:B------:R-:W-:Y:S02]  /*a910*/  FFMA.FTZ R181, R156, c[0x0][0x2d0], -R141.reuse ;  /* 0x0000b4009cb57a23 */ /* 0x100fe4000001088d */
[--C-:B------:R-:W-:Y:S01]  /*a920*/  FFMA.FTZ R182, R152, c[0x0][0x2d0], -R141.reuse ;  /* 0x0000b40098b67a23 */ /* 0x100fe2000001088d */
[----:B------:R-:W-:Y:S01]  /*a930*/  LDSM.16.MT88.4 R116, [R133+0x900] ;  /* 0x000900008574783b */ /* 0x000fe20000004200 */
[----:B------:R-:W1:Y:S01]  /*a940*/  MUFU.EX2 R161, R161 ;  /* 0x000000a100a17308 */ /* 0x000e620000000800 */
[--C-:B------:R-:W-:Y:S02]  /*a950*/  FFMA.FTZ R183, R154, c[0x0][0x2d0], -R141.reuse ;  /* 0x0000b4009ab77a23 */ /* 0x100fe4000001088d */
[--C-:B------:R-:W-:Y:S01]  /*a960*/  FFMA.FTZ R216, R150, c[0x0][0x2d0], -R141.reuse ;  /* 0x0000b40096d87a23 */ /* 0x100fe2000001088d */
[----:B--2---:R-:W-:Y:S01]  /*a970*/  F2FP.BF16.PACK_AB R129, R163, R166 ;  /* 0x000000a6a381723e */ /* 0x004fe200000010ff */
[--C-:B------:R-:W-:Y:S02]  /*a980*/  FFMA.FTZ R191, R149, c[0x0][0x2d0], -R148.reuse ;  /* 0x0000b40095bf7a23 */ /* 0x100fe40000010894 */
[----:B------:R-:W-:Y:S01]  /*a990*/  LDSM.16.MT88.4 R152, [R133+0x3900] ;  /* 0x003900008598783b */ /* 0x000fe20000004200 */
[--C-:B------:R-:W-:Y:S02]  /*a9a0*/  FFMA.FTZ R218, R147, c[0x0][0x2d0], -R148.reuse ;  /* 0x0000b40093da7a23 */ /* 0x100fe40000010894 */
[--C-:B------:R-:W-:Y:S01]  /*a9b0*/  FFMA.FTZ R217, R145, c[0x0][0x2d0], -R148.reuse ;  /* 0x0000b40091d97a23 */ /* 0x100fe20000010894 */
[----:B------:R-:W-:Y:S01]  /*a9c0*/  MUFU.EX2 R170, R170 ;  /* 0x000000aa00aa7308 */ /* 0x000fe20000000800 */
[--C-:B------:R-:W-:Y:S02]  /*a9d0*/  FFMA.FTZ R219, R146, c[0x0][0x2d0], -R141.reuse ;  /* 0x0000b40092db7a23 */ /* 0x100fe4000001088d */
[--C-:B------:R-:W-:Y:S01]  /*a9e0*/  FFMA.FTZ R222, R144, c[0x0][0x2d0], -R141.reuse ;  /* 0x0000b40090de7a23 */ /* 0x100fe2000001088d */
[----:B------:R-:W-:Y:S01]  /*a9f0*/  LDSM.16.MT88.4 R156, [R134+UR4+0x3900] ;  /* 0x00390004869c783b */ /* 0x000fe20008004200 */
[--C-:B------:R-:W-:Y:S02]  /*aa00*/  FFMA.FTZ R221, R142, c[0x0][0x2d0], -R141.reuse ;  /* 0x0000b4008edd7a23 */ /* 0x100fe4000001088d */
[C---:B------:R-:W-:Y:S02]  /*aa10*/  FMUL.FTZ R40, R132.reuse, R40 ;  /* 0x0000002884287220 */ /* 0x040fe40000410000 */
[C---:B------:R-:W-:Y:S01]  /*aa20*/  FMUL.FTZ R41, R132.reuse, R41 ;  /* 0x0000002984297220 */ /* 0x040fe20000410000 */
[----:B------:R-:W-:Y:S01]  /*aa30*/  MUFU.EX2 R171, R171 ;  /* 0x000000ab00ab7308 */ /* 0x000fe20000000800 */
[----:B------:R-:W-:Y:S01]  /*aa40*/  FMUL.FTZ R42, R3, R42 ;  /* 0x0000002a032a7220 */ /* 0x000fe20000410000 */
[----:B------:R-:W-:Y:S01]  /*aa50*/  LDSM.16.MT88.4 R144, [R160+0x1900] ;  /* 0x00190000a090783b */ /* 0x000fe20000004200 */
[----:B-1----:R-:W-:Y:S01]  /*aa60*/  F2FP.BF16.PACK_AB R131, R161, R162 ;  /* 0x000000a2a183723e */ /* 0x002fe200000010ff */
[C---:B------:R-:W-:Y:S02]  /*aa70*/  FMUL.FTZ R43, R3.reuse, R43 ;  /* 0x0000002b032b7220 */ /* 0x040fe40000410000 */
[C---:B------:R-:W-:Y:S02]  /*aa80*/  FMUL.FTZ R44, R132.reuse, R44 ;  /* 0x0000002c842c7220 */ /* 0x040fe40000410000 */
[C---:B------:R-:W-:Y:S02]  /*aa90*/  FMUL.FTZ R45, R132.reuse, R45 ;  /* 0x0000002d842d7220 */ /* 0x040fe40000410000 */
[C---:B------:R-:W-:Y:S01]  /*aaa0*/  HMMA.16816.F32.BF16 R4, R128.reuse, R12, R4 ;  /* 0x0000000c8004723c */ /* 0x040fe20000041804 */
[----:B------:R-:W1:Y:S04]  /*aab0*/  MUFU.EX2 R172, R172 ;  /* 0x000000ac00ac7308 */ /* 0x000e680000000800 */
        /* <DEDUP_REMOVED lines=9> */
[----:B------:R-:W2:Y:S01]  /*ab50*/  LDSM.16.MT88.4 R120, [R160+0x100] ;  /* 0x00010000a078783b */ /* 0x000ea20000004200 */
[C---:B------:R-:W-:Y:S02]  /*ab60*/  FMUL.FTZ R48, R132.reuse, R48 ;  /* 0x0000003084307220 */ /* 0x040fe40000410000 */
[C---:B------:R-:W-:Y:S02]  /*ab70*/  FMUL.FTZ R49, R132.reuse, R49 ;  /* 0x0000003184317220 */ /* 0x040fe40000410000 */
[C---:B---3--:R-:W-:Y:S03]  /*ab80*/  HMMA.16816.F32.BF16 R12, R128.reuse, R20, R12 ;  /* 0x00000014800c723c */ /* 0x048fe6000004180c */
        /* <DEDUP_REMOVED lines=10> */
[----:B------:R-:W3:Y:S01]  /*ac30*/  LDSM.16.MT88.4 R112, [R135+UR4+0x2100] ;  /* 0x002100048770783b */ /* 0x000ee20008004200 */
        /* <DEDUP_REMOVED lines=14> */
[----:B------:R-:W4:Y:S01]  /*ad20*/  LDSM.16.MT88.4 R104, [R133+0x2100] ;  /* 0x002100008568783b */ /* 0x000f220000004200 */
[C---:B------:R-:W-:Y:S02]  /*ad30*/  FMUL.FTZ R58, R3.reuse, R58 ;  /* 0x0000003a033a7220 */ /* 0x040fe40000410000 */
[C---:B------:R-:W-:Y:S02]  /*ad40*/  FMUL.FTZ R59, R3.reuse, R59 ;  /* 0x0000003b033b7220 */ /* 0x040fe40000410000 */
[C---:B--2---:R-:W-:Y:S02]  /*ad50*/  HMMA.16816.F32.BF16 R28, R128.reuse, R120, R28 ;  /* 0x00000078801c723c */ /* 0x044fe4000004181c */
        /* <DEDUP_REMOVED lines=19> */
[C---:B----4-:R-:W-:Y:S03]  /*ae90*/  HMMA.16816.F32.BF16 R44, R128.reuse, R104, R44 ;  /* 0x00000068802c723c */ /* 0x050fe6000004182c */
[C---:B------:R-:W-:Y:S02]  /*aea0*/  FMUL.FTZ R70, R3.reuse, R70 ;  /* 0x0000004603467220 */ /* 0x040fe40000410000 */
[C---:B------:R-:W-:Y:S02]  /*aeb0*/  FMUL.FTZ R71, R3.reuse, R71 ;  /* 0x0000004703477220 */ /* 0x040fe40000410000 */
[C---:B------:R-:W-:Y:S01]  /*aec0*/  FMUL.FTZ R72, R132.reuse, R72 ;  /* 0x0000004884487220 */ /* 0x040fe20000410000 */
[C---:B------:R-:W-:Y:S01]  /*aed0*/  HMMA.16816.F32.BF16 R48, R128.reuse, R106, R48 ;  /* 0x0000006a8030723c */ /* 0x040fe20000041830 */
[----:B------:R-:W2:Y:S01]  /*aee0*/  LDSM.16.MT88.4 R104, [R135+UR4+0x4100] ;  /* 0x004100048768783b */ /* 0x000ea20008004200 */
        /* <DEDUP_REMOVED lines=8> */
[----:B------:R-:W3:Y:S03]  /*af70*/  LDSM.16.MT88.4 R100, [R133+0x4100] ;  /* 0x004100008564783b */ /* 0x000ee60000004200 */
[C---:B------:R-:W-:Y:S02]  /*af80*/  FMUL.FTZ R77, R132.reuse, R77 ;  /* 0x0000004d844d7220 */ /* 0x040fe40000410000 */
[C---:B------:R-:W-:Y:S01]  /*af90*/  FMUL.FTZ R78, R3.reuse, R78 ;  /* 0x0000004e034e7220 */ /* 0x040fe20000410000 */
[----:B------:R-:W-:Y:S01]  /*afa0*/  MUFU.EX2 R219, R219 ;  /* 0x000000db00db7308 */ /* 0x000fe20000000800 */
[C---:B------:R-:W-:Y:S04]  /*afb0*/  HMMA.16816.F32.BF16 R60, R128.reuse, R108, R60 ;  /* 0x0000006c803c723c */ /* 0x040fe8000004183c */
[C---:B------:R-:W-:Y:S02]  /*afc0*/  FMUL.FTZ R79, R3.reuse, R79 ;  /* 0x0000004f034f7220 */ /* 0x040fe40000410000 */
[C---:B------:R-:W-:Y:S02]  /*afd0*/  FMUL.FTZ R80, R132.reuse, R80 ;  /* 0x0000005084507220 */ /* 0x040fe40000410000 */
[C---:B------:R-:W-:Y:S01]  /*afe0*/  HMMA.16816.F32.BF16 R64, R128.reuse, R110, R64 ;  /* 0x0000006e8040723c */ /* 0x040fe20000041840 */
[----:B------:R-:W4:Y:S01]  /*aff0*/  LDSM.16.MT88.4 R108, [R134+UR4+0x4100] ;  /* 0x00410004866c783b */ /* 0x000f220008004200 */
[----:B------:R-:W-:Y:S02]  /*b000*/  MUFU.EX2 R222, R222 ;  /* 0x000000de00de7308 */ /* 0x000fe40000000800 */
[C---:B------:R-:W-:Y:S02]  /*b010*/  FMUL.FTZ R81, R132.reuse, R81 ;  /* 0x0000005184517220 */ /* 0x040fe40000410000 */
[C---:B------:R-:W-:Y:S02]  /*b020*/  FMUL.FTZ R82, R3.reuse, R82 ;  /* 0x0000005203527220 */ /* 0x040fe40000410000 */
[C---:B------:R-:W-:Y:S01]  /*b030*/  FMUL.FTZ R83, R3.reuse, R83 ;  /* 0x0000005303537220 */ /* 0x040fe20000410000 */
[C---:B--2---:R-:W-:Y:S03]  /*b040*/  HMMA.16816.F32.BF16 R68, R128.reuse, R104, R68 ;  /* 0x000000688044723c */ /* 0x044fe60000041844 */
[C---:B------:R-:W-:Y:S01]  /*b050*/  FMUL.FTZ R84, R132.reuse, R84 ;  /* 0x0000005484547220 */ /* 0x040fe20000410000 */
[----:B------:R-:W-:Y:S01]  /*b060*/  MUFU.EX2 R221, R221 ;  /* 0x000000dd00dd7308 */ /* 0x000fe20000000800 */
[----:B------:R-:W-:Y:S02]  /*b070*/  FMUL.FTZ R85, R132, R85 ;  /* 0x0000005584557220 */ /* 0x000fe40000410000 */
[C---:B------:R-:W-:Y:S01]  /*b080*/  FMUL.FTZ R86, R3.reuse, R86 ;  /* 0x0000005603567220 */ /* 0x040fe20000410000 */
[C---:B------:R-:W-:Y:S01]  /*b090*/  HMMA.16816.F32.BF16 R72, R128.reuse, R106, R72 ;  /* 0x0000006a8048723c */ /* 0x040fe20000041848 */
[----:B------:R-:W2:Y:S03]  /*b0a0*/  LDSM.16.MT88.4 R104, [R160+0x4100] ;  /* 0x00410000a068783b */ /* 0x000ea60000004200 */
[----:B------:R-:W-:Y:S02]  /*b0b0*/  FMUL.FTZ R87, R3, R87 ;  /* 0x0000005703577220 */ /* 0x000fe40000410000 */
[--C-:B------:R-:W-:Y:S02]  /*b0c0*/  FFMA.FTZ R169, R169, c[0x0][0x2d0], -R148.reuse ;  /* 0x0000b400a9a97a23 */ /* 0x100fe40000010894 */
[C---:B---3--:R-:W-:Y:S04]  /*b0d0*/  HMMA.16816.F32.BF16 R76, R128.reuse, R100, R76 ;  /* 0x00000064804c723c */ /* 0x048fe8000004184c */
[----:B------:R-:W-:Y:S01]  /*b0e0*/  FFMA.FTZ R148, R143, c[0x0][0x2d0], -R148 ;  /* 0x0000b4008f947a23 */ /* 0x000fe20000010894 */
[----:B------:R-:W3:Y:S01]  /*b0f0*/  MUFU.EX2 R169, R169 ;  /* 0x000000a900a97308 */ /* 0x000ee20000000800 */
[--C-:B------:R-:W-:Y:S02]  /*b100*/  FFMA.FTZ R173, R176, c[0x0][0x2d0], -R141.reuse ;  /* 0x0000b400b0ad7a23 */ /* 0x100fe4000001088d */
[C---:B------:R-:W-:Y:S04]  /*b110*/  HMMA.16816.F32.BF16 R80, R128.reuse, R102, R80 ;  /* 0x000000668050723c */ /* 0x040fe80000041850 */
[--C-:B------:R-:W-:Y:S02]  /*b120*/  FFMA.FTZ R176, R136, c[0x0][0x2d0], -R141.reuse ;  /* 0x0000b40088b07a23 */ /* 0x100fe4000001088d */
[----:B------:R-:W-:Y:S01]  /*b130*/  LDSM.16.MT88.4 R136, [R133+0x2900] ;  /* 0x002900008588783b */ /* 0x000fe20000004200 */
[----:B------:R-:W-:Y:S01]  /*b140*/  FFMA.FTZ R141, R140, c[0x0][0x2d0], -R141 ;  /* 0x0000b4008c8d7a23 */ /* 0x000fe2000001088d */
[C---:B----4-:R-:W-:Y:S01]  /*b150*/  HMMA.16816.F32.BF16 R84, R128.reuse, R108, R84 ;  /* 0x0000006c8054723c */ /* 0x050fe20000041854 */
[----:B------:R-:W4:Y:S03]  /*b160*/  MUFU.EX2 R173, R173 ;  /* 0x000000ad00ad7308 */ /* 0x000f260000000800 */
[----:B------:R-:W-:Y:S01]  /*b170*/  FMUL.FTZ R88, R132, R88 ;  /* 0x0000005884587220 */ /* 0x000fe20000410000 */
[----:B-1----:R-:W-:Y:S01]  /*b180*/  F2FP.BF16.PACK_AB R102, R172, R171 ;  /* 0x000000abac66723e */ /* 0x002fe200000010ff */
[----:B------:R-:W-:Y:S02]  /*b190*/  FMUL.FTZ R89, R132, R89 ;  /* 0x0000005984597220 */ /* 0x000fe40000410000 */
[C---:B------:R-:W-:Y:S03]  /*b1a0*/  FMUL.FTZ R90, R3.reuse, R90 ;  /* 0x0000005a035a7220 */ /* 0x040fe60000410000 */
[----:B------:R-:W1:Y:S01]  /*b1b0*/  MUFU.EX2 R176, R176 ;  /* 0x000000b000b07308 */ /* 0x000e620000000800 */
[C---:B------:R-:W-:Y:S01]  /*b1c0*/  FMUL.FTZ R91, R3.reuse, R91 ;  /* 0x0000005b035b7220 */ /* 0x040fe20000410000 */
[----:B---3--:R-:W-:Y:S01]  /*b1d0*/  F2FP.BF16.PACK_AB R100, R170, R169 ;  /* 0x000000a9aa64723e */ /* 0x008fe200000010ff */
[C---:B------:R-:W-:Y:S02]  /*b1e0*/  FMUL.FTZ R92, R132.reuse, R92 ;  /* 0x0000005c845c7220 */ /* 0x040fe40000410000 */
[C---:B------:R-:W-:Y:S02]  /*b1f0*/  FMUL.FTZ R93, R132.reuse, R93 ;  /* 0x0000005d845d7220 */ /* 0x040fe40000410000 */
[C---:B------:R-:W-:Y:S01]  /*b200*/  FMUL.FTZ R94, R3.reuse, R94 ;  /* 0x0000005e035e7220 */ /* 0x040fe20000410000 */
[C---:B------:R-:W-:Y:S01]  /*b210*/  HMMA.16816.F32.BF16 R88, R128.reuse, R110, R88 ;  /* 0x0000006e8058723c */ /* 0x040fe20000041858 */
[----:B------:R-:W3:Y:S01]  /*b220*/  LDSM.16.MT88.4 R108, [R134+UR4+0x900] ;  /* 0x00090004866c783b */ /* 0x000ee20008004200 */
[----:B------:R5:W-:Y:S01]  /*b230*/  MUFU.EX2 R224, R141 ;  /* 0x0000008d00e07308 */ /* 0x000be20000000800 */
[C---:B------:R-:W-:Y:S02]  /*b240*/  FMUL.FTZ R95, R3.reuse, R95 ;  /* 0x0000005f035f7220 */ /* 0x040fe40000410000 */
[----:B------:R-:W-:Y:S01]  /*b250*/  FMUL.FTZ R96, R132, R96 ;  /* 0x0000006084607220 */ /* 0x000fe20000410000 */
[----:B----4-:R-:W-:Y:S01]  /*b260*/  F2FP.BF16.PACK_AB R101, R174, R173 ;  /* 0x000000adae65723e */ /* 0x010fe200000010ff */
[----:B------:R-:W-:Y:S02]  /*b270*/  FMUL.FTZ R97, R132, R97 ;  /* 0x0000006184617220 */ /* 0x000fe40000410000 */
[C---:B------:R-:W-:Y:S01]  /*b280*/  FMUL.FTZ R98, R3.reuse, R98 ;  /* 0x0000006203627220 */ /* 0x040fe20000410000 */
[C---:B--2---:R-:W-:Y:S02]  /*b290*/  HMMA.16816.F32.BF16 R92, R128.reuse, R104, R92 ;  /* 0x00000068805c723c */ /* 0x044fe4000004185c */
[----:B------:R2:W4:Y:S01]  /*b2a0*/  MUFU.EX2 R220, R148 ;  /* 0x0000009400dc7308 */ /* 0x0005220000000800 */
[C---:B------:R-:W-:Y:S02]  /*b2b0*/  FMUL.FTZ R99, R3.reuse, R99 ;  /* 0x0000006303637220 */ /* 0x040fe40000410000 */
[----:B------:R-:W-:Y:S01]  /*b2c0*/  FFMA.FTZ R166, R3, R206, R166 ;  /* 0x000000ce03a67223 */ /* 0x000fe200000100a6 */
[----:B------:R-:W-:Y:S01]  /*b2d0*/  @P0 IADD3 R3, P4, R196, UR22, RZ ;  /* 0x00000016c4030c10 */ /* 0x000fe2000ff9e0ff */
[----:B------:R-:W-:Y:S01]  /*b2e0*/  FFMA.FTZ R168, R132, R205, R168 ;  /* 0x000000cd84a87223 */ /* 0x000fe200000100a8 */
[----:B-1----:R-:W-:Y:S01]  /*b2f0*/  F2FP.BF16.PACK_AB R103, R176, R175 ;  /* 0x000000afb067723e */ /* 0x002fe200000010ff */
[----:B------:R-:W-:Y:S01]  /*b300*/  FADD.FTZ R163, R163, R166 ;  /* 0x000000a6a3a37221 */ /* 0x000fe20000010000 */
[----:B------:R-:W-:Y:S01]  /*b310*/  HMMA.16816.F32.BF16 R96, R128, R106, R96 ;  /* 0x0000006a8060723c */ /* 0x000fe20000041860 */
[----:B------:R-:W1:Y:S02]  /*b320*/  LDSM.16.MT88.4 R104, [R134+UR4+0x2900] ;  /* 0x002900048668783b */ /* 0x000e640008004200 */
[----:B------:R-:W-:Y:S02]  /*b330*/  FADD.FTZ R168, R167, R168 ;  /* 0x000000a8a7a87221 */ /* 0x000fe40000010000 */
[----:B------:R-:W-:Y:S02]  /*b340*/  FADD.FTZ R162, R162, R163 ;  /* 0x000000a3a2a27221 */ /* 0x000fe40000010000 */
[----:B------:R-:W-:Y:S01]  /*b350*/  FADD.FTZ R165, R165, R168 ;  /* 0x000000a8a5a57221 */ /* 0x000fe20000010000 */
[C---:B------:R-:W-:Y:S01]  /*b360*/  HMMA.16816.F32.BF16 R4, R100.reuse, R112, R4 ;  /* 0x000000706404723c */ /* 0x040fe20000041804 */
[----:B------:R-:W-:Y:S04]  /*b370*/  LDSM.16.MT88.4 R128, [R135+UR4+0x3100] ;  /* 0x003100048780783b */ /* 0x000fe80008004200 */
[----:B------:R-:W-:Y:S02]  /*b380*/  FADD.FTZ R164, R164, R165 ;  /* 0x000000a5a4a47221 */ /* 0x000fe40000010000 */
[----:B------:R-:W-:Y:S01]  /*b390*/  FADD.FTZ R162, R161, R162 ;  /* 0x000000a2a1a27221 */ /* 0x000fe20000010000 */
[C---:B------:R-:W-:Y:S01]  /*b3a0*/  HMMA.16816.F32.BF16 R8, R100.reuse, R114, R8 ;  /* 0x000000726408723c */ /* 0x040fe20000041808 */
[----:B------:R-:W1:Y:S03]  /*b3b0*/  LDSM.16.MT88.4 R112, [R160+0x2900] ;  /* 0x00290000a070783b */ /* 0x000e660000004200 */
[----:B------:R-:W-:Y:S02]  /*b3c0*/  FADD.FTZ R169, R169, R164 ;  /* 0x000000a4a9a97221 */ /* 0x000fe40000010000 */
[----:B------:R-:W-:Y:S02]  /*b3d0*/  FADD.FTZ R173, R173, R162 ;  /* 0x000000a2adad7221 */ /* 0x000fe40000010000 */
[C---:B------:R-:W-:Y:S01]  /*b3e0*/  HMMA.16816.F32.BF16 R12, R100.reuse, R116, R12 ;  /* 0x00000074640c723c */ /* 0x040fe2000004180c */
[----:B-----5:R-:W-:Y:S03]  /*b3f0*/  LDSM.16.MT88.4 R140, [R134+UR4+0x1900] ;  /* 0x00190004868c783b */ /* 0x020fe60008004200 */
[----:B------:R-:W-:Y:S02]  /*b400*/  FADD.FTZ R170, R170, R169 ;  /* 0x000000a9aaaa7221 */ /* 0x000fe40000010000 */
[----:B------:R-:W-:Y:S02]  /*b410*/  FADD.FTZ R174, R174, R173 ;  /* 0x000000adaeae7221 */ /* 0x000fe40000010000 */
[C---:B------:R-:W-:Y:S01]  /*b420*/  HMMA.16816.F32.BF16 R16, R100.reuse, R118, R16 ;  /* 0x000000766410723c */ /* 0x040fe20000041810 */
[----:B------:R-:W-:Y:S03]  /*b430*/  LDSM.16.MT88.4 R116, [R133+0x4900] ;  /* 0x004900008574783b */ /* 0x000fe60000004200 */
[----:B------:R-:W-:Y:S02]  /*b440*/  FADD.FTZ R171, R171, R170 ;  /* 0x000000aaabab7221 */ /* 0x000fe40000010000 */
[----:B------:R-:W-:Y:S02]  /*b450*/  FADD.FTZ R175, R175, R174 ;  /* 0x000000aeafaf7221 */ /* 0x000fe40000010000 */
[C---:B---3--:R-:W-:Y:S01]  /*b460*/  HMMA.16816.F32.BF16 R20, R100.reuse, R108, R20 ;  /* 0x0000006c6414723c */ /* 0x048fe20000041814 */
[----:B--2---:R-:W-:Y:S03]  /*b470*/  LDSM.16.MT88.4 R148, [R135+UR4+0x3900] ;  /* 0x003900048794783b */ /* 0x004fe60008004200 */
[----:B------:R-:W-:Y:S02]  /*b480*/  FADD.FTZ R172, R172, R171 ;  /* 0x000000abacac7221 */ /* 0x000fe40000010000 */
[----:B------:R-:W-:Y:S02]  /*b490*/  FADD.FTZ R176, R176, R175 ;  /* 0x000000afb0b07221 */ /* 0x000fe40000010000 */
[C---:B------:R-:W-:Y:S01]  /*b4a0*/  HMMA.16816.F32.BF16 R24, R100.reuse, R110, R24 ;  /* 0x0000006e6418723c */ /* 0x040fe20000041818 */
[----:B------:R-:W2:Y:S07]  /*b4b0*/  LDSM.16.MT88.4 R108, [R135+UR4+0x4900] ;  /* 0x00490004876c783b */ /* 0x000eae0008004200 */
        /* <DEDUP_REMOVED lines=11> */
[----:B------:R-:W1:Y:S07]  /*b570*/  LDSM.16.MT88.4 R104, [R134+UR4+0x4900] ;  /* 0x004900048668783b */ /* 0x000e6e0008004200 */
[C---:B------:R-:W-:Y:S08]  /*b580*/  HMMA.16816.F32.BF16 R60, R100.reuse, R112, R60 ;  /* 0x00000070643c723c */ /* 0x040ff0000004183c */
[C---:B------:R-:W-:Y:S01]  /*b590*/  HMMA.16816.F32.BF16 R64, R100.reuse, R114, R64 ;  /* 0x000000726440723c */ /* 0x040fe20000041840 */
[----:B------:R-:W3:Y:S07]  /*b5a0*/  LDSM.16.MT88.4 R112, [R160+0x4900] ;  /* 0x00490000a070783b */ /* 0x000eee0000004200 */
[C---:B--2---:R-:W-:Y:S08]  /*b5b0*/  HMMA.16816.F32.BF16 R68, R100.reuse, R108, R68 ;  /* 0x0000006c6444723c */ /* 0x044ff00000041844 */
[C---:B------:R-:W-:Y:S01]  /*b5c0*/  HMMA.16816.F32.BF16 R72, R100.reuse, R110, R72 ;  /* 0x0000006e6448723c */ /* 0x040fe20000041848 */
[----:B------:R-:W2:Y:S07]  /*b5d0*/  LDSM.16.MT88.4 R108, [R135+UR4+0x1100] ;  /* 0x00110004876c783b */ /* 0x000eae0008004200 */
[C---:B------:R-:W-:Y:S08]  /*b5e0*/  HMMA.16816.F32.BF16 R76, R100.reuse, R116, R76 ;  /* 0x00000074644c723c */ /* 0x040ff0000004184c */
[C---:B------:R-:W-:Y:S01]  /*b5f0*/  HMMA.16816.F32.BF16 R80, R100.reuse, R118, R80 ;  /* 0x000000766450723c */ /* 0x040fe20000041850 */
[----:B------:R-:W5:Y:S07]  /*b600*/  LDSM.16.MT88.4 R116, [R134+UR4+0x1100] ;  /* 0x001100048674783b */ /* 0x000f6e0008004200 */
[C---:B-1----:R-:W-:Y:S08]  /*b610*/  HMMA.16816.F32.BF16 R84, R100.reuse, R104, R84 ;  /* 0x000000686454723c */ /* 0x042ff00000041854 */
[C---:B------:R-:W-:Y:S01]  /*b620*/  HMMA.16816.F32.BF16 R88, R100.reuse, R106, R88 ;  /* 0x0000006a6458723c */ /* 0x040fe20000041858 */
[----:B------:R-:W1:Y:S07]  /*b630*/  LDSM.16.MT88.4 R104, [R134+UR4+0x3100] ;  /* 0x003100048668783b */ /* 0x000e6e0008004200 */
[C---:B---3--:R-:W-:Y:S08]  /*b640*/  HMMA.16816.F32.BF16 R92, R100.reuse, R112, R92 ;  /* 0x00000070645c723c */ /* 0x048ff0000004185c */
[----:B------:R-:W-:Y:S01]  /*b650*/  HMMA.16816.F32.BF16 R96, R100, R114, R96 ;  /* 0x000000726460723c */ /* 0x000fe20000041860 */
[----:B------:R-:W-:Y:S06]  /*b660*/  LDSM.16.MT88.4 R112, [R135+UR4+0x5100] ;  /* 0x005100048770783b */ /* 0x000fec0008004200 */
        /* <DEDUP_REMOVED lines=9> */
[C---:B--2---:R-:W-:Y:S03]  /*b700*/  HMMA.16816.F32.BF16 R4, R100.reuse, R108, R4 ;  /* 0x0000006c6404723c */ /* 0x044fe60000041804 */
[----:B------:R-:W-:Y:S02]  /*b710*/  FADD.FTZ R183, R183, R182 ;  /* 0x000000b6b7b77221 */ /* 0x000fe40000010000 */
[----:B------:R-:W-:Y:S02]  /*b720*/  FADD.FTZ R180, R180, R179 ;  /* 0x000000b3b4b47221 */ /* 0x000fe40000010000 */
[----:B------:R-:W-:Y:S01]  /*b730*/  FADD.FTZ R216, R216, R183 ;  /* 0x000000b7d8d87221 */ /* 0x000fe20000010000 */
[C---:B------:R-:W-:Y:S01]  /*b740*/  HMMA.16816.F32.BF16 R8, R100.reuse, R110, R8 ;  /* 0x0000006e6408723c */ /* 0x040fe20000041808 */
[----:B------:R-:W2:Y:S07]  /*b750*/  LDSM.16.MT88.4 R108, [R160+0x3100] ;  /* 0x00310000a06c783b */ /* 0x000eae0000004200 */
[C---:B------:R-:W-:Y:S08]  /*b760*/  HMMA.16816.F32.BF16 R12, R100.reuse, R120, R12 ;  /* 0x00000078640c723c */ /* 0x040ff0000004180c */
[C---:B------:R-:W-:Y:S08]  /*b770*/  HMMA.16816.F32.BF16 R16, R100.reuse, R122, R16 ;  /* 0x0000007a6410723c */ /* 0x040ff00000041810 */
[C---:B-----5:R-:W-:Y:S08]  /*b780*/  HMMA.16816.F32.BF16 R20, R100.reuse, R116, R20 ;  /* 0x000000746414723c */ /* 0x060ff00000041814 */
[C---:B------:R-:W-:Y:S01]  /*b790*/  HMMA.16816.F32.BF16 R24, R100.reuse, R118, R24 ;  /* 0x000000766418723c */ /* 0x040fe20000041818 */
[----:B------:R-:W3:Y:S07]  /*b7a0*/  LDSM.16.MT88.4 R116, [R133+0x5100] ;  /* 0x005100008574783b */ /* 0x000eee0000004200 */
[C---:B------:R-:W-:Y:S08]  /*b7b0*/  HMMA.16816.F32.BF16 R28, R100.reuse, R124, R28 ;  /* 0x0000007c641c723c */ /* 0x040ff0000004181c */
[C---:B------:R-:W-:Y:S01]  /*b7c0*/  HMMA.16816.F32.BF16 R32, R100.reuse, R126, R32 ;  /* 0x0000007e6420723c */ /* 0x040fe20000041820 */
[----:B------:R-:W-:Y:S07]  /*b7d0*/  LDSM.16.MT88.4 R124, [R135+UR4+0x1900] ;  /* 0x00190004877c783b */ /* 0x000fee0008004200 */
[C---:B------:R-:W-:Y:S08]  /*b7e0*/  HMMA.16816.F32.BF16 R36, R100.reuse, R128, R36 ;  /* 0x000000806424723c */ /* 0x040ff00000041824 */
[C---:B------:R-:W-:Y:S08]  /*b7f0*/  HMMA.16816.F32.BF16 R40, R100.reuse, R130, R40 ;  /* 0x000000826428723c */ /* 0x040ff00000041828 */
[C---:B------:R-:W-:Y:S07]  /*b800*/  HMMA.16816.F32.BF16 R44, R100.reuse, R136, R44 ;  /* 0x00000088642c723c */ /* 0x040fee000004182c */
[----:B------:R-:W-:Y:S01]  /*b810*/  F2FP.BF16.PACK_AB R136, R218, R191 ;  /* 0x000000bfda88723e */ /* 0x000fe200000010ff */
[C---:B------:R-:W-:Y:S04]  /*b820*/  HMMA.16816.F32.BF16 R48, R100.reuse, R138, R48 ;  /* 0x0000008a6430723c */ /* 0x040fe80000041830 */
[----:B------:R-:W-:Y:S01]  /*b830*/  F2FP.BF16.PACK_AB R137, R222, R219 ;  /* 0x000000dbde89723e */ /* 0x000fe200000010ff */
[----:B------:R-:W-:Y:S02]  /*b840*/  FADD.FTZ R191, R191, R180 ;  /* 0x000000b4bfbf7221 */ /* 0x000fe40000010000 */
[----:B----4-:R-:W-:Y:S01]  /*b850*/  F2FP.BF16.PACK_AB R138, R220, R217 ;  /* 0x000000d9dc8a723e */ /* 0x010fe200000010ff */
[C---:B-1----:R-:W-:Y:S04]  /*b860*/  HMMA.16816.F32.BF16 R52, R100.reuse, R104, R52 ;  /* 0x000000686434723c */ /* 0x042fe80000041834 */
[----:B------:R-:W-:Y:S01]  /*b870*/  F2FP.BF16.PACK_AB R139, R224, R221 ;  /* 0x000000dde08b723e */ /* 0x000fe200000010ff */
[----:B------:R-:W-:Y:S02]  /*b880*/  FADD.FTZ R219, R219, R216 ;  /* 0x000000d8dbdb7221 */ /* 0x000fe40000010000 */
[----:B------:R-:W-:Y:S01]  /*b890*/  FADD.FTZ R218, R218, R191 ;  /* 0x000000bfdada7221 */ /* 0x000fe20000010000 */
[C---:B------:R-:W-:Y:S01]  /*b8a0*/  HMMA.16816.F32.BF16 R56, R100.reuse, R106, R56 ;  /* 0x0000006a6438723c */ /* 0x040fe20000041838 */
[----:B------:R-:W1:Y:S03]  /*b8b0*/  LDSM.16.MT88.4 R104, [R134+UR4+0x5100] ;  /* 0x005100048668783b */ /* 0x000e660008004200 */
[----:B------:R-:W-:Y:S02]  /*b8c0*/  FADD.FTZ R222, R222, R219 ;  /* 0x000000dbdede7221 */ /* 0x000fe40000010000 */
[----:B------:R-:W-:Y:S02]  /*b8d0*/  FADD.FTZ R205, R217, R218 ;  /* 0x000000dad9cd7221 */ /* 0x000fe40000010000 */
[C---:B--2---:R-:W-:Y:S04]  /*b8e0*/  HMMA.16816.F32.BF16 R60, R100.reuse, R108, R60 ;  /* 0x0000006c643c723c */ /* 0x044fe8000004183c */
[----:B------:R-:W-:Y:S02]  /*b8f0*/  FADD.FTZ R221, R221, R222 ;  /* 0x000000dedddd7221 */ /* 0x000fe40000010000 */
[----:B------:R-:W-:Y:S02]  /*b900*/  FADD.FTZ R205, R220, R205 ;  /* 0x000000cddccd7221 */ /* 0x000fe40000010000 */
[C---:B------:R-:W-:Y:S01]  /*b910*/  HMMA.16816.F32.BF16 R64, R100.reuse, R110, R64 ;  /* 0x0000006e6440723c */ /* 0x040fe20000041840 */
[----:B------:R-:W2:Y:S03]  /*b920*/  LDSM.16.MT88.4 R108, [R160+0x5100] ;  /* 0x00510000a06c783b */ /* 0x000ea60000004200 */
[----:B------:R-:W-:Y:S04]  /*b930*/  FADD.FTZ R206, R224, R221 ;  /* 0x000000dde0ce7221 */ /* 0x000fe80000010000 */
[C---:B------:R-:W-:Y:S08]  /*b940*/  HMMA.16816.F32.BF16 R68, R100.reuse, R112, R68 ;  /* 0x000000706444723c */ /* 0x040ff00000041844 */
        /* <DEDUP_REMOVED lines=13> */
[----:B------:R3:W4:Y:S07]  /*ba20*/  LDSM.16.MT88.4 R12, [R133+0x5900] ;  /* 0x00590000850c783b */ /* 0x00072e0000004200 */
[C---:B------:R-:W-:Y:S07]  /*ba30*/  HMMA.16816.F32.BF16 R116, R136.reuse, R114, R16 ;  /* 0x000000728874723c */ /* 0x040fee0000041810 */
[----:B------:R-:W-:Y:S01]  /*ba40*/  @P0 LEA R18, P6, R3, c[0x0][0x1c8], 0x1 ;  /* 0x0000720003120a11 */ /* 0x000fe200078c08ff */
[C---:B------:R-:W-:Y:S08]  /*ba50*/  HMMA.16816.F32.BF16 R112, R136.reuse, R140, R20 ;  /* 0x0000008c8870723c */ /* 0x040ff00000041814 */
[C---:B------:R-:W-:Y:S04]  /*ba60*/  HMMA.16816.F32.BF16 R108, R136.reuse, R142, R24 ;  /* 0x0000008e886c723c */ /* 0x040fe80000041818 */
[----:B---3--:R-:W-:Y:S04]  /*ba70*/  MOV R133, R2 ;  /* 0x0000000200857202 */ /* 0x008fe80000000f00 */
        /* <DEDUP_REMOVED lines=9> */
[C---:B------:R-:W-:Y:S01]  /*bb10*/  HMMA.16816.F32.BF16 R64, R136.reuse, R6, R64 ;  /* 0x000000068840723c */ /* 0x040fe20000041840 */
[----:B------:R-:W1:Y:S07]  /*bb20*/  LDSM.16.MT88.4 R4, [R134+UR4+0x5900] ;  /* 0x005900048604783b */ /* 0x000e6e0008004200 */
[C---:B--2---:R-:W-:Y:S07]  /*bb30*/  HMMA.16816.F32.BF16 R68, R136.reuse, R8, R68 ;  /* 0x000000088844723c */ /* 0x044fee0000041844 */
[----:B------:R-:W-:Y:S01]  /*bb40*/  @P0 IADD3 R8, P5, R211, UR22, RZ ;  /* 0x00000016d3080c10 */ /* 0x000fe2000ffbe0ff */
[C---:B------:R-:W-:Y:S04]  /*bb50*/  HMMA.16816.F32.BF16 R72, R136.reuse, R10, R72 ;  /* 0x0000000a8848723c */ /* 0x040fe80000041848 */
[----:B------:R-:W-:Y:S02]  /*bb60*/  @P0 IADD3.X R9, R210, UR23, RZ, P5, !PT ;  /* 0x00000017d2090c10 */ /* 0x000fe4000affe4ff */
[----:B------:R-:W-:Y:S02]  /*bb70*/  @P0 IADD3 R24, P5, R196, UR24, RZ ;  /* 0x00000018c4180c10 */ /* 0x000fe4000ffbe0ff */
[----:B------:R-:W-:Y:S01]  /*bb80*/  @P0 IADD3.X R10, R203, UR23, RZ, P4, !PT ;  /* 0x00000017cb0a0c10 */ /* 0x000fe2000a7fe4ff */
[C---:B----4-:R-:W-:Y:S03]  /*bb90*/  HMMA.16816.F32.BF16 R76, R136.reuse, R12, R76 ;  /* 0x0000000c884c723c */ /* 0x050fe6000004184c */
[C---:B------:R-:W-:Y:S02]  /*bba0*/  @P0 LEA R16, P4, R8.reuse, c[0x0][0x1c8], 0x1 ;  /* 0x0000720008100a11 */ /* 0x040fe400078808ff */
[----:B------:R-:W-:Y:S02]  /*bbb0*/  @P0 LEA.HI.X R19, R3, c[0x0][0x1cc], R10, 0x1, P6 ;  /* 0x0000730003130a11 */ /* 0x000fe400030f0c0a */
[----:B------:R-:W-:Y:S01]  /*bbc0*/  @P0 LEA.HI.X R17, R8, c[0x0][0x1cc], R9, 0x1, P4 ;  /* 0x0000730008110a11 */ /* 0x000fe200020f0c09 */
[C---:B------:R-:W-:Y:S01]  /*bbd0*/  HMMA.16816.F32.BF16 R80, R136.reuse, R14, R80 ;  /* 0x0000000e8850723c */ /* 0x040fe20000041850 */
[----:B------:R-:W2:Y:S03]  /*bbe0*/  LDSM.16.MT88.4 R8, [R160+0x5900] ;  /* 0x00590000a008783b */ /* 0x000ea60000004200 */
[----:B------:R-:W-:Y:S01]  /*bbf0*/  @P0 IADD3 R22, P4, R209, UR22, RZ ;  /* 0x00000016d1160c10 */ /* 0x000fe2000ff9e0ff */
[----:B------:R-:W-:Y:S02]  /*bc00*/  @UP1 UIADD3.X UR22, UR13, UR23, URZ, UP0, !UPT ;  /* 0x000000170d161290 */ /* 0x000fe400087fe43f */
[----:B------:R-:W-:Y:S01]  /*bc10*/  UISETP.GE.AND UP0, UPT, UR15, 0x1, UPT ;  /* 0x000000010f00788c */ /* 0x000fe2000bf06270 */
[----:B------:R-:W-:Y:S01]  /*bc20*/  @P0 LEA R20, P6, R22, c[0x0][0x1c8], 0x1 ;  /* 0x0000720016140a11 */ /* 0x000fe200078c08ff */
[C---:B-1----:R-:W-:Y:S01]  /*bc30*/  HMMA.16816.F32.BF16 R84, R136.reuse, R4, R84 ;  /* 0x000000048854723c */ /* 0x042fe20000041854 */
[----:B------:R-:W-:Y:S02]  /*bc40*/  UISETP.GE.AND UP1, UPT, UR5, 0x1, UPT ;  /* 0x000000010500788c */ /* 0x000fe4000bf26270 */
[----:B------:R-:W-:Y:S01]  /*bc50*/  USEL UR15, UR25, URZ, !UP0 ;  /* 0x0000003f190f7287 */ /* 0x000fe2000c000000 */
[----:B------:R-:W-:Y:S01]  /*bc60*/  @P0 IADD3.X R3, R208, UR23, RZ, P4, !PT ;  /* 0x00000017d0030c10 */ /* 0x000fe2000a7fe4ff */
[----:B------:R-:W-:Y:S01]  /*bc70*/  UISETP.GT.AND UP0, UPT, UR21, UR20, UPT ;  /* 0x000000141500728c */ /* 0x000fe2000bf04270 */
[----:B------:R-:W-:Y:S01]  /*bc80*/  @P0 LEA R12, P4, R24, c[0x0][0x1c8], 0x1 ;  /* 0x00007200180c0a11 */ /* 0x000fe200078808ff */
[----:B------:R-:W-:Y:S01]  /*bc90*/  UIADD3 UR21, UR5, 0x1, URZ ;  /* 0x0000000105157890 */ /* 0x000fe2000fffe03f */
[----:B------:R-:W-:Y:S01]  /*bca0*/  @P0 IADD3.X R13, R203, UR22, RZ, P5, !PT ;  /* 0x00000016cb0d0c10 */ /* 0x000fe2000affe4ff */
[C---:B------:R-:W-:Y:S02]  /*bcb0*/  HMMA.16816.F32.BF16 R88, R136.reuse, R6, R88 ;  /* 0x000000068858723c */ /* 0x040fe40000041858 */
[----:B------:R-:W-:Y:S01]  /*bcc0*/  USEL UR5, UR21, URZ, !UP1 ;  /* 0x0000003f15057287 */ /* 0x000fe2000c800000 */
[----:B------:R-:W-:Y:S02]  /*bcd0*/  @P0 LEA.HI.X R21, R22, c[0x0][0x1cc], R3, 0x1, P6 ;  /* 0x0000730016150a11 */ /* 0x000fe400030f0c03 */
[----:B------:R-:W-:Y:S01]  /*bce0*/  MOV R22, UR15 ;  /* 0x0000000f00167c02 */ /* 0x000fe20008000f00 */
[----:B------:R-:W-:Y:S01]  /*bcf0*/  UMOV UR21, UR17 ;  /* 0x0000001100157c82 */ /* 0x000fe20008000000 */
[----:B------:R-:W-:Y:S02]  /*bd00*/  @P0 LEA.HI.X R13, R24, c[0x0][0x1cc], R13, 0x1, P4 ;  /* 0x00007300180d0a11 */ /* 0x000fe400020f0c0d */
[----:B------:R-:W-:Y:S03]  /*bd10*/  @P0 IADD3 R3, P4, R211, UR24, RZ ;  /* 0x00000018d3030c10 */ /* 0x000fe6000ff9e0ff */
[----:B------:R-:W-:Y:S01]  /*bd20*/  @P0 IMAD R25, R22, 0x3000, R193 ;  /* 0x0000300016190824 */ /* 0x000fe200078e02c1 */
[----:B------:R-:W-:Y:S02]  /*bd30*/  @P0 LEA R14, P6, R3, c[0x0][0x1c8], 0x1 ;  /* 0x00007200030e0a11 */ /* 0x000fe400078c08ff */
[----:B------:R-:W-:Y:S02]  /*bd40*/  @P0 IADD3.X R24, R210, UR22, RZ, P4, !PT ;  /* 0x00000016d2180c10 */ /* 0x000fe4000a7fe4ff */
[----:B------:R-:W-:Y:S02]  /*bd50*/  @P0 IADD3 R23, P5, R209, UR24, RZ ;  /* 0x00000018d1170c10 */ /* 0x000fe4000ffbe0ff */
[----:B------:R-:W-:Y:S02]  /*bd60*/  @P0 LEA.HI.X R15, R3, c[0x0][0x1cc], R24, 0x1, P6 ;  /* 0x00007300030f0a11 */ /* 0x000fe400030f0c18 */
[----:B------:R-:W-:Y:S02]  /*bd70*/  @P0 SHF.L.U32 R3, R25, 0x1, RZ ;  /* 0x0000000119030819 */ /* 0x000fe400000006ff */
[C---:B------:R-:W-:Y:S01]  /*bd80*/  @P0 LEA R22, P4, R23.reuse, c[0x0][0x1c8], 0x1 ;  /* 0x0000720017160a11 */ /* 0x040fe200078808ff */
[C---:B--2---:R-:W-:Y:S02]  /*bd90*/  HMMA.16816.F32.BF16 R92, R136.reuse, R8, R92 ;  /* 0x00000008885c723c */ /* 0x044fe4000004185c */
[----:B------:R-:W-:Y:S01]  /*bda0*/  @!PT LDS RZ, [RZ] ;  /* 0x00000000fffff984 */ /* 0x000fe20000000800 */
[----:B------:R-:W-:Y:S01]  /*bdb0*/  @!PT LDS RZ, [RZ] ;  /* 0x00000000fffff984 */ /* 0x000fe20000000800 */
[----:B------:R-:W-:Y:S01]  /*bdc0*/  @!PT LDS RZ, [RZ] ;  /* 0x00000000fffff984 */ /* 0x000fe20000000800 */
[----:B------:R1:W-:Y:S01]  /*bdd0*/  @P0 LDGSTS.E.BYPASS.LTC128B.128 [R3+0xc100], [R18.64], !P3 ;  /* 0x0c10000012030fae */ /* 0x0003e2000d901d52 */
[----:B------:R-:W-:Y:S04]  /*bde0*/  @P0 IADD3.X R26, R208, UR22, RZ, P5, !PT ;  /* 0x00000016d01a0c10 */ /* 0x000fe8000affe4ff */
[----:B------:R-:W-:Y:S01]  /*bdf0*/  @P0 LEA.HI.X R23, R23, c[0x0][0x1cc], R26, 0x1, P4 ;  /* 0x0000730017170a11 */ /* 0x000fe200020f0c1a */
[----:B------:R-:W-:Y:S02]  /*be00*/  HMMA.16816.F32.BF16 R96, R136, R10, R96 ;  /* 0x0000000a8860723c */ /* 0x000fe40000041860 */
        /* <DEDUP_REMOVED lines=9> */
.L_x_818:
[----:B------:R-:W-:-:S06]  /*bea0*/  UISETP.GE.AND UP0, UPT, UR17, UR10, UPT ;  /* 0x0000000a1100728c */ /* 0x000fcc000bf06270 */
[----:B------:R-:W-:-:S13]  /*beb0*/  PLOP3.LUT P0, PT, PT, PT, UP0, 0x80, 0x0 ;  /* 0x000000000000781c */ /* 0x000fda0003f0f008 */
[----:B------:R-:W-:Y:S05]  /*bec0*/  @!P0 BRA `(.L_x_820) ;  /* 0x00003a9000008947 */ /* 0x000fea0003800000 */
[----:B------:R-:W-:Y:S01]  /*bed0*/  PLOP3.LUT P5, PT, PT, PT, UP3, 0x80, 0x0 ;  /* 0x000000000000781c */ /* 0x000fe20003faf038 */
[----:B------:R-:W-:Y:S01]  /*bee0*/  IMAD.MOV.U32 R133, RZ, RZ, 0x40 ;  /* 0x00000040ff857424 */ /* 0x000fe200078e00ff */
[----:B------:R-:W-:Y:S01]  /*bef0*/  PLOP3.LUT P4, PT, PT, PT, UP3, 0x80, 0x0 ;  /* 0x000000000000781c */ /* 0x000fe20003f8f038 */
[----:B------:R-:W-:Y:S01]  /*bf00*/  IMAD.MOV.U32 R3, RZ, RZ, R0 ;  /* 0x000000ffff037224 */ /* 0x000fe200078e0000 */
[----:B------:R-:W-:Y:S01]  /*bf10*/  LOP3.LUT P0, RZ, R207, 0x4, RZ, 0xc0, !PT ;  /* 0x00000004cfff7812 */ /* 0x000fe2000780c0ff */
[----:B------:R-:W-:Y:S01]  /*bf20*/  IMAD.MOV.U32 R132, RZ, RZ, R2 ;  /* 0x000000ffff847224 */ /* 0x000fe200078e0002 */
[C---:B------:R-:W-:Y:S01]  /*bf30*/  IADD3 R207, P6, R194.reuse, 0x40, RZ ;  /* 0x00000040c2cf7810 */ /* 0x040fe20007fde0ff */
[----:B------:R-:W-:Y:S01]  /*bf40*/  ULDC.64 UR8, c[0x0][0x208] ;  /* 0x0000820000087ab9 */ /* 0x000fe20000000a00 */
[----:B------:R-:W-:Y:S02]  /*bf50*/  SEL R133, R133, 0xffffffc0, !P0 ;  /* 0xffffffc085857807 */ /* 0x000fe40004000000 */
[----:B------:R-:W-:Y:S01]  /*bf60*/  IADD3 R214, P0, R194, 0x80, RZ ;  /* 0x00000080c2d67810 */ /* 0x000fe20007f1e0ff */
[----:B------:R-:W-:Y:S01]  /*bf70*/  IMAD.X R215, RZ, RZ, R199, P6 ;  /* 0x000000ffffd77224 */ /* 0x000fe200030e06c7 */
[----:B------:R-:W-:Y:S01]  /*bf80*/  IADD3 R210, P6, R196, 0x80, RZ ;  /* 0x00000080c4d27810 */ /* 0x000fe20007fde0ff */
[----:B------:R-:W-:Y:S01]  /*bf90*/  @P5 IMAD.HI.U32 R208, R200, c[0x0][0x2c8], RZ ;  /* 0x0000b200c8d05a27 */ /* 0x000fe200078e00ff */
[----:B------:R-:W-:-:S03]  /*bfa0*/  IADD3 R212, P5, R196, 0x40, RZ ;  /* 0x00000040c4d47810 */ /* 0x000fc60007fbe0ff */
[----:B------:R-:W-:Y:S01]  /*bfb0*/  IMAD.X R213, RZ, RZ, R199, P0 ;  /* 0x000000ffffd57224 */ /* 0x000fe200000e06c7 */
[----:B------:R-:W-:Y:S01]  /*bfc0*/  @P4 SHF.R.U32.HI R208, RZ, c[0x0][0x2cc], R208 ;  /* 0x0000b300ffd04a19 */ /* 0x000fe200000116d0 */
[--C-:B------:R-:W-:Y:S02]  /*bfd0*/  IMAD.X R211, RZ, RZ, R203.reuse, P5 ;  /* 0x000000ffffd37224 */ /* 0x100fe400028e06cb */
[----:B------:R-:W-:Y:S02]  /*bfe0*/  IMAD.X R209, RZ, RZ, R203, P6 ;  /* 0x000000ffffd17224 */ /* 0x000fe400030e06cb */
.L_x_829:
[----:B------:R-:W-:Y:S04]  /*bff0*/  DEPBAR.LE SB0, 0x2 ;  /* 0x000080800000791a */ /* 0x000fe80000000000 */
[----:B------:R-:W-:Y:S01]  /*c000*/  BAR.SYNC.DEFER_BLOCKING 0x0 ;  /* 0x0000000000007b1d */ /* 0x000fe20000010000 */
[----:B------:R-:W-:Y:S01]  /*c010*/  UIMAD UR4, UR5, 0x6000, URZ ;  /* 0x00006000050478a4 */ /* 0x000fe2000f8e023f */
[----:B------:R-:W-:Y:S01]  /*c020*/  IMAD.U32 R175, RZ, RZ, UR15 ;  /* 0x0000000fffaf7e24 */ /* 0x000fe2000f8e00ff */
[----:B------:R-:W-:Y:S04]  /*c030*/  UISETP.GE.AND UP1, UPT, UR10, UR17, UPT ;  /* 0x000000110a00728c */ /* 0x000fe8000bf26270 */
[----:B------:R-:W-:Y:S02]  /*c040*/  IADD3 R0, R188, UR4, RZ ;  /* 0x00000004bc007c10 */ /* 0x000fe4000fffe0ff */
[----:B------:R-:W-:Y:S03]  /*c050*/  PLOP3.LUT P0, PT, PT, PT, UP1, 0x80, 0x0 ;  /* 0x000000000000781c */ /* 0x000fe60003f0f018 */
[----:B------:R-:W-:Y:S01]  /*c060*/  IMAD.IADD R192, R189, 0x1, R0 ;  /* 0x00000001bdc07824 */ /* 0x000fe200078e0200 */
[----:B------:R-:W-:Y:S01]  /*c070*/  IADD3 R0, R133, R0, RZ ;  /* 0x0000000085007210 */ /* 0x000fe20007ffe0ff */
[----:B------:R-:W-:Y:S04]  /*c080*/  @!UP1 UIADD3 UR7, UR17, -0x1, URZ ;  /* 0xffffffff11079890 */ /* 0x000fe8000fffe03f */
[----:B------:R-:W-:Y:S02]  /*c090*/  @!UP1 USHF.R.S32.HI UR6, URZ, 0x1f, UR7 ;  /* 0x0000001f3f069899 */ /* 0x000fe40008011407 */
[----:B------:R-:W-:Y:S02]  /*c0a0*/  @!UP1 UIMAD.WIDE.U32 UR20, UR7, UR8, URZ ;  /* 0x00000008071492a5 */ /* 0x000fe4000f8e003f */
[----:B------:R-:W-:Y:S01]  /*c0b0*/  @!UP1 UIMAD UR6, UR6, UR8, URZ ;  /* 0x00000008060692a4 */ /* 0x000fe2000f8e023f */
[----:B------:R-:W-:Y:S01]  /*c0c0*/  @!P0 IMAD R175, R175, 0x6000, R204 ;  /* 0x00006000afaf8824 */ /* 0x000fe200078e02cc */
[----:B------:R-:W-:Y:S02]  /*c0d0*/  LDSM.16.M88.4 R32, [R190] ;  /* 0x00000000be20783b */ /* 0x000fe40000000200 */
[----:B------:R-:W-:Y:S02]  /*c0e0*/  @!UP1 UIMAD UR6, UR7, UR9, UR6 ;  /* 0x00000009070692a4 */ /* 0x000fe4000f8e0206 */
[----:B------:R-:W-:Y:S02]  /*c0f0*/  @!UP1 USHF.L.U32 UR7, UR20, 0x6, URZ ;  /* 0x0000000614079899 */ /* 0x000fe4000800063f */
[----:B------:R-:W-:Y:S01]  /*c100*/  @!UP1 UIADD3 UR6, UR21, UR6, URZ ;  /* 0x0000000615069290 */ /* 0x000fe2000fffe03f */
[----:B------:R-:W1:Y:S03]  /*c110*/  LDSM.16.M88.4 R8, [R188+UR4+0xc100] ;  /* 0x00c10004bc08783b */ /* 0x000e660008000200 */
[----:B------:R-:W-:Y:S01]  /*c120*/  @!P0 IADD3 R2, P5, R194, UR7, RZ ;  /* 0x00000007c2028c10 */ /* 0x000fe2000ffbe0ff */
[----:B------:R-:W-:Y:S02]  /*c130*/  @!UP1 USHF.L.U64.HI UR6, UR20, 0x6, UR6 ;  /* 0x0000000614069899 */ /* 0x000fe40008010206 */
[----:B------:R-:W-:Y:S01]  /*c140*/  @!UP1 UIADD3 UR20, UP0, UR12, UR7, URZ ;  /* 0x000000070c149290 */ /* 0x000fe2000ff1e03f */
[----:B------:R-:W2:Y:S01]  /*c150*/  LDSM.16.M88.4 R16, [R188+UR4+0xc900] ;  /* 0x00c90004bc10783b */ /* 0x000ea20008000200 */
[----:B------:R-:W-:Y:S02]  /*c160*/  @!P0 LEA R176, P4, R2, c[0x0][0x1f8], 0x1 ;  /* 0x00007e0002b08a11 */ /* 0x000fe400078808ff */
[----:B------:R-:W-:Y:S02]  /*c170*/  @!P0 IADD3.X R29, R199, UR6, RZ, P5, !PT ;  /* 0x00000006c71d8c10 */ /* 0x000fe4000affe4ff */
[----:B------:R-:W-:Y:S02]  /*c180*/  @!P0 IADD3 R30, P5, R214, UR7, RZ ;  /* 0x00000007d61e8c10 */ /* 0x000fe4000ffbe0ff */
[----:B------:R-:W3:Y:S01]  /*c190*/  LDSM.16.M88.4 R24, [R188+UR4+0xd100] ;  /* 0x00d10004bc18783b */ /* 0x000ee20008000200 */
[----:B------:R-:W-:Y:S02]  /*c1a0*/  @!P0 LEA.HI.X R177, R2, c[0x0][0x1fc], R29, 0x1, P4 ;  /* 0x00007f0002b18a11 */ /* 0x000fe400020f0c1d */
[----:B------:R-:W-:Y:S01]  /*c1b0*/  @!P0 IADD3 R29, P6, R207, UR7, RZ ;  /* 0x00000007cf1d8c10 */ /* 0x000fe2000ffde0ff */
[----:B------:R-:W-:Y:S01]  /*c1c0*/  @!UP1 UIADD3.X UR7, UR11, UR6, URZ, UP0, !UPT ;  /* 0x000000060b079290 */ /* 0x000fe200087fe43f */
[----:B------:R-:W-:Y:S01]  /*c1d0*/  @!P0 IADD3.X R31, R213, UR6, RZ, P5, !PT ;  /* 0x00000006d51f8c10 */ /* 0x000fe2000affe4ff */
[----:B------:R-:W-:Y:S01]  /*c1e0*/  UISETP.GE.AND UP0, UPT, UR15, 0x1, UPT ;  /* 0x000000010f00788c */ /* 0x000fe2000bf06270 */
[----:B------:R-:W4:Y:S01]  /*c1f0*/  LDSM.16.M88.4 R136, [R188+UR4+0xd900] ;  /* 0x00d90004bc88783b */ /* 0x000f220008000200 */
[C---:B------:R-:W-:Y:S02]  /*c200*/  @!P0 LEA R170, P5, R30.reuse, c[0x0][0x1f8], 0x1 ;  /* 0x00007e001eaa8a11 */ /* 0x040fe400078a08ff */
[----:B------:R-:W-:Y:S01]  /*c210*/  @!P0 IADD3.X R28, R215, UR6, RZ, P6, !PT ;  /* 0x00000006d71c8c10 */ /* 0x000fe2000b7fe4ff */
[----:B------:R-:W-:Y:S01]  /*c220*/  USHF.L.U32 UR6, UR17, 0x6, URZ ;  /* 0x0000000611067899 */ /* 0x000fe2000800063f */
[C---:B------:R-:W-:Y:S02]  /*c230*/  @!P0 LEA R172, P6, R29.reuse, c[0x0][0x1f8], 0x1 ;  /* 0x00007e001dac8a11 */ /* 0x040fe400078c08ff */
[----:B------:R-:W-:Y:S01]  /*c240*/  LDSM.16.M88.4 R140, [R186] ;  /* 0x00000000ba8c783b */ /* 0x000fe20000000200 */
[----:B------:R-:W-:Y:S02]  /*c250*/  @!P0 LEA.HI.X R171, R30, c[0x0][0x1fc], R31, 0x1, P5 ;  /* 0x00007f001eab8a11 */ /* 0x000fe400028f0c1f */
[----:B------:R-:W-:Y:S02]  /*c260*/  @!P0 LEA.HI.X R173, R29, c[0x0][0x1fc], R28, 0x1, P6 ;  /* 0x00007f001dad8a11 */ /* 0x000fe400030f0c1c */
[----:B------:R-:W-:Y:S02]  /*c270*/  @!P0 IADD3 R2, P4, R194, UR20, RZ ;  /* 0x00000014c2028c10 */ /* 0x000fe4000ff9e0ff */
[----:B------:R-:W5:Y:S02]  /*c280*/  LDSM.16.M88.4 R144, [R192+0xc100] ;  /* 0x00c10000c090783b */ /* 0x000f640000000200 */
[----:B------:R-:W-:Y:S02]  /*c290*/  @!P0 IADD3.X R149, R199, UR7, RZ, P4, !PT ;  /* 0x00000007c7958c10 */ /* 0x000fe4000a7fe4ff */
[C---:B------:R-:W-:Y:S01]  /*c2a0*/  @!P0 LEA R168, P4, R2.reuse, c[0x0][0x1f8], 0x1 ;  /* 0x00007e0002a88a11 */ /* 0x040fe200078808ff */
[C---:B-1----:R-:W-:Y:S03]  /*c2b0*/  HMMA.16816.F32.BF16 R4, R32.reuse, R8, RZ ;  /* 0x000000082004723c */ /* 0x042fe600000418ff */
[----:B------:R-:W-:Y:S02]  /*c2c0*/  @!P0 LEA.HI.X R169, R2, c[0x0][0x1fc], R149, 0x1, P4 ;  /* 0x00007f0002a98a11 */ /* 0x000fe400020f0c95 */
[----:B------:R-:W1:Y:S01]  /*c2d0*/  LDSM.16.M88.4 R148, [R192+0xc900] ;  /* 0x00c90000c094783b */ /* 0x000e620000000200 */
[----:B------:R-:W-:Y:S02]  /*c2e0*/  @!P0 IADD3 R2, P5, R214, UR20, RZ ;  /* 0x00000014d6028c10 */ /* 0x000fe4000ffbe0ff */
[C---:B------:R-:W-:Y:S04]  /*c2f0*/  HMMA.16816.F32.BF16 R8, R32.reuse, R10, RZ ;  /* 0x0000000a2008723c */ /* 0x040fe800000418ff */
[----:B------:R-:W-:Y:S04]  /*c300*/  @!P0 IADD3.X R153, R213, UR7, RZ, P5, !PT ;  /* 0x00000007d5998c10 */ /* 0x000fe8000affe4ff */
[C---:B--2---:R-:W-:Y:S08]  /*c310*/  HMMA.16816.F32.BF16 R12, R32.reuse, R16, RZ ;  /* 0x00000010200c723c */ /* 0x044ff000000418ff */
[C---:B------:R-:W-:Y:S08]  /*c320*/  HMMA.16816.F32.BF16 R16, R32.reuse, R18, RZ ;  /* 0x000000122010723c */ /* 0x040ff000000418ff */
[C---:B---3--:R-:W-:Y:S08]  /*c330*/  HMMA.16816.F32.BF16 R20, R32.reuse, R24, RZ ;  /* 0x000000182014723c */ /* 0x048ff000000418ff */
[C---:B------:R-:W-:Y:S08]  /*c340*/  HMMA.16816.F32.BF16 R24, R32.reuse, R26, RZ ;  /* 0x0000001a2018723c */ /* 0x040ff000000418ff */
[C---:B----4-:R-:W-:Y:S07]  /*c350*/  HMMA.16816.F32.BF16 R28, R32.reuse, R136, RZ ;  /* 0x00000088201c723c */ /* 0x050fee00000418ff */
[----:B------:R-:W-:Y:S01]  /*c360*/  @!P0 IADD3 R137, P4, R207, UR20, RZ ;  /* 0x00000014cf898c10 */ /* 0x000fe2000ff9e0ff */
[----:B------:R-:W-:Y:S04]  /*c370*/  HMMA.16816.F32.BF16 R32, R32, R138, RZ ;  /* 0x0000008a2020723c */ /* 0x000fe800000418ff */
[----:B------:R-:W-:Y:S02]  /*c380*/  @!P0 LEA R178, P6, R137, c[0x0][0x1f8], 0x1 ;  /* 0x00007e0089b28a11 */ /* 0x000fe400078c08ff */
[----:B------:R-:W-:Y:S02]  /*c390*/  @!P0 IADD3.X R136, R215, UR7, RZ, P4, !PT ;  /* 0x00000007d7888c10 */ /* 0x000fe4000a7fe4ff */
[C---:B-----5:R-:W-:Y:S05]  /*c3a0*/  HMMA.16816.F32.BF16 R4, R140.reuse, R144, R4 ;  /* 0x000000908c04723c */ /* 0x060fea0000041804 */
[C---:B------:R-:W-:Y:S02]  /*c3b0*/  @!P0 LEA R180, P4, R2.reuse, c[0x0][0x1f8], 0x1 ;  /* 0x00007e0002b48a11 */ /* 0x040fe400078808ff */
[----:B------:R-:W-:Y:S01]  /*c3c0*/  @!P0 LEA.HI.X R179, R137, c[0x0][0x1fc], R136, 0x1, P6 ;  /* 0x00007f0089b38a11 */ /* 0x000fe200030f0c88 */
[C---:B------:R-:W-:Y:S01]  /*c3d0*/  HMMA.16816.F32.BF16 R8, R140.reuse, R146, R8 ;  /* 0x000000928c08723c */ /* 0x040fe20000041808 */
[----:B------:R-:W2:Y:S03]  /*c3e0*/  LDSM.16.M88.4 R136, [R192+0xd100] ;  /* 0x00d10000c088783b */ /* 0x000ea60000000200 */
[----:B------:R-:W-:Y:S01]  /*c3f0*/  @!P0 LEA.HI.X R181, R2, c[0x0][0x1fc], R153, 0x1, P4 ;  /* 0x00007f0002b58a11 */ /* 0x000fe200020f0c99 */
[C---:B------:R-:W-:Y:S03]  /*c400*/  IMAD.IADD R2, R133.reuse, 0x1, R192 ;  /* 0x0000000185027824 */ /* 0x040fe600078e02c0 */
[C---:B-1----:R-:W-:Y:S01]  /*c410*/  HMMA.16816.F32.BF16 R12, R140.reuse, R148, R12 ;  /* 0x000000948c0c723c */ /* 0x042fe2000004180c */
[----:B------:R-:W1:Y:S07]  /*c420*/  LDSM.16.M88.4 R152, [R192+0xd900] ;  /* 0x00d90000c098783b */ /* 0x000e6e0000000200 */
[C---:B------:R-:W-:Y:S01]  /*c430*/  HMMA.16816.F32.BF16 R16, R140.reuse, R150, R16 ;  /* 0x000000968c10723c */ /* 0x040fe20000041810 */
[----:B------:R-:W-:Y:S01]  /*c440*/  @!PT LDS RZ, [RZ] ;  /* 0x00000000fffff984 */ /* 0x000fe20000000800 */
[----:B------:R-:W-:Y:S01]  /*c450*/  @!PT LDS RZ, [RZ] ;  /* 0x00000000fffff984 */ /* 0x000fe20000000800 */
[----:B------:R-:W-:Y:S01]  /*c460*/  @!PT LDS RZ, [RZ] ;  /* 0x00000000fffff984 */ /* 0x000fe20000000800 */
[----:B------:R3:W-:Y:S07]  /*c470*/  @!P0 LDGSTS.E.BYPASS.LTC128B.128 [R175], [R176.64], !P3 ;  /* 0x00000000b0af8fae */ /* 0x0007ee000d901d52 */
[----:B------:R3:W-:Y:S07]  /*c480*/  @!P0 LDGSTS.E.BYPASS.LTC128B.128 [R175+0x2000], [R172.64], !P2 ;  /* 0x02000000acaf8fae */ /* 0x0007ee000d101d52 */
[----:B------:R4:W-:Y:S07]  /*c490*/  @!P0 LDGSTS.E.BYPASS.LTC128B.128 [R175+0x4000], [R170.64], !P1 ;  /* 0x04000000aaaf8fae */ /* 0x0009ee000c901d52 */
[----:B------:R4:W-:Y:S01]  /*c4a0*/  @!P0 LDGSTS.E.BYPASS.LTC128B.128 [R175+0x1000], [R168.64], !P3 ;  /* 0x01000000a8af8fae */ /* 0x0009e2000d901d52 */
[C---:B--2---:R-:W-:Y:S06]  /*c4b0*/  HMMA.16816.F32.BF16 R20, R140.reuse, R136, R20 ;  /* 0x000000888c14723c */ /* 0x044fec0000041814 */
[----:B------:R3:W-:Y:S02]  /*c4c0*/  @!P0 LDGSTS.E.BYPASS.LTC128B.128 [R175+0x3000], [R178.64], !P2 ;  /* 0x03000000b2af8fae */ /* 0x0007e4000d101d52 */
[C---:B------:R-:W-:Y:S05]  /*c4d0*/  HMMA.16816.F32.BF16 R24, R140.reuse, R138, R24 ;  /* 0x0000008a8c18723c */ /* 0x040fea0000041818 */
[----:B------:R3:W-:Y:S01]  /*c4e0*/  @!P0 LDGSTS.E.BYPASS.LTC128B.128 [R175+0x5000], [R180.64], !P1 ;  /* 0x05000000b4af8fae */ /* 0x0007e2000c901d52 */
[----:B------:R-:W-:Y:S02]  /*c4f0*/  PLOP3.LUT P0, PT, PT, PT, UP3, 0x80, 0x0 ;  /* 0x000000000000781c */ /* 0x000fe40003f0f038 */
[C---:B-1----:R-:W-:Y:S04]  /*c500*/  HMMA.16816.F32.BF16 R28, R140.reuse, R152, R28 ;  /* 0x000000988c1c723c */ /* 0x042fe8000004181c */
[----:B------:R-:W-:Y:S04]  /*c510*/  LDSM.16.M88.4 R156, [R185] ;  /* 0x00000000b99c783b */ /* 0x000fe80000000200 */
[----:B------:R-:W-:Y:S03]  /*c520*/  HMMA.16816.F32.BF16 R32, R140, R154, R32 ;  /* 0x0000009a8c20723c */ /* 0x000fe60000041820 */
[----:B------:R-:W1:Y:S07]  /*c530*/  LDSM.16.M88.4 R160, [R0+0xc100] ;  /* 0x00c1000000a0783b */ /* 0x000e6e0000000200 */
[----:B------:R-:W2:Y:S07]  /*c540*/  LDSM.16.M88.4 R164, [R0+0xc900] ;  /* 0x00c9000000a4783b */ /* 0x000eae0000000200 */
[----:B------:R-:W5:Y:S07]  /*c550*/  LDSM.16.M88.4 R144, [R0+0xd100] ;  /* 0x00d100000090783b */ /* 0x000f6e0000000200 */
[----:B------:R-:W3:Y:S07]  /*c560*/  LDSM.16.M88.4 R148, [R0+0xd900] ;  /* 0x00d900000094783b */ /* 0x000eee0000000200 */
[----:B------:R-:W-:Y:S07]  /*c570*/  LDSM.16.M88.4 R136, [R184] ;  /* 0x00000000b888783b */ /* 0x000fee0000000200 */
[----:B----4-:R-:W4:Y:S01]  /*c580*/  LDSM.16.M88.4 R168, [R2+0xc100] ;  /* 0x00c1000002a8783b */ /* 0x010f220000000200 */
[C---:B-1----:R-:W-:Y:S06]  /*c590*/  HMMA.16816.F32.BF16 R4, R156.reuse, R160, R4 ;  /* 0x000000a09c04723c */ /* 0x042fec0000041804 */
[----:B------:R-:W1:Y:S02]  /*c5a0*/  LDSM.16.M88.4 R140, [R2+0xc900] ;  /* 0x00c90000028c783b */ /* 0x000e640000000200 */
[C---:B------:R-:W-:Y:S05]  /*c5b0*/  HMMA.16816.F32.BF16 R8, R156.reuse, R162, R8 ;  /* 0x000000a29c08723c */ /* 0x040fea0000041808 */
[----:B------:R-:W1:Y:S03]  /*c5c0*/  LDSM.16.M88.4 R152, [R2+0xd100] ;  /* 0x00d100000298783b */ /* 0x000e660000000200 */
[C---:B--2---:R-:W-:Y:S04]  /*c5d0*/  HMMA.16816.F32.BF16 R12, R156.reuse, R164, R12 ;  /* 0x000000a49c0c723c */ /* 0x044fe8000004180c */
[----:B------:R-:W2:Y:S04]  /*c5e0*/  LDSM.16.M88.4 R160, [R2+0xd900] ;  /* 0x00d9000002a0783b */ /* 0x000ea80000000200 */
[C---:B------:R-:W-:Y:S03]  /*c5f0*/  HMMA.16816.F32.BF16 R16, R156.reuse, R166, R16 ;  /* 0x000000a69c10723c */ /* 0x040fe60000041810 */
[----:B------:R-:W-:Y:S05]  /*c600*/  LDSM.16.M88.4 R164, [R188+UR4+0xe100] ;  /* 0x00e10004bca4783b */ /* 0x000fea0008000200 */
[C---:B-----5:R-:W-:Y:S02]  /*c610*/  HMMA.16816.F32.BF16 R20, R156.reuse, R144, R20 ;  /* 0x000000909c14723c */ /* 0x060fe40000041814 */
[----:B---3--:R-:W-:Y:S06]  /*c620*/  LDSM.16.M88.4 R172, [R192+0xf900] ;  /* 0x00f90000c0ac783b */ /* 0x008fec0000000200 */
[C---:B------:R-:W-:Y:S01]  /*c630*/  HMMA.16816.F32.BF16 R24, R156.reuse, R146, R24 ;  /* 0x000000929c18723c */ /* 0x040fe20000041818 */
[----:B------:R-:W3:Y:S07]  /*c640*/  LDSM.16.M88.4 R144, [R190+0x4000] ;  /* 0x00400000be90783b */ /* 0x000eee0000000200 */
[C---:B------:R-:W-:Y:S01]  /*c650*/  HMMA.16816.F32.BF16 R28, R156.reuse, R148, R28 ;  /* 0x000000949c1c723c */ /* 0x040fe2000004181c */
[----:B------:R-:W-:Y:S07]  /*c660*/  LDSM.16.M88.4 R176, [R190+0x8000] ;  /* 0x00800000beb0783b */ /* 0x000fee0000000200 */
[----:B------:R-:W-:Y:S01]  /*c670*/  HMMA.16816.F32.BF16 R32, R156, R150, R32 ;  /* 0x000000969c20723c */ /* 0x000fe20000041820 */
[----:B------:R-:W5:Y:S07]  /*c680*/  LDSM.16.M88.4 R148, [R188+UR4+0xe900] ;  /* 0x00e90004bc94783b */ /* 0x000f6e0008000200 */
[C---:B----4-:R-:W-:Y:S01]  /*c690*/  HMMA.16816.F32.BF16 R4, R136.reuse, R168, R4 ;  /* 0x000000a88804723c */ /* 0x050fe20000041804 */
[----:B------:R-:W4:Y:S07]  /*c6a0*/  LDSM.16.M88.4 R156, [R188+UR4+0xf100] ;  /* 0x00f10004bc9c783b */ /* 0x000f2e0008000200 */
[C---:B------:R-:W-:Y:S01]  /*c6b0*/  HMMA.16816.F32.BF16 R8, R136.reuse, R170, R8 ;  /* 0x000000aa8808723c */ /* 0x040fe20000041808 */
[----:B------:R-:W3:Y:S07]  /*c6c0*/  LDSM.16.M88.4 R168, [R188+UR4+0xf900] ;  /* 0x00f90004bca8783b */ /* 0x000eee0008000200 */
[C---:B-1----:R-:W-:Y:S01]  /*c6d0*/  HMMA.16816.F32.BF16 R12, R136.reuse, R140, R12 ;  /* 0x0000008c880c723c */ /* 0x042fe2000004180c */
[----:B------:R-:W-:Y:S07]  /*c6e0*/  LDSM.16.M88.4 R180, [R188+UR4+0x10100] ;  /* 0x01010004bcb4783b */ /* 0x000fee0008000200 */
[C---:B------:R-:W-:Y:S01]  /*c6f0*/  HMMA.16816.F32.BF16 R16, R136.reuse, R142, R16 ;  /* 0x0000008e8810723c */ /* 0x040fe20000041810 */
[----:B------:R-:W-:Y:S07]  /*c700*/  LDSM.16.M88.4 R140, [R192+0xe100] ;  /* 0x00e10000c08c783b */ /* 0x000fee0000000200 */
[C---:B------:R-:W-:Y:S01]  /*c710*/  HMMA.16816.F32.BF16 R20, R136.reuse, R152, R20 ;  /* 0x000000988814723c */ /* 0x040fe20000041814 */
[----:B------:R-:W0:Y:S07]  /*c720*/  LDGDEPBAR ;  /* 0x00000000000079af */ /* 0x000e2e0000000000 */
[C---:B------:R-:W-:Y:S01]  /*c730*/  HMMA.16816.F32.BF16 R24, R136.reuse, R154, R24 ;  /* 0x0000009a8818723c */ /* 0x040fe20000041818 */
[----:B------:R-:W-:Y:S07]  /*c740*/  LDSM.16.M88.4 R152, [R192+0xe900] ;  /* 0x00e90000c098783b */ /* 0x000fee0000000200 */
[C---:B--2---:R-:W-:Y:S08]  /*c750*/  HMMA.16816.F32.BF16 R28, R136.reuse, R160, R28 ;  /* 0x000000a0881c723c */ /* 0x044ff0000004181c */
[----:B------:R-:W-:Y:S01]  /*c760*/  HMMA.16816.F32.BF16 R32, R136, R162, R32 ;  /* 0x000000a28820723c */ /* 0x000fe20000041820 */
[----:B------:R-:W1:Y:S07]  /*c770*/  LDSM.16.M88.4 R136, [R186+0x4000] ;  /* 0x00400000ba88783b */ /* 0x000e6e0000000200 */
[C---:B---3--:R-:W-:Y:S01]  /*c780*/  HMMA.16816.F32.BF16 R4, R144.reuse, R164, R4 ;  /* 0x000000a49004723c */ /* 0x048fe20000041804 */
[----:B------:R-:W2:Y:S07]  /*c790*/  LDSM.16.M88.4 R160, [R192+0xf100] ;  /* 0x00f10000c0a0783b */ /* 0x000eae0000000200 */
[C---:B------:R-:W-:Y:S01]  /*c7a0*/  HMMA.16816.F32.BF16 R8, R144.reuse, R166, R8 ;  /* 0x000000a69008723c */ /* 0x040fe20000041808 */
[----:B------:R-:W-:Y:S07]  /*c7b0*/  LDSM.16.M88.4 R164, [R2+0xe100] ;  /* 0x00e1000002a4783b */ /* 0x000fee0000000200 */
[C---:B-----5:R-:W-:Y:S08]  /*c7c0*/  HMMA.16816.F32.BF16 R12, R144.reuse, R148, R12 ;  /* 0x00000094900c723c */ /* 0x060ff0000004180c */
[C---:B------:R-:W-:Y:S01]  /*c7d0*/  HMMA.16816.F32.BF16 R16, R144.reuse, R150, R16 ;  /* 0x000000969010723c */ /* 0x040fe20000041810 */
[----:B------:R-:W-:Y:S07]  /*c7e0*/  LDSM.16.M88.4 R148, [R185+0x4000] ;  /* 0x00400000b994783b */ /* 0x000fee0000000200 */
[C---:B----4-:R-:W-:Y:S08]  /*c7f0*/  HMMA.16816.F32.BF16 R20, R144.reuse, R156, R20 ;  /* 0x0000009c9014723c */ /* 0x050ff00000041814 */
[C---:B------:R-:W-:Y:S01]  /*c800*/  HMMA.16816.F32.BF16 R24, R144.reuse, R158, R24 ;  /* 0x0000009e9018723c */ /* 0x040fe20000041818 */
[----:B------:R-:W3:Y:S07]  /*c810*/  LDSM.16.M88.4 R156, [R0+0xe100] ;  /* 0x00e10000009c783b */ /* 0x000eee0000000200 */
        /* <DEDUP_REMOVED lines=9> */
[C---:B--2---:R-:W-:Y:S08]  /*c8b0*/  HMMA.16816.F32.BF16 R20, R136.reuse, R160, R20 ;  /* 0x000000a08814723c */ /* 0x044ff00000041814 */
[C---:B------:R-:W-:Y:S01]  /*c8c0*/  HMMA.16816.F32.BF16 R24, R136.reuse, R162, R24 ;  /* 0x000000a28818723c */ /* 0x040fe20000041818 */
[----:B------:R-:W2:Y:S07]  /*c8d0*/  LDSM.16.M88.4 R160, [R184+0x4000] ;  /* 0x00400000b8a0783b */ /* 0x000eae0000000200 */
[C---:B------:R-:W-:Y:S08]  /*c8e0*/  HMMA.16816.F32.BF16 R28, R136.reuse, R172, R28 ;  /* 0x000000ac881c723c */ /* 0x040ff0000004181c */
[----:B------:R-:W-:Y:S07]  /*c8f0*/  HMMA.16816.F32.BF16 R32, R136, R174, R32 ;  /* 0x000000ae8820723c */ /* 0x000fee0000041820 */
[----:B------:R-:W-:Y:S01]  /*c900*/  IADD3 R136, R133, UR4, R188 ;  /* 0x0000000485887c10 */ /* 0x000fe2000fffe0bc */
[C---:B---3--:R-:W-:Y:S05]  /*c910*/  HMMA.16816.F32.BF16 R4, R148.reuse, R156, R4 ;  /* 0x0000009c9404723c */ /* 0x048fea0000041804 */
[----:B------:R-:W-:Y:S03]  /*c920*/  IADD3 R191, R189, R136, RZ ;  /* 0x00000088bdbf7210 */ /* 0x000fe60007ffe0ff */
[C---:B------:R-:W-:Y:S01]  /*c930*/  HMMA.16816.F32.BF16 R8, R148.reuse, R158, R8 ;  /* 0x0000009e9408723c */ /* 0x040fe20000041808 */
[----:B------:R-:W-:Y:S07]  /*c940*/  LDSM.16.M88.4 R156, [R192+0x10100] ;  /* 0x01010000c09c783b */ /* 0x000fee0000000200 */
[C---:B-1----:R-:W-:Y:S01]  /*c950*/  HMMA.16816.F32.BF16 R12, R148.reuse, R140, R12 ;  /* 0x0000008c940c723c */ /* 0x042fe2000004180c */
[----:B------:R-:W1:Y:S07]  /*c960*/  LDSM.16.M88.4 R136, [R191+0xe900] ;  /* 0x00e90000bf88783b */ /* 0x000e6e0000000200 */
[C---:B------:R-:W-:Y:S01]  /*c970*/  HMMA.16816.F32.BF16 R16, R148.reuse, R142, R16 ;  /* 0x0000008e9410723c */ /* 0x040fe20000041810 */
[----:B------:R-:W3:Y:S07]  /*c980*/  LDSM.16.M88.4 R168, [R191+0xf100] ;  /* 0x00f10000bfa8783b */ /* 0x000eee0000000200 */
[C---:B------:R-:W-:Y:S01]  /*c990*/  HMMA.16816.F32.BF16 R20, R148.reuse, R144, R20 ;  /* 0x000000909414723c */ /* 0x040fe20000041814 */
[----:B------:R-:W5:Y:S07]  /*c9a0*/  LDSM.16.M88.4 R172, [R191+0xf900] ;  /* 0x00f90000bfac783b */ /* 0x000f6e0000000200 */
[C---:B------:R-:W-:Y:S01]  /*c9b0*/  HMMA.16816.F32.BF16 R24, R148.reuse, R146, R24 ;  /* 0x000000929418723c */ /* 0x040fe20000041818 */
[----:B------:R-:W3:Y:S07]  /*c9c0*/  LDSM.16.M88.4 R140, [R188+UR4+0x10900] ;  /* 0x01090004bc8c783b */ /* 0x000eee0008000200 */
[C---:B----4-:R-:W-:Y:S01]  /*c9d0*/  HMMA.16816.F32.BF16 R28, R148.reuse, R152, R28 ;  /* 0x00000098941c723c */ /* 0x050fe2000004181c */
[----:B------:R-:W4:Y:S07]  /*c9e0*/  LDSM.16.M88.4 R144, [R188+UR4+0x11100] ;  /* 0x01110004bc90783b */ /* 0x000f2e0008000200 */
[----:B------:R-:W-:Y:S01]  /*c9f0*/  HMMA.16816.F32.BF16 R32, R148, R154, R32 ;  /* 0x0000009a9420723c */ /* 0x000fe20000041820 */
[----:B------:R-:W4:Y:S07]  /*ca00*/  LDSM.16.M88.4 R148, [R188+UR4+0x11900] ;  /* 0x01190004bc94783b */ /* 0x000f2e0008000200 */
[C---:B--2---:R-:W-:Y:S01]  /*ca10*/  HMMA.16816.F32.BF16 R4, R160.reuse, R164, R4 ;  /* 0x000000a4a004723c */ /* 0x044fe20000041804 */
[----:B------:R-:W2:Y:S07]  /*ca20*/  LDSM.16.M88.4 R152, [R186+0x8000] ;  /* 0x00800000ba98783b */ /* 0x000eae0000000200 */
[C---:B------:R-:W-:Y:S01]  /*ca30*/  HMMA.16816.F32.BF16 R8, R160.reuse, R166, R8 ;  /* 0x000000a6a008723c */ /* 0x040fe20000041808 */
[----:B------:R-:W-:Y:S07]  /*ca40*/  LDSM.16.M88.4 R164, [R192+0x11900] ;  /* 0x01190000c0a4783b */ /* 0x000fee0000000200 */
[C---:B-1----:R-:W-:Y:S08]  /*ca50*/  HMMA.16816.F32.BF16 R12, R160.reuse, R136, R12 ;  /* 0x00000088a00c723c */ /* 0x042ff0000004180c */
[C---:B------:R-:W-:Y:S01]  /*ca60*/  HMMA.16816.F32.BF16 R16, R160.reuse, R138, R16 ;  /* 0x0000008aa010723c */ /* 0x040fe20000041810 */
[----:B------:R-:W1:Y:S07]  /*ca70*/  LDSM.16.M88.4 R136, [R192+0x10900] ;  /* 0x01090000c088783b */ /* 0x000e6e0000000200 */
[C---:B---3--:R-:W-:Y:S08]  /*ca80*/  HMMA.16816.F32.BF16 R20, R160.reuse, R168, R20 ;  /* 0x000000a8a014723c */ /* 0x048ff00000041814 */
[C---:B------:R-:W-:Y:S01]  /*ca90*/  HMMA.16816.F32.BF16 R24, R160.reuse, R170, R24 ;  /* 0x000000aaa018723c */ /* 0x040fe20000041818 */
[----:B------:R-:W-:Y:S07]  /*caa0*/  LDSM.16.M88.4 R168, [R185+0x8000] ;  /* 0x00800000b9a8783b */ /* 0x000fee0000000200 */
[C---:B-----5:R-:W-:Y:S08]  /*cab0*/  HMMA.16816.F32.BF16 R28, R160.reuse, R172, R28 ;  /* 0x000000aca01c723c */ /* 0x060ff0000004181c */
[----:B------:R-:W-:Y:S01]  /*cac0*/  HMMA.16816.F32.BF16 R32, R160, R174, R32 ;  /* 0x000000aea020723c */ /* 0x000fe20000041820 */
[----:B------:R-:W3:Y:S07]  /*cad0*/  LDSM.16.M88.4 R160, [R192+0x11100] ;  /* 0x01110000c0a0783b */ /* 0x000eee0000000200 */
[C---:B------:R-:W-:Y:S01]  /*cae0*/  HMMA.16816.F32.BF16 R4, R176.reuse, R180, R4 ;  /* 0x000000b4b004723c */ /* 0x040fe20000041804 */
[----:B------:R-:W5:Y:S07]  /*caf0*/  LDSM.16.M88.4 R172, [R0+0x10100] ;  /* 0x0101000000ac783b */ /* 0x000f6e0000000200 */
[C---:B------:R-:W-:Y:S01]  /*cb00*/  HMMA.16816.F32.BF16 R8, R176.reuse, R182, R8 ;  /* 0x000000b6b008723c */ /* 0x040fe20000041808 */
[----:B------:R-:W-:Y:S07]  /*cb10*/  LDSM.16.M88.4 R180, [R2+0x10100] ;  /* 0x0101000002b4783b */ /* 0x000fee0000000200 */
[C---:B------:R-:W-:Y:S08]  /*cb20*/  HMMA.16816.F32.BF16 R12, R176.reuse, R140, R12 ;  /* 0x0000008cb00c723c */ /* 0x040ff0000004180c */
[C---:B------:R-:W-:Y:S01]  /*cb30*/  HMMA.16816.F32.BF16 R16, R176.reuse, R142, R16 ;  /* 0x0000008eb010723c */ /* 0x040fe20000041810 */
[----:B------:R-:W1:Y:S07]  /*cb40*/  LDSM.16.M88.4 R140, [R0+0x10900] ;  /* 0x01090000008c783b */ /* 0x000e6e0000000200 */
[C---:B----4-:R-:W-:Y:S08]  /*cb50*/  HMMA.16816.F32.BF16 R20, R176.reuse, R144, R20 ;  /* 0x00000090b014723c */ /* 0x050ff00000041814 */
[C---:B------:R-:W-:Y:S01]  /*cb60*/  HMMA.16816.F32.BF16 R24, R176.reuse, R146, R24 ;  /* 0x00000092b018723c */ /* 0x040fe20000041818 */
[----:B------:R-:W4:Y:S07]  /*cb70*/  LDSM.16.M88.4 R144, [R0+0x11100] ;  /* 0x011100000090783b */ /* 0x000f2e0000000200 */
[C---:B------:R-:W-:Y:S08]  /*cb80*/  HMMA.16816.F32.BF16 R28, R176.reuse, R148, R28 ;  /* 0x00000094b01c723c */ /* 0x040ff0000004181c */
[----:B------:R-:W-:Y:S01]  /*cb90*/  HMMA.16816.F32.BF16 R32, R176, R150, R32 ;  /* 0x00000096b020723c */ /* 0x000fe20000041820 */
[----:B------:R-:W3:Y:S07]  /*cba0*/  LDSM.16.M88.4 R148, [R0+0x11900] ;  /* 0x011900000094783b */ /* 0x000eee0000000200 */
[----:B------:R-:W4:Y:S01]  /*cbb0*/  LDSM.16.M88.4 R176, [R184+0x8000] ;  /* 0x00800000b8b0783b */ /* 0x000f220000000200 */
[C---:B--2---:R-:W-:Y:S08]  /*cbc0*/  HMMA.16816.F32.BF16 R4, R152.reuse, R156, R4 ;  /* 0x0000009c9804723c */ /* 0x044ff00000041804 */
[C---:B------:R-:W-:Y:S08]  /*cbd0*/  HMMA.16816.F32.BF16 R8, R152.reuse, R158, R8 ;  /* 0x0000009e9808723c */ /* 0x040ff00000041808 */
[C---:B-1----:R-:W-:Y:S08]  /*cbe0*/  HMMA.16816.F32.BF16 R12, R152.reuse, R136, R12 ;  /* 0x00000088980c723c */ /* 0x042ff0000004180c */
[C---:B------:R-:W-:Y:S01]  /*cbf0*/  HMMA.16816.F32.BF16 R16, R152.reuse, R138, R16 ;  /* 0x0000008a9810723c */ /* 0x040fe20000041810 */
[----:B------:R-:W1:Y:S07]  /*cc00*/  LDSM.16.M88.4 R136, [R191+0x10900] ;  /* 0x01090000bf88783b */ /* 0x000e6e0000000200 */
[C---:B---3--:R-:W-:Y:S08]  /*cc10*/  HMMA.16816.F32.BF16 R20, R152.reuse, R160, R20 ;  /* 0x000000a09814723c */ /* 0x048ff00000041814 */
[C---:B------:R-:W-:Y:S08]  /*cc20*/  HMMA.16816.F32.BF16 R24, R152.reuse, R162, R24 ;  /* 0x000000a29818723c */ /* 0x040ff00000041818 */
[C---:B------:R-:W-:Y:S08]  /*cc30*/  HMMA.16816.F32.BF16 R28, R152.reuse, R164, R28 ;  /* 0x000000a4981c723c */ /* 0x040ff0000004181c */
[----:B------:R-:W-:Y:S08]  /*cc40*/  HMMA.16816.F32.BF16 R32, R152, R166, R32 ;  /* 0x000000a69820723c */ /* 0x000ff00000041820 */
[C---:B-----5:R-:W-:Y:S08]  /*cc50*/  HMMA.16816.F32.BF16 R4, R168.reuse, R172, R4 ;  /* 0x000000aca804723c */ /* 0x060ff00000041804 */
[C---:B------:R-:W-:Y:S08]  /*cc60*/  HMMA.16816.F32.BF16 R8, R168.reuse, R174, R8 ;  /* 0x000000aea808723c */ /* 0x040ff00000041808 */
[C---:B------:R-:W-:Y:S08]  /*cc70*/  HMMA.16816.F32.BF16 R12, R168.reuse, R140, R12 ;  /* 0x0000008ca80c723c */ /* 0x040ff0000004180c */
[C---:B------:R-:W-:Y:S08]  /*cc80*/  HMMA.16816.F32.BF16 R16, R168.reuse, R142, R16 ;  /* 0x0000008ea810723c */ /* 0x040ff00000041810 */
[C---:B----4-:R-:W-:Y:S08]  /*cc90*/  HMMA.16816.F32.BF16 R20, R168.reuse, R144, R20 ;  /* 0x00000090a814723c */ /* 0x050ff00000041814 */
[C---:B------:R-:W-:Y:S08]  /*cca0*/  HMMA.16816.F32.BF16 R24, R168.reuse, R146, R24 ;  /* 0x00000092a818723c */ /* 0x040ff00000041818 */
[C---:B------:R-:W-:Y:S08]  /*ccb0*/  HMMA.16816.F32.BF16 R28, R168.reuse, R148, R28 ;  /* 0x00000094a81c723c */ /* 0x040ff0000004181c */
[----:B------:R-:W-:Y:S08]  /*ccc0*/  HMMA.16816.F32.BF16 R32, R168, R150, R32 ;  /* 0x00000096a820723c */ /* 0x000ff00000041820 */
[C---:B------:R-:W-:Y:S08]  /*ccd0*/  HMMA.16816.F32.BF16 R4, R176.reuse, R180, R4 ;  /* 0x000000b4b004723c */ /* 0x040ff00000041804 */
[C---:B------:R-:W-:Y:S08]  /*cce0*/  HMMA.16816.F32.BF16 R8, R176.reuse, R182, R8 ;  /* 0x000000b6b008723c */ /* 0x040ff00000041808 */
[C---:B-1----:R-:W-:Y:S08]  /*ccf0*/  HMMA.16816.F32.BF16 R12, R176.reuse, R136, R12 ;  /* 0x00000088b00c723c */ /* 0x042ff0000004180c */
        /* <DEDUP_REMOVED lines=18> */
[----:B------:R-:W-:Y:S03]  /*ce20*/  FMUL.FTZ R14, R17, c[0x0][0x320] ;  /* 0x0000c800110e7a20 */ /* 0x000fe60000410000 */
[----:B------:R5:W1:Y:S10]  /*ce30*/  MUFU.TANH R137, R11 ;  /* 0x0000000b00897308 */ /* 0x000a740000002400 */
[----:B------:R-:W1:Y:S10]  /*ce40*/  MUFU.TANH R141, R141 ;  /* 0x0000008d008d7308 */ /* 0x000e740000002400 */
[----:B------:R-:W1:Y:S01]  /*ce50*/  MUFU.TANH R0, R0 ;  /* 0x0000000000007308 */ /* 0x000e620000002400 */
[C---:B---3--:R-:W-:Y:S01]  /*ce60*/  HMMA.16816.F32.BF16 R20, R176.reuse, R4, R20 ;  /* 0x00000004b014723c */ /* 0x048fe20000041814 */
[----:B-----5:R-:W3:Y:S08]  /*ce70*/  LDSM.16.M88.4 R8, [R191+0x11900] ;  /* 0x01190000bf08783b */ /* 0x020ef00000000200 */
[----:B------:R-:W1:Y:S01]  /*ce80*/  MUFU.TANH R2, R2 ;  /* 0x0000000200027308 */ /* 0x000e620000002400 */
[C---:B------:R-:W-:Y:S03]  /*ce90*/  HMMA.16816.F32.BF16 R24, R176.reuse, R6, R24 ;  /* 0x00000006b018723c */ /* 0x040fe60000041818 */
[----:B------:R-:W-:Y:S02]  /*cea0*/  FMUL.FTZ R5, R18, c[0x0][0x320] ;  /* 0x0000c80012057a20 */ /* 0x000fe40000410000 */
[----:B------:R-:W-:Y:S04]  /*ceb0*/  FMUL.FTZ R4, R19, c[0x0][0x320] ;  /* 0x0000c80013047a20 */ /* 0x000fe80000410000 */
[----:B------:R-:W1:Y:S05]  /*cec0*/  MUFU.TANH R142, R142 ;  /* 0x0000008e008e7308 */ /* 0x000e6a0000002400 */
[----:B------:R-:W-:Y:S02]  /*ced0*/  FMUL.FTZ R7, R20, c[0x0][0x320] ;  /* 0x0000c80014077a20 */ /* 0x000fe40000410000 */
[----:B------:R-:W-:Y:S03]  /*cee0*/  IMAD.MOV.U32 R20, RZ, RZ, R200 ;  /* 0x000000ffff147224 */ /* 0x000fe600078e00c8 */
[----:B------:R-:W1:Y:S01]  /*cef0*/  MUFU.TANH R173, R173 ;  /* 0x000000ad00ad7308 */ /* 0x000e620000002400 */
[----:B------:R-:W-:Y:S01]  /*cf00*/  @P0 MOV R20, R208 ;  /* 0x000000d000140202 */ /* 0x000fe20000000f00 */
[----:B------:R-:W-:Y:S01]  /*cf10*/  FMUL.FTZ R6, R22, c[0x0][0x320] ;  /* 0x0000c80016067a20 */ /* 0x000fe20000410000 */
[----:B------:R-:W-:Y:S01]  /*cf20*/  PLOP3.LUT P0, PT, PT, PT, UP2, 0x40, 0x0 ;  /* 0x000000000000781c */ /* 0x000fe20003f0e828 */
[----:B------:R-:W-:Y:S02]  /*cf30*/  FMUL.FTZ R21, R21, c[0x0][0x320] ;  /* 0x0000c80015157a20 */ /* 0x000fe40000410000 */
[----:B------:R-:W-:Y:S02]  /*cf40*/  FMUL.FTZ R157, R24, c[0x0][0x320] ;  /* 0x0000c800189d7a20 */ /* 0x000fe40000410000 */
[----:B------:R-:W-:Y:S02]  /*cf50*/  FMUL.FTZ R23, R23, c[0x0][0x320] ;  /* 0x0000c80017177a20 */ /* 0x000fe40000410000 */
[----:B------:R-:W1:Y:S01]  /*cf60*/  MUFU.TANH R171, R171 ;  /* 0x000000ab00ab7308 */ /* 0x000e620000002400 */
[----:B------:R-:W-:Y:S02]  /*cf70*/  FMUL.FTZ R25, R25, c[0x0][0x320] ;  /* 0x0000c80019197a20 */ /* 0x000fe40000410000 */
[----:B------:R-:W-:Y:S01]  /*cf80*/  FMUL.FTZ R26, R26, c[0x0][0x320] ;  /* 0x0000c8001a1a7a20 */ /* 0x000fe20000410000 */
[C---:B---3--:R-:W-:Y:S01]  /*cf90*/  HMMA.16816.F32.BF16 R28, R176.reuse, R8, R28 ;  /* 0x00000008b01c723c */ /* 0x048fe2000004181c */
[----:B------:R-:W3:Y:S02]  /*cfa0*/  SHFL.IDX PT, R9, R20, RZ, 0x1c1f ;  /* 0x001c1fff14097589 */ /* 0x000ee400000e0000 */
[----:B------:R-:W-:Y:S03]  /*cfb0*/  FMUL.FTZ R27, R27, c[0x0][0x320] ;  /* 0x0000c8001b1b7a20 */ /* 0x000fe60000410000 */
[----:B------:R-:W1:Y:S01]  /*cfc0*/  MUFU.TANH R174, R174 ;  /* 0x000000ae00ae7308 */ /* 0x000e620000002400 */
[----:B------:R-:W-:Y:S01]  /*cfd0*/  IMAD.U32 R8, RZ, RZ, UR6 ;  /* 0x00000006ff087e24 */ /* 0x000fe2000f8e00ff */
[----:B------:R-:W-:Y:S01]  /*cfe0*/  HMMA.16816.F32.BF16 R32, R176, R10, R32 ;  /* 0x0000000ab020723c */ /* 0x000fe20000041820 */
[----:B------:R-:W-:Y:S04]  /*cff0*/  UIADD3 UR6, UR15, 0x1, URZ ;  /* 0x000000010f067890 */ /* 0x000fe8000fffe03f */
[----:B------:R-:W-:Y:S02]  /*d000*/  USEL UR15, UR6, URZ, !UP0 ;  /* 0x0000003f060f7287 */ /* 0x000fe4000c000000 */
[----:B------:R-:W-:Y:S01]  /*d010*/  IADD3 R10, -R201, 0x1, -R8 ;  /* 0x00000001c90a7810 */ /* 0x000fe20007ffe908 */
[----:B------:R-:W1:Y:S04]  /*d020*/  MUFU.TANH R12, R12 ;  /* 0x0000000c000c7308 */ /* 0x000e680000002400 */
[----:B------:R-:W-:Y:S04]  /*d030*/  IADD3 R10, R10, c[0x0][0x1d0], RZ ;  /* 0x000074000a0a7a10 */ /* 0x000fe80007ffe0ff */
[----:B------:R-:W-:Y:S01]  /*d040*/  FMUL.FTZ R153, R28, c[0x0][0x320] ;  /* 0x0000c8001c997a20 */ /* 0x000fe20000410000 */
[----:B------:R-:W-:Y:S01]  /*d050*/  IADD3 R10, R10, -c[0x0][0x168], RZ ;  /* 0x80005a000a0a7a10 */ /* 0x000fe20007ffe0ff */
[----:B------:R-:W1:Y:S01]  /*d060*/  MUFU.TANH R13, R13 ;  /* 0x0000000d000d7308 */ /* 0x000e620000002400 */
[----:B------:R-:W-:Y:S02]  /*d070*/  FMUL.FTZ R29, R29, c[0x0][0x320] ;  /* 0x0000c8001d1d7a20 */ /* 0x000fe40000410000 */
[----:B------:R-:W-:Y:S01]  /*d080*/  FMUL.FTZ R30, R30, c[0x0][0x320] ;  /* 0x0000c8001e1e7a20 */ /* 0x000fe20000410000 */
[C---:B------:R-:W-:Y:S01]  /*d090*/  IADD3 R16, R10.reuse, c[0x0][0x328], RZ ;  /* 0x0000ca000a107a10 */ /* 0x040fe20007ffe0ff */
[----:B------:R-:W-:Y:S01]  /*d0a0*/  FMUL.FTZ R31, R31, c[0x0][0x320] ;  /* 0x0000c8001f1f7a20 */ /* 0x000fe20000410000 */
[----:B------:R-:W-:Y:S01]  /*d0b0*/  IADD3 R10, R10, UR16, RZ ;  /* 0x000000100a0a7c10 */ /* 0x000fe2000fffe0ff */
[----:B------:R-:W-:Y:S01]  /*d0c0*/  FMUL.FTZ R149, R32, c[0x0][0x320] ;  /* 0x0000c80020957a20 */ /* 0x000fe20000410000 */
[-C--:B---3--:R-:W-:Y:S01]  /*d0d0*/  IADD3 R19, R16, R9.reuse, RZ ;  /* 0x0000000910137210 */ /* 0x088fe20007ffe0ff */
[----:B------:R-:W-:Y:S01]  /*d0e0*/  FMUL.FTZ R33, R33, c[0x0][0x320] ;  /* 0x0000c80021217a20 */ /* 0x000fe20000410000 */
[----:B------:R-:W3:Y:S01]  /*d0f0*/  MUFU.TANH R14, R14 ;  /* 0x0000000e000e7308 */ /* 0x000ee20000002400 */
[----:B------:R-:W-:Y:S01]  /*d100*/  FMUL.FTZ R34, R34, c[0x0][0x320] ;  /* 0x0000c80022227a20 */ /* 0x000fe20000410000 */
[----:B------:R-:W-:Y:S01]  /*d110*/  IADD3 R18, R10, R9, RZ ;  /* 0x000000090a127210 */ /* 0x000fe20007ffe0ff */
[----:B------:R-:W-:Y:S07]  /*d120*/  FMUL.FTZ R35, R35, c[0x0][0x320] ;  /* 0x0000c80023237a20 */ /* 0x000fee0000410000 */
[----:B------:R-:W1:Y:S10]  /*d130*/  MUFU.TANH R5, R5 ;  /* 0x0000000500057308 */ /* 0x000e740000002400 */
[----:B------:R-:W1:Y:S10]  /*d140*/  MUFU.TANH R4, R4 ;  /* 0x0000000400047308 */ /* 0x000e740000002400 */
[----:B------:R-:W1:Y:S10]  /*d150*/  MUFU.TANH R7, R7 ;  /* 0x0000000700077308 */ /* 0x000e740000002400 */
[----:B------:R1:W1:Y:S10]  /*d160*/  MUFU.TANH R159, R21 ;  /* 0x00000015009f7308 */ /* 0x0002740000002400 */
[----:B------:R-:W1:Y:S10]  /*d170*/  MUFU.TANH R6, R6 ;  /* 0x0000000600067308 */ /* 0x000e740000002400 */
[----:B------:R1:W1:Y:S10]  /*d180*/  MUFU.TANH R158, R23 ;  /* 0x00000017009e7308 */ /* 0x0002740000002400 */
[----:B------:R-:W1:Y:S10]  /*d190*/  MUFU.TANH R157, R157 ;  /* 0x0000009d009d7308 */ /* 0x000e740000002400 */
[----:B------:R1:W1:Y:S10]  /*d1a0*/  MUFU.TANH R155, R25 ;  /* 0x00000019009b7308 */ /* 0x0002740000002400 */
[----:B------:R1:W1:Y:S10]  /*d1b0*/  MUFU.TANH R156, R26 ;  /* 0x0000001a009c7308 */ /* 0x0002740000002400 */
        /* <DEDUP_REMOVED lines=24> */
.L_x_823:
[----:B------:R-:W-:Y:S04]  /*d340*/  MOV R9, c[0x0][0x32c] ;  /* 0x0000cb0000097a02 */ /* 0x000fe80000000f00 */
[----:B------:R-:W-:Y:S11]  /*d350*/  ISETP.NE.AND P0, PT, R9, 0x1, PT ;  /* 0x000000010900780c */ /* 0x000ff60003f05270 */
[----:B------:R-:W-:Y:S02]  /*d360*/  @!UPT UIADD3 URZ, URZ, URZ, URZ ;  /* 0x0000003f3f3ff290 */ /* 0x000fe4000fffe03f */
[----:B------:R-:W-:Y:S05]  /*d370*/  @P0 IMAD.HI.U32 R9, R11, c[0x0][0x330], RZ ;  /* 0x0000cc000b090a27 */ /* 0x000fea00078e00ff */
[----:B------:R-:W-:Y:S02]  /*d380*/  @P0 SHF.R.U32.HI R11, RZ, c[0x0][0x334], R9 ;  /* 0x0000cd00ff0b0a19 */ /* 0x000fe40000011609 */
.L_x_824:
[----:B------:R-:W-:Y:S05]  /*d390*/  BSYNC B0 ;  /* 0x0000000000007941 */ /* 0x000fea0003800000 */
.L_x_822:
[----:B------:R-:W-:Y:S04]  /*d3a0*/  IMAD R22, R11, c[0x0][0x32c], -R8 ;  /* 0x0000cb000b167a24 */ /* 0x000fe800078e0a08 */
[----:B------:R-:W-:Y:S05]  /*d3b0*/  IMAD.IADD R9, R22, 0x1, -R201 ;  /* 0x0000000116097824 */ /* 0x000fea00078e0ac9 */
[----:B------:R-:W-:Y:S02]  /*d3c0*/  IADD3 R22, R9, c[0x0][0x32c], RZ ;  /* 0x0000cb0009167a10 */ /* 0x000fe40007ffe0ff */
[----:B------:R-:W-:Y:S02]  /*d3d0*/  IMNMX R18, R18, R9, !PT ;  /* 0x0000000912127217 */ /* 0x000fe40007800200 */
[----:B------:R-:W-:Y:S02]  /*d3e0*/  IMNMX R19, R19, R22, PT ;  /* 0x0000001613137217 */ /* 0x000fe40003800200 */
.L_x_821:
[----:B--234-:R-:W-:Y:S01]  /*d3f0*/  UISETP.GT.AND UP0, UPT, UR17, -0x1, UPT ;  /* 0xffffffff1100788c */ /* 0x01cfe2000bf04270 */
[----:B-1----:R-:W1:Y:S05]  /*d400*/  SHFL.IDX PT, R21, R20, 0x1, 0x1c1f ;  /* 0x003c1f0014157f89 */ /* 0x002e6a00000e0000 */
        /* <DEDUP_REMOVED lines=27> */
[----:B------:R-:W-:Y:S01]  /*d5c0*/  FSEL R143, R13, -INF , !P5 ;  /* 0xff8000000d8f7808 */ /* 0x000fe20006800000 */
[--C-:B-1----:R-:W-:Y:S01]  /*d5d0*/  IMAD.IADD R13, R10, 0x1, R21.reuse ;  /* 0x000000010a0d7824 */ /* 0x102fe200078e0215 */
[C---:B------:R-:W-:Y:S02]  /*d5e0*/  ISETP.GT.AND P5, PT, R18.reuse, 0x21, P0 ;  /* 0x000000211200780c */ /* 0x040fe400007a4270 */
[----:B------:R-:W-:Y:S02]  /*d5f0*/  FSEL R157, R157, -INF , !P4 ;  /* 0xff8000009d9d7808 */ /* 0x000fe40006000000 */
[----:B------:R-:W-:Y:S02]  /*d600*/  ISETP.GT.AND P4, PT, R18, 0x31, P0 ;  /* 0x000000311200780c */ /* 0x000fe40000784270 */
[C---:B------:R-:W-:Y:S02]  /*d610*/  ISETP.LT.OR P6, PT, R19.reuse, 0x21, P6 ;  /* 0x000000211300780c */ /* 0x040fe400037c1670 */
[C---:B------:R-:W-:Y:S02]  /*d620*/  ISETP.LT.OR P5, PT, R19.reuse, 0x22, P5 ;  /* 0x000000221300780c */ /* 0x040fe40002fa1670 */
[----:B------:R-:W-:Y:S02]  /*d630*/  ISETP.LT.OR P4, PT, R19, 0x32, P4 ;  /* 0x000000321300780c */ /* 0x000fe40002781670 */
[----:B------:R-:W-:Y:S01]  /*d640*/  FSEL R179, R7, -INF , !P6 ;  /* 0xff80000007b37808 */ /* 0x000fe20007000000 */
[----:B------:R-:W-:Y:S01]  /*d650*/  IMAD.IADD R7, R16, 0x1, R21 ;  /* 0x0000000110077824 */ /* 0x000fe200078e0215 */
        /* <DEDUP_REMOVED lines=30> */
.L_x_827:
[----:B------:R-:W-:Y:S04]  /*d840*/  MOV R10, c[0x0][0x32c] ;  /* 0x0000cb00000a7a02 */ /* 0x000fe80000000f00 */
[----:B------:R-:W-:Y:S11]  /*d850*/  ISETP.NE.AND P4, PT, R10, 0x1, PT ;  /* 0x000000010a00780c */ /* 0x000ff60003f85270 */
[----:B------:R-:W-:Y:S02]  /*d860*/  @!UPT UIADD3 URZ, URZ, URZ, URZ ;  /* 0x0000003f3f3ff290 */ /* 0x000fe4000fffe03f */
[----:B------:R-:W-:Y:S05]  /*d870*/  @P4 IMAD.HI.U32 R10, R19, c[0x0][0x330], RZ ;  /* 0x0000cc00130a4a27 */ /* 0x000fea00078e00ff */
[----:B------:R-:W-:Y:S02]  /*d880*/  @P4 SHF.R.U32.HI R19, RZ, c[0x0][0x334], R10 ;  /* 0x0000cd00ff134a19 */ /* 0x000fe4000001160a */
.L_x_828:
[----:B------:R-:W-:Y:S05]  /*d890*/  BSYNC B0 ;  /* 0x0000000000007941 */ /* 0x000fea0003800000 */
.L_x_826:
[----:B------:R-:W-:Y:S04]  /*d8a0*/  IMAD R8, R19, c[0x0][0x32c], -R8 ;  /* 0x0000cb0013087a24 */ /* 0x000fe800078e0a08 */
[----:B------:R-:W-:Y:S05]  /*d8b0*/  IMAD.IADD R10, R8, 0x1, -R201 ;  /* 0x00000001080a7824 */ /* 0x000fea00078e0ac9 */
[----:B------:R-:W-:Y:S02]  /*d8c0*/  IADD3 R8, R10, c[0x0][0x32c], RZ ;  /* 0x0000cb000a087a10 */ /* 0x000fe40007ffe0ff */
[----:B------:R-:W-:Y:S02]  /*d8d0*/  IMNMX R13, R13, R10, !PT ;  /* 0x0000000a0d0d7217 */ /* 0x000fe40007800200 */
[----:B------:R-:W-:Y:S02]  /*d8e0*/  IMNMX R7, R7, R8, PT ;  /* 0x0000000807077217 */ /* 0x000fe40003800200 */
.L_x_825:
[----:B------:R-:W-:Y:S01]  /*d8f0*/  FMNMX.FTZ R8, R17, R132, !PT ;  /* 0x0000008411087209 */ /* 0x000fe20007810000 */
[----:B------:R-:W-:Y:S04]  /*d900*/  DEPBAR.LE SB0, 0x2 ;  /* 0x000080800000791a */ /* 0x000fe80000000000 */
[----:B------:R-:W-:Y:S01]  /*d910*/  FMNMX.FTZ R8, R15, R8, !PT ;  /* 0x000000080f087209 */ /* 0x000fe20007810000 */
[----:B------:R-:W-:Y:S01]  /*d920*/  BAR.SYNC.DEFER_BLOCKING 0x0 ;  /* 0x0000000000007b1d */ /* 0x000fe20000010000 */
[----:B------:R-:W-:Y:S01]  /*d930*/  ISETP.GT.AND P6, PT, R13, RZ, P0 ;  /* 0x000000ff0d00720c */ /* 0x000fe200007c4270 */
        /* <DEDUP_REMOVED lines=8> */
[----:B------:R-:W-:Y:S02]  /*d9c0*/  FMNMX.FTZ R8, R171, R8, !PT ;  /* 0x00000008ab087209 */ /* 0x000fe40007810000 */
[----:B------:R-:W-:Y:S01]  /*d9d0*/  ISETP.GT.AND P4, PT, R13, 0x8, P0 ;  /* 0x000000080d00780c */ /* 0x000fe20000784270 */
[----:B------:R-:W-:Y:S01]  /*d9e0*/  @UP1 USHF.R.S32.HI UR21, URZ, 0x1f, UR20 ;  /* 0x0000001f3f151899 */ /* 0x000fe20008011414 */
[----:B------:R-:W-:Y:S02]  /*d9f0*/  ISETP.LT.OR P5, PT, R7, 0x2, P5 ;  /* 0x000000020700780c */ /* 0x000fe40002fa1670 */
[----:B------:R-:W-:Y:S02]  /*da00*/  FMNMX.FTZ R8, R143, R8, !PT ;  /* 0x000000088f087209 */ /* 0x000fe40007810000 */
[----:B------:R-:W-:Y:S01]  /*da10*/  FMNMX.FTZ R19, R14, R3, !PT ;  /* 0x000000030e137209 */ /* 0x000fe20007810000 */
[----:B------:R-:W-:Y:S01]  /*da20*/  LDSM.16.MT88.4 R28, [R134+UR4+0x100] ;  /* 0x00010004861c783b */ /* 0x000fe20008004200 */
[----:B------:R-:W-:Y:S01]  /*da30*/  ISETP.GT.AND P6, PT, R13, 0x9, P0 ;  /* 0x000000090d00780c */ /* 0x000fe200007c4270 */
[----:B------:R-:W-:Y:S01]  /*da40*/  ULDC.64 UR6, c[0x0][0x1e0] ;  /* 0x0000780000067ab9 */ /* 0x000fe20000000a00 */
[----:B------:R-:W-:Y:S02]  /*da50*/  ISETP.LT.OR P4, PT, R7, 0x9, P4 ;  /* 0x000000090700780c */ /* 0x000fe40002781670 */
[----:B------:R-:W-:Y:S02]  /*da60*/  FSEL R10, R2, -INF , !P5 ;  /* 0xff800000020a7808 */ /* 0x000fe40006800000 */
[----:B------:R-:W-:Y:S01]  /*da70*/  FMNMX.FTZ R0, R141, R8, !PT ;  /* 0x000000088d007209 */ /* 0x000fe20007810000 */
[----:B------:R-:W-:Y:S01]  /*da80*/  @UP1 UIMAD UR21, UR21, UR6, URZ ;  /* 0x00000006151512a4 */ /* 0x000fe2000f8e023f */
[----:B------:R-:W-:Y:S01]  /*da90*/  ISETP.GT.AND P5, PT, R13, 0x10, P0 ;  /* 0x000000100d00780c */ /* 0x000fe200007a4270 */
[----:B------:R-:W-:Y:S01]  /*daa0*/  @UP1 UIMAD.WIDE.U32 UR22, UR20, UR6, URZ ;  /* 0x00000006141612a5 */ /* 0x000fe2000f8e003f */
[----:B------:R-:W-:Y:S01]  /*dab0*/  ISETP.LT.OR P6, PT, R7, 0xa, P6 ;  /* 0x0000000a0700780c */ /* 0x000fe200037c1670 */
[----:B------:R-:W-:Y:S01]  /*dac0*/  @UP1 UIMAD UR21, UR20, UR7, UR21 ;  /* 0x00000007141512a4 */ /* 0x000fe2000f8e0215 */
[----:B------:R-:W-:Y:S01]  /*dad0*/  FMNMX.FTZ R19, R10, R19, !PT ;  /* 0x000000130a137209 */ /* 0x000fe20007810000 */
[----:B------:R-:W-:Y:S01]  /*dae0*/  @UP1 USHF.L.U32 UR6, UR22, 0x6, URZ ;  /* 0x0000000616061899 */ /* 0x000fe2000800063f */
[----:B------:R-:W-:Y:S01]  /*daf0*/  FSEL R136, R136, -INF , !P4 ;  /* 0xff80000088887808 */ /* 0x000fe20006000000 */
[----:B------:R-:W-:Y:S01]  /*db00*/  @UP1 UIADD3 UR21, UR23, UR21, URZ ;  /* 0x0000001517151290 */ /* 0x000fe2000fffe03f */
[----:B------:R-:W-:Y:S01]  /*db10*/  FMNMX.FTZ R0, R179, R0, !PT ;  /* 0x00000000b3007209 */ /* 0x000fe20007810000 */
[----:B------:R-:W-:Y:S01]  /*db20*/  @UP1 UIADD3 UR7, UP0, UR14, UR6, URZ ;  /* 0x000000060e071290 */ /* 0x000fe2000ff1e03f */
[----:B------:R-:W-:Y:S01]  /*db30*/  ISETP.GT.AND P4, PT, R13, 0x11, P0 ;  /* 0x000000110d00780c */ /* 0x000fe20000784270 */
[----:B------:R-:W-:Y:S01]  /*db40*/  @UP1 USHF.L.U64.HI UR21, UR22, 0x6, UR21 ;  /* 0x0000000616151899 */ /* 0x000fe20008010215 */
[----:B------:R-:W-:Y:S02]  /*db50*/  FSEL R8, R137, -INF , !P6 ;  /* 0xff80000089087808 */ /* 0x000fe40007000000 */
[----:B------:R-:W-:Y:S02]  /*db60*/  ISETP.LT.OR P5, PT, R7, 0x11, P5 ;  /* 0x000000110700780c */ /* 0x000fe40002fa1670 */
[----:B------:R-:W-:Y:S02]  /*db70*/  FMNMX.FTZ R19, R136, R19, !PT ;  /* 0x0000001388137209 */ /* 0x000fe40007810000 */
[----:B------:R-:W-:Y:S02]  /*db80*/  FMNMX.FTZ R0, R159, R0, !PT ;  /* 0x000000009f007209 */ /* 0x000fe40007810000 */
[----:B------:R-:W-:Y:S02]  /*db90*/  ISETP.GT.AND P6, PT, R13, 0x18, P0 ;  /* 0x000000180d00780c */ /* 0x000fe400007c4270 */
[----:B------:R-:W-:Y:S02]  /*dba0*/  ISETP.LT.OR P4, PT, R7, 0x12, P4 ;  /* 0x000000120700780c */ /* 0x000fe40002781670 */
[----:B------:R-:W-:Y:S02]  /*dbb0*/  FMNMX.FTZ R19, R8, R19, !PT ;  /* 0x0000001308137209 */ /* 0x000fe40007810000 */
[----:B------:R-:W-:Y:S02]  /*dbc0*/  FSEL R174, R174, -INF , !P5 ;  /* 0xff800000aeae7808 */ /* 0x000fe40006800000 */
[----:B------:R-:W-:Y:S02]  /*dbd0*/  FMNMX.FTZ R0, R157, R0, !PT ;  /* 0x000000009d007209 */ /* 0x000fe40007810000 */
[----:B------:R-:W-:Y:S02]  /*dbe0*/  FSEL R176, R12, -INF , !P4 ;  /* 0xff8000000cb07808 */ /* 0x000fe40006000000 */
[----:B------:R-:W-:Y:S02]  /*dbf0*/  ISETP.GT.AND P5, PT, R13, 0x19, P0 ;  /* 0x000000190d00780c */ /* 0x000fe400007a4270 */
[----:B------:R-:W-:Y:S02]  /*dc00*/  ISETP.LT.OR P6, PT, R7, 0x19, P6 ;  /* 0x000000190700780c */ /* 0x000fe400037c1670 */
[----:B------:R-:W-:Y:S02]  /*dc10*/  FMNMX.FTZ R19, R174, R19, !PT ;  /* 0x00000013ae137209 */ /* 0x000fe40007810000 */
[----:B------:R-:W-:Y:S02]  /*dc20*/  FMNMX.FTZ R0, R155, R0, !PT ;  /* 0x000000009b007209 */ /* 0x000fe40007810000 */
[----:B------:R-:W-:Y:S02]  /*dc30*/  FSEL R142, R5, -INF , !P6 ;  /* 0xff800000058e7808 */ /* 0x000fe40007000000 */
[----:B------:R-:W-:Y:S02]  /*dc40*/  ISETP.GT.AND P4, PT, R13, 0x20, P0 ;  /* 0x000000200d00780c */ /* 0x000fe40000784270 */
[----:B------:R-:W-:Y:S02]  /*dc50*/  ISETP.LT.OR P5, PT, R7, 0x1a, P5 ;  /* 0x0000001a0700780c */ /* 0x000fe40002fa1670 */
[----:B------:R-:W-:Y:S02]  /*dc60*/  FMNMX.FTZ R19, R176, R19, !PT ;  /* 0x00000013b0137209 */ /* 0x000fe40007810000 */
[----:B------:R-:W-:Y:S02]  /*dc70*/  FMNMX.FTZ R0, R153, R0, !PT ;  /* 0x0000000099007209 */ /* 0x000fe40007810000 */
[----:B------:R-:W-:Y:S02]  /*dc80*/  FSEL R140, R4, -INF , !P5 ;  /* 0xff800000048c7808 */ /* 0x000fe40006800000 */
[----:B------:R-:W-:Y:S02]  /*dc90*/  FMNMX.FTZ R19, R142, R19, !PT ;  /* 0x000000138e137209 */ /* 0x000fe40007810000 */
[----:B------:R-:W-:Y:S02]  /*dca0*/  ISETP.GT.AND P6, PT, R13, 0x21, P0 ;  /* 0x000000210d00780c */ /* 0x000fe400007c4270 */
[----:B------:R-:W-:Y:S02]  /*dcb0*/  ISETP.LT.OR P4, PT, R7, 0x21, P4 ;  /* 0x000000210700780c */ /* 0x000fe40002781670 */
[----:B------:R-:W-:Y:S02]  /*dcc0*/  FMNMX.FTZ R0, R151, R0, !PT ;  /* 0x0000000097007209 */ /* 0x000fe40007810000 */
[----:B------:R-:W-:Y:S02]  /*dcd0*/  FMNMX.FTZ R19, R140, R19, !PT ;  /* 0x000000138c137209 */ /* 0x000fe40007810000 */
[----:B------:R-:W-:Y:S02]  /*dce0*/  ISETP.GT.AND P5, PT, R13, 0x28, P0 ;  /* 0x000000280d00780c */ /* 0x000fe400007a4270 */
[----:B------:R-:W-:Y:S02]  /*dcf0*/  ISETP.LT.OR P6, PT, R7, 0x22, P6 ;  /* 0x000000220700780c */ /* 0x000fe400037c1670 */
        /* <DEDUP_REMOVED lines=8> */
[----:B------:R-:W-:Y:S01]  /*dd80*/  FMNMX.FTZ R19, R158, R19, !PT ;  /* 0x000000139e137209 */ /* 0x000fe20007810000 */
[----:B------:R-:W1:Y:S01]  /*dd90*/  SHFL.BFLY PT, R0, R5, 0x2, 0x1f ;  /* 0x0c401f0005007f89 */ /* 0x000e6200000e0000 */
[----:B------:R-:W-:Y:S02]  /*dda0*/  ISETP.GT.AND P6, PT, R13, 0x30, P0 ;  /* 0x000000300d00780c */ /* 0x000fe400007c4270 */
[C---:B------:R-:W-:Y:S02]  /*ddb0*/  ISETP.LT.OR P4, PT, R7.reuse, 0x2a, P4 ;  /* 0x0000002a0700780c */ /* 0x040fe40002781670 */
[----:B------:R-:W-:Y:S02]  /*ddc0*/  FMNMX.FTZ R19, R156, R19, !PT ;  /* 0x000000139c137209 */ /* 0x000fe40007810000 */
[----:B------:R-:W-:Y:S02]  /*ddd0*/  FSEL R154, R154, -INF , !P4 ;  /* 0xff8000009a9a7808 */ /* 0x000fe40006000000 */
[----:B------:R-:W-:Y:S02]  /*dde0*/  ISETP.LT.OR P6, PT, R7, 0x31, P6 ;  /* 0x000000310700780c */ /* 0x000fe400037c1670 */
[C---:B------:R-:W-:Y:S02]  /*ddf0*/  ISETP.GT.AND P5, PT, R13.reuse, 0x31, P0 ;  /* 0x000000310d00780c */ /* 0x040fe400007a4270 */
[----:B------:R-:W-:Y:S02]  /*de00*/  FSEL R150, R150, -INF , !P6 ;  /* 0xff80000096967808 */ /* 0x000fe40007000000 */
[----:B------:R-:W-:Y:S02]  /*de10*/  FMNMX.FTZ R19, R154, R19, !PT ;  /* 0x000000139a137209 */ /* 0x000fe40007810000 */
[----:B------:R-:W-:Y:S02]  /*de20*/  ISETP.GT.AND P4, PT, R13, 0x38, P0 ;  /* 0x000000380d00780c */ /* 0x000fe40000784270 */
[C---:B------:R-:W-:Y:S02]  /*de30*/  ISETP.LT.OR P5, PT, R7.reuse, 0x32, P5 ;  /* 0x000000320700780c */ /* 0x040fe40002fa1670 */
[----:B------:R-:W-:Y:S02]  /*de40*/  FMNMX.FTZ R19, R150, R19, !PT ;  /* 0x0000001396137209 */ /* 0x000fe40007810000 */
[----:B------:R-:W-:Y:S02]  /*de50*/  FSEL R148, R148, -INF , !P5 ;  /* 0xff80000094947808 */ /* 0x000fe40006800000 */
[----:B------:R-:W-:Y:S02]  /*de60*/  ISETP.LT.OR P4, PT, R7, 0x39, P4 ;  /* 0x000000390700780c */ /* 0x000fe40002781670 */
[----:B------:R-:W-:Y:S02]  /*de70*/  ISETP.GT.AND P0, PT, R13, 0x39, P0 ;  /* 0x000000390d00780c */ /* 0x000fe40000704270 */
[----:B------:R-:W-:Y:S02]  /*de80*/  FSEL R146, R146, -INF , !P4 ;  /* 0xff80000092927808 */ /* 0x000fe40006000000 */
[----:B------:R-:W-:Y:S02]  /*de90*/  FMNMX.FTZ R19, R148, R19, !PT ;  /* 0x0000001394137209 */ /* 0x000fe40007810000 */
[----:B------:R-:W-:Y:S02]  /*dea0*/  ISETP.LT.OR P0, PT, R7, 0x3a, P0 ;  /* 0x0000003a0700780c */ /* 0x000fe40000701670 */
[----:B------:R-:W-:Y:S02]  /*deb0*/  FMNMX.FTZ R19, R146, R19, !PT ;  /* 0x0000001392137209 */ /* 0x000fe40007810000 */
[----:B------:R-:W-:Y:S02]  /*dec0*/  FSEL R144, R144, -INF , !P0 ;  /* 0xff80000090907808 */ /* 0x000fe40004000000 */
[----:B-1----:R-:W-:Y:S02]  /*ded0*/  FMNMX.FTZ R5, R5, R0, !PT ;  /* 0x0000000005057209 */ /* 0x002fe40007810000 */
[----:B------:R-:W-:Y:S02]  /*dee0*/  FMNMX.FTZ R13, R144, R19, !PT ;  /* 0x00000013900d7209 */ /* 0x000fe40007810000 */
[----:B------:R-:W-:Y:S01]  /*def0*/  IADD3 R16, R134, UR4, RZ ;  /* 0x0000000486107c10 */ /* 0x000fe2000fffe0ff */
[----:B------:R-:W1:Y:S03]  /*df00*/  SHFL.BFLY PT, R2, R5, 0x1, 0x1f ;  /* 0x0c201f0005027f89 */ /* 0x000e6600000e0000 */
[----:B------:R-:W-:Y:S05]  /*df10*/  IADD3 R161, R187, R16, RZ ;  /* 0x00000010bba17210 */ /* 0x000fea0007ffe0ff */
[----:B------:R-:W2:Y:S01]  /*df20*/  SHFL.BFLY PT, R0, R13, 0x2, 0x1f ;  /* 0x0c401f000d007f89 */ /* 0x000ea200000e0000 */
[----:B-1----:R-:W-:Y:S04]  /*df30*/  FMNMX.FTZ R2, R5, R2, !PT ;  /* 0x0000000205027209 */ /* 0x002fe80007810000 */
[C---:B------:R-:W-:Y:S01]  /*df40*/  FSETP.NEU.FTZ.AND P0, PT, R2.reuse, -INF , PT ;  /* 0xff8000000200780b */ /* 0x040fe20003f1d000 */
[C---:B------:R-:W-:Y:S01]  /*df50*/  FMUL.FTZ R152, R2.reuse, c[0x0][0x2d0] ;  /* 0x0000b40002987a20 */ /* 0x040fe20000410000 */
[----:B--2---:R-:W-:Y:S02]  /*df60*/  FMNMX.FTZ R7, R13, R0, !PT ;  /* 0x000000000d077209 */ /* 0x004fe40007810000 */
[----:B------:R-:W-:Y:S02]  /*df70*/  FSEL R5, R2, RZ, P0 ;  /* 0x000000ff02057208 */ /* 0x000fe40000000000 */
[----:B------:R-:W-:Y:S01]  /*df80*/  FSEL R152, R152, RZ, P0 ;  /* 0x000000ff98987208 */ /* 0x000fe20000000000 */
[----:B------:R-:W1:Y:S02]  /*df90*/  SHFL.BFLY PT, R0, R7, 0x1, 0x1f ;  /* 0x0c201f0007007f89 */ /* 0x000e6400000e0000 */
[----:B------:R-:W-:Y:S02]  /*dfa0*/  FADD.FTZ R4, -R5, R132 ;  /* 0x0000008405047221 */ /* 0x000fe40000010100 */
[--C-:B------:R-:W-:Y:S02]  /*dfb0*/  FFMA.FTZ R168, R15, c[0x0][0x2d0], -R152.reuse ;  /* 0x0000b4000fa87a23 */ /* 0x100fe40000010898 */
[----:B------:R-:W-:Y:S02]  /*dfc0*/  FMUL.FTZ R132, R4, c[0x0][0x2d0] ;  /* 0x0000b40004847a20 */ /* 0x000fe40000410000 */
[--C-:B------:R-:W-:Y:S02]  /*dfd0*/  FFMA.FTZ R169, R17, c[0x0][0x2d0], -R152.reuse ;  /* 0x0000b40011a97a23 */ /* 0x100fe40000010898 */
[--C-:B------:R-:W-:Y:S01]  /*dfe0*/  FFMA.FTZ R163, R11, c[0x0][0x2d0], -R152.reuse ;  /* 0x0000b4000ba37a23 */ /* 0x100fe20000010898 */
[----:B------:R-:W-:Y:S01]  /*dff0*/  MUFU.EX2 R168, R168 ;  /* 0x000000a800a87308 */ /* 0x000fe20000000800 */
[--C-:B------:R-:W-:Y:S02]  /*e000*/  FFMA.FTZ R164, R9, c[0x0][0x2d0], -R152.reuse ;  /* 0x0000b40009a47a23 */ /* 0x100fe40000010898 */
[--C-:B------:R-:W-:Y:S02]  /*e010*/  FFMA.FTZ R172, R143, c[0x0][0x2d0], -R152.reuse ;  /* 0x0000b4008fac7a23 */ /* 0x100fe40000010898 */
[--C-:B------:R-:W-:Y:S02]  /*e020*/  FFMA.FTZ R180, R159, c[0x0][0x2d0], -R152.reuse ;  /* 0x0000b4009fb47a23 */ /* 0x100fe40000010898 */
        /* <DEDUP_REMOVED lines=8> */
[C---:B------:R-:W-:Y:S03]  /*e0b0*/  FMUL.FTZ R145, R0.reuse, c[0x0][0x2d0] ;  /* 0x0000b40000917a20 */ /* 0x040fe60000410000 */
[----:B------:R-:W1:Y:S01]  /*e0c0*/  MUFU.EX2 R169, R169 ;  /* 0x000000a900a97308 */ /* 0x000e620000000800 */
[----:B------:R-:W-:Y:S01]  /*e0d0*/  FSEL R4, R0, RZ, P0 ;  /* 0x000000ff00047208 */ /* 0x000fe20000000000 */
[--C-:B------:R-:W-:Y:S01]  /*e0e0*/  FFMA.FTZ R170, R173, c[0x0][0x2d0], -R152.reuse ;  /* 0x0000b400adaa7a23 */ /* 0x100fe20000010898 */
[----:B------:R-:W-:Y:S01]  /*e0f0*/  FSEL R145, R145, RZ, P0 ;  /* 0x000000ff91917208 */ /* 0x000fe20000000000 */
[--C-:B------:R-:W-:Y:S01]  /*e100*/  FFMA.FTZ R173, R141, c[0x0][0x2d0], -R152.reuse ;  /* 0x0000b4008dad7a23 */ /* 0x100fe20000010898 */
[----:B------:R-:W-:Y:S01]  /*e110*/  PLOP3.LUT P0, PT, PT, PT, UP1, 0x80, 0x0 ;  /* 0x000000000000781c */ /* 0x000fe20003f0f018 */
[----:B------:R-:W-:Y:S02]  /*e120*/  FADD.FTZ R4, -R4, R3 ;  /* 0x0000000304047221 */ /* 0x000fe40000010100 */
[--C-:B------:R-:W-:Y:S02]  /*e130*/  FFMA.FTZ R167, R14, c[0x0][0x2d0], -R145.reuse ;  /* 0x0000b4000ea77a23 */ /* 0x100fe40000010891 */
[----:B------:R-:W3:Y:S01]  /*e140*/  LDSM.16.MT88.4 R12, [R135+UR4+0x100] ;  /* 0x00010004870c783b */ /* 0x000ee20008004200 */
[--C-:B------:R-:W-:Y:S01]  /*e150*/  FFMA.FTZ R166, R10, c[0x0][0x2d0], -R145.reuse ;  /* 0x0000b4000aa67a23 */ /* 0x100fe20000010891 */
[----:B------:R-:W-:Y:S01]  /*e160*/  MUFU.EX2 R163, R163 ;  /* 0x000000a300a37308 */ /* 0x000fe20000000800 */
[--C-:B------:R-:W-:Y:S02]  /*e170*/  FFMA.FTZ R162, R136, c[0x0][0x2d0], -R145.reuse ;  /* 0x0000b40088a27a23 */ /* 0x100fe40000010891 */
[--C-:B------:R-:W-:Y:S02]  /*e180*/  FFMA.FTZ R165, R8, c[0x0][0x2d0], -R145.reuse ;  /* 0x0000b40008a57a23 */ /* 0x100fe40000010891 */
[----:B------:R-:W-:Y:S01]  /*e190*/  FMUL.FTZ R3, R4, c[0x0][0x2d0] ;  /* 0x0000b40004037a20 */ /* 0x000fe20000410000 */
[----:B------:R-:W-:Y:S01]  /*e1a0*/  IADD3 R4, R135, UR4, RZ ;  /* 0x0000000487047c10 */ /* 0x000fe2000fffe0ff */
[C---:B--2---:R-:W-:Y:S02]  /*e1b0*/  FMUL.FTZ R5, R132.reuse, R129 ;  /* 0x0000008184057220 */ /* 0x044fe40000410000 */
[C---:B------:R-:W-:Y:S01]  /*e1c0*/  FMUL.FTZ R8, R132.reuse, R124 ;  /* 0x0000007c84087220 */ /* 0x040fe20000410000 */
[----:B------:R-:W2:Y:S01]  /*e1d0*/  MUFU.EX2 R164, R164 ;  /* 0x000000a400a47308 */ /* 0x000ea20000000800 */
[----:B------:R-:W-:Y:S01]  /*e1e0*/  IADD3 R160, R187, R4, RZ ;  /* 0x00000004bba07210 */ /* 0x000fe20007ffe0ff */
[----:B------:R-:W-:Y:S01]  /*e1f0*/  FMUL.FTZ R4, R132, R128 ;  /* 0x0000008084047220 */ /* 0x000fe20000410000 */
[----:B-1----:R-:W-:Y:S01]  /*e200*/  F2FP.BF16.PACK_AB R136, R168, R169 ;  /* 0x000000a9a888723e */ /* 0x002fe200000010ff */
[C---:B------:R-:W-:Y:S02]  /*e210*/  FMUL.FTZ R9, R132.reuse, R125 ;  /* 0x0000007d84097220 */ /* 0x040fe40000410000 */
[----:B------:R-:W1:Y:S01]  /*e220*/  LDSM.16.MT88.4 R20, [R160+0x100] ;  /* 0x00010000a014783b */ /* 0x000e620000004200 */
[C---:B------:R-:W-:Y:S02]  /*e230*/  FMUL.FTZ R16, R132.reuse, R116 ;  /* 0x0000007484107220 */ /* 0x040fe40000410000 */
[C---:B------:R-:W-:Y:S01]  /*e240*/  FMUL.FTZ R17, R132.reuse, R117 ;  /* 0x0000007584117220 */ /* 0x040fe20000410000 */
[----:B------:R-:W4:Y:S01]  /*e250*/  MUFU.EX2 R3, R3 ;  /* 0x0000000300037308 */ /* 0x000f220000000800 */
[C---:B------:R-:W-:Y:S02]  /*e260*/  FMUL.FTZ R24, R132.reuse, R108 ;  /* 0x0000006c84187220 */ /* 0x040fe40000410000 */
[C---:B------:R-:W-:Y:S02]  /*e270*/  FMUL.FTZ R25, R132.reuse, R109 ;  /* 0x0000006d84197220 */ /* 0x040fe40000410000 */
[C---:B------:R-:W-:Y:S02]  /*e280*/  FMUL.FTZ R32, R132.reuse, R100 ;  /* 0x0000006484207220 */ /* 0x040fe40000410000 */
[----:B------:R-:W-:Y:S02]  /*e290*/  FMUL.FTZ R33, R132, R101 ;  /* 0x0000006584217220 */ /* 0x000fe40000410000 */
[--C-:B------:R-:W-:Y:S01]  /*e2a0*/  FFMA.FTZ R177, R140, c[0x0][0x2d0], -R145.reuse ;  /* 0x0000b4008cb17a23 */ /* 0x100fe20000010891 */
[----:B------:R-:W-:Y:S01]  /*e2b0*/  MUFU.EX2 R167, R167 ;  /* 0x000000a700a77308 */ /* 0x000fe20000000800 */
[--C-:B------:R-:W-:Y:S02]  /*e2c0*/  FFMA.FTZ R183, R158, c[0x0][0x2d0], -R145.reuse ;  /* 0x0000b4009eb77a23 */ /* 0x100fe40000010891 */
[--C-:B------:R-:W-:Y:S01]  /*e2d0*/  FFMA.FTZ R191, R156, c[0x0][0x2d0], -R145.reuse ;  /* 0x0000b4009cbf7a23 */ /* 0x100fe20000010891 */
[----:B--2---:R-:W-:Y:S01]  /*e2e0*/  F2FP.BF16.PACK_AB R138, R164, R163 ;  /* 0x000000a3a48a723e */ /* 0x004fe200000010ff */
[----:B------:R-:W-:Y:S01]  /*e2f0*/  LDSM.16.MT88.4 R156, [R134+UR4+0x3900] ;  /* 0x00390004869c783b */ /* 0x000fe20008004200 */
[--C-:B------:R-:W-:Y:S02]  /*e300*/  FFMA.FTZ R192, R154, c[0x0][0x2d0], -R145.reuse ;  /* 0x0000b4009ac07a23 */ /* 0x100fe40000010891 */
[--C-:B------:R-:W-:Y:S02]  /*e310*/  FFMA.FTZ R220, R150, c[0x0][0x2d0], -R145.reuse ;  /* 0x0000b40096dc7a23 */ /* 0x100fe40000010891 */
[----:B------:R-:W2:Y:S01]  /*e320*/  MUFU.EX2 R166, R166 ;  /* 0x000000a600a67308 */ /* 0x000ea20000000800 */
[--C-:B------:R-:W-:Y:S02]  /*e330*/  FFMA.FTZ R221, R148, c[0x0][0x2d0], -R145.reuse ;  /* 0x0000b40094dd7a23 */ /* 0x100fe40000010891 */
[----:B------:R-:W-:Y:S01]  /*e340*/  LDSM.16.MT88.4 R148, [R135+UR4+0x3900] ;  /* 0x003900048794783b */ /* 0x000fe20008004200 */
[C---:B----4-:R-:W-:Y:S02]  /*e350*/  FMUL.FTZ R6, R3.reuse, R130 ;  /* 0x0000008203067220 */ /* 0x050fe40000410000 */
[C---:B------:R-:W-:Y:S02]  /*e360*/  FMUL.FTZ R7, R3.reuse, R131 ;  /* 0x0000008303077220 */ /* 0x040fe40000410000 */
[C---:B------:R-:W-:Y:S02]  /*e370*/  FMUL.FTZ R10, R3.reuse, R126 ;  /* 0x0000007e030a7220 */ /* 0x040fe40000410000 */
[----:B------:R-:W-:Y:S01]  /*e380*/  MUFU.EX2 R162, R162 ;  /* 0x000000a200a27308 */ /* 0x000fe20000000800 */
[C---:B------:R-:W-:Y:S01]  /*e390*/  FMUL.FTZ R11, R3.reuse, R127 ;  /* 0x0000007f030b7220 */ /* 0x040fe20000410000 */
[----:B------:R-:W-:Y:S01]  /*e3a0*/  LDSM.16.MT88.4 R128, [R160+0x2900] ;  /* 0x00290000a080783b */ /* 0x000fe20000004200 */
[C---:B------:R-:W-:Y:S02]  /*e3b0*/  FMUL.FTZ R18, R3.reuse, R118 ;  /* 0x0000007603127220 */ /* 0x040fe40000410000 */
[C---:B------:R-:W-:Y:S02]  /*e3c0*/  FMUL.FTZ R19, R3.reuse, R119 ;  /* 0x0000007703137220 */ /* 0x040fe40000410000 */
[C---:B------:R-:W-:Y:S02]  /*e3d0*/  FMUL.FTZ R26, R3.reuse, R110 ;  /* 0x0000006e031a7220 */ /* 0x040fe40000410000 */
[C---:B------:R-:W-:Y:S01]  /*e3e0*/  FMUL.FTZ R27, R3.reuse, R111 ;  /* 0x0000006f031b7220 */ /* 0x040fe20000410000 */
[----:B------:R-:W4:Y:S01]  /*e3f0*/  MUFU.EX2 R165, R165 ;  /* 0x000000a500a57308 */ /* 0x000f220000000800 */
[C---:B------:R-:W-:Y:S01]  /*e400*/  FMUL.FTZ R34, R3.reuse, R102 ;  /* 0x0000006603227220 */ /* 0x040fe20000410000 */
[----:B------:R-:W-:Y:S01]  /*e410*/  LDSM.16.MT88.4 R108, [R161+0x2100] ;  /* 0x00210000a16c783b */ /* 0x000fe20000004200 */
[C---:B------:R-:W-:Y:S01]  /*e420*/  FMUL.FTZ R35, R3.reuse, R103 ;  /* 0x0000006703237220 */ /* 0x040fe20000410000 */
[----:B--2---:R-:W-:Y:S01]  /*e430*/  F2FP.BF16.PACK_AB R137, R166, R167 ;  /* 0x000000a7a689723e */ /* 0x004fe200000010ff */
[--C-:B------:R-:W-:Y:S02]  /*e440*/  FFMA.FTZ R222, R146, c[0x0][0x2d0], -R145.reuse ;  /* 0x0000b40092de7a23 */ /* 0x100fe40000010891 */
[C---:B------:R-:W-:Y:S02]  /*e450*/  FMUL.FTZ R36, R132.reuse, R36 ;  /* 0x0000002484247220 */ /* 0x040fe40000410000 */
[C---:B------:R-:W-:Y:S01]  /*e460*/  FMUL.FTZ R37, R132.reuse, R37 ;  /* 0x0000002584257220 */ /* 0x040fe20000410000 */
[----:B------:R-:W-:Y:S01]  /*e470*/  LDSM.16.MT88.4 R100, [R134+UR4+0x2100] ;  /* 0x002100048664783b */ /* 0x000fe20008004200 */
[C---:B------:R-:W-:Y:S01]  /*e480*/  FMUL.FTZ R38, R3.reuse, R38 ;  /* 0x0000002603267220 */ /* 0x040fe20000410000 */
[----:B------:R-:W-:Y:S01]  /*e490*/  MUFU.EX2 R170, R170 ;  /* 0x000000aa00aa7308 */ /* 0x000fe20000000800 */
[C---:B------:R-:W-:Y:S02]  /*e4a0*/  FMUL.FTZ R39, R3.reuse, R39 ;  /* 0x0000002703277220 */ /* 0x040fe40000410000 */
[C---:B------:R-:W-:Y:S02]  /*e4b0*/  FMUL.FTZ R40, R132.reuse, R40 ;  /* 0x0000002884287220 */ /* 0x040fe40000410000 */
[C---:B------:R-:W-:Y:S01]  /*e4c0*/  FMUL.FTZ R41, R132.reuse, R41 ;  /* 0x0000002984297220 */ /* 0x040fe20000410000 */
[----:B------:R-:W-:Y:S01]  /*e4d0*/  LDSM.16.MT88.4 R116, [R160+0x900] ;  /* 0x00090000a074783b */ /* 0x000fe20000004200 */
[C---:B------:R-:W-:Y:S02]  /*e4e0*/  FMUL.FTZ R42, R3.reuse, R42 ;  /* 0x0000002a032a7220 */ /* 0x040fe40000410000 */
[----:B------:R-:W-:Y:S01]  /*e4f0*/  FMUL.FTZ R43, R3, R43 ;  /* 0x0000002b032b7220 */ /* 0x000fe20000410000 */
[----:B------:R-:W-:Y:S01]  /*e500*/  MUFU.EX2 R172, R172 ;  /* 0x000000ac00ac7308 */ /* 0x000fe20000000800 */
[C---:B------:R-:W-:Y:S01]  /*e510*/  FMUL.FTZ R44, R132.reuse, R44 ;  /* 0x0000002c842c7220 */ /* 0x040fe20000410000 */
[----:B----4-:R-:W-:Y:S01]  /*e520*/  F2FP.BF16.PACK_AB R139, R165, R162 ;  /* 0x000000a2a58b723e */ /* 0x010fe200000010ff */
[C---:B------:R-:W-:Y:S01]  /*e530*/  FMUL.FTZ R45, R132.reuse, R45 ;  /* 0x0000002d842d7220 */ /* 0x040fe20000410000 */
[----:B------:R-:W-:Y:S01]  /*e540*/  LDSM.16.MT88.4 R124, [R135+UR4+0x2900] ;  /* 0x00290004877c783b */ /* 0x000fe20008004200 */
[C---:B------:R-:W-:Y:S02]  /*e550*/  FMUL.FTZ R46, R3.reuse, R46 ;  /* 0x0000002e032e7220 */ /* 0x040fe40000410000 */
[C---:B------:R-:W-:Y:S02]  /*e560*/  FMUL.FTZ R47, R3.reuse, R47 ;  /* 0x0000002f032f7220 */ /* 0x040fe40000410000 */
[C---:B---3--:R-:W-:Y:S01]  /*e570*/  HMMA.16816.F32.BF16 R4, R136.reuse, R12, R4 ;  /* 0x0000000c8804723c */ /* 0x048fe20000041804 */
        /* <DEDUP_REMOVED lines=13> */
[C---:B-1----:R-:W-:Y:S03]  /*e650*/  HMMA.16816.F32.BF16 R12, R136.reuse, R20, R12 ;  /* 0x00000014880c723c */ /* 0x042fe6000004180c */
        /* <DEDUP_REMOVED lines=10> */
[----:B------:R-:W1:Y:S01]  /*e700*/  LDSM.16.MT88.4 R112, [R135+UR4+0x2100] ;  /* 0x002100048770783b */ /* 0x000e620008004200 */
        /* <DEDUP_REMOVED lines=27> */
[C---:B-1----:R-:W-:Y:S04]  /*e8c0*/  HMMA.16816.F32.BF16 R36, R136.reuse, R112, R36 ;  /* 0x000000708824723c */ /* 0x042fe80000041824 */
        /* <DEDUP_REMOVED lines=11> */
[C---:B------:R-:W-:Y:S02]  /*e980*/  FMUL.FTZ R73, R132.reuse, R73 ;  /* 0x0000004984497220 */ /* 0x040fe40000410000 */
[C---:B------:R-:W-:Y:S01]  /*e990*/  FMUL.FTZ R74, R3.reuse, R74 ;  /* 0x0000004a034a7220 */ /* 0x040fe20000410000 */
[C---:B------:R-:W-:Y:S01]  /*e9a0*/  HMMA.16816.F32.BF16 R48, R136.reuse, R106, R48 ;  /* 0x0000006a8830723c */ /* 0x040fe20000041830 */
[----:B------:R-:W1:Y:S01]  /*e9b0*/  LDSM.16.MT88.4 R104, [R135+UR4+0x4100] ;  /* 0x004100048768783b */ /* 0x000e620008004200 */
[----:B------:R-:W-:Y:S02]  /*e9c0*/  MUFU.EX2 R221, R221 ;  /* 0x000000dd00dd7308 */ /* 0x000fe40000000800 */
[C---:B------:R-:W-:Y:S02]  /*e9d0*/  FMUL.FTZ R75, R3.reuse, R75 ;  /* 0x0000004b034b7220 */ /* 0x040fe40000410000 */
[C---:B------:R-:W-:Y:S02]  /*e9e0*/  FMUL.FTZ R84, R132.reuse, R84 ;  /* 0x0000005484547220 */ /* 0x040fe40000410000 */
[C---:B------:R-:W-:Y:S04]  /*e9f0*/  HMMA.16816.F32.BF16 R52, R136.reuse, R100, R52 ;  /* 0x000000648834723c */ /* 0x040fe80000041834 */
[----:B------:R-:W-:Y:S01]  /*ea00*/  FMUL.FTZ R85, R132, R85 ;  /* 0x0000005584557220 */ /* 0x000fe20000410000 */
[----:B------:R-:W-:Y:S01]  /*ea10*/  MUFU.EX2 R222, R222 ;  /* 0x000000de00de7308 */ /* 0x000fe20000000800 */
[C---:B------:R-:W-:Y:S02]  /*ea20*/  FMUL.FTZ R86, R3.reuse, R86 ;  /* 0x0000005603567220 */ /* 0x040fe40000410000 */
[C---:B------:R-:W-:Y:S01]  /*ea30*/  HMMA.16816.F32.BF16 R56, R136.reuse, R102, R56 ;  /* 0x000000668838723c */ /* 0x040fe20000041838 */
[----:B------:R-:W2:Y:S03]  /*ea40*/  LDSM.16.MT88.4 R100, [R160+0x4100] ;  /* 0x00410000a064783b */ /* 0x000ea60000004200 */
[----:B------:R-:W-:Y:S02]  /*ea50*/  FMUL.FTZ R87, R3, R87 ;  /* 0x0000005703577220 */ /* 0x000fe40000410000 */
[--C-:B------:R-:W-:Y:S02]  /*ea60*/  FFMA.FTZ R171, R171, c[0x0][0x2d0], -R152.reuse ;  /* 0x0000b400abab7a23 */ /* 0x100fe40000010898 */
[C---:B------:R-:W-:Y:S04]  /*ea70*/  HMMA.16816.F32.BF16 R60, R136.reuse, R108, R60 ;  /* 0x0000006c883c723c */ /* 0x040fe8000004183c */
[--C-:B------:R-:W-:Y:S01]  /*ea80*/  FFMA.FTZ R174, R174, c[0x0][0x2d0], -R145.reuse ;  /* 0x0000b400aeae7a23 */ /* 0x100fe20000010891 */
[----:B------:R-:W3:Y:S01]  /*ea90*/  MUFU.EX2 R171, R171 ;  /* 0x000000ab00ab7308 */ /* 0x000ee20000000800 */
[--C-:B------:R-:W-:Y:S02]  /*eaa0*/  FFMA.FTZ R175, R176, c[0x0][0x2d0], -R145.reuse ;  /* 0x0000b400b0af7a23 */ /* 0x100fe40000010891 */
[C---:B------:R-:W-:Y:S01]  /*eab0*/  HMMA.16816.F32.BF16 R64, R136.reuse, R110, R64 ;  /* 0x0000006e8840723c */ /* 0x040fe20000041840 */
[----:B------:R-:W4:Y:S03]  /*eac0*/  LDSM.16.MT88.4 R108, [R134+UR4+0x4100] ;  /* 0x00410004866c783b */ /* 0x000f260008004200 */
[--C-:B------:R-:W-:Y:S02]  /*ead0*/  FFMA.FTZ R176, R142, c[0x0][0x2d0], -R145.reuse ;  /* 0x0000b4008eb07a23 */ /* 0x100fe40000010891 */
[C---:B------:R-:W-:Y:S01]  /*eae0*/  FMUL.FTZ R88, R132.reuse, R88 ;  /* 0x0000005884587220 */ /* 0x040fe20000410000 */
[----:B------:R-:W-:Y:S01]  /*eaf0*/  MUFU.EX2 R174, R174 ;  /* 0x000000ae00ae7308 */ /* 0x000fe20000000800 */
[C---:B------:R-:W-:Y:S01]  /*eb00*/  FMUL.FTZ R89, R132.reuse, R89 ;  /* 0x0000005984597220 */ /* 0x040fe20000410000 */
[C---:B-1----:R-:W-:Y:S01]  /*eb10*/  HMMA.16816.F32.BF16 R68, R136.reuse, R104, R68 ;  /* 0x000000688844723c */ /* 0x042fe20000041844 */
[----:B------:R-:W-:Y:S02]  /*eb20*/  LDSM.16.MT88.4 R140, [R134+UR4+0x2900] ;  /* 0x00290004868c783b */ /* 0x000fe40008004200 */
[C---:B------:R-:W-:Y:S02]  /*eb30*/  FMUL.FTZ R90, R3.reuse, R90 ;  /* 0x0000005a035a7220 */ /* 0x040fe40000410000 */
[C---:B------:R-:W-:Y:S02]  /*eb40*/  FMUL.FTZ R91, R3.reuse, R91 ;  /* 0x0000005b035b7220 */ /* 0x040fe40000410000 */
[C---:B------:R-:W-:Y:S01]  /*eb50*/  FMUL.FTZ R92, R132.reuse, R92 ;  /* 0x0000005c845c7220 */ /* 0x040fe20000410000 */
[C---:B------:R-:W-:Y:S01]  /*eb60*/  HMMA.16816.F32.BF16 R72, R136.reuse, R106, R72 ;  /* 0x0000006a8848723c */ /* 0x040fe20000041848 */
[----:B------:R-:W1:Y:S01]  /*eb70*/  LDSM.16.MT88.4 R104, [R161+0x4100] ;  /* 0x00410000a168783b */ /* 0x000e620000004200 */
[----:B------:R-:W5:Y:S02]  /*eb80*/  MUFU.EX2 R175, R175 ;  /* 0x000000af00af7308 */ /* 0x000f640000000800 */
[C---:B------:R-:W-:Y:S02]  /*eb90*/  FMUL.FTZ R76, R132.reuse, R76 ;  /* 0x0000004c844c7220 */ /* 0x040fe40000410000 */
[C---:B------:R-:W-:Y:S02]  /*eba0*/  FMUL.FTZ R77, R132.reuse, R77 ;  /* 0x0000004d844d7220 */ /* 0x040fe40000410000 */
[C---:B------:R-:W-:Y:S04]  /*ebb0*/  FMUL.FTZ R78, R3.reuse, R78 ;  /* 0x0000004e034e7220 */ /* 0x040fe80000410000 */
[C---:B------:R-:W-:Y:S01]  /*ebc0*/  FMUL.FTZ R79, R3.reuse, R79 ;  /* 0x0000004f034f7220 */ /* 0x040fe20000410000 */
[----:B------:R-:W1:Y:S01]  /*ebd0*/  MUFU.EX2 R176, R176 ;  /* 0x000000b000b07308 */ /* 0x000e620000000800 */
[C---:B------:R-:W-:Y:S02]  /*ebe0*/  FMUL.FTZ R93, R132.reuse, R93 ;  /* 0x0000005d845d7220 */ /* 0x040fe40000410000 */
[C---:B------:R-:W-:Y:S02]  /*ebf0*/  FMUL.FTZ R94, R3.reuse, R94 ;  /* 0x0000005e035e7220 */ /* 0x040fe40000410000 */
[C---:B------:R-:W-:Y:S01]  /*ec00*/  FMUL.FTZ R95, R3.reuse, R95 ;  /* 0x0000005f035f7220 */ /* 0x040fe20000410000 */
[C---:B--2---:R-:W-:Y:S03]  /*ec10*/  HMMA.16816.F32.BF16 R76, R136.reuse, R100, R76 ;  /* 0x00000064884c723c */ /* 0x044fe6000004184c */
[C---:B------:R-:W-:Y:S02]  /*ec20*/  FMUL.FTZ R80, R132.reuse, R80 ;  /* 0x0000005084507220 */ /* 0x040fe40000410000 */
[C---:B------:R-:W-:Y:S02]  /*ec30*/  FMUL.FTZ R81, R132.reuse, R81 ;  /* 0x0000005184517220 */ /* 0x040fe40000410000 */
[----:B------:R-:W-:Y:S01]  /*ec40*/  FMUL.FTZ R82, R3, R82 ;  /* 0x0000005203527220 */ /* 0x000fe20000410000 */
[----:B---3--:R-:W-:Y:S01]  /*ec50*/  F2FP.BF16.PACK_AB R100, R171, R170 ;  /* 0x000000aaab64723e */ /* 0x008fe200000010ff */
[----:B------:R-:W-:Y:S03]  /*ec60*/  FMUL.FTZ R83, R3, R83 ;  /* 0x0000005303537220 */ /* 0x000fe60000410000 */
[C---:B------:R-:W-:Y:S01]  /*ec70*/  FMUL.FTZ R96, R132.reuse, R96 ;  /* 0x0000006084607220 */ /* 0x040fe20000410000 */
[----:B-----5:R-:W-:Y:S01]  /*ec80*/  F2FP.BF16.PACK_AB R101, R175, R174 ;  /* 0x000000aeaf65723e */ /* 0x020fe200000010ff */
[----:B------:R-:W-:Y:S02]  /*ec90*/  FMUL.FTZ R97, R132, R97 ;  /* 0x0000006184617220 */ /* 0x000fe40000410000 */
[C---:B------:R-:W-:Y:S03]  /*eca0*/  HMMA.16816.F32.BF16 R80, R136.reuse, R102, R80 ;  /* 0x000000668850723c */ /* 0x040fe60000041850 */
[C---:B------:R-:W-:Y:S02]  /*ecb0*/  FMUL.FTZ R98, R3.reuse, R98 ;  /* 0x0000006203627220 */ /* 0x040fe40000410000 */
[----:B------:R-:W-:Y:S02]  /*ecc0*/  FMUL.FTZ R99, R3, R99 ;  /* 0x0000006303637220 */ /* 0x000fe40000410000 */
[----:B------:R-:W-:Y:S01]  /*ecd0*/  F2FP.BF16.PACK_AB R102, R173, R172 ;  /* 0x000000acad66723e */ /* 0x000fe200000010ff */
[C---:B----4-:R-:W-:Y:S04]  /*ece0*/  HMMA.16816.F32.BF16 R84, R136.reuse, R108, R84 ;  /* 0x0000006c8854723c */ /* 0x050fe80000041854 */
[----:B-1----:R-:W-:Y:S01]  /*ecf0*/  F2FP.BF16.PACK_AB R103, R177, R176 ;  /* 0x000000b0b167723e */ /* 0x002fe200000010ff */
[--C-:B------:R-:W-:Y:S02]  /*ed00*/  FFMA.FTZ R179, R179, c[0x0][0x2d0], -R152.reuse ;  /* 0x0000b400b3b37a23 */ /* 0x100fe40000010898 */
[----:B------:R-:W-:Y:S01]  /*ed10*/  FFMA.FTZ R152, R147, c[0x0][0x2d0], -R152 ;  /* 0x0000b40093987a23 */ /* 0x000fe20000010898 */
[C---:B------:R-:W-:Y:S01]  /*ed20*/  HMMA.16816.F32.BF16 R88, R136.reuse, R110, R88 ;  /* 0x0000006e8858723c */ /* 0x040fe20000041858 */
[----:B------:R-:W1:Y:S02]  /*ed30*/  LDSM.16.MT88.4 R108, [R134+UR4+0x900] ;  /* 0x00090004866c783b */ /* 0x000e640008004200 */
[----:B------:R2:W3:Y:S01]  /*ed40*/  MUFU.EX2 R219, R152 ;  /* 0x0000009800db7308 */ /* 0x0004e20000000800 */
[--C-:B------:R-:W-:Y:S02]  /*ed50*/  FFMA.FTZ R178, R178, c[0x0][0x2d0], -R145.reuse ;  /* 0x0000b400b2b27a23 */ /* 0x100fe40000010891 */
[----:B------:R-:W-:Y:S02]  /*ed60*/  FFMA.FTZ R145, R144, c[0x0][0x2d0], -R145 ;  /* 0x0000b40090917a23 */ /* 0x000fe40000010891 */
[C---:B------:R-:W-:Y:S04]  /*ed70*/  HMMA.16816.F32.BF16 R92, R136.reuse, R104, R92 ;  /* 0x00000068885c723c */ /* 0x040fe8000004185c */
[----:B------:R-:W-:Y:S01]  /*ed80*/  FFMA.FTZ R167, R3, R206, R167 ;  /* 0x000000ce03a77223 */ /* 0x000fe200000100a7 */
[----:B------:R-:W4:Y:S01]  /*ed90*/  MUFU.EX2 R223, R145 ;  /* 0x0000009100df7308 */ /* 0x000f220000000800 */
[----:B------:R-:W-:Y:S01]  /*eda0*/  FFMA.FTZ R169, R132, R205, R169 ;  /* 0x000000cd84a97223 */ /* 0x000fe200000100a9 */
[----:B------:R-:W-:Y:S01]  /*edb0*/  MOV R132, R2 ;  /* 0x0000000200847202 */ /* 0x000fe20000000f00 */
[----:B------:R-:W-:Y:S01]  /*edc0*/  HMMA.16816.F32.BF16 R96, R136, R106, R96 ;  /* 0x0000006a8860723c */ /* 0x000fe20000041860 */
[----:B------:R-:W5:Y:S03]  /*edd0*/  LDSM.16.MT88.4 R104, [R161+0x2900] ;  /* 0x00290000a168783b */ /* 0x000f660000004200 */
[----:B------:R-:W-:Y:S02]  /*ede0*/  FADD.FTZ R168, R168, R169 ;  /* 0x000000a9a8a87221 */ /* 0x000fe40000010000 */
[----:B------:R-:W-:Y:S01]  /*edf0*/  FADD.FTZ R167, R166, R167 ;  /* 0x000000a7a6a77221 */ /* 0x000fe20000010000 */
[----:B------:R-:W-:Y:S01]  /*ee00*/  F2FP.BF16.PACK_AB R136, R217, R216 ;  /* 0x000000d8d988723e */ /* 0x000fe200000010ff */
[C---:B------:R-:W-:Y:S01]  /*ee10*/  HMMA.16816.F32.BF16 R4, R100.reuse, R112, R4 ;  /* 0x000000706404723c */ /* 0x040fe20000041804 */
[----:B------:R-:W1:Y:S01]  /*ee20*/  MUFU.EX2 R179, R179 ;  /* 0x000000b300b37308 */ /* 0x000e620000000800 */
[----:B--2---:R-:W-:Y:S03]  /*ee30*/  LDSM.16.MT88.4 R152, [R160+0x3900] ;  /* 0x00390000a098783b */ /* 0x004fe60000004200 */
[----:B---3--:R-:W-:Y:S01]  /*ee40*/  F2FP.BF16.PACK_AB R138, R219, R218 ;  /* 0x000000dadb8a723e */ /* 0x008fe200000010ff */
[----:B------:R-:W-:Y:S01]  /*ee50*/  FADD.FTZ R163, R163, R168 ;  /* 0x000000a8a3a37221 */ /* 0x000fe20000010000 */
[----:B------:R-:W-:Y:S01]  /*ee60*/  F2FP.BF16.PACK_AB R137, R221, R220 ;  /* 0x000000dcdd89723e */ /* 0x000fe200000010ff */
[C---:B------:R-:W-:Y:S02]  /*ee70*/  HMMA.16816.F32.BF16 R8, R100.reuse, R114, R8 ;  /* 0x000000726408723c */ /* 0x040fe40000041808 */
[----:B------:R-:W-:Y:S01]  /*ee80*/  LDSM.16.MT88.4 R112, [R160+0x4900] ;  /* 0x00490000a070783b */ /* 0x000fe20000004200 */
[----:B------:R-:W2:Y:S01]  /*ee90*/  MUFU.EX2 R178, R178 ;  /* 0x000000b200b27308 */ /* 0x000ea20000000800 */
[----:B----4-:R-:W-:Y:S01]  /*eea0*/  F2FP.BF16.PACK_AB R139, R223, R222 ;  /* 0x000000dedf8b723e */ /* 0x010fe200000010ff */
[----:B------:R-:W-:Y:S03]  /*eeb0*/  FADD.FTZ R3, R164, R163 ;  /* 0x000000a3a4037221 */ /* 0x000fe60000010000 */
[C---:B------:R-:W-:Y:S02]  /*eec0*/  HMMA.16816.F32.BF16 R12, R100.reuse, R116, R12 ;  /* 0x00000074640c723c */ /* 0x040fe4000004180c */
[----:B------:R-:W-:Y:S02]  /*eed0*/  LDSM.16.MT88.4 R144, [R161+0x1900] ;  /* 0x00190000a190783b */ /* 0x000fe40000004200 */
[----:B------:R-:W-:Y:S02]  /*eee0*/  FADD.FTZ R170, R170, R3 ;  /* 0x00000003aaaa7221 */ /* 0x000fe40000010000 */
[----:B------:R-:W-:Y:S02]  /*eef0*/  FADD.FTZ R162, R162, R167 ;  /* 0x000000a7a2a27221 */ /* 0x000fe40000010000 */
[C---:B------:R-:W-:Y:S02]  /*ef00*/  HMMA.16816.F32.BF16 R16, R100.reuse, R118, R16 ;  /* 0x000000766410723c */ /* 0x040fe40000041810 */
[----:B------:R-:W-:Y:S02]  /*ef10*/  LDSM.16.MT88.4 R116, [R134+UR4+0x4900] ;  /* 0x004900048674783b */ /* 0x000fe40008004200 */
[----:B------:R-:W-:Y:S02]  /*ef20*/  FADD.FTZ R165, R165, R162 ;  /* 0x000000a2a5a57221 */ /* 0x000fe40000010000 */
[----:B------:R-:W-:Y:S02]  /*ef30*/  FADD.FTZ R171, R171, R170 ;  /* 0x000000aaabab7221 */ /* 0x000fe40000010000 */
[C---:B-1----:R-:W-:Y:S04]  /*ef40*/  HMMA.16816.F32.BF16 R20, R100.reuse, R108, R20 ;  /* 0x0000006c6414723c */ /* 0x042fe80000041814 */
[----:B------:R-:W-:Y:S02]  /*ef50*/  FADD.FTZ R174, R174, R165 ;  /* 0x000000a5aeae7221 */ /* 0x000fe40000010000 */
[----:B------:R-:W-:Y:S02]  /*ef60*/  FADD.FTZ R172, R172, R171 ;  /* 0x000000abacac7221 */ /* 0x000fe40000010000 */
[C---:B------:R-:W-:Y:S01]  /*ef70*/  HMMA.16816.F32.BF16 R24, R100.reuse, R110, R24 ;  /* 0x0000006e6418723c */ /* 0x040fe20000041818 */
[----:B------:R-:W1:Y:S03]  /*ef80*/  LDSM.16.MT88.4 R108, [R135+UR4+0x4900] ;  /* 0x00490004876c783b */ /* 0x000e660008004200 */
[----:B------:R-:W-:Y:S02]  /*ef90*/  FADD.FTZ R175, R175, R174 ;  /* 0x000000aeafaf7221 */ /* 0x000fe40000010000 */
[----:B------:R-:W-:Y:S02]  /*efa0*/  FADD.FTZ R172, R173, R172 ;  /* 0x000000acadac7221 */ /* 0x000fe40000010000 */
[C---:B------:R-:W-:Y:S04]  /*efb0*/  HMMA.16816.F32.BF16 R28, R100.reuse, R120, R28 ;  /* 0x00000078641c723c */ /* 0x040fe8000004181c */
[----:B------:R-:W-:Y:S04]  /*efc0*/  FADD.FTZ R176, R176, R175 ;  /* 0x000000afb0b07221 */ /* 0x000fe80000010000 */
[C---:B------:R-:W-:Y:S01]  /*efd0*/  HMMA.16816.F32.BF16 R32, R100.reuse, R122, R32 ;  /* 0x0000007a6420723c */ /* 0x040fe20000041820 */
[----:B------:R-:W-:Y:S03]  /*efe0*/  LDSM.16.MT88.4 R120, [R160+0x1100] ;  /* 0x00110000a078783b */ /* 0x000fe60000004200 */
[----:B------:R-:W-:Y:S04]  /*eff0*/  FADD.FTZ R177, R177, R176 ;  /* 0x000000b0b1b17221 */ /* 0x000fe80000010000 */
        /* <DEDUP_REMOVED lines=23> */
[----:B------:R-:W-:Y:S01]  /*f170*/  F2FP.BF16.PACK_AB R100, R180, R179 ;  /* 0x000000b3b464723e */ /* 0x000fe200000010ff */
[----:B------:R-:W-:Y:S01]  /*f180*/  FADD.FTZ R179, R179, R172 ;  /* 0x000000acb3b37221 */ /* 0x000fe20000010000 */
[----:B------:R-:W-:Y:S03]  /*f190*/  F2FP.BF16.PACK_AB R102, R182, R181 ;  /* 0x000000b5b666723e */ /* 0x000fe600000010ff */
[C---:B--2---:R-:W-:Y:S01]  /*f1a0*/  F2FP.BF16.PACK_AB R101, R183.reuse, R178 ;  /* 0x000000b2b765723e */ /* 0x044fe200000010ff */
        /* <DEDUP_REMOVED lines=10> */
[----:B------:R-:W1:Y:S03]  /*f250*/  LDSM.16.MT88.4 R108, [R134+UR4+0x3100] ;  /* 0x00310004866c783b */ /* 0x000e660008004200 */
        /* <DEDUP_REMOVED lines=55> */
[----:B------:R-:W-:Y:S01]  /*f5d0*/  @P0 IADD3 R4, P5, R196, UR6, RZ ;  /* 0x00000006c4040c10 */ /* 0x000fe2000ffbe0ff */
[C---:B------:R-:W-:Y:S04]  /*f5e0*/  HMMA.16816.F32.BF16 R64, R136.reuse, R6, R64 ;  /* 0x000000068840723c */ /* 0x040fe80000041840 */
[C---:B------:R-:W-:Y:S02]  /*f5f0*/  @P0 LEA R16, P4, R4.reuse, c[0x0][0x1c8], 0x1 ;  /* 0x0000720004100a11 */ /* 0x040fe400078808ff */
[----:B------:R-:W-:Y:S02]  /*f600*/  @P0 IADD3.X R5, R203, UR21, RZ, P5, !PT ;  /* 0x00000015cb050c10 */ /* 0x000fe4000affe4ff */
[C---:B--2---:R-:W-:Y:S04]  /*f610*/  HMMA.16816.F32.BF16 R68, R136.reuse, R8, R68 ;  /* 0x000000088844723c */ /* 0x044fe80000041844 */
[----:B------:R-:W-:Y:S02]  /*f620*/  @P0 LEA.HI.X R17, R4, c[0x0][0x1cc], R5, 0x1, P4 ;  /* 0x0000730004110a11 */ /* 0x000fe400020f0c05 */
[----:B------:R-:W1:Y:S01]  /*f630*/  LDSM.16.MT88.4 R4, [R134+UR4+0x5900] ;  /* 0x005900048604783b */ /* 0x000e620008004200 */
[----:B------:R-:W-:Y:S01]  /*f640*/  @P0 IADD3 R8, P5, R212, UR6, RZ ;  /* 0x00000006d4080c10 */ /* 0x000fe2000ffbe0ff */
[C---:B------:R-:W-:Y:S04]  /*f650*/  HMMA.16816.F32.BF16 R72, R136.reuse, R10, R72 ;  /* 0x0000000a8848723c */ /* 0x040fe80000041848 */
[C---:B------:R-:W-:Y:S02]  /*f660*/  @P0 LEA R18, P4, R8.reuse, c[0x0][0x1c8], 0x1 ;  /* 0x0000720008120a11 */ /* 0x040fe400078808ff */
        /* <DEDUP_REMOVED lines=8> */
[----:B------:R-:W-:Y:S02]  /*f6f0*/  UISETP.GE.AND UP0, UPT, UR10, UR17, UPT ;  /* 0x000000110a00728c */ /* 0x000fe4000bf06270 */
[C---:B------:R-:W-:Y:S01]  /*f700*/  @P0 LEA R22, P6, R20.reuse, c[0x0][0x1c8], 0x1 ;  /* 0x0000720014160a11 */ /* 0x040fe200078c08ff */
[----:B------:R-:W-:Y:S01]  /*f710*/  UISETP.GE.AND UP1, UPT, UR5, 0x1, UPT ;  /* 0x000000010500788c */ /* 0x000fe2000bf26270 */
[----:B------:R-:W-:Y:S01]  /*f720*/  @P0 IADD3.X R13, R209, UR21, RZ, P4, !PT ;  /* 0x00000015d10d0c10 */ /* 0x000fe2000a7fe4ff */
[----:B------:R-:W-:Y:S01]  /*f730*/  UIADD3 UR17, UR17, -0x1, URZ ;  /* 0xffffffff11117890 */ /* 0x000fe2000fffe03f */
[----:B------:R-:W-:Y:S02]  /*f740*/  @P0 LEA R12, P4, R21, c[0x0][0x1c8], 0x1 ;  /* 0x00007200150c0a11 */ /* 0x000fe400078808ff */
[----:B------:R-:W-:Y:S03]  /*f750*/  @P0 IADD3.X R24, R203, UR6, RZ, P5, !PT ;  /* 0x00000006cb180c10 */ /* 0x000fe6000affe4ff */
[----:B------:R-:W-:Y:S02]  /*f760*/  @P0 LEA.HI.X R23, R20, c[0x0][0x1cc], R13, 0x1, P6 ;  /* 0x0000730014170a11 */ /* 0x000fe400030f0c0d */
[----:B------:R-:W-:Y:S02]  /*f770*/  MOV R20, UR15 ;  /* 0x0000000f00147c02 */ /* 0x000fe40008000f00 */
[----:B------:R-:W-:Y:S02]  /*f780*/  @P0 LEA.HI.X R13, R21, c[0x0][0x1cc], R24, 0x1, P4 ;  /* 0x00007300150d0a11 */ /* 0x000fe400020f0c18 */
[----:B------:R-:W-:Y:S01]  /*f790*/  @P0 IADD3 R3, P4, R212, UR7, RZ ;  /* 0x00000007d4030c10 */ /* 0x000fe2000ff9e0ff */
[----:B------:R-:W-:Y:S01]  /*f7a0*/  @P0 IMAD R25, R20, 0x3000, R193 ;  /* 0x0000300014190824 */ /* 0x000fe200078e02c1 */
[----:B------:R-:W-:Y:S01]  /*f7b0*/  @P0 IADD3 R21, P5, R210, UR7, RZ ;  /* 0x00000007d2150c10 */ /* 0x000fe2000ffbe0ff */
[C---:B-1----:R-:W-:Y:S03]  /*f7c0*/  HMMA.16816.F32.BF16 R84, R136.reuse, R4, R84 ;  /* 0x000000048854723c */ /* 0x042fe60000041854 */
[----:B------:R-:W-:Y:S02]  /*f7d0*/  @P0 LEA R14, P6, R3, c[0x0][0x1c8], 0x1 ;  /* 0x00007200030e0a11 */ /* 0x000fe400078c08ff */
[----:B------:R-:W-:Y:S02]  /*f7e0*/  @P0 IADD3.X R24, R211, UR6, RZ, P4, !PT ;  /* 0x00000006d3180c10 */ /* 0x000fe4000a7fe4ff */
[----:B------:R-:W-:Y:S01]  /*f7f0*/  @P0 LEA R20, P4, R21, c[0x0][0x1c8], 0x1 ;  /* 0x0000720015140a11 */ /* 0x000fe200078808ff */
[C---:B------:R-:W-:Y:S04]  /*f800*/  HMMA.16816.F32.BF16 R88, R136.reuse, R6, R88 ;  /* 0x000000068858723c */ /* 0x040fe80000041858 */
[----:B------:R-:W-:Y:S02]  /*f810*/  @P0 LEA.HI.X R15, R3, c[0x0][0x1cc], R24, 0x1, P6 ;  /* 0x00007300030f0a11 */ /* 0x000fe400030f0c18 */
[----:B------:R-:W-:Y:S02]  /*f820*/  @P0 SHF.L.U32 R3, R25, 0x1, RZ ;  /* 0x0000000119030819 */ /* 0x000fe400000006ff */
[----:B------:R-:W-:Y:S01]  /*f830*/  @P0 IADD3.X R26, R209, UR6, RZ, P5, !PT ;  /* 0x00000006d11a0c10 */ /* 0x000fe2000affe4ff */
[C---:B--2---:R-:W-:Y:S01]  /*f840*/  HMMA.16816.F32.BF16 R92, R136.reuse, R8, R92 ;  /* 0x00000008885c723c */ /* 0x044fe2000004185c */
[----:B------:R-:W-:Y:S01]  /*f850*/  UIADD3 UR6, UR5, 0x1, URZ ;  /* 0x0000000105067890 */ /* 0x000fe2000fffe03f */
[----:B------:R-:W-:Y:S01]  /*f860*/  @!PT LDS RZ, [RZ] ;  /* 0x00000000fffff984 */ /* 0x000fe20000000800 */
[----:B------:R-:W-:Y:S01]  /*f870*/  @!PT LDS RZ, [RZ] ;  /* 0x00000000fffff984 */ /* 0x000fe20000000800 */
[----:B------:R-:W-:Y:S01]  /*f880*/  @!PT LDS RZ, [RZ] ;  /* 0x00000000fffff984 */ /* 0x000fe20000000800 */
[----:B------:R1:W-:Y:S01]  /*f890*/  @P0 LDGSTS.E.BYPASS.LTC128B.128 [R3+0xc100], [R16.64], !P3 ;  /* 0x0c10000010030fae */ /* 0x0003e2000d901d52 */
[----:B------:R-:W-:Y:S02]  /*f8a0*/  @P0 LEA.HI.X R21, R21, c[0x0][0x1cc], R26, 0x1, P4 ;  /* 0x0000730015150a11 */ /* 0x000fe400020f0c1a */
[----:B------:R-:W-:Y:S03]  /*f8b0*/  USEL UR5, UR6, URZ, !UP1 ;  /* 0x0000003f06057287 */ /* 0x000fe6000c800000 */
        /* <DEDUP_REMOVED lines=9> */
[----:B------:R-:W-:-:S05]  /*f950*/  @!P0 BRA `(.L_x_829) ;  /* 0xffffc69000008947 */ /* 0x000fca000383ffff */
.L_x_820:
[----:B------:R-:W1:Y:S01]  /*f960*/  SHFL.BFLY PT, R4, R205, 0x2, 0x1f ;  /* 0x0c401f00cd047f89 */ /* 0x000e6200000e0000 */
[----:B------:R-:W-:-:S02]  /*f970*/  MOV R6, RZ ;  /* 0x000000ff00067202 */ /* 0x000fc40000000f00 */
[----:B------:R-:W-:Y:S01]  /*f980*/  MOV R5, RZ ;  /* 0x000000ff00057202 */ /* 0x000fe20000000f00 */
[----:B------:R-:W2:Y:S01]  /*f990*/  SHFL.BFLY PT, R3, R206, 0x2, 0x1f ;  /* 0x0c401f00ce037f89 */ /* 0x000ea200000e0000 */
[----:B------:R-:W-:Y:S01]  /*f9a0*/  PLOP3.LUT P2, PT, PT, PT, PT, 0x8, 0x0 ;  /* 0x000000000000781c */ /* 0x000fe20003f4e170 */
[----:B-1----:R-:W-:Y:S02]  /*f9b0*/  FADD.FTZ R7, R4, R205 ;  /* 0x000000cd04077221 */ /* 0x002fe40000010000 */
[----:B--2---:R-:W-:-:S03]  /*f9c0*/  FADD.FTZ R8, R3, R206 ;  /* 0x000000ce03087221 */ /* 0x004fc60000010000 */
[----:B------:R-:W1:Y:S04]  /*f9d0*/  SHFL.BFLY PT, R4, R7, 0x1, 0x1f ;  /* 0x0c201f0007047f89 */ /* 0x000e6800000e0000 */
[----:B------:R-:W2:Y:S01]  /*f9e0*/  SHFL.BFLY PT, R3, R8, 0x1, 0x1f ;  /* 0x0c201f0008037f89 */ /* 0x000ea200000e0000 */
[----:B-1----:R-:W-:Y:S01]  /*f9f0*/  FADD.FTZ R4, R7, R4 ;  /* 0x0000000407047221 */ /* 0x002fe20000010000 */
[----:B------:R-:W-:Y:S01]  /*fa00*/  MOV R7, 0xff800000 ;  /* 0xff80000000077802 */ /* 0x000fe20000000f00 */
        /* <DEDUP_REMOVED lines=112> */
.L_x_793:
        /* <DEDUP_REMOVED lines=223> */
[----:B-1----:R-:W-:-:S03]  /*10f00*/  IMAD.IADD R5, R17, 0x1, R2 ;  /* 0x0000000111057824 */ /* 0x002fc600078e0202 */
[----:B------:R-:W-:Y:S02]  /*10f10*/  STS [R29+0x8000], R96 ;  /* 0x008000601d007388 */ /* 0x000fe40000000800 */
[----:B------:R-:W-:Y:S02]  /*10f20*/  LEA.HI.X R2, R16, c[0x0][0x384], R5, 0x1, P0 ;  /* 0x0000e10010027a11 */ /* 0x000fe400000f0c05 */
[----:B------:R-:W-:Y:S04]  /*10f30*/  STS [R29+0x8400], R98 ;  /* 0x008400621d007388 */ /* 0x000fe80000000800 */
[----:B------:R-:W-:Y:S01]  /*10f40*/  BAR.SYNC.DEFER_BLOCKING 0x1, 0x100 ;  /* 0x0044000000007b1d */ /* 0x000fe20000010000 */
[----:B------:R-:W-:-:S05]  /*10f50*/  ISETP.GE.AND P0, PT, R57, R10, PT ;  /* 0x0000000a3900720c */ /* 0x000fca0003f06270 */
[----:B------:R-:W-:Y:S04]  /*10f60*/  SHFL.IDX PT, R30, R12, RZ, 0x1c1f ;  /* 0x001c1fff0c1e7589 */ /* 0x000fe800000e0000 */
[----:B------:R-:W1:Y:S04]  /*10f70*/  SHFL.IDX PT, R31, R23, RZ, 0x1c1f ;  /* 0x001c1fff171f7589 */ /* 0x000e6800000e0000 */
[----:B------:R-:W-:Y:S04]  /*10f80*/  SHFL.IDX PT, R100, R12, 0x1, 0x1c1f ;  /* 0x003c1f000c647f89 */ /* 0x000fe800000e0000 */
[----:B------:R-:W2:Y:S04]  /*10f90*/  SHFL.IDX PT, R101, R23, 0x1, 0x1c1f ;  /* 0x003c1f0017657f89 */ /* 0x000ea800000e0000 */
[----:B------:R3:W4:Y:S04]  /*10fa0*/  SHFL.IDX PT, R60, R0, RZ, 0x181f ;  /* 0x00181fff003c7589 */ /* 0x00072800000e0000 */
[----:B------:R3:W3:Y:S04]  /*10fb0*/  SHFL.IDX PT, R61, R2, RZ, 0x181f ;  /* 0x00181fff023d7589 */ /* 0x0006e800000e0000 */
[----:B-1----:R1:W-:Y:S04]  /*10fc0*/  @!P5 ST.E [R30.64], R6 ;  /* 0x000000061e00d985 */ /* 0x0023e8000c101912 */
[----:B--2---:R1:W-:Y:S04]  /*10fd0*/  @!P4 ST.E [R100.64], R7 ;  /* 0x000000076400c985 */ /* 0x0043e8000c101912 */
[----:B------:R1:W2:Y:S04]  /*10fe0*/  LDS.128 R52, [R58+0x1080] ;  /* 0x001080003a347984 */ /* 0x0002a80000000c00 */
        /* <DEDUP_REMOVED lines=9> */
[----:B-1-34-:R-:W1:Y:S01]  /*11080*/  LDS.128 R28, [R58+0x80] ;  /* 0x000080003a1c7984 */ /* 0x01ae620000000c00 */
[----:B------:R-:W-:-:S02]  /*11090*/  IADD3 R56, R3, 0x40, RZ ;  /* 0x0000004003387810 */ /* 0x000fc40007ffe0ff */
[----:B------:R-:W-:Y:S01]  /*110a0*/  IADD3 R9, R3, 0x80, RZ ;  /* 0x0000008003097810 */ /* 0x000fe20007ffe0ff */
[----:B------:R-:W3:Y:S01]  /*110b0*/  LDS.128 R16, [R58+0x4080] ;  /* 0x004080003a107984 */ /* 0x000ee20000000c00 */
        /* <DEDUP_REMOVED lines=13> */
[----:B-1----:R1:W-:Y:S04]  /*11190*/  @!P2 ST.E.128 [R58.64], R28 ;  /* 0x0000001c3a00a985 */ /* 0x0023e8000c101d12 */
[----:B---3--:R1:W-:Y:S04]  /*111a0*/  @!P1 ST.E.128 [R62.64], R16 ;  /* 0x000000103e009985 */ /* 0x0083e8000c101d12 */
[----:B-----5:R1:W-:Y:S02]  /*111b0*/  @!P0 ST.E.128 [R8.64], R4 ;  /* 0x0000000408008985 */ /* 0x0203e4000c101d12 */
.L_x_832:
[----:B---34-:R-:W-:Y:S05]  /*111c0*/  BSYNC B0 ;  /* 0x0000000000007941 */ /* 0x018fea0003800000 */
.L_x_831:
[----:B-1----:R-:W-:Y:S01]  /*111d0*/  IADD3 R5, R57, 0x20, RZ ;  /* 0x0000002039057810 */ /* 0x002fe20007ffe0ff */
[----:B------:R1:W3:Y:S01]  /*111e0*/  SHFL.IDX PT, R9, R2, 0x1, 0x181f ;  /* 0x00381f0002097f89 */ /* 0x0002e200000e0000 */
        /* <DEDUP_REMOVED lines=16> */
[----:B--2---:R2:W-:Y:S02]  /*112f0*/  @!P2 ST.E.128 [R16.64], R52 ;  /* 0x000000341000a985 */ /* 0x0045e4000c101d12 */
[----:B------:R-:W-:-:S04]  /*11300*/  @!P1 IMAD.WIDE R6, R6, 0x2, R8 ;  /* 0x0000000206069825 */ /* 0x000fc800078e0208 */
[----:B------:R-:W-:Y:S01]  /*11310*/  @!P0 IMAD.WIDE R4, R4, 0x2, R8 ;  /* 0x0000000204048825 */ /* 0x000fe200078e0208 */
[----:B------:R2:W-:Y:S04]  /*11320*/  @!P1 ST.E.128 [R6.64], R40 ;  /* 0x0000002806009985 */ /* 0x0005e8000c101d12 */
[----:B------:R2:W-:Y:S02]  /*11330*/  @!P0 ST.E.128 [R4.64], R24 ;  /* 0x0000001804008985 */ /* 0x0005e4000c101d12 */
.L_x_834:
[----:B------:R-:W-:Y:S05]  /*11340*/  BSYNC B0 ;  /* 0x0000000000007941 */ /* 0x000fea0003800000 */
.L_x_833:
[----:B--2---:R-:W-:Y:S01]  /*11350*/  IADD3 R5, R57, 0x40, RZ ;  /* 0x0000004039057810 */ /* 0x004fe20007ffe0ff */
[----:B---3--:R2:W3:Y:S01]  /*11360*/  SHFL.IDX PT, R9, R2, 0x2, 0x181f ;  /* 0x00581f0002097f89 */ /* 0x0084e200000e0000 */
        /* <DEDUP_REMOVED lines=21> */
.L_x_836:
[----:B------:R-:W-:Y:S05]  /*114c0*/  BSYNC B0 ;  /* 0x0000000000007941 */ /* 0x000fea0003800000 */
.L_x_835:
[----:B------:R-:W-:Y:S01]  /*114d0*/  IADD3 R57, R57, 0x60, RZ ;  /* 0x0000006039397810 */ /* 0x000fe20007ffe0ff */
[----:B---3--:R3:W1:Y:S03]  /*114e0*/  SHFL.IDX PT, R7, R2, 0x3, 0x181f ;  /* 0x00781f0002077f89 */ /* 0x00866600000e0000 */
[----:B------:R-:W-:Y:S01]  /*114f0*/  ISETP.GE.AND P0, PT, R57, R10, PT ;  /* 0x0000000a3900720c */ /* 0x000fe20003f06270 */
[----:B------:R3:W2:-:S12]  /*11500*/  SHFL.IDX PT, R6, R0, 0x3, 0x181f ;  /* 0x00781f0000067f89 */ /* 0x00069800000e0000 */
        /* <DEDUP_REMOVED lines=20> */
.L_x_830:
        /* <DEDUP_REMOVED lines=40> */
.L_x_838:
[----:B------:R-:W-:Y:S05]  /*118d0*/  BSYNC B0 ;  /* 0x0000000000007941 */ /* 0x000fea0003800000 */
.L_x_837:
        /* <DEDUP_REMOVED lines=62> */
.L_x_840:
[----:B------:R-:W-:Y:S05]  /*11cc0*/  BSYNC B0 ;  /* 0x0000000000007941 */ /* 0x000fea0003800000 */
.L_x_839:
        /* <DEDUP_REMOVED lines=21> */
.L_x_842:
[----:B------:R-:W-:Y:S05]  /*11e20*/  BSYNC B0 ;  /* 0x0000000000007941 */ /* 0x000fea0003800000 */
.L_x_841:
        /* <DEDUP_REMOVED lines=21> */
.L_x_844:
[----:B------:R-:W-:Y:S05]  /*11f80*/  BSYNC B0 ;  /* 0x0000000000007941 */ /* 0x000fea0003800000 */
.L_x_843:
        /* <DEDUP_REMOVED lines=22> */
.L_x_845:
        /* <DEDUP_REMOVED lines=9> */
.L_x_2628:


//--------------------- .text._ZN7cutlass13device_kernelIN5flash19enable_sm80_to_sm89INS1_16FlashAttnFwdSm80INS1_25CollectiveMainloopFwdSm80ILi8ELi2ELb0EN4cute5tupleIJNS5_1CILi128EEENS7_ILi64EEENS7_ILi192EEEEEELi192ENS_10bfloat16_tEfNS_4arch4Sm80ELb0ELb1ELb1ELb1ELb0ELb0ELb1ELb0EEENS1_21CollectiveEpilogueFwdINS6_IJS8_SA_S9_EEENS6_IJNS7_ILi1EEESI_SI_EEESC_SE_Li256ELb1ELb1ELb0ELb0EEENS1_19SingleTileSchedulerILb1ELb0ELb1ELi128EEEEEEEEEvNT_6ParamsE --------------------------
	.section	.text._ZN7cutlass13device_kernelIN5flash19enable_sm80_to_sm89INS1_16FlashAttnFwdSm80INS1_25CollectiveMainloopFwdSm80ILi8ELi2ELb0EN4cute5tupleIJNS5_1CILi128EEENS7_ILi64EEENS7_ILi192EEEEEELi192ENS_10bfloat16_tEfNS_4arch4Sm80ELb0ELb1ELb1ELb1ELb0ELb0ELb1ELb0EEENS1_21CollectiveEpilogueFwdINS6_IJS8_SA_S9_EEENS6_IJNS7_ILi1EEESI_SI_EEESC_SE_Li256ELb1ELb1ELb0ELb0EEENS1_19SingleTileSchedulerILb1ELb0ELb1ELi128EEEEEEEEEvNT_6ParamsE,"ax",@progbits
	.sectioninfo	@"SHI_REGISTERS=252"
	.align	128
.text._ZN7cutlass13device_kernelIN5flash19enable_sm80_to_sm89INS1_16FlashAttnFwdSm80INS1_25CollectiveMainloopFwdSm80ILi8ELi2ELb0EN4cute5tupleIJNS5_1CILi128EEENS7_ILi64EEENS7_ILi192EEEEEELi192ENS_10bfloat16_tEfNS_4arch4Sm80ELb0ELb1ELb1ELb1ELb0ELb0ELb1ELb0EEENS1_21CollectiveEpilogueFwdINS6_IJS8_SA_S9_EEENS6_IJNS7_ILi1EEESI_SI_EEESC_SE_Li256ELb1ELb1ELb0ELb0EEENS1_19SingleTileSchedulerILb1ELb0ELb1ELi128EEEEEEEEEvNT_6ParamsE:
        .type           _ZN7cutlass13device_kernelIN5flash19enable_sm80_to_sm89INS1_16FlashAttnFwdSm80INS1_25CollectiveMainloopFwdSm80ILi8ELi2ELb0EN4cute5tupleIJNS5_1CILi128EEENS7_ILi64EEENS7_ILi192EEEEEELi192ENS_10bfloat16_tEfNS_4arch4Sm80ELb0ELb1ELb1ELb1ELb0ELb0ELb1ELb0EEENS1_21CollectiveEpilogueFwdINS6_IJS8_SA_S9_EEENS6_IJNS7_ILi1EEESI_SI_EEESC_SE_Li256ELb1ELb1ELb0ELb0EEENS1_19SingleTileSchedulerILb1ELb0ELb1ELi128EEEEEEEEEvNT_6ParamsE,@function
        .size           _ZN7cutlass13device_kernelIN5flash19enable_sm80_to_sm89INS1_16FlashAttnFwdSm80INS1_25CollectiveMainloopFwdSm80ILi8ELi2ELb0EN4cute5tupleIJNS5_1CILi128EEENS7_ILi64EEENS7_ILi192EEEEEELi192ENS_10bfloat16_tEfNS_4arch4Sm80ELb0ELb1ELb1ELb1ELb0ELb0ELb1ELb0EEENS1_21CollectiveEpilogueFwdINS6_IJS8_SA_S9_EEENS6_IJNS7_ILi1EEESI_SI_EEESC_SE_Li256ELb1ELb1ELb0ELb0EEENS1_19SingleTileSchedulerILb1ELb0ELb1ELi128EEEEEEEEEvNT_6ParamsE,(.L_x_2629 - _ZN7cutlass13device_kernelIN5flash19enable_sm80_to_sm89INS1_16FlashAttnFwdSm80INS1_25CollectiveMainloopFwdSm80ILi8ELi2ELb0EN4cute5tupleIJNS5_1CILi128EEENS7_ILi64EEENS7_ILi192EEEEEELi192ENS_10bfloat16_tEfNS_4arch4Sm80ELb0ELb1ELb1ELb1ELb0ELb0ELb1ELb0EEENS1_21CollectiveEpilogueFwdINS6_IJS8_SA_S9_EEENS6_IJNS7_ILi1EEESI_SI_EEESC_SE_Li256ELb1ELb1ELb0ELb0EEENS1_19SingleTileSchedulerILb1ELb0ELb1ELi128EEEEEEEEEvNT_6ParamsE)
        .other          _ZN7cutlass13device_kernelIN5flash19enable_sm80_to_sm89INS1_16FlashAttnFwdSm80INS1_25CollectiveMainloopFwdSm80ILi8ELi2ELb0EN4cute5tupleIJNS5_1CILi128EEENS7_ILi64EEENS7_ILi192EEEEEELi192ENS_10bfloat16_tEfNS_4arch4Sm80ELb0ELb1ELb1ELb1ELb0ELb0ELb1ELb0EEENS1_21CollectiveEpilogueFwdINS6_IJS8_SA_S9_EEENS6_IJNS7_ILi1EEESI_SI_EEESC_SE_Li256ELb1ELb1ELb0ELb0EEENS1_19SingleTileSchedulerILb1ELb0ELb1ELi128EEEEEEEEEvNT_6ParamsE,@"STO_CUDA_ENTRY STV_DEFAULT"
_ZN7cutlass13device_kernelIN5flash19enable_sm80_to_sm89INS1_16FlashAttnFwdSm80INS1_25CollectiveMainloopFwdSm80ILi8ELi2ELb0EN4cute5tupleIJNS5_1CILi128EEENS7_ILi64EEENS7_ILi192EEEEEELi192ENS_10bfloat16_tEfNS_4arch4Sm80ELb0ELb1ELb1ELb1ELb0ELb0ELb1ELb0EEENS1_21CollectiveEpilogueFwdINS6_IJS8_SA_S9_EEENS6_IJNS7_ILi1EEESI_SI_EEESC_SE_Li256ELb1ELb1ELb0ELb0EEENS1_19SingleTileSchedulerILb1ELb0ELb1ELi128EEEEEEEEEvNT_6ParamsE:
        /* <DEDUP_REMOVED lines=16> */
.L_x_847:
        /* <DEDUP_REMOVED lines=8> */
.L_x_849:
[----:B------:R-:W-:-:S05]  /*0180*/  MOV R3, c[0x0][0x54c] ;  /* 0x0001530000037a02 */ /* 0x000fca0000000f00 */
.L_x_848:
[----:B-----5:R-:W-:Y:S01]  /*0190*/  IMAD R3, R3, c[0x0][0x548], RZ ;  /* 0x0001520003037a24 */ /* 0x020fe200078e02ff */
[----:B------:R-:W-:-:S04]  /*01a0*/  SHF.L.U32 R144, R219, 0x7, RZ ;  /* 0x00000007db907819 */ /* 0x000fc800000006ff */
[----:B------:R-:W-:-:S04]  /*01b0*/  ISETP.GE.AND P0, PT, R144, R3, PT ;  /* 0x000000039000720c */ /* 0x000fc80003f06270 */
[----:B------:R-:W-:Y:S01]  /*01c0*/  SEL R202, R202, 0xffffffff, !P0 ;  /* 0xffffffffcaca7807 */ /* 0x000fe20004000000 */
[----:B------:R-:W-:Y:S05]  /*01d0*/  BRA `(.L_x_850) ;  /* 0x0000012000007947 */ /* 0x000fea0003800000 */
.L_x_846:
[----:B---3--:R-:W-:-:S04]  /*01e0*/  ISETP.NE.U32.AND P0, PT, RZ, c[0x0][0x568], PT ;  /* 0x00015a00ff007a0c */ /* 0x008fc80003f05070 */
[----:B------:R-:W-:-:S13]  /*01f0*/  ISETP.NE.AND.EX P0, PT, RZ, c[0x0][0x56c], PT, P0 ;  /* 0x00015b00ff007a0c */ /* 0x000fda0003f05300 */
[----:B------:R-:W-:Y:S05]  /*0200*/  @!P0 BRA `(.L_x_851) ;  /* 0x0000002000008947 */ /* 0x000fea0003800000 */
[----:B------:R1:W5:Y:S01]  /*0210*/  LDG.E R3, [R2.64] ;  /* 0x0000000802037981 */ /* 0x000362000c1e1900 */
[----:B------:R-:W-:Y:S05]  /*0220*/  BRA `(.L_x_852) ;  /* 0x0000009000007947 */ /* 0x000fea0003800000 */
.L_x_851:
        /* <DEDUP_REMOVED lines=8> */
.L_x_853:
[----:B------:R-:W-:-:S05]  /*02b0*/  MOV R3, c[0x0][0x54c] ;  /* 0x0001530000037a02 */ /* 0x000fca0000000f00 */
.L_x_852:
[----:B-----5:R-:W-:Y:S01]  /*02c0*/  IMAD R3, R3, c[0x0][0x548], RZ ;  /* 0x0001520003037a24 */ /* 0x020fe200078e02ff */
[----:B------:R-:W-:-:S04]  /*02d0*/  SHF.L.U32 R144, R219, 0x7, RZ ;  /* 0x00000007db907819 */ /* 0x000fc800000006ff */
[----:B------:R-:W-:-:S04]  /*02e0*/  ISETP.GE.AND P0, PT, R144, R3, PT ;  /* 0x000000039000720c */ /* 0x000fc80003f06270 */
[----:B------:R-:W-:-:S04]  /*02f0*/  SEL R202, R202, 0xffffffff, !P0 ;  /* 0xffffffffcaca7807 */ /* 0x000fc80004000000 */
.L_x_850:
        /* <DEDUP_REMOVED lines=12> */
[----:B-1----:R-:W-:Y:S01]  /*03c0*/  IMAD.WIDE R2, R202, R11, c[0x0][0x350] ;  /* 0x0000d400ca027625 */ /* 0x002fe200078e020b */
        /* <DEDUP_REMOVED lines=8> */
[----:B------:R-:W-:Y:S01]  /*0450*/  IMAD.MOV.U32 R194, RZ, RZ, c[0x0][0x1d0] ;  /* 0x00007400ffc27624 */ /* 0x000fe200078e00ff */
[----:B------:R-:W-:Y:S05]  /*0460*/  @P0 BRA `(.L_x_854) ;  /* 0x0000004000000947 */ /* 0x000fea0003800000 */
[----:B------:R-:W-:Y:S05]  /*0470*/  @!P3 BRA `(.L_x_854) ;  /* 0x000000300000b947 */ /* 0x000fea0003800000 */
[----:B-----5:R-:W2:Y:S04]  /*0480*/  LDG.E R203, [R8.64] ;  /* 0x0000000808cb7981 */ /* 0x020ea8000c1e1900 */
[----:B------:R-:W2:Y:S02]  /*0490*/  LDG.E R0, [R8.64+0x4] ;  /* 0x0000040808007981 */ /* 0x000ea4000c1e1900 */
[----:B--2---:R-:W-:-:S02]  /*04a0*/  IADD3 R203, -R203, R0, RZ ;  /* 0x00000000cbcb7210 */ /* 0x004fc40007ffe1ff */
.L_x_854:
[----:B------:R-:W-:-:S04]  /*04b0*/  ISETP.NE.U32.AND P0, PT, RZ, c[0x0][0x368], PT ;  /* 0x0000da00ff007a0c */ /* 0x000fc80003f05070 */
[----:B------:R-:W-:-:S13]  /*04c0*/  ISETP.NE.AND.EX P0, PT, RZ, c[0x0][0x36c], PT, P0 ;  /* 0x0000db00ff007a0c */ /* 0x000fda0003f05300 */
[----:B------:R-:W-:Y:S05]  /*04d0*/  @!P0 BRA `(.L_x_855) ;  /* 0x0000003000008947 */ /* 0x000fea0003800000 */
[----:B------:R-:W-:-:S06]  /*04e0*/  IMAD.WIDE R194, R202, R11, c[0x0][0x368] ;  /* 0x0000da00cac27625 */ /* 0x000fcc00078e020b */
[----:B------:R2:W5:Y:S01]  /*04f0*/  LDG.E R194, [R194.64] ;  /* 0x00000008c2c27981 */ /* 0x000562000c1e1900 */
[----:B------:R-:W-:Y:S05]  /*0500*/  BRA `(.L_x_856) ;  /* 0x0000004000007947 */ /* 0x000fea0003800000 */
.L_x_855:
[----:B------:R-:W-:Y:S05]  /*0510*/  @!P4 BRA `(.L_x_856) ;  /* 0x000000300000c947 */ /* 0x000fea0003800000 */
[----:B------:R-:W2:Y:S04]  /*0520*/  LDG.E R194, [R2.64] ;  /* 0x0000000802c27981 */ /* 0x000ea8000c1e1900 */
[----:B------:R-:W2:Y:S02]  /*0530*/  LDG.E R5, [R2.64+0x4] ;  /* 0x0000040802057981 */ /* 0x000ea4000c1e1900 */
[----:B--2---:R-:W-:Y:S02]  /*0540*/  IADD3 R194, -R194, R5, RZ ;  /* 0x00000005c2c27210 */ /* 0x004fe40007ffe1ff */
.L_x_856:
[----:B------:R-:W-:Y:S01]  /*0550*/  IMAD.MOV.U32 R196, RZ, RZ, c[0x0][0x2c4] ;  /* 0x0000b100ffc47624 */ /* 0x000fe200078e00ff */
[----:B------:R-:W-:Y:S01]  /*0560*/  LOP3.LUT R0, R0, 0xfffffff7, RZ, 0xc0, !PT ;  /* 0xfffffff700007812 */ /* 0x000fe200078ec0ff */
[----:B--2---:R-:W-:Y:S01]  /*0570*/  IMAD.MOV.U32 R195, RZ, RZ, c[0x0][0x32c] ;  /* 0x0000cb00ffc37624 */ /* 0x004fe200078e00ff */
[----:B------:R-:W-:Y:S01]  /*0580*/  IADD3 R5, R144, 0x7f, RZ ;  /* 0x0000007f90057810 */ /* 0x000fe20007ffe0ff */
[----:B-----5:R-:W-:Y:S01]  /*0590*/  IMAD.IADD R194, R194, 0x1, -R7 ;  /* 0x00000001c2c27824 */ /* 0x020fe200078e0a07 */
[----:B------:R-:W-:-:S02]  /*05a0*/  ISETP.NE.AND P2, PT, R196, 0x1, PT ;  /* 0x00000001c400780c */ /* 0x000fc40003f45270 */
[----:B------:R-:W-:Y:S02]  /*05b0*/  ISETP.GE.AND P1, PT, R195, 0x1, PT ;  /* 0x00000001c300780c */ /* 0x000fe40003f26270 */
[----:B-1----:R-:W-:-:S09]  /*05c0*/  IADD3 R2, R194, 0x1, -R203 ;  /* 0x00000001c2027810 */ /* 0x002fd20007ffe8cb */
[----:B------:R-:W-:Y:S02]  /*05d0*/  @P2 IADD3 R3, R144, 0x7f, RZ ;  /* 0x0000007f90032810 */ /* 0x000fe40007ffe0ff */
[----:B------:R-:W-:-:S03]  /*05e0*/  @P2 LOP3.LUT R0, R0, 0x8, RZ, 0xfc, !PT ;  /* 0x0000000800002812 */ /* 0x000fc600078efcff */
[----:B------:R-:W-:Y:S01]  /*05f0*/  @P2 IMAD.HI.U32 R3, R3, c[0x0][0x2c8], RZ ;  /* 0x0000b20003032a27 */ /* 0x000fe200078e00ff */
[----:B------:R-:W-:-:S04]  /*0600*/  LOP3.LUT R0, R0, 0xfffffffb, RZ, 0xc0, !PT ;  /* 0xfffffffb00007812 */ /* 0x000fc800078ec0ff */
[----:B------:R-:W-:Y:S02]  /*0610*/  @P2 SHF.R.U32.HI R5, RZ, c[0x0][0x2cc], R3 ;  /* 0x0000b300ff052a19 */ /* 0x000fe40000011603 */
[----:B------:R-:W-:-:S03]  /*0620*/  @P1 LOP3.LUT R0, R0, 0x4, RZ, 0xfc, !PT ;  /* 0x0000000400001812 */ /* 0x000fc600078efcff */
[----:B------:R-:W-:Y:S02]  /*0630*/  IMAD.IADD R5, R2, 0x1, R5 ;  /* 0x0000000102057824 */ /* 0x000fe400078e0205 */
[----:B------:R-:W-:-:S03]  /*0640*/  IMAD.IADD R2, R6, 0x1, R7 ;  /* 0x0000000106027824 */ /* 0x000fc600078e0207 */
[----:B------:R-:W-:Y:S01]  /*0650*/  IADD3 R8, R5, c[0x0][0x328], RZ ;  /* 0x0000ca0005087a10 */ /* 0x000fe20007ffe0ff */
[----:B------:R-:W-:Y:S05]  /*0660*/  @!P1 BRA `(.L_x_857) ;  /* 0x000000e000009947 */ /* 0x000fea0003800000 */
[C---:B------:R-:W-:Y:S02]  /*0670*/  ISETP.GT.AND P0, PT, R5.reuse, RZ, PT ;  /* 0x000000ff0500720c */ /* 0x040fe40003f04270 */
[----:B------:R-:W-:-:S11]  /*0680*/  IADD3 R6, R5, -0x1, RZ ;  /* 0xffffffff05067810 */ /* 0x000fd60007ffe0ff */
[----:B------:R-:W-:Y:S05]  /*0690*/  @P0 BRA `(.L_x_858) ;  /* 0x0000006000000947 */ /* 0x000fea0003800000 */
[----:B------:R-:W-:Y:S01]  /*06a0*/  ISETP.NE.AND P0, PT, R195, 0x1, PT ;  /* 0x00000001c300780c */ /* 0x000fe20003f05270 */
[----:B------:R-:W-:-:S12]  /*06b0*/  IMAD.MOV R5, RZ, RZ, -R5 ;  /* 0x000000ffff057224 */ /* 0x000fd800078e0a05 */
[----:B------:R-:W-:-:S05]  /*06c0*/  @P0 IMAD.HI.U32 R3, R5, c[0x0][0x330], RZ ;  /* 0x0000cc0005030a27 */ /* 0x000fca00078e00ff */
[----:B------:R-:W-:-:S04]  /*06d0*/  @P0 SHF.R.U32.HI R5, RZ, c[0x0][0x334], R3 ;  /* 0x0000cd00ff050a19 */ /* 0x000fc80000011603 */
[----:B------:R-:W-:Y:S01]  /*06e0*/  LOP3.LUT R6, RZ, R5, RZ, 0x33, !PT ;  /* 0x00000005ff067212 */ /* 0x000fe200078e33ff */
[----:B------:R-:W-:Y:S05]  /*06f0*/  BRA `(.L_x_859) ;  /* 0x0000003000007947 */ /* 0x000fea0003800000 */
.L_x_858:
[----:B------:R-:W-:-:S13]  /*0700*/  ISETP.NE.AND P0, PT, R195, 0x1, PT ;  /* 0x00000001c300780c */ /* 0x000fda0003f05270 */
[----:B------:R-:W-:-:S05]  /*0710*/  @P0 IMAD.HI.U32 R3, R6, c[0x0][0x330], RZ ;  /* 0x0000cc0006030a27 */ /* 0x000fca00078e00ff */
[----:B------:R-:W-:-:S05]  /*0720*/  @P0 SHF.R.U32.HI R6, RZ, c[0x0][0x334], R3 ;  /* 0x0000cd00ff060a19 */ /* 0x000fca0000011603 */
.L_x_859:
[----:B------:R-:W-:-:S05]  /*0730*/  IMAD R3, R6, R195, c[0x0][0x32c] ;  /* 0x0000cb0006037624 */ /* 0x000fca00078e02c3 */
[----:B------:R-:W-:-:S04]  /*0740*/  IMNMX R8, R8, R3, PT ;  /* 0x0000000308087217 */ /* 0x000fc80003800200 */
.L_x_857:
[----:B------:R-:W-:Y:S01]  /*0750*/  IADD3 R8, R8, 0x3f, RZ ;  /* 0x0000003f08087810 */ /* 0x000fe20007ffe0ff */
[----:B------:R-:W-:Y:S01]  /*0760*/  @P2 IMAD.HI.U32 R7, R144, c[0x0][0x2c8], RZ ;  /* 0x0000b20090072a27 */ /* 0x000fe200078e00ff */
[C---:B------:R-:W-:Y:S02]  /*0770*/  IADD3 R10, R194.reuse, 0x3f, RZ ;  /* 0x0000003fc20a7810 */ /* 0x040fe40007ffe0ff */
[----:B------:R-:W-:Y:S01]  /*0780*/  SHF.R.S32.HI R3, RZ, 0x1f, R8 ;  /* 0x0000001fff037819 */ /* 0x000fe20000011408 */
[----:B------:R-:W-:Y:S01]  /*0790*/  IMAD.MOV.U32 R6, RZ, RZ, R144 ;  /* 0x000000ffff067224 */ /* 0x000fe200078e0090 */
[----:B------:R-:W-:Y:S01]  /*07a0*/  SHF.R.S32.HI R5, RZ, 0x1f, R10 ;  /* 0x0000001fff057819 */ /* 0x000fe2000001140a */
[----:B------:R-:W-:Y:S01]  /*07b0*/  IMAD.IADD R133, R194, 0x1, -R203 ;  /* 0x00000001c2857824 */ /* 0x000fe200078e0acb */
[----:B------:R-:W-:Y:S02]  /*07c0*/  @P2 SHF.R.U32.HI R6, RZ, c[0x0][0x2cc], R7 ;  /* 0x0000b300ff062a19 */ /* 0x000fe40000011607 */
[----:B------:R-:W-:-:S02]  /*07d0*/  LEA.HI R3, R3, R8, RZ, 0x6 ;  /* 0x0000000803037211 */ /* 0x000fc400078f30ff */
[----:B------:R-:W-:Y:S01]  /*07e0*/  LEA.HI R10, R5, R10, RZ, 0x6 ;  /* 0x0000000a050a7211 */ /* 0x000fe200078f30ff */
[----:B------:R-:W-:Y:S01]  /*07f0*/  IMAD.IADD R5, R133, 0x1, R6 ;  /* 0x0000000185057824 */ /* 0x000fe200078e0206 */
[----:B------:R-:W-:Y:S02]  /*0800*/  SHF.R.S32.HI R3, RZ, 0x6, R3 ;  /* 0x00000006ff037819 */ /* 0x000fe40000011403 */
[----:B------:R-:W-:Y:S02]  /*0810*/  SHF.R.S32.HI R10, RZ, 0x6, R10 ;  /* 0x00000006ff0a7819 */ /* 0x000fe4000001140a */
[----:B------:R-:W-:Y:S02]  /*0820*/  IADD3 R6, R5, -c[0x0][0x324], RZ ;  /* 0x8000c90005067a10 */ /* 0x000fe40007ffe0ff */
[----:B------:R-:W-:Y:S01]  /*0830*/  IMNMX R132, R10, R3, PT ;  /* 0x000000030a847217 */ /* 0x000fe20003800200 */
[----:B------:R-:W-:Y:S05]  /*0840*/  @!P1 BRA `(.L_x_860) ;  /* 0x000000d000009947 */ /* 0x000fea0003800000 */
[----:B------:R-:W-:-:S13]  /*0850*/  ISETP.GT.AND P0, PT, R5, -0x1, PT ;  /* 0xffffffff0500780c */ /* 0x000fda0003f04270 */
[----:B------:R-:W-:Y:S05]  /*0860*/  @P0 BRA `(.L_x_861) ;  /* 0x0000006000000947 */ /* 0x000fea0003800000 */
[----:B------:R-:W-:Y:S02]  /*0870*/  ISETP.NE.AND P0, PT, R195, 0x1, PT ;  /* 0x00000001c300780c */ /* 0x000fe40003f05270 */
[----:B------:R-:W-:-:S11]  /*0880*/  LOP3.LUT R5, RZ, R5, RZ, 0x33, !PT ;  /* 0x00000005ff057212 */ /* 0x000fd600078e33ff */
[----:B------:R-:W-:-:S05]  /*0890*/  @P0 IMAD.HI.U32 R3, R5, c[0x0][0x330], RZ ;  /* 0x0000cc0005030a27 */ /* 0x000fca00078e00ff */
[----:B------:R-:W-:-:S04]  /*08a0*/  @P0 SHF.R.U32.HI R5, RZ, c[0x0][0x334], R3 ;  /* 0x0000cd00ff050a19 */ /* 0x000fc80000011603 */
[----:B------:R-:W-:Y:S01]  /*08b0*/  LOP3.LUT R5, RZ, R5, RZ, 0x33, !PT ;  /* 0x00000005ff057212 */ /* 0x000fe200078e33ff */
[----:B------:R-:W-:Y:S05]  /*08c0*/  BRA `(.L_x_862) ;  /* 0x0000003000007947 */ /* 0x000fea0003800000 */
.L_x_861:
[----:B------:R-:W-:-:S13]  /*08d0*/  ISETP.NE.AND P0, PT, R195, 0x1, PT ;  /* 0x00000001c300780c */ /* 0x000fda0003f05270 */
[----:B------:R-:W-:-:S05]  /*08e0*/  @P0 IMAD.HI.U32 R3, R5, c[0x0][0x330], RZ ;  /* 0x0000cc0005030a27 */ /* 0x000fca00078e00ff */
[----:B------:R-:W-:-:S05]  /*08f0*/  @P0 SHF.R.U32.HI R5, RZ, c[0x0][0x334], R3 ;  /* 0x0000cd00ff050a19 */ /* 0x000fca0000011603 */
.L_x_862:
[----:B------:R-:W-:-:S05]  /*0900*/  IMAD R5, R5, c[0x0][0x32c], RZ ;  /* 0x0000cb0005057a24 */ /* 0x000fca00078e02ff */
[----:B------:R-:W-:-:S04]  /*0910*/  IMNMX R6, R6, R5, !PT ;  /* 0x0000000506067217 */ /* 0x000fc80007800200 */
.L_x_860:
[----:B------:R-:W-:Y:S01]  /*0920*/  SHF.R.S32.HI R193, RZ, 0x1f, R6 ;  /* 0x0000001fffc17819 */ /* 0x000fe20000011406 */
[----:B------:R-:W-:Y:S01]  /*0930*/  CS2R R98, SRZ ;  /* 0x0000000000627805 */ /* 0x000fe2000001ff00 */
[----:B------:R-:W-:Y:S01]  /*0940*/  PLOP3.LUT P2, PT, PT, PT, PT, 0x80, 0x0 ;  /* 0x000000000000781c */ /* 0x000fe20003f4f070 */
[----:B------:R-:W-:Y:S01]  /*0950*/  IMAD.MOV.U32 R5, RZ, RZ, RZ ;  /* 0x000000ffff057224 */ /* 0x000fe200078e00ff */
[----:B------:R-:W-:Y:S01]  /*0960*/  LEA.HI R193, R193, R6, RZ, 0x6 ;  /* 0x00000006c1c17211 */ /* 0x000fe200078f30ff */
[----:B------:R-:W-:Y:S01]  /*0970*/  IMAD.MOV.U32 R96, RZ, RZ, RZ ;  /* 0x000000ffff607224 */ /* 0x000fe200078e00ff */
[----:B------:R-:W-:Y:S01]  /*0980*/  CS2R R94, SRZ ;  /* 0x00000000005e7805 */ /* 0x000fe2000001ff00 */
[----:B------:R-:W-:Y:S01]  /*0990*/  CS2R R92, SRZ ;  /* 0x00000000005c7805 */ /* 0x000fe2000001ff00 */
[----:B------:R-:W-:Y:S01]  /*09a0*/  SHF.R.S32.HI R193, RZ, 0x6, R193 ;  /* 0x00000006ffc17819 */ /* 0x000fe200000114c1 */
[----:B------:R-:W-:Y:S01]  /*09b0*/  CS2R R90, SRZ ;  /* 0x00000000005a7805 */ /* 0x000fe2000001ff00 */
[----:B------:R-:W-:Y:S01]  /*09c0*/  CS2R R88, SRZ ;  /* 0x0000000000587805 */ /* 0x000fe2000001ff00 */
[----:B------:R-:W-:Y:S01]  /*09d0*/  CS2R R86, SRZ ;  /* 0x0000000000567805 */ /* 0x000fe2000001ff00 */
[----:B------:R-:W-:Y:S01]  /*09e0*/  IMNMX R193, RZ, R193, !PT ;  /* 0x000000c1ffc17217 */ /* 0x000fe20007800200 */
[----:B------:R-:W-:Y:S01]  /*09f0*/  CS2R R8, SRZ ;  /* 0x0000000000087805 */ /* 0x000fe2000001ff00 */
[----:B------:R-:W-:Y:S01]  /*0a00*/  IMAD.MOV.U32 R7, RZ, RZ, RZ ;  /* 0x000000ffff077224 */ /* 0x000fe200078e00ff */
[----:B------:R-:W-:Y:S01]  /*0a10*/  CS2R R82, SRZ ;  /* 0x0000000000527805 */ /* 0x000fe2000001ff00 */
[----:B------:R-:W-:Y:S01]  /*0a20*/  ISETP.GT.AND P0, PT, R132, R193, PT ;  /* 0x000000c18400720c */ /* 0x000fe20003f04270 */
        /* <DEDUP_REMOVED lines=43> */
[----:B------:R-:W-:-:S05]  /*0ce0*/  @P0 IMAD.WIDE R14, R202, R11, c[0x0][0x340] ;  /* 0x0000d000ca0e0625 */ /* 0x000fca00078e020b */
[----:B------:R1:W2:Y:S01]  /*0cf0*/  @P0 LDG.E R6, [R14.64] ;  /* 0x000000080e060981 */ /* 0x0002a2000c1e1900 */
[----:B------:R-:W-:Y:S01]  /*0d00*/  SHF.R.S32.HI R87, RZ, 0x1f, R84 ;  /* 0x0000001fff577819 */ /* 0x000fe20000011454 */
[C---:B------:R-:W-:Y:S01]  /*0d10*/  IMAD.WIDE.U32 R24, R4.reuse, c[0x0][0x178], RZ ;  /* 0x00005e0004187a25 */ /* 0x040fe200078e00ff */
[----:B------:R-:W-:Y:S01]  /*0d20*/  SHF.R.S32.HI R9, RZ, 0x1f, R4 ;  /* 0x0000001fff097819 */ /* 0x000fe20000011404 */
[----:B------:R-:W3:Y:S01]  /*0d30*/  S2R R3, SR_CTAID.Y ;  /* 0x0000000000037919 */ /* 0x000ee20000002600 */
[CC--:B------:R-:W-:Y:S01]  /*0d40*/  LEA.HI R7, R87.reuse, R84.reuse, RZ, 0x3 ;  /* 0x0000005457077211 */ /* 0x0c0fe200078f18ff */
[----:B------:R-:W-:Y:S01]  /*0d50*/  BSSY B0, `(.L_x_864) ;  /* 0x000009b000007945 */ /* 0x000fe20003800000 */
[----:B------:R-:W-:Y:S01]  /*0d60*/  LEA.HI R11, R87, R84, RZ, 0x4 ;  /* 0x00000054570b7211 */ /* 0x000fe200078f20ff */
[----:B------:R-:W-:Y:S01]  /*0d70*/  IMAD R9, R9, c[0x0][0x178], RZ ;  /* 0x00005e0009097a24 */ /* 0x000fe200078e02ff */
[----:B------:R-:W-:Y:S02]  /*0d80*/  SHF.R.S32.HI R13, RZ, 0x3, R7 ;  /* 0x00000003ff0d7819 */ /* 0x000fe40000011407 */
[----:B------:R-:W-:Y:S01]  /*0d90*/  LOP3.LUT R5, R7, 0xfffffff8, RZ, 0xc0, !PT ;  /* 0xfffffff807057812 */ /* 0x000fe200078ec0ff */
[----:B------:R-:W-:Y:S01]  /*0da0*/  IMAD R9, R4, c[0x0][0x17c], R9 ;  /* 0x00005f0004097a24 */ /* 0x000fe200078e0209 */
[----:B------:R-:W-:Y:S01]  /*0db0*/  SHF.R.S32.HI R8, RZ, 0x4, R11 ;  /* 0x00000004ff087819 */ /* 0x000fe2000001140b */
[----:B------:R-:W-:Y:S01]  /*0dc0*/  IMAD.SHL.U32 R201, R13, 0x40, RZ ;  /* 0x000000400dc97824 */ /* 0x000fe200078e00ff */
[----:B------:R-:W-:Y:S01]  /*0dd0*/  ISETP.NE.AND P5, PT, R196, 0x1, PT ;  /* 0x00000001c400780c */ /* 0x000fe20003fa5270 */
[----:B------:R-:W-:Y:S01]  /*0de0*/  IMAD.IADD R218, R84, 0x1, -R5 ;  /* 0x0000000154da7824 */ /* 0x000fe200078e0a05 */
[----:B------:R-:W-:Y:S01]  /*0df0*/  LEA.HI R5, R11, R8, RZ, 0x1 ;  /* 0x000000080b057211 */ /* 0x000fe200078f08ff */
[----:B------:R-:W-:Y:S01]  /*0e00*/  IMAD.IADD R25, R25, 0x1, R9 ;  /* 0x0000000119197824 */ /* 0x000fe200078e0209 */
[----:B------:R-:W-:Y:S01]  /*0e10*/  LOP3.LUT R201, R201, 0x1c0, RZ, 0xc0, !PT ;  /* 0x000001c0c9c97812 */ /* 0x000fe200078ec0ff */
[C---:B------:R-:W-:Y:S01]  /*0e20*/  IMAD.SHL.U32 R18, R218.reuse, 0x8, RZ ;  /* 0x00000008da127824 */ /* 0x040fe200078e00ff */
[----:B------:R-:W-:Y:S01]  /*0e30*/  LOP3.LUT R5, R5, 0xfffffffe, RZ, 0xc0, !PT ;  /* 0xfffffffe05057812 */ /* 0x000fe200078ec0ff */
[----:B------:R-:W-:Y:S01]  /*0e40*/  IMAD.SHL.U32 R20, R218, 0x40, RZ ;  /* 0x00000040da147824 */ /* 0x000fe200078e00ff */
[----:B------:R-:W-:-:S02]  /*0e50*/  IADD3 R27, P1, R2, R13, RZ ;  /* 0x0000000d021b7210 */ /* 0x000fc40007f3e0ff */
[----:B------:R-:W-:Y:S01]  /*0e60*/  LOP3.LUT R10, R201, 0x38, R18, 0xf8, !PT ;  /* 0x00000038c90a7812 */ /* 0x000fe200078ef812 */
[----:B------:R-:W-:Y:S01]  /*0e70*/  IMAD.IADD R4, R8, 0x1, -R5 ;  /* 0x0000000108047824 */ /* 0x000fe200078e0a05 */
[----:B------:R-:W-:Y:S01]  /*0e80*/  SHF.R.U32.HI R201, RZ, 0x3, R201 ;  /* 0x00000003ffc97819 */ /* 0x000fe200000116c9 */
[----:B-1----:R-:W-:Y:S01]  /*0e90*/  IMAD R15, R218, 0x20, R13 ;  /* 0x00000020da0f7824 */ /* 0x002fe200078e020d */
[----:B---3--:R-:W-:Y:S01]  /*0ea0*/  SHF.R.S32.HI R5, RZ, 0x1f, R3 ;  /* 0x0000001fff057819 */ /* 0x008fe20000011403 */
[----:B------:R-:W-:Y:S01]  /*0eb0*/  IMAD.WIDE.U32 R24, R3, c[0x0][0x1b8], R24 ;  /* 0x00006e0003187a25 */ /* 0x000fe200078e0018 */
[----:B------:R-:W-:Y:S02]  /*0ec0*/  LOP3.LUT R201, R10, R201, RZ, 0x3c, !PT ;  /* 0x000000c90ac97212 */ /* 0x000fe400078e3cff */
[----:B------:R-:W-:Y:S01]  /*0ed0*/  SHF.R.S32.HI R10, RZ, 0x1f, R2 ;  /* 0x0000001fff0a7819 */ /* 0x000fe20000011402 */
[----:B------:R-:W-:Y:S01]  /*0ee0*/  IMAD R2, R5, c[0x0][0x1b8], RZ ;  /* 0x00006e0005027a24 */ /* 0x000fe200078e02ff */
[----:B------:R-:W-:-:S02]  /*0ef0*/  IADD3 R8, R18, 0x80, RZ ;  /* 0x0000008012087810 */ /* 0x000fc40007ffe0ff */
[----:B------:R-:W-:Y:S01]  /*0f00*/  LOP3.LUT R11, R11, 0xfffffff0, RZ, 0xc0, !PT ;  /* 0xfffffff00b0b7812 */ /* 0x000fe200078ec0ff */
[----:B------:R-:W-:Y:S01]  /*0f10*/  IMAD R9, R3, c[0x0][0x1bc], R2 ;  /* 0x00006f0003097a24 */ /* 0x000fe200078e0202 */
[----:B------:R-:W-:Y:S02]  /*0f20*/  LEA.HI.X.SX32 R10, R13, R10, 0x1, P1 ;  /* 0x0000000a0d0a7211 */ /* 0x000fe400008f0eff */
[----:B------:R-:W-:Y:S01]  /*0f30*/  ISETP.GE.AND P6, PT, R8, c[0x0][0x1d4], PT ;  /* 0x0000750008007a0c */ /* 0x000fe20003fc6270 */
[----:B------:R-:W-:Y:S01]  /*0f40*/  IMAD.IADD R22, R84, 0x1, -R11 ;  /* 0x0000000154167824 */ /* 0x000fe200078e0a0b */
[----:B------:R-:W-:Y:S01]  /*0f50*/  ISETP.GE.AND P1, PT, R8, c[0x0][0x198], PT ;  /* 0x0000660008007a0c */ /* 0x000fe20003f26270 */
[----:B------:R-:W-:Y:S01]  /*0f60*/  IMAD.IADD R8, R144, 0x1, R15 ;  /* 0x0000000190087824 */ /* 0x000fe200078e020f */
[----:B------:R-:W-:Y:S01]  /*0f70*/  SHF.R.S32.HI R15, RZ, 0x1f, R202 ;  /* 0x0000001fff0f7819 */ /* 0x000fe200000114ca */
[----:B------:R-:W-:Y:S01]  /*0f80*/  IMAD.IADD R25, R25, 0x1, R9 ;  /* 0x0000000119197824 */ /* 0x000fe200078e0209 */
[----:B------:R-:W-:Y:S01]  /*0f90*/  SHF.R.S32.HI R17, RZ, 0x1f, R22 ;  /* 0x0000001fff117819 */ /* 0x000fe20000011416 */
[----:B------:R-:W-:Y:S01]  /*0fa0*/  @P5 IMAD.HI.U32 R2, R8, c[0x0][0x2c8], RZ ;  /* 0x0000b20008025a27 */ /* 0x000fe200078e00ff */
[----:B------:R-:W-:-:S02]  /*0fb0*/  SEL R16, R15, RZ, !P3 ;  /* 0x000000ff0f107207 */ /* 0x000fc40005800000 */
[----:B------:R-:W-:Y:S01]  /*0fc0*/  SEL R9, R202, RZ, !P3 ;  /* 0x000000ffca097207 */ /* 0x000fe20005800000 */
[----:B------:R-:W-:Y:S01]  /*0fd0*/  IMAD.MOV.U32 R14, RZ, RZ, R8 ;  /* 0x000000ffff0e7224 */ /* 0x000fe200078e0008 */
[----:B------:R-:W-:Y:S01]  /*0fe0*/  @P5 SHF.R.U32.HI R14, RZ, c[0x0][0x2cc], R2 ;  /* 0x0000b300ff0e5a19 */ /* 0x000fe20000011602 */
[----:B------:R-:W-:Y:S01]  /*0ff0*/  IMAD R16, R16, c[0x0][0x1c0], RZ ;  /* 0x0000700010107a24 */ /* 0x000fe200078e02ff */
[----:B------:R-:W-:Y:S01]  /*1000*/  LEA.HI R2, R17, R22, RZ, 0x3 ;  /* 0x0000001611027211 */ /* 0x000fe200078f18ff */
[----:B------:R-:W-:Y:S01]  /*1010*/  IMAD R12, R10, c[0x0][0x1e0], RZ ;  /* 0x000078000a0c7a24 */ /* 0x000fe200078e02ff */
[----:B------:R-:W-:Y:S01]  /*1020*/  LEA.HI R21, R87, R84, RZ, 0x6 ;  /* 0x0000005457157211 */ /* 0x000fe200078f30ff */
[C---:B------:R-:W-:Y:S01]  /*1030*/  IMAD R16, R9.reuse, c[0x0][0x1c4], R16 ;  /* 0x0000710009107a24 */ /* 0x040fe200078e0210 */
[----:B------:R-:W-:Y:S01]  /*1040*/  SHF.R.S32.HI R19, RZ, 0x1f, R18 ;  /* 0x0000001fff137819 */ /* 0x000fe20000011412 */
[----:B------:R-:W-:Y:S01]  /*1050*/  IMAD.WIDE.U32 R24, R9, c[0x0][0x1c0], R24 ;  /* 0x0000700009187a25 */ /* 0x000fe200078e0018 */
[----:B------:R-:W-:-:S02]  /*1060*/  LOP3.LUT R17, R2, 0xfffffff8, RZ, 0xc0, !PT ;  /* 0xfffffff802117812 */ /* 0x000fc400078ec0ff */
[----:B------:R-:W-:Y:S01]  /*1070*/  SHF.L.U32 R30, R21, 0x3, RZ ;  /* 0x00000003151e7819 */ /* 0x000fe200000006ff */
[--C-:B------:R-:W-:Y:S01]  /*1080*/  IMAD.MOV R21, RZ, RZ, -R14.reuse ;  /* 0x000000ffff157224 */ /* 0x100fe200078e0a0e */
[----:B------:R-:W-:Y:S01]  /*1090*/  SHF.R.S32.HI R9, RZ, 0x1f, R14 ;  /* 0x0000001fff097819 */ /* 0x000fe2000001140e */
[C---:B------:R-:W-:Y:S01]  /*10a0*/  IMAD R12, R27.reuse, c[0x0][0x1e4], R12 ;  /* 0x000079001b0c7a24 */ /* 0x040fe200078e020c */
[----:B------:R-:W-:Y:S01]  /*10b0*/  LOP3.LUT R20, R20, 0x1c0, RZ, 0xc0, !PT ;  /* 0x000001c014147812 */ /* 0x000fe200078ec0ff */
[----:B------:R-:W-:Y:S01]  /*10c0*/  IMAD.WIDE.U32 R28, R27, c[0x0][0x1e0], R18 ;  /* 0x000078001b1c7a25 */ /* 0x000fe200078e0012 */
[----:B------:R-:W-:Y:S02]  /*10d0*/  LOP3.LUT R0, R0, 0xffffffef, RZ, 0xc0, !PT ;  /* 0xffffffef00007812 */ /* 0x000fe400078ec0ff */
[----:B------:R-:W-:Y:S01]  /*10e0*/  LOP3.LUT R7, R20, 0x8, R7, 0xf8, !PT ;  /* 0x0000000814077812 */ /* 0x000fe200078ef807 */
[----:B------:R-:W-:Y:S01]  /*10f0*/  IMAD.IADD R17, R22, 0x1, -R17 ;  /* 0x0000000116117824 */ /* 0x000fe200078e0a11 */
[----:B------:R-:W-:Y:S01]  /*1100*/  SHF.R.U32.HI R20, RZ, 0x3, R20 ;  /* 0x00000003ff147819 */ /* 0x000fe20000011614 */
[----:B------:R-:W-:Y:S01]  /*1110*/  IMAD R21, R21, c[0x0][0x2c4], R8 ;  /* 0x0000b10015157a24 */ /* 0x000fe200078e0208 */
[----:B------:R-:W-:Y:S01]  /*1120*/  LEA.HI R86, R87, R84, RZ, 0x5 ;  /* 0x0000005457567211 */ /* 0x000fe200078f28ff */
[----:B------:R-:W-:Y:S01]  /*1130*/  IMAD.IADD R29, R29, 0x1, R12 ;  /* 0x000000011d1d7824 */ /* 0x000fe200078e020c */
[----:B------:R-:W-:Y:S01]  /*1140*/  LOP3.LUT R7, R7, R20, RZ, 0x3c, !PT ;  /* 0x0000001407077212 */ /* 0x000fe200078e3cff */
[----:B------:R-:W-:Y:S01]  /*1150*/  IMAD.IADD R25, R25, 0x1, R16 ;  /* 0x0000000119197824 */ /* 0x000fe200078e0210 */
[----:B------:R-:W-:Y:S01]  /*1160*/  LOP3.LUT P3, RZ, R17, 0x4, RZ, 0xc0, !PT ;  /* 0x0000000411ff7812 */ /* 0x000fe2000786c0ff */
[----:B------:R-:W-:Y:S01]  /*1170*/  IMAD R9, R9, c[0x0][0x1b0], RZ ;  /* 0x00006c0009097a24 */ /* 0x000fe200078e02ff */
[----:B------:R-:W-:Y:S01]  /*1180*/  LOP3.LUT P2, RZ, R17, 0x2, RZ, 0xc0, !PT ;  /* 0x0000000211ff7812 */ /* 0x000fe2000784c0ff */
[----:B------:R-:W-:Y:S01]  /*1190*/  IMAD R8, R5, c[0x0][0x210], RZ ;  /* 0x0000840005087a24 */ /* 0x000fe200078e02ff */
[----:B------:R-:W-:Y:S01]  /*11a0*/  SHF.L.U32 R17, R17, 0x6, RZ ;  /* 0x0000000611117819 */ /* 0x000fe200000006ff */
[----:B------:R-:W-:Y:S01]  /*11b0*/  IMAD.WIDE.U32 R206, R3, c[0x0][0x1e8], R28 ;  /* 0x00007a0003ce7a25 */ /* 0x000fe200078e001c */
[----:B------:R-:W-:-:S02]  /*11c0*/  P2R R11, PR, RZ, 0x2 ;  /* 0x00000002ff0b7803 */ /* 0x000fc40000000000 */
[----:B------:R-:W-:Y:S01]  /*11d0*/  LOP3.LUT R17, R17, 0x1c0, RZ, 0xc0, !PT ;  /* 0x000001c011117812 */ /* 0x000fe200078ec0ff */
[C---:B------:R-:W-:Y:S01]  /*11e0*/  IMAD R9, R14.reuse, c[0x0][0x1b4], R9 ;  /* 0x00006d000e097a24 */ /* 0x040fe200078e0209 */
[----:B------:R-:W-:Y:S01]  /*11f0*/  LOP3.LUT R201, R201, 0xfffffe00, R30, 0xf8, !PT ;  /* 0xfffffe00c9c97812 */ /* 0x000fe200078ef81e */
[----:B------:R-:W-:Y:S01]  /*1200*/  IMAD.WIDE.U32 R24, R14, c[0x0][0x1b0], R24 ;  /* 0x00006c000e187a25 */ /* 0x000fe200078e0018 */
[----:B------:R-:W-:Y:S02]  /*1210*/  SHF.R.S32.HI R85, RZ, 0x5, R86 ;  /* 0x00000005ff557819 */ /* 0x000fe40000011456 */
[----:B------:R-:W-:Y:S01]  /*1220*/  LOP3.LUT P1, RZ, R218, 0x4, RZ, 0xc0, !PT ;  /* 0x00000004daff7812 */ /* 0x000fe2000782c0ff */
[----:B------:R-:W-:Y:S01]  /*1230*/  IMAD R10, R10, c[0x0][0x208], RZ ;  /* 0x000082000a0a7a24 */ /* 0x000fe200078e02ff */
[----:B------:R-:W-:Y:S01]  /*1240*/  ISETP.GE.AND P5, PT, R18, c[0x0][0x1d4], PT ;  /* 0x0000750012007a0c */ /* 0x000fe20003fa6270 */
[----:B------:R-:W-:Y:S02]  /*1250*/  IMAD.IADD R25, R25, 0x1, R9 ;  /* 0x0000000119197824 */ /* 0x000fe400078e0209 */
[----:B------:R-:W-:-:S02]  /*1260*/  IMAD R10, R27, c[0x0][0x20c], R10 ;  /* 0x000083001b0a7a24 */ /* 0x000fc400078e020a */
[----:B------:R-:W-:-:S04]  /*1270*/  IMAD.WIDE.U32 R26, R27, c[0x0][0x208], R18 ;  /* 0x000082001b1a7a25 */ /* 0x000fc800078e0012 */
[----:B------:R-:W-:-:S04]  /*1280*/  IMAD.WIDE.U32 R24, R21, c[0x0][0x1a8], R24 ;  /* 0x00006a0015187a25 */ /* 0x000fc800078e0018 */
[----:B------:R-:W-:Y:S02]  /*1290*/  IMAD.IADD R27, R27, 0x1, R10 ;  /* 0x000000011b1b7824 */ /* 0x000fe400078e020a */
[C---:B------:R-:W-:Y:S02]  /*12a0*/  IMAD R188, R4.reuse, 0x200, R7 ;  /* 0x0000020004bc7824 */ /* 0x040fe400078e0207 */
[----:B------:R-:W-:Y:S02]  /*12b0*/  IMAD R8, R3, c[0x0][0x214], R8 ;  /* 0x0000850003087a24 */ /* 0x000fe400078e0208 */
[----:B------:R-:W-:-:S05]  /*12c0*/  IMAD.SHL.U32 R4, R4, 0x8, RZ ;  /* 0x0000000804047824 */ /* 0x000fca00078e00ff */
[----:B------:R-:W-:Y:S02]  /*12d0*/  LOP3.LUT R4, R17, 0x8, R4, 0xf8, !PT ;  /* 0x0000000811047812 */ /* 0x000fe400078ef804 */
[----:B------:R-:W-:-:S04]  /*12e0*/  SHF.R.U32.HI R17, RZ, 0x3, R17 ;  /* 0x00000003ff117819 */ /* 0x000fc80000011611 */
[----:B------:R-:W-:Y:S02]  /*12f0*/  LOP3.LUT R4, R4, R17, RZ, 0x3c, !PT ;  /* 0x0000001104047212 */ /* 0x000fe400078e3cff */
[--C-:B--2---:R-:W-:Y:S01]  /*1300*/  @P0 SHF.R.S32.HI R23, RZ, 0x1f, R6.reuse ;  /* 0x0000001fff170819 */ /* 0x104fe20000011406 */
[----:B------:R-:W-:Y:S02]  /*1310*/  @P0 IMAD.MOV.U32 R22, RZ, RZ, R6 ;  /* 0x000000ffff160224 */ /* 0x000fe400078e0006 */
[----:B------:R-:W-:Y:S01]  /*1320*/  IMAD R6, R5, c[0x0][0x1e8], RZ ;  /* 0x00007a0005067a24 */ /* 0x000fe200078e02ff */
[----:B------:R-:W-:Y:S01]  /*1330*/  SHF.R.S32.HI R5, RZ, 0x1f, R21 ;  /* 0x0000001fff057819 */ /* 0x000fe20000011415 */
[----:B------:R-:W-:Y:S02]  /*1340*/  @!P0 IMAD.MOV.U32 R22, RZ, RZ, R202 ;  /* 0x000000ffff168224 */ /* 0x000fe400078e00ca */
[----:B------:R-:W-:Y:S02]  /*1350*/  IMAD R6, R3, c[0x0][0x1ec], R6 ;  /* 0x00007b0003067a24 */ /* 0x000fe400078e0206 */
[----:B------:R-:W-:Y:S01]  /*1360*/  @!P0 IMAD.MOV.U32 R23, RZ, RZ, R15 ;  /* 0x000000ffff178224 */ /* 0x000fe200078e000f */
[----:B------:R-:W-:Y:S01]  /*1370*/  LEA R9, P0, R24, c[0x0][0x160], 0x1 ;  /* 0x0000580018097a11 */ /* 0x000fe200078008ff */
[----:B------:R-:W-:Y:S01]  /*1380*/  IMAD.IADD R207, R207, 0x1, R6 ;  /* 0x00000001cfcf7824 */ /* 0x000fe200078e0206 */
[----:B------:R-:W-:Y:S01]  /*1390*/  SEL R205, R22, RZ, !P4 ;  /* 0x000000ff16cd7207 */ /* 0x000fe20006000000 */
[----:B------:R-:W-:Y:S01]  /*13a0*/  IMAD R6, R5, c[0x0][0x1a8], RZ ;  /* 0x00006a0005067a24 */ /* 0x000fe200078e02ff */
[----:B------:R-:W-:Y:S01]  /*13b0*/  SEL R22, R23, RZ, !P4 ;  /* 0x000000ff17167207 */ /* 0x000fe20006000000 */
[----:B------:R-:W-:Y:S01]  /*13c0*/  IMAD.WIDE.U32 R14, R3, c[0x0][0x210], R26 ;  /* 0x00008400030e7a25 */ /* 0x000fe200078e001a */
[----:B------:R1:W2:Y:S03]  /*13d0*/  SHFL.IDX PT, R20, R9, RZ, 0x181f ;  /* 0x00181fff09147589 */ /* 0x0002a600000e0000 */
[----:B------:R-:W-:-:S02]  /*13e0*/  IMAD R6, R21, c[0x0][0x1ac], R6 ;  /* 0x00006b0015067a24 */ /* 0x000fc400078e0206 */
[----:B------:R-:W-:Y:S01]  /*13f0*/  IMAD.SHL.U32 R3, R2, 0x40, RZ ;  /* 0x0000004002037824 */ /* 0x000fe200078e00ff */
[----:B------:R-:W-:Y:S01]  /*1400*/  LEA.HI R2, R87, R84, RZ, 0x3 ;  /* 0x0000005457027211 */ /* 0x000fe200078f18ff */
[----:B------:R-:W-:Y:S02]  /*1410*/  IMAD.IADD R7, R25, 0x1, R6 ;  /* 0x0000000119077824 */ /* 0x000fe400078e0206 */
[----:B------:R-:W-:Y:S01]  /*1420*/  IMAD R6, R22, c[0x0][0x1f0], RZ ;  /* 0x00007c0016067a24 */ /* 0x000fe200078e02ff */
[----:B------:R-:W-:Y:S01]  /*1430*/  LOP3.LUT R5, R2, 0xfffffff8, RZ, 0xc0, !PT ;  /* 0xfffffff802057812 */ /* 0x000fe200078ec0ff */
[----:B------:R-:W-:Y:S01]  /*1440*/  IMAD R22, R22, c[0x0][0x218], RZ ;  /* 0x0000860016167a24 */ /* 0x000fe200078e02ff */
[----:B------:R-:W-:Y:S01]  /*1450*/  LEA.HI.X R7, R24, c[0x0][0x164], R7, 0x1, P0 ;  /* 0x0000590018077a11 */ /* 0x000fe200000f0c07 */
[----:B------:R-:W-:Y:S01]  /*1460*/  IMAD R213, R205, c[0x0][0x1f4], R6 ;  /* 0x00007d00cdd57a24 */ /* 0x000fe200078e0206 */
[----:B------:R-:W-:Y:S01]  /*1470*/  LOP3.LUT P0, RZ, R218, 0x2, RZ, 0xc0, !PT ;  /* 0x00000002daff7812 */ /* 0x000fe2000780c0ff */
[----:B------:R-:W-:Y:S01]  /*1480*/  IMAD.IADD R10, R84, 0x1, -R5 ;  /* 0x00000001540a7824 */ /* 0x000fe200078e0a05 */
[----:B------:R-:W-:Y:S01]  /*1490*/  LOP3.LUT R4, R4, 0xfffffe00, R3, 0xf8, !PT ;  /* 0xfffffe0004047812 */ /* 0x000fe200078ef803 */
[----:B------:R-:W-:Y:S01]  /*14a0*/  IMAD R6, R203, c[0x0][0x2c4], RZ ;  /* 0x0000b100cb067a24 */ /* 0x000fe200078e02ff */
[----:B------:R-:W-:Y:S01]  /*14b0*/  MOV R2, 0x10 ;  /* 0x0000001000027802 */ /* 0x000fe20000000f00 */
[----:B------:R-:W-:Y:S01]  /*14c0*/  IMAD.IADD R5, R144, 0x1, R13 ;  /* 0x0000000190057824 */ /* 0x000fe200078e020d */
[----:B------:R1:W3:Y:S01]  /*14d0*/  SHFL.IDX PT, R21, R7, RZ, 0x181f ;  /* 0x00181fff07157589 */ /* 0x0002e200000e0000 */
[----:B------:R-:W-:Y:S01]  /*14e0*/  IMAD.IADD R15, R15, 0x1, R8 ;  /* 0x000000010f0f7824 */ /* 0x000fe200078e0208 */
[----:B------:R-:W-:Y:S01]  /*14f0*/  SEL R2, R2, 0xfffffff0, !P2 ;  /* 0xfffffff002027807 */ /* 0x000fe20005000000 */
[----:B------:R-:W-:-:S02]  /*1500*/  IMAD R209, R205, c[0x0][0x21c], R22 ;  /* 0x00008700cdd17a24 */ /* 0x000fc400078e0216 */
[----:B------:R-:W-:Y:S02]  /*1510*/  IMAD.WIDE.U32 R206, R205, c[0x0][0x1f0], R206 ;  /* 0x00007c00cdce7a25 */ /* 0x000fe400078e00ce */
[----:B------:R-:W-:Y:S02]  /*1520*/  @P0 LOP3.LUT R0, R0, 0x10, RZ, 0xfc, !PT ;  /* 0x0000001000000812 */ /* 0x000fe400078efcff */
[----:B------:R-:W-:Y:S01]  /*1530*/  ISETP.GE.AND P0, PT, R5, R6, PT ;  /* 0x000000060500720c */ /* 0x000fe20003f06270 */
[----:B------:R-:W-:Y:S02]  /*1540*/  IMAD.MOV.U32 R3, RZ, RZ, 0x20 ;  /* 0x00000020ff037424 */ /* 0x000fe400078e00ff */
[----:B------:R-:W-:Y:S01]  /*1550*/  IMAD.WIDE.U32 R204, R205, c[0x0][0x218], R14 ;  /* 0x00008600cdcc7a25 */ /* 0x000fe200078e000e */
[----:B------:R-:W-:Y:S02]  /*1560*/  IADD3 R15, R18, 0x40, RZ ;  /* 0x00000040120f7810 */ /* 0x000fe40007ffe0ff */
[----:B------:R-:W-:Y:S01]  /*1570*/  SEL R3, R3, 0xffffffe0, !P3 ;  /* 0xffffffe003037807 */ /* 0x000fe20005800000 */
[----:B------:R-:W-:Y:S01]  /*1580*/  IMAD.SHL.U32 R10, R10, 0x8, RZ ;  /* 0x000000080a0a7824 */ /* 0x000fe200078e00ff */
[----:B------:R-:W-:Y:S01]  /*1590*/  ISETP.GE.AND P4, PT, R15, c[0x0][0x1d4], PT ;  /* 0x000075000f007a0c */ /* 0x000fe20003f86270 */
[----:B------:R-:W-:Y:S01]  /*15a0*/  IMAD.IADD R213, R207, 0x1, R213 ;  /* 0x00000001cfd57824 */ /* 0x000fe200078e02d5 */
[----:B------:R-:W-:Y:S01]  /*15b0*/  ISETP.GE.AND P3, PT, R15, c[0x0][0x198], PT ;  /* 0x000066000f007a0c */ /* 0x000fe20003f66270 */
[----:B------:R-:W-:Y:S01]  /*15c0*/  IMAD.IADD R209, R205, 0x1, R209 ;  /* 0x00000001cdd17824 */ /* 0x000fe200078e02d1 */
[----:B------:R-:W-:Y:S01]  /*15d0*/  ISETP.GE.AND P2, PT, R10, c[0x0][0x198], PT ;  /* 0x000066000a007a0c */ /* 0x000fe20003f46270 */
[----:B------:R-:W-:Y:S07]  /*15e0*/  @P0 BRA `(.L_x_865) ;  /* 0x0000011000000947 */ /* 0x000fee0003800000 */
[----:B--2---:R-:W-:Y:S02]  /*15f0*/  IADD3 R0, R10, 0x80, RZ ;  /* 0x000000800a007810 */ /* 0x004fe40007ffe0ff */
[----:B------:R-:W-:-:S02]  /*1600*/  SHF.R.S32.HI R8, RZ, 0x1f, R15 ;  /* 0x0000001fff087819 */ /* 0x000fc4000001140f */
[----:B------:R-:W-:Y:S02]  /*1610*/  LEA R22, P0, R10, R20, 0x1 ;  /* 0x000000140a167211 */ /* 0x000fe400078008ff */
[----:B------:R-:W-:Y:S02]  /*1620*/  SHF.R.S32.HI R17, RZ, 0x1f, R0 ;  /* 0x0000001fff117819 */ /* 0x000fe40000011400 */
[----:B------:R-:W-:Y:S02]  /*1630*/  LEA.HI R8, R8, R15, RZ, 0x3 ;  /* 0x0000000f08087211 */ /* 0x000fe400078f18ff */
[----:B---3--:R-:W-:Y:S02]  /*1640*/  LEA.HI.X R23, R10, R21, R19, 0x1, P0 ;  /* 0x000000150a177211 */ /* 0x008fe400000f0c13 */
[----:B------:R-:W-:Y:S01]  /*1650*/  LEA.HI R17, R17, R0, RZ, 0x3 ;  /* 0x0000000011117211 */ /* 0x000fe200078f18ff */
[----:B------:R-:W-:Y:S01]  /*1660*/  IMAD.SHL.U32 R0, R201, 0x2, RZ ;  /* 0x00000002c9007824 */ /* 0x000fe200078e00ff */
[----:B------:R-:W-:-:S02]  /*1670*/  ISETP.NE.AND P0, PT, R11, RZ, PT ;  /* 0x000000ff0b00720c */ /* 0x000fc40003f05270 */
        /* <DEDUP_REMOVED lines=8> */
.L_x_865:
[----:B--2---:R-:W-:Y:S05]  /*1700*/  BSYNC B0 ;  /* 0x0000000000007941 */ /* 0x004fea0003800000 */
.L_x_864:
[----:B------:R-:W-:Y:S01]  /*1710*/  IADD3 R17, R5, 0x20, RZ ;  /* 0x0000002005117810 */ /* 0x000fe20007ffe0ff */
[----:B---3--:R2:W3:Y:S01]  /*1720*/  SHFL.IDX PT, R21, R7, 0x1, 0x181f ;  /* 0x00381f0007157f89 */ /* 0x0084e200000e0000 */
[----:B------:R-:W-:Y:S02]  /*1730*/  BSSY B0, `(.L_x_866) ;  /* 0x0000015000007945 */ /* 0x000fe40003800000 */
[----:B------:R-:W-:Y:S01]  /*1740*/  ISETP.GE.AND P0, PT, R17, R6, PT ;  /* 0x000000061100720c */ /* 0x000fe20003f06270 */
[----:B------:R2:W4:-:S12]  /*1750*/  SHFL.IDX PT, R20, R9, 0x1, 0x181f ;  /* 0x00381f0009147f89 */ /* 0x00051800000e0000 */
[----:B------:R-:W-:Y:S05]  /*1760*/  @P0 BRA `(.L_x_867) ;  /* 0x0000011000000947 */ /* 0x000fea0003800000 */
[C---:B------:R-:W-:Y:S01]  /*1770*/  IADD3 R17, R10.reuse, 0x80, RZ ;  /* 0x000000800a117810 */ /* 0x040fe20007ffe0ff */
[----:B------:R-:W-:Y:S01]  /*1780*/  IMAD.SHL.U32 R12, R201, 0x2, RZ ;  /* 0x00000002c90c7824 */ /* 0x000fe200078e00ff */
[----:B------:R-:W-:Y:S02]  /*1790*/  SHF.R.S32.HI R8, RZ, 0x1f, R15 ;  /* 0x0000001fff087819 */ /* 0x000fe4000001140f */
[----:B----4-:R-:W-:Y:S02]  /*17a0*/  LEA R22, P0, R10, R20, 0x1 ;  /* 0x000000140a167211 */ /* 0x010fe400078008ff */
[----:B------:R-:W-:Y:S02]  /*17b0*/  SHF.R.S32.HI R0, RZ, 0x1f, R17 ;  /* 0x0000001fff007819 */ /* 0x000fe40000011411 */
[----:B------:R-:W-:Y:S02]  /*17c0*/  LEA.HI R8, R8, R15, RZ, 0x3 ;  /* 0x0000000f08087211 */ /* 0x000fe400078f18ff */
[----:B---3--:R-:W-:-:S02]  /*17d0*/  LEA.HI.X R23, R10, R21, R19, 0x1, P0 ;  /* 0x000000150a177211 */ /* 0x008fc400000f0c13 */
[----:B------:R-:W-:Y:S02]  /*17e0*/  LEA.HI R0, R0, R17, RZ, 0x3 ;  /* 0x0000001100007211 */ /* 0x000fe400078f18ff */
[----:B------:R-:W-:Y:S01]  /*17f0*/  ISETP.NE.AND P0, PT, R11, RZ, PT ;  /* 0x000000ff0b00720c */ /* 0x000fe20003f05270 */
[----:B------:R-:W-:Y:S01]  /*1800*/  @!PT LDS RZ, [RZ] ;  /* 0x00000000fffff984 */ /* 0x000fe20000000800 */
[----:B------:R3:W-:Y:S01]  /*1810*/  LDGSTS.E.BYPASS.LTC128B.128 [R12+0x19100], [R22.64], !P2 ;  /* 0x19100000160c7fae */ /* 0x0007e2000d101d48 */
[----:B------:R-:W-:Y:S02]  /*1820*/  LOP3.LUT R8, R8, 0xfffffff8, RZ, 0xc0, !PT ;  /* 0xfffffff808087812 */ /* 0x000fe400078ec0ff */
[----:B------:R-:W-:-:S03]  /*1830*/  LOP3.LUT R0, R0, 0xfffffff8, RZ, 0xc0, !PT ;  /* 0xfffffff800007812 */ /* 0x000fc600078ec0ff */
[----:B------:R-:W-:-:S04]  /*1840*/  IMAD.WIDE R16, R8, 0x2, R20 ;  /* 0x0000000208107825 */ /* 0x000fc800078e0214 */
[----:B------:R-:W-:Y:S01]  /*1850*/  IMAD.WIDE R20, R0, 0x2, R20 ;  /* 0x0000000200147825 */ /* 0x000fe200078e0214 */
[----:B------:R3:W-:Y:S04]  /*1860*/  LDGSTS.E.BYPASS.LTC128B.128 [R12+0x1d100], [R16.64], !P3 ;  /* 0x1d100000100c7fae */ /* 0x0007e8000d901d48 */
[----:B------:R3:W-:Y:S02]  /*1870*/  LDGSTS.E.BYPASS.LTC128B.128 [R12+0x21100], [R20.64], !P0 ;  /* 0x21100000140c7fae */ /* 0x0007e4000c101d48 */
.L_x_867:
[----:B------:R-:W-:Y:S05]  /*1880*/  BSYNC B0 ;  /* 0x0000000000007941 */ /* 0x000fea0003800000 */
.L_x_866:
[----:B---3--:R-:W-:Y:S01]  /*1890*/  IADD3 R17, R5, 0x40, RZ ;  /* 0x0000004005117810 */ /* 0x008fe20007ffe0ff */
[----:B------:R3:W1:Y:S01]  /*18a0*/  SHFL.IDX PT, R21, R7, 0x2, 0x181f ;  /* 0x00581f0007157f89 */ /* 0x00066200000e0000 */
[----:B------:R-:W-:Y:S02]  /*18b0*/  BSSY B0, `(.L_x_868) ;  /* 0x0000015000007945 */ /* 0x000fe40003800000 */
[----:B------:R-:W-:Y:S01]  /*18c0*/  ISETP.GE.AND P0, PT, R17, R6, PT ;  /* 0x000000061100720c */ /* 0x000fe20003f06270 */
[----:B----4-:R3:W4:-:S12]  /*18d0*/  SHFL.IDX PT, R20, R9, 0x2, 0x181f ;  /* 0x00581f0009147f89 */ /* 0x01071800000e0000 */
[----:B------:R-:W-:Y:S05]  /*18e0*/  @P0 BRA `(.L_x_869) ;  /* 0x0000011000000947 */ /* 0x000fea0003800000 */
[C---:B------:R-:W-:Y:S01]  /*18f0*/  IADD3 R17, R10.reuse, 0x80, RZ ;  /* 0x000000800a117810 */ /* 0x040fe20007ffe0ff */
[----:B------:R-:W-:Y:S01]  /*1900*/  IMAD.SHL.U32 R12, R201, 0x2, RZ ;  /* 0x00000002c90c7824 */ /* 0x000fe200078e00ff */
[----:B------:R-:W-:Y:S02]  /*1910*/  SHF.R.S32.HI R8, RZ, 0x1f, R15 ;  /* 0x0000001fff087819 */ /* 0x000fe4000001140f */
[----:B----4-:R-:W-:Y:S02]  /*1920*/  LEA R22, P0, R10, R20, 0x1 ;  /* 0x000000140a167211 */ /* 0x010fe400078008ff */
[----:B------:R-:W-:Y:S02]  /*1930*/  SHF.R.S32.HI R0, RZ, 0x1f, R17 ;  /* 0x0000001fff007819 */ /* 0x000fe40000011411 */
[----:B------:R-:W-:Y:S02]  /*1940*/  LEA.HI R8, R8, R15, RZ, 0x3 ;  /* 0x0000000f08087211 */ /* 0x000fe400078f18ff */
[----:B-1----:R-:W-:-:S02]  /*1950*/  LEA.HI.X R23, R10, R21, R19, 0x1, P0 ;  /* 0x000000150a177211 */ /* 0x002fc400000f0c13 */
        /* <DEDUP_REMOVED lines=10> */
.L_x_869:
[----:B------:R-:W-:Y:S05]  /*1a00*/  BSYNC B0 ;  /* 0x0000000000007941 */ /* 0x000fea0003800000 */
.L_x_868:
[----:B-1----:R-:W1:Y:S01]  /*1a10*/  SHFL.IDX PT, R16, R9, 0x3, 0x181f ;  /* 0x00781f0009107f89 */ /* 0x002e6200000e0000 */
[----:B------:R-:W-:Y:S01]  /*1a20*/  IADD3 R5, R5, 0x60, RZ ;  /* 0x0000006005057810 */ /* 0x000fe20007ffe0ff */
[----:B------:R-:W-:Y:S01]  /*1a30*/  IMAD.MOV.U32 R12, RZ, RZ, c[0x0][0x208] ;  /* 0x00008200ff0c7624 */ /* 0x000fe200078e00ff */
[----:B------:R-:W-:Y:S01]  /*1a40*/  P2R R0, PR, RZ, 0x40 ;  /* 0x00000040ff007803 */ /* 0x000fe20000000000 */
[----:B------:R-:W5:Y:S01]  /*1a50*/  SHFL.IDX PT, R17, R7, 0x3, 0x181f ;  /* 0x00781f0007117f89 */ /* 0x000f6200000e0000 */
[----:B------:R-:W-:Y:S01]  /*1a60*/  ISETP.GE.AND P0, PT, R5, R6, PT ;  /* 0x000000060500720c */ /* 0x000fe20003f06270 */
[----:B------:R-:W-:Y:S01]  /*1a70*/  IMAD.SHL.U32 R145, R201, 0x2, RZ ;  /* 0x00000002c9917824 */ /* 0x000fe200078e00ff */
[----:B------:R-:W-:Y:S01]  /*1a80*/  P2R R8, PR, RZ, 0x2 ;  /* 0x00000002ff087803 */ /* 0x000fe20000000000 */
[----:B------:R-:W-:Y:S01]  /*1a90*/  IMAD.MOV.U32 R208, RZ, RZ, R204 ;  /* 0x000000ffffd07224 */ /* 0x000fe200078e00cc */
[----:B------:R-:W-:Y:S01]  /*1aa0*/  ISETP.NE.AND P1, PT, R11, RZ, PT ;  /* 0x000000ff0b00720c */ /* 0x000fe20003f25270 */
[----:B------:R-:W-:Y:S01]  /*1ab0*/  IMAD.MOV.U32 R200, RZ, RZ, c[0x0][0x1e0] ;  /* 0x00007800ffc87624 */ /* 0x000fe200078e00ff */
[----:B------:R-:W-:Y:S01]  /*1ac0*/  IADD3 R11, R10, 0x80, RZ ;  /* 0x000000800a0b7810 */ /* 0x000fe20007ffe0ff */
[----:B------:R-:W-:Y:S01]  /*1ad0*/  IMAD.MOV.U32 R212, RZ, RZ, R206 ;  /* 0x000000ffffd47224 */ /* 0x000fe200078e00ce */
[----:B------:R-:W-:Y:S01]  /*1ae0*/  IADD3 R21, R132, -0x1, RZ ;  /* 0xffffffff84157810 */ /* 0x000fe20007ffe0ff */
[----:B------:R-:W-:Y:S01]  /*1af0*/  IMAD.MOV.U32 R197, RZ, RZ, 0x5 ;  /* 0x00000005ffc57424 */ /* 0x000fe200078e00ff */
[----:B------:R-:W-:Y:S01]  /*1b00*/  LEA.HI R87, R87, R84, RZ, 0x2 ;  /* 0x0000005457577211 */ /* 0x000fe200078f10ff */
[----:B------:R-:W-:Y:S01]  /*1b10*/  IMAD.SHL.U32 R198, R12, 0x20, RZ ;  /* 0x000000200cc67824 */ /* 0x000fe200078e00ff */
[----:B------:R-:W-:Y:S01]  /*1b20*/  SHF.R.S32.HI R14, RZ, 0x1f, R21 ;  /* 0x0000001fff0e7819 */ /* 0x000fe20000011415 */
[----:B------:R-:W-:Y:S01]  /*1b30*/  IMAD.MOV.U32 R192, RZ, RZ, 0x40 ;  /* 0x00000040ffc07424 */ /* 0x000fe200078e00ff */
[-C--:B------:R-:W-:Y:S01]  /*1b40*/  SHF.L.U64.HI R199, R200, R197.reuse, c[0x0][0x1e4] ;  /* 0x00007900c8c77619 */ /* 0x080fe200000102c5 */
[----:B------:R-:W-:Y:S01]  /*1b50*/  IMAD.SHL.U32 R77, R198, 0x2, RZ ;  /* 0x00000002c64d7824 */ /* 0x000fe200078e00ff */
[----:B------:R-:W-:Y:S01]  /*1b60*/  SHF.L.U64.HI R197, R12, R197, c[0x0][0x20c] ;  /* 0x000083000cc57619 */ /* 0x000fe200000102c5 */
[----:B------:R-:W-:Y:S01]  /*1b70*/  IMAD.SHL.U32 R188, R188, 0x2, RZ ;  /* 0x00000002bcbc7824 */ /* 0x000fe200078e00ff */
[----:B------:R-:W-:Y:S01]  /*1b80*/  LOP3.LUT R87, R87, 0xfffffffc, RZ, 0xc0, !PT ;  /* 0xfffffffc57577812 */ /* 0x000fe200078ec0ff */
[----:B------:R-:W-:Y:S01]  /*1b90*/  IMAD.MOV.U32 R189, RZ, RZ, 0x20 ;  /* 0x00000020ffbd7424 */ /* 0x000fe200078e00ff */
[----:B-1----:R-:W-:Y:S01]  /*1ba0*/  @!P0 LEA R18, P6, R10, R16, 0x1 ;  /* 0x000000100a128211 */ /* 0x002fe200078c08ff */
[----:B------:R-:W-:Y:S01]  /*1bb0*/  IMAD.SHL.U32 R187, R2, 0x2, RZ ;  /* 0x0000000202bb7824 */ /* 0x000fe200078e00ff */
[----:B------:R-:W-:Y:S01]  /*1bc0*/  ULDC UR6, c[0x0][0x324] ;  /* 0x0000c90000067ab9 */ /* 0x000fe20000000800 */
[----:B------:R-:W-:Y:S01]  /*1bd0*/  IADD3 R214, R145, 0x100, RZ ;  /* 0x0000010091d67810 */ /* 0x000fe20007ffe0ff */
[----:B------:R-:W-:Y:S01]  /*1be0*/  ULOP3.LUT UR6, URZ, UR6, URZ, 0x33, !UPT ;  /* 0x000000063f067292 */ /* 0x000fe2000f8e333f */
[----:B-----5:R-:W-:-:S02]  /*1bf0*/  @!P0 LEA.HI.X R19, R10, R17, R19, 0x1, P6 ;  /* 0x000000110a138211 */ /* 0x020fc400030f0c13 */
[----:B------:R-:W-:Y:S02]  /*1c00*/  ISETP.NE.AND P6, PT, R0, RZ, PT ;  /* 0x000000ff0000720c */ /* 0x000fe40003fc5270 */
[----:B------:R-:W-:Y:S01]  /*1c10*/  @!P0 SHF.R.S32.HI R0, RZ, 0x1f, R15 ;  /* 0x0000001fff008819 */ /* 0x000fe2000001140f */
[----:B------:R-:W-:Y:S01]  /*1c20*/  @!PT LDS RZ, [RZ] ;  /* 0x00000000fffff984 */ /* 0x000fe20000000800 */
[----:B------:R1:W-:Y:S03]  /*1c30*/  @!P0 LDGSTS.E.BYPASS.LTC128B.128 [R145+0x1b100], [R18.64], !P2 ;  /* 0x1b10000012918fae */ /* 0x0003e6000d101d48 */
[----:B------:R-:W-:Y:S02]  /*1c40*/  @!P0 LEA.HI R5, R0, R15, RZ, 0x3 ;  /* 0x0000000f00058211 */ /* 0x000fe400078f18ff */
[----:B------:R-:W-:Y:S02]  /*1c50*/  @!P0 SHF.R.S32.HI R0, RZ, 0x1f, R11 ;  /* 0x0000001fff008819 */ /* 0x000fe4000001140b */
[----:B------:R-:W-:-:S05]  /*1c60*/  @!P0 LOP3.LUT R5, R5, 0xfffffff8, RZ, 0xc0, !PT ;  /* 0xfffffff805058812 */ /* 0x000fca00078ec0ff */
[----:B------:R-:W-:Y:S01]  /*1c70*/  @!P0 IMAD.WIDE R22, R5, 0x2, R16 ;  /* 0x0000000205168825 */ /* 0x000fe200078e0210 */
[----:B------:R-:W-:-:S04]  /*1c80*/  @!P0 LEA.HI R5, R0, R11, RZ, 0x3 ;  /* 0x0000000b00058211 */ /* 0x000fc800078f18ff */
[----:B------:R-:W-:Y:S01]  /*1c90*/  @!P0 LOP3.LUT R5, R5, 0xfffffff8, RZ, 0xc0, !PT ;  /* 0xfffffff805058812 */ /* 0x000fe200078ec0ff */
[----:B------:R5:W-:Y:S04]  /*1ca0*/  @!P0 LDGSTS.E.BYPASS.LTC128B.128 [R145+0x1f100], [R22.64], !P3 ;  /* 0x1f10000016918fae */ /* 0x000be8000d901d48 */
[----:B------:R-:W-:-:S04]  /*1cb0*/  @!P0 IMAD.WIDE R24, R5, 0x2, R16 ;  /* 0x0000000205188825 */ /* 0x000fc800078e0210 */
[----:B------:R-:W-:Y:S01]  /*1cc0*/  IMAD.MOV.U32 R5, RZ, RZ, 0x6 ;  /* 0x00000006ff057424 */ /* 0x000fe200078e00ff */
[----:B------:R2:W-:Y:S01]  /*1cd0*/  @!P0 LDGSTS.E.BYPASS.LTC128B.128 [R145+0x23100], [R24.64], !P1 ;  /* 0x2310000018918fae */ /* 0x0005e2000c901d48 */
[----:B------:R-:W-:-:S03]  /*1ce0*/  IMAD.SHL.U32 R17, R12, 0x40, RZ ;  /* 0x000000400c117824 */ /* 0x000fc600078e00ff */
[----:B------:R-:W-:Y:S01]  /*1cf0*/  SHF.L.U64.HI R6, R12, R5, c[0x0][0x20c] ;  /* 0x000083000c067619 */ /* 0x000fe20000010205 */
[----:B------:R-:W0:Y:S04]  /*1d00*/  LDGDEPBAR ;  /* 0x00000000000079af */ /* 0x000e280000000000 */
[----:B------:R-:W-:-:S04]  /*1d10*/  IMAD R0, R6, R21, RZ ;  /* 0x0000001506007224 */ /* 0x000fc800078e02ff */
[-C--:B------:R-:W-:Y:S02]  /*1d20*/  IMAD R0, R14, R17.reuse, R0 ;  /* 0x000000110e007224 */ /* 0x080fe400078e0200 */
[----:B-----5:R-:W-:-:S04]  /*1d30*/  IMAD.WIDE.U32 R22, R21, R17, R208 ;  /* 0x0000001115167225 */ /* 0x020fc800078e00d0 */
[----:B------:R-:W-:Y:S01]  /*1d40*/  IMAD.IADD R0, R23, 0x1, R0 ;  /* 0x0000000117007824 */ /* 0x000fe200078e0200 */
[----:B------:R-:W-:Y:S01]  /*1d50*/  BAR.SYNC.DEFER_BLOCKING 0x0 ;  /* 0x0000000000007b1d */ /* 0x000fe20000010000 */
[----:B-1----:R-:W-:-:S04]  /*1d60*/  LEA R18, P0, R22, c[0x0][0x1f8], 0x1 ;  /* 0x00007e0016127a11 */ /* 0x002fc800078008ff */
[----:B------:R-:W-:Y:S02]  /*1d70*/  LEA.HI.X R19, R22, c[0x0][0x1fc], R0, 0x1, P0 ;  /* 0x00007f0016137a11 */ /* 0x000fe400000f0c00 */
[----:B------:R-:W-:-:S13]  /*1d80*/  ISETP.GT.AND P0, PT, R21, R193, PT ;  /* 0x000000c11500720c */ /* 0x000fda0003f04270 */
[----:B--23--:R-:W-:-:S04]  /*1d90*/  @P0 IADD3 R7, R132, -0x2, RZ ;  /* 0xfffffffe84070810 */ /* 0x00cfc80007ffe0ff */
[----:B------:R-:W-:Y:S01]  /*1da0*/  @P0 SHF.R.S32.HI R0, RZ, 0x1f, R7 ;  /* 0x0000001fff000819 */ /* 0x000fe20000011407 */
[----:B------:R-:W-:Y:S02]  /*1db0*/  @P0 IMAD R9, R6, R7, RZ ;  /* 0x0000000706090224 */ /* 0x000fe400078e02ff */
[----:B------:R-:W-:-:S04]  /*1dc0*/  @P0 IMAD.WIDE.U32 R6, R7, R17, R208 ;  /* 0x0000001107060225 */ /* 0x000fc800078e00d0 */
[----:B------:R-:W-:Y:S01]  /*1dd0*/  @P0 IMAD R0, R0, R17, R9 ;  /* 0x0000001100000224 */ /* 0x000fe200078e0209 */
[----:B------:R-:W-:Y:S02]  /*1de0*/  @P0 LEA R52, P2, R6, c[0x0][0x1f8], 0x1 ;  /* 0x00007e0006340a11 */ /* 0x000fe400078408ff */
[----:B------:R-:W-:Y:S01]  /*1df0*/  @P0 IADD3 R9, R132, -0x2, RZ ;  /* 0xfffffffe84090810 */ /* 0x000fe20007ffe0ff */
[----:B------:R-:W-:Y:S02]  /*1e00*/  @P0 IMAD.IADD R0, R7, 0x1, R0 ;  /* 0x0000000107000824 */ /* 0x000fe400078e0200 */
[----:B------:R-:W-:-:S03]  /*1e10*/  IMAD.SHL.U32 R7, R200, 0x40, RZ ;  /* 0x00000040c8077824 */ /* 0x000fc600078e00ff */
[----:B------:R-:W-:Y:S01]  /*1e20*/  @P0 LEA.HI.X R53, R6, c[0x0][0x1fc], R0, 0x1, P2 ;  /* 0x00007f0006350a11 */ /* 0x000fe200010f0c00 */
[----:B------:R-:W-:Y:S01]  /*1e30*/  @P0 IMAD.WIDE.U32 R22, R9, R7, R212 ;  /* 0x0000000709160225 */ /* 0x000fe200078e00d4 */
[C---:B------:R-:W-:Y:S02]  /*1e40*/  SHF.L.U64.HI R6, R200.reuse, R5, c[0x0][0x1e4] ;  /* 0x00007900c8067619 */ /* 0x040fe40000010205 */
[----:B------:R-:W-:Y:S01]  /*1e50*/  @P0 SHF.R.S32.HI R5, RZ, 0x1f, R9 ;  /* 0x0000001fff050819 */ /* 0x000fe20000011409 */
[----:B------:R-:W-:Y:S01]  /*1e60*/  IMAD.SHL.U32 R200, R200, 0x20, RZ ;  /* 0x00000020c8c87824 */ /* 0x000fe200078e00ff */
[----:B------:R-:W-:Y:S01]  /*1e70*/  @P0 LEA R16, P2, R22, c[0x0][0x1c8], 0x1 ;  /* 0x0000720016100a11 */ /* 0x000fe200078408ff */
[----:B------:R-:W-:Y:S01]  /*1e80*/  @P0 IMAD R0, R6, R9, RZ ;  /* 0x0000000906000224 */ /* 0x000fe200078e02ff */
[----:B------:R-:W-:-:S03]  /*1e90*/  P2R R9, PR, RZ, 0x1 ;  /* 0x00000001ff097803 */ /* 0x000fc60000000000 */
[----:B------:R-:W-:Y:S02]  /*1ea0*/  @P0 IMAD R0, R5, R7, R0 ;  /* 0x0000000705000224 */ /* 0x000fe400078e0200 */
[----:B------:R-:W-:Y:S02]  /*1eb0*/  IMAD.SHL.U32 R5, R21, 0x40, RZ ;  /* 0x0000004015057824 */ /* 0x000fe400078e00ff */
[----:B------:R-:W-:-:S05]  /*1ec0*/  @P0 IMAD.IADD R0, R23, 0x1, R0 ;  /* 0x0000000117000824 */ /* 0x000fca00078e0200 */
[----:B------:R-:W-:Y:S01]  /*1ed0*/  @P0 LEA.HI.X R17, R22, c[0x0][0x1cc], R0, 0x1, P2 ;  /* 0x0000730016110a11 */ /* 0x000fe200010f0c00 */
[----:B------:R-:W-:Y:S02]  /*1ee0*/  IMAD R0, R6, R21, RZ ;  /* 0x0000001506007224 */ /* 0x000fe400078e02ff */
[----:B----4-:R-:W-:-:S04]  /*1ef0*/  IMAD.WIDE.U32 R20, R21, R7, R212 ;  /* 0x0000000715147225 */ /* 0x010fc800078e00d4 */
[----:B------:R-:W-:Y:S01]  /*1f00*/  IMAD R14, R14, R7, R0 ;  /* 0x000000070e0e7224 */ /* 0x000fe200078e0200 */
[----:B------:R-:W-:-:S03]  /*1f10*/  IADD3 R0, -R5, R194, -R13 ;  /* 0x000000c205007210 */ /* 0x000fc60007ffe90d */
[----:B------:R-:W-:Y:S01]  /*1f20*/  IMAD.IADD R14, R21, 0x1, R14 ;  /* 0x00000001150e7824 */ /* 0x000fe200078e020e */
[----:B------:R-:W-:-:S13]  /*1f30*/  ISETP.GE.AND P3, PT, R0, 0x1, PT ;  /* 0x000000010000780c */ /* 0x000fda0003f66270 */
[----:B------:R-:W-:-:S04]  /*1f40*/  @P3 LEA R22, P2, R20, c[0x0][0x1c8], 0x1 ;  /* 0x0000720014163a11 */ /* 0x000fc800078408ff */
[----:B------:R-:W-:Y:S02]  /*1f50*/  @P3 LEA.HI.X R23, R20, c[0x0][0x1cc], R14, 0x1, P2 ;  /* 0x0000730014173a11 */ /* 0x000fe400010f0c0e */
[----:B------:R-:W-:-:S03]  /*1f60*/  ISETP.GT.AND P2, PT, R0, 0x20, PT ;  /* 0x000000200000780c */ /* 0x000fc60003f44270 */
[----:B------:R-:W-:Y:S01]  /*1f70*/  @!PT LDS RZ, [RZ] ;  /* 0x00000000fffff984 */ /* 0x000fe20000000800 */
[----:B------:R-:W-:Y:S01]  /*1f80*/  @!PT LDS RZ, [RZ] ;  /* 0x00000000fffff984 */ /* 0x000fe20000000800 */
[----:B------:R-:W-:Y:S01]  /*1f90*/  @!PT LDS RZ, [RZ] ;  /* 0x00000000fffff984 */ /* 0x000fe20000000800 */
[----:B------:R1:W-:Y:S04]  /*1fa0*/  @P3 LDGSTS.E.BYPASS.LTC128B.128 [R145+0xc100], [R22.64], !P5 ;  /* 0x0c10000016913fae */ /* 0x0003e8000e901d48 */
[----:B------:R1:W-:Y:S04]  /*1fb0*/  @P3 LDGSTS.E.BYPASS.LTC128B.128 [R145+0xe100], [R22.64+0x80], !P4 ;  /* 0x0e10008016913fae */ /* 0x0003e8000e101d48 */
[----:B------:R1:W-:Y:S01]  /*1fc0*/  @P3 LDGSTS.E.BYPASS.LTC128B.128 [R145+0x10100], [R22.64+0x100], !P6 ;  /* 0x1010010016913fae */ /* 0x0003e2000f101d48 */
[----:B------:R-:W-:Y:S02]  /*1fd0*/  ISETP.GE.AND P3, PT, R15, c[0x0][0x1d4], PT ;  /* 0x000075000f007a0c */ /* 0x000fe40003f66270 */
[----:B------:R-:W-:-:S04]  /*1fe0*/  @P2 IADD3 R13, P1, R200, R20, RZ ;  /* 0x00000014c80d2210 */ /* 0x000fc80007f3e0ff */
[----:B------:R-:W-:Y:S01]  /*1ff0*/  @P2 LEA R20, P0, R13, c[0x0][0x1c8], 0x1 ;  /* 0x000072000d142a11 */ /* 0x000fe200078008ff */
[----:B------:R-:W-:Y:S01]  /*2000*/  @P2 IMAD.X R14, R199, 0x1, R14, P1 ;  /* 0x00000001c70e2824 */ /* 0x000fe200008e060e */
[----:B------:R-:W-:-:S04]  /*2010*/  ISETP.GE.AND P1, PT, R10, c[0x0][0x1d4], PT ;  /* 0x000075000a007a0c */ /* 0x000fc80003f26270 */
[----:B------:R-:W-:-:S05]  /*2020*/  @P2 LEA.HI.X R21, R13, c[0x0][0x1cc], R14, 0x1, P0 ;  /* 0x000073000d152a11 */ /* 0x000fca00000f0c0e */
[----:B------:R1:W-:Y:S04]  /*2030*/  @P2 LDGSTS.E.BYPASS.LTC128B.128 [R145+0xd100], [R20.64], !P5 ;  /* 0x0d10000014912fae */ /* 0x0003e8000e901d48 */
[----:B------:R1:W-:Y:S04]  /*2040*/  @P2 LDGSTS.E.BYPASS.LTC128B.128 [R145+0xf100], [R20.64+0x80], !P4 ;  /* 0x0f10008014912fae */ /* 0x0003e8000e101d48 */
[----:B------:R1:W-:Y:S01]  /*2050*/  @P2 LDGSTS.E.BYPASS.LTC128B.128 [R145+0x11100], [R20.64+0x100], !P6 ;  /* 0x1110010014912fae */ /* 0x0003e2000f101d48 */
[C---:B------:R-:W-:Y:S02]  /*2060*/  ISETP.LT.OR P2, PT, R0.reuse, 0x1, P1 ;  /* 0x000000010000780c */ /* 0x040fe40000f41670 */
[C---:B------:R-:W-:Y:S01]  /*2070*/  ISETP.LT.OR P1, PT, R0.reuse, 0x21, P1 ;  /* 0x000000210000780c */ /* 0x040fe20000f21670 */
[----:B------:R-:W0:Y:S10]  /*2080*/  LDGDEPBAR ;  /* 0x00000000000079af */ /* 0x000e340000000000 */
[----:B------:R2:W-:Y:S01]  /*2090*/  LDGSTS.E.BYPASS.LTC128B.128 [R145+0x100], [R18.64], !P2 ;  /* 0x0010000012917fae */ /* 0x0005e2000d101d48 */
[----:B------:R-:W-:-:S02]  /*20a0*/  ISETP.LT.OR P2, PT, R0, 0x1, P3 ;  /* 0x000000010000780c */ /* 0x000fc40001f41670 */
[----:B------:R-:W-:-:S11]  /*20b0*/  ISETP.LT.OR P3, PT, R0, 0x21, P3 ;  /* 0x000000210000780c */ /* 0x000fd60001f61670 */
[----:B------:R2:W-:Y:S01]  /*20c0*/  LDGSTS.E.BYPASS.LTC128B.128 [R145+0x2100], [R18.64+0x80], !P2 ;  /* 0x0210008012917fae */ /* 0x0005e2000d101d48 */
[----:B------:R-:W-:Y:S02]  /*20d0*/  ISETP.GE.AND P2, PT, R11, c[0x0][0x1d4], PT ;  /* 0x000075000b007a0c */ /* 0x000fe40003f46270 */
[----:B------:R-:W-:Y:S02]  /*20e0*/  SHF.L.U64.HI R11, R198, 0x1, R197 ;  /* 0x00000001c60b7819 */ /* 0x000fe400000102c5 */
[C---:B------:R-:W-:Y:S02]  /*20f0*/  ISETP.LT.OR P0, PT, R0.reuse, 0x1, P2 ;  /* 0x000000010000780c */ /* 0x040fe40001701670 */
[----:B------:R-:W-:Y:S01]  /*2100*/  ISETP.LT.OR P2, PT, R0, 0x21, P2 ;  /* 0x000000210000780c */ /* 0x000fe20001741670 */
[----:B------:R-:W-:-:S04]  /*2110*/  IMAD R0, R85, 0x400, R4 ;  /* 0x0000040055007824 */ /* 0x000fc800078e0204 */
[C---:B------:R-:W-:Y:S01]  /*2120*/  IMAD.SHL.U32 R72, R0.reuse, 0x2, RZ ;  /* 0x0000000200487824 */ /* 0x040fe200078e00ff */
[----:B------:R-:W-:-:S05]  /*2130*/  LEA R190, R0, 0x18100, 0x1 ;  /* 0x0001810000be7811 */ /* 0x000fca00078e08ff */
[----:B------:R2:W-:Y:S01]  /*2140*/  LDGSTS.E.BYPASS.LTC128B.128 [R145+0x4100], [R18.64+0x100], !P0 ;  /* 0x0410010012917fae */ /* 0x0005e2000c101d48 */
[----:B------:R-:W-:Y:S01]  /*2150*/  IADD3 R12, P0, R77, R18, RZ ;  /* 0x000000124d0c7210 */ /* 0x000fe20007f1e0ff */
[----:B------:R-:W-:Y:S02]  /*2160*/  IMAD.IADD R186, R190, 0x1, R187 ;  /* 0x00000001beba7824 */ /* 0x000fe400078e02bb */
[----:B------:R-:W-:Y:S02]  /*2170*/  IMAD R185, R3, 0x2, R190 ;  /* 0x0000000203b97824 */ /* 0x000fe400078e02be */
[----:B------:R-:W-:Y:S01]  /*2180*/  IMAD.X R13, R11, 0x1, R19, P0 ;  /* 0x000000010b0d7824 */ /* 0x000fe200000e0613 */
[----:B------:R-:W-:Y:S01]  /*2190*/  ISETP.NE.AND P0, PT, R9, RZ, PT ;  /* 0x000000ff0900720c */ /* 0x000fe20003f05270 */
[----:B------:R-:W-:-:S03]  /*21a0*/  IMAD R184, R3, 0x2, R186 ;  /* 0x0000000203b87824 */ /* 0x000fc600078e02ba */
[----:B------:R3:W-:Y:S01]  /*21b0*/  LDGSTS.E.BYPASS.LTC128B.128 [R145+0x1100], [R12.64], !P1 ;  /* 0x011000000c917fae */ /* 0x0007e2000c901d48 */
[----:B------:R-:W-:-:S03]  /*21c0*/  ISETP.NE.AND P1, PT, R8, RZ, PT ;  /* 0x000000ff0800720c */ /* 0x000fc60003f25270 */
[----:B------:R3:W-:Y:S01]  /*21d0*/  LDGSTS.E.BYPASS.LTC128B.128 [R145+0x3100], [R12.64+0x80], !P3 ;  /* 0x031000800c917fae */ /* 0x0007e2000d901d48 */
[----:B------:R-:W-:Y:S02]  /*21e0*/  SEL R192, R192, 0xffffffc0, !P1 ;  /* 0xffffffc0c0c07807 */ /* 0x000fe40004800000 */
[----:B------:R-:W-:Y:S01]  /*21f0*/  LOP3.LUT P3, RZ, R218, 0x2, RZ, 0xc0, !PT ;  /* 0x00000002daff7812 */ /* 0x000fe2000786c0ff */
[----:B------:R3:W-:Y:S01]  /*2200*/  LDGSTS.E.BYPASS.LTC128B.128 [R145+0x5100], [R12.64+0x100], !P2 ;  /* 0x051001000c917fae */ /* 0x0007e2000d101d48 */
[----:B------:R-:W-:Y:S01]  /*2210*/  @P0 IADD3 R76, P1, R77, R52, RZ ;  /* 0x000000344d4c0210 */ /* 0x000fe20007f3e0ff */
[----:B------:R-:W-:Y:S01]  /*2220*/  IMAD.IADD R2, R188, 0x1, R192 ;  /* 0x00000001bc027824 */ /* 0x000fe200078e02c0 */
[----:B------:R-:W-:Y:S01]  /*2230*/  SEL R189, R189, 0xffffffe0, !P3 ;  /* 0xffffffe0bdbd7807 */ /* 0x000fe20005800000 */
[----:B------:R-:W0:Y:S01]  /*2240*/  LDGDEPBAR ;  /* 0x00000000000079af */ /* 0x000e220000000000 */
[----:B------:R-:W-:Y:S01]  /*2250*/  ISETP.NE.AND P3, PT, R196, 0x1, PT ;  /* 0x00000001c400780c */ /* 0x000fe20003f65270 */
[----:B------:R-:W-:Y:S01]  /*2260*/  @P0 IMAD.X R77, R11, 0x1, R53, P1 ;  /* 0x000000010b4d0824 */ /* 0x000fe200008e0635 */
[----:B------:R-:W-:Y:S01]  /*2270*/  @P0 LEA R8, P1, R200, R16, 0x1 ;  /* 0x00000010c8080211 */ /* 0x000fe200078208ff */
[----:B------:R2:W-:Y:S01]  /*2280*/  @P0 LDGSTS.E.BYPASS.LTC128B.128 [R145+0x12100], [R16.64], !P5 ;  /* 0x1210000010910fae */ /* 0x0005e2000e901d48 */
[----:B------:R-:W-:-:S02]  /*2290*/  IMAD.IADD R89, R188, 0x1, R189 ;  /* 0x00000001bc597824 */ /* 0x000fc400078e02bd */
[----:B------:R-:W-:Y:S01]  /*22a0*/  @P0 LEA.HI.X R9, R200, R17, R199, 0x1, P1 ;  /* 0x00000011c8090211 */ /* 0x000fe200008f0cc7 */
[----:B------:R2:W-:Y:S01]  /*22b0*/  @P0 LDGSTS.E.BYPASS.LTC128B.128 [R145+0x14100], [R16.64+0x80], !P4 ;  /* 0x1410008010910fae */ /* 0x0005e2000e101d48 */
[----:B------:R-:W-:-:S03]  /*22c0*/  IMAD.IADD R0, R192, 0x1, R89 ;  /* 0x00000001c0007824 */ /* 0x000fc600078e0259 */
[----:B------:R2:W-:Y:S04]  /*22d0*/  @P0 LDGSTS.E.BYPASS.LTC128B.128 [R145+0x16100], [R16.64+0x100], !P6 ;  /* 0x1610010010910fae */ /* 0x0005e8000f101d48 */
[----:B------:R4:W-:Y:S04]  /*22e0*/  @P0 LDGSTS.E.BYPASS.LTC128B.128 [R145+0x13100], [R8.64], !P5 ;  /* 0x1310000008910fae */ /* 0x0009e8000e901d48 */
[----:B------:R4:W-:Y:S04]  /*22f0*/  @P0 LDGSTS.E.BYPASS.LTC128B.128 [R145+0x15100], [R8.64+0x80], !P4 ;  /* 0x1510008008910fae */ /* 0x0009e8000e101d48 */
[----:B------:R4:W-:Y:S04]  /*2300*/  @P0 LDGSTS.E.BYPASS.LTC128B.128 [R145+0x17100], [R8.64+0x100], !P6 ;  /* 0x1710010008910fae */ /* 0x0009e8000f101d48 */
[----:B------:R-:W0:Y:S01]  /*2310*/  LDGDEPBAR ;  /* 0x00000000000079af */ /* 0x000e220000000000 */
[----:B------:R-:W-:-:S04]  /*2320*/  DEPBAR.LE SB0, 0x3 ;  /* 0x000080c00000791a */ /* 0x000fc80000000000 */
[----:B------:R-:W-:-:S04]  /*2330*/  DEPBAR.LE SB0, 0x2 ;  /* 0x000080800000791a */ /* 0x000fc80000000000 */
[----:B------:R-:W-:Y:S06]  /*2340*/  BAR.SYNC.DEFER_BLOCKING 0x0 ;  /* 0x0000000000007b1d */ /* 0x000fec0000010000 */
[----:B------:R-:W-:Y:S04]  /*2350*/  LDSM.16.M88.4 R72, [R72+0x18100] ;  /* 0x018100004848783b */ /* 0x000fe80000000200 */
[----:B------:R-:W5:Y:S04]  /*2360*/  LDSM.16.M88.4 R36, [R188+0xc900] ;  /* 0x00c90000bc24783b */ /* 0x000f680000000200 */
[----:B------:R-:W5:Y:S04]  /*2370*/  LDSM.16.M88.4 R28, [R188+0xd100] ;  /* 0x00d10000bc1c783b */ /* 0x000f680000000200 */
[----:B------:R-:W5:Y:S04]  /*2380*/  LDSM.16.M88.4 R44, [R188+0xc100] ;  /* 0x00c10000bc2c783b */ /* 0x000f680000000200 */
[----:B-1----:R-:W1:Y:S04]  /*2390*/  LDSM.16.M88.4 R20, [R188+0xd900] ;  /* 0x00d90000bc14783b */ /* 0x002e680000000200 */
[----:B------:R-:W-:Y:S04]  /*23a0*/  LDSM.16.M88.4 R64, [R186] ;  /* 0x00000000ba40783b */ /* 0x000fe80000000200 */
[----:B----4-:R-:W4:Y:S04]  /*23b0*/  LDSM.16.M88.4 R8, [R89+0xc900] ;  /* 0x00c900005908783b */ /* 0x010f280000000200 */
[----:B---3--:R-:W3:Y:S04]  /*23c0*/  LDSM.16.M88.4 R12, [R89+0xd100] ;  /* 0x00d10000590c783b */ /* 0x008ee80000000200 */
[----:B--2---:R-:W2:Y:S04]  /*23d0*/  LDSM.16.M88.4 R16, [R89+0xc100] ;  /* 0x00c100005910783b */ /* 0x004ea80000000200 */
[----:B------:R-:W1:Y:S04]  /*23e0*/  LDSM.16.M88.4 R68, [R89+0xd900] ;  /* 0x00d900005944783b */ /* 0x000e680000000200 */
[----:B------:R-:W-:Y:S01]  /*23f0*/  @!PT LDS RZ, [RZ] ;  /* 0x00000000fffff984 */ /* 0x000fe20000000800 */
[----:B------:R-:W-:Y:S01]  /*2400*/  @!PT LDS RZ, [RZ] ;  /* 0x00000000fffff984 */ /* 0x000fe20000000800 */
[----:B------:R-:W-:Y:S01]  /*2410*/  @!PT LDS RZ, [RZ] ;  /* 0x00000000fffff984 */ /* 0x000fe20000000800 */
[----:B------:R1:W-:Y:S01]  /*2420*/  @P0 LDGSTS.E.BYPASS.LTC128B.128 [R145+0x6100], [R52.64], !P5 ;  /* 0x0610000034910fae */ /* 0x0003e2000e901d48 */
[C---:B-----5:R-:W-:Y:S03]  /*2430*/  HMMA.16816.F32.BF16 R40, R72.reuse, R36, RZ ;  /* 0x000000244828723c */ /* 0x060fe600000418ff */
[----:B------:R1:W-:Y:S04]  /*2440*/  @P0 LDGSTS.E.BYPASS.LTC128B.128 [R145+0x8100], [R52.64+0x80], !P4 ;  /* 0x0810008034910fae */ /* 0x0003e8000e101d48 */
[----:B------:R1:W-:Y:S01]  /*2450*/  @P0 LDGSTS.E.BYPASS.LTC128B.128 [R145+0xa100], [R52.64+0x100], !P6 ;  /* 0x0a10010034910fae */ /* 0x0003e2000f101d48 */
[C---:B------:R-:W-:Y:S03]  /*2460*/  HMMA.16816.F32.BF16 R36, R72.reuse, R38, RZ ;  /* 0x000000264824723c */ /* 0x040fe600000418ff */
[----:B------:R5:W-:Y:S04]  /*2470*/  @P0 LDGSTS.E.BYPASS.LTC128B.128 [R145+0x7100], [R76.64], !P5 ;  /* 0x071000004c910fae */ /* 0x000be8000e901d48 */
[----:B------:R5:W-:Y:S01]  /*2480*/  @P0 LDGSTS.E.BYPASS.LTC128B.128 [R145+0x9100], [R76.64+0x80], !P4 ;  /* 0x091000804c910fae */ /* 0x000be2000e101d48 */
[C---:B------:R-:W-:Y:S03]  /*2490*/  HMMA.16816.F32.BF16 R32, R72.reuse, R28, RZ ;  /* 0x0000001c4820723c */ /* 0x040fe600000418ff */
[----:B------:R5:W-:Y:S04]  /*24a0*/  @P0 LDGSTS.E.BYPASS.LTC128B.128 [R145+0xb100], [R76.64+0x100], !P6 ;  /* 0x0b1001004c910fae */ /* 0x000be8000f101d48 */
[----:B------:R-:W-:Y:S01]  /*24b0*/  LDSM.16.M88.4 R56, [R2+0xc900] ;  /* 0x00c900000238783b */ /* 0x000fe20000000200 */
[C---:B------:R-:W-:Y:S03]  /*24c0*/  HMMA.16816.F32.BF16 R28, R72.reuse, R30, RZ ;  /* 0x0000001e481c723c */ /* 0x040fe600000418ff */
[----:B------:R-:W-:Y:S04]  /*24d0*/  LDSM.16.M88.4 R60, [R2+0xc100] ;  /* 0x00c10000023c783b */ /* 0x000fe80000000200 */
[----:B------:R-:W-:Y:S01]  /*24e0*/  LDSM.16.M88.4 R80, [R0+0xd900] ;  /* 0x00d900000050783b */ /* 0x000fe20000000200 */
[C---:B------:R-:W-:Y:S03]  /*24f0*/  HMMA.16816.F32.BF16 R48, R72.reuse, R44, RZ ;  /* 0x0000002c4830723c */ /* 0x040fe600000418ff */
[----:B-1----:R-:W-:Y:S04]  /*2500*/  LDSM.16.M88.4 R52, [R2+0xd900] ;  /* 0x00d900000234783b */ /* 0x002fe80000000200 */
[----:B------:R-:W0:Y:S01]  /*2510*/  LDGDEPBAR ;  /* 0x00000000000079af */ /* 0x000e220000000000 */
[C---:B------:R-:W-:Y:S03]  /*2520*/  HMMA.16816.F32.BF16 R44, R72.reuse, R46, RZ ;  /* 0x0000002e482c723c */ /* 0x040fe600000418ff */
[----:B-----5:R-:W-:Y:S05]  /*2530*/  LDSM.16.M88.4 R76, [R184] ;  /* 0x00000000b84c783b */ /* 0x020fea0000000200 */
[C---:B------:R-:W-:Y:S08]  /*2540*/  HMMA.16816.F32.BF16 R24, R72.reuse, R20, RZ ;  /* 0x000000144818723c */ /* 0x040ff000000418ff */
[----:B------:R-:W-:Y:S01]  /*2550*/  HMMA.16816.F32.BF16 R72, R72, R22, RZ ;  /* 0x000000164848723c */ /* 0x000fe200000418ff */
[----:B------:R-:W-:Y:S07]  /*2560*/  LDSM.16.M88.4 R20, [R185] ;  /* 0x00000000b914783b */ /* 0x000fee0000000200 */
[C---:B----4-:R-:W-:Y:S08]  /*2570*/  HMMA.16816.F32.BF16 R40, R64.reuse, R8, R40 ;  /* 0x000000084028723c */ /* 0x050ff00000041828 */
[C---:B------:R-:W-:Y:S01]  /*2580*/  HMMA.16816.F32.BF16 R36, R64.reuse, R10, R36 ;  /* 0x0000000a4024723c */ /* 0x040fe20000041824 */
[----:B------:R-:W1:Y:S07]  /*2590*/  LDSM.16.M88.4 R8, [R2+0xd100] ;  /* 0x00d100000208783b */ /* 0x000e6e0000000200 */
[C---:B---3--:R-:W-:Y:S08]  /*25a0*/  HMMA.16816.F32.BF16 R32, R64.reuse, R12, R32 ;  /* 0x0000000c4020723c */ /* 0x048ff00000041820 */
[C---:B------:R-:W-:Y:S01]  /*25b0*/  HMMA.16816.F32.BF16 R28, R64.reuse, R14, R28 ;  /* 0x0000000e401c723c */ /* 0x040fe2000004181c */
[----:B------:R-:W3:Y:S07]  /*25c0*/  LDSM.16.M88.4 R12, [R0+0xc900] ;  /* 0x00c90000000c783b */ /* 0x000eee0000000200 */
[C---:B--2---:R-:W-:Y:S08]  /*25d0*/  HMMA.16816.F32.BF16 R48, R64.reuse, R16, R48 ;  /* 0x000000104030723c */ /* 0x044ff00000041830 */
[C---:B------:R-:W-:Y:S01]  /*25e0*/  HMMA.16816.F32.BF16 R44, R64.reuse, R18, R44 ;  /* 0x00000012402c723c */ /* 0x040fe2000004182c */
[----:B------:R-:W2:Y:S07]  /*25f0*/  LDSM.16.M88.4 R16, [R0+0xc100] ;  /* 0x00c100000010783b */ /* 0x000eae0000000200 */
[----:B------:R-:W-:Y:S08]  /*2600*/  HMMA.16816.F32.BF16 R24, R64, R68, R24 ;  /* 0x000000444018723c */ /* 0x000ff00000041818 */
[C---:B-1----:R-:W-:Y:S08]  /*2610*/  HMMA.16816.F32.BF16 R32, R20.reuse, R8, R32 ;  /* 0x000000081420723c */ /* 0x042ff00000041820 */
[----:B------:R-:W-:Y:S01]  /*2620*/  HMMA.16816.F32.BF16 R28, R20, R10, R28 ;  /* 0x0000000a141c723c */ /* 0x000fe2000004181c */
[----:B------:R-:W1:Y:S07]  /*2630*/  LDSM.16.M88.4 R8, [R0+0xd100] ;  /* 0x00d100000008783b */ /* 0x000e6e0000000200 */
[----:B------:R-:W-:Y:S01]  /*2640*/  HMMA.16816.F32.BF16 R72, R64, R70, R72 ;  /* 0x000000464048723c */ /* 0x000fe20000041848 */
[----:B------:R-:W-:Y:S04]  /*2650*/  LDSM.16.M88.4 R68, [R190+0x4000] ;  /* 0x00400000be44783b */ /* 0x000fe80000000200 */
[----:B------:R-:W-:Y:S03]  /*2660*/  LDSM.16.M88.4 R64, [R188+0xe100] ;  /* 0x00e10000bc40783b */ /* 0x000fe60000000200 */
[C---:B------:R-:W-:Y:S08]  /*2670*/  HMMA.16816.F32.BF16 R40, R20.reuse, R56, R40 ;  /* 0x000000381428723c */ /* 0x040ff00000041828 */
[C---:B------:R-:W-:Y:S01]  /*2680*/  HMMA.16816.F32.BF16 R36, R20.reuse, R58, R36 ;  /* 0x0000003a1424723c */ /* 0x040fe20000041824 */
[----:B------:R-:W-:Y:S07]  /*2690*/  LDSM.16.M88.4 R56, [R188+0xf100] ;  /* 0x00f10000bc38783b */ /* 0x000fee0000000200 */
[C---:B------:R-:W-:Y:S08]  /*26a0*/  HMMA.16816.F32.BF16 R48, R20.reuse, R60, R48 ;  /* 0x0000003c1430723c */ /* 0x040ff00000041830 */
[C---:B------:R-:W-:Y:S01]  /*26b0*/  HMMA.16816.F32.BF16 R44, R20.reuse, R62, R44 ;  /* 0x0000003e142c723c */ /* 0x040fe2000004182c */
[----:B------:R-:W4:Y:S07]  /*26c0*/  LDSM.16.M88.4 R60, [R188+0xe900] ;  /* 0x00e90000bc3c783b */ /* 0x000f2e0000000200 */
[C---:B------:R-:W-:Y:S08]  /*26d0*/  HMMA.16816.F32.BF16 R24, R20.reuse, R52, R24 ;  /* 0x000000341418723c */ /* 0x040ff00000041818 */
[----:B------:R-:W-:Y:S01]  /*26e0*/  HMMA.16816.F32.BF16 R72, R20, R54, R72 ;  /* 0x000000361448723c */ /* 0x000fe20000041848 */
[----:B------:R-:W5:Y:S04]  /*26f0*/  LDSM.16.M88.4 R52, [R188+0xf900] ;  /* 0x00f90000bc34783b */ /* 0x000f680000000200 */
[----:B------:R-:W-:Y:S03]  /*2700*/  LDSM.16.M88.4 R20, [R186+0x4000] ;  /* 0x00400000ba14783b */ /* 0x000fe60000000200 */
[C---:B---3--:R-:W-:Y:S08]  /*2710*/  HMMA.16816.F32.BF16 R40, R76.reuse, R12, R40 ;  /* 0x0000000c4c28723c */ /* 0x048ff00000041828 */
[C---:B------:R-:W-:Y:S01]  /*2720*/  HMMA.16816.F32.BF16 R36, R76.reuse, R14, R36 ;  /* 0x0000000e4c24723c */ /* 0x040fe20000041824 */
[----:B------:R-:W3:Y:S07]  /*2730*/  LDSM.16.M88.4 R12, [R89+0xe900] ;  /* 0x00e90000590c783b */ /* 0x000eee0000000200 */
[C---:B--2---:R-:W-:Y:S08]  /*2740*/  HMMA.16816.F32.BF16 R48, R76.reuse, R16, R48 ;  /* 0x000000104c30723c */ /* 0x044ff00000041830 */
[C---:B------:R-:W-:Y:S01]  /*2750*/  HMMA.16816.F32.BF16 R44, R76.reuse, R18, R44 ;  /* 0x000000124c2c723c */ /* 0x040fe2000004182c */
[----:B------:R-:W2:Y:S07]  /*2760*/  LDSM.16.M88.4 R16, [R89+0xe100] ;  /* 0x00e100005910783b */ /* 0x000eae0000000200 */
[C---:B-1----:R-:W-:Y:S08]  /*2770*/  HMMA.16816.F32.BF16 R32, R76.reuse, R8, R32 ;  /* 0x000000084c20723c */ /* 0x042ff00000041820 */
[C---:B------:R-:W-:Y:S01]  /*2780*/  HMMA.16816.F32.BF16 R28, R76.reuse, R10, R28 ;  /* 0x0000000a4c1c723c */ /* 0x040fe2000004181c */
[----:B------:R-:W1:Y:S07]  /*2790*/  LDSM.16.M88.4 R8, [R89+0xf100] ;  /* 0x00f100005908783b */ /* 0x000e6e0000000200 */
[----:B------:R-:W-:Y:S08]  /*27a0*/  HMMA.16816.F32.BF16 R24, R76, R80, R24 ;  /* 0x000000504c18723c */ /* 0x000ff00000041818 */
[C---:B----4-:R-:W-:Y:S08]  /*27b0*/  HMMA.16816.F32.BF16 R40, R68.reuse, R60, R40 ;  /* 0x0000003c4428723c */ /* 0x050ff00000041828 */
        /* <DEDUP_REMOVED lines=8> */
[----:B------:R-:W4:Y:S07]  /*2840*/  LDSM.16.M88.4 R56, [R89+0xf900] ;  /* 0x00f900005938783b */ /* 0x000f2e0000000200 */
[----:B-----5:R-:W-:Y:S01]  /*2850*/  HMMA.16816.F32.BF16 R64, R68, R52, R24 ;  /* 0x000000344440723c */ /* 0x020fe20000041818 */
[----:B------:R-:W5:Y:S07]  /*2860*/  LDSM.16.M88.4 R24, [R2+0xe100] ;  /* 0x00e100000218783b */ /* 0x000f6e0000000200 */
[C---:B---3--:R-:W-:Y:S08]  /*2870*/  HMMA.16816.F32.BF16 R40, R20.reuse, R12, R40 ;  /* 0x0000000c1428723c */ /* 0x048ff00000041828 */
[----:B------:R-:W-:Y:S01]  /*2880*/  HMMA.16816.F32.BF16 R36, R20, R14, R36 ;  /* 0x0000000e1424723c */ /* 0x000fe20000041824 */
[----:B------:R-:W3:Y:S07]  /*2890*/  LDSM.16.M88.4 R12, [R2+0xe900] ;  /* 0x00e90000020c783b */ /* 0x000eee0000000200 */
[----:B------:R-:W-:Y:S01]  /*28a0*/  HMMA.16816.F32.BF16 R72, R68, R54, R72 ;  /* 0x000000364448723c */ /* 0x000fe20000041848 */
[----:B------:R-:W3:Y:S07]  /*28b0*/  LDSM.16.M88.4 R52, [R2+0xf100] ;  /* 0x00f100000234783b */ /* 0x000eee0000000200 */
[C---:B--2---:R-:W-:Y:S08]  /*28c0*/  HMMA.16816.F32.BF16 R48, R20.reuse, R16, R48 ;  /* 0x000000101430723c */ /* 0x044ff00000041830 */
[C---:B------:R-:W-:Y:S01]  /*28d0*/  HMMA.16816.F32.BF16 R44, R20.reuse, R18, R44 ;  /* 0x00000012142c723c */ /* 0x040fe2000004182c */
[----:B------:R-:W2:Y:S07]  /*28e0*/  LDSM.16.M88.4 R16, [R2+0xf900] ;  /* 0x00f900000210783b */ /* 0x000eae0000000200 */
[C---:B-1----:R-:W-:Y:S08]  /*28f0*/  HMMA.16816.F32.BF16 R32, R20.reuse, R8, R32 ;  /* 0x000000081420723c */ /* 0x042ff00000041820 */
[C---:B------:R-:W-:Y:S01]  /*2900*/  HMMA.16816.F32.BF16 R68, R20.reuse, R10, R28 ;  /* 0x0000000a1444723c */ /* 0x040fe2000004181c */
[----:B------:R-:W-:Y:S04]  /*2910*/  LDSM.16.M88.4 R28, [R184+0x4000] ;  /* 0x00400000b81c783b */ /* 0x000fe80000000200 */
[----:B------:R-:W1:Y:S03]  /*2920*/  LDSM.16.M88.4 R8, [R0+0xe100] ;  /* 0x00e100000008783b */ /* 0x000e660000000200 */
[C---:B----4-:R-:W-:Y:S08]  /*2930*/  HMMA.16816.F32.BF16 R64, R20.reuse, R56, R64 ;  /* 0x000000381440723c */ /* 0x050ff00000041840 */
[----:B------:R-:W-:Y:S01]  /*2940*/  HMMA.16816.F32.BF16 R72, R20, R58, R72 ;  /* 0x0000003a1448723c */ /* 0x000fe20000041848 */
[----:B------:R-:W4:Y:S04]  /*2950*/  LDSM.16.M88.4 R56, [R0+0xe900] ;  /* 0x00e900000038783b */ /* 0x000f280000000200 */
[----:B------:R-:W1:Y:S03]  /*2960*/  LDSM.16.M88.4 R20, [R0+0xf100] ;  /* 0x00f100000014783b */ /* 0x000e660000000200 */
[C---:B-----5:R-:W-:Y:S08]  /*2970*/  HMMA.16816.F32.BF16 R48, R60.reuse, R24, R48 ;  /* 0x000000183c30723c */ /* 0x060ff00000041830 */
        /* <DEDUP_REMOVED lines=8> */
[C---:B--2---:R-:W-:Y:S08]  /*2a00*/  HMMA.16816.F32.BF16 R64, R60.reuse, R16, R64 ;  /* 0x000000103c40723c */ /* 0x044ff00000041840 */
[----:B------:R-:W-:Y:S01]  /*2a10*/  HMMA.16816.F32.BF16 R72, R60, R18, R72 ;  /* 0x000000123c48723c */ /* 0x000fe20000041848 */
[----:B------:R-:W2:Y:S04]  /*2a20*/  LDSM.16.M88.4 R16, [R188+0x10100] ;  /* 0x01010000bc10783b */ /* 0x000ea80000000200 */
[----:B------:R-:W-:Y:S03]  /*2a30*/  LDSM.16.M88.4 R60, [R89+0x10900] ;  /* 0x01090000593c783b */ /* 0x000fe60000000200 */
[C---:B-1----:R-:W-:Y:S08]  /*2a40*/  HMMA.16816.F32.BF16 R48, R28.reuse, R8, R48 ;  /* 0x000000081c30723c */ /* 0x042ff00000041830 */
[C---:B------:R-:W-:Y:S01]  /*2a50*/  HMMA.16816.F32.BF16 R44, R28.reuse, R10, R44 ;  /* 0x0000000a1c2c723c */ /* 0x040fe2000004182c */
[----:B------:R-:W1:Y:S07]  /*2a60*/  LDSM.16.M88.4 R8, [R188+0x10900] ;  /* 0x01090000bc08783b */ /* 0x000e6e0000000200 */
[C---:B----4-:R-:W-:Y:S08]  /*2a70*/  HMMA.16816.F32.BF16 R40, R28.reuse, R56, R40 ;  /* 0x000000381c28723c */ /* 0x050ff00000041828 */
[C---:B------:R-:W-:Y:S01]  /*2a80*/  HMMA.16816.F32.BF16 R36, R28.reuse, R58, R36 ;  /* 0x0000003a1c24723c */ /* 0x040fe20000041824 */
[----:B------:R-:W-:Y:S07]  /*2a90*/  LDSM.16.M88.4 R56, [R186+0x8000] ;  /* 0x00800000ba38783b */ /* 0x000fee0000000200 */
[C---:B------:R-:W-:Y:S08]  /*2aa0*/  HMMA.16816.F32.BF16 R32, R28.reuse, R20, R32 ;  /* 0x000000141c20723c */ /* 0x040ff00000041820 */
[C---:B------:R-:W-:Y:S01]  /*2ab0*/  HMMA.16816.F32.BF16 R68, R28.reuse, R22, R68 ;  /* 0x000000161c44723c */ /* 0x040fe20000041844 */
[----:B------:R-:W4:Y:S07]  /*2ac0*/  LDSM.16.M88.4 R20, [R89+0x10100] ;  /* 0x010100005914783b */ /* 0x000f2e0000000200 */
[C---:B---3--:R-:W-:Y:S08]  /*2ad0*/  HMMA.16816.F32.BF16 R64, R28.reuse, R12, R64 ;  /* 0x0000000c1c40723c */ /* 0x048ff00000041840 */
[----:B------:R-:W-:Y:S01]  /*2ae0*/  HMMA.16816.F32.BF16 R72, R28, R14, R72 ;  /* 0x0000000e1c48723c */ /* 0x000fe20000041848 */
[----:B------:R-:W3:Y:S04]  /*2af0*/  LDSM.16.M88.4 R12, [R188+0x11900] ;  /* 0x01190000bc0c783b */ /* 0x000ee80000000200 */
[----:B------:R-:W-:Y:S03]  /*2b00*/  LDSM.16.M88.4 R28, [R89+0x11100] ;  /* 0x01110000591c783b */ /* 0x000fe60000000200 */
[C---:B--2---:R-:W-:Y:S08]  /*2b10*/  HMMA.16816.F32.BF16 R48, R24.reuse, R16, R48 ;  /* 0x000000101830723c */ /* 0x044ff00000041830 */
[C---:B------:R-:W-:Y:S01]  /*2b20*/  HMMA.16816.F32.BF16 R44, R24.reuse, R18, R44 ;  /* 0x00000012182c723c */ /* 0x040fe2000004182c */
[----:B------:R-:W-:Y:S07]  /*2b30*/  LDSM.16.M88.4 R16, [R185+0x8000] ;  /* 0x00800000b910783b */ /* 0x000fee0000000200 */
[C---:B-1----:R-:W-:Y:S08]  /*2b40*/  HMMA.16816.F32.BF16 R40, R24.reuse, R8, R40 ;  /* 0x000000081828723c */ /* 0x042ff00000041828 */
[----:B------:R-:W-:Y:S01]  /*2b50*/  HMMA.16816.F32.BF16 R36, R24, R10, R36 ;  /* 0x0000000a1824723c */ /* 0x000fe20000041824 */
[----:B------:R-:W1:Y:S07]  /*2b60*/  LDSM.16.M88.4 R8, [R2+0x10100] ;  /* 0x010100000208783b */ /* 0x000e6e0000000200 */
[C---:B----4-:R-:W-:Y:S08]  /*2b70*/  HMMA.16816.F32.BF16 R48, R56.reuse, R20, R48 ;  /* 0x000000143830723c */ /* 0x050ff00000041830 */
[----:B------:R-:W-:Y:S01]  /*2b80*/  HMMA.16816.F32.BF16 R44, R56, R22, R44 ;  /* 0x00000016382c723c */ /* 0x000fe2000004182c */
[----:B------:R-:W-:Y:S07]  /*2b90*/  LDSM.16.M88.4 R20, [R2+0x10900] ;  /* 0x010900000214783b */ /* 0x000fee0000000200 */
[C---:B------:R-:W-:Y:S08]  /*2ba0*/  HMMA.16816.F32.BF16 R32, R24.reuse, R52, R32 ;  /* 0x000000341820723c */ /* 0x040ff00000041820 */
[C---:B------:R-:W-:Y:S01]  /*2bb0*/  HMMA.16816.F32.BF16 R68, R24.reuse, R54, R68 ;  /* 0x000000361844723c */ /* 0x040fe20000041844 */
[----:B------:R-:W-:Y:S07]  /*2bc0*/  LDSM.16.M88.4 R52, [R2+0x11100] ;  /* 0x011100000234783b */ /* 0x000fee0000000200 */
[C---:B---3--:R-:W-:Y:S08]  /*2bd0*/  HMMA.16816.F32.BF16 R64, R24.reuse, R12, R64 ;  /* 0x0000000c1840723c */ /* 0x048ff00000041840 */
[----:B------:R-:W-:Y:S01]  /*2be0*/  HMMA.16816.F32.BF16 R72, R24, R14, R72 ;  /* 0x0000000e1848723c */ /* 0x000fe20000041848 */
[----:B------:R-:W-:Y:S04]  /*2bf0*/  LDSM.16.M88.4 R24, [R184+0x8000] ;  /* 0x00800000b818783b */ /* 0x000fe80000000200 */
[----:B------:R-:W2:Y:S03]  /*2c00*/  LDSM.16.M88.4 R12, [R0+0x10100] ;  /* 0x01010000000c783b */ /* 0x000ea60000000200 */
[C---:B-1----:R-:W-:Y:S08]  /*2c10*/  HMMA.16816.F32.BF16 R48, R16.reuse, R8, R48 ;  /* 0x000000081030723c */ /* 0x042ff00000041830 */
[----:B------:R-:W-:Y:S01]  /*2c20*/  HMMA.16816.F32.BF16 R44, R16, R10, R44 ;  /* 0x0000000a102c723c */ /* 0x000fe2000004182c */
[----:B------:R-:W1:Y:S07]  /*2c30*/  LDSM.16.M88.4 R8, [R0+0x11100] ;  /* 0x011100000008783b */ /* 0x000e6e0000000200 */
[C---:B------:R-:W-:Y:S08]  /*2c40*/  HMMA.16816.F32.BF16 R32, R56.reuse, R28, R32 ;  /* 0x0000001c3820723c */ /* 0x040ff00000041820 */
[C---:B------:R-:W-:Y:S01]  /*2c50*/  HMMA.16816.F32.BF16 R68, R56.reuse, R30, R68 ;  /* 0x0000001e3844723c */ /* 0x040fe20000041844 */
[----:B------:R-:W-:Y:S07]  /*2c60*/  LDSM.16.M88.4 R28, [R0+0x10900] ;  /* 0x01090000001c783b */ /* 0x000fee0000000200 */
[----:B------:R-:W-:Y:S08]  /*2c70*/  HMMA.16816.F32.BF16 R40, R56, R60, R40 ;  /* 0x0000003c3828723c */ /* 0x000ff00000041828 */
[C---:B--2---:R-:W-:Y:S08]  /*2c80*/  HMMA.16816.F32.BF16 R48, R24.reuse, R12, R48 ;  /* 0x0000000c1830723c */ /* 0x044ff00000041830 */
[----:B------:R-:W-:Y:S01]  /*2c90*/  HMMA.16816.F32.BF16 R44, R24, R14, R44 ;  /* 0x0000000e182c723c */ /* 0x000fe2000004182c */
[----:B------:R2:W3:Y:S07]  /*2ca0*/  LDSM.16.M88.4 R12, [R2+0x11900] ;  /* 0x01190000020c783b */ /* 0x0004ee0000000200 */
[----:B------:R-:W-:Y:S08]  /*2cb0*/  HMMA.16816.F32.BF16 R36, R56, R62, R36 ;  /* 0x0000003e3824723c */ /* 0x000ff00000041824 */
[----:B------:R-:W-:Y:S01]  /*2cc0*/  HMMA.16816.F32.BF16 R32, R16, R52, R32 ;  /* 0x000000341020723c */ /* 0x000fe20000041820 */
[----:B------:R-:W-:-:S06]  /*2cd0*/  FMUL.FTZ R48, R48, c[0x0][0x320] ;  /* 0x0000c80030307a20 */ /* 0x000fcc0000410000 */
[----:B------:R-:W4:Y:S01]  /*2ce0*/  MUFU.TANH R48, R48 ;  /* 0x0000003000307308 */ /* 0x000f220000002400 */
[----:B------:R-:W-:Y:S01]  /*2cf0*/  HMMA.16816.F32.BF16 R72, R56, R78, R72 ;  /* 0x0000004e3848723c */ /* 0x000fe20000041848 */
[----:B------:R-:W-:-:S06]  /*2d00*/  FMUL.FTZ R44, R44, c[0x0][0x320] ;  /* 0x0000c8002c2c7a20 */ /* 0x000fcc0000410000 */
[----:B--2---:R2:W1:Y:S01]  /*2d10*/  MUFU.TANH R2, R44 ;  /* 0x0000002c00027308 */ /* 0x0044620000002400 */
[----:B------:R-:W-:Y:S08]  /*2d20*/  HMMA.16816.F32.BF16 R64, R56, R76, R64 ;  /* 0x0000004c3840723c */ /* 0x000ff00000041840 */
[C---:B------:R-:W-:Y:S08]  /*2d30*/  HMMA.16816.F32.BF16 R68, R16.reuse, R54, R68 ;  /* 0x000000361044723c */ /* 0x040ff00000041844 */
[C---:B------:R-:W-:Y:S08]  /*2d40*/  HMMA.16816.F32.BF16 R40, R16.reuse, R20, R40 ;  /* 0x000000141028723c */ /* 0x040ff00000041828 */
[----:B------:R-:W-:Y:S01]  /*2d50*/  HMMA.16816.F32.BF16 R36, R16, R22, R36 ;  /* 0x000000161024723c */ /* 0x000fe20000041824 */
[----:B------:R-:W5:Y:S07]  /*2d60*/  LDSM.16.M88.4 R20, [R0+0x11900] ;  /* 0x011900000014783b */ /* 0x000f6e0000000200 */
[----:B-1----:R-:W-:Y:S07]  /*2d70*/  HMMA.16816.F32.BF16 R32, R24, R8, R32 ;  /* 0x000000081820723c */ /* 0x002fee0000041820 */
[----:B------:R-:W-:Y:S01]  /*2d80*/  LOP3.LUT R9, R86, 0xffffffe0, RZ, 0xc0, !PT ;  /* 0xffffffe056097812 */ /* 0x000fe200078ec0ff */
[----:B---3--:R-:W-:Y:S04]  /*2d90*/  HMMA.16816.F32.BF16 R72, R16, R14, R72 ;  /* 0x0000000e1048723c */ /* 0x008fe80000041848 */
[----:B------:R-:W-:-:S02]  /*2da0*/  IMAD.IADD R9, R84, 0x1, -R9 ;  /* 0x0000000154097824 */ /* 0x000fc400078e0a09 */
[----:B------:R-:W-:Y:S01]  /*2db0*/  IMAD.IADD R84, R84, 0x1, -R87 ;  /* 0x0000000154547824 */ /* 0x000fe200078e0a57 */
[----:B------:R-:W-:Y:S01]  /*2dc0*/  SHF.R.S32.HI R14, RZ, 0x1f, R85 ;  /* 0x0000001fff0e7819 */ /* 0x000fe20000011455 */
[----:B------:R-:W-:Y:S08]  /*2dd0*/  HMMA.16816.F32.BF16 R64, R16, R12, R64 ;  /* 0x0000000c1040723c */ /* 0x000ff00000041840 */
[----:B------:R-:W-:Y:S01]  /*2de0*/  HMMA.16816.F32.BF16 R68, R24, R10, R68 ;  /* 0x0000000a1844723c */ /* 0x000fe20000041844 */
[----:B------:R-:W-:-:S02]  /*2df0*/  FMUL.FTZ R32, R32, c[0x0][0x320] ;  /* 0x0000c80020207a20 */ /* 0x000fc40000410000 */
[----:B------:R-:W-:Y:S02]  /*2e00*/  FMUL.FTZ R33, R33, c[0x0][0x320] ;  /* 0x0000c80021217a20 */ /* 0x000fe40000410000 */
[----:B------:R2:W1:Y:S02]  /*2e10*/  MUFU.TANH R166, R32 ;  /* 0x0000002000a67308 */ /* 0x0004640000002400 */
[----:B------:R-:W-:Y:S01]  /*2e20*/  LEA.HI R11, R14, R85, RZ, 0x3 ;  /* 0x000000550e0b7211 */ /* 0x000fe200078f18ff */
[C---:B------:R-:W-:Y:S01]  /*2e30*/  HMMA.16816.F32.BF16 R40, R24.reuse, R28, R40 ;  /* 0x0000001c1828723c */ /* 0x040fe20000041828 */
[----:B------:R-:W-:Y:S02]  /*2e40*/  SHF.R.S32.HI R14, RZ, 0x1f, R9 ;  /* 0x0000001fff0e7819 */ /* 0x000fe40000011409 */
[----:B------:R-:W-:Y:S02]  /*2e50*/  LOP3.LUT R16, R11, 0xffffff8, RZ, 0xc0, !PT ;  /* 0x0ffffff80b107812 */ /* 0x000fe400078ec0ff */
[----:B------:R-:W-:Y:S01]  /*2e60*/  LEA.HI R13, R14, R9, RZ, 0x2 ;  /* 0x000000090e0d7211 */ /* 0x000fe200078f10ff */
[----:B------:R2:W3:Y:S01]  /*2e70*/  MUFU.TANH R176, R33 ;  /* 0x0000002100b07308 */ /* 0x0004e20000002400 */
[----:B------:R-:W-:Y:S01]  /*2e80*/  LEA.HI R11, R84, R84, RZ, 0x1 ;  /* 0x00000054540b7211 */ /* 0x000fe200078f08ff */
[----:B------:R-:W-:Y:S01]  /*2e90*/  IMAD.IADD R85, R85, 0x1, -R16 ;  /* 0x0000000155557824 */ /* 0x000fe200078e0a10 */
[----:B------:R-:W-:Y:S01]  /*2ea0*/  LEA.HI.SX32 R210, R13, R144, 0x1e ;  /* 0x000000900dd27211 */ /* 0x000fe200078ff2ff */
[----:B------:R-:W-:Y:S01]  /*2eb0*/  HMMA.16816.F32.BF16 R36, R24, R30, R36 ;  /* 0x0000001e1824723c */ /* 0x000fe20000041824 */
[----:B------:R-:W-:Y:S01]  /*2ec0*/  LOP3.LUT R11, R11, 0x1ffffffe, RZ, 0xc0, !PT ;  /* 0x1ffffffe0b0b7812 */ /* 0x000fe200078ec0ff */
[----:B------:R-:W-:Y:S01]  /*2ed0*/  FMUL.FTZ R29, R49, c[0x0][0x320] ;  /* 0x0000c800311d7a20 */ /* 0x000fe20000410000 */
[----:B------:R-:W-:Y:S01]  /*2ee0*/  LOP3.LUT R16, R13, 0x7ffffffc, RZ, 0xc0, !PT ;  /* 0x7ffffffc0d107812 */ /* 0x000fe200078ec0ff */
[----:B------:R-:W-:-:S02]  /*2ef0*/  IMAD R210, R85, 0x10, R210 ;  /* 0x0000001055d27824 */ /* 0x000fc400078e02d2 */
[----:B------:R-:W-:Y:S02]  /*2f00*/  IMAD.IADD R11, R84, 0x1, -R11 ;  /* 0x00000001540b7824 */ /* 0x000fe400078e0a0b */
[C---:B-----5:R-:W-:Y:S01]  /*2f10*/  HMMA.16816.F32.BF16 R64, R24.reuse, R20, R64 ;  /* 0x000000141840723c */ /* 0x060fe20000041840 */
[----:B------:R-:W-:Y:S01]  /*2f20*/  IMAD.IADD R211, R9, 0x1, -R16 ;  /* 0x0000000109d37824 */ /* 0x000fe200078e0a10 */
[----:B------:R-:W-:Y:S01]  /*2f30*/  IADD3 R16, R194, 0x1, -R5 ;  /* 0x00000001c2107810 */ /* 0x000fe20007ffe805 */
[----:B------:R-:W-:Y:S01]  /*2f40*/  IMAD R210, R11, 0x8, R210 ;  /* 0x000000080bd27824 */ /* 0x000fe200078e02d2 */
[----:B------:R-:W1:Y:S01]  /*2f50*/  MUFU.TANH R29, R29 ;  /* 0x0000001d001d7308 */ /* 0x000e620000002400 */
[----:B------:R-:W-:Y:S02]  /*2f60*/  IMAD.SHL.U32 R211, R211, 0x2, RZ ;  /* 0x00000002d3d37824 */ /* 0x000fe400078e00ff */
[----:B------:R-:W-:Y:S01]  /*2f70*/  @P3 IMAD.HI.U32 R14, R210, c[0x0][0x2c8], RZ ;  /* 0x0000b200d20e3a27 */ /* 0x000fe200078e00ff */
[----:B------:R-:W-:Y:S02]  /*2f80*/  HMMA.16816.F32.BF16 R72, R24, R22, R72 ;  /* 0x000000161848723c */ /* 0x000fe40000041848 */
[----:B------:R-:W-:Y:S01]  /*2f90*/  IADD3 R13, -R203, R16, -R211 ;  /* 0x00000010cb0d7210 */ /* 0x000fe20007ffe9d3 */
[----:B------:R-:W-:Y:S01]  /*2fa0*/  IMAD.MOV.U32 R11, RZ, RZ, R210 ;  /* 0x000000ffff0b7224 */ /* 0x000fe200078e00d2 */
[----:B------:R-:W-:Y:S01]  /*2fb0*/  @P3 SHF.R.U32.HI R11, RZ, c[0x0][0x2cc], R14 ;  /* 0x0000b300ff0b3a19 */ /* 0x000fe2000001160e */
[----:B------:R-:W-:Y:S01]  /*2fc0*/  FMUL.FTZ R28, R50, c[0x0][0x320] ;  /* 0x0000c800321c7a20 */ /* 0x000fe20000410000 */
[----:B------:R-:W-:Y:S01]  /*2fd0*/  ISETP.GE.AND P3, PT, R195, 0x1, PT ;  /* 0x00000001c300780c */ /* 0x000fe20003f66270 */
[----:B------:R-:W-:Y:S01]  /*2fe0*/  FMUL.FTZ R30, R45, c[0x0][0x320] ;  /* 0x0000c8002d1e7a20 */ /* 0x000fe20000410000 */
[----:B------:R-:W-:Y:S01]  /*2ff0*/  IADD3 R15, R13, c[0x0][0x328], RZ ;  /* 0x0000ca000d0f7a10 */ /* 0x000fe20007ffe0ff */
[----:B------:R-:W5:Y:S01]  /*3000*/  SHFL.IDX PT, R14, R11, RZ, 0x1c1f ;  /* 0x001c1fff0b0e7589 */ /* 0x000f6200000e0000 */
[----:B------:R-:W-:Y:S01]  /*3010*/  FMUL.FTZ R8, R40, c[0x0][0x320] ;  /* 0x0000c80028087a20 */ /* 0x000fe20000410000 */
[----:B------:R-:W1:Y:S01]  /*3020*/  MUFU.TANH R28, R28 ;  /* 0x0000001c001c7308 */ /* 0x000e620000002400 */
[----:B------:R-:W-:Y:S01]  /*3030*/  FMUL.FTZ R12, R41, c[0x0][0x320] ;  /* 0x0000c800290c7a20 */ /* 0x000fe20000410000 */
[----:B------:R-:W-:Y:S01]  /*3040*/  IADD3 R13, R13, UR6, RZ ;  /* 0x000000060d0d7c10 */ /* 0x000fe2000fffe0ff */
[----:B------:R-:W-:Y:S01]  /*3050*/  FMUL.FTZ R10, R36, c[0x0][0x320] ;  /* 0x0000c800240a7a20 */ /* 0x000fe20000410000 */
[----:B------:R-:W-:Y:S01]  /*3060*/  IADD3 R9, -R211, R194, -R5 ;  /* 0x000000c2d3097210 */ /* 0x000fe20007ffe905 */
[----:B------:R-:W-:-:S02]  /*3070*/  FMUL.FTZ R0, R37, c[0x0][0x320] ;  /* 0x0000c80025007a20 */ /* 0x000fc40000410000 */
[----:B------:R-:W-:Y:S01]  /*3080*/  FMUL.FTZ R68, R68, c[0x0][0x320] ;  /* 0x0000c80044447a20 */ /* 0x000fe20000410000 */
[----:B------:R-:W1:Y:S01]  /*3090*/  MUFU.TANH R30, R30 ;  /* 0x0000001e001e7308 */ /* 0x000e620000002400 */
[----:B------:R-:W-:Y:S02]  /*30a0*/  FMUL.FTZ R69, R69, c[0x0][0x320] ;  /* 0x0000c80045457a20 */ /* 0x000fe40000410000 */
[----:B------:R-:W-:Y:S02]  /*30b0*/  FMUL.FTZ R64, R64, c[0x0][0x320] ;  /* 0x0000c80040407a20 */ /* 0x000fe40000410000 */
[----:B------:R-:W-:Y:S02]  /*30c0*/  FMUL.FTZ R65, R65, c[0x0][0x320] ;  /* 0x0000c80041417a20 */ /* 0x000fe40000410000 */
[----:B------:R-:W-:Y:S01]  /*30d0*/  FMUL.FTZ R72, R72, c[0x0][0x320] ;  /* 0x0000c80048487a20 */ /* 0x000fe20000410000 */
[----:B------:R-:W1:Y:S01]  /*30e0*/  MUFU.TANH R8, R8 ;  /* 0x0000000800087308 */ /* 0x000e620000002400 */
[----:B------:R-:W-:-:S02]  /*30f0*/  FMUL.FTZ R73, R73, c[0x0][0x320] ;  /* 0x0000c80049497a20 */ /* 0x000fc40000410000 */
[----:B-----5:R-:W-:-:S05]  /*3100*/  IMAD.IADD R16, R15, 0x1, R14 ;  /* 0x000000010f107824 */ /* 0x020fca00078e020e */
[----:B------:R-:W1:Y:S01]  /*3110*/  MUFU.TANH R12, R12 ;  /* 0x0000000c000c7308 */ /* 0x000e620000002400 */
[----:B------:R-:W-:Y:S01]  /*3120*/  IMAD.IADD R17, R13, 0x1, R14 ;  /* 0x000000010d117824 */ /* 0x000fe200078e020e */
[----:B------:R-:W-:-:S06]  /*3130*/  IMNMX R19, R16, R9, PT ;  /* 0x0000000910137217 */ /* 0x000fcc0003800200 */
[----:B------:R-:W1:Y:S08]  /*3140*/  MUFU.TANH R10, R10 ;  /* 0x0000000a000a7308 */ /* 0x000e700000002400 */
[----:B------:R-:W1:Y:S08]  /*3150*/  MUFU.TANH R0, R0 ;  /* 0x0000000000007308 */ /* 0x000e700000002400 */
[----:B------:R2:W1:Y:S08]  /*3160*/  MUFU.TANH R174, R68 ;  /* 0x0000004400ae7308 */ /* 0x0004700000002400 */
[----:B------:R2:W1:Y:S08]  /*3170*/  MUFU.TANH R168, R69 ;  /* 0x0000004500a87308 */ /* 0x0004700000002400 */
[----:B------:R2:W1:Y:S08]  /*3180*/  MUFU.TANH R180, R64 ;  /* 0x0000004000b47308 */ /* 0x0004700000002400 */
[----:B------:R2:W1:Y:S08]  /*3190*/  MUFU.TANH R178, R65 ;  /* 0x0000004100b27308 */ /* 0x0004700000002400 */
[----:B------:R2:W1:Y:S08]  /*31a0*/  MUFU.TANH R142, R72 ;  /* 0x00000048008e7308 */ /* 0x0004700000002400 */
[----:B------:R2:W1:Y:S01]  /*31b0*/  MUFU.TANH R140, R73 ;  /* 0x00000049008c7308 */ /* 0x0004620000002400 */
[----:B------:R-:W-:Y:S05]  /*31c0*/  @!P3 BRA `(.L_x_870) ;  /* 0x000001500000b947 */ /* 0x000fea0003800000 */
[----:B---34-:R-:W-:Y:S01]  /*31d0*/  IADD3 R16, -R203, R194, R14 ;  /* 0x000000c2cb107210 */ /* 0x018fe20007ffe10e */
[----:B------:R-:W-:Y:S03]  /*31e0*/  BSSY B0, `(.L_x_871) ;  /* 0x000000e000007945 */ /* 0x000fe60003800000 */
        /* <DEDUP_REMOVED lines=9> */
.L_x_872:
[----:B------:R-:W-:-:S04]  /*3280*/  MOV R14, c[0x0][0x32c] ;  /* 0x0000cb00000e7a02 */ /* 0x000fc80000000f00 */
[----:B------:R-:W-:-:S13]  /*3290*/  ISETP.NE.AND P0, PT, R14, 0x1, PT ;  /* 0x000000010e00780c */ /* 0x000fda0003f05270 */
[----:B------:R-:W-:-:S05]  /*32a0*/  @P0 IMAD.HI.U32 R14, R16, c[0x0][0x330], RZ ;  /* 0x0000cc00100e0a27 */ /* 0x000fca00078e00ff */
[----:B------:R-:W-:Y:S02]  /*32b0*/  @P0 SHF.R.U32.HI R16, RZ, c[0x0][0x334], R14 ;  /* 0x0000cd00ff100a19 */ /* 0x000fe4000001160e */
.L_x_873:
[----:B------:R-:W-:Y:S05]  /*32c0*/  BSYNC B0 ;  /* 0x0000000000007941 */ /* 0x000fea0003800000 */
.L_x_871:
[----:B------:R-:W-:-:S04]  /*32d0*/  IMAD R16, R16, c[0x0][0x32c], -R5 ;  /* 0x0000cb0010107a24 */ /* 0x000fc800078e0a05 */
[----:B------:R-:W-:-:S05]  /*32e0*/  IMAD.IADD R16, R16, 0x1, -R211 ;  /* 0x0000000110107824 */ /* 0x000fca00078e0ad3 */
[----:B------:R-:W-:Y:S02]  /*32f0*/  IADD3 R14, R16, c[0x0][0x32c], RZ ;  /* 0x0000cb00100e7a10 */ /* 0x000fe40007ffe0ff */
[----:B------:R-:W-:Y:S02]  /*3300*/  IMNMX R17, R17, R16, !PT ;  /* 0x0000001011117217 */ /* 0x000fe40007800200 */
[----:B------:R-:W-:Y:S02]  /*3310*/  IMNMX R19, R19, R14, PT ;  /* 0x0000000e13137217 */ /* 0x000fe40003800200 */
.L_x_870:
[----:B---34-:R-:W-:Y:S01]  /*3320*/  ISETP.GT.AND P1, PT, R132, RZ, PT ;  /* 0x000000ff8400720c */ /* 0x018fe20003f24270 */
[----:B------:R-:W3:Y:S01]  /*3330*/  SHFL.IDX PT, R24, R11, 0x1, 0x1c1f ;  /* 0x003c1f000b187f89 */ /* 0x000ee200000e0000 */
[----:B------:R-:W-:Y:S02]  /*3340*/  FMUL.FTZ R22, R42, c[0x0][0x320] ;  /* 0x0000c8002a167a20 */ /* 0x000fe40000410000 */
[----:B------:R-:W-:Y:S01]  /*3350*/  ISETP.GT.AND P0, PT, R17, RZ, P1 ;  /* 0x000000ff1100720c */ /* 0x000fe20000f04270 */
[----:B------:R-:W-:Y:S02]  /*3360*/  FMUL.FTZ R23, R43, c[0x0][0x320] ;  /* 0x0000c8002b177a20 */ /* 0x000fe40000410000 */
[----:B------:R-:W-:Y:S01]  /*3370*/  FMUL.FTZ R34, R34, c[0x0][0x320] ;  /* 0x0000c80022227a20 */ /* 0x000fe20000410000 */
[----:B------:R-:W-:Y:S01]  /*3380*/  ISETP.LT.OR P0, PT, R19, 0x1, P0 ;  /* 0x000000011300780c */ /* 0x000fe20000701670 */
[----:B------:R-:W-:Y:S01]  /*3390*/  FMUL.FTZ R35, R35, c[0x0][0x320] ;  /* 0x0000c80023237a20 */ /* 0x000fe20000410000 */
[----:B------:R-:W4:Y:S01]  /*33a0*/  MUFU.TANH R22, R22 ;  /* 0x0000001600167308 */ /* 0x000f220000002400 */
[----:B------:R-:W-:Y:S01]  /*33b0*/  FMUL.FTZ R47, R47, c[0x0][0x320] ;  /* 0x0000c8002f2f7a20 */ /* 0x000fe20000410000 */
[----:B------:R-:W-:Y:S01]  /*33c0*/  FSEL R48, R48, -INF , !P0 ;  /* 0xff80000030307808 */ /* 0x000fe20004000000 */
[----:B------:R-:W-:Y:S01]  /*33d0*/  FMUL.FTZ R70, R70, c[0x0][0x320] ;  /* 0x0000c80046467a20 */ /* 0x000fe20000410000 */
[----:B------:R-:W-:Y:S01]  /*33e0*/  ISETP.GT.AND P0, PT, R17, 0x1, P1 ;  /* 0x000000011100780c */ /* 0x000fe20000f04270 */
[----:B------:R-:W-:-:S02]  /*33f0*/  FMUL.FTZ R66, R66, c[0x0][0x320] ;  /* 0x0000c80042427a20 */ /* 0x000fc40000410000 */
[----:B------:R-:W-:Y:S01]  /*3400*/  FMUL.FTZ R67, R67, c[0x0][0x320] ;  /* 0x0000c80043437a20 */ /* 0x000fe20000410000 */
[----:B------:R-:W-:Y:S01]  /*3410*/  ISETP.LT.OR P0, PT, R19, 0x2, P0 ;  /* 0x000000021300780c */ /* 0x000fe20000701670 */
[----:B------:R-:W-:Y:S01]  /*3420*/  FMUL.FTZ R74, R74, c[0x0][0x320] ;  /* 0x0000c8004a4a7a20 */ /* 0x000fe20000410000 */
[----:B------:R2:W1:Y:S01]  /*3430*/  MUFU.TANH R173, R34 ;  /* 0x0000002200ad7308 */ /* 0x0004620000002400 */
[----:B------:R-:W-:Y:S01]  /*3440*/  FMUL.FTZ R75, R75, c[0x0][0x320] ;  /* 0x0000c8004b4b7a20 */ /* 0x000fe20000410000 */
[----:B-1----:R-:W-:Y:S01]  /*3450*/  FSEL R18, R29, -INF , !P0 ;  /* 0xff8000001d127808 */ /* 0x002fe20004000000 */
[----:B------:R-:W-:Y:S01]  /*3460*/  FMUL.FTZ R71, R71, c[0x0][0x320] ;  /* 0x0000c80047477a20 */ /* 0x000fe20000410000 */
[----:B------:R-:W-:Y:S01]  /*3470*/  ISETP.GT.AND P0, PT, R17, 0x8, P1 ;  /* 0x000000081100780c */ /* 0x000fe20000f04270 */
[--C-:B---3--:R-:W-:Y:S02]  /*3480*/  IMAD.IADD R20, R15, 0x1, R24.reuse ;  /* 0x000000010f147824 */ /* 0x108fe400078e0218 */
[----:B------:R-:W-:Y:S01]  /*3490*/  IMAD.IADD R21, R13, 0x1, R24 ;  /* 0x000000010d157824 */ /* 0x000fe200078e0218 */
[----:B------:R-:W-:Y:S01]  /*34a0*/  ISETP.LT.OR P0, PT, R19, 0x9, P0 ;  /* 0x000000091300780c */ /* 0x000fe20000701670 */
[----:B------:R2:W1:Y:S01]  /*34b0*/  MUFU.TANH R183, R35 ;  /* 0x0000002300b77308 */ /* 0x0004620000002400 */
[----:B------:R-:W-:-:S02]  /*34c0*/  IMNMX R20, R20, R9, PT ;  /* 0x0000000914147217 */ /* 0x000fc40003800200 */
[----:B------:R-:W-:Y:S01]  /*34d0*/  FSEL R16, R2, -INF , !P0 ;  /* 0xff80000002107808 */ /* 0x000fe20004000000 */
[----:B------:R-:W-:Y:S01]  /*34e0*/  FMUL.FTZ R2, R38, c[0x0][0x320] ;  /* 0x0000c80026027a20 */ /* 0x000fe20000410000 */
[----:B------:R-:W-:-:S03]  /*34f0*/  ISETP.GT.AND P0, PT, R17, 0x9, P1 ;  /* 0x000000091100780c */ /* 0x000fc60000f04270 */
[----:B------:R2:W3:Y:S01]  /*3500*/  MUFU.TANH R157, R47 ;  /* 0x0000002f009d7308 */ /* 0x0004e20000002400 */
[----:B------:R-:W-:-:S04]  /*3510*/  ISETP.LT.OR P0, PT, R19, 0xa, P0 ;  /* 0x0000000a1300780c */ /* 0x000fc80000701670 */
[----:B------:R-:W-:Y:S02]  /*3520*/  FSEL R30, R30, -INF , !P0 ;  /* 0xff8000001e1e7808 */ /* 0x000fe40004000000 */
[----:B------:R-:W-:Y:S01]  /*3530*/  ISETP.GT.AND P0, PT, R17, 0x10, P1 ;  /* 0x000000101100780c */ /* 0x000fe20000f04270 */
[----:B------:R-:W1:Y:S03]  /*3540*/  MUFU.TANH R2, R2 ;  /* 0x0000000200027308 */ /* 0x000e660000002400 */
[----:B------:R-:W-:-:S04]  /*3550*/  ISETP.LT.OR P0, PT, R19, 0x11, P0 ;  /* 0x000000111300780c */ /* 0x000fc80000701670 */
[----:B------:R-:W-:Y:S01]  /*3560*/  FSEL R14, R8, -INF , !P0 ;  /* 0xff800000080e7808 */ /* 0x000fe20004000000 */
[----:B------:R2:W1:Y:S01]  /*3570*/  MUFU.TANH R175, R70 ;  /* 0x0000004600af7308 */ /* 0x0004620000002400 */
[----:B------:R-:W-:-:S04]  /*3580*/  ISETP.GT.AND P0, PT, R17, 0x11, P1 ;  /* 0x000000111100780c */ /* 0x000fc80000f04270 */
[----:B------:R-:W-:-:S03]  /*3590*/  ISETP.LT.OR P0, PT, R19, 0x12, P0 ;  /* 0x000000121300780c */ /* 0x000fc60000701670 */
[----:B------:R2:W1:Y:S01]  /*35a0*/  MUFU.TANH R177, R66 ;  /* 0x0000004200b17308 */ /* 0x0004620000002400 */
[----:B------:R-:W-:Y:S02]  /*35b0*/  FSEL R12, R12, -INF , !P0 ;  /* 0xff8000000c0c7808 */ /* 0x000fe40004000000 */
[----:B------:R-:W-:-:S04]  /*35c0*/  ISETP.GT.AND P0, PT, R17, 0x18, P1 ;  /* 0x000000181100780c */ /* 0x000fc80000f04270 */
[----:B------:R-:W-:Y:S01]  /*35d0*/  ISETP.LT.OR P0, PT, R19, 0x19, P0 ;  /* 0x000000191300780c */ /* 0x000fe20000701670 */
[----:B------:R2:W1:Y:S03]  /*35e0*/  MUFU.TANH R143, R67 ;  /* 0x00000043008f7308 */ /* 0x0004660000002400 */
[----:B------:R-:W-:Y:S02]  /*35f0*/  FSEL R10, R10, -INF , !P0 ;  /* 0xff8000000a0a7808 */ /* 0x000fe40004000000 */
[----:B------:R-:W-:-:S03]  /*3600*/  ISETP.GT.AND P0, PT, R17, 0x19, P1 ;  /* 0x000000191100780c */ /* 0x000fc60000f04270 */
[----:B------:R-:W1:Y:S01]  /*3610*/  MUFU.TANH R23, R23 ;  /* 0x0000001700177308 */ /* 0x000e620000002400 */
[----:B------:R-:W-:-:S04]  /*3620*/  ISETP.LT.OR P0, PT, R19, 0x1a, P0 ;  /* 0x0000001a1300780c */ /* 0x000fc80000701670 */
[----:B------:R-:W-:Y:S01]  /*3630*/  FSEL R8, R0, -INF , !P0 ;  /* 0xff80000000087808 */ /* 0x000fe20004000000 */
[----:B------:R-:W-:Y:S01]  /*3640*/  FMUL.FTZ R0, R39, c[0x0][0x320] ;  /* 0x0000c80027007a20 */ /* 0x000fe20000410000 */
[----:B------:R-:W-:Y:S01]  /*3650*/  ISETP.GT.AND P0, PT, R17, 0x20, P1 ;  /* 0x000000201100780c */ /* 0x000fe20000f04270 */
[----:B------:R2:W1:Y:S03]  /*3660*/  MUFU.TANH R141, R74 ;  /* 0x0000004a008d7308 */ /* 0x0004660000002400 */
[----:B------:R-:W-:-:S04]  /*3670*/  ISETP.LT.OR P0, PT, R19, 0x21, P0 ;  /* 0x000000211300780c */ /* 0x000fc80000701670 */
[----:B------:R-:W-:Y:S01]  /*3680*/  FSEL R166, R166, -INF , !P0 ;  /* 0xff800000a6a67808 */ /* 0x000fe20004000000 */
[----:B------:R-:W1:Y:S01]  /*3690*/  MUFU.TANH R0, R0 ;  /* 0x0000000000007308 */ /* 0x000e620000002400 */
        /* <DEDUP_REMOVED lines=8> */
[----:B------:R-:W-:-:S04]  /*3720*/  ISETP.GT.AND P0, PT, R17, 0x29, P1 ;  /* 0x000000291100780c */ /* 0x000fc80000f04270 */
[----:B------:R-:W-:-:S04]  /*3730*/  ISETP.LT.OR P0, PT, R19, 0x2a, P0 ;  /* 0x0000002a1300780c */ /* 0x000fc80000701670 */
        /* <DEDUP_REMOVED lines=10> */
[----:B------:R-:W-:Y:S01]  /*37e0*/  ISETP.GT.AND P0, PT, R17, 0x39, P1 ;  /* 0x000000391100780c */ /* 0x000fe20000f04270 */
[----:B------:R-:W-:-:S03]  /*37f0*/  FMUL.FTZ R17, R51, c[0x0][0x320] ;  /* 0x0000c80033117a20 */ /* 0x000fc60000410000 */
[----:B------:R-:W-:Y:S01]  /*3800*/  ISETP.LT.OR P0, PT, R19, 0x3a, P0 ;  /* 0x0000003a1300780c */ /* 0x000fe20000701670 */
[----:B------:R-:W-:Y:S02]  /*3810*/  FMUL.FTZ R19, R46, c[0x0][0x320] ;  /* 0x0000c8002e137a20 */ /* 0x000fe40000410000 */
[----:B------:R-:W1:Y:S01]  /*3820*/  MUFU.TANH R17, R17 ;  /* 0x0000001100117308 */ /* 0x000e620000002400 */
[----:B------:R-:W-:-:S07]  /*3830*/  FSEL R140, R140, -INF , !P0 ;  /* 0xff8000008c8c7808 */ /* 0x000fce0004000000 */
[----:B------:R-:W1:Y:S01]  /*3840*/  MUFU.TANH R19, R19 ;  /* 0x0000001300137308 */ /* 0x000e620000002400 */
[----:B------:R-:W-:Y:S05]  /*3850*/  @!P3 BRA `(.L_x_874) ;  /* 0x000001500000b947 */ /* 0x000fea0003800000 */
[----:B--234-:R-:W-:Y:S01]  /*3860*/  IADD3 R24, -R203, R194, R24 ;  /* 0x000000c2cb187210 */ /* 0x01cfe20007ffe118 */
        /* <DEDUP_REMOVED lines=10> */
.L_x_876:
[----:B------:R-:W-:-:S04]  /*3910*/  MOV R9, c[0x0][0x32c] ;  /* 0x0000cb0000097a02 */ /* 0x000fc80000000f00 */
[----:B------:R-:W-:-:S13]  /*3920*/  ISETP.NE.AND P0, PT, R9, 0x1, PT ;  /* 0x000000010900780c */ /* 0x000fda0003f05270 */
[----:B------:R-:W-:-:S05]  /*3930*/  @P0 IMAD.HI.U32 R9, R24, c[0x0][0x330], RZ ;  /* 0x0000cc0018090a27 */ /* 0x000fca00078e00ff */
[----:B------:R-:W-:Y:S02]  /*3940*/  @P0 SHF.R.U32.HI R24, RZ, c[0x0][0x334], R9 ;  /* 0x0000cd00ff180a19 */ /* 0x000fe40000011609 */
.L_x_877:
[----:B------:R-:W-:Y:S05]  /*3950*/  BSYNC B0 ;  /* 0x0000000000007941 */ /* 0x000fea0003800000 */
.L_x_875:
[----:B------:R-:W-:-:S04]  /*3960*/  IMAD R24, R24, c[0x0][0x32c], -R5 ;  /* 0x0000cb0018187a24 */ /* 0x000fc800078e0a05 */
[----:B------:R-:W-:-:S05]  /*3970*/  IMAD.IADD R24, R24, 0x1, -R211 ;  /* 0x0000000118187824 */ /* 0x000fca00078e0ad3 */
[----:B------:R-:W-:Y:S02]  /*3980*/  IADD3 R5, R24, c[0x0][0x32c], RZ ;  /* 0x0000cb0018057a10 */ /* 0x000fe40007ffe0ff */
[----:B------:R-:W-:Y:S02]  /*3990*/  IMNMX R21, R21, R24, !PT ;  /* 0x0000001815157217 */ /* 0x000fe40007800200 */
[----:B------:R-:W-:Y:S02]  /*39a0*/  IMNMX R20, R20, R5, PT ;  /* 0x0000000514147217 */ /* 0x000fe40003800200 */
.L_x_874:
[----:B--234-:R-:W-:Y:S01]  /*39b0*/  ISETP.GT.AND P0, PT, R21, 0x1, P1 ;  /* 0x000000011500780c */ /* 0x01cfe20000f04270 */
[----:B------:R-:W-:-:S04]  /*39c0*/  DEPBAR.LE SB0, 0x2 ;  /* 0x000080800000791a */ /* 0x000fc80000000000 */
[----:B------:R-:W-:Y:S01]  /*39d0*/  BAR.SYNC.DEFER_BLOCKING 0x0 ;  /* 0x0000000000007b1d */ /* 0x000fe20000010000 */
[----:B------:R-:W-:Y:S01]  /*39e0*/  ISETP.LT.OR P0, PT, R20, 0x2, P0 ;  /* 0x000000021400780c */ /* 0x000fe20000701670 */
[----:B------:R-:W-:Y:S01]  /*39f0*/  IMAD.SHL.U32 R135, R4, 0x2, RZ ;  /* 0x0000000204877824 */ /* 0x000fe200078e00ff */
[C---:B------:R-:W-:Y:S02]  /*3a00*/  IADD3 R9, R132.reuse, -0x3, RZ ;  /* 0xfffffffd84097810 */ /* 0x040fe40007ffe0ff */
[----:B-1----:R-:W-:Y:S01]  /*3a10*/  FSEL R17, R17, -INF , !P0 ;  /* 0xff80000011117808 */ /* 0x002fe20004000000 */
[--C-:B------:R-:W-:Y:S01]  /*3a20*/  IMAD R134, R3, 0x2, R135.reuse ;  /* 0x0000000203867824 */ /* 0x100fe200078e0287 */
[----:B------:R-:W-:Y:S01]  /*3a30*/  ISETP.GT.AND P0, PT, R21, 0x8, P1 ;  /* 0x000000081500780c */ /* 0x000fe20000f04270 */
[C---:B------:R-:W-:Y:S01]  /*3a40*/  IMAD.IADD R172, R187.reuse, 0x1, R135 ;  /* 0x00000001bbac7824 */ /* 0x040fe200078e0287 */
[----:B------:R-:W-:Y:S01]  /*3a50*/  IADD3 R220, R132, -0x2, RZ ;  /* 0xfffffffe84dc7810 */ /* 0x000fe20007ffe0ff */
[----:B------:R-:W-:Y:S01]  /*3a60*/  IMAD.IADD R165, R187, 0x1, R134 ;  /* 0x00000001bba57824 */ /* 0x000fe200078e0286 */
[----:B------:R-:W-:Y:S01]  /*3a70*/  ISETP.LT.OR P0, PT, R20, 0x9, P0 ;  /* 0x000000091400780c */ /* 0x000fe20000701670 */
[----:B------:R-:W-:-:S03]  /*3a80*/  IMAD R3, R3, 0x2, R172 ;  /* 0x0000000203037824 */ /* 0x000fc600078e02ac */
[----:B------:R-:W-:Y:S02]  /*3a90*/  FSEL R5, R19, -INF , !P0 ;  /* 0xff80000013057808 */ /* 0x000fe40004000000 */
[C---:B------:R-:W-:Y:S01]  /*3aa0*/  ISETP.GE.AND P0, PT, R9.reuse, R193, PT ;  /* 0x000000c10900720c */ /* 0x040fe20003f06270 */
[----:B------:R-:W-:Y:S04]  /*3ab0*/  LDSM.16.MT88.4 R40, [R135+0x2100] ;  /* 0x002100008728783b */ /* 0x000fe80000004200 */
[----:B------:R-:W-:Y:S08]  /*3ac0*/  LDSM.16.MT88.4 R56, [R134+0x2100] ;  /* 0x002100008638783b */ /* 0x000ff00000004200 */
[----:B------:R-:W-:Y:S01]  /*3ad0*/  @P0 SHF.R.S32.HI R24, RZ, 0x1f, R9 ;  /* 0x0000001fff180819 */ /* 0x000fe20000011409 */
[----:B------:R-:W-:Y:S01]  /*3ae0*/  @P0 IMAD R6, R6, R9, RZ ;  /* 0x0000000906060224 */ /* 0x000fe200078e02ff */
[----:B------:R-:W-:Y:S01]  /*3af0*/  LDSM.16.MT88.4 R124, [R135+0x100] ;  /* 0x00010000877c783b */ /* 0x000fe20000004200 */
[----:B------:R-:W-:-:S03]  /*3b00*/  @P0 IMAD.WIDE.U32 R26, R9, R7, R212 ;  /* 0x00000007091a0225 */ /* 0x000fc600078e00d4 */
[----:B------:R-:W-:Y:S01]  /*3b10*/  LDSM.16.MT88.4 R116, [R172+0x100] ;  /* 0x00010000ac74783b */ /* 0x000fe20000004200 */
[----:B------:R-:W-:Y:S01]  /*3b20*/  @P0 IMAD R6, R24, R7, R6 ;  /* 0x0000000718060224 */ /* 0x000fe200078e0206 */
[----:B------:R-:W-:Y:S02]  /*3b30*/  @P0 LEA R148, P2, R26, c[0x0][0x1c8], 0x1 ;  /* 0x000072001a940a11 */ /* 0x000fe400078408ff */
[----:B------:R-:W-:Y:S01]  /*3b40*/  FMNMX.FTZ R7, R48, R18, !PT ;  /* 0x0000001230077209 */ /* 0x000fe20007810000 */
[----:B------:R-:W-:Y:S01]  /*3b50*/  @P0 IMAD.IADD R6, R27, 0x1, R6 ;  /* 0x000000011b060824 */ /* 0x000fe200078e0206 */
[----:B------:R-:W-:Y:S02]  /*3b60*/  LDSM.16.MT88.4 R108, [R134+0x100] ;  /* 0x00010000866c783b */ /* 0x000fe40000004200 */
[----:B------:R-:W-:Y:S02]  /*3b70*/  FMNMX.FTZ R7, R16, R7, !PT ;  /* 0x0000000710077209 */ /* 0x000fe40007810000 */
[----:B------:R-:W-:Y:S01]  /*3b80*/  @P0 LEA.HI.X R149, R26, c[0x0][0x1cc], R6, 0x1, P2 ;  /* 0x000073001a950a11 */ /* 0x000fe200010f0c06 */
[----:B------:R-:W-:Y:S01]  /*3b90*/  LDSM.16.MT88.4 R100, [R3+0x100] ;  /* 0x000100000364783b */ /* 0x000fe20000004200 */
[----:B------:R-:W-:-:S02]  /*3ba0*/  ISETP.GT.AND P2, PT, R21, 0x9, P1 ;  /* 0x000000091500780c */ /* 0x000fc40000f44270 */
[----:B------:R-:W-:Y:S01]  /*3bb0*/  FMNMX.FTZ R7, R30, R7, !PT ;  /* 0x000000071e077209 */ /* 0x000fe20007810000 */
[----:B------:R-:W-:Y:S01]  /*3bc0*/  LDSM.16.MT88.4 R64, [R165+0x2100] ;  /* 0x00210000a540783b */ /* 0x000fe20000004200 */
[----:B------:R-:W-:Y:S02]  /*3bd0*/  ISETP.LT.OR P2, PT, R20, 0xa, P2 ;  /* 0x0000000a1400780c */ /* 0x000fe40001741670 */
[----:B------:R-:W-:Y:S01]  /*3be0*/  FMNMX.FTZ R7, R14, R7, !PT ;  /* 0x000000070e077209 */ /* 0x000fe20007810000 */
[----:B------:R-:W-:Y:S01]  /*3bf0*/  LDSM.16.MT88.4 R72, [R135+0x4100] ;  /* 0x004100008748783b */ /* 0x000fe20000004200 */
[----:B------:R-:W-:Y:S02]  /*3c00*/  FSEL R157, R157, -INF , !P2 ;  /* 0xff8000009d9d7808 */ /* 0x000fe40005000000 */
[----:B------:R-:W-:Y:S01]  /*3c10*/  ISETP.GT.AND P2, PT, R21, 0x10, P1 ;  /* 0x000000101500780c */ /* 0x000fe20000f44270 */
[----:B------:R-:W-:Y:S01]  /*3c20*/  LDSM.16.MT88.4 R80, [R172+0x4100] ;  /* 0x00410000ac50783b */ /* 0x000fe20000004200 */
[----:B------:R-:W-:-:S02]  /*3c30*/  FMNMX.FTZ R7, R12, R7, !PT ;  /* 0x000000070c077209 */ /* 0x000fc40007810000 */
[----:B------:R-:W-:Y:S01]  /*3c40*/  ISETP.LT.OR P2, PT, R20, 0x11, P2 ;  /* 0x000000111400780c */ /* 0x000fe20001741670 */
[----:B------:R-:W-:Y:S01]  /*3c50*/  LDSM.16.MT88.4 R88, [R134+0x4100] ;  /* 0x004100008658783b */ /* 0x000fe20000004200 */
[----:B------:R-:W-:Y:S02]  /*3c60*/  FMNMX.FTZ R7, R10, R7, !PT ;  /* 0x000000070a077209 */ /* 0x000fe40007810000 */
[----:B------:R-:W-:Y:S01]  /*3c70*/  FSEL R15, R22, -INF , !P2 ;  /* 0xff800000160f7808 */ /* 0x000fe20005000000 */
[----:B------:R-:W-:Y:S01]  /*3c80*/  LDSM.16.MT88.4 R136, [R172+0x900] ;  /* 0x00090000ac88783b */ /* 0x000fe20000004200 */
[----:B------:R-:W-:Y:S02]  /*3c90*/  ISETP.GT.AND P2, PT, R21, 0x11, P1 ;  /* 0x000000111500780c */ /* 0x000fe40000f44270 */
[----:B------:R-:W-:Y:S01]  /*3ca0*/  FMNMX.FTZ R7, R8, R7, !PT ;  /* 0x0000000708077209 */ /* 0x000fe20007810000 */
[----:B------:R-:W-:Y:S01]  /*3cb0*/  LDSM.16.MT88.4 R32, [R134+0x900] ;  /* 0x000900008620783b */ /* 0x000fe20000004200 */
[----:B------:R-:W-:-:S02]  /*3cc0*/  ISETP.LT.OR P2, PT, R20, 0x12, P2 ;  /* 0x000000121400780c */ /* 0x000fc40001741670 */
[----:B------:R-:W-:Y:S01]  /*3cd0*/  FMNMX.FTZ R7, R166, R7, !PT ;  /* 0x00000007a6077209 */ /* 0x000fe20007810000 */
[----:B------:R-:W-:Y:S01]  /*3ce0*/  LDSM.16.MT88.4 R24, [R172+0x2900] ;  /* 0x00290000ac18783b */ /* 0x000fe20000004200 */
[----:B------:R-:W-:Y:S02]  /*3cf0*/  FSEL R13, R23, -INF , !P2 ;  /* 0xff800000170d7808 */ /* 0x000fe40005000000 */
[----:B------:R-:W-:Y:S02]  /*3d00*/  ISETP.GT.AND P2, PT, R21, 0x18, P1 ;  /* 0x000000181500780c */ /* 0x000fe40000f44270 */
[----:B------:R-:W-:Y:S02]  /*3d10*/  FMNMX.FTZ R7, R176, R7, !PT ;  /* 0x00000007b0077209 */ /* 0x000fe40007810000 */
[----:B------:R-:W-:Y:S02]  /*3d20*/  ISETP.LT.OR P2, PT, R20, 0x19, P2 ;  /* 0x000000191400780c */ /* 0x000fe40001741670 */
[----:B------:R-:W-:-:S02]  /*3d30*/  FMNMX.FTZ R7, R174, R7, !PT ;  /* 0x00000007ae077209 */ /* 0x000fc40007810000 */
[----:B------:R-:W-:Y:S02]  /*3d40*/  FSEL R11, R2, -INF , !P2 ;  /* 0xff800000020b7808 */ /* 0x000fe40005000000 */
[----:B------:R-:W-:Y:S02]  /*3d50*/  ISETP.GT.AND P2, PT, R21, 0x19, P1 ;  /* 0x000000191500780c */ /* 0x000fe40000f44270 */
[----:B------:R-:W-:Y:S02]  /*3d60*/  FMNMX.FTZ R7, R168, R7, !PT ;  /* 0x00000007a8077209 */ /* 0x000fe40007810000 */
[----:B------:R-:W-:Y:S02]  /*3d70*/  ISETP.LT.OR P2, PT, R20, 0x1a, P2 ;  /* 0x0000001a1400780c */ /* 0x000fe40001741670 */
[----:B------:R-:W-:Y:S02]  /*3d80*/  FMNMX.FTZ R7, R180, R7, !PT ;  /* 0x00000007b4077209 */ /* 0x000fe40007810000 */
[----:B------:R-:W-:-:S02]  /*3d90*/  FSEL R9, R0, -INF , !P2 ;  /* 0xff80000000097808 */ /* 0x000fc40005000000 */
[----:B------:R-:W-:Y:S02]  /*3da0*/  ISETP.GT.AND P2, PT, R21, 0x20, P1 ;  /* 0x000000201500780c */ /* 0x000fe40000f44270 */
[----:B------:R-:W-:Y:S02]  /*3db0*/  FMNMX.FTZ R7, R178, R7, !PT ;  /* 0x00000007b2077209 */ /* 0x000fe40007810000 */
[----:B------:R-:W-:Y:S02]  /*3dc0*/  ISETP.LT.OR P2, PT, R20, 0x21, P2 ;  /* 0x000000211400780c */ /* 0x000fe40001741670 */
[----:B------:R-:W-:Y:S02]  /*3dd0*/  FMNMX.FTZ R7, R142, R7, !PT ;  /* 0x000000078e077209 */ /* 0x000fe40007810000 */
[----:B------:R-:W-:Y:S02]  /*3de0*/  FSEL R173, R173, -INF , !P2 ;  /* 0xff800000adad7808 */ /* 0x000fe40005000000 */
[----:B------:R-:W-:-:S02]  /*3df0*/  ISETP.GT.AND P2, PT, R21, 0x21, P1 ;  /* 0x000000211500780c */ /* 0x000fc40000f44270 */
[----:B------:R-:W-:Y:S02]  /*3e00*/  FMNMX.FTZ R0, R140, R7, !PT ;  /* 0x000000078c007209 */ /* 0x000fe40007810000 */
[----:B------:R-:W-:-:S03]  /*3e10*/  ISETP.LT.OR P2, PT, R20, 0x22, P2 ;  /* 0x000000221400780c */ /* 0x000fc60001741670 */
[----:B------:R-:W1:Y:S01]  /*3e20*/  SHFL.BFLY PT, R7, R0, 0x2, 0x1f ;  /* 0x0c401f0000077f89 */ /* 0x000e6200000e0000 */
[----:B------:R-:W-:Y:S02]  /*3e30*/  FSEL R183, R183, -INF , !P2 ;  /* 0xff800000b7b77808 */ /* 0x000fe40005000000 */
[----:B------:R-:W-:-:S04]  /*3e40*/  ISETP.GT.AND P2, PT, R21, 0x28, P1 ;  /* 0x000000281500780c */ /* 0x000fc80000f44270 */
[----:B------:R-:W-:-:S04]  /*3e50*/  ISETP.LT.OR P2, PT, R20, 0x29, P2 ;  /* 0x000000291400780c */ /* 0x000fc80001741670 */
[----:B------:R-:W-:Y:S02]  /*3e60*/  FSEL R175, R175, -INF , !P2 ;  /* 0xff800000afaf7808 */ /* 0x000fe40005000000 */
[----:B------:R-:W-:-:S04]  /*3e70*/  ISETP.GT.AND P2, PT, R21, 0x29, P1 ;  /* 0x000000291500780c */ /* 0x000fc80000f44270 */
[----:B------:R-:W-:-:S04]  /*3e80*/  ISETP.LT.OR P2, PT, R20, 0x2a, P2 ;  /* 0x0000002a1400780c */ /* 0x000fc80001741670 */
[----:B------:R-:W-:Y:S02]  /*3e90*/  FSEL R181, R181, -INF , !P2 ;  /* 0xff800000b5b57808 */ /* 0x000fe40005000000 */
[----:B------:R-:W-:Y:S02]  /*3ea0*/  ISETP.GT.AND P2, PT, R21, 0x30, P1 ;  /* 0x000000301500780c */ /* 0x000fe40000f44270 */
[----:B-1----:R-:W-:Y:S02]  /*3eb0*/  FMNMX.FTZ R7, R0, R7, !PT ;  /* 0x0000000700077209 */ /* 0x002fe40007810000 */
        /* <DEDUP_REMOVED lines=9> */
[C---:B------:R-:W-:Y:S02]  /*3f50*/  ISETP.GT.AND P2, PT, R21.reuse, RZ, P1 ;  /* 0x000000ff1500720c */ /* 0x040fe40000f44270 */
[----:B------:R-:W-:Y:S02]  /*3f60*/  ISETP.GT.AND P1, PT, R21, 0x39, P1 ;  /* 0x000000391500780c */ /* 0x000fe40000f24270 */
[C---:B------:R-:W-:Y:S02]  /*3f70*/  ISETP.LT.OR P2, PT, R20.reuse, 0x1, P2 ;  /* 0x000000011400780c */ /* 0x040fe40001741670 */
[----:B------:R-:W-:Y:S02]  /*3f80*/  ISETP.LT.OR P1, PT, R20, 0x3a, P1 ;  /* 0x0000003a1400780c */ /* 0x000fe40000f21670 */
[----:B------:R-:W-:Y:S01]  /*3f90*/  FSEL R28, R28, -INF , !P2 ;  /* 0xff8000001c1c7808 */ /* 0x000fe20005000000 */
[----:B------:R-:W-:Y:S01]  /*3fa0*/  LDSM.16.MT88.4 R20, [R135+0x900] ;  /* 0x000900008714783b */ /* 0x000fe20000004200 */
[----:B------:R-:W-:-:S02]  /*3fb0*/  FSEL R171, R171, -INF , !P1 ;  /* 0xff800000abab7808 */ /* 0x000fc40004800000 */
[----:B------:R-:W-:Y:S02]  /*3fc0*/  FMNMX.FTZ R6, R28, R17, !PT ;  /* 0x000000111c067209 */ /* 0x000fe40007810000 */
[----:B-1----:R-:W-:Y:S02]  /*3fd0*/  FMNMX.FTZ R2, R7, R2, !PT ;  /* 0x0000000207027209 */ /* 0x002fe40007810000 */
[----:B------:R-:W-:Y:S02]  /*3fe0*/  FMNMX.FTZ R6, R5, R6, !PT ;  /* 0x0000000605067209 */ /* 0x000fe40007810000 */
[----:B------:R-:W-:Y:S01]  /*3ff0*/  @P0 LEA R146, P1, R200, R148, 0x1 ;  /* 0x00000094c8920211 */ /* 0x000fe200078208ff */
[----:B------:R-:W-:Y:S01]  /*4000*/  FMUL.FTZ R179, R2, c[0x0][0x2d0] ;  /* 0x0000b40002b37a20 */ /* 0x000fe20000410000 */
[----:B------:R-:W-:Y:S02]  /*4010*/  FMNMX.FTZ R6, R157, R6, !PT ;  /* 0x000000069d067209 */ /* 0x000fe40007810000 */
[----:B------:R-:W-:-:S02]  /*4020*/  @P0 LEA.HI.X R147, R200, R149, R199, 0x1, P1 ;  /* 0x00000095c8930211 */ /* 0x000fc400008f0cc7 */
[----:B------:R-:W-:Y:S02]  /*4030*/  FMNMX.FTZ R6, R15, R6, !PT ;  /* 0x000000060f067209 */ /* 0x000fe40007810000 */
[----:B------:R-:W-:Y:S02]  /*4040*/  FSETP.NEU.FTZ.AND P1, PT, R2, -INF , PT ;  /* 0xff8000000200780b */ /* 0x000fe40003f3d000 */
[----:B------:R-:W-:Y:S02]  /*4050*/  FMNMX.FTZ R6, R13, R6, !PT ;  /* 0x000000060d067209 */ /* 0x000fe40007810000 */
[----:B------:R-:W-:Y:S02]  /*4060*/  FSEL R179, R179, RZ, P1 ;  /* 0x000000ffb3b37208 */ /* 0x000fe40000800000 */
[----:B------:R-:W-:Y:S02]  /*4070*/  FMNMX.FTZ R6, R11, R6, !PT ;  /* 0x000000060b067209 */ /* 0x000fe40007810000 */
[----:B------:R-:W-:Y:S01]  /*4080*/  ISETP.NE.AND P2, PT, R196, 0x1, PT ;  /* 0x00000001c400780c */ /* 0x000fe20003f45270 */
[--C-:B------:R-:W-:Y:S01]  /*4090*/  FFMA.FTZ R161, R48, c[0x0][0x2d0], -R179.reuse ;  /* 0x0000b40030a17a23 */ /* 0x100fe200000108b3 */
[----:B------:R-:W-:Y:S01]  /*40a0*/  FMNMX.FTZ R6, R9, R6, !PT ;  /* 0x0000000609067209 */ /* 0x000fe20007810000 */
[--C-:B------:R-:W-:Y:S01]  /*40b0*/  FFMA.FTZ R160, R18, c[0x0][0x2d0], -R179.reuse ;  /* 0x0000b40012a07a23 */ /* 0x100fe200000108b3 */
[----:B------:R-:W-:Y:S01]  /*40c0*/  LDSM.16.MT88.4 R48, [R172+0x2100] ;  /* 0x00210000ac30783b */ /* 0x000fe20000004200 */
[--C-:B------:R-:W-:Y:S01]  /*40d0*/  FFMA.FTZ R158, R16, c[0x0][0x2d0], -R179.reuse ;  /* 0x0000b400109e7a23 */ /* 0x100fe200000108b3 */
[----:B------:R-:W-:Y:S01]  /*40e0*/  FMNMX.FTZ R6, R173, R6, !PT ;  /* 0x00000006ad067209 */ /* 0x000fe20007810000 */
[--C-:B------:R-:W-:Y:S01]  /*40f0*/  FFMA.FTZ R155, R30, c[0x0][0x2d0], -R179.reuse ;  /* 0x0000b4001e9b7a23 */ /* 0x100fe200000108b3 */
[----:B------:R-:W-:Y:S01]  /*4100*/  MUFU.EX2 R161, R161 ;  /* 0x000000a100a17308 */ /* 0x000fe20000000800 */
[--C-:B------:R-:W-:Y:S01]  /*4110*/  FFMA.FTZ R153, R10, c[0x0][0x2d0], -R179.reuse ;  /* 0x0000b4000a997a23 */ /* 0x100fe200000108b3 */
[----:B------:R-:W-:Y:S01]  /*4120*/  FMNMX.FTZ R6, R183, R6, !PT ;  /* 0x00000006b7067209 */ /* 0x000fe20007810000 */
[----:B------:R-:W-:-:S02]  /*4130*/  FFMA.FTZ R150, R8, c[0x0][0x2d0], -R179 ;  /* 0x0000b40008967a23 */ /* 0x000fc400000108b3 */
[--C-:B------:R-:W-:Y:S01]  /*4140*/  FFMA.FTZ R159, R14, c[0x0][0x2d0], -R179.reuse ;  /* 0x0000b4000e9f7a23 */ /* 0x100fe200000108b3 */
[----:B------:R-:W-:Y:S01]  /*4150*/  FMNMX.FTZ R6, R175, R6, !PT ;  /* 0x00000006af067209 */ /* 0x000fe20007810000 */
[--C-:B------:R-:W-:Y:S01]  /*4160*/  FFMA.FTZ R154, R12, c[0x0][0x2d0], -R179.reuse ;  /* 0x0000b4000c9a7a23 */ /* 0x100fe200000108b3 */
[----:B------:R-:W1:Y:S01]  /*4170*/  MUFU.EX2 R160, R160 ;  /* 0x000000a000a07308 */ /* 0x000e620000000800 */
[--C-:B------:R-:W-:Y:S01]  /*4180*/  FFMA.FTZ R169, R176, c[0x0][0x2d0], -R179.reuse ;  /* 0x0000b400b0a97a23 */ /* 0x100fe200000108b3 */
[----:B------:R-:W-:Y:S01]  /*4190*/  FMNMX.FTZ R6, R181, R6, !PT ;  /* 0x00000006b5067209 */ /* 0x000fe20007810000 */
[--C-:B------:R-:W-:Y:S02]  /*41a0*/  FFMA.FTZ R167, R174, c[0x0][0x2d0], -R179.reuse ;  /* 0x0000b400aea77a23 */ /* 0x100fe400000108b3 */
[--C-:B------:R-:W-:Y:S01]  /*41b0*/  FFMA.FTZ R166, R166, c[0x0][0x2d0], -R179.reuse ;  /* 0x0000b400a6a67a23 */ /* 0x100fe200000108b3 */
[----:B------:R-:W-:Y:S01]  /*41c0*/  FMNMX.FTZ R6, R177, R6, !PT ;  /* 0x00000006b1067209 */ /* 0x000fe20007810000 */
[--C-:B------:R-:W-:Y:S01]  /*41d0*/  FFMA.FTZ R168, R168, c[0x0][0x2d0], -R179.reuse ;  /* 0x0000b400a8a87a23 */ /* 0x100fe200000108b3 */
[----:B------:R-:W-:Y:S01]  /*41e0*/  MUFU.EX2 R158, R158 ;  /* 0x0000009e009e7308 */ /* 0x000fe20000000800 */
[--C-:B------:R-:W-:Y:S01]  /*41f0*/  FFMA.FTZ R180, R180, c[0x0][0x2d0], -R179.reuse ;  /* 0x0000b400b4b47a23 */ /* 0x100fe200000108b3 */
[----:B------:R-:W-:Y:S01]  /*4200*/  FMNMX.FTZ R6, R143, R6, !PT ;  /* 0x000000068f067209 */ /* 0x000fe20007810000 */
[----:B------:R-:W-:-:S03]  /*4210*/  FFMA.FTZ R217, R140, c[0x0][0x2d0], -R179 ;  /* 0x0000b4008cd97a23 */ /* 0x000fc600000108b3 */
[----:B------:R-:W-:Y:S02]  /*4220*/  FMNMX.FTZ R6, R141, R6, !PT ;  /* 0x000000068d067209 */ /* 0x000fe40007810000 */
[----:B------:R-:W2:Y:S01]  /*4230*/  MUFU.EX2 R155, R155 ;  /* 0x0000009b009b7308 */ /* 0x000ea20000000800 */
[----:B-1----:R-:W-:Y:S01]  /*4240*/  F2FP.BF16.PACK_AB R96, R160, R161 ;  /* 0x000000a1a060723e */ /* 0x002fe200000010ff */
[----:B------:R-:W-:Y:S01]  /*4250*/  FADD.FTZ R161, R161, R160 ;  /* 0x000000a0a1a17221 */ /* 0x000fe20000010000 */
[----:B------:R-:W-:-:S05]  /*4260*/  FMNMX.FTZ R6, R171, R6, !PT ;  /* 0x00000006ab067209 */ /* 0x000fca0007810000 */
[----:B------:R-:W1:Y:S01]  /*4270*/  SHFL.BFLY PT, R7, R6, 0x2, 0x1f ;  /* 0x0c401f0006077f89 */ /* 0x000e6200000e0000 */
[----:B------:R-:W-:Y:S01]  /*4280*/  MUFU.EX2 R159, R159 ;  /* 0x0000009f009f7308 */ /* 0x000fe20000000800 */
[----:B--2---:R-:W-:-:S07]  /*4290*/  F2FP.BF16.PACK_AB R98, R155, R158 ;  /* 0x0000009e9b62723e */ /* 0x004fce00000010ff */
[----:B------:R-:W-:Y:S01]  /*42a0*/  MUFU.EX2 R154, R154 ;  /* 0x0000009a009a7308 */ /* 0x000fe20000000800 */
[----:B------:R-:W-:-:S04]  /*42b0*/  FADD.FTZ R158, R158, R161 ;  /* 0x000000a19e9e7221 */ /* 0x000fc80000010000 */
[----:B------:R-:W-:-:S03]  /*42c0*/  FADD.FTZ R158, R155, R158 ;  /* 0x0000009e9b9e7221 */ /* 0x000fc60000010000 */
[----:B------:R-:W-:Y:S01]  /*42d0*/  MUFU.EX2 R153, R153 ;  /* 0x0000009900997308 */ /* 0x000fe20000000800 */
[----:B-1----:R-:W-:-:S07]  /*42e0*/  FMNMX.FTZ R7, R6, R7, !PT ;  /* 0x0000000706077209 */ /* 0x002fce0007810000 */
[----:B------:R-:W-:Y:S01]  /*42f0*/  MUFU.EX2 R150, R150 ;  /* 0x0000009600967308 */ /* 0x000fe20000000800 */
[----:B------:R-:W1:Y:S07]  /*4300*/  SHFL.BFLY PT, R0, R7, 0x1, 0x1f ;  /* 0x0c201f0007007f89 */ /* 0x000e6e00000e0000 */
[----:B------:R-:W-:Y:S08]  /*4310*/  MUFU.EX2 R166, R166 ;  /* 0x000000a600a67308 */ /* 0x000ff00000000800 */
[----:B------:R-:W-:Y:S08]  /*4320*/  MUFU.EX2 R169, R169 ;  /* 0x000000a900a97308 */ /* 0x000ff00000000800 */
[----:B------:R-:W-:Y:S01]  /*4330*/  MUFU.EX2 R167, R167 ;  /* 0x000000a700a77308 */ /* 0x000fe20000000800 */
[----:B-1----:R-:W-:-:S04]  /*4340*/  FMNMX.FTZ R0, R7, R0, !PT ;  /* 0x0000000007007209 */ /* 0x002fc80007810000 */
[C---:B------:R-:W-:Y:S01]  /*4350*/  FSETP.NEU.FTZ.AND P1, PT, R0.reuse, -INF , PT ;  /* 0xff8000000000780b */ /* 0x040fe20003f3d000 */
[----:B------:R-:W-:Y:S02]  /*4360*/  FMUL.FTZ R170, R0, c[0x0][0x2d0] ;  /* 0x0000b40000aa7a20 */ /* 0x000fe40000410000 */
[----:B------:R-:W-:Y:S03]  /*4370*/  MUFU.EX2 R168, R168 ;  /* 0x000000a800a87308 */ /* 0x000fe60000000800 */
[----:B------:R-:W-:-:S05]  /*4380*/  FSEL R170, R170, RZ, P1 ;  /* 0x000000ffaaaa7208 */ /* 0x000fca0000800000 */
[----:B------:R-:W-:Y:S01]  /*4390*/  MUFU.EX2 R180, R180 ;  /* 0x000000b400b47308 */ /* 0x000fe20000000800 */
[--C-:B------:R-:W-:Y:S02]  /*43a0*/  FFMA.FTZ R163, R28, c[0x0][0x2d0], -R170.reuse ;  /* 0x0000b4001ca37a23 */ /* 0x100fe400000108aa */
[--C-:B------:R-:W-:Y:S01]  /*43b0*/  FFMA.FTZ R162, R17, c[0x0][0x2d0], -R170.reuse ;  /* 0x0000b40011a27a23 */ /* 0x100fe200000108aa */
[----:B------:R-:W-:Y:S01]  /*43c0*/  LDSM.16.MT88.4 R28, [R165+0x900] ;  /* 0x00090000a51c783b */ /* 0x000fe20000004200 */
[--C-:B------:R-:W-:Y:S02]  /*43d0*/  FFMA.FTZ R164, R5, c[0x0][0x2d0], -R170.reuse ;  /* 0x0000b40005a47a23 */ /* 0x100fe400000108aa */
[--C-:B------:R-:W-:Y:S01]  /*43e0*/  FFMA.FTZ R157, R157, c[0x0][0x2d0], -R170.reuse ;  /* 0x0000b4009d9d7a23 */ /* 0x100fe200000108aa */
[----:B------:R1:W2:Y:S01]  /*43f0*/  LDSM.16.MT88.4 R4, [R3+0x4100] ;  /* 0x004100000304783b */ /* 0x0002a20000004200 */
[----:B------:R-:W-:Y:S01]  /*4400*/  MUFU.EX2 R163, R163 ;  /* 0x000000a300a37308 */ /* 0x000fe20000000800 */
[----:B------:R-:W-:-:S02]  /*4410*/  FFMA.FTZ R152, R11, c[0x0][0x2d0], -R170 ;  /* 0x0000b4000b987a23 */ /* 0x000fc400000108aa */
[----:B------:R-:W-:Y:S01]  /*4420*/  LDSM.16.MT88.4 R16, [R134+0x2900] ;  /* 0x002900008610783b */ /* 0x000fe20000004200 */
[--C-:B------:R-:W-:Y:S02]  /*4430*/  FFMA.FTZ R156, R15, c[0x0][0x2d0], -R170.reuse ;  /* 0x0000b4000f9c7a23 */ /* 0x100fe400000108aa */
[--C-:B------:R-:W-:Y:S02]  /*4440*/  FFMA.FTZ R151, R13, c[0x0][0x2d0], -R170.reuse ;  /* 0x0000b4000d977a23 */ /* 0x100fe400000108aa */
[----:B------:R-:W3:Y:S01]  /*4450*/  MUFU.EX2 R162, R162 ;  /* 0x000000a200a27308 */ /* 0x000ee20000000800 */
[----:B------:R-:W-:Y:S01]  /*4460*/  LDSM.16.MT88.4 R12, [R165+0x2900] ;  /* 0x00290000a50c783b */ /* 0x000fe20000004200 */
[--C-:B------:R-:W-:Y:S02]  /*4470*/  FFMA.FTZ R173, R173, c[0x0][0x2d0], -R170.reuse ;  /* 0x0000b400adad7a23 */ /* 0x100fe400000108aa */
[--C-:B------:R-:W-:Y:S02]  /*4480*/  FFMA.FTZ R174, R183, c[0x0][0x2d0], -R170.reuse ;  /* 0x0000b400b7ae7a23 */ /* 0x100fe400000108aa */
[----:B------:R-:W-:-:S02]  /*4490*/  FFMA.FTZ R175, R175, c[0x0][0x2d0], -R170 ;  /* 0x0000b400afaf7a23 */ /* 0x000fc400000108aa */
[----:B------:R-:W-:Y:S01]  /*44a0*/  MUFU.EX2 R164, R164 ;  /* 0x000000a400a47308 */ /* 0x000fe20000000800 */
[--C-:B------:R-:W-:Y:S02]  /*44b0*/  FFMA.FTZ R176, R181, c[0x0][0x2d0], -R170.reuse ;  /* 0x0000b400b5b07a23 */ /* 0x100fe400000108aa */
[--C-:B------:R-:W-:Y:S02]  /*44c0*/  FFMA.FTZ R181, R178, c[0x0][0x2d0], -R179.reuse ;  /* 0x0000b400b2b57a23 */ /* 0x100fe400000108b3 */
[----:B------:R-:W-:Y:S02]  /*44d0*/  FFMA.FTZ R178, R142, c[0x0][0x2d0], -R179 ;  /* 0x0000b4008eb27a23 */ /* 0x000fe400000108b3 */
[--C-:B-1----:R-:W-:Y:S01]  /*44e0*/  FFMA.FTZ R3, R9, c[0x0][0x2d0], -R170.reuse ;  /* 0x0000b40009037a23 */ /* 0x102fe200000108aa */
[----:B------:R-:W1:Y:S01]  /*44f0*/  MUFU.EX2 R157, R157 ;  /* 0x0000009d009d7308 */ /* 0x000e620000000800 */
[----:B------:R-:W4:Y:S01]  /*4500*/  LDSM.16.MT88.4 R8, [R135+0x2900] ;  /* 0x002900008708783b */ /* 0x000f220000004200 */
[----:B---3--:R-:W-:Y:S01]  /*4510*/  F2FP.BF16.PACK_AB R97, R162, R163 ;  /* 0x000000a3a261723e */ /* 0x008fe200000010ff */
[----:B------:R-:W-:-:S02]  /*4520*/  FFMA.FTZ R177, R177, c[0x0][0x2d0], -R170 ;  /* 0x0000b400b1b17a23 */ /* 0x000fc400000108aa */
[--C-:B------:R-:W-:Y:S02]  /*4530*/  FFMA.FTZ R182, R143, c[0x0][0x2d0], -R170.reuse ;  /* 0x0000b4008fb67a23 */ /* 0x100fe400000108aa */
[--C-:B------:R-:W-:Y:S01]  /*4540*/  FFMA.FTZ R179, R141, c[0x0][0x2d0], -R170.reuse ;  /* 0x0000b4008db37a23 */ /* 0x100fe200000108aa */
[----:B------:R-:W-:Y:S01]  /*4550*/  MUFU.EX2 R156, R156 ;  /* 0x0000009c009c7308 */ /* 0x000fe20000000800 */
[----:B------:R-:W-:Y:S01]  /*4560*/  FFMA.FTZ R216, R171, c[0x0][0x2d0], -R170 ;  /* 0x0000b400abd87a23 */ /* 0x000fe200000108aa */
[----:B------:R-:W-:Y:S01]  /*4570*/  LDSM.16.MT88.4 R140, [R172+0x3900] ;  /* 0x00390000ac8c783b */ /* 0x000fe20000004200 */
[----:B------:R-:W-:Y:S01]  /*4580*/  FADD.FTZ R163, R163, R162 ;  /* 0x000000a2a3a37221 */ /* 0x000fe20000010000 */
[----:B-1----:R-:W-:-:S04]  /*4590*/  F2FP.BF16.PACK_AB R99, R157, R164 ;  /* 0x000000a49d63723e */ /* 0x002fc800000010ff */
[----:B------:R-:W1:Y:S01]  /*45a0*/  MUFU.EX2 R151, R151 ;  /* 0x0000009700977308 */ /* 0x000e620000000800 */
[----:B------:R-:W-:-:S04]  /*45b0*/  FADD.FTZ R164, R164, R163 ;  /* 0x000000a3a4a47221 */ /* 0x000fc80000010000 */
[----:B------:R-:W-:Y:S01]  /*45c0*/  FADD.FTZ R157, R157, R164 ;  /* 0x000000a49d9d7221 */ /* 0x000fe20000010000 */
[C---:B------:R-:W-:Y:S02]  /*45d0*/  HMMA.16816.F32.BF16 R36, R96.reuse, R40, RZ ;  /* 0x000000286024723c */ /* 0x040fe400000418ff */
[----:B------:R-:W-:Y:S06]  /*45e0*/  MUFU.EX2 R152, R152 ;  /* 0x0000009800987308 */ /* 0x000fec0000000800 */
[C---:B------:R-:W-:Y:S02]  /*45f0*/  HMMA.16816.F32.BF16 R52, R96.reuse, R56, RZ ;  /* 0x000000386034723c */ /* 0x040fe400000418ff */
[----:B------:R-:W3:Y:S06]  /*4600*/  MUFU.EX2 R3, R3 ;  /* 0x0000000300037308 */ /* 0x000eec0000000800 */
        /* <DEDUP_REMOVED lines=31> */
[C---:B--2---:R-:W-:Y:S07]  /*4800*/  HMMA.16816.F32.BF16 R92, R96.reuse, R4, RZ ;  /* 0x00000004605c723c */ /* 0x044fee00000418ff */
[----:B------:R-:W-:Y:S01]  /*4810*/  F2FP.BF16.PACK_AB R4, R154, R159 ;  /* 0x0000009f9a04723e */ /* 0x000fe200000010ff */
[----:B------:R-:W-:Y:S01]  /*4820*/  HMMA.16816.F32.BF16 R96, R96, R6, RZ ;  /* 0x000000066060723c */ /* 0x000fe200000418ff */
[----:B-1----:R-:W-:Y:S01]  /*4830*/  F2FP.BF16.PACK_AB R5, R151, R156 ;  /* 0x0000009c9705723e */ /* 0x002fe200000010ff */
[----:B------:R-:W-:-:S02]  /*4840*/  FADD.FTZ R159, R159, R158 ;  /* 0x0000009e9f9f7221 */ /* 0x000fc40000010000 */
[----:B------:R-:W-:Y:S02]  /*4850*/  FADD.FTZ R156, R156, R157 ;  /* 0x0000009d9c9c7221 */ /* 0x000fe40000010000 */
[----:B------:R-:W-:Y:S01]  /*4860*/  FADD.FTZ R154, R154, R159 ;  /* 0x0000009f9a9a7221 */ /* 0x000fe20000010000 */
[----:B------:R-:W-:Y:S01]  /*4870*/  F2FP.BF16.PACK_AB R6, R150, R153 ;  /* 0x000000999606723e */ /* 0x000fe200000010ff */
[----:B------:R-:W-:Y:S01]  /*4880*/  FADD.FTZ R151, R151, R156 ;  /* 0x0000009c97977221 */ /* 0x000fe20000010000 */
[----:B---3--:R-:W-:Y:S01]  /*4890*/  F2FP.BF16.PACK_AB R7, R3, R152 ;  /* 0x000000980307723e */ /* 0x008fe200000010ff */
[----:B------:R-:W-:Y:S02]  /*48a0*/  FADD.FTZ R153, R153, R154 ;  /* 0x0000009a99997221 */ /* 0x000fe40000010000 */
[----:B------:R-:W-:Y:S02]  /*48b0*/  FADD.FTZ R152, R152, R151 ;  /* 0x0000009798987221 */ /* 0x000fe40000010000 */
[----:B------:R-:W-:-:S02]  /*48c0*/  FADD.FTZ R153, R150, R153 ;  /* 0x0000009996997221 */ /* 0x000fc40000010000 */
[----:B----4-:R-:W-:Y:S01]  /*48d0*/  HMMA.16816.F32.BF16 R36, R4, R8, R36 ;  /* 0x000000080424723c */ /* 0x010fe20000041824 */
[----:B------:R-:W-:Y:S02]  /*48e0*/  FADD.FTZ R152, R3, R152 ;  /* 0x0000009803987221 */ /* 0x000fe40000010000 */
[----:B------:R-:W-:-:S05]  /*48f0*/  @P2 IMAD.HI.U32 R3, R144, c[0x0][0x2c8], RZ ;  /* 0x0000b20090032a27 */ /* 0x000fca00078e00ff */
[----:B------:R-:W-:Y:S01]  /*4900*/  HMMA.16816.F32.BF16 R40, R4, R10, R40 ;  /* 0x0000000a0428723c */ /* 0x000fe20000041828 */
[----:B------:R-:W1:Y:S01]  /*4910*/  LDSM.16.MT88.4 R8, [R172+0x4900] ;  /* 0x00490000ac08783b */ /* 0x000e620000004200 */
[----:B------:R-:W-:-:S05]  /*4920*/  @P2 SHF.R.U32.HI R144, RZ, c[0x0][0x2cc], R3 ;  /* 0x0000b300ff902a19 */ /* 0x000fca0000011603 */
[----:B------:R-:W-:Y:S01]  /*4930*/  IMAD.IADD R133, R133, 0x1, R144 ;  /* 0x0000000185857824 */ /* 0x000fe200078e0290 */
        /* <DEDUP_REMOVED lines=36> */
[----:B-----5:R-:W-:Y:S01]  /*4b80*/  F2FP.BF16.PACK_AB R5, R174, R173 ;  /* 0x000000adae05723e */ /* 0x020fe200000010ff */
        /* <DEDUP_REMOVED lines=64> */
[----:B------:R-:W2:Y:S04]  /*4f90*/  LDSM.16.MT88.4 R16, [R165+0x5900] ;  /* 0x00590000a510783b */ /* 0x000ea80000004200 */
[----:B------:R-:W-:Y:S01]  /*4fa0*/  @!PT LDS RZ, [RZ] ;  /* 0x00000000fffff984 */ /* 0x000fe20000000800 */
[----:B------:R-:W-:Y:S01]  /*4fb0*/  @!PT LDS RZ, [RZ] ;  /* 0x00000000fffff984 */ /* 0x000fe20000000800 */
[----:B------:R-:W-:Y:S01]  /*4fc0*/  @!PT LDS RZ, [RZ] ;  /* 0x00000000fffff984 */ /* 0x000fe20000000800 */
[----:B------:R1:W-:Y:S03]  /*4fd0*/  @P0 LDGSTS.E.BYPASS.LTC128B.128 [R145+0xc100], [R148.64], !P5 ;  /* 0x0c10000094910fae */ /* 0x0003e6000e901d48 */
[C---:B------:R-:W-:Y:S01]  /*4fe0*/  HMMA.16816.F32.BF16 R44, R4.reuse, R140, R44 ;  /* 0x0000008c042c723c */ /* 0x040fe2000004182c */
[----:B------:R1:W-:Y:S04]  /*4ff0*/  @P0 LDGSTS.E.BYPASS.LTC128B.128 [R145+0xe100], [R148.64+0x80], !P4 ;  /* 0x0e10008094910fae */ /* 0x0003e8000e101d48 */
[----:B------:R1:W-:Y:S03]  /*5000*/  @P0 LDGSTS.E.BYPASS.LTC128B.128 [R145+0x10100], [R148.64+0x100], !P6 ;  /* 0x1010010094910fae */ /* 0x0003e6000f101d48 */
[C---:B------:R-:W-:Y:S01]  /*5010*/  HMMA.16816.F32.BF16 R48, R4.reuse, R142, R48 ;  /* 0x0000008e0430723c */ /* 0x040fe20000041830 */
[----:B------:R1:W-:Y:S04]  /*5020*/  @P0 LDGSTS.E.BYPASS.LTC128B.128 [R145+0xd100], [R146.64], !P5 ;  /* 0x0d10000092910fae */ /* 0x0003e8000e901d48 */
[----:B------:R1:W-:Y:S03]  /*5030*/  @P0 LDGSTS.E.BYPASS.LTC128B.128 [R145+0xf100], [R146.64+0x80], !P4 ;  /* 0x0f10008092910fae */ /* 0x0003e6000e101d48 */
[C---:B------:R-:W-:Y:S01]  /*5040*/  HMMA.16816.F32.BF16 R76, R4.reuse, R136, R76 ;  /* 0x00000088044c723c */ /* 0x040fe2000004184c */
[----:B------:R1:W-:Y:S04]  /*5050*/  @P0 LDGSTS.E.BYPASS.LTC128B.128 [R145+0x11100], [R146.64+0x100], !P6 ;  /* 0x1110010092910fae */ /* 0x0003e8000f101d48 */
[----:B------:R-:W0:Y:S03]  /*5060*/  LDGDEPBAR ;  /* 0x00000000000079af */ /* 0x000e260000000000 */
        /* <DEDUP_REMOVED lines=14> */
[----:B------:R-:W-:Y:S07]  /*5150*/  HMMA.16816.F32.BF16 R96, R4, R18, R96 ;  /* 0x000000120460723c */ /* 0x000fee0000041860 */
[----:B------:R-:W-:Y:S01]  /*5160*/  IADD3 R4, R133, c[0x0][0x328], RZ ;  /* 0x0000ca0085047a10 */ /* 0x000fe20007ffe0ff */
[----:B------:R-:W-:Y:S05]  /*5170*/  @!P3 BRA `(.L_x_878) ;  /* 0x000000f00000b947 */ /* 0x000fea0003800000 */
[C---:B------:R-:W-:Y:S01]  /*5180*/  ISETP.GT.AND P0, PT, R133.reuse, RZ, PT ;  /* 0x000000ff8500720c */ /* 0x040fe20003f04270 */
[----:B------:R-:W-:Y:S01]  /*5190*/  IMAD.MOV.U32 R3, RZ, RZ, c[0x0][0x32c] ;  /* 0x0000cb00ff037624 */ /* 0x000fe200078e00ff */
        /* <DEDUP_REMOVED lines=8> */
.L_x_879:
[----:B------:R-:W-:-:S13]  /*5220*/  ISETP.NE.AND P0, PT, R3, 0x1, PT ;  /* 0x000000010300780c */ /* 0x000fda0003f05270 */
[----:B------:R-:W-:-:S05]  /*5230*/  @P0 IMAD.HI.U32 R5, R6, c[0x0][0x330], RZ ;  /* 0x0000cc0006050a27 */ /* 0x000fca00078e00ff */
[----:B------:R-:W-:-:S05]  /*5240*/  @P0 SHF.R.U32.HI R6, RZ, c[0x0][0x334], R5 ;  /* 0x0000cd00ff060a19 */ /* 0x000fca0000011605 */
.L_x_880:
[----:B------:R-:W-:-:S05]  /*5250*/  IMAD R3, R6, R3, c[0x0][0x32c] ;  /* 0x0000cb0006037624 */ /* 0x000fca00078e0203 */
[----:B------:R-:W-:-:S04]  /*5260*/  IMNMX R4, R4, R3, PT ;  /* 0x0000000304047217 */ /* 0x000fc80003800200 */
.L_x_878:
[----:B------:R-:W-:Y:S01]  /*5270*/  SHF.R.S32.HI R3, RZ, 0x1f, R4 ;  /* 0x0000001fff037819 */ /* 0x000fe20000011404 */
[----:B------:R-:W-:Y:S01]  /*5280*/  UMOV UR5, 0x1 ;  /* 0x0000000100057882 */ /* 0x000fe20000000000 */
[----:B------:R-:W-:Y:S02]  /*5290*/  IMAD.MOV.U32 R215, RZ, RZ, RZ ;  /* 0x000000ffffd77224 */ /* 0x000fe400078e00ff */
[----:B------:R-:W-:-:S04]  /*52a0*/  LEA.HI R4, R3, R4, RZ, 0x6 ;  /* 0x0000000403047211 */ /* 0x000fc800078f30ff */
[----:B------:R-:W-:-:S04]  /*52b0*/  SHF.R.S32.HI R4, RZ, 0x6, R4 ;  /* 0x00000006ff047819 */ /* 0x000fc80000011404 */
[----:B------:R-:W-:-:S04]  /*52c0*/  IMNMX R231, R193, R4, !PT ;  /* 0x00000004c1e77217 */ /* 0x000fc80007800200 */
[----:B------:R-:W-:-:S13]  /*52d0*/  ISETP.GE.AND P0, PT, R220, R231, PT ;  /* 0x000000e7dc00720c */ /* 0x000fda0003f06270 */
[----:B------:R-:W-:Y:S05]  /*52e0*/  @!P0 BRA `(.L_x_881) ;  /* 0x000039c000008947 */ /* 0x000fea0003800000 */
[----:B------:R-:W-:Y:S01]  /*52f0*/  ISETP.NE.AND P3, PT, R196, 0x1, PT ;  /* 0x00000001c400780c */ /* 0x000fe20003f65270 */
[----:B------:R-:W-:Y:S01]  /*5300*/  IMAD.MOV.U32 R189, RZ, RZ, 0x20 ;  /* 0x00000020ffbd7424 */ /* 0x000fe200078e00ff */
[----:B------:R-:W-:Y:S01]  /*5310*/  LOP3.LUT P1, RZ, R218, 0x2, RZ, 0xc0, !PT ;  /* 0x00000002daff7812 */ /* 0x000fe2000782c0ff */
[----:B------:R-:W-:Y:S01]  /*5320*/  IMAD.MOV.U32 R3, RZ, RZ, R0 ;  /* 0x000000ffff037224 */ /* 0x000fe200078e0000 */
[C---:B------:R-:W-:Y:S01]  /*5330*/  IADD3 R229, P0, R204.reuse, 0x40, RZ ;  /* 0x00000040cce57810 */ /* 0x040fe20007f1e0ff */
[----:B------:R-:W-:Y:S01]  /*5340*/  IMAD.MOV.U32 R215, RZ, RZ, RZ ;  /* 0x000000ffffd77224 */ /* 0x000fe200078e00ff */
[----:B------:R-:W-:Y:S01]  /*5350*/  SEL R189, R189, 0xffffffe0, !P1 ;  /* 0xffffffe0bdbd7807 */ /* 0x000fe20004800000 */
[----:B------:R-:W-:Y:S01]  /*5360*/  UMOV UR5, 0x1 ;  /* 0x0000000100057882 */ /* 0x000fe20000000000 */
[----:B------:R-:W-:Y:S01]  /*5370*/  IADD3 R227, P2, R204, 0x80, RZ ;  /* 0x00000080cce37810 */ /* 0x000fe20007f5e0ff */
[----:B------:R-:W-:Y:S01]  /*5380*/  IMAD.X R228, RZ, RZ, R209, P0 ;  /* 0x000000ffffe47224 */ /* 0x000fe200000e06d1 */
[----:B------:R-:W-:-:S02]  /*5390*/  IADD3 R225, P1, R206, 0x40, RZ ;  /* 0x00000040cee17810 */ /* 0x000fc40007f3e0ff */
[----:B------:R-:W-:Y:S01]  /*53a0*/  IADD3 R223, P0, R206, 0x80, RZ ;  /* 0x00000080cedf7810 */ /* 0x000fe20007f1e0ff */
[----:B------:R-:W-:Y:S01]  /*53b0*/  @P3 IMAD.HI.U32 R221, R210, c[0x0][0x2c8], RZ ;  /* 0x0000b200d2dd3a27 */ /* 0x000fe200078e00ff */
[----:B------:R-:W-:Y:S02]  /*53c0*/  MOV R132, R2 ;  /* 0x0000000200847202 */ /* 0x000fe40000000f00 */
[----:B------:R-:W-:Y:S01]  /*53d0*/  IADD3.X R222, RZ, R213, RZ, P0, !PT ;  /* 0x000000d5ffde7210 */ /* 0x000fe200007fe4ff */
[----:B------:R-:W-:Y:S01]  /*53e0*/  IMAD.X R226, RZ, RZ, R209, P2 ;  /* 0x000000ffffe27224 */ /* 0x000fe200010e06d1 */
[----:B------:R-:W-:Y:S01]  /*53f0*/  @P3 SHF.R.U32.HI R221, RZ, c[0x0][0x2cc], R221 ;  /* 0x0000b300ffdd3a19 */ /* 0x000fe200000116dd */
[----:B------:R-:W-:Y:S02]  /*5400*/  IMAD.X R224, RZ, RZ, R213, P1 ;  /* 0x000000ffffe07224 */ /* 0x000fe400008e06d5 */
.L_x_890:
[----:B------:R-:W-:Y:S04]  /*5410*/  DEPBAR.LE SB0, 0x2 ;  /* 0x000080800000791a */ /* 0x000fe80000000000 */
[----:B------:R-:W-:Y:S01]  /*5420*/  BAR.SYNC.DEFER_BLOCKING 0x0 ;  /* 0x0000000000007b1d */ /* 0x000fe20000010000 */
[----:B------:R-:W-:Y:S01]  /*5430*/  UIMAD UR4, UR5, 0x6000, URZ ;  /* 0x00006000050478a4 */ /* 0x000fe2000f8e023f */
[----:B------:R-:W-:Y:S01]  /*5440*/  ISETP.GE.AND P0, PT, R193, R220, PT ;  /* 0x000000dcc100720c */ /* 0x000fe20003f06270 */
[----:B------:R-:W-:Y:S01]  /*5450*/  IMAD.SHL.U32 R244, R220, 0x40, RZ ;  /* 0x00000040dcf47824 */ /* 0x000fe200078e00ff */
[----:B------:R-:W-:Y:S02]  /*5460*/  ISETP.NE.AND P2, PT, R196, 0x1, PT ;  /* 0x00000001c400780c */ /* 0x000fe40003f45270 */
[----:B------:R-:W-:Y:S02]  /*5470*/  MOV R249, R210 ;  /* 0x000000d200f97202 */ /* 0x000fe40000000f00 */
[----:B------:R-:W-:Y:S02]  /*5480*/  IADD3 R180, R188, UR4, RZ ;  /* 0x00000004bcb47c10 */ /* 0x000fe4000fffe0ff */
[----:B------:R-:W-:Y:S02]  /*5490*/  ISETP.GE.AND P3, PT, R195, 0x1, PT ;  /* 0x00000001c300780c */ /* 0x000fe40003f66270 */
[-C--:B------:R-:W-:Y:S01]  /*54a0*/  IADD3 R0, R192, R180.reuse, RZ ;  /* 0x000000b4c0007210 */ /* 0x080fe20007ffe0ff */
[C---:B------:R-:W-:Y:S01]  /*54b0*/  IMAD.IADD R133, R189.reuse, 0x1, R180 ;  /* 0x00000001bd857824 */ /* 0x040fe200078e02b4 */
[----:B------:R-:W-:Y:S02]  /*54c0*/  IADD3 R191, R189, R180, R192 ;  /* 0x000000b4bdbf7210 */ /* 0x000fe40007ffe0c0 */
[----:B------:R-:W-:Y:S02]  /*54d0*/  @!P0 IADD3 R165, R220, -0x1, RZ ;  /* 0xffffffffdca58810 */ /* 0x000fe40007ffe0ff */
[----:B------:R-:W-:Y:S02]  /*54e0*/  @P2 MOV R249, R221 ;  /* 0x000000dd00f92202 */ /* 0x000fe40000000f00 */
[----:B------:R-:W-:Y:S02]  /*54f0*/  @!P0 SHF.R.S32.HI R2, RZ, 0x1f, R165 ;  /* 0x0000001fff028819 */ /* 0x000fe400000114a5 */
[----:B------:R-:W-:Y:S01]  /*5500*/  IADD3 R245, -R211, 0x1, -R244 ;  /* 0x00000001d3f57810 */ /* 0x000fe20007ffe9f4 */
[----:B------:R-:W-:Y:S02]  /*5510*/  LDSM.16.M88.4 R136, [R190] ;  /* 0x00000000be88783b */ /* 0x000fe40000000200 */
[----:B------:R-:W-:Y:S01]  /*5520*/  @!P0 IMAD R2, R2, c[0x0][0x208], RZ ;  /* 0x0000820002028a24 */ /* 0x000fe200078e02ff */
[----:B------:R-:W-:Y:S03]  /*5530*/  IADD3 R245, -R203, R245, R194 ;  /* 0x000000f5cbf57210 */ /* 0x000fe60007ffe1c2 */
[----:B------:R-:W-:Y:S01]  /*5540*/  @!P0 IMAD R2, R165, c[0x0][0x20c], R2 ;  /* 0x00008300a5028a24 */ /* 0x000fe200078e0202 */
[----:B------:R-:W-:Y:S01]  /*5550*/  IADD3 R246, R245, c[0x0][0x328], RZ ;  /* 0x0000ca00f5f67a10 */ /* 0x000fe20007ffe0ff */
[----:B------:R-:W1:Y:S01]  /*5560*/  LDSM.16.M88.4 R140, [R188+UR4+0xc100] ;  /* 0x00c10004bc8c783b */ /* 0x000e620008000200 */
[----:B------:R-:W-:Y:S01]  /*5570*/  @!P0 IMAD.WIDE.U32 R164, R165, c[0x0][0x208], RZ ;  /* 0x00008200a5a48a25 */ /* 0x000fe200078e00ff */
[----:B------:R-:W-:Y:S04]  /*5580*/  IADD3 R245, R245, UR6, RZ ;  /* 0x00000006f5f57c10 */ /* 0x000fe8000fffe0ff */
[----:B------:R-:W-:Y:S01]  /*5590*/  @!P0 IADD3 R171, R165, R2, RZ ;  /* 0x00000002a5ab8210 */ /* 0x000fe20007ffe0ff */
[----:B------:R-:W2:Y:S01]  /*55a0*/  LDSM.16.M88.4 R144, [R188+UR4+0xc900] ;  /* 0x00c90004bc90783b */ /* 0x000ea20008000200 */
[C---:B------:R-:W-:Y:S02]  /*55b0*/  @!P0 IMAD.SHL.U32 R2, R164.reuse, 0x40, RZ ;  /* 0x00000040a4028824 */ /* 0x040fe400078e00ff */
[----:B------:R-:W-:Y:S03]  /*55c0*/  @!P0 SHF.L.U64.HI R171, R164, 0x6, R171 ;  /* 0x00000006a4ab8819 */ /* 0x000fe600000102ab */
[C---:B------:R-:W-:Y:S01]  /*55d0*/  @!P0 IADD3 R165, P1, R2.reuse, R204, RZ ;  /* 0x000000cc02a58210 */ /* 0x040fe20007f3e0ff */
[----:B------:R-:W3:Y:S03]  /*55e0*/  LDSM.16.M88.4 R148, [R188+UR4+0xd100] ;  /* 0x00d10004bc94783b */ /* 0x000ee60008000200 */
[----:B------:R-:W-:Y:S02]  /*55f0*/  @!P0 IADD3.X R164, R171, R209, RZ, P1, !PT ;  /* 0x000000d1aba48210 */ /* 0x000fe40000ffe4ff */
[C---:B------:R-:W-:Y:S02]  /*5600*/  @!P0 LEA R166, P1, R165.reuse, c[0x0][0x1f8], 0x1 ;  /* 0x00007e00a5a68a11 */ /* 0x040fe400078208ff */
[----:B------:R-:W4:Y:S02]  /*5610*/  LDSM.16.M88.4 R152, [R188+UR4+0xd900] ;  /* 0x00d90004bc98783b */ /* 0x000f240008000200 */
[----:B------:R-:W-:Y:S02]  /*5620*/  @!P0 LEA.HI.X R167, R165, c[0x0][0x1fc], R164, 0x1, P1 ;  /* 0x00007f00a5a78a11 */ /* 0x000fe400008f0ca4 */
[----:B------:R-:W-:Y:S03]  /*5630*/  @!P0 IADD3 R168, P1, R2, R229, RZ ;  /* 0x000000e502a88210 */ /* 0x000fe60007f3e0ff */
[----:B------:R-:W-:Y:S02]  /*5640*/  LDSM.16.M88.4 R156, [R133+0xd100] ;  /* 0x00d10000859c783b */ /* 0x000fe40000000200 */
[C---:B------:R-:W-:Y:S01]  /*5650*/  @!P0 IMAD.X R165, R171.reuse, 0x1, R228, P1 ;  /* 0x00000001aba58824 */ /* 0x040fe200008e06e4 */
[C---:B------:R-:W-:Y:S04]  /*5660*/  @!P0 LEA R164, P1, R168.reuse, c[0x0][0x1f8], 0x1 ;  /* 0x00007e00a8a48a11 */ /* 0x040fe800078208ff */
[----:B------:R-:W-:Y:S02]  /*5670*/  @!P0 LEA.HI.X R165, R168, c[0x0][0x1fc], R165, 0x1, P1 ;  /* 0x00007f00a8a58a11 */ /* 0x000fe400008f0ca5 */
[----:B------:R-:W-:Y:S01]  /*5680*/  @!P0 IADD3 R169, P1, R2, R227, RZ ;  /* 0x000000e302a98210 */ /* 0x000fe20007f3e0ff */
[C---:B-1----:R-:W-:Y:S03]  /*5690*/  HMMA.16816.F32.BF16 R4, R136.reuse, R140, RZ ;  /* 0x0000008c8804723c */ /* 0x042fe600000418ff */
[----:B------:R-:W-:Y:S02]  /*56a0*/  @!P0 IADD3.X R170, R171, R226, RZ, P1, !PT ;  /* 0x000000e2abaa8210 */ /* 0x000fe40000ffe4ff */
[C---:B------:R-:W-:Y:S03]  /*56b0*/  @!P0 LEA R168, P1, R169.reuse, c[0x0][0x1f8], 0x1 ;  /* 0x00007e00a9a88a11 */ /* 0x040fe600078208ff */
[C---:B------:R-:W-:Y:S01]  /*56c0*/  HMMA.16816.F32.BF16 R8, R136.reuse, R142, RZ ;  /* 0x0000008e8808723c */ /* 0x040fe200000418ff */
[----:B------:R-:W-:Y:S03]  /*56d0*/  LDSM.16.M88.4 R140, [R186] ;  /* 0x00000000ba8c783b */ /* 0x000fe60000000200 */
[----:B------:R-:W-:Y:S02]  /*56e0*/  @!P0 LEA.HI.X R169, R169, c[0x0][0x1fc], R170, 0x1, P1 ;  /* 0x00007f00a9a98a11 */ /* 0x000fe400008f0caa */
[----:B------:R-:W-:Y:S02]  /*56f0*/  @!P0 IADD3 R2, P1, R198, R2, RZ ;  /* 0x00000002c6028210 */ /* 0x000fe40007f3e0ff */
[C---:B--2---:R-:W-:Y:S04]  /*5700*/  HMMA.16816.F32.BF16 R12, R136.reuse, R144, RZ ;  /* 0x00000090880c723c */ /* 0x044fe800000418ff */
[----:B------:R-:W-:Y:S01]  /*5710*/  @!P0 IMAD.X R171, R197, 0x1, R171, P1 ;  /* 0x00000001c5ab8824 */ /* 0x000fe200008e06ab */
[----:B------:R-:W-:Y:S03]  /*5720*/  @!P0 IADD3 R170, P1, R2, R204, RZ ;  /* 0x000000cc02aa8210 */ /* 0x000fe60007f3e0ff */
[C---:B------:R-:W-:Y:S01]  /*5730*/  HMMA.16816.F32.BF16 R16, R136.reuse, R146, RZ ;  /* 0x000000928810723c */ /* 0x040fe200000418ff */
[----:B------:R-:W1:Y:S03]  /*5740*/  LDSM.16.M88.4 R144, [R133+0xc100] ;  /* 0x00c100008590783b */ /* 0x000e660000000200 */
[C---:B------:R-:W-:Y:S02]  /*5750*/  @!P0 IADD3.X R173, R171.reuse, R209, RZ, P1, !PT ;  /* 0x000000d1abad8210 */ /* 0x040fe40000ffe4ff */
[C---:B------:R-:W-:Y:S02]  /*5760*/  @!P0 LEA R172, P1, R170.reuse, c[0x0][0x1f8], 0x1 ;  /* 0x00007e00aaac8a11 */ /* 0x040fe400078208ff */
[C---:B---3--:R-:W-:Y:S04]  /*5770*/  HMMA.16816.F32.BF16 R20, R136.reuse, R148, RZ ;  /* 0x000000948814723c */ /* 0x048fe800000418ff */
[----:B------:R-:W-:Y:S02]  /*5780*/  @!P0 LEA.HI.X R173, R170, c[0x0][0x1fc], R173, 0x1, P1 ;  /* 0x00007f00aaad8a11 */ /* 0x000fe400008f0cad */
[C---:B------:R-:W-:Y:S02]  /*5790*/  @!P0 IADD3 R175, P1, R2.reuse, R229, RZ ;  /* 0x000000e502af8210 */ /* 0x040fe40007f3e0ff */
[C---:B------:R-:W-:Y:S01]  /*57a0*/  HMMA.16816.F32.BF16 R24, R136.reuse, R150, RZ ;  /* 0x000000968818723c */ /* 0x040fe200000418ff */
[----:B------:R-:W2:Y:S03]  /*57b0*/  LDSM.16.M88.4 R148, [R133+0xc900] ;  /* 0x00c900008594783b */ /* 0x000ea60000000200 */
[----:B------:R-:W-:Y:S02]  /*57c0*/  @!P0 IADD3.X R170, R171, R228, RZ, P1, !PT ;  /* 0x000000e4abaa8210 */ /* 0x000fe40000ffe4ff */
[C---:B------:R-:W-:Y:S02]  /*57d0*/  @!P0 LEA R174, P1, R175.reuse, c[0x0][0x1f8], 0x1 ;  /* 0x00007e00afae8a11 */ /* 0x040fe400078208ff */
[C---:B----4-:R-:W-:Y:S04]  /*57e0*/  HMMA.16816.F32.BF16 R28, R136.reuse, R152, RZ ;  /* 0x00000098881c723c */ /* 0x050fe800000418ff */
[----:B------:R-:W-:Y:S02]  /*57f0*/  @!P0 LEA.HI.X R175, R175, c[0x0][0x1fc], R170, 0x1, P1 ;  /* 0x00007f00afaf8a11 */ /* 0x000fe400008f0caa */
[----:B------:R-:W-:Y:S02]  /*5800*/  @!P0 IADD3 R2, P1, R2, R227, RZ ;  /* 0x000000e302028210 */ /* 0x000fe40007f3e0ff */
[----:B------:R-:W-:Y:S01]  /*5810*/  HMMA.16816.F32.BF16 R32, R136, R154, RZ ;  /* 0x0000009a8820723c */ /* 0x000fe200000418ff */
[----:B------:R-:W3:Y:S03]  /*5820*/  LDSM.16.M88.4 R136, [R133+0xd900] ;  /* 0x00d900008588783b */ /* 0x000ee60000000200 */
[----:B------:R-:W-:Y:S01]  /*5830*/  @!P0 IMAD.X R177, R171, 0x1, R226, P1 ;  /* 0x00000001abb18824 */ /* 0x000fe200008e06e2 */
[C---:B------:R-:W-:Y:S01]  /*5840*/  @!P0 LEA R176, P1, R2.reuse, c[0x0][0x1f8], 0x1 ;  /* 0x00007e0002b08a11 */ /* 0x040fe200078208ff */
[C---:B------:R-:W-:Y:S02]  /*5850*/  @!P0 IMAD R171, R215.reuse, 0x6000, R214 ;  /* 0x00006000d7ab8824 */ /* 0x040fe400078e02d6 */
[C---:B-1----:R-:W-:Y:S03]  /*5860*/  HMMA.16816.F32.BF16 R4, R140.reuse, R144, R4 ;  /* 0x000000908c04723c */ /* 0x042fe60000041804 */
[----:B------:R-:W-:Y:S01]  /*5870*/  @!PT LDS RZ, [RZ] ;  /* 0x00000000fffff984 */ /* 0x000fe20000000800 */
[----:B------:R-:W-:Y:S01]  /*5880*/  @!PT LDS RZ, [RZ] ;  /* 0x00000000fffff984 */ /* 0x000fe20000000800 */
[----:B------:R-:W-:Y:S01]  /*5890*/  @!PT LDS RZ, [RZ] ;  /* 0x00000000fffff984 */ /* 0x000fe20000000800 */
[----:B------:R1:W-:Y:S02]  /*58a0*/  @!P0 LDGSTS.E.BYPASS.LTC128B.128 [R171], [R166.64], !P5 ;  /* 0x00000000a6ab8fae */ /* 0x0003e4000e901d48 */
[----:B------:R-:W-:Y:S01]  /*58b0*/  @!P0 LEA.HI.X R177, R2, c[0x0][0x1fc], R177, 0x1, P1 ;  /* 0x00007f0002b18a11 */ /* 0x000fe200008f0cb1 */
[----:B------:R-:W-:Y:S02]  /*58c0*/  IMAD.IADD R2, R192, 0x1, R133 ;  /* 0x00000001c0027824 */ /* 0x000fe400078e0285 */
[C---:B------:R-:W-:Y:S02]  /*58d0*/  HMMA.16816.F32.BF16 R8, R140.reuse, R146, R8 ;  /* 0x000000928c08723c */ /* 0x040fe40000041808 */
[----:B------:R1:W-:Y:S06]  /*58e0*/  @!P0 LDGSTS.E.BYPASS.LTC128B.128 [R171+0x2000], [R164.64], !P4 ;  /* 0x02000000a4ab8fae */ /* 0x0003ec000e101d48 */
[C---:B--2---:R-:W-:Y:S01]  /*58f0*/  HMMA.16816.F32.BF16 R12, R140.reuse, R148, R12 ;  /* 0x000000948c0c723c */ /* 0x044fe2000004180c */
[----:B------:R2:W-:Y:S07]  /*5900*/  @!P0 LDGSTS.E.BYPASS.LTC128B.128 [R171+0x4000], [R168.64], !P6 ;  /* 0x04000000a8ab8fae */ /* 0x0005ee000f101d48 */
[C---:B------:R-:W-:Y:S01]  /*5910*/  HMMA.16816.F32.BF16 R16, R140.reuse, R150, R16 ;  /* 0x000000968c10723c */ /* 0x040fe20000041810 */
[----:B------:R2:W-:Y:S07]  /*5920*/  @!P0 LDGSTS.E.BYPASS.LTC128B.128 [R171+0x1000], [R172.64], !P5 ;  /* 0x01000000acab8fae */ /* 0x0005ee000e901d48 */
[C---:B------:R-:W-:Y:S01]  /*5930*/  HMMA.16816.F32.BF16 R20, R140.reuse, R156, R20 ;  /* 0x0000009c8c14723c */ /* 0x040fe20000041814 */
[----:B------:R2:W-:Y:S07]  /*5940*/  @!P0 LDGSTS.E.BYPASS.LTC128B.128 [R171+0x3000], [R174.64], !P4 ;  /* 0x03000000aeab8fae */ /* 0x0005ee000e101d48 */
[C---:B------:R-:W-:Y:S01]  /*5950*/  HMMA.16816.F32.BF16 R24, R140.reuse, R158, R24 ;  /* 0x0000009e8c18723c */ /* 0x040fe20000041818 */
[----:B------:R2:W-:Y:S02]  /*5960*/  @!P0 LDGSTS.E.BYPASS.LTC128B.128 [R171+0x5000], [R176.64], !P6 ;  /* 0x05000000b0ab8fae */ /* 0x0005e4000f101d48 */
[C---:B------:R-:W-:Y:S02]  /*5970*/  ISETP.GE.AND P0, PT, R215.reuse, 0x1, PT ;  /* 0x00000001d700780c */ /* 0x040fe40003f06270 */
[----:B------:R-:W-:Y:S03]  /*5980*/  IADD3 R215, R215, 0x1, RZ ;  /* 0x00000001d7d77810 */ /* 0x000fe60007ffe0ff */
[C---:B---3--:R-:W-:Y:S01]  /*5990*/  HMMA.16816.F32.BF16 R28, R140.reuse, R136, R28 ;  /* 0x000000888c1c723c */ /* 0x048fe2000004181c */
[----:B------:R-:W-:Y:S03]  /*59a0*/  LDSM.16.M88.4 R152, [R185] ;  /* 0x00000000b998783b */ /* 0x000fe60000000200 */
[----:B------:R-:W-:Y:S04]  /*59b0*/  SEL R215, R215, RZ, !P0 ;  /* 0x000000ffd7d77207 */ /* 0x000fe80004000000 */
[----:B------:R-:W-:Y:S01]  /*59c0*/  HMMA.16816.F32.BF16 R32, R140, R138, R32 ;  /* 0x0000008a8c20723c */ /* 0x000fe20000041820 */
[----:B------:R-:W3:Y:S07]  /*59d0*/  LDSM.16.M88.4 R160, [R0+0xc100] ;  /* 0x00c1000000a0783b */ /* 0x000eee0000000200 */
[----:B------:R-:W4:Y:S07]  /*59e0*/  LDSM.16.M88.4 R144, [R0+0xc900] ;  /* 0x00c900000090783b */ /* 0x000f2e0000000200 */
[----:B------:R-:W5:Y:S07]  /*59f0*/  LDSM.16.M88.4 R148, [R0+0xd100] ;  /* 0x00d100000094783b */ /* 0x000f6e0000000200 */
[----:B------:R-:W5:Y:S07]  /*5a00*/  LDSM.16.M88.4 R156, [R0+0xd900] ;  /* 0x00d90000009c783b */ /* 0x000f6e0000000200 */
[----:B-1----:R-:W-:Y:S07]  /*5a10*/  LDSM.16.M88.4 R164, [R184] ;  /* 0x00000000b8a4783b */ /* 0x002fee0000000200 */
[----:B--2---:R-:W1:Y:S01]  /*5a20*/  LDSM.16.M88.4 R168, [R2+0xc100] ;  /* 0x00c1000002a8783b */ /* 0x004e620000000200 */
[C---:B---3--:R-:W-:Y:S06]  /*5a30*/  HMMA.16816.F32.BF16 R4, R152.reuse, R160, R4 ;  /* 0x000000a09804723c */ /* 0x048fec0000041804 */
[----:B------:R-:W2:Y:S02]  /*5a40*/  LDSM.16.M88.4 R136, [R2+0xc900] ;  /* 0x00c900000288783b */ /* 0x000ea40000000200 */
[C---:B------:R-:W-:Y:S05]  /*5a50*/  HMMA.16816.F32.BF16 R8, R152.reuse, R162, R8 ;  /* 0x000000a29808723c */ /* 0x040fea0000041808 */
[----:B------:R-:W3:Y:S03]  /*5a60*/  LDSM.16.M88.4 R140, [R2+0xd100] ;  /* 0x00d10000028c783b */ /* 0x000ee60000000200 */
[C---:B----4-:R-:W-:Y:S04]  /*5a70*/  HMMA.16816.F32.BF16 R12, R152.reuse, R144, R12 ;  /* 0x00000090980c723c */ /* 0x050fe8000004180c */
[----:B------:R-:W-:Y:S04]  /*5a80*/  LDSM.16.M88.4 R160, [R188+UR4+0xf900] ;  /* 0x00f90004bca0783b */ /* 0x000fe80008000200 */
[C---:B------:R-:W-:Y:S03]  /*5a90*/  HMMA.16816.F32.BF16 R16, R152.reuse, R146, R16 ;  /* 0x000000929810723c */ /* 0x040fe60000041810 */
[----:B------:R-:W4:Y:S05]  /*5aa0*/  LDSM.16.M88.4 R144, [R2+0xd900] ;  /* 0x00d900000290783b */ /* 0x000f2a0000000200 */
        /* <DEDUP_REMOVED lines=9> */
[----:B------:R-:W1:Y:S07]  /*5b40*/  LDSM.16.M88.4 R156, [R188+UR4+0xe900] ;  /* 0x00e90004bc9c783b */ /* 0x000e6e0008000200 */
[C---:B------:R-:W-:Y:S01]  /*5b50*/  HMMA.16816.F32.BF16 R8, R164.reuse, R170, R8 ;  /* 0x000000aaa408723c */ /* 0x040fe20000041808 */
[----:B------:R-:W-:Y:S07]  /*5b60*/  LDSM.16.M88.4 R168, [R133+0xe100] ;  /* 0x00e1000085a8783b */ /* 0x000fee0000000200 */
[C---:B--2---:R-:W-:Y:S01]  /*5b70*/  HMMA.16816.F32.BF16 R12, R164.reuse, R136, R12 ;  /* 0x00000088a40c723c */ /* 0x044fe2000004180c */
[----:B------:R-:W-:Y:S07]  /*5b80*/  LDSM.16.M88.4 R180, [R188+UR4+0x10100] ;  /* 0x01010004bcb4783b */ /* 0x000fee0008000200 */
[C---:B------:R-:W-:Y:S01]  /*5b90*/  HMMA.16816.F32.BF16 R16, R164.reuse, R138, R16 ;  /* 0x0000008aa410723c */ /* 0x040fe20000041810 */
[----:B------:R-:W2:Y:S07]  /*5ba0*/  LDSM.16.M88.4 R136, [R188+UR4+0xf100] ;  /* 0x00f10004bc88783b */ /* 0x000eae0008000200 */
[C---:B---3--:R-:W-:Y:S01]  /*5bb0*/  HMMA.16816.F32.BF16 R20, R164.reuse, R140, R20 ;  /* 0x0000008ca414723c */ /* 0x048fe20000041814 */
[----:B------:R-:W0:Y:S07]  /*5bc0*/  LDGDEPBAR ;  /* 0x00000000000079af */ /* 0x000e2e0000000000 */
[C---:B------:R-:W-:Y:S01]  /*5bd0*/  HMMA.16816.F32.BF16 R24, R164.reuse, R142, R24 ;  /* 0x0000008ea418723c */ /* 0x040fe20000041818 */
[----:B------:R-:W3:Y:S07]  /*5be0*/  LDSM.16.M88.4 R140, [R186+0x4000] ;  /* 0x00400000ba8c783b */ /* 0x000eee0000000200 */
[C---:B----4-:R-:W-:Y:S08]  /*5bf0*/  HMMA.16816.F32.BF16 R28, R164.reuse, R144, R28 ;  /* 0x00000090a41c723c */ /* 0x050ff0000004181c */
        /* <DEDUP_REMOVED lines=11> */
[----:B------:R-:W1:Y:S07]  /*5cb0*/  LDSM.16.M88.4 R136, [R0+0xe900] ;  /* 0x00e900000088783b */ /* 0x000e6e0000000200 */
[C---:B------:R-:W-:Y:S08]  /*5cc0*/  HMMA.16816.F32.BF16 R28, R148.reuse, R160, R28 ;  /* 0x000000a0941c723c */ /* 0x040ff0000004181c */
[----:B------:R-:W-:Y:S01]  /*5cd0*/  HMMA.16816.F32.BF16 R32, R148, R162, R32 ;  /* 0x000000a29420723c */ /* 0x000fe20000041820 */
[----:B------:R-:W2:Y:S07]  /*5ce0*/  LDSM.16.M88.4 R148, [R0+0xf100] ;  /* 0x00f100000094783b */ /* 0x000eae0000000200 */
[C---:B---3--:R-:W-:Y:S01]  /*5cf0*/  HMMA.16816.F32.BF16 R4, R140.reuse, R168, R4 ;  /* 0x000000a88c04723c */ /* 0x048fe20000041804 */
[----:B------:R-:W-:Y:S07]  /*5d00*/  LDSM.16.M88.4 R160, [R184+0x4000] ;  /* 0x00400000b8a0783b */ /* 0x000fee0000000200 */
[C---:B------:R-:W-:Y:S01]  /*5d10*/  HMMA.16816.F32.BF16 R8, R140.reuse, R170, R8 ;  /* 0x000000aa8c08723c */ /* 0x040fe20000041808 */
[----:B------:R-:W3:Y:S07]  /*5d20*/  LDSM.16.M88.4 R168, [R2+0xe100] ;  /* 0x00e1000002a8783b */ /* 0x000eee0000000200 */
[C---:B------:R-:W-:Y:S08]  /*5d30*/  HMMA.16816.F32.BF16 R12, R140.reuse, R172, R12 ;  /* 0x000000ac8c0c723c */ /* 0x040ff0000004180c */
[C---:B------:R-:W-:Y:S01]  /*5d40*/  HMMA.16816.F32.BF16 R16, R140.reuse, R174, R16 ;  /* 0x000000ae8c10723c */ /* 0x040fe20000041810 */
[----:B------:R-:W-:Y:S07]  /*5d50*/  LDSM.16.M88.4 R172, [R190+0x8000] ;  /* 0x00800000beac783b */ /* 0x000fee0000000200 */
[C---:B----4-:R-:W-:Y:S08]  /*5d60*/  HMMA.16816.F32.BF16 R20, R140.reuse, R144, R20 ;  /* 0x000000908c14723c */ /* 0x050ff00000041814 */
[C---:B------:R-:W-:Y:S01]  /*5d70*/  HMMA.16816.F32.BF16 R24, R140.reuse, R146, R24 ;  /* 0x000000928c18723c */ /* 0x040fe20000041818 */
[----:B------:R-:W-:Y:S07]  /*5d80*/  LDSM.16.M88.4 R144, [R191+0xf100] ;  /* 0x00f10000bf90783b */ /* 0x000fee0000000200 */
        /* <DEDUP_REMOVED lines=10> */
[C---:B--2---:R-:W-:Y:S08]  /*5e30*/  HMMA.16816.F32.BF16 R20, R164.reuse, R148, R20 ;  /* 0x00000094a414723c */ /* 0x044ff00000041814 */
[C---:B------:R-:W-:Y:S01]  /*5e40*/  HMMA.16816.F32.BF16 R24, R164.reuse, R150, R24 ;  /* 0x00000096a418723c */ /* 0x040fe20000041818 */
[----:B------:R-:W2:Y:S07]  /*5e50*/  LDSM.16.M88.4 R148, [R188+UR4+0x11100] ;  /* 0x01110004bc94783b */ /* 0x000eae0008000200 */
[C---:B------:R-:W-:Y:S08]  /*5e60*/  HMMA.16816.F32.BF16 R28, R164.reuse, R156, R28 ;  /* 0x0000009ca41c723c */ /* 0x040ff0000004181c */
[----:B------:R-:W-:Y:S01]  /*5e70*/  HMMA.16816.F32.BF16 R32, R164, R158, R32 ;  /* 0x0000009ea420723c */ /* 0x000fe20000041820 */
[----:B------:R-:W1:Y:S07]  /*5e80*/  LDSM.16.M88.4 R156, [R188+UR4+0x11900] ;  /* 0x01190004bc9c783b */ /* 0x000e6e0008000200 */
[C---:B---3--:R-:W-:Y:S01]  /*5e90*/  HMMA.16816.F32.BF16 R4, R160.reuse, R168, R4 ;  /* 0x000000a8a004723c */ /* 0x048fe20000041804 */
[----:B------:R-:W3:Y:S07]  /*5ea0*/  LDSM.16.M88.4 R164, [R186+0x8000] ;  /* 0x00800000baa4783b */ /* 0x000eee0000000200 */
        /* <DEDUP_REMOVED lines=11> */
[----:B------:R-:W3:Y:S01]  /*5f60*/  LDSM.16.M88.4 R160, [R185+0x8000] ;  /* 0x00800000b9a0783b */ /* 0x000ee20000000200 */
        /* <DEDUP_REMOVED lines=9> */
[C---:B------:R-:W-:Y:S08]  /*6000*/  HMMA.16816.F32.BF16 R28, R172.reuse, R156, R28 ;  /* 0x0000009cac1c723c */ /* 0x040ff0000004181c */
[----:B------:R-:W-:Y:S01]  /*6010*/  HMMA.16816.F32.BF16 R32, R172, R158, R32 ;  /* 0x0000009eac20723c */ /* 0x000fe20000041820 */
[----:B------:R-:W1:Y:S07]  /*6020*/  LDSM.16.M88.4 R156, [R0+0x11900] ;  /* 0x01190000009c783b */ /* 0x000e6e0000000200 */
[----:B------:R-:W1:Y:S01]  /*6030*/  LDSM.16.M88.4 R172, [R184+0x8000] ;  /* 0x00800000b8ac783b */ /* 0x000e620000000200 */
[C---:B---3--:R-:W-:Y:S08]  /*6040*/  HMMA.16816.F32.BF16 R4, R164.reuse, R176, R4 ;  /* 0x000000b0a404723c */ /* 0x048ff00000041804 */
[C---:B------:R-:W-:Y:S08]  /*6050*/  HMMA.16816.F32.BF16 R8, R164.reuse, R178, R8 ;  /* 0x000000b2a408723c */ /* 0x040ff00000041808 */
[C---:B----4-:R-:W-:Y:S08]  /*6060*/  HMMA.16816.F32.BF16 R12, R164.reuse, R140, R12 ;  /* 0x0000008ca40c723c */ /* 0x050ff0000004180c */
[C---:B------:R-:W-:Y:S01]  /*6070*/  HMMA.16816.F32.BF16 R16, R164.reuse, R142, R16 ;  /* 0x0000008ea410723c */ /* 0x040fe20000041810 */
[----:B------:R-:W-:Y:S07]  /*6080*/  LDSM.16.M88.4 R140, [R191+0x11100] ;  /* 0x01110000bf8c783b */ /* 0x000fee0000000200 */
[C---:B------:R-:W-:Y:S08]  /*6090*/  HMMA.16816.F32.BF16 R20, R164.reuse, R144, R20 ;  /* 0x00000090a414723c */ /* 0x040ff00000041814 */
        /* <DEDUP_REMOVED lines=8> */
[C---:B--2---:R-:W-:Y:S08]  /*6120*/  HMMA.16816.F32.BF16 R20, R160.reuse, R148, R20 ;  /* 0x00000094a014723c */ /* 0x044ff00000041814 */
        /* <DEDUP_REMOVED lines=32> */
[----:B------:R2:W1:Y:S01]  /*6330*/  MUFU.TANH R232, R240 ;  /* 0x000000f000e87308 */ /* 0x0004620000002400 */
[----:B------:R-:W5:Y:S02]  /*6340*/  SHFL.IDX PT, R173, R249, RZ, 0x1c1f ;  /* 0x001c1ffff9ad7589 */ /* 0x000f6400000e0000 */
        /* <DEDUP_REMOVED lines=12> */
[----:B------:R-:W-:Y:S01]  /*6410*/  FMUL.FTZ R239, R30, c[0x0][0x320] ;  /* 0x0000c8001eef7a20 */ /* 0x000fe20000410000 */
[-C--:B-----5:R-:W-:Y:S01]  /*6420*/  IADD3 R248, R246, R173.reuse, RZ ;  /* 0x000000adf6f87210 */ /* 0x0a0fe20007ffe0ff */
[----:B------:R-:W-:Y:S01]  /*6430*/  FMUL.FTZ R238, R31, c[0x0][0x320] ;  /* 0x0000c8001fee7a20 */ /* 0x000fe20000410000 */
[----:B------:R-:W-:Y:S01]  /*6440*/  IADD3 R247, R245, R173, RZ ;  /* 0x000000adf5f77210 */ /* 0x000fe20007ffe0ff */
[----:B------:R-:W-:Y:S01]  /*6450*/  FMUL.FTZ R243, R32, c[0x0][0x320] ;  /* 0x0000c80020f37a20 */ /* 0x000fe20000410000 */
[----:B------:R-:W1:Y:S01]  /*6460*/  MUFU.TANH R176, R176 ;  /* 0x000000b000b07308 */ /* 0x000e620000002400 */
[----:B------:R-:W-:Y:S02]  /*6470*/  FMUL.FTZ R242, R33, c[0x0][0x320] ;  /* 0x0000c80021f27a20 */ /* 0x000fe40000410000 */
[----:B------:R-:W-:Y:S02]  /*6480*/  FMUL.FTZ R241, R34, c[0x0][0x320] ;  /* 0x0000c80022f17a20 */ /* 0x000fe40000410000 */
[----:B--2---:R-:W-:Y:S05]  /*6490*/  FMUL.FTZ R240, R35, c[0x0][0x320] ;  /* 0x0000c80023f07a20 */ /* 0x004fea0000410000 */
        /* <DEDUP_REMOVED lines=24> */
[----:B------:R-:W-:-:S05]  /*6620*/  @!P3 BRA `(.L_x_882) ;  /* 0x000001800000b947 */ /* 0x000fca0003800000 */
[----:B--234-:R-:W-:Y:S01]  /*6630*/  IADD3 R5, -R203, R194, R173 ;  /* 0x000000c2cb057210 */ /* 0x01cfe20007ffe1ad */
[----:B------:R-:W-:Y:S03]  /*6640*/  BSSY B0, `(.L_x_883) ;  /* 0x0000011000007945 */ /* 0x000fe60003800000 */
        /* <DEDUP_REMOVED lines=11> */
.L_x_884:
[----:B------:R-:W-:Y:S04]  /*6700*/  MOV R0, c[0x0][0x32c] ;  /* 0x0000cb0000007a02 */ /* 0x000fe80000000f00 */
[----:B------:R-:W-:Y:S11]  /*6710*/  ISETP.NE.AND P0, PT, R0, 0x1, PT ;  /* 0x000000010000780c */ /* 0x000ff60003f05270 */
[----:B------:R-:W-:Y:S02]  /*6720*/  @!UPT UIADD3 URZ, URZ, URZ, URZ ;  /* 0x0000003f3f3ff290 */ /* 0x000fe4000fffe03f */
[----:B------:R-:W-:Y:S05]  /*6730*/  @P0 IMAD.HI.U32 R0, R5, c[0x0][0x330], RZ ;  /* 0x0000cc0005000a27 */ /* 0x000fea00078e00ff */
[----:B------:R-:W-:Y:S02]  /*6740*/  @P0 SHF.R.U32.HI R5, RZ, c[0x0][0x334], R0 ;  /* 0x0000cd00ff050a19 */ /* 0x000fe40000011600 */
.L_x_885:
[----:B------:R-:W-:Y:S05]  /*6750*/  BSYNC B0 ;  /* 0x0000000000007941 */ /* 0x000fea0003800000 */
.L_x_883:
[----:B------:R-:W-:Y:S04]  /*6760*/  IMAD R0, R5, c[0x0][0x32c], -R244 ;  /* 0x0000cb0005007a24 */ /* 0x000fe800078e0af4 */
[----:B------:R-:W-:Y:S05]  /*6770*/  IMAD.IADD R0, R0, 0x1, -R211 ;  /* 0x0000000100007824 */ /* 0x000fea00078e0ad3 */
[----:B------:R-:W-:Y:S02]  /*6780*/  IADD3 R5, R0, c[0x0][0x32c], RZ ;  /* 0x0000cb0000057a10 */ /* 0x000fe40007ffe0ff */
[----:B------:R-:W-:Y:S02]  /*6790*/  IMNMX R247, R247, R0, !PT ;  /* 0x00000000f7f77217 */ /* 0x000fe40007800200 */
[----:B------:R-:W-:Y:S02]  /*67a0*/  IMNMX R248, R248, R5, PT ;  /* 0x00000005f8f87217 */ /* 0x000fe40003800200 */
.L_x_882:
[----:B--234-:R-:W-:Y:S01]  /*67b0*/  ISETP.GT.AND P2, PT, R220, -0x1, PT ;  /* 0xffffffffdc00780c */ /* 0x01cfe20003f44270 */
[----:B------:R-:W2:Y:S03]  /*67c0*/  SHFL.IDX PT, R0, R249, 0x1, 0x1c1f ;  /* 0x003c1f00f9007f89 */ /* 0x000ea600000e0000 */
[----:B------:R-:W-:Y:S04]  /*67d0*/  ISETP.GT.AND P0, PT, R247, RZ, P2 ;  /* 0x000000fff700720c */ /* 0x000fe80001704270 */
[C---:B------:R-:W-:Y:S04]  /*67e0*/  ISETP.LT.OR P0, PT, R248.reuse, 0x1, P0 ;  /* 0x00000001f800780c */ /* 0x040fe80000701670 */
[----:B------:R-:W-:Y:S02]  /*67f0*/  FSEL R9, R165, -INF , !P0 ;  /* 0xff800000a5097808 */ /* 0x000fe40004000000 */
[----:B------:R-:W-:Y:S04]  /*6800*/  ISETP.GT.AND P0, PT, R247, 0x1, P2 ;  /* 0x00000001f700780c */ /* 0x000fe80001704270 */
[----:B------:R-:W-:Y:S04]  /*6810*/  ISETP.LT.OR P0, PT, R248, 0x2, P0 ;  /* 0x00000002f800780c */ /* 0x000fe80000701670 */
[----:B------:R-:W-:Y:S02]  /*6820*/  FSEL R5, R167, -INF , !P0 ;  /* 0xff800000a7057808 */ /* 0x000fe40004000000 */
[----:B------:R-:W-:Y:S01]  /*6830*/  ISETP.GT.AND P0, PT, R247, 0x8, P2 ;  /* 0x00000008f700780c */ /* 0x000fe20001704270 */
[--C-:B--2---:R-:W-:Y:S02]  /*6840*/  IMAD.IADD R246, R246, 0x1, R0.reuse ;  /* 0x00000001f6f67824 */ /* 0x104fe400078e0200 */
[----:B------:R-:W-:Y:S01]  /*6850*/  IMAD.IADD R245, R245, 0x1, R0 ;  /* 0x00000001f5f57824 */ /* 0x000fe200078e0200 */
[C---:B------:R-:W-:Y:S04]  /*6860*/  ISETP.LT.OR P0, PT, R248.reuse, 0x9, P0 ;  /* 0x00000009f800780c */ /* 0x040fe80000701670 */
[----:B-1----:R-:W-:Y:S02]  /*6870*/  FSEL R169, R169, -INF , !P0 ;  /* 0xff800000a9a97808 */ /* 0x002fe40004000000 */
[C---:B------:R-:W-:Y:S04]  /*6880*/  ISETP.GT.AND P0, PT, R247.reuse, 0x9, P2 ;  /* 0x00000009f700780c */ /* 0x040fe80001704270 */
[----:B------:R-:W-:Y:S04]  /*6890*/  ISETP.LT.OR P0, PT, R248, 0xa, P0 ;  /* 0x0000000af800780c */ /* 0x000fe80000701670 */
[----:B------:R-:W-:Y:S02]  /*68a0*/  FSEL R7, R176, -INF , !P0 ;  /* 0xff800000b0077808 */ /* 0x000fe40004000000 */
[----:B------:R-:W-:Y:S04]  /*68b0*/  ISETP.GT.AND P0, PT, R247, 0x10, P2 ;  /* 0x00000010f700780c */ /* 0x000fe80001704270 */
[C---:B------:R-:W-:Y:S04]  /*68c0*/  ISETP.LT.OR P0, PT, R248.reuse, 0x11, P0 ;  /* 0x00000011f800780c */ /* 0x040fe80000701670 */
[----:B------:R-:W-:Y:S02]  /*68d0*/  FSEL R165, R181, -INF , !P0 ;  /* 0xff800000b5a57808 */ /* 0x000fe40004000000 */
[----:B------:R-:W-:Y:S04]  /*68e0*/  ISETP.GT.AND P0, PT, R247, 0x11, P2 ;  /* 0x00000011f700780c */ /* 0x000fe80001704270 */
[C---:B------:R-:W-:Y:S04]  /*68f0*/  ISETP.LT.OR P0, PT, R248.reuse, 0x12, P0 ;  /* 0x00000012f800780c */ /* 0x040fe80000701670 */
[----:B------:R-:W-:Y:S02]  /*6900*/  FSEL R167, R177, -INF , !P0 ;  /* 0xff800000b1a77808 */ /* 0x000fe40004000000 */
[C---:B------:R-:W-:Y:S04]  /*6910*/  ISETP.GT.AND P0, PT, R247.reuse, 0x18, P2 ;  /* 0x00000018f700780c */ /* 0x040fe80001704270 */
[----:B------:R-:W-:Y:S04]  /*6920*/  ISETP.LT.OR P0, PT, R248, 0x19, P0 ;  /* 0x00000019f800780c */ /* 0x000fe80000701670 */
[----:B------:R-:W-:Y:S02]  /*6930*/  FSEL R143, R182, -INF , !P0 ;  /* 0xff800000b68f7808 */ /* 0x000fe40004000000 */
[C---:B------:R-:W-:Y:S04]  /*6940*/  ISETP.GT.AND P0, PT, R247.reuse, 0x19, P2 ;  /* 0x00000019f700780c */ /* 0x040fe80001704270 */
[----:B------:R-:W-:Y:S04]  /*6950*/  ISETP.LT.OR P0, PT, R248, 0x1a, P0 ;  /* 0x0000001af800780c */ /* 0x000fe80000701670 */
        /* <DEDUP_REMOVED lines=22> */
[----:B------:R-:W-:Y:S04]  /*6ac0*/  ISETP.GT.AND P0, PT, R247, 0x39, P2 ;  /* 0x00000039f700780c */ /* 0x000fe80001704270 */
[----:B------:R-:W-:Y:S04]  /*6ad0*/  ISETP.LT.OR P0, PT, R248, 0x3a, P0 ;  /* 0x0000003af800780c */ /* 0x000fe80000701670 */
[----:B------:R-:W-:Y:S01]  /*6ae0*/  FSEL R147, R242, -INF , !P0 ;  /* 0xff800000f2937808 */ /* 0x000fe20004000000 */
[----:B------:R-:W-:-:S05]  /*6af0*/  @!P3 BRA `(.L_x_886) ;  /* 0x000001800000b947 */ /* 0x000fca0003800000 */
[----:B------:R-:W-:Y:S01]  /*6b00*/  IADD3 R11, -R203, R194, R0 ;  /* 0x000000c2cb0b7210 */ /* 0x000fe20007ffe100 */
        /* <DEDUP_REMOVED lines=12> */
.L_x_888:
[----:B------:R-:W-:Y:S04]  /*6bd0*/  MOV R0, c[0x0][0x32c] ;  /* 0x0000cb0000007a02 */ /* 0x000fe80000000f00 */
[----:B------:R-:W-:Y:S11]  /*6be0*/  ISETP.NE.AND P0, PT, R0, 0x1, PT ;  /* 0x000000010000780c */ /* 0x000ff60003f05270 */
[----:B------:R-:W-:Y:S02]  /*6bf0*/  @!UPT UIADD3 URZ, URZ, URZ, URZ ;  /* 0x0000003f3f3ff290 */ /* 0x000fe4000fffe03f */
[----:B------:R-:W-:Y:S05]  /*6c00*/  @P0 IMAD.HI.U32 R0, R11, c[0x0][0x330], RZ ;  /* 0x0000cc000b000a27 */ /* 0x000fea00078e00ff */
[----:B------:R-:W-:Y:S02]  /*6c10*/  @P0 SHF.R.U32.HI R11, RZ, c[0x0][0x334], R0 ;  /* 0x0000cd00ff0b0a19 */ /* 0x000fe40000011600 */
.L_x_889:
[----:B------:R-:W-:Y:S05]  /*6c20*/  BSYNC B0 ;  /* 0x0000000000007941 */ /* 0x000fea0003800000 */
.L_x_887:
[----:B------:R-:W-:Y:S04]  /*6c30*/  IMAD R244, R11, c[0x0][0x32c], -R244 ;  /* 0x0000cb000bf47a24 */ /* 0x000fe800078e0af4 */
[----:B------:R-:W-:Y:S05]  /*6c40*/  IMAD.IADD R244, R244, 0x1, -R211 ;  /* 0x00000001f4f47824 */ /* 0x000fea00078e0ad3 */
[----:B------:R-:W-:Y:S02]  /*6c50*/  IADD3 R11, R244, c[0x0][0x32c], RZ ;  /* 0x0000cb00f40b7a10 */ /* 0x000fe40007ffe0ff */
[----:B------:R-:W-:Y:S02]  /*6c60*/  IMNMX R245, R245, R244, !PT ;  /* 0x000000f4f5f57217 */ /* 0x000fe40007800200 */
[----:B------:R-:W-:Y:S02]  /*6c70*/  IMNMX R246, R246, R11, PT ;  /* 0x0000000bf6f67217 */ /* 0x000fe40003800200 */
.L_x_886:
[----:B------:R-:W-:Y:S01]  /*6c80*/  ISETP.GT.AND P0, PT, R245, RZ, P2 ;  /* 0x000000fff500720c */ /* 0x000fe20001704270 */
[----:B------:R-:W-:Y:S04]  /*6c90*/  DEPBAR.LE SB0, 0x2 ;  /* 0x000080800000791a */ /* 0x000fe80000000000 */
[----:B------:R-:W-:Y:S01]  /*6ca0*/  BAR.SYNC.DEFER_BLOCKING 0x0 ;  /* 0x0000000000007b1d */ /* 0x000fe20000010000 */
[----:B------:R-:W-:Y:S01]  /*6cb0*/  ISETP.LT.OR P0, PT, R246, 0x1, P0 ;  /* 0x00000001f600780c */ /* 0x000fe20000701670 */
[----:B------:R-:W-:Y:S01]  /*6cc0*/  UIADD3 UR7, UR5, 0x1, URZ ;  /* 0x0000000105077890 */ /* 0x000fe2000fffe03f */
[----:B------:R-:W-:Y:S01]  /*6cd0*/  FMNMX.FTZ R0, R9, R132, !PT ;  /* 0x0000008409007209 */ /* 0x000fe20007810000 */
[----:B------:R-:W-:Y:S01]  /*6ce0*/  UISETP.GE.AND UP0, UPT, UR5, 0x1, UPT ;  /* 0x000000010500788c */ /* 0x000fe2000bf06270 */
[----:B------:R-:W-:Y:S02]  /*6cf0*/  FSEL R8, R2, -INF , !P0 ;  /* 0xff80000002087808 */ /* 0x000fe40004000000 */
[----:B------:R-:W-:Y:S01]  /*6d00*/  ISETP.GT.AND P0, PT, R245, 0x1, P2 ;  /* 0x00000001f500780c */ /* 0x000fe20001704270 */
[----:B------:R-:W-:Y:S01]  /*6d10*/  USEL UR5, UR7, URZ, !UP0 ;  /* 0x0000003f07057287 */ /* 0x000fe2000c000000 */
[----:B------:R-:W-:Y:S02]  /*6d20*/  FMNMX.FTZ R0, R5, R0, !PT ;  /* 0x0000000005007209 */ /* 0x000fe40007810000 */
[----:B------:R-:W-:Y:S02]  /*6d30*/  ISETP.LT.OR P0, PT, R246, 0x2, P0 ;  /* 0x00000002f600780c */ /* 0x000fe40000701670 */
[----:B------:R-:W-:Y:S02]  /*6d40*/  FMNMX.FTZ R0, R169, R0, !PT ;  /* 0x00000000a9007209 */ /* 0x000fe40007810000 */
[----:B------:R-:W-:Y:S02]  /*6d50*/  FSEL R6, R164, -INF , !P0 ;  /* 0xff800000a4067808 */ /* 0x000fe40004000000 */
[----:B------:R-:W-:Y:S02]  /*6d60*/  ISETP.GT.AND P0, PT, R245, 0x8, P2 ;  /* 0x00000008f500780c */ /* 0x000fe40001704270 */
[----:B------:R-:W-:Y:S02]  /*6d70*/  FMNMX.FTZ R0, R7, R0, !PT ;  /* 0x0000000007007209 */ /* 0x000fe40007810000 */
[----:B------:R-:W-:Y:S02]  /*6d80*/  ISETP.LT.OR P0, PT, R246, 0x9, P0 ;  /* 0x00000009f600780c */ /* 0x000fe40000701670 */
[----:B------:R-:W-:Y:S01]  /*6d90*/  FMNMX.FTZ R0, R165, R0, !PT ;  /* 0x00000000a5007209 */ /* 0x000fe20007810000 */
[----:B------:R-:W-:Y:S01]  /*6da0*/  LDSM.16.MT88.4 R28, [R134+UR4+0x100] ;  /* 0x00010004861c783b */ /* 0x000fe20008004200 */
[----:B------:R-:W-:Y:S02]  /*6db0*/  FSEL R166, R166, -INF , !P0 ;  /* 0xff800000a6a67808 */ /* 0x000fe40004000000 */
[----:B------:R-:W-:Y:S02]  /*6dc0*/  ISETP.GT.AND P0, PT, R245, 0x9, P2 ;  /* 0x00000009f500780c */ /* 0x000fe40001704270 */
[----:B------:R-:W-:Y:S02]  /*6dd0*/  FMNMX.FTZ R0, R167, R0, !PT ;  /* 0x00000000a7007209 */ /* 0x000fe40007810000 */
[----:B------:R-:W-:Y:S02]  /*6de0*/  ISETP.LT.OR P0, PT, R246, 0xa, P0 ;  /* 0x0000000af600780c */ /* 0x000fe40000701670 */
[----:B------:R-:W-:Y:S02]  /*6df0*/  FMNMX.FTZ R0, R143, R0, !PT ;  /* 0x000000008f007209 */ /* 0x000fe40007810000 */
        /* <DEDUP_REMOVED lines=45> */
[----:B------:R-:W-:Y:S01]  /*70d0*/  FMNMX.FTZ R13, R176, R13, !PT ;  /* 0x0000000db00d7209 */ /* 0x000fe20007810000 */
[----:B------:R-:W1:Y:S01]  /*70e0*/  SHFL.BFLY PT, R11, R0, 0x2, 0x1f ;  /* 0x0c401f00000b7f89 */ /* 0x000e6200000e0000 */
[----:B------:R-:W-:Y:S02]  /*70f0*/  FSEL R150, R239, -INF , !P0 ;  /* 0xff800000ef967808 */ /* 0x000fe40004000000 */
[----:B------:R-:W-:Y:S02]  /*7100*/  FMNMX.FTZ R13, R174, R13, !PT ;  /* 0x0000000dae0d7209 */ /* 0x000fe40007810000 */
[C---:B------:R-:W-:Y:S02]  /*7110*/  ISETP.GT.AND P0, PT, R245.reuse, 0x31, P2 ;  /* 0x00000031f500780c */ /* 0x040fe40001704270 */
[----:B------:R-:W-:Y:S02]  /*7120*/  FMNMX.FTZ R13, R154, R13, !PT ;  /* 0x0000000d9a0d7209 */ /* 0x000fe40007810000 */
[----:B------:R-:W-:Y:S02]  /*7130*/  ISETP.LT.OR P0, PT, R246, 0x32, P0 ;  /* 0x00000032f600780c */ /* 0x000fe40000701670 */
[C---:B------:R-:W-:Y:S02]  /*7140*/  ISETP.GT.AND P1, PT, R245.reuse, 0x38, P2 ;  /* 0x00000038f500780c */ /* 0x040fe40001724270 */
        /* <DEDUP_REMOVED lines=17> */
[----:B------:R-:W-:Y:S01]  /*7260*/  FMUL.FTZ R152, R2, c[0x0][0x2d0] ;  /* 0x0000b40002987a20 */ /* 0x000fe20000410000 */
[----:B--2---:R-:W-:Y:S04]  /*7270*/  FMNMX.FTZ R11, R15, R0, !PT ;  /* 0x000000000f0b7209 */ /* 0x004fe80007810000 */
[----:B------:R-:W-:Y:S01]  /*7280*/  FSEL R152, R152, RZ, P0 ;  /* 0x000000ff98987208 */ /* 0x000fe20000000000 */
[----:B------:R-:W-:Y:S04]  /*7290*/  LDSM.16.MT88.4 R12, [R135+UR4+0x100] ;  /* 0x00010004870c783b */ /* 0x000fe80008004200 */
[--C-:B------:R-:W-:Y:S01]  /*72a0*/  FFMA.FTZ R159, R5, c[0x0][0x2d0], -R152.reuse ;  /* 0x0000b400059f7a23 */ /* 0x100fe20000010898 */
[----:B------:R-:W-:Y:S01]  /*72b0*/  FSEL R5, R2, RZ, P0 ;  /* 0x000000ff02057208 */ /* 0x000fe20000000000 */
[--C-:B------:R-:W-:Y:S02]  /*72c0*/  FFMA.FTZ R162, R9, c[0x0][0x2d0], -R152.reuse ;  /* 0x0000b40009a27a23 */ /* 0x100fe40000010898 */
[----:B------:R-:W1:Y:S01]  /*72d0*/  SHFL.BFLY PT, R0, R11, 0x1, 0x1f ;  /* 0x0c201f000b007f89 */ /* 0x000e6200000e0000 */
[----:B------:R-:W-:Y:S01]  /*72e0*/  FFMA.FTZ R160, R169, c[0x0][0x2d0], -R152 ;  /* 0x0000b400a9a07a23 */ /* 0x000fe20000010898 */
[----:B------:R-:W-:Y:S01]  /*72f0*/  MUFU.EX2 R159, R159 ;  /* 0x0000009f009f7308 */ /* 0x000fe20000000800 */
[----:B------:R-:W-:Y:S02]  /*7300*/  FADD.FTZ R4, -R5, R132 ;  /* 0x0000008405047221 */ /* 0x000fe40000010100 */
[--C-:B------:R-:W-:Y:S02]  /*7310*/  FFMA.FTZ R157, R7, c[0x0][0x2d0], -R152.reuse ;  /* 0x0000b400079d7a23 */ /* 0x100fe40000010898 */
[----:B------:R-:W-:Y:S02]  /*7320*/  FMUL.FTZ R132, R4, c[0x0][0x2d0] ;  /* 0x0000b40004847a20 */ /* 0x000fe40000410000 */
[--C-:B------:R-:W-:Y:S02]  /*7330*/  FFMA.FTZ R182, R155, c[0x0][0x2d0], -R152.reuse ;  /* 0x0000b4009bb67a23 */ /* 0x100fe40000010898 */
[--C-:B------:R-:W-:Y:S01]  /*7340*/  FFMA.FTZ R181, R151, c[0x0][0x2d0], -R152.reuse ;  /* 0x0000b40097b57a23 */ /* 0x100fe20000010898 */
[----:B------:R-:W2:Y:S01]  /*7350*/  MUFU.EX2 R162, R162 ;  /* 0x000000a200a27308 */ /* 0x000ea20000000800 */
[--C-:B------:R-:W-:Y:S02]  /*7360*/  FFMA.FTZ R183, R149, c[0x0][0x2d0], -R152.reuse ;  /* 0x0000b40095b77a23 */ /* 0x100fe40000010898 */
[--C-:B------:R-:W-:Y:S02]  /*7370*/  FFMA.FTZ R165, R165, c[0x0][0x2d0], -R152.reuse ;  /* 0x0000b400a5a57a23 */ /* 0x100fe40000010898 */
[--C-:B------:R-:W-:Y:S02]  /*7380*/  FFMA.FTZ R173, R173, c[0x0][0x2d0], -R152.reuse ;  /* 0x0000b400adad7a23 */ /* 0x100fe40000010898 */
[--C-:B------:R-:W-:Y:S02]  /*7390*/  FFMA.FTZ R180, R177, c[0x0][0x2d0], -R152.reuse ;  /* 0x0000b400b1b47a23 */ /* 0x100fe40000010898 */
[--C-:B------:R-:W-:Y:S01]  /*73a0*/  FFMA.FTZ R175, R175, c[0x0][0x2d0], -R152.reuse ;  /* 0x0000b400afaf7a23 */ /* 0x100fe20000010898 */
[----:B------:R-:W-:Y:S01]  /*73b0*/  MUFU.EX2 R160, R160 ;  /* 0x000000a000a07308 */ /* 0x000fe20000000800 */
[----:B-1----:R-:W-:Y:S04]  /*73c0*/  FMNMX.FTZ R0, R11, R0, !PT ;  /* 0x000000000b007209 */ /* 0x002fe80007810000 */
[C---:B------:R-:W-:Y:S01]  /*73d0*/  FSETP.NEU.FTZ.AND P0, PT, R0.reuse, -INF , PT ;  /* 0xff8000000000780b */ /* 0x040fe20003f1d000 */
[C---:B------:R-:W-:Y:S03]  /*73e0*/  FMUL.FTZ R145, R0.reuse, c[0x0][0x2d0] ;  /* 0x0000b40000917a20 */ /* 0x040fe60000410000 */
[----:B------:R-:W-:Y:S01]  /*73f0*/  FSEL R4, R0, RZ, P0 ;  /* 0x000000ff00047208 */ /* 0x000fe20000000000 */
[----:B------:R-:W1:Y:S01]  /*7400*/  MUFU.EX2 R157, R157 ;  /* 0x0000009d009d7308 */ /* 0x000e620000000800 */
[----:B------:R-:W-:Y:S02]  /*7410*/  FSEL R145, R145, RZ, P0 ;  /* 0x000000ff91917208 */ /* 0x000fe40000000000 */
[----:B--2---:R-:W-:Y:S01]  /*7420*/  F2FP.BF16.PACK_AB R136, R159, R162 ;  /* 0x000000a29f88723e */ /* 0x004fe200000010ff */
[----:B------:R-:W-:Y:S02]  /*7430*/  FADD.FTZ R4, -R4, R3 ;  /* 0x0000000304047221 */ /* 0x000fe40000010100 */
[--C-:B------:R-:W-:Y:S02]  /*7440*/  FFMA.FTZ R164, R8, c[0x0][0x2d0], -R145.reuse ;  /* 0x0000b40008a47a23 */ /* 0x100fe40000010891 */
[--C-:B------:R-:W-:Y:S02]  /*7450*/  FFMA.FTZ R163, R6, c[0x0][0x2d0], -R145.reuse ;  /* 0x0000b40006a37a23 */ /* 0x100fe40000010891 */
[--C-:B------:R-:W-:Y:S01]  /*7460*/  FFMA.FTZ R158, R166, c[0x0][0x2d0], -R145.reuse ;  /* 0x0000b400a69e7a23 */ /* 0x100fe20000010891 */
[----:B------:R-:W2:Y:S01]  /*7470*/  MUFU.EX2 R132, R132 ;  /* 0x0000008400847308 */ /* 0x000ea20000000800 */
[--C-:B------:R-:W-:Y:S02]  /*7480*/  FFMA.FTZ R161, R168, c[0x0][0x2d0], -R145.reuse ;  /* 0x0000b400a8a17a23 */ /* 0x100fe40000010891 */
[----:B------:R-:W-:Y:S01]  /*7490*/  FMUL.FTZ R3, R4, c[0x0][0x2d0] ;  /* 0x0000b40004037a20 */ /* 0x000fe20000410000 */
[----:B------:R-:W-:Y:S01]  /*74a0*/  IADD3 R4, R135, UR4, RZ ;  /* 0x0000000487047c10 */ /* 0x000fe2000fffe0ff */
[--C-:B------:R-:W-:Y:S02]  /*74b0*/  FFMA.FTZ R168, R141, c[0x0][0x2d0], -R152.reuse ;  /* 0x0000b4008da87a23 */ /* 0x100fe40000010898 */
[--C-:B------:R-:W-:Y:S01]  /*74c0*/  FFMA.FTZ R171, R142, c[0x0][0x2d0], -R145.reuse ;  /* 0x0000b4008eab7a23 */ /* 0x100fe20000010891 */
[----:B------:R-:W-:Y:S01]  /*74d0*/  IADD3 R133, R187, R4, RZ ;  /* 0x00000004bb857210 */ /* 0x000fe20007ffe0ff */
[--C-:B------:R-:W-:Y:S01]  /*74e0*/  FFMA.FTZ R179, R154, c[0x0][0x2d0], -R145.reuse ;  /* 0x0000b4009ab37a23 */ /* 0x100fe20000010891 */
[----:B------:R-:W-:Y:S01]  /*74f0*/  MUFU.EX2 R164, R164 ;  /* 0x000000a400a47308 */ /* 0x000fe20000000800 */
[--C-:B------:R-:W-:Y:S02]  /*7500*/  FFMA.FTZ R191, R150, c[0x0][0x2d0], -R145.reuse ;  /* 0x0000b40096bf7a23 */ /* 0x100fe40000010891 */
[----:B------:R-:W3:Y:S01]  /*7510*/  LDSM.16.MT88.4 R20, [R133+0x100] ;  /* 0x000100008514783b */ /* 0x000ee20000004200 */
[----:B-1----:R-:W-:Y:S01]  /*7520*/  F2FP.BF16.PACK_AB R138, R157, R160 ;  /* 0x000000a09d8a723e */ /* 0x002fe200000010ff */
[--C-:B------:R-:W-:Y:S02]  /*7530*/  FFMA.FTZ R232, R148, c[0x0][0x2d0], -R145.reuse ;  /* 0x0000b40094e87a23 */ /* 0x100fe40000010891 */
[--C-:B------:R-:W-:Y:S02]  /*7540*/  FFMA.FTZ R233, R146, c[0x0][0x2d0], -R145.reuse ;  /* 0x0000b40092e97a23 */ /* 0x100fe40000010891 */
[--C-:B------:R-:W-:Y:S01]  /*7550*/  FFMA.FTZ R166, R167, c[0x0][0x2d0], -R152.reuse ;  /* 0x0000b400a7a67a23 */ /* 0x100fe20000010898 */
[----:B------:R-:W1:Y:S01]  /*7560*/  MUFU.EX2 R163, R163 ;  /* 0x000000a300a37308 */ /* 0x000e620000000800 */
[----:B------:R-:W-:Y:S01]  /*7570*/  LDSM.16.MT88.4 R148, [R135+UR4+0x3900] ;  /* 0x003900048794783b */ /* 0x000fe20008004200 */
[--C-:B------:R-:W-:Y:S02]  /*7580*/  FFMA.FTZ R167, R143, c[0x0][0x2d0], -R152.reuse ;  /* 0x0000b4008fa77a23 */ /* 0x100fe40000010898 */
[C---:B--2---:R-:W-:Y:S02]  /*7590*/  FMUL.FTZ R4, R132.reuse, R128 ;  /* 0x0000008084047220 */ /* 0x044fe40000410000 */
[C---:B------:R-:W-:Y:S02]  /*75a0*/  FMUL.FTZ R5, R132.reuse, R129 ;  /* 0x0000008184057220 */ /* 0x040fe40000410000 */
[C---:B------:R-:W-:Y:S02]  /*75b0*/  FMUL.FTZ R8, R132.reuse, R124 ;  /* 0x0000007c84087220 */ /* 0x040fe40000410000 */
        /* <DEDUP_REMOVED lines=8> */
[C---:B------:R-:W-:Y:S01]  /*7640*/  FMUL.FTZ R33, R132.reuse, R101 ;  /* 0x0000006584217220 */ /* 0x040fe20000410000 */
[----:B-1----:R-:W-:Y:S01]  /*7650*/  F2FP.BF16.PACK_AB R137, R163, R164 ;  /* 0x000000a4a389723e */ /* 0x002fe200000010ff */
[C---:B------:R-:W-:Y:S02]  /*7660*/  FMUL.FTZ R36, R132.reuse, R36 ;  /* 0x0000002484247220 */ /* 0x040fe40000410000 */
[C---:B------:R-:W-:Y:S02]  /*7670*/  FMUL.FTZ R37, R132.reuse, R37 ;  /* 0x0000002584257220 */ /* 0x040fe40000410000 */
[C---:B------:R-:W-:Y:S01]  /*7680*/  FMUL.FTZ R40, R132.reuse, R40 ;  /* 0x0000002884287220 */ /* 0x040fe20000410000 */
[----:B------:R-:W1:Y:S01]  /*7690*/  MUFU.EX2 R3, R3 ;  /* 0x0000000300037308 */ /* 0x000e620000000800 */
[C---:B------:R-:W-:Y:S02]  /*76a0*/  FMUL.FTZ R41, R132.reuse, R41 ;  /* 0x0000002984297220 */ /* 0x040fe40000410000 */
[C---:B------:R-:W-:Y:S02]  /*76b0*/  FMUL.FTZ R44, R132.reuse, R44 ;  /* 0x0000002c842c7220 */ /* 0x040fe40000410000 */
        /* <DEDUP_REMOVED lines=20> */
[----:B------:R-:W-:Y:S02]  /*7800*/  LDSM.16.MT88.4 R124, [R135+UR4+0x2900] ;  /* 0x00290004877c783b */ /* 0x000fe40008004200 */
[C---:B------:R-:W-:Y:S02]  /*7810*/  FMUL.FTZ R18, R3.reuse, R118 ;  /* 0x0000007603127220 */ /* 0x040fe40000410000 */
[C---:B------:R-:W-:Y:S01]  /*7820*/  FMUL.FTZ R12, R132.reuse, R120 ;  /* 0x00000078840c7220 */ /* 0x040fe20000410000 */
[C---:B------:R-:W-:Y:S01]  /*7830*/  HMMA.16816.F32.BF16 R8, R136.reuse, R14, R8 ;  /* 0x0000000e8808723c */ /* 0x040fe20000041808 */
[----:B------:R-:W1:Y:S03]  /*7840*/  MUFU.EX2 R168, R168 ;  /* 0x000000a800a87308 */ /* 0x000e660000000800 */
[C---:B------:R-:W-:Y:S02]  /*7850*/  FMUL.FTZ R13, R132.reuse, R121 ;  /* 0x00000079840d7220 */ /* 0x040fe40000410000 */
[C---:B------:R-:W-:Y:S02]  /*7860*/  FMUL.FTZ R19, R3.reuse, R119 ;  /* 0x0000007703137220 */ /* 0x040fe40000410000 */
[C---:B------:R-:W-:Y:S01]  /*7870*/  FMUL.FTZ R14, R3.reuse, R122 ;  /* 0x0000007a030e7220 */ /* 0x040fe20000410000 */
[----:B------:R-:W-:Y:S02]  /*7880*/  LDSM.16.MT88.4 R116, [R133+0x900] ;  /* 0x000900008574783b */ /* 0x000fe40000004200 */
[----:B------:R-:W-:Y:S01]  /*7890*/  MUFU.EX2 R171, R171 ;  /* 0x000000ab00ab7308 */ /* 0x000fe20000000800 */
[C---:B------:R-:W-:Y:S02]  /*78a0*/  FMUL.FTZ R15, R3.reuse, R123 ;  /* 0x0000007b030f7220 */ /* 0x040fe40000410000 */
[C---:B------:R-:W-:Y:S02]  /*78b0*/  FMUL.FTZ R26, R3.reuse, R110 ;  /* 0x0000006e031a7220 */ /* 0x040fe40000410000 */
[C---:B------:R-:W-:Y:S01]  /*78c0*/  FMUL.FTZ R27, R3.reuse, R111 ;  /* 0x0000006f031b7220 */ /* 0x040fe20000410000 */
[----:B------:R-:W4:Y:S01]  /*78d0*/  LDSM.16.MT88.4 R120, [R156+0x100] ;  /* 0x000100009c78783b */ /* 0x000f220000004200 */
[C---:B------:R-:W-:Y:S01]  /*78e0*/  FMUL.FTZ R34, R3.reuse, R102 ;  /* 0x0000006603227220 */ /* 0x040fe20000410000 */
[C---:B---3--:R-:W-:Y:S02]  /*78f0*/  HMMA.16816.F32.BF16 R12, R136.reuse, R20, R12 ;  /* 0x00000014880c723c */ /* 0x048fe4000004180c */
[----:B------:R-:W-:Y:S01]  /*7900*/  MUFU.EX2 R173, R173 ;  /* 0x000000ad00ad7308 */ /* 0x000fe20000000800 */
[C---:B------:R-:W-:Y:S02]  /*7910*/  FMUL.FTZ R35, R3.reuse, R103 ;  /* 0x0000006703237220 */ /* 0x040fe40000410000 */
[C---:B------:R-:W-:Y:S01]  /*7920*/  FMUL.FTZ R38, R3.reuse, R38 ;  /* 0x0000002603267220 */ /* 0x040fe20000410000 */
[----:B------:R-:W-:Y:S01]  /*7930*/  LDSM.16.MT88.4 R100, [R134+UR4+0x2100] ;  /* 0x002100048664783b */ /* 0x000fe20008004200 */
[C---:B------:R-:W-:Y:S01]  /*7940*/  FMUL.FTZ R20, R132.reuse, R112 ;  /* 0x0000007084147220 */ /* 0x040fe20000410000 */
[C---:B------:R-:W-:Y:S04]  /*7950*/  HMMA.16816.F32.BF16 R16, R136.reuse, R22, R16 ;  /* 0x000000168810723c */ /* 0x040fe80000041810 */
[C---:B------:R-:W-:Y:S01]  /*7960*/  FMUL.FTZ R21, R132.reuse, R113 ;  /* 0x0000007184157220 */ /* 0x040fe20000410000 */
[----:B------:R-:W-:Y:S01]  /*7970*/  MUFU.EX2 R180, R180 ;  /* 0x000000b400b47308 */ /* 0x000fe20000000800 */
[C---:B------:R-:W-:Y:S01]  /*7980*/  FMUL.FTZ R39, R3.reuse, R39 ;  /* 0x0000002703277220 */ /* 0x040fe20000410000 */
[----:B------:R-:W-:Y:S01]  /*7990*/  LDSM.16.MT88.4 R108, [R156+0x2100] ;  /* 0x002100009c6c783b */ /* 0x000fe20000004200 */
[C---:B------:R-:W-:Y:S04]  /*79a0*/  FMUL.FTZ R22, R3.reuse, R114 ;  /* 0x0000007203167220 */ /* 0x040fe80000410000 */
[C---:B------:R-:W-:Y:S02]  /*79b0*/  FMUL.FTZ R23, R3.reuse, R115 ;  /* 0x0000007303177220 */ /* 0x040fe40000410000 */
[C---:B------:R-:W-:Y:S01]  /*79c0*/  FMUL.FTZ R42, R3.reuse, R42 ;  /* 0x0000002a032a7220 */ /* 0x040fe20000410000 */
[----:B------:R-:W3:Y:S01]  /*79d0*/  LDSM.16.MT88.4 R112, [R135+UR4+0x2100] ;  /* 0x002100048770783b */ /* 0x000ee20008004200 */
[C---:B------:R-:W-:Y:S01]  /*79e0*/  FMUL.FTZ R43, R3.reuse, R43 ;  /* 0x0000002b032b7220 */ /* 0x040fe20000410000 */
[----:B------:R-:W-:Y:S01]  /*79f0*/  MUFU.EX2 R175, R175 ;  /* 0x000000af00af7308 */ /* 0x000fe20000000800 */
[C---:B------:R-:W-:Y:S01]  /*7a00*/  FMUL.FTZ R46, R3.reuse, R46 ;  /* 0x0000002e032e7220 */ /* 0x040fe20000410000 */
        /* <DEDUP_REMOVED lines=11> */
[----:B------:R-:W5:Y:S01]  /*7ac0*/  LDSM.16.MT88.4 R104, [R133+0x2100] ;  /* 0x002100008568783b */ /* 0x000f620000004200 */
[C---:B------:R-:W-:Y:S02]  /*7ad0*/  FMUL.FTZ R54, R3.reuse, R54 ;  /* 0x0000003603367220 */ /* 0x040fe40000410000 */
[C---:B------:R-:W-:Y:S02]  /*7ae0*/  FMUL.FTZ R55, R3.reuse, R55 ;  /* 0x0000003703377220 */ /* 0x040fe40000410000 */
[C---:B----4-:R-:W-:Y:S02]  /*7af0*/  HMMA.16816.F32.BF16 R28, R136.reuse, R120, R28 ;  /* 0x00000078881c723c */ /* 0x050fe4000004181c */
[----:B------:R-:W-:Y:S01]  /*7b00*/  MUFU.EX2 R181, R181 ;  /* 0x000000b500b57308 */ /* 0x000fe20000000800 */
[C---:B------:R-:W-:Y:S02]  /*7b10*/  FMUL.FTZ R58, R3.reuse, R58 ;  /* 0x0000003a033a7220 */ /* 0x040fe40000410000 */
[C---:B------:R-:W-:Y:S02]  /*7b20*/  FMUL.FTZ R59, R3.reuse, R59 ;  /* 0x0000003b033b7220 */ /* 0x040fe40000410000 */
[C---:B------:R-:W-:Y:S01]  /*7b30*/  FMUL.FTZ R62, R3.reuse, R62 ;  /* 0x0000003e033e7220 */ /* 0x040fe20000410000 */
[C---:B------:R-:W-:Y:S01]  /*7b40*/  HMMA.16816.F32.BF16 R32, R136.reuse, R122, R32 ;  /* 0x0000007a8820723c */ /* 0x040fe20000041820 */
[----:B------:R-:W-:Y:S03]  /*7b50*/  LDSM.16.MT88.4 R120, [R134+UR4+0x900] ;  /* 0x000900048678783b */ /* 0x000fe60008004200 */
        /* <DEDUP_REMOVED lines=13> */
[C---:B-----5:R-:W-:Y:S03]  /*7c30*/  HMMA.16816.F32.BF16 R44, R136.reuse, R104, R44 ;  /* 0x00000068882c723c */ /* 0x060fe6000004182c */
[C---:B------:R-:W-:Y:S02]  /*7c40*/  FMUL.FTZ R71, R3.reuse, R71 ;  /* 0x0000004703477220 */ /* 0x040fe40000410000 */
[C---:B------:R-:W-:Y:S02]  /*7c50*/  FMUL.FTZ R72, R132.reuse, R72 ;  /* 0x0000004884487220 */ /* 0x040fe40000410000 */
[C---:B------:R-:W-:Y:S01]  /*7c60*/  FMUL.FTZ R73, R132.reuse, R73 ;  /* 0x0000004984497220 */ /* 0x040fe20000410000 */
[C---:B------:R-:W-:Y:S01]  /*7c70*/  HMMA.16816.F32.BF16 R48, R136.reuse, R106, R48 ;  /* 0x0000006a8830723c */ /* 0x040fe20000041830 */
[----:B------:R-:W3:Y:S01]  /*7c80*/  LDSM.16.MT88.4 R104, [R135+UR4+0x4100] ;  /* 0x004100048768783b */ /* 0x000ee20008004200 */
[----:B------:R-:W-:Y:S02]  /*7c90*/  MUFU.EX2 R233, R233 ;  /* 0x000000e900e97308 */ /* 0x000fe40000000800 */
[C---:B------:R-:W-:Y:S02]  /*7ca0*/  FMUL.FTZ R74, R3.reuse, R74 ;  /* 0x0000004a034a7220 */ /* 0x040fe40000410000 */
[C---:B------:R-:W-:Y:S02]  /*7cb0*/  FMUL.FTZ R75, R3.reuse, R75 ;  /* 0x0000004b034b7220 */ /* 0x040fe40000410000 */
[C---:B------:R-:W-:Y:S04]  /*7cc0*/  HMMA.16816.F32.BF16 R52, R136.reuse, R100, R52 ;  /* 0x000000648834723c */ /* 0x040fe80000041834 */
[C---:B------:R-:W-:Y:S02]  /*7cd0*/  FMUL.FTZ R76, R132.reuse, R76 ;  /* 0x0000004c844c7220 */ /* 0x040fe40000410000 */
[C---:B------:R-:W-:Y:S02]  /*7ce0*/  FMUL.FTZ R77, R132.reuse, R77 ;  /* 0x0000004d844d7220 */ /* 0x040fe40000410000 */
[C---:B------:R-:W-:Y:S01]  /*7cf0*/  HMMA.16816.F32.BF16 R56, R136.reuse, R102, R56 ;  /* 0x000000668838723c */ /* 0x040fe20000041838 */
[----:B------:R-:W4:Y:S03]  /*7d00*/  LDSM.16.MT88.4 R100, [R133+0x4100] ;  /* 0x004100008564783b */ /* 0x000f260000004200 */
[C---:B------:R-:W-:Y:S02]  /*7d10*/  FMUL.FTZ R78, R3.reuse, R78 ;  /* 0x0000004e034e7220 */ /* 0x040fe40000410000 */
[C---:B------:R-:W-:Y:S02]  /*7d20*/  FMUL.FTZ R79, R3.reuse, R79 ;  /* 0x0000004f034f7220 */ /* 0x040fe40000410000 */
[C---:B------:R-:W-:Y:S04]  /*7d30*/  HMMA.16816.F32.BF16 R60, R136.reuse, R108, R60 ;  /* 0x0000006c883c723c */ /* 0x040fe8000004183c */
[C---:B------:R-:W-:Y:S02]  /*7d40*/  FMUL.FTZ R80, R132.reuse, R80 ;  /* 0x0000005084507220 */ /* 0x040fe40000410000 */
[C---:B------:R-:W-:Y:S02]  /*7d50*/  FMUL.FTZ R81, R132.reuse, R81 ;  /* 0x0000005184517220 */ /* 0x040fe40000410000 */
[C---:B------:R-:W-:Y:S01]  /*7d60*/  HMMA.16816.F32.BF16 R64, R136.reuse, R110, R64 ;  /* 0x0000006e8840723c */ /* 0x040fe20000041840 */
[----:B------:R-:W5:Y:S03]  /*7d70*/  LDSM.16.MT88.4 R108, [R134+UR4+0x4100] ;  /* 0x00410004866c783b */ /* 0x000f660008004200 */
[C---:B------:R-:W-:Y:S02]  /*7d80*/  FMUL.FTZ R82, R3.reuse, R82 ;  /* 0x0000005203527220 */ /* 0x040fe40000410000 */
[C---:B------:R-:W-:Y:S02]  /*7d90*/  FMUL.FTZ R83, R3.reuse, R83 ;  /* 0x0000005303537220 */ /* 0x040fe40000410000 */
[C---:B------:R-:W-:Y:S01]  /*7da0*/  FMUL.FTZ R84, R132.reuse, R84 ;  /* 0x0000005484547220 */ /* 0x040fe20000410000 */
[C---:B---3--:R-:W-:Y:S03]  /*7db0*/  HMMA.16816.F32.BF16 R68, R136.reuse, R104, R68 ;  /* 0x000000688844723c */ /* 0x048fe60000041844 */
[----:B------:R-:W-:Y:S02]  /*7dc0*/  FMUL.FTZ R85, R132, R85 ;  /* 0x0000005584557220 */ /* 0x000fe40000410000 */
[C---:B------:R-:W-:Y:S02]  /*7dd0*/  FMUL.FTZ R86, R3.reuse, R86 ;  /* 0x0000005603567220 */ /* 0x040fe40000410000 */
[C---:B------:R-:W-:Y:S01]  /*7de0*/  FMUL.FTZ R87, R3.reuse, R87 ;  /* 0x0000005703577220 */ /* 0x040fe20000410000 */
[C---:B------:R-:W-:Y:S01]  /*7df0*/  HMMA.16816.F32.BF16 R72, R136.reuse, R106, R72 ;  /* 0x0000006a8848723c */ /* 0x040fe20000041848 */
[----:B------:R-:W3:Y:S03]  /*7e00*/  LDSM.16.MT88.4 R104, [R156+0x4100] ;  /* 0x004100009c68783b */ /* 0x000ee60000004200 */
[--C-:B------:R-:W-:Y:S02]  /*7e10*/  FFMA.FTZ R169, R172, c[0x0][0x2d0], -R145.reuse ;  /* 0x0000b400aca97a23 */ /* 0x100fe40000010891 */
[--C-:B------:R-:W-:Y:S02]  /*7e20*/  FFMA.FTZ R172, R140, c[0x0][0x2d0], -R145.reuse ;  /* 0x0000b4008cac7a23 */ /* 0x100fe40000010891 */
[C---:B----4-:R-:W-:Y:S01]  /*7e30*/  HMMA.16816.F32.BF16 R76, R136.reuse, R100, R76 ;  /* 0x00000064884c723c */ /* 0x050fe2000004184c */
[----:B------:R-:W-:Y:S01]  /*7e40*/  LDSM.16.MT88.4 R140, [R134+UR4+0x2900] ;  /* 0x00290004868c783b */ /* 0x000fe20008004200 */
[----:B------:R-:W-:Y:S02]  /*7e50*/  MUFU.EX2 R169, R169 ;  /* 0x000000a900a97308 */ /* 0x000fe40000000800 */
[--C-:B------:R-:W-:Y:S02]  /*7e60*/  FFMA.FTZ R170, R170, c[0x0][0x2d0], -R145.reuse ;  /* 0x0000b400aaaa7a23 */ /* 0x100fe40000010891 */
[----:B------:R-:W-:Y:S01]  /*7e70*/  FMUL.FTZ R88, R132, R88 ;  /* 0x0000005884587220 */ /* 0x000fe20000410000 */
[----:B--2---:R-:W-:Y:S01]  /*7e80*/  F2FP.BF16.PACK_AB R100, R166, R165 ;  /* 0x000000a5a664723e */ /* 0x004fe200000010ff */
[C---:B------:R-:W-:Y:S04]  /*7e90*/  HMMA.16816.F32.BF16 R80, R136.reuse, R102, R80 ;  /* 0x000000668850723c */ /* 0x040fe80000041850 */
[----:B------:R-:W-:Y:S01]  /*7ea0*/  FMUL.FTZ R89, R132, R89 ;  /* 0x0000005984597220 */ /* 0x000fe20000410000 */
[----:B------:R-:W2:Y:S01]  /*7eb0*/  MUFU.EX2 R170, R170 ;  /* 0x000000aa00aa7308 */ /* 0x000ea20000000800 */
[C---:B------:R-:W-:Y:S01]  /*7ec0*/  FMUL.FTZ R90, R3.reuse, R90 ;  /* 0x0000005a035a7220 */ /* 0x040fe20000410000 */
[----:B-1----:R-:W-:Y:S01]  /*7ed0*/  F2FP.BF16.PACK_AB R102, R168, R167 ;  /* 0x000000a7a866723e */ /* 0x002fe200000010ff */
[C---:B-----5:R-:W-:Y:S04]  /*7ee0*/  HMMA.16816.F32.BF16 R84, R136.reuse, R108, R84 ;  /* 0x0000006c8854723c */ /* 0x060fe80000041854 */
[C---:B------:R-:W-:Y:S02]  /*7ef0*/  FMUL.FTZ R91, R3.reuse, R91 ;  /* 0x0000005b035b7220 */ /* 0x040fe40000410000 */
[C---:B------:R-:W-:Y:S01]  /*7f00*/  FMUL.FTZ R92, R132.reuse, R92 ;  /* 0x0000005c845c7220 */ /* 0x040fe20000410000 */
[----:B------:R-:W1:Y:S01]  /*7f10*/  MUFU.EX2 R172, R172 ;  /* 0x000000ac00ac7308 */ /* 0x000e620000000800 */
[C---:B------:R-:W-:Y:S03]  /*7f20*/  FMUL.FTZ R93, R132.reuse, R93 ;  /* 0x0000005d845d7220 */ /* 0x040fe60000410000 */
[C---:B------:R-:W-:Y:S01]  /*7f30*/  HMMA.16816.F32.BF16 R88, R136.reuse, R110, R88 ;  /* 0x0000006e8858723c */ /* 0x040fe20000041858 */
[----:B------:R-:W4:Y:S02]  /*7f40*/  LDSM.16.MT88.4 R108, [R156+0x900] ;  /* 0x000900009c6c783b */ /* 0x000f240000004200 */
[C---:B------:R-:W-:Y:S02]  /*7f50*/  FMUL.FTZ R94, R3.reuse, R94 ;  /* 0x0000005e035e7220 */ /* 0x040fe40000410000 */
[C---:B------:R-:W-:Y:S02]  /*7f60*/  FMUL.FTZ R95, R3.reuse, R95 ;  /* 0x0000005f035f7220 */ /* 0x040fe40000410000 */
[C---:B------:R-:W-:Y:S02]  /*7f70*/  FMUL.FTZ R96, R132.reuse, R96 ;  /* 0x0000006084607220 */ /* 0x040fe40000410000 */
[----:B------:R-:W-:Y:S03]  /*7f80*/  FMUL.FTZ R97, R132, R97 ;  /* 0x0000006184617220 */ /* 0x000fe60000410000 */
[C---:B---3--:R-:W-:Y:S03]  /*7f90*/  HMMA.16816.F32.BF16 R92, R136.reuse, R104, R92 ;  /* 0x00000068885c723c */ /* 0x048fe6000004185c */
[C---:B------:R-:W-:Y:S01]  /*7fa0*/  FMUL.FTZ R98, R3.reuse, R98 ;  /* 0x0000006203627220 */ /* 0x040fe20000410000 */
[----:B--2---:R-:W-:Y:S01]  /*7fb0*/  F2FP.BF16.PACK_AB R101, R170, R169 ;  /* 0x000000a9aa65723e */ /* 0x004fe200000010ff */
[----:B------:R-:W-:Y:S02]  /*7fc0*/  FMUL.FTZ R99, R3, R99 ;  /* 0x0000006303637220 */ /* 0x000fe40000410000 */
[--C-:B------:R-:W-:Y:S01]  /*7fd0*/  FFMA.FTZ R177, R178, c[0x0][0x2d0], -R145.reuse ;  /* 0x0000b400b2b17a23 */ /* 0x100fe20000010891 */
[----:B-1----:R-:W-:Y:S01]  /*7fe0*/  F2FP.BF16.PACK_AB R103, R172, R171 ;  /* 0x000000abac67723e */ /* 0x002fe200000010ff */
[--C-:B------:R-:W-:Y:S03]  /*7ff0*/  FFMA.FTZ R178, R153, c[0x0][0x2d0], -R152.reuse ;  /* 0x0000b40099b27a23 */ /* 0x100fe60000010898 */
[----:B------:R-:W-:Y:S01]  /*8000*/  HMMA.16816.F32.BF16 R96, R136, R106, R96 ;  /* 0x0000006a8860723c */ /* 0x000fe20000041860 */
[----:B------:R-:W1:Y:S01]  /*8010*/  LDSM.16.MT88.4 R104, [R156+0x2900] ;  /* 0x002900009c68783b */ /* 0x000e620000004200 */
[----:B------:R-:W-:Y:S01]  /*8020*/  MUFU.EX2 R177, R177 ;  /* 0x000000b100b17308 */ /* 0x000fe20000000800 */
[----:B------:R-:W-:Y:S02]  /*8030*/  FFMA.FTZ R152, R147, c[0x0][0x2d0], -R152 ;  /* 0x0000b40093987a23 */ /* 0x000fe40000010898 */
[--C-:B------:R-:W-:Y:S02]  /*8040*/  FFMA.FTZ R176, R176, c[0x0][0x2d0], -R145.reuse ;  /* 0x0000b400b0b07a23 */ /* 0x100fe40000010891 */
[--C-:B------:R-:W-:Y:S01]  /*8050*/  FFMA.FTZ R174, R174, c[0x0][0x2d0], -R145.reuse ;  /* 0x0000b400aeae7a23 */ /* 0x100fe20000010891 */
[C---:B------:R-:W-:Y:S01]  /*8060*/  HMMA.16816.F32.BF16 R4, R100.reuse, R112, R4 ;  /* 0x000000706404723c */ /* 0x040fe20000041804 */
[----:B------:R-:W-:Y:S03]  /*8070*/  LDSM.16.MT88.4 R136, [R134+UR4+0x3100] ;  /* 0x003100048688783b */ /* 0x000fe60008004200 */
[----:B------:R2:W-:Y:S01]  /*8080*/  MUFU.EX2 R230, R152 ;  /* 0x0000009800e67308 */ /* 0x0005e20000000800 */
[----:B------:R-:W-:Y:S02]  /*8090*/  FFMA.FTZ R145, R144, c[0x0][0x2d0], -R145 ;  /* 0x0000b40090917a23 */ /* 0x000fe40000010891 */
[----:B------:R-:W-:Y:S01]  /*80a0*/  FFMA.FTZ R164, R3, R216, R164 ;  /* 0x000000d803a47223 */ /* 0x000fe200000100a4 */
[C---:B------:R-:W-:Y:S01]  /*80b0*/  HMMA.16816.F32.BF16 R8, R100.reuse, R114, R8 ;  /* 0x000000726408723c */ /* 0x040fe20000041808 */
[----:B------:R-:W-:Y:S03]  /*80c0*/  LDSM.16.MT88.4 R112, [R133+0x4900] ;  /* 0x004900008570783b */ /* 0x000fe60000004200 */
[----:B------:R-:W-:Y:S01]  /*80d0*/  FFMA.FTZ R162, R132, R217, R162 ;  /* 0x000000d984a27223 */ /* 0x000fe200000100a2 */
[----:B------:R-:W-:Y:S01]  /*80e0*/  MOV R132, R2 ;  /* 0x0000000200847202 */ /* 0x000fe20000000f00 */
[----:B------:R3:W-:Y:S01]  /*80f0*/  MUFU.EX2 R234, R145 ;  /* 0x0000009100ea7308 */ /* 0x0007e20000000800 */
[----:B------:R-:W-:Y:S01]  /*8100*/  FADD.FTZ R163, R163, R164 ;  /* 0x000000a4a3a37221 */ /* 0x000fe20000010000 */
[C---:B------:R-:W-:Y:S04]  /*8110*/  HMMA.16816.F32.BF16 R12, R100.reuse, R116, R12 ;  /* 0x00000074640c723c */ /* 0x040fe8000004180c */
[----:B------:R-:W-:Y:S02]  /*8120*/  FADD.FTZ R159, R159, R162 ;  /* 0x000000a29f9f7221 */ /* 0x000fe40000010000 */
[----:B------:R-:W-:Y:S02]  /*8130*/  FADD.FTZ R158, R158, R163 ;  /* 0x000000a39e9e7221 */ /* 0x000fe40000010000 */
[C---:B------:R-:W-:Y:S01]  /*8140*/  HMMA.16816.F32.BF16 R16, R100.reuse, R118, R16 ;  /* 0x000000766410723c */ /* 0x040fe20000041810 */
[----:B------:R-:W-:Y:S01]  /*8150*/  LDSM.16.MT88.4 R116, [R134+UR4+0x4900] ;  /* 0x004900048674783b */ /* 0x000fe20008004200 */
[----:B------:R-:W5:Y:S02]  /*8160*/  MUFU.EX2 R176, R176 ;  /* 0x000000b000b07308 */ /* 0x000f640000000800 */
[----:B------:R-:W-:Y:S02]  /*8170*/  FADD.FTZ R160, R160, R159 ;  /* 0x0000009fa0a07221 */ /* 0x000fe40000010000 */
[----:B------:R-:W-:Y:S02]  /*8180*/  FADD.FTZ R158, R161, R158 ;  /* 0x0000009ea19e7221 */ /* 0x000fe40000010000 */
[C---:B------:R-:W-:Y:S01]  /*8190*/  HMMA.16816.F32.BF16 R20, R100.reuse, R120, R20 ;  /* 0x000000786414723c */ /* 0x040fe20000041814 */
[----:B--2---:R-:W-:Y:S03]  /*81a0*/  LDSM.16.MT88.4 R152, [R133+0x3900] ;  /* 0x003900008598783b */ /* 0x004fe60000004200 */
[----:B------:R-:W2:Y:S01]  /*81b0*/  MUFU.EX2 R174, R174 ;  /* 0x000000ae00ae7308 */ /* 0x000ea20000000800 */
[----:B------:R-:W-:Y:S02]  /*81c0*/  FADD.FTZ R160, R157, R160 ;  /* 0x000000a09da07221 */ /* 0x000fe40000010000 */
[----:B------:R-:W-:Y:S01]  /*81d0*/  FADD.FTZ R169, R169, R158 ;  /* 0x0000009ea9a97221 */ /* 0x000fe20000010000 */
[C---:B------:R-:W-:Y:S01]  /*81e0*/  HMMA.16816.F32.BF16 R24, R100.reuse, R122, R24 ;  /* 0x0000007a6418723c */ /* 0x040fe20000041818 */
[----:B------:R-:W-:Y:S03]  /*81f0*/  LDSM.16.MT88.4 R120, [R134+UR4+0x1100] ;  /* 0x001100048678783b */ /* 0x000fe60008004200 */
[----:B------:R-:W-:Y:S02]  /*8200*/  FADD.FTZ R165, R165, R160 ;  /* 0x000000a0a5a57221 */ /* 0x000fe40000010000 */
[----:B------:R-:W1:Y:S01]  /*8210*/  MUFU.EX2 R178, R178 ;  /* 0x000000b200b27308 */ /* 0x000e620000000800 */
[----:B------:R-:W-:Y:S01]  /*8220*/  FADD.FTZ R170, R170, R169 ;  /* 0x000000a9aaaa7221 */ /* 0x000fe20000010000 */
[C---:B----4-:R-:W-:Y:S01]  /*8230*/  HMMA.16816.F32.BF16 R28, R100.reuse, R108, R28 ;  /* 0x0000006c641c723c */ /* 0x050fe2000004181c */
[----:B---3--:R-:W-:Y:S03]  /*8240*/  LDSM.16.MT88.4 R144, [R156+0x1900] ;  /* 0x001900009c90783b */ /* 0x008fe60000004200 */
[----:B------:R-:W-:Y:S02]  /*8250*/  FADD.FTZ R166, R166, R165 ;  /* 0x000000a5a6a67221 */ /* 0x000fe40000010000 */
[----:B------:R-:W-:Y:S02]  /*8260*/  FADD.FTZ R171, R171, R170 ;  /* 0x000000aaabab7221 */ /* 0x000fe40000010000 */
[C---:B------:R-:W-:Y:S01]  /*8270*/  HMMA.16816.F32.BF16 R32, R100.reuse, R110, R32 ;  /* 0x0000006e6420723c */ /* 0x040fe20000041820 */
[----:B------:R-:W3:Y:S03]  /*8280*/  LDSM.16.MT88.4 R108, [R135+UR4+0x4900] ;  /* 0x00490004876c783b */ /* 0x000ee60008004200 */
[----:B------:R-:W-:Y:S02]  /*8290*/  FADD.FTZ R167, R167, R166 ;  /* 0x000000a6a7a77221 */ /* 0x000fe40000010000 */
[----:B------:R-:W-:Y:S02]  /*82a0*/  FADD.FTZ R172, R172, R171 ;  /* 0x000000abacac7221 */ /* 0x000fe40000010000 */
[C---:B------:R-:W-:Y:S04]  /*82b0*/  HMMA.16816.F32.BF16 R36, R100.reuse, R124, R36 ;  /* 0x0000007c6424723c */ /* 0x040fe80000041824 */
[----:B------:R-:W-:Y:S04]  /*82c0*/  FADD.FTZ R168, R168, R167 ;  /* 0x000000a7a8a87221 */ /* 0x000fe80000010000 */
[C---:B------:R-:W-:Y:S01]  /*82d0*/  HMMA.16816.F32.BF16 R40, R100.reuse, R126, R40 ;  /* 0x0000007e6428723c */ /* 0x040fe20000041828 */
[----:B------:R-:W-:Y:S07]  /*82e0*/  LDSM.16.MT88.4 R124, [R135+UR4+0x3100] ;  /* 0x00310004877c783b */ /* 0x000fee0008004200 */
        /* <DEDUP_REMOVED lines=9> */
[C---:B---3--:R-:W-:Y:S08]  /*8380*/  HMMA.16816.F32.BF16 R68, R100.reuse, R108, R68 ;  /* 0x0000006c6444723c */ /* 0x048ff00000041844 */
[C---:B------:R-:W-:Y:S01]  /*8390*/  HMMA.16816.F32.BF16 R72, R100.reuse, R110, R72 ;  /* 0x0000006e6448723c */ /* 0x040fe20000041848 */
[----:B------:R-:W3:Y:S07]  /*83a0*/  LDSM.16.MT88.4 R108, [R135+UR4+0x1100] ;  /* 0x00110004876c783b */ /* 0x000eee0008004200 */
[C---:B------:R-:W-:Y:S08]  /*83b0*/  HMMA.16816.F32.BF16 R76, R100.reuse, R112, R76 ;  /* 0x00000070644c723c */ /* 0x040ff0000004184c */
[C---:B------:R-:W-:Y:S01]  /*83c0*/  HMMA.16816.F32.BF16 R80, R100.reuse, R114, R80 ;  /* 0x000000726450723c */ /* 0x040fe20000041850 */
[----:B------:R-:W4:Y:S07]  /*83d0*/  LDSM.16.MT88.4 R112, [R133+0x1100] ;  /* 0x001100008570783b */ /* 0x000f2e0000004200 */
[C---:B------:R-:W-:Y:S08]  /*83e0*/  HMMA.16816.F32.BF16 R84, R100.reuse, R116, R84 ;  /* 0x000000746454723c */ /* 0x040ff00000041854 */
[C---:B------:R-:W-:Y:S01]  /*83f0*/  HMMA.16816.F32.BF16 R88, R100.reuse, R118, R88 ;  /* 0x000000766458723c */ /* 0x040fe20000041858 */
[----:B------:R-:W4:Y:S07]  /*8400*/  LDSM.16.MT88.4 R116, [R156+0x1100] ;  /* 0x001100009c74783b */ /* 0x000f2e0000004200 */
[C---:B-1----:R-:W-:Y:S08]  /*8410*/  HMMA.16816.F32.BF16 R92, R100.reuse, R104, R92 ;  /* 0x00000068645c723c */ /* 0x042ff0000004185c */
[----:B------:R-:W-:Y:S01]  /*8420*/  HMMA.16816.F32.BF16 R96, R100, R106, R96 ;  /* 0x0000006a6460723c */ /* 0x000fe20000041860 */
[----:B------:R-:W1:Y:S06]  /*8430*/  LDSM.16.MT88.4 R104, [R156+0x3100] ;  /* 0x003100009c68783b */ /* 0x000e6c0000004200 */
[----:B------:R-:W-:Y:S01]  /*8440*/  F2FP.BF16.PACK_AB R100, R180, R173 ;  /* 0x000000adb464723e */ /* 0x000fe200000010ff */
[----:B------:R-:W-:Y:S01]  /*8450*/  FADD.FTZ R173, R173, R168 ;  /* 0x000000a8adad7221 */ /* 0x000fe20000010000 */
[----:B------:R-:W-:Y:S03]  /*8460*/  F2FP.BF16.PACK_AB R102, R182, R175 ;  /* 0x000000afb666723e */ /* 0x000fe600000010ff */
[----:B-----5:R-:W-:Y:S01]  /*8470*/  F2FP.BF16.PACK_AB R101, R176, R177 ;  /* 0x000000b1b065723e */ /* 0x020fe200000010ff */
[----:B------:R-:W-:Y:S01]  /*8480*/  FADD.FTZ R177, R177, R172 ;  /* 0x000000acb1b17221 */ /* 0x000fe20000010000 */
[----:B--2---:R-:W-:Y:S01]  /*8490*/  F2FP.BF16.PACK_AB R103, R179, R174 ;  /* 0x000000aeb367723e */ /* 0x004fe200000010ff */
[----:B------:R-:W-:Y:S02]  /*84a0*/  FADD.FTZ R180, R180, R173 ;  /* 0x000000adb4b47221 */ /* 0x000fe40000010000 */
[----:B------:R-:W-:Y:S02]  /*84b0*/  FADD.FTZ R177, R176, R177 ;  /* 0x000000b1b0b17221 */ /* 0x000fe40000010000 */
[----:B------:R-:W-:Y:S02]  /*84c0*/  FADD.FTZ R175, R175, R180 ;  /* 0x000000b4afaf7221 */ /* 0x000fe40000010000 */
[C---:B---3--:R-:W-:Y:S03]  /*84d0*/  HMMA.16816.F32.BF16 R4, R100.reuse, R108, R4 ;  /* 0x0000006c6404723c */ /* 0x048fe60000041804 */
[----:B------:R-:W-:Y:S02]  /*84e0*/  FADD.FTZ R174, R174, R177 ;  /* 0x000000b1aeae7221 */ /* 0x000fe40000010000 */
[----:B------:R-:W-:Y:S02]  /*84f0*/  FADD.FTZ R175, R182, R175 ;  /* 0x000000afb6af7221 */ /* 0x000fe40000010000 */
[----:B------:R-:W-:Y:S01]  /*8500*/  FADD.FTZ R174, R179, R174 ;  /* 0x000000aeb3ae7221 */ /* 0x000fe20000010000 */
[C---:B------:R-:W-:Y:S01]  /*8510*/  HMMA.16816.F32.BF16 R8, R100.reuse, R110, R8 ;  /* 0x0000006e6408723c */ /* 0x040fe20000041808 */
[----:B------:R-:W2:Y:S07]  /*8520*/  LDSM.16.MT88.4 R108, [R135+UR4+0x5100] ;  /* 0x00510004876c783b */ /* 0x000eae0008004200 */
[C---:B----4-:R-:W-:Y:S08]  /*8530*/  HMMA.16816.F32.BF16 R12, R100.reuse, R112, R12 ;  /* 0x00000070640c723c */ /* 0x050ff0000004180c */
[C---:B------:R-:W-:Y:S01]  /*8540*/  HMMA.16816.F32.BF16 R16, R100.reuse, R114, R16 ;  /* 0x000000726410723c */ /* 0x040fe20000041810 */
[----:B------:R-:W3:Y:S07]  /*8550*/  LDSM.16.MT88.4 R112, [R133+0x5100] ;  /* 0x005100008570783b */ /* 0x000eee0000004200 */
[C---:B------:R-:W-:Y:S08]  /*8560*/  HMMA.16816.F32.BF16 R20, R100.reuse, R120, R20 ;  /* 0x000000786414723c */ /* 0x040ff00000041814 */
[C---:B------:R-:W-:Y:S08]  /*8570*/  HMMA.16816.F32.BF16 R24, R100.reuse, R122, R24 ;  /* 0x0000007a6418723c */ /* 0x040ff00000041818 */
        /* <DEDUP_REMOVED lines=14> */
[C---:B-1----:R-:W-:Y:S04]  /*8660*/  HMMA.16816.F32.BF16 R60, R100.reuse, R104, R60 ;  /* 0x00000068643c723c */ /* 0x042fe8000004183c */
[----:B------:R-:W-:Y:S01]  /*8670*/  F2FP.BF16.PACK_AB R139, R234, R233 ;  /* 0x000000e9ea8b723e */ /* 0x000fe200000010ff */
[----:B------:R-:W-:Y:S02]  /*8680*/  FADD.FTZ R191, R191, R174 ;  /* 0x000000aebfbf7221 */ /* 0x000fe40000010000 */
[----:B------:R-:W-:Y:S01]  /*8690*/  FADD.FTZ R178, R181, R178 ;  /* 0x000000b2b5b27221 */ /* 0x000fe20000010000 */
[C---:B------:R-:W-:Y:S01]  /*86a0*/  HMMA.16816.F32.BF16 R64, R100.reuse, R106, R64 ;  /* 0x0000006a6440723c */ /* 0x040fe20000041840 */
[----:B------:R-:W1:Y:S03]  /*86b0*/  LDSM.16.MT88.4 R104, [R156+0x5100] ;  /* 0x005100009c68783b */ /* 0x000e660000004200 */
        /* <DEDUP_REMOVED lines=8> */
[C---:B---3--:R-:W-:Y:S08]  /*8740*/  HMMA.16816.F32.BF16 R76, R100.reuse, R112, R76 ;  /* 0x00000070644c723c */ /* 0x048ff0000004184c */
[C---:B------:R-:W-:Y:S08]  /*8750*/  HMMA.16816.F32.BF16 R80, R100.reuse, R114, R80 ;  /* 0x000000726450723c */ /* 0x040ff00000041850 */
[C---:B----4-:R-:W-:Y:S08]  /*8760*/  HMMA.16816.F32.BF16 R84, R100.reuse, R116, R84 ;  /* 0x000000746454723c */ /* 0x050ff00000041854 */
[C---:B------:R-:W-:Y:S08]  /*8770*/  HMMA.16816.F32.BF16 R88, R100.reuse, R118, R88 ;  /* 0x000000766458723c */ /* 0x040ff00000041858 */
[C---:B-1----:R-:W-:Y:S08]  /*8780*/  HMMA.16816.F32.BF16 R92, R100.reuse, R104, R92 ;  /* 0x00000068645c723c */ /* 0x042ff0000004185c */
[----:B------:R-:W-:Y:S08]  /*8790*/  HMMA.16816.F32.BF16 R96, R100, R106, R96 ;  /* 0x0000006a6460723c */ /* 0x000ff00000041860 */
[C---:B------:R-:W-:Y:S01]  /*87a0*/  HMMA.16816.F32.BF16 R128, R136.reuse, R124, R4 ;  /* 0x0000007c8880723c */ /* 0x040fe20000041804 */
[----:B------:R-:W1:Y:S07]  /*87b0*/  LDSM.16.MT88.4 R4, [R134+UR4+0x3900] ;  /* 0x003900048604783b */ /* 0x000e6e0008004200 */
[C---:B------:R-:W-:Y:S01]  /*87c0*/  HMMA.16816.F32.BF16 R124, R136.reuse, R126, R8 ;  /* 0x0000007e887c723c */ /* 0x040fe20000041808 */
[----:B------:R-:W3:Y:S07]  /*87d0*/  LDSM.16.MT88.4 R8, [R156+0x3900] ;  /* 0x003900009c08783b */ /* 0x000eee0000004200 */
[C---:B--2---:R-:W-:Y:S07]  /*87e0*/  HMMA.16816.F32.BF16 R120, R136.reuse, R108, R12 ;  /* 0x0000006c8878723c */ /* 0x044fee000004180c */
[----:B------:R-:W-:Y:S01]  /*87f0*/  IADD3 R12, R220, -0x2, RZ ;  /* 0xfffffffedc0c7810 */ /* 0x000fe20007ffe0ff */
[C---:B------:R-:W-:Y:S03]  /*8800*/  HMMA.16816.F32.BF16 R116, R136.reuse, R110, R16 ;  /* 0x0000006e8874723c */ /* 0x040fe60000041810 */
[C---:B------:R-:W-:Y:S05]  /*8810*/  ISETP.GE.AND P0, PT, R12.reuse, R193, PT ;  /* 0x000000c10c00720c */ /* 0x040fea0003f06270 */
[C---:B------:R-:W-:Y:S08]  /*8820*/  HMMA.16816.F32.BF16 R112, R136.reuse, R140, R20 ;  /* 0x0000008c8870723c */ /* 0x040ff00000041814 */
[C---:B------:R-:W-:Y:S04]  /*8830*/  HMMA.16816.F32.BF16 R108, R136.reuse, R142, R24 ;  /* 0x0000008e886c723c */ /* 0x040fe80000041818 */
[----:B------:R-:W-:Y:S01]  /*8840*/  @P0 SHF.R.S32.HI R16, RZ, 0x1f, R12 ;  /* 0x0000001fff100819 */ /* 0x000fe2000001140c */
[----:B------:R-:W-:Y:S03]  /*8850*/  @P0 IMAD.WIDE.U32 R18, R12, c[0x0][0x1e0], RZ ;  /* 0x000078000c120a25 */ /* 0x000fe600078e00ff */
[C---:B------:R-:W-:Y:S04]  /*8860*/  HMMA.16816.F32.BF16 R104, R136.reuse, R144, R28 ;  /* 0x000000908868723c */ /* 0x040fe8000004181c */
[----:B------:R-:W-:Y:S01]  /*8870*/  @P0 SHF.L.U32 R24, R18, 0x6, RZ ;  /* 0x0000000612180819 */ /* 0x000fe200000006ff */
[----:B------:R-:W-:Y:S03]  /*8880*/  @P0 IMAD R16, R16, c[0x0][0x1e0], RZ ;  /* 0x0000780010100a24 */ /* 0x000fe600078e02ff */
[C---:B------:R-:W-:Y:S04]  /*8890*/  HMMA.16816.F32.BF16 R100, R136.reuse, R146, R32 ;  /* 0x000000928864723c */ /* 0x040fe80000041820 */
[----:B------:R-:W-:Y:S02]  /*88a0*/  @P0 IMAD R16, R12, c[0x0][0x1e4], R16 ;  /* 0x000079000c100a24 */ /* 0x000fe400078e0210 */
[----:B------:R-:W2:Y:S02]  /*88b0*/  LDSM.16.MT88.4 R12, [R135+UR4+0x5900] ;  /* 0x00590004870c783b */ /* 0x000ea40008004200 */
[C---:B------:R-:W-:Y:S04]  /*88c0*/  HMMA.16816.F32.BF16 R36, R136.reuse, R148, R36 ;  /* 0x000000948824723c */ /* 0x040fe80000041824 */
[----:B------:R-:W-:Y:S02]  /*88d0*/  @P0 IADD3 R25, R19, R16, RZ ;  /* 0x0000001013190210 */ /* 0x000fe40007ffe0ff */
[----:B------:R-:W-:Y:S02]  /*88e0*/  @P0 IADD3 R16, P1, R24, R206, RZ ;  /* 0x000000ce18100210 */ /* 0x000fe40007f3e0ff */
[C---:B------:R-:W-:Y:S04]  /*88f0*/  HMMA.16816.F32.BF16 R40, R136.reuse, R150, R40 ;  /* 0x000000968828723c */ /* 0x040fe80000041828 */
[----:B------:R-:W-:Y:S04]  /*8900*/  @P0 SHF.L.U64.HI R25, R18, 0x6, R25 ;  /* 0x0000000612190819 */ /* 0x000fe80000010219 */
[C---:B------:R-:W-:Y:S08]  /*8910*/  HMMA.16816.F32.BF16 R44, R136.reuse, R152, R44 ;  /* 0x00000098882c723c */ /* 0x040ff0000004182c */
[C---:B------:R-:W-:Y:S08]  /*8920*/  HMMA.16816.F32.BF16 R48, R136.reuse, R154, R48 ;  /* 0x0000009a8830723c */ /* 0x040ff00000041830 */
[C---:B-1----:R-:W-:Y:S07]  /*8930*/  HMMA.16816.F32.BF16 R52, R136.reuse, R4, R52 ;  /* 0x000000048834723c */ /* 0x042fee0000041834 */
[C---:B------:R-:W-:Y:S01]  /*8940*/  @P0 IADD3.X R5, R25.reuse, R213, RZ, P1, !PT ;  /* 0x000000d519050210 */ /* 0x040fe20000ffe4ff */
[C---:B------:R-:W-:Y:S04]  /*8950*/  HMMA.16816.F32.BF16 R56, R136.reuse, R6, R56 ;  /* 0x000000068838723c */ /* 0x040fe80000041838 */
[C---:B------:R-:W-:Y:S04]  /*8960*/  @P0 LEA R20, P1, R16.reuse, c[0x0][0x1c8], 0x1 ;  /* 0x0000720010140a11 */ /* 0x040fe800078208ff */
[C---:B---3--:R-:W-:Y:S04]  /*8970*/  HMMA.16816.F32.BF16 R60, R136.reuse, R8, R60 ;  /* 0x00000008883c723c */ /* 0x048fe8000004183c */
[----:B------:R-:W-:Y:S02]  /*8980*/  @P0 LEA.HI.X R21, R16, c[0x0][0x1cc], R5, 0x1, P1 ;  /* 0x0000730010150a11 */ /* 0x000fe400008f0c05 */
[----:B------:R-:W1:Y:S01]  /*8990*/  LDSM.16.MT88.4 R16, [R133+0x5900] ;  /* 0x005900008510783b */ /* 0x000e620000004200 */
[----:B------:R-:W-:Y:S01]  /*89a0*/  @P0 IADD3 R4, P1, R24, R225, RZ ;  /* 0x000000e118040210 */ /* 0x000fe20007f3e0ff */
[C---:B------:R-:W-:Y:S04]  /*89b0*/  HMMA.16816.F32.BF16 R64, R136.reuse, R10, R64 ;  /* 0x0000000a8840723c */ /* 0x040fe80000041840 */
[C---:B------:R-:W-:Y:S02]  /*89c0*/  @P0 IADD3.X R5, R25.reuse, R224, RZ, P1, !PT ;  /* 0x000000e019050210 */ /* 0x040fe40000ffe4ff */
[C---:B------:R-:W-:Y:S02]  /*89d0*/  @P0 LEA R22, P1, R4.reuse, c[0x0][0x1c8], 0x1 ;  /* 0x0000720004160a11 */ /* 0x040fe400078208ff */
[C---:B--2---:R-:W-:Y:S04]  /*89e0*/  HMMA.16816.F32.BF16 R68, R136.reuse, R12, R68 ;  /* 0x0000000c8844723c */ /* 0x044fe80000041844 */
[----:B------:R-:W-:Y:S02]  /*89f0*/  @P0 LEA.HI.X R23, R4, c[0x0][0x1cc], R5, 0x1, P1 ;  /* 0x0000730004170a11 */ /* 0x000fe400008f0c05 */
[----:B------:R-:W-:Y:S02]  /*8a00*/  @P0 IADD3 R5, P1, R24, R223, RZ ;  /* 0x000000df18050210 */ /* 0x000fe40007f3e0ff */
[C---:B------:R-:W-:Y:S04]  /*8a10*/  HMMA.16816.F32.BF16 R72, R136.reuse, R14, R72 ;  /* 0x0000000e8848723c */ /* 0x040fe80000041848 */
[----:B------:R-:W-:Y:S02]  /*8a20*/  @P0 IADD3.X R4, R25, R222, RZ, P1, !PT ;  /* 0x000000de19040210 */ /* 0x000fe40000ffe4ff */
[C---:B------:R-:W-:Y:S06]  /*8a30*/  @P0 LEA R26, P1, R5.reuse, c[0x0][0x1c8], 0x1 ;  /* 0x00007200051a0a11 */ /* 0x040fec00078208ff */
[----:B------:R-:W-:Y:S02]  /*8a40*/  @P0 LEA.HI.X R27, R5, c[0x0][0x1cc], R4, 0x1, P1 ;  /* 0x00007300051b0a11 */ /* 0x000fe400008f0c04 */
[----:B------:R-:W2:Y:S01]  /*8a50*/  LDSM.16.MT88.4 R4, [R134+UR4+0x5900] ;  /* 0x005900048604783b */ /* 0x000ea20008004200 */
[----:B------:R-:W-:Y:S04]  /*8a60*/  @P0 IADD3 R24, P1, R200, R24, RZ ;  /* 0x00000018c8180210 */ /* 0x000fe80007f3e0ff */
[----:B------:R-:W-:Y:S02]  /*8a70*/  @P0 IADD3.X R25, R199, R25, RZ, P1, !PT ;  /* 0x00000019c7190210 */ /* 0x000fe40000ffe4ff */
[----:B------:R-:W-:Y:S01]  /*8a80*/  @P0 IADD3 R8, P1, R24, R206, RZ ;  /* 0x000000ce18080210 */ /* 0x000fe20007f3e0ff */
[C---:B-1----:R-:W-:Y:S03]  /*8a90*/  HMMA.16816.F32.BF16 R76, R136.reuse, R16, R76 ;  /* 0x00000010884c723c */ /* 0x042fe6000004184c */
[----:B------:R-:W-:Y:S02]  /*8aa0*/  @P0 IADD3.X R9, R25, R213, RZ, P1, !PT ;  /* 0x000000d519090210 */ /* 0x000fe40000ffe4ff */
[C---:B------:R-:W-:Y:S03]  /*8ab0*/  @P0 LEA R12, P1, R8.reuse, c[0x0][0x1c8], 0x1 ;  /* 0x00007200080c0a11 */ /* 0x040fe600078208ff */
[C---:B------:R-:W-:Y:S04]  /*8ac0*/  HMMA.16816.F32.BF16 R80, R136.reuse, R18, R80 ;  /* 0x000000128850723c */ /* 0x040fe80000041850 */
[----:B------:R-:W-:Y:S02]  /*8ad0*/  @P0 LEA.HI.X R13, R8, c[0x0][0x1cc], R9, 0x1, P1 ;  /* 0x00007300080d0a11 */ /* 0x000fe400008f0c09 */
[----:B------:R-:W1:Y:S01]  /*8ae0*/  LDSM.16.MT88.4 R8, [R156+0x5900] ;  /* 0x005900009c08783b */ /* 0x000e620000004200 */
[----:B------:R-:W-:Y:S01]  /*8af0*/  @P0 IADD3 R3, P1, R24, R225, RZ ;  /* 0x000000e118030210 */ /* 0x000fe20007f3e0ff */
[----:B------:R-:W-:Y:S04]  /*8b00*/  @P0 IMAD R18, R215, 0x3000, R201 ;  /* 0x00003000d7120824 */ /* 0x000fe800078e02c9 */
[----:B------:R-:W-:Y:S02]  /*8b10*/  @P0 IADD3.X R16, R25, R224, RZ, P1, !PT ;  /* 0x000000e019100210 */ /* 0x000fe40000ffe4ff */
[C---:B------:R-:W-:Y:S04]  /*8b20*/  @P0 LEA R14, P1, R3.reuse, c[0x0][0x1c8], 0x1 ;  /* 0x00007200030e0a11 */ /* 0x040fe800078208ff */
[----:B------:R-:W-:Y:S02]  /*8b30*/  @P0 LEA.HI.X R15, R3, c[0x0][0x1cc], R16, 0x1, P1 ;  /* 0x00007300030f0a11 */ /* 0x000fe400008f0c10 */
[----:B------:R-:W-:Y:S02]  /*8b40*/  @P0 SHF.L.U32 R3, R18, 0x1, RZ ;  /* 0x0000000112030819 */ /* 0x000fe400000006ff */
[----:B------:R-:W-:Y:S01]  /*8b50*/  @P0 IADD3 R24, P1, R24, R223, RZ ;  /* 0x000000df18180210 */ /* 0x000fe20007f3e0ff */
[C---:B--2---:R-:W-:Y:S02]  /*8b60*/  HMMA.16816.F32.BF16 R84, R136.reuse, R4, R84 ;  /* 0x000000048854723c */ /* 0x044fe40000041854 */
[----:B------:R-:W-:Y:S01]  /*8b70*/  @!PT LDS RZ, [RZ] ;  /* 0x00000000fffff984 */ /* 0x000fe20000000800 */
[----:B------:R-:W-:Y:S01]  /*8b80*/  @!PT LDS RZ, [RZ] ;  /* 0x00000000fffff984 */ /* 0x000fe20000000800 */
[----:B------:R-:W-:Y:S01]  /*8b90*/  @!PT LDS RZ, [RZ] ;  /* 0x00000000fffff984 */ /* 0x000fe20000000800 */
[----:B------:R2:W-:Y:S01]  /*8ba0*/  @P0 LDGSTS.E.BYPASS.LTC128B.128 [R3+0xc100], [R20.64], !P5 ;  /* 0x0c10000014030fae */ /* 0x0005e2000e901d48 */
[----:B------:R-:W-:Y:S02]  /*8bb0*/  @P0 IADD3.X R25, R25, R222, RZ, P1, !PT ;  /* 0x000000de19190210 */ /* 0x000fe40000ffe4ff */
[C---:B------:R-:W-:Y:S03]  /*8bc0*/  @P0 LEA R16, P1, R24.reuse, c[0x0][0x1c8], 0x1 ;  /* 0x0000720018100a11 */ /* 0x040fe600078208ff */
[C---:B------:R-:W-:Y:S02]  /*8bd0*/  HMMA.16816.F32.BF16 R88, R136.reuse, R6, R88 ;  /* 0x000000068858723c */ /* 0x040fe40000041858 */
[----:B------:R2:W-:Y:S02]  /*8be0*/  @P0 LDGSTS.E.BYPASS.LTC128B.128 [R3+0xe100], [R22.64], !P4 ;  /* 0x0e10000016030fae */ /* 0x0005e4000e101d48 */
[----:B------:R-:W-:Y:S06]  /*8bf0*/  @P0 LEA.HI.X R17, R24, c[0x0][0x1cc], R25, 0x1, P1 ;  /* 0x0000730018110a11 */ /* 0x000fec00008f0c19 */
[----:B------:R2:W-:Y:S01]  /*8c00*/  @P0 LDGSTS.E.BYPASS.LTC128B.128 [R3+0x10100], [R26.64], !P6 ;  /* 0x101000001a030fae */ /* 0x0005e2000f101d48 */
[C---:B-1----:R-:W-:Y:S07]  /*8c10*/  HMMA.16816.F32.BF16 R92, R136.reuse, R8, R92 ;  /* 0x00000008885c723c */ /* 0x042fee000004185c */
[----:B------:R2:W-:Y:S01]  /*8c20*/  @P0 LDGSTS.E.BYPASS.LTC128B.128 [R3+0xd100], [R12.64], !P5 ;  /* 0x0d1000000c030fae */ /* 0x0005e2000e901d48 */
[----:B------:R-:W-:Y:S07]  /*8c30*/  HMMA.16816.F32.BF16 R96, R136, R10, R96 ;  /* 0x0000000a8860723c */ /* 0x000fee0000041860 */
[----:B------:R2:W-:Y:S08]  /*8c40*/  @P0 LDGSTS.E.BYPASS.LTC128B.128 [R3+0xf100], [R14.64], !P4 ;  /* 0x0f1000000e030fae */ /* 0x0005f0000e101d48 */
[----:B------:R2:W-:Y:S01]  /*8c50*/  @P0 LDGSTS.E.BYPASS.LTC128B.128 [R3+0x11100], [R16.64], !P6 ;  /* 0x1110000010030fae */ /* 0x0005e2000f101d48 */
[C---:B------:R-:W-:Y:S02]  /*8c60*/  ISETP.GT.AND P0, PT, R220.reuse, R231, PT ;  /* 0x000000e7dc00720c */ /* 0x040fe40003f04270 */
[----:B------:R-:W-:Y:S05]  /*8c70*/  IADD3 R220, R220, -0x1, RZ ;  /* 0xffffffffdcdc7810 */ /* 0x000fea0007ffe0ff */
[----:B------:R-:W0:Y:S01]  /*8c80*/  LDGDEPBAR ;  /* 0x00000000000079af */ /* 0x000e220000000000 */
[----:B--2---:R-:W-:Y:S05]  /*8c90*/  MOV R3, R0 ;  /* 0x0000000000037202 */ /* 0x004fea0000000f00 */
[----:B------:R-:W-:-:S05]  /*8ca0*/  @P0 BRA `(.L_x_890) ;  /* 0xffffc76000000947 */ /* 0x000fca000383ffff */
.L_x_881:
[----:B------:R-:W-:Y:S02]  /*8cb0*/  ISETP.NE.AND P1, PT, R196, 0x1, PT ;  /* 0x00000001c400780c */ /* 0x000fe40003f25270 */
[----:B------:R-:W-:-:S02]  /*8cc0*/  LEA R6, R219, 0x7f, 0x7 ;  /* 0x0000007fdb067811 */ /* 0x000fc400078e38ff */
[----:B------:R-:W-:Y:S02]  /*8cd0*/  ISETP.GE.AND P0, PT, R195, 0x1, PT ;  /* 0x00000001c300780c */ /* 0x000fe40003f06270 */
[----:B------:R-:W-:-:S07]  /*8ce0*/  IADD3 R3, R194, 0x1, -R203 ;  /* 0x00000001c2037810 */ /* 0x000fce0007ffe8cb */
[----:B------:R-:W-:-:S05]  /*8cf0*/  @P1 IMAD.HI.U32 R4, R6, c[0x0][0x2c8], RZ ;  /* 0x0000b20006041a27 */ /* 0x000fca00078e00ff */
[----:B------:R-:W-:-:S05]  /*8d00*/  @P1 SHF.R.U32.HI R6, RZ, c[0x0][0x2cc], R4 ;  /* 0x0000b300ff061a19 */ /* 0x000fca0000011604 */
[----:B------:R-:W-:-:S05]  /*8d10*/  IMAD.IADD R5, R3, 0x1, R6 ;  /* 0x0000000103057824 */ /* 0x000fca00078e0206 */
[----:B------:R-:W-:Y:S01]  /*8d20*/  IADD3 R4, R5, -c[0x0][0x324], RZ ;  /* 0x8000c90005047a10 */ /* 0x000fe20007ffe0ff */
[----:B------:R-:W-:Y:S05]  /*8d30*/  @!P0 BRA `(.L_x_891) ;  /* 0x000000f000008947 */ /* 0x000fea0003800000 */
        /* <DEDUP_REMOVED lines=9> */
.L_x_892:
[----:B------:R-:W-:-:S04]  /*8dd0*/  MOV R3, c[0x0][0x32c] ;  /* 0x0000cb0000037a02 */ /* 0x000fc80000000f00 */
[----:B------:R-:W-:-:S13]  /*8de0*/  ISETP.NE.AND P0, PT, R3, 0x1, PT ;  /* 0x000000010300780c */ /* 0x000fda0003f05270 */
[----:B------:R-:W-:-:S05]  /*8df0*/  @P0 IMAD.HI.U32 R3, R5, c[0x0][0x330], RZ ;  /* 0x0000cc0005030a27 */ /* 0x000fca00078e00ff */
[----:B------:R-:W-:-:S05]  /*8e00*/  @P0 SHF.R.U32.HI R5, RZ, c[0x0][0x334], R3 ;  /* 0x0000cd00ff050a19 */ /* 0x000fca0000011603 */
.L_x_893:
[----:B------:R-:W-:-:S05]  /*8e10*/  IMAD R5, R5, c[0x0][0x32c], RZ ;  /* 0x0000cb0005057a24 */ /* 0x000fca00078e02ff */
[----:B------:R-:W-:-:S04]  /*8e20*/  IMNMX R4, R4, R5, !PT ;  /* 0x0000000504047217 */ /* 0x000fc80007800200 */
.L_x_891:
[----:B------:R-:W-:-:S04]  /*8e30*/  IADD3 R4, R4, 0x3f, RZ ;  /* 0x0000003f04047810 */ /* 0x000fc80007ffe0ff */
[----:B------:R-:W-:-:S04]  /*8e40*/  SHF.R.S32.HI R3, RZ, 0x1f, R4 ;  /* 0x0000001fff037819 */ /* 0x000fc80000011404 */
[----:B------:R-:W-:-:S04]  /*8e50*/  LEA.HI R4, R3, R4, RZ, 0x6 ;  /* 0x0000000403047211 */ /* 0x000fc800078f30ff */
[----:B------:R-:W-:-:S04]  /*8e60*/  SHF.R.S32.HI R4, RZ, 0x6, R4 ;  /* 0x00000006ff047819 */ /* 0x000fc80000011404 */
[----:B------:R-:W-:-:S04]  /*8e70*/  IMNMX R229, R193, R4, !PT ;  /* 0x00000004c1e57217 */ /* 0x000fc80007800200 */
[----:B------:R-:W-:-:S13]  /*8e80*/  ISETP.GE.AND P0, PT, R220, R229, PT ;  /* 0x000000e5dc00720c */ /* 0x000fda0003f06270 */
[----:B------:R-:W-:Y:S05]  /*8e90*/  @!P0 BRA `(.L_x_894) ;  /* 0x00002f1000008947 */ /* 0x000fea0003800000 */
[----:B------:R-:W-:Y:S01]  /*8ea0*/  IMAD.MOV.U32 R189, RZ, RZ, 0x20 ;  /* 0x00000020ffbd7424 */ /* 0x000fe200078e00ff */
[----:B------:R-:W-:Y:S01]  /*8eb0*/  LOP3.LUT P0, RZ, R218, 0x2, RZ, 0xc0, !PT ;  /* 0x00000002daff7812 */ /* 0x000fe2000780c0ff */
[----:B------:R-:W-:Y:S01]  /*8ec0*/  IMAD.MOV.U32 R3, RZ, RZ, R0 ;  /* 0x000000ffff037224 */ /* 0x000fe200078e0000 */
[C---:B------:R-:W-:Y:S01]  /*8ed0*/  IADD3 R227, P1, R204.reuse, 0x40, RZ ;  /* 0x00000040cce37810 */ /* 0x040fe20007f3e0ff */
[----:B------:R-:W-:Y:S01]  /*8ee0*/  IMAD.MOV.U32 R228, RZ, RZ, R220 ;  /* 0x000000ffffe47224 */ /* 0x000fe200078e00dc */
[----:B------:R-:W-:Y:S02]  /*8ef0*/  SEL R189, R189, 0xffffffe0, !P0 ;  /* 0xffffffe0bdbd7807 */ /* 0x000fe40004000000 */
[----:B------:R-:W-:Y:S01]  /*8f00*/  IADD3 R225, P0, R204, 0x80, RZ ;  /* 0x00000080cce17810 */ /* 0x000fe20007f1e0ff */
[--C-:B------:R-:W-:Y:S01]  /*8f10*/  IMAD.X R226, RZ, RZ, R209.reuse, P1 ;  /* 0x000000ffffe27224 */ /* 0x100fe200008e06d1 */
[C---:B------:R-:W-:Y:S02]  /*8f20*/  IADD3 R223, P1, R206.reuse, 0x40, RZ ;  /* 0x00000040cedf7810 */ /* 0x040fe40007f3e0ff */
[----:B------:R-:W-:Y:S01]  /*8f30*/  MOV R133, R2 ;  /* 0x0000000200857202 */ /* 0x000fe20000000f00 */
[----:B------:R-:W-:Y:S01]  /*8f40*/  IMAD.X R224, RZ, RZ, R209, P0 ;  /* 0x000000ffffe07224 */ /* 0x000fe200000e06d1 */
[----:B------:R-:W-:Y:S01]  /*8f50*/  IADD3 R221, P0, R206, 0x80, RZ ;  /* 0x00000080cedd7810 */ /* 0x000fe20007f1e0ff */
[----:B------:R-:W-:-:S03]  /*8f60*/  IMAD.X R222, RZ, RZ, R213, P1 ;  /* 0x000000ffffde7224 */ /* 0x000fc600008e06d5 */
[----:B------:R-:W-:Y:S02]  /*8f70*/  IADD3.X R219, RZ, R213, RZ, P0, !PT ;  /* 0x000000d5ffdb7210 */ /* 0x000fe400007fe4ff */
.L_x_895:
[----:B------:R-:W-:Y:S04]  /*8f80*/  DEPBAR.LE SB0, 0x2 ;  /* 0x000080800000791a */ /* 0x000fe80000000000 */
[----:B------:R-:W-:Y:S01]  /*8f90*/  BAR.SYNC.DEFER_BLOCKING 0x0 ;  /* 0x0000000000007b1d */ /* 0x000fe20000010000 */
[----:B------:R-:W-:Y:S01]  /*8fa0*/  ISETP.GE.AND P0, PT, R193, R228, PT ;  /* 0x000000e4c100720c */ /* 0x000fe20003f06270 */
[----:B------:R-:W-:Y:S01]  /*8fb0*/  UIMAD UR4, UR5, 0x6000, URZ ;  /* 0x00006000050478a4 */ /* 0x000fe2000f8e023f */
[----:B------:R-:W-:Y:S01]  /*8fc0*/  IADD3 R220, R228, -0x1, RZ ;  /* 0xffffffffe4dc7810 */ /* 0x000fe20007ffe0ff */
[----:B------:R-:W-:Y:S02]  /*8fd0*/  UIADD3 UR7, UR5, 0x1, URZ ;  /* 0x0000000105077890 */ /* 0x000fe4000fffe03f */
[----:B------:R-:W-:Y:S02]  /*8fe0*/  UISETP.GE.AND UP0, UPT, UR5, 0x1, UPT ;  /* 0x000000010500788c */ /* 0x000fe4000bf06270 */
[----:B------:R-:W-:Y:S02]  /*8ff0*/  IADD3 R132, R188, UR4, RZ ;  /* 0x00000004bc847c10 */ /* 0x000fe4000fffe0ff */
[----:B------:R-:W-:Y:S02]  /*9000*/  USEL UR5, UR7, URZ, !UP0 ;  /* 0x0000003f07057287 */ /* 0x000fe4000c000000 */
[----:B------:R-:W-:Y:S02]  /*9010*/  IADD3 R191, R189, R132, RZ ;  /* 0x00000084bdbf7210 */ /* 0x000fe40007ffe0ff */
[----:B------:R-:W-:Y:S01]  /*9020*/  @!P0 SHF.R.S32.HI R29, RZ, 0x1f, R220 ;  /* 0x0000001fff1d8819 */ /* 0x000fe200000114dc */
[----:B------:R-:W-:Y:S04]  /*9030*/  @!P0 IMAD.WIDE.U32 R4, R220, c[0x0][0x208], RZ ;  /* 0x00008200dc048a25 */ /* 0x000fe800078e00ff */
[----:B------:R-:W-:Y:S01]  /*9040*/  @!P0 IMAD R29, R29, c[0x0][0x208], RZ ;  /* 0x000082001d1d8a24 */ /* 0x000fe200078e02ff */
[----:B------:R-:W-:Y:S01]  /*9050*/  @!P0 SHF.L.U32 R0, R4, 0x6, RZ ;  /* 0x0000000604008819 */ /* 0x000fe200000006ff */
[----:B------:R-:W-:Y:S02]  /*9060*/  @!P0 IMAD R171, R215, 0x6000, R214 ;  /* 0x00006000d7ab8824 */ /* 0x000fe400078e02d6 */
[----:B------:R-:W-:Y:S01]  /*9070*/  @!P0 IMAD R29, R220, c[0x0][0x20c], R29 ;  /* 0x00008300dc1d8a24 */ /* 0x000fe200078e021d */
[----:B------:R-:W-:Y:S04]  /*9080*/  LDSM.16.M88.4 R32, [R190] ;  /* 0x00000000be20783b */ /* 0x000fe80000000200 */
[----:B------:R-:W-:Y:S02]  /*9090*/  @!P0 IADD3 R29, R5, R29, RZ ;  /* 0x0000001d051d8210 */ /* 0x000fe40007ffe0ff */
[----:B------:R-:W-:Y:S02]  /*90a0*/  @!P0 IADD3 R5, P1, R0, R204, RZ ;  /* 0x000000cc00058210 */ /* 0x000fe40007f3e0ff */
[----:B------:R-:W1:Y:S01]  /*90b0*/  LDSM.16.M88.4 R8, [R188+UR4+0xc100] ;  /* 0x00c10004bc08783b */ /* 0x000e620008000200 */
[----:B------:R-:W-:Y:S04]  /*90c0*/  @!P0 SHF.L.U64.HI R29, R4, 0x6, R29 ;  /* 0x00000006041d8819 */ /* 0x000fe8000001021d */
[----:B------:R-:W-:Y:S02]  /*90d0*/  @!P0 IADD3.X R2, R29, R209, RZ, P1, !PT ;  /* 0x000000d11d028210 */ /* 0x000fe40000ffe4ff */
[C---:B------:R-:W-:Y:S01]  /*90e0*/  @!P0 LEA R168, P1, R5.reuse, c[0x0][0x1f8], 0x1 ;  /* 0x00007e0005a88a11 */ /* 0x040fe200078208ff */
[----:B------:R-:W2:Y:S03]  /*90f0*/  LDSM.16.M88.4 R16, [R188+UR4+0xc900] ;  /* 0x00c90004bc10783b */ /* 0x000ea60008000200 */
[----:B------:R-:W-:Y:S02]  /*9100*/  @!P0 LEA.HI.X R169, R5, c[0x0][0x1fc], R2, 0x1, P1 ;  /* 0x00007f0005a98a11 */ /* 0x000fe400008f0c02 */
[C---:B------:R-:W-:Y:S03]  /*9110*/  @!P0 IADD3 R5, P1, R0.reuse, R227, RZ ;  /* 0x000000e300058210 */ /* 0x040fe60007f3e0ff */
[----:B------:R-:W3:Y:S01]  /*9120*/  LDSM.16.M88.4 R24, [R188+UR4+0xd100] ;  /* 0x00d10004bc18783b */ /* 0x000ee20008000200 */
[----:B------:R-:W-:Y:S02]  /*9130*/  @!P0 IADD3.X R2, R29, R226, RZ, P1, !PT ;  /* 0x000000e21d028210 */ /* 0x000fe40000ffe4ff */
[C---:B------:R-:W-:Y:S04]  /*9140*/  @!P0 LEA R164, P1, R5.reuse, c[0x0][0x1f8], 0x1 ;  /* 0x00007e0005a48a11 */ /* 0x040fe800078208ff */
[----:B------:R-:W-:Y:S01]  /*9150*/  @!P0 LEA.HI.X R165, R5, c[0x0][0x1fc], R2, 0x1, P1 ;  /* 0x00007f0005a58a11 */ /* 0x000fe200008f0c02 */
[----:B------:R-:W4:Y:S01]  /*9160*/  LDSM.16.M88.4 R136, [R188+UR4+0xd900] ;  /* 0x00d90004bc88783b */ /* 0x000f220008000200 */
[----:B------:R-:W-:Y:S04]  /*9170*/  @!P0 IADD3 R2, P1, R0, R225, RZ ;  /* 0x000000e100028210 */ /* 0x000fe80007f3e0ff */
[----:B------:R-:W-:Y:S02]  /*9180*/  @!P0 IADD3.X R13, R29, R224, RZ, P1, !PT ;  /* 0x000000e01d0d8210 */ /* 0x000fe40000ffe4ff */
[C---:B------:R-:W-:Y:S01]  /*9190*/  @!P0 LEA R166, P1, R2.reuse, c[0x0][0x1f8], 0x1 ;  /* 0x00007e0002a68a11 */ /* 0x040fe200078208ff */
[----:B------:R-:W-:Y:S03]  /*91a0*/  LDSM.16.M88.4 R140, [R186] ;  /* 0x00000000ba8c783b */ /* 0x000fe60000000200 */
[----:B------:R-:W-:Y:S02]  /*91b0*/  @!P0 LEA.HI.X R167, R2, c[0x0][0x1fc], R13, 0x1, P1 ;  /* 0x00007f0002a78a11 */ /* 0x000fe400008f0c0d */
[----:B------:R-:W-:Y:S01]  /*91c0*/  @!P0 IADD3 R0, P1, R198, R0, RZ ;  /* 0x00000000c6008210 */ /* 0x000fe20007f3e0ff */
[C---:B-1----:R-:W-:Y:S02]  /*91d0*/  HMMA.16816.F32.BF16 R4, R32.reuse, R8, RZ ;  /* 0x000000082004723c */ /* 0x042fe400000418ff */
[----:B------:R-:W1:Y:S01]  /*91e0*/  LDSM.16.M88.4 R144, [R191+0xc100] ;  /* 0x00c10000bf90783b */ /* 0x000e620000000200 */
[----:B------:R-:W-:Y:S02]  /*91f0*/  @!P0 IADD3.X R29, R197, R29, RZ, P1, !PT ;  /* 0x0000001dc51d8210 */ /* 0x000fe40000ffe4ff */
[----:B------:R-:W-:Y:S03]  /*9200*/  @!P0 IADD3 R2, P1, R0, R204, RZ ;  /* 0x000000cc00028210 */ /* 0x000fe60007f3e0ff */
[C---:B------:R-:W-:Y:S01]  /*9210*/  HMMA.16816.F32.BF16 R8, R32.reuse, R10, RZ ;  /* 0x0000000a2008723c */ /* 0x040fe200000418ff */
[C---:B------:R-:W-:Y:S01]  /*9220*/  @!P0 IADD3.X R21, R29.reuse, R209, RZ, P1, !PT ;  /* 0x000000d11d158210 */ /* 0x040fe20000ffe4ff */
[----:B------:R-:W5:Y:S02]  /*9230*/  LDSM.16.M88.4 R148, [R191+0xc900] ;  /* 0x00c90000bf94783b */ /* 0x000f640000000200 */
[C---:B------:R-:W-:Y:S04]  /*9240*/  @!P0 LEA R172, P1, R2.reuse, c[0x0][0x1f8], 0x1 ;  /* 0x00007e0002ac8a11 */ /* 0x040fe800078208ff */
[C---:B--2---:R-:W-:Y:S01]  /*9250*/  HMMA.16816.F32.BF16 R12, R32.reuse, R16, RZ ;  /* 0x00000010200c723c */ /* 0x044fe200000418ff */
[----:B------:R-:W-:Y:S01]  /*9260*/  @!P0 LEA.HI.X R173, R2, c[0x0][0x1fc], R21, 0x1, P1 ;  /* 0x00007f0002ad8a11 */ /* 0x000fe200008f0c15 */
[----:B------:R-:W2:Y:S02]  /*9270*/  LDSM.16.M88.4 R152, [R191+0xd100] ;  /* 0x00d10000bf98783b */ /* 0x000ea40000000200 */
[----:B------:R-:W-:Y:S04]  /*9280*/  @!P0 IADD3 R2, P1, R0, R227, RZ ;  /* 0x000000e300028210 */ /* 0x000fe80007f3e0ff */
[C---:B------:R-:W-:Y:S01]  /*9290*/  HMMA.16816.F32.BF16 R16, R32.reuse, R18, RZ ;  /* 0x000000122010723c */ /* 0x040fe200000418ff */
[C---:B------:R-:W-:Y:S03]  /*92a0*/  @!P0 IADD3.X R31, R29.reuse, R226, RZ, P1, !PT ;  /* 0x000000e21d1f8210 */ /* 0x040fe60000ffe4ff */
[C---:B------:R-:W-:Y:S04]  /*92b0*/  @!P0 LEA R174, P1, R2.reuse, c[0x0][0x1f8], 0x1 ;  /* 0x00007e0002ae8a11 */ /* 0x040fe800078208ff */
[C---:B---3--:R-:W-:Y:S01]  /*92c0*/  HMMA.16816.F32.BF16 R20, R32.reuse, R24, RZ ;  /* 0x000000182014723c */ /* 0x048fe200000418ff */
[----:B------:R-:W-:Y:S03]  /*92d0*/  @!P0 LEA.HI.X R175, R2, c[0x0][0x1fc], R31, 0x1, P1 ;  /* 0x00007f0002af8a11 */ /* 0x000fe600008f0c1f */
[----:B------:R-:W-:Y:S02]  /*92e0*/  @!P0 IADD3 R157, P1, R0, R225, RZ ;  /* 0x000000e1009d8210 */ /* 0x000fe40007f3e0ff */
[C---:B------:R-:W-:Y:S02]  /*92f0*/  IADD3 R2, R192.reuse, R191, RZ ;  /* 0x000000bfc0027210 */ /* 0x040fe40007ffe0ff */
[C---:B------:R-:W-:Y:S01]  /*9300*/  HMMA.16816.F32.BF16 R24, R32.reuse, R26, RZ ;  /* 0x0000001a2018723c */ /* 0x040fe200000418ff */
[----:B------:R-:W-:Y:S03]  /*9310*/  @!P0 IADD3.X R0, R29, R224, RZ, P1, !PT ;  /* 0x000000e01d008210 */ /* 0x000fe60000ffe4ff */
[C---:B------:R-:W-:Y:S04]  /*9320*/  @!P0 LEA R176, P1, R157.reuse, c[0x0][0x1f8], 0x1 ;  /* 0x00007e009db08a11 */ /* 0x040fe800078208ff */
[C---:B----4-:R-:W-:Y:S01]  /*9330*/  HMMA.16816.F32.BF16 R28, R32.reuse, R136, RZ ;  /* 0x00000088201c723c */ /* 0x050fe200000418ff */
[----:B------:R-:W-:Y:S02]  /*9340*/  @!P0 LEA.HI.X R177, R157, c[0x0][0x1fc], R0, 0x1, P1 ;  /* 0x00007f009db18a11 */ /* 0x000fe400008f0c00 */
[----:B------:R-:W3:Y:S01]  /*9350*/  LDSM.16.M88.4 R156, [R191+0xd900] ;  /* 0x00d90000bf9c783b */ /* 0x000ee20000000200 */
[-C--:B------:R-:W-:Y:S02]  /*9360*/  IADD3 R0, R192, R132.reuse, RZ ;  /* 0x00000084c0007210 */ /* 0x080fe40007ffe0ff */
[----:B------:R-:W-:Y:S02]  /*9370*/  IADD3 R132, R189, R132, R192 ;  /* 0x00000084bd847210 */ /* 0x000fe40007ffe0c0 */
[----:B------:R-:W-:Y:S03]  /*9380*/  HMMA.16816.F32.BF16 R32, R32, R138, RZ ;  /* 0x0000008a2020723c */ /* 0x000fe600000418ff */
[----:B------:R-:W-:Y:S01]  /*9390*/  @!PT LDS RZ, [RZ] ;  /* 0x00000000fffff984 */ /* 0x000fe20000000800 */
[----:B------:R-:W-:Y:S01]  /*93a0*/  @!PT LDS RZ, [RZ] ;  /* 0x00000000fffff984 */ /* 0x000fe20000000800 */
[----:B------:R-:W-:Y:S01]  /*93b0*/  @!PT LDS RZ, [RZ] ;  /* 0x00000000fffff984 */ /* 0x000fe20000000800 */
[----:B------:R4:W-:Y:S05]  /*93c0*/  @!P0 LDGSTS.E.BYPASS.LTC128B.128 [R171], [R168.64], !P5 ;  /* 0x00000000a8ab8fae */ /* 0x0009ea000e901d48 */
[C---:B-1----:R-:W-:Y:S03]  /*93d0*/  HMMA.16816.F32.BF16 R4, R140.reuse, R144, R4 ;  /* 0x000000908c04723c */ /* 0x042fe60000041804 */
[----:B------:R1:W-:Y:S05]  /*93e0*/  @!P0 LDGSTS.E.BYPASS.LTC128B.128 [R171+0x2000], [R164.64], !P4 ;  /* 0x02000000a4ab8fae */ /* 0x0003ea000e101d48 */
[C---:B------:R-:W-:Y:S03]  /*93f0*/  HMMA.16816.F32.BF16 R8, R140.reuse, R146, R8 ;  /* 0x000000928c08723c */ /* 0x040fe60000041808 */
[----:B------:R1:W-:Y:S05]  /*9400*/  @!P0 LDGSTS.E.BYPASS.LTC128B.128 [R171+0x4000], [R166.64], !P6 ;  /* 0x04000000a6ab8fae */ /* 0x0003ea000f101d48 */
[C---:B-----5:R-:W-:Y:S03]  /*9410*/  HMMA.16816.F32.BF16 R12, R140.reuse, R148, R12 ;  /* 0x000000948c0c723c */ /* 0x060fe6000004180c */
[----:B------:R4:W-:Y:S05]  /*9420*/  @!P0 LDGSTS.E.BYPASS.LTC128B.128 [R171+0x1000], [R172.64], !P5 ;  /* 0x01000000acab8fae */ /* 0x0009ea000e901d48 */
[C---:B------:R-:W-:Y:S03]  /*9430*/  HMMA.16816.F32.BF16 R16, R140.reuse, R150, R16 ;  /* 0x000000968c10723c */ /* 0x040fe60000041810 */
[----:B------:R4:W-:Y:S05]  /*9440*/  @!P0 LDGSTS.E.BYPASS.LTC128B.128 [R171+0x3000], [R174.64], !P4 ;  /* 0x03000000aeab8fae */ /* 0x0009ea000e101d48 */
[C---:B--2---:R-:W-:Y:S03]  /*9450*/  HMMA.16816.F32.BF16 R20, R140.reuse, R152, R20 ;  /* 0x000000988c14723c */ /* 0x044fe60000041814 */
[----:B------:R4:W-:Y:S05]  /*9460*/  @!P0 LDGSTS.E.BYPASS.LTC128B.128 [R171+0x5000], [R176.64], !P6 ;  /* 0x05000000b0ab8fae */ /* 0x0009ea000f101d48 */
[C---:B------:R-:W-:Y:S03]  /*9470*/  HMMA.16816.F32.BF16 R24, R140.reuse, R154, R24 ;  /* 0x0000009a8c18723c */ /* 0x040fe60000041818 */
[----:B------:R-:W-:Y:S05]  /*9480*/  LDSM.16.M88.4 R136, [R185] ;  /* 0x00000000b988783b */ /* 0x000fea0000000200 */
[C---:B---3--:R-:W-:Y:S03]  /*9490*/  HMMA.16816.F32.BF16 R28, R140.reuse, R156, R28 ;  /* 0x0000009c8c1c723c */ /* 0x048fe6000004181c */
[----:B------:R-:W2:Y:S05]  /*94a0*/  LDSM.16.M88.4 R160, [R0+0xc100] ;  /* 0x00c1000000a0783b */ /* 0x000eaa0000000200 */
[----:B------:R-:W-:Y:S03]  /*94b0*/  HMMA.16816.F32.BF16 R32, R140, R158, R32 ;  /* 0x0000009e8c20723c */ /* 0x000fe60000041820 */
[----:B------:R-:W3:Y:S08]  /*94c0*/  LDSM.16.M88.4 R144, [R0+0xc900] ;  /* 0x00c900000090783b */ /* 0x000ef00000000200 */
[----:B------:R-:W5:Y:S08]  /*94d0*/  LDSM.16.M88.4 R148, [R0+0xd100] ;  /* 0x00d100000094783b */ /* 0x000f700000000200 */
[----:B------:R-:W0:Y:S08]  /*94e0*/  LDGDEPBAR ;  /* 0x00000000000079af */ /* 0x000e300000000000 */
[----:B------:R-:W5:Y:S01]  /*94f0*/  LDSM.16.M88.4 R152, [R0+0xd900] ;  /* 0x00d900000098783b */ /* 0x000f620000000200 */
[C---:B--2---:R-:W-:Y:S07]  /*9500*/  HMMA.16816.F32.BF16 R4, R136.reuse, R160, R4 ;  /* 0x000000a08804723c */ /* 0x044fee0000041804 */
[----:B-1----:R-:W-:Y:S01]  /*9510*/  LDSM.16.M88.4 R164, [R184] ;  /* 0x00000000b8a4783b */ /* 0x002fe20000000200 */
[C---:B------:R-:W-:Y:S07]  /*9520*/  HMMA.16816.F32.BF16 R8, R136.reuse, R162, R8 ;  /* 0x000000a28808723c */ /* 0x040fee0000041808 */
[----:B----4-:R-:W1:Y:S01]  /*9530*/  LDSM.16.M88.4 R168, [R2+0xc100] ;  /* 0x00c1000002a8783b */ /* 0x010e620000000200 */
[C---:B---3--:R-:W-:Y:S07]  /*9540*/  HMMA.16816.F32.BF16 R12, R136.reuse, R144, R12 ;  /* 0x00000090880c723c */ /* 0x048fee000004180c */
[----:B------:R-:W2:Y:S01]  /*9550*/  LDSM.16.M88.4 R140, [R2+0xc900] ;  /* 0x00c90000028c783b */ /* 0x000ea20000000200 */
[C---:B------:R-:W-:Y:S07]  /*9560*/  HMMA.16816.F32.BF16 R16, R136.reuse, R146, R16 ;  /* 0x000000928810723c */ /* 0x040fee0000041810 */
[----:B------:R-:W3:Y:S01]  /*9570*/  LDSM.16.M88.4 R156, [R2+0xd100] ;  /* 0x00d10000029c783b */ /* 0x000ee20000000200 */
[C---:B-----5:R-:W-:Y:S07]  /*9580*/  HMMA.16816.F32.BF16 R20, R136.reuse, R148, R20 ;  /* 0x000000948814723c */ /* 0x060fee0000041814 */
[----:B------:R-:W4:Y:S01]  /*9590*/  LDSM.16.M88.4 R144, [R2+0xd900] ;  /* 0x00d900000290783b */ /* 0x000f220000000200 */
[C---:B------:R-:W-:Y:S07]  /*95a0*/  HMMA.16816.F32.BF16 R24, R136.reuse, R150, R24 ;  /* 0x000000968818723c */ /* 0x040fee0000041818 */
[----:B------:R-:W-:Y:S01]  /*95b0*/  LDSM.16.M88.4 R148, [R188+UR4+0xe100] ;  /* 0x00e10004bc94783b */ /* 0x000fe20008000200 */
[C---:B------:R-:W-:Y:S07]  /*95c0*/  HMMA.16816.F32.BF16 R28, R136.reuse, R152, R28 ;  /* 0x00000098881c723c */ /* 0x040fee000004181c */
[----:B------:R-:W-:Y:S01]  /*95d0*/  LDSM.16.M88.4 R160, [R188+UR4+0xf900] ;  /* 0x00f90004bca0783b */ /* 0x000fe20008000200 */
[----:B------:R-:W-:Y:S07]  /*95e0*/  HMMA.16816.F32.BF16 R32, R136, R154, R32 ;  /* 0x0000009a8820723c */ /* 0x000fee0000041820 */
[----:B------:R-:W5:Y:S01]  /*95f0*/  LDSM.16.M88.4 R136, [R190+0x4000] ;  /* 0x00400000be88783b */ /* 0x000f620000000200 */
        /* <DEDUP_REMOVED lines=8> */
[C---:B---3--:R-:W-:Y:S07]  /*9680*/  HMMA.16816.F32.BF16 R20, R164.reuse, R156, R20 ;  /* 0x0000009ca414723c */ /* 0x048fee0000041814 */
[----:B------:R-:W-:Y:S01]  /*9690*/  LDSM.16.M88.4 R176, [R0+0xe100] ;  /* 0x00e1000000b0783b */ /* 0x000fe20000000200 */
[C---:B------:R-:W-:Y:S07]  /*96a0*/  HMMA.16816.F32.BF16 R24, R164.reuse, R158, R24 ;  /* 0x0000009ea418723c */ /* 0x040fee0000041818 */
[----:B------:R-:W3:Y:S01]  /*96b0*/  LDSM.16.M88.4 R156, [R186+0x4000] ;  /* 0x00400000ba9c783b */ /* 0x000ee20000000200 */
[C---:B----4-:R-:W-:Y:S07]  /*96c0*/  HMMA.16816.F32.BF16 R28, R164.reuse, R144, R28 ;  /* 0x00000090a41c723c */ /* 0x050fee000004181c */
[----:B------:R-:W-:Y:S01]  /*96d0*/  LDSM.16.M88.4 R180, [R188+UR4+0x10100] ;  /* 0x01010004bcb4783b */ /* 0x000fe20008000200 */
[----:B------:R-:W-:Y:S07]  /*96e0*/  HMMA.16816.F32.BF16 R32, R164, R146, R32 ;  /* 0x00000092a420723c */ /* 0x000fee0000041820 */
[----:B------:R-:W4:Y:S01]  /*96f0*/  LDSM.16.M88.4 R144, [R191+0xf100] ;  /* 0x00f10000bf90783b */ /* 0x000f220000000200 */
[C---:B-----5:R-:W-:Y:S07]  /*9700*/  HMMA.16816.F32.BF16 R4, R136.reuse, R148, R4 ;  /* 0x000000948804723c */ /* 0x060fee0000041804 */
[----:B------:R-:W-:Y:S01]  /*9710*/  LDSM.16.M88.4 R164, [R185+0x4000] ;  /* 0x00400000b9a4783b */ /* 0x000fe20000000200 */
[C---:B------:R-:W-:Y:S07]  /*9720*/  HMMA.16816.F32.BF16 R8, R136.reuse, R150, R8 ;  /* 0x000000968808723c */ /* 0x040fee0000041808 */
[----:B------:R-:W5:Y:S01]  /*9730*/  LDSM.16.M88.4 R148, [R191+0xf900] ;  /* 0x00f90000bf94783b */ /* 0x000f620000000200 */
        /* <DEDUP_REMOVED lines=121> */
[----:B------:R-:W-:Y:S01]  /*9ed0*/  MUFU.TANH R163, R13 ;  /* 0x0000000d00a37308 */ /* 0x000fe20000002400 */
[----:B------:R-:W-:Y:S02]  /*9ee0*/  FMUL.FTZ R26, R26, c[0x0][0x320] ;  /* 0x0000c8001a1a7a20 */ /* 0x000fe40000410000 */
[----:B------:R-:W-:Y:S01]  /*9ef0*/  FMUL.FTZ R27, R27, c[0x0][0x320] ;  /* 0x0000c8001b1b7a20 */ /* 0x000fe20000410000 */
[C---:B-1----:R-:W-:Y:S06]  /*9f00*/  HMMA.16816.F32.BF16 R28, R172.reuse, R8, R28 ;  /* 0x00000008ac1c723c */ /* 0x042fec000004181c */
[----:B------:R-:W1:Y:S02]  /*9f10*/  MUFU.TANH R150, R150 ;  /* 0x0000009600967308 */ /* 0x000e640000002400 */
[----:B------:R-:W-:Y:S08]  /*9f20*/  HMMA.16816.F32.BF16 R32, R172, R10, R32 ;  /* 0x0000000aac20723c */ /* 0x000ff00000041820 */
[----:B------:R-:W2:Y:S10]  /*9f30*/  MUFU.TANH R148, R148 ;  /* 0x0000009400947308 */ /* 0x000eb40000002400 */
[----:B------:R-:W3:Y:S01]  /*9f40*/  MUFU.TANH R153, R153 ;  /* 0x0000009900997308 */ /* 0x000ee20000002400 */
        /* <DEDUP_REMOVED lines=8> */
[----:B--2---:R-:W-:Y:S01]  /*9fd0*/  FMNMX.FTZ R13, R148, R13, !PT ;  /* 0x0000000d940d7209 */ /* 0x004fe20007810000 */
[----:B------:R-:W-:Y:S02]  /*9fe0*/  FMUL.FTZ R34, R34, c[0x0][0x320] ;  /* 0x0000c80022227a20 */ /* 0x000fe40000410000 */
[----:B------:R-:W-:Y:S01]  /*9ff0*/  FMUL.FTZ R35, R35, c[0x0][0x320] ;  /* 0x0000c80023237a20 */ /* 0x000fe20000410000 */
[----:B------:R-:W-:Y:S02]  /*a000*/  FMNMX.FTZ R13, R160, R13, !PT ;  /* 0x0000000da00d7209 */ /* 0x000fe40007810000 */
[----:B------:R-:W2:Y:S02]  /*a010*/  MUFU.TANH R159, R16 ;  /* 0x00000010009f7308 */ /* 0x000ea40000002400 */
[----:B------:R-:W-:Y:S02]  /*a020*/  FMNMX.FTZ R13, R158, R13, !PT ;  /* 0x0000000d9e0d7209 */ /* 0x000fe40007810000 */
[----:B---3--:R-:W-:Y:S02]  /*a030*/  FMNMX.FTZ R0, R153, R0, !PT ;  /* 0x0000000099007209 */ /* 0x008fe40007810000 */
[----:B------:R-:W-:Y:S02]  /*a040*/  FMNMX.FTZ R13, R178, R13, !PT ;  /* 0x0000000db20d7209 */ /* 0x000fe40007810000 */
[----:B------:R-:W-:Y:S02]  /*a050*/  FMNMX.FTZ R0, R137, R0, !PT ;  /* 0x0000000089007209 */ /* 0x000fe40007810000 */
[----:B------:R-:W3:Y:S01]  /*a060*/  MUFU.TANH R161, R17 ;  /* 0x0000001100a17308 */ /* 0x000ee20000002400 */
[----:B------:R-:W-:Y:S02]  /*a070*/  FMNMX.FTZ R13, R162, R13, !PT ;  /* 0x0000000da20d7209 */ /* 0x000fe40007810000 */
[----:B-1----:R-:W-:Y:S04]  /*a080*/  FMNMX.FTZ R0, R157, R0, !PT ;  /* 0x000000009d007209 */ /* 0x002fe80007810000 */
[----:B------:R-:W-:Y:S03]  /*a090*/  FMNMX.FTZ R0, R163, R0, !PT ;  /* 0x00000000a3007209 */ /* 0x000fe60007810000 */
[----:B------:R-:W1:Y:S01]  /*a0a0*/  MUFU.TANH R176, R18 ;  /* 0x0000001200b07308 */ /* 0x000e620000002400 */
[----:B--2---:R-:W-:Y:S02]  /*a0b0*/  FMNMX.FTZ R0, R159, R0, !PT ;  /* 0x000000009f007209 */ /* 0x004fe40007810000 */
[----:B------:R-:W-:Y:S07]  /*a0c0*/  IADD3 R16, R134, UR4, RZ ;  /* 0x0000000486107c10 */ /* 0x000fee000fffe0ff */
        /* <DEDUP_REMOVED lines=29> */
[----:B--2---:R-:W-:Y:S01]  /*a2a0*/  FMNMX.FTZ R13, R140, R13, !PT ;  /* 0x0000000d8c0d7209 */ /* 0x004fe20007810000 */
[----:B------:R-:W-:Y:S08]  /*a2b0*/  LDSM.16.MT88.4 R28, [R134+UR4+0x100] ;  /* 0x00010004861c783b */ /* 0x000ff00008004200 */
[----:B------:R-:W2:Y:S01]  /*a2c0*/  MUFU.TANH R138, R34 ;  /* 0x00000022008a7308 */ /* 0x000ea20000002400 */
[----:B---3--:R-:W-:Y:S09]  /*a2d0*/  FMNMX.FTZ R0, R141, R0, !PT ;  /* 0x000000008d007209 */ /* 0x008ff20007810000 */
[----:B------:R-:W3:Y:S01]  /*a2e0*/  MUFU.TANH R136, R35 ;  /* 0x0000002300887308 */ /* 0x000ee20000002400 */
[----:B-1----:R-:W-:Y:S05]  /*a2f0*/  FMNMX.FTZ R11, R139, R0, !PT ;  /* 0x000000008b0b7209 */ /* 0x002fea0007810000 */
[----:B------:R-:W1:Y:S01]  /*a300*/  SHFL.BFLY PT, R2, R11, 0x2, 0x1f ;  /* 0x0c401f000b027f89 */ /* 0x000e6200000e0000 */
[----:B--2---:R-:W-:Y:S04]  /*a310*/  FMNMX.FTZ R13, R138, R13, !PT ;  /* 0x0000000d8a0d7209 */ /* 0x004fe80007810000 */
[----:B---3--:R-:W-:Y:S03]  /*a320*/  FMNMX.FTZ R9, R136, R13, !PT ;  /* 0x0000000d88097209 */ /* 0x008fe60007810000 */
        /* <DEDUP_REMOVED lines=22> */
[--C-:B------:R-:W-:Y:S01]  /*a490*/  FFMA.FTZ R152, R148, c[0x0][0x2d0], -R137.reuse ;  /* 0x0000b40094987a23 */ /* 0x100fe20000010889 */
[----:B------:R-:W-:Y:S01]  /*a4a0*/  IADD3 R148, R187, R16, RZ ;  /* 0x00000010bb947210 */ /* 0x000fe20007ffe0ff */
[----:B------:R-:W-:Y:S01]  /*a4b0*/  FMUL.FTZ R3, R4, c[0x0][0x2d0] ;  /* 0x0000b40004037a20 */ /* 0x000fe20000410000 */
[----:B------:R-:W-:Y:S01]  /*a4c0*/  IADD3 R4, R135, UR4, RZ ;  /* 0x0000000487047c10 */ /* 0x000fe2000fffe0ff */
[--C-:B------:R-:W-:Y:S02]  /*a4d0*/  FFMA.FTZ R153, R150, c[0x0][0x2d0], -R137.reuse ;  /* 0x0000b40096997a23 */ /* 0x100fe40000010889 */
[--C-:B------:R-:W-:Y:S01]  /*a4e0*/  FFMA.FTZ R150, R160, c[0x0][0x2d0], -R137.reuse ;  /* 0x0000b400a0967a23 */ /* 0x100fe20000010889 */
[----:B------:R-:W1:Y:S01]  /*a4f0*/  MUFU.EX2 R155, R155 ;  /* 0x0000009b009b7308 */ /* 0x000e620000000800 */
[--C-:B------:R-:W-:Y:S01]  /*a500*/  FFMA.FTZ R149, R158, c[0x0][0x2d0], -R137.reuse ;  /* 0x0000b4009e957a23 */ /* 0x100fe20000010889 */
[----:B------:R-:W-:Y:S01]  /*a510*/  IADD3 R133, R187, R4, RZ ;  /* 0x00000004bb857210 */ /* 0x000fe20007ffe0ff */
[C---:B--2---:R-:W-:Y:S02]  /*a520*/  FMUL.FTZ R4, R132.reuse, R128 ;  /* 0x0000008084047220 */ /* 0x044fe40000410000 */
[C---:B------:R-:W-:Y:S02]  /*a530*/  FMUL.FTZ R5, R132.reuse, R129 ;  /* 0x0000008184057220 */ /* 0x040fe40000410000 */
[----:B------:R-:W2:Y:S01]  /*a540*/  LDSM.16.MT88.4 R20, [R133+0x100] ;  /* 0x000100008514783b */ /* 0x000ea20000004200 */
[C---:B------:R-:W-:Y:S02]  /*a550*/  FMUL.FTZ R8, R132.reuse, R124 ;  /* 0x0000007c84087220 */ /* 0x040fe40000410000 */
[----:B------:R-:W3:Y:S01]  /*a560*/  MUFU.EX2 R3, R3 ;  /* 0x0000000300037308 */ /* 0x000ee20000000800 */
[C---:B------:R-:W-:Y:S02]  /*a570*/  FMUL.FTZ R9, R132.reuse, R125 ;  /* 0x0000007d84097220 */ /* 0x040fe40000410000 */
[C---:B------:R-:W-:Y:S02]  /*a580*/  FMUL.FTZ R16, R132.reuse, R116 ;  /* 0x0000007484107220 */ /* 0x040fe40000410000 */
[C---:B------:R-:W-:Y:S02]  /*a590*/  FMUL.FTZ R17, R132.reuse, R117 ;  /* 0x0000007584117220 */ /* 0x040fe40000410000 */
[C---:B------:R-:W-:Y:S02]  /*a5a0*/  FMUL.FTZ R24, R132.reuse, R108 ;  /* 0x0000006c84187220 */ /* 0x040fe40000410000 */
[C---:B------:R-:W-:Y:S01]  /*a5b0*/  FMUL.FTZ R25, R132.reuse, R109 ;  /* 0x0000006d84197220 */ /* 0x040fe20000410000 */
[----:B------:R-:W-:Y:S01]  /*a5c0*/  MUFU.EX2 R154, R154 ;  /* 0x0000009a009a7308 */ /* 0x000fe20000000800 */
[C---:B------:R-:W-:Y:S02]  /*a5d0*/  FMUL.FTZ R32, R132.reuse, R100 ;  /* 0x0000006484207220 */ /* 0x040fe40000410000 */
[----:B------:R-:W-:Y:S01]  /*a5e0*/  FMUL.FTZ R33, R132, R101 ;  /* 0x0000006584217220 */ /* 0x000fe20000410000 */
[----:B-1----:R-:W-:Y:S01]  /*a5f0*/  F2FP.BF16.PACK_AB R128, R155, R156 ;  /* 0x0000009c9b80723e */ /* 0x002fe200000010ff */
[--C-:B------:R-:W-:Y:S02]  /*a600*/  FFMA.FTZ R171, R146, c[0x0][0x2d0], -R137.reuse ;  /* 0x0000b40092ab7a23 */ /* 0x100fe40000010889 */
[--C-:B------:R-:W-:Y:S02]  /*a610*/  FFMA.FTZ R177, R142, c[0x0][0x2d0], -R137.reuse ;  /* 0x0000b4008eb17a23 */ /* 0x100fe40000010889 */
[C---:B------:R-:W-:Y:S01]  /*a620*/  FMUL.FTZ R36, R132.reuse, R36 ;  /* 0x0000002484247220 */ /* 0x040fe20000410000 */
[----:B------:R-:W1:Y:S01]  /*a630*/  MUFU.EX2 R151, R151 ;  /* 0x0000009700977308 */ /* 0x000e620000000800 */
[C---:B------:R-:W-:Y:S02]  /*a640*/  FMUL.FTZ R37, R132.reuse, R37 ;  /* 0x0000002584257220 */ /* 0x040fe40000410000 */
[C---:B------:R-:W-:Y:S02]  /*a650*/  FMUL.FTZ R40, R132.reuse, R40 ;  /* 0x0000002884287220 */ /* 0x040fe40000410000 */
[C---:B---3--:R-:W-:Y:S02]  /*a660*/  FMUL.FTZ R6, R3.reuse, R130 ;  /* 0x0000008203067220 */ /* 0x048fe40000410000 */
        /* <DEDUP_REMOVED lines=9> */
[----:B------:R-:W3:Y:S01]  /*a700*/  MUFU.EX2 R152, R152 ;  /* 0x0000009800987308 */ /* 0x000ee20000000800 */
[C---:B------:R-:W-:Y:S01]  /*a710*/  FMUL.FTZ R34, R3.reuse, R102 ;  /* 0x0000006603227220 */ /* 0x040fe20000410000 */
[----:B------:R-:W-:Y:S01]  /*a720*/  LDSM.16.MT88.4 R108, [R148+0x2100] ;  /* 0x00210000946c783b */ /* 0x000fe20000004200 */
[----:B------:R-:W-:Y:S01]  /*a730*/  FMUL.FTZ R35, R3, R103 ;  /* 0x0000006703237220 */ /* 0x000fe20000410000 */
[----:B-1----:R-:W-:Y:S01]  /*a740*/  F2FP.BF16.PACK_AB R130, R151, R154 ;  /* 0x0000009a9782723e */ /* 0x002fe200000010ff */
[C---:B------:R-:W-:Y:S02]  /*a750*/  FMUL.FTZ R38, R3.reuse, R38 ;  /* 0x0000002603267220 */ /* 0x040fe40000410000 */
[C---:B------:R-:W-:Y:S02]  /*a760*/  FMUL.FTZ R41, R132.reuse, R41 ;  /* 0x0000002984297220 */ /* 0x040fe40000410000 */
[C---:B------:R-:W-:Y:S01]  /*a770*/  FMUL.FTZ R39, R3.reuse, R39 ;  /* 0x0000002703277220 */ /* 0x040fe20000410000 */
[----:B------:R-:W-:Y:S01]  /*a780*/  MUFU.EX2 R150, R150 ;  /* 0x0000009600967308 */ /* 0x000fe20000000800 */
[----:B------:R-:W-:Y:S01]  /*a790*/  LDSM.16.MT88.4 R100, [R134+UR4+0x2100] ;  /* 0x002100048664783b */ /* 0x000fe20008004200 */
[C---:B------:R-:W-:Y:S02]  /*a7a0*/  FMUL.FTZ R44, R132.reuse, R44 ;  /* 0x0000002c842c7220 */ /* 0x040fe40000410000 */
[C---:B------:R-:W-:Y:S02]  /*a7b0*/  FMUL.FTZ R42, R3.reuse, R42 ;  /* 0x0000002a032a7220 */ /* 0x040fe40000410000 */
[C---:B------:R-:W-:Y:S02]  /*a7c0*/  FMUL.FTZ R45, R132.reuse, R45 ;  /* 0x0000002d842d7220 */ /* 0x040fe40000410000 */
[C---:B------:R-:W-:Y:S01]  /*a7d0*/  FMUL.FTZ R43, R3.reuse, R43 ;  /* 0x0000002b032b7220 */ /* 0x040fe20000410000 */
[----:B------:R-:W-:Y:S01]  /*a7e0*/  LDSM.16.MT88.4 R116, [R134+UR4+0x900] ;  /* 0x000900048674783b */ /* 0x000fe20008004200 */
[----:B------:R-:W1:Y:S01]  /*a7f0*/  MUFU.EX2 R149, R149 ;  /* 0x0000009500957308 */ /* 0x000e620000000800 */
[----:B------:R-:W-:Y:S02]  /*a800*/  FMUL.FTZ R48, R132, R48 ;  /* 0x0000003084307220 */ /* 0x000fe40000410000 */
[C---:B------:R-:W-:Y:S01]  /*a810*/  FMUL.FTZ R46, R3.reuse, R46 ;  /* 0x0000002e032e7220 */ /* 0x040fe20000410000 */
[----:B---3--:R-:W-:Y:S01]  /*a820*/  F2FP.BF16.PACK_AB R129, R152, R153 ;  /* 0x000000999881723e */ /* 0x008fe200000010ff */
[C---:B------:R-:W-:Y:S02]  /*a830*/  FMUL.FTZ R49, R132.reuse, R49 ;  /* 0x0000003184317220 */ /* 0x040fe40000410000 */
        /* <DEDUP_REMOVED lines=12> */
[C---:B------:R-:W-:Y:S02]  /*a900*/  FMUL.FTZ R60, R132.reuse, R60 ;  /* 0x0000003c843c7220 */ /* 0x040fe40000410000 */
[C---:B------:R-:W-:Y:S02]  /*a910*/  FMUL.FTZ R58, R3.reuse, R58 ;  /* 0x0000003a033a7220 */ /* 0x040fe40000410000 */
[C---:B------:R-:W-:Y:S01]  /*a920*/  FMUL.FTZ R61, R132.reuse, R61 ;  /* 0x0000003d843d7220 */ /* 0x040fe20000410000 */
[----:B------:R-:W-:Y:S01]  /*a930*/  MUFU.EX2 R173, R173 ;  /* 0x000000ad00ad7308 */ /* 0x000fe20000000800 */
[C---:B------:R-:W-:Y:S05]  /*a940*/  HMMA.16816.F32.BF16 R4, R128.reuse, R12, R4 ;  /* 0x0000000c8004723c */ /* 0x040fea0000041804 */
        /* <DEDUP_REMOVED lines=9> */
[----:B------:R-:W1:Y:S01]  /*a9e0*/  LDSM.16.MT88.4 R120, [R148+0x100] ;  /* 0x000100009478783b */ /* 0x000e620000004200 */
[C---:B------:R-:W-:Y:S02]  /*a9f0*/  FMUL.FTZ R63, R3.reuse, R63 ;  /* 0x0000003f033f7220 */ /* 0x040fe40000410000 */
[C---:B------:R-:W-:Y:S02]  /*aa00*/  FMUL.FTZ R64, R132.reuse, R64 ;  /* 0x0000004084407220 */ /* 0x040fe40000410000 */
[C---:B--2---:R-:W-:Y:S03]  /*aa10*/  HMMA.16816.F32.BF16 R12, R128.reuse, R20, R12 ;  /* 0x00000014800c723c */ /* 0x044fe6000004180c */
[C---:B------:R-:W-:Y:S02]  /*aa20*/  FMUL.FTZ R66, R3.reuse, R66 ;  /* 0x0000004203427220 */ /* 0x040fe40000410000 */
[C---:B------:R-:W-:Y:S02]  /*aa30*/  FMUL.FTZ R65, R132.reuse, R65 ;  /* 0x0000004184417220 */ /* 0x040fe40000410000 */
[C---:B------:R-:W-:Y:S01]  /*aa40*/  FMUL.FTZ R20, R132.reuse, R112 ;  /* 0x0000007084147220 */ /* 0x040fe20000410000 */
[C---:B------:R-:W-:Y:S04]  /*aa50*/  HMMA.16816.F32.BF16 R16, R128.reuse, R22, R16 ;  /* 0x000000168010723c */ /* 0x040fe80000041810 */
[C---:B------:R-:W-:Y:S02]  /*aa60*/  FMUL.FTZ R21, R132.reuse, R113 ;  /* 0x0000007184157220 */ /* 0x040fe40000410000 */
[C---:B------:R-:W-:Y:S02]  /*aa70*/  FMUL.FTZ R67, R3.reuse, R67 ;  /* 0x0000004303437220 */ /* 0x040fe40000410000 */
[C---:B------:R-:W-:Y:S04]  /*aa80*/  FMUL.FTZ R22, R3.reuse, R114 ;  /* 0x0000007203167220 */ /* 0x040fe80000410000 */
[C---:B------:R-:W-:Y:S02]  /*aa90*/  FMUL.FTZ R23, R3.reuse, R115 ;  /* 0x0000007303177220 */ /* 0x040fe40000410000 */
[----:B------:R-:W2:Y:S01]  /*aaa0*/  LDSM.16.MT88.4 R112, [R135+UR4+0x2100] ;  /* 0x002100048770783b */ /* 0x000ea20008004200 */
[C---:B------:R-:W-:Y:S02]  /*aab0*/  FMUL.FTZ R70, R3.reuse, R70 ;  /* 0x0000004603467220 */ /* 0x040fe40000410000 */
[C---:B------:R-:W-:Y:S02]  /*aac0*/  FMUL.FTZ R68, R132.reuse, R68 ;  /* 0x0000004484447220 */ /* 0x040fe40000410000 */
[C---:B------:R-:W-:Y:S03]  /*aad0*/  HMMA.16816.F32.BF16 R20, R128.reuse, R28, R20 ;  /* 0x0000001c8014723c */ /* 0x040fe60000041814 */
        /* <DEDUP_REMOVED lines=8> */
[----:B------:R-:W3:Y:S01]  /*ab60*/  LDSM.16.MT88.4 R104, [R133+0x2100] ;  /* 0x002100008568783b */ /* 0x000ee20000004200 */
[C---:B------:R-:W-:Y:S02]  /*ab70*/  FMUL.FTZ R75, R3.reuse, R75 ;  /* 0x0000004b034b7220 */ /* 0x040fe40000410000 */
[C---:B------:R-:W-:Y:S02]  /*ab80*/  FMUL.FTZ R72, R132.reuse, R72 ;  /* 0x0000004884487220 */ /* 0x040fe40000410000 */
[C---:B-1----:R-:W-:Y:S03]  /*ab90*/  HMMA.16816.F32.BF16 R28, R128.reuse, R120, R28 ;  /* 0x00000078801c723c */ /* 0x042fe6000004181c */
[C---:B------:R-:W-:Y:S02]  /*aba0*/  FMUL.FTZ R78, R3.reuse, R78 ;  /* 0x0000004e034e7220 */ /* 0x040fe40000410000 */
[C---:B------:R-:W-:Y:S02]  /*abb0*/  FMUL.FTZ R73, R132.reuse, R73 ;  /* 0x0000004984497220 */ /* 0x040fe40000410000 */
[C---:B------:R-:W-:Y:S01]  /*abc0*/  FMUL.FTZ R79, R3.reuse, R79 ;  /* 0x0000004f034f7220 */ /* 0x040fe20000410000 */
[C---:B------:R-:W-:Y:S01]  /*abd0*/  HMMA.16816.F32.BF16 R32, R128.reuse, R122, R32 ;  /* 0x0000007a8020723c */ /* 0x040fe20000041820 */
[----:B------:R-:W-:Y:S03]  /*abe0*/  LDSM.16.MT88.4 R120, [R148+0x900] ;  /* 0x000900009478783b */ /* 0x000fe60000004200 */
[C---:B------:R-:W-:Y:S02]  /*abf0*/  FMUL.FTZ R76, R132.reuse, R76 ;  /* 0x0000004c844c7220 */ /* 0x040fe40000410000 */
[C---:B------:R-:W-:Y:S02]  /*ac00*/  FMUL.FTZ R82, R3.reuse, R82 ;  /* 0x0000005203527220 */ /* 0x040fe40000410000 */
[C---:B--2---:R-:W-:Y:S04]  /*ac10*/  HMMA.16816.F32.BF16 R36, R128.reuse, R112, R36 ;  /* 0x000000708024723c */ /* 0x044fe80000041824 */
[C---:B------:R-:W-:Y:S02]  /*ac20*/  FMUL.FTZ R77, R132.reuse, R77 ;  /* 0x0000004d844d7220 */ /* 0x040fe40000410000 */
[C---:B------:R-:W-:Y:S02]  /*ac30*/  FMUL.FTZ R83, R3.reuse, R83 ;  /* 0x0000005303537220 */ /* 0x040fe40000410000 */
[C---:B------:R-:W-:Y:S01]  /*ac40*/  HMMA.16816.F32.BF16 R40, R128.reuse, R114, R40 ;  /* 0x000000728028723c */ /* 0x040fe20000041828 */
[----:B------:R-:W-:Y:S03]  /*ac50*/  LDSM.16.MT88.4 R112, [R135+UR4+0x900] ;  /* 0x000900048770783b */ /* 0x000fe60008004200 */
[C---:B------:R-:W-:Y:S02]  /*ac60*/  FMUL.FTZ R80, R132.reuse, R80 ;  /* 0x0000005084507220 */ /* 0x040fe40000410000 */
[C---:B------:R-:W-:Y:S02]  /*ac70*/  FMUL.FTZ R86, R3.reuse, R86 ;  /* 0x0000005603567220 */ /* 0x040fe40000410000 */
[C---:B------:R-:W-:Y:S01]  /*ac80*/  FMUL.FTZ R81, R132.reuse, R81 ;  /* 0x0000005184517220 */ /* 0x040fe20000410000 */
[C---:B---3--:R-:W-:Y:S03]  /*ac90*/  HMMA.16816.F32.BF16 R44, R128.reuse, R104, R44 ;  /* 0x00000068802c723c */ /* 0x048fe6000004182c */
[C---:B------:R-:W-:Y:S02]  /*aca0*/  FMUL.FTZ R87, R3.reuse, R87 ;  /* 0x0000005703577220 */ /* 0x040fe40000410000 */
[C---:B------:R-:W-:Y:S02]  /*acb0*/  FMUL.FTZ R84, R132.reuse, R84 ;  /* 0x0000005484547220 */ /* 0x040fe40000410000 */
[C---:B------:R-:W-:Y:S01]  /*acc0*/  FMUL.FTZ R90, R3.reuse, R90 ;  /* 0x0000005a035a7220 */ /* 0x040fe20000410000 */
[C---:B------:R-:W-:Y:S01]  /*acd0*/  HMMA.16816.F32.BF16 R48, R128.reuse, R106, R48 ;  /* 0x0000006a8030723c */ /* 0x040fe20000041830 */
[----:B------:R-:W1:Y:S03]  /*ace0*/  LDSM.16.MT88.4 R104, [R135+UR4+0x4100] ;  /* 0x004100048768783b */ /* 0x000e660008004200 */
[----:B------:R-:W-:Y:S02]  /*acf0*/  FMUL.FTZ R85, R132, R85 ;  /* 0x0000005584557220 */ /* 0x000fe40000410000 */
[----:B------:R-:W-:Y:S02]  /*ad00*/  FMUL.FTZ R91, R3, R91 ;  /* 0x0000005b035b7220 */ /* 0x000fe40000410000 */
[C---:B------:R-:W-:Y:S04]  /*ad10*/  HMMA.16816.F32.BF16 R52, R128.reuse, R100, R52 ;  /* 0x000000648034723c */ /* 0x040fe80000041834 */
[--C-:B------:R-:W-:Y:S02]  /*ad20*/  FFMA.FTZ R157, R157, c[0x0][0x2d0], -R144.reuse ;  /* 0x0000b4009d9d7a23 */ /* 0x100fe40000010890 */
[----:B------:R-:W-:Y:S02]  /*ad30*/  FMUL.FTZ R94, R3, R94 ;  /* 0x0000005e035e7220 */ /* 0x000fe40000410000 */
[C---:B------:R-:W-:Y:S01]  /*ad40*/  HMMA.16816.F32.BF16 R56, R128.reuse, R102, R56 ;  /* 0x000000668038723c */ /* 0x040fe20000041838 */
[----:B------:R-:W2:Y:S01]  /*ad50*/  LDSM.16.MT88.4 R100, [R133+0x4100] ;  /* 0x004100008564783b */ /* 0x000ea20000004200 */
[----:B------:R-:W-:Y:S02]  /*ad60*/  MUFU.EX2 R157, R157 ;  /* 0x0000009d009d7308 */ /* 0x000fe40000000800 */
[--C-:B------:R-:W-:Y:S02]  /*ad70*/  FFMA.FTZ R158, R163, c[0x0][0x2d0], -R144.reuse ;  /* 0x0000b400a39e7a23 */ /* 0x100fe40000010890 */
[----:B------:R-:W-:Y:S02]  /*ad80*/  FMUL.FTZ R95, R3, R95 ;  /* 0x0000005f035f7220 */ /* 0x000fe40000410000 */
[C---:B------:R-:W-:Y:S04]  /*ad90*/  HMMA.16816.F32.BF16 R60, R128.reuse, R108, R60 ;  /* 0x0000006c803c723c */ /* 0x040fe8000004183c */
[--C-:B------:R-:W-:Y:S01]  /*ada0*/  FFMA.FTZ R159, R159, c[0x0][0x2d0], -R144.reuse ;  /* 0x0000b4009f9f7a23 */ /* 0x100fe20000010890 */
[----:B------:R-:W3:Y:S01]  /*adb0*/  MUFU.EX2 R158, R158 ;  /* 0x0000009e009e7308 */ /* 0x000ee20000000800 */
[----:B------:R-:W-:Y:S02]  /*adc0*/  FMUL.FTZ R98, R3, R98 ;  /* 0x0000006203627220 */ /* 0x000fe40000410000 */
[C---:B------:R-:W-:Y:S01]  /*add0*/  HMMA.16816.F32.BF16 R64, R128.reuse, R110, R64 ;  /* 0x0000006e8040723c */ /* 0x040fe20000041840 */
[----:B------:R-:W4:Y:S03]  /*ade0*/  LDSM.16.MT88.4 R108, [R134+UR4+0x4100] ;  /* 0x00410004866c783b */ /* 0x000f260008004200 */
[--C-:B------:R-:W-:Y:S02]  /*adf0*/  FFMA.FTZ R160, R161, c[0x0][0x2d0], -R144.reuse ;  /* 0x0000b400a1a07a23 */ /* 0x100fe40000010890 */
[----:B------:R-:W-:Y:S01]  /*ae00*/  FMUL.FTZ R99, R3, R99 ;  /* 0x0000006303637220 */ /* 0x000fe20000410000 */
[----:B------:R-:W-:Y:S01]  /*ae10*/  MUFU.EX2 R159, R159 ;  /* 0x0000009f009f7308 */ /* 0x000fe20000000800 */
[--C-:B------:R-:W-:Y:S01]  /*ae20*/  FFMA.FTZ R161, R178, c[0x0][0x2d0], -R137.reuse ;  /* 0x0000b400b2a17a23 */ /* 0x100fe20000010889 */
[C---:B-1----:R-:W-:Y:S03]  /*ae30*/  HMMA.16816.F32.BF16 R68, R128.reuse, R104, R68 ;  /* 0x000000688044723c */ /* 0x042fe60000041844 */
[--C-:B------:R-:W-:Y:S02]  /*ae40*/  FFMA.FTZ R178, R140, c[0x0][0x2d0], -R137.reuse ;  /* 0x0000b4008cb27a23 */ /* 0x100fe40000010889 */
[----:B------:R-:W-:Y:S01]  /*ae50*/  LDSM.16.MT88.4 R140, [R134+UR4+0x1900] ;  /* 0x00190004868c783b */ /* 0x000fe20008004200 */
[--C-:B------:R-:W-:Y:S02]  /*ae60*/  FFMA.FTZ R163, R176, c[0x0][0x2d0], -R137.reuse ;  /* 0x0000b400b0a37a23 */ /* 0x100fe40000010889 */
[C---:B------:R-:W-:Y:S01]  /*ae70*/  HMMA.16816.F32.BF16 R72, R128.reuse, R106, R72 ;  /* 0x0000006a8048723c */ /* 0x040fe20000041848 */
[----:B------:R-:W1:Y:S03]  /*ae80*/  MUFU.EX2 R160, R160 ;  /* 0x000000a000a07308 */ /* 0x000e660000000800 */
[C---:B------:R-:W-:Y:S01]  /*ae90*/  FMUL.FTZ R88, R132.reuse, R88 ;  /* 0x0000005884587220 */ /* 0x040fe20000410000 */
[----:B------:R-:W5:Y:S01]  /*aea0*/  LDSM.16.MT88.4 R104, [R148+0x4100] ;  /* 0x004100009468783b */ /* 0x000f620000004200 */
[C---:B------:R-:W-:Y:S02]  /*aeb0*/  FMUL.FTZ R89, R132.reuse, R89 ;  /* 0x0000005984597220 */ /* 0x040fe40000410000 */
[C---:B--2---:R-:W-:Y:S03]  /*aec0*/  HMMA.16816.F32.BF16 R76, R128.reuse, R100, R76 ;  /* 0x00000064804c723c */ /* 0x044fe6000004184c */
[----:B------:R-:W-:Y:S01]  /*aed0*/  MUFU.EX2 R161, R161 ;  /* 0x000000a100a17308 */ /* 0x000fe20000000800 */
[C---:B------:R-:W-:Y:S02]  /*aee0*/  FMUL.FTZ R92, R132.reuse, R92 ;  /* 0x0000005c845c7220 */ /* 0x040fe40000410000 */
[----:B------:R-:W-:Y:S01]  /*aef0*/  FMUL.FTZ R93, R132, R93 ;  /* 0x0000005d845d7220 */ /* 0x000fe20000410000 */
[----:B---3--:R-:W-:Y:S01]  /*af00*/  F2FP.BF16.PACK_AB R100, R158, R157 ;  /* 0x0000009d9e64723e */ /* 0x008fe200000010ff */
[C---:B------:R-:W-:Y:S04]  /*af10*/  HMMA.16816.F32.BF16 R80, R128.reuse, R102, R80 ;  /* 0x000000668050723c */ /* 0x040fe80000041850 */
[--C-:B------:R-:W-:Y:S01]  /*af20*/  FFMA.FTZ R162, R162, c[0x0][0x2d0], -R137.reuse ;  /* 0x0000b400a2a27a23 */ /* 0x100fe20000010889 */
[----:B------:R-:W-:Y:S01]  /*af30*/  MUFU.EX2 R163, R163 ;  /* 0x000000a300a37308 */ /* 0x000fe20000000800 */
[--C-:B------:R-:W-:Y:S02]  /*af40*/  FFMA.FTZ R164, R164, c[0x0][0x2d0], -R137.reuse ;  /* 0x0000b400a4a47a23 */ /* 0x100fe40000010889 */
[C---:B----4-:R-:W-:Y:S04]  /*af50*/  HMMA.16816.F32.BF16 R84, R128.reuse, R108, R84 ;  /* 0x0000006c8054723c */ /* 0x050fe80000041854 */
[----:B------:R-:W-:Y:S01]  /*af60*/  FMUL.FTZ R96, R132, R96 ;  /* 0x0000006084607220 */ /* 0x000fe20000410000 */
[----:B-1----:R-:W-:Y:S01]  /*af70*/  F2FP.BF16.PACK_AB R102, R160, R159 ;  /* 0x0000009fa066723e */ /* 0x002fe200000010ff */
[----:B------:R-:W-:Y:S01]  /*af80*/  FMUL.FTZ R97, R132, R97 ;  /* 0x0000006184617220 */ /* 0x000fe20000410000 */
[----:B------:R-:W1:Y:S01]  /*af90*/  MUFU.EX2 R162, R162 ;  /* 0x000000a200a27308 */ /* 0x000e620000000800 */
[C---:B------:R-:W-:Y:S01]  /*afa0*/  HMMA.16816.F32.BF16 R88, R128.reuse, R110, R88 ;  /* 0x0000006e8058723c */ /* 0x040fe20000041858 */
[----:B------:R-:W2:Y:S03]  /*afb0*/  LDSM.16.MT88.4 R108, [R133+0x900] ;  /* 0x00090000856c783b */ /* 0x000ea60000004200 */
[--C-:B------:R-:W-:Y:S02]  /*afc0*/  FFMA.FTZ R165, R165, c[0x0][0x2d0], -R144.reuse ;  /* 0x0000b400a5a57a23 */ /* 0x100fe40000010890 */
[--C-:B------:R-:W-:Y:S02]  /*afd0*/  FFMA.FTZ R172, R167, c[0x0][0x2d0], -R144.reuse ;  /* 0x0000b400a7ac7a23 */ /* 0x100fe40000010890 */
[--C-:B------:R-:W-:Y:S01]  /*afe0*/  FFMA.FTZ R167, R169, c[0x0][0x2d0], -R144.reuse ;  /* 0x0000b400a9a77a23 */ /* 0x100fe20000010890 */
[----:B------:R-:W3:Y:S03]  /*aff0*/  MUFU.EX2 R164, R164 ;  /* 0x000000a400a47308 */ /* 0x000ee60000000800 */
[----:B------:R-:W-:Y:S01]  /*b000*/  FFMA.FTZ R169, R170, c[0x0][0x2d0], -R137 ;  /* 0x0000b400aaa97a23 */ /* 0x000fe20000010889 */
[C---:B-----5:R-:W-:Y:S03]  /*b010*/  HMMA.16816.F32.BF16 R92, R128.reuse, R104, R92 ;  /* 0x00000068805c723c */ /* 0x060fe6000004185c */
[--C-:B------:R-:W-:Y:S02]  /*b020*/  FFMA.FTZ R170, R145, c[0x0][0x2d0], -R144.reuse ;  /* 0x0000b40091aa7a23 */ /* 0x100fe40000010890 */
[----:B------:R-:W-:Y:S01]  /*b030*/  FFMA.FTZ R144, R139, c[0x0][0x2d0], -R144 ;  /* 0x0000b4008b907a23 */ /* 0x000fe20000010890 */
[----:B------:R-:W-:Y:S01]  /*b040*/  MUFU.EX2 R165, R165 ;  /* 0x000000a500a57308 */ /* 0x000fe20000000800 */
[----:B------:R-:W-:Y:S01]  /*b050*/  FFMA.FTZ R153, R3, R216, R153 ;  /* 0x000000d803997223 */ /* 0x000fe20000010099 */
[----:B------:R-:W-:Y:S01]  /*b060*/  HMMA.16816.F32.BF16 R96, R128, R106, R96 ;  /* 0x0000006a8060723c */ /* 0x000fe20000041860 */
[----:B------:R-:W4:Y:S03]  /*b070*/  LDSM.16.MT88.4 R104, [R133+0x2900] ;  /* 0x002900008568783b */ /* 0x000f260000004200 */
[----:B-1----:R-:W-:Y:S01]  /*b080*/  F2FP.BF16.PACK_AB R101, R162, R161 ;  /* 0x000000a1a265723e */ /* 0x002fe200000010ff */
[--C-:B------:R-:W-:Y:S02]  /*b090*/  FFMA.FTZ R179, R138, c[0x0][0x2d0], -R137.reuse ;  /* 0x0000b4008ab37a23 */ /* 0x100fe40000010889 */
[--C-:B------:R-:W-:Y:S01]  /*b0a0*/  FFMA.FTZ R166, R166, c[0x0][0x2d0], -R137.reuse ;  /* 0x0000b400a6a67a23 */ /* 0x100fe20000010889 */
[----:B------:R-:W1:Y:S01]  /*b0b0*/  MUFU.EX2 R176, R144 ;  /* 0x0000009000b07308 */ /* 0x000e620000000800 */
[----:B------:R-:W-:Y:S03]  /*b0c0*/  LDSM.16.MT88.4 R128, [R134+UR4+0x1100] ;  /* 0x001100048680783b */ /* 0x000fe60008004200 */
[----:B---3--:R-:W-:Y:S01]  /*b0d0*/  F2FP.BF16.PACK_AB R103, R164, R163 ;  /* 0x000000a3a467723e */ /* 0x008fe200000010ff */
[--C-:B------:R-:W-:Y:S02]  /*b0e0*/  FFMA.FTZ R168, R168, c[0x0][0x2d0], -R137.reuse ;  /* 0x0000b400a8a87a23 */ /* 0x100fe40000010889 */
[----:B------:R-:W-:Y:S02]  /*b0f0*/  FFMA.FTZ R137, R136, c[0x0][0x2d0], -R137 ;  /* 0x0000b40088897a23 */ /* 0x000fe40000010889 */
[----:B------:R-:W-:Y:S01]  /*b100*/  FFMA.FTZ R156, R132, R217, R156 ;  /* 0x000000d9849c7223 */ /* 0x000fe2000001009c */
[----:B------:R-:W-:Y:S01]  /*b110*/  MUFU.EX2 R172, R172 ;  /* 0x000000ac00ac7308 */ /* 0x000fe20000000800 */
[C---:B------:R-:W-:Y:S05]  /*b120*/  HMMA.16816.F32.BF16 R4, R100.reuse, R112, R4 ;  /* 0x000000706404723c */ /* 0x040fea0000041804 */
[----:B------:R-:W-:Y:S02]  /*b130*/  FADD.FTZ R155, R155, R156 ;  /* 0x0000009c9b9b7221 */ /* 0x000fe40000010000 */
[----:B------:R-:W-:Y:S01]  /*b140*/  FADD.FTZ R153, R152, R153 ;  /* 0x0000009998997221 */ /* 0x000fe20000010000 */
[C---:B------:R-:W-:Y:S01]  /*b150*/  HMMA.16816.F32.BF16 R8, R100.reuse, R114, R8 ;  /* 0x000000726408723c */ /* 0x040fe20000041808 */
[----:B------:R-:W3:Y:S01]  /*b160*/  LDSM.16.MT88.4 R112, [R134+UR4+0x2900] ;  /* 0x002900048670783b */ /* 0x000ee20008004200 */
[----:B------:R-:W-:Y:S02]  /*b170*/  MUFU.EX2 R167, R167 ;  /* 0x000000a700a77308 */ /* 0x000fe40000000800 */
[----:B------:R-:W-:Y:S01]  /*b180*/  FADD.FTZ R154, R154, R155 ;  /* 0x0000009b9a9a7221 */ /* 0x000fe20000010000 */
[----:B-1----:R-:W-:Y:S03]  /*b190*/  F2FP.BF16.PACK_AB R138, R176, R175 ;  /* 0x000000afb08a723e */ /* 0x002fe600000010ff */
[C---:B--2---:R-:W-:Y:S01]  /*b1a0*/  HMMA.16816.F32.BF16 R12, R100.reuse, R108, R12 ;  /* 0x0000006c640c723c */ /* 0x044fe2000004180c */
[----:B------:R-:W-:Y:S03]  /*b1b0*/  LDSM.16.MT88.4 R144, [R148+0x1900] ;  /* 0x001900009490783b */ /* 0x000fe60000004200 */
[----:B------:R-:W-:Y:S01]  /*b1c0*/  MUFU.EX2 R169, R169 ;  /* 0x000000a900a97308 */ /* 0x000fe20000000800 */
[----:B------:R-:W-:Y:S03]  /*b1d0*/  FADD.FTZ R154, R151, R154 ;  /* 0x0000009a979a7221 */ /* 0x000fe60000010000 */
[C---:B------:R-:W-:Y:S01]  /*b1e0*/  HMMA.16816.F32.BF16 R16, R100.reuse, R110, R16 ;  /* 0x0000006e6410723c */ /* 0x040fe20000041810 */
[----:B------:R-:W1:Y:S03]  /*b1f0*/  LDSM.16.MT88.4 R108, [R148+0x2900] ;  /* 0x00290000946c783b */ /* 0x000e660000004200 */
[----:B------:R-:W-:Y:S02]  /*b200*/  FADD.FTZ R157, R157, R154 ;  /* 0x0000009a9d9d7221 */ /* 0x000fe40000010000 */
[----:B------:R-:W-:Y:S02]  /*b210*/  MUFU.EX2 R166, R166 ;  /* 0x000000a600a67308 */ /* 0x000fe40000000800 */
[C---:B------:R-:W-:Y:S04]  /*b220*/  HMMA.16816.F32.BF16 R20, R100.reuse, R116, R20 ;  /* 0x000000746414723c */ /* 0x040fe80000041814 */
[----:B------:R-:W-:Y:S04]  /*b230*/  FADD.FTZ R158, R158, R157 ;  /* 0x0000009d9e9e7221 */ /* 0x000fe80000010000 */
[C---:B------:R-:W-:Y:S01]  /*b240*/  HMMA.16816.F32.BF16 R24, R100.reuse, R118, R24 ;  /* 0x000000766418723c */ /* 0x040fe20000041818 */
[----:B------:R-:W2:Y:S01]  /*b250*/  LDSM.16.MT88.4 R116, [R135+UR4+0x4900] ;  /* 0x004900048774783b */ /* 0x000ea20008004200 */
[----:B------:R-:W-:Y:S02]  /*b260*/  MUFU.EX2 R168, R168 ;  /* 0x000000a800a87308 */ /* 0x000fe40000000800 */
[----:B------:R-:W-:Y:S04]  /*b270*/  FADD.FTZ R159, R159, R158 ;  /* 0x0000009e9f9f7221 */ /* 0x000fe80000010000 */
[C---:B------:R-:W-:Y:S04]  /*b280*/  HMMA.16816.F32.BF16 R28, R100.reuse, R120, R28 ;  /* 0x00000078641c723c */ /* 0x040fe8000004181c */
[----:B------:R-:W5:Y:S01]  /*b290*/  MUFU.EX2 R170, R170 ;  /* 0x000000aa00aa7308 */ /* 0x000f620000000800 */
[----:B------:R-:W-:Y:S03]  /*b2a0*/  FADD.FTZ R160, R160, R159 ;  /* 0x0000009fa0a07221 */ /* 0x000fe60000010000 */
[C---:B------:R-:W-:Y:S01]  /*b2b0*/  HMMA.16816.F32.BF16 R32, R100.reuse, R122, R32 ;  /* 0x0000007a6420723c */ /* 0x040fe20000041820 */
[----:B------:R-:W-:Y:S05]  /*b2c0*/  LDSM.16.MT88.4 R120, [R148+0x4900] ;  /* 0x004900009478783b */ /* 0x000fea0000004200 */
[----:B------:R-:W1:Y:S02]  /*b2d0*/  MUFU.EX2 R178, R178 ;  /* 0x000000b200b27308 */ /* 0x000e640000000800 */
[C---:B------:R-:W-:Y:S08]  /*b2e0*/  HMMA.16816.F32.BF16 R36, R100.reuse, R124, R36 ;  /* 0x0000007c6424723c */ /* 0x040ff00000041824 */
[C---:B------:R-:W-:Y:S01]  /*b2f0*/  HMMA.16816.F32.BF16 R40, R100.reuse, R126, R40 ;  /* 0x0000007e6428723c */ /* 0x040fe20000041828 */
[----:B------:R-:W-:Y:S01]  /*b300*/  LDSM.16.MT88.4 R124, [R133+0x1100] ;  /* 0x00110000857c783b */ /* 0x000fe20000004200 */
[----:B------:R-:W-:Y:S02]  /*b310*/  MUFU.EX2 R179, R179 ;  /* 0x000000b300b37308 */ /* 0x000fe40000000800 */
[----:B-----5:R-:W-:Y:S04]  /*b320*/  F2FP.BF16.PACK_AB R136, R173, R170 ;  /* 0x000000aaad88723e */ /* 0x020fe800000010ff */
[C---:B----4-:R-:W-:Y:S04]  /*b330*/  HMMA.16816.F32.BF16 R44, R100.reuse, R104, R44 ;  /* 0x00000068642c723c */ /* 0x050fe8000004182c */
[----:B------:R1:W4:Y:S04]  /*b340*/  MUFU.EX2 R180, R137 ;  /* 0x0000008900b47308 */ /* 0x0003280000000800 */
[C---:B------:R-:W-:Y:S01]  /*b350*/  HMMA.16816.F32.BF16 R48, R100.reuse, R106, R48 ;  /* 0x0000006a6430723c */ /* 0x040fe20000041830 */
[----:B------:R-:W5:Y:S07]  /*b360*/  LDSM.16.MT88.4 R104, [R133+0x4900] ;  /* 0x004900008568783b */ /* 0x000f6e0000004200 */
[C---:B---3--:R-:W-:Y:S08]  /*b370*/  HMMA.16816.F32.BF16 R52, R100.reuse, R112, R52 ;  /* 0x000000706434723c */ /* 0x048ff00000041834 */
[C---:B------:R-:W-:Y:S01]  /*b380*/  HMMA.16816.F32.BF16 R56, R100.reuse, R114, R56 ;  /* 0x000000726438723c */ /* 0x040fe20000041838 */
[----:B------:R-:W3:Y:S03]  /*b390*/  LDSM.16.MT88.4 R112, [R134+UR4+0x4900] ;  /* 0x004900048670783b */ /* 0x000ee60008004200 */
[----:B-1----:R-:W-:Y:S02]  /*b3a0*/  F2FP.BF16.PACK_AB R137, R178, R177 ;  /* 0x000000b1b289723e */ /* 0x002fe400000010ff */
[----:B----4-:R-:W-:Y:S02]  /*b3b0*/  F2FP.BF16.PACK_AB R139, R180, R179 ;  /* 0x000000b3b48b723e */ /* 0x010fe400000010ff */
[C---:B------:R-:W-:Y:S08]  /*b3c0*/  HMMA.16816.F32.BF16 R60, R100.reuse, R108, R60 ;  /* 0x0000006c643c723c */ /* 0x040ff0000004183c */
[C---:B------:R-:W-:Y:S01]  /*b3d0*/  HMMA.16816.F32.BF16 R64, R100.reuse, R110, R64 ;  /* 0x0000006e6440723c */ /* 0x040fe20000041840 */
[----:B------:R-:W1:Y:S07]  /*b3e0*/  LDSM.16.MT88.4 R108, [R135+UR4+0x1100] ;  /* 0x00110004876c783b */ /* 0x000e6e0008004200 */
[C---:B--2---:R-:W-:Y:S08]  /*b3f0*/  HMMA.16816.F32.BF16 R68, R100.reuse, R116, R68 ;  /* 0x000000746444723c */ /* 0x044ff00000041844 */
[C---:B------:R-:W-:Y:S01]  /*b400*/  HMMA.16816.F32.BF16 R72, R100.reuse, R118, R72 ;  /* 0x000000766448723c */ /* 0x040fe20000041848 */
[----:B------:R-:W2:Y:S07]  /*b410*/  LDSM.16.MT88.4 R116, [R148+0x1100] ;  /* 0x001100009474783b */ /* 0x000eae0000004200 */
[C---:B-----5:R-:W-:Y:S08]  /*b420*/  HMMA.16816.F32.BF16 R76, R100.reuse, R104, R76 ;  /* 0x00000068644c723c */ /* 0x060ff0000004184c */
[C---:B------:R-:W-:Y:S01]  /*b430*/  HMMA.16816.F32.BF16 R80, R100.reuse, R106, R80 ;  /* 0x0000006a6450723c */ /* 0x040fe20000041850 */
[----:B------:R-:W4:Y:S07]  /*b440*/  LDSM.16.MT88.4 R104, [R135+UR4+0x3100] ;  /* 0x003100048768783b */ /* 0x000f2e0008004200 */
[C---:B---3--:R-:W-:Y:S08]  /*b450*/  HMMA.16816.F32.BF16 R84, R100.reuse, R112, R84 ;  /* 0x000000706454723c */ /* 0x048ff00000041854 */
[C---:B------:R-:W-:Y:S01]  /*b460*/  HMMA.16816.F32.BF16 R88, R100.reuse, R114, R88 ;  /* 0x000000726458723c */ /* 0x040fe20000041858 */
[----:B------:R-:W-:Y:S07]  /*b470*/  LDSM.16.MT88.4 R112, [R134+UR4+0x3100] ;  /* 0x003100048670783b */ /* 0x000fee0008004200 */
[C---:B------:R-:W-:Y:S08]  /*b480*/  HMMA.16816.F32.BF16 R92, R100.reuse, R120, R92 ;  /* 0x00000078645c723c */ /* 0x040ff0000004185c */
[----:B------:R-:W-:Y:S01]  /*b490*/  HMMA.16816.F32.BF16 R96, R100, R122, R96 ;  /* 0x0000007a6460723c */ /* 0x000fe20000041860 */
[----:B------:R-:W-:Y:S06]  /*b4a0*/  LDSM.16.MT88.4 R120, [R133+0x5100] ;  /* 0x005100008578783b */ /* 0x000fec0000004200 */
[----:B------:R-:W-:Y:S01]  /*b4b0*/  F2FP.BF16.PACK_AB R100, R172, R165 ;  /* 0x000000a5ac64723e */ /* 0x000fe200000010ff */
[----:B------:R-:W-:Y:S01]  /*b4c0*/  FADD.FTZ R165, R165, R160 ;  /* 0x000000a0a5a57221 */ /* 0x000fe20000010000 */
[----:B------:R-:W-:Y:S03]  /*b4d0*/  F2FP.BF16.PACK_AB R102, R174, R167 ;  /* 0x000000a7ae66723e */ /* 0x000fe600000010ff */
[----:B------:R-:W-:Y:S01]  /*b4e0*/  F2FP.BF16.PACK_AB R101, R166, R169 ;  /* 0x000000a9a665723e */ /* 0x000fe200000010ff */
[----:B------:R-:W-:Y:S01]  /*b4f0*/  FADD.FTZ R172, R172, R165 ;  /* 0x000000a5acac7221 */ /* 0x000fe20000010000 */
[----:B------:R-:W-:Y:S03]  /*b500*/  F2FP.BF16.PACK_AB R103, R171, R168 ;  /* 0x000000a8ab67723e */ /* 0x000fe600000010ff */
[----:B------:R-:W-:Y:S04]  /*b510*/  FADD.FTZ R167, R167, R172 ;  /* 0x000000aca7a77221 */ /* 0x000fe80000010000 */
[C---:B-1----:R-:W-:Y:S03]  /*b520*/  HMMA.16816.F32.BF16 R4, R100.reuse, R108, R4 ;  /* 0x0000006c6404723c */ /* 0x042fe60000041804 */
[----:B------:R-:W-:Y:S04]  /*b530*/  FADD.FTZ R167, R174, R167 ;  /* 0x000000a7aea77221 */ /* 0x000fe80000010000 */
[----:B------:R-:W-:Y:S01]  /*b540*/  FADD.FTZ R170, R170, R167 ;  /* 0x000000a7aaaa7221 */ /* 0x000fe20000010000 */
[C---:B------:R-:W-:Y:S01]  /*b550*/  HMMA.16816.F32.BF16 R8, R100.reuse, R110, R8 ;  /* 0x0000006e6408723c */ /* 0x040fe20000041808 */
[----:B------:R-:W1:Y:S03]  /*b560*/  LDSM.16.MT88.4 R108, [R133+0x3100] ;  /* 0x00310000856c783b */ /* 0x000e660000004200 */
[----:B------:R-:W-:Y:S04]  /*b570*/  FADD.FTZ R170, R173, R170 ;  /* 0x000000aaadaa7221 */ /* 0x000fe80000010000 */
[C---:B------:R-:W-:Y:S04]  /*b580*/  HMMA.16816.F32.BF16 R12, R100.reuse, R124, R12 ;  /* 0x0000007c640c723c */ /* 0x040fe8000004180c */
[----:B------:R-:W-:Y:S04]  /*b590*/  FADD.FTZ R175, R175, R170 ;  /* 0x000000aaafaf7221 */ /* 0x000fe80000010000 */
[C---:B------:R-:W-:Y:S01]  /*b5a0*/  HMMA.16816.F32.BF16 R16, R100.reuse, R126, R16 ;  /* 0x0000007e6410723c */ /* 0x040fe20000041810 */
[----:B------:R-:W-:Y:S03]  /*b5b0*/  LDSM.16.MT88.4 R124, [R134+UR4+0x5100] ;  /* 0x00510004867c783b */ /* 0x000fe60008004200 */
[----:B------:R-:W-:Y:S04]  /*b5c0*/  FADD.FTZ R217, R176, R175 ;  /* 0x000000afb0d97221 */ /* 0x000fe80000010000 */
[C---:B------:R-:W-:Y:S08]  /*b5d0*/  HMMA.16816.F32.BF16 R20, R100.reuse, R128, R20 ;  /* 0x000000806414723c */ /* 0x040ff00000041814 */
[C---:B------:R-:W-:Y:S01]  /*b5e0*/  HMMA.16816.F32.BF16 R24, R100.reuse, R130, R24 ;  /* 0x000000826418723c */ /* 0x040fe20000041818 */
[----:B------:R-:W-:Y:S07]  /*b5f0*/  LDSM.16.MT88.4 R128, [R148+0x5100] ;  /* 0x005100009480783b */ /* 0x000fee0000004200 */
[C---:B--2---:R-:W-:Y:S08]  /*b600*/  HMMA.16816.F32.BF16 R28, R100.reuse, R116, R28 ;  /* 0x00000074641c723c */ /* 0x044ff0000004181c */
[C---:B------:R-:W-:Y:S01]  /*b610*/  HMMA.16816.F32.BF16 R32, R100.reuse, R118, R32 ;  /* 0x000000766420723c */ /* 0x040fe20000041820 */
[----:B------:R-:W2:Y:S07]  /*b620*/  LDSM.16.MT88.4 R116, [R148+0x3100] ;  /* 0x003100009474783b */ /* 0x000eae0000004200 */
[C---:B----4-:R-:W-:Y:S08]  /*b630*/  HMMA.16816.F32.BF16 R36, R100.reuse, R104, R36 ;  /* 0x000000686424723c */ /* 0x050ff00000041824 */
[C---:B------:R-:W-:Y:S01]  /*b640*/  HMMA.16816.F32.BF16 R40, R100.reuse, R106, R40 ;  /* 0x0000006a6428723c */ /* 0x040fe20000041828 */
[----:B------:R-:W3:Y:S07]  /*b650*/  LDSM.16.MT88.4 R104, [R135+UR4+0x5100] ;  /* 0x005100048768783b */ /* 0x000eee0008004200 */
[C---:B-1----:R-:W-:Y:S08]  /*b660*/  HMMA.16816.F32.BF16 R44, R100.reuse, R108, R44 ;  /* 0x0000006c642c723c */ /* 0x042ff0000004182c */
[C---:B------:R-:W-:Y:S01]  /*b670*/  HMMA.16816.F32.BF16 R48, R100.reuse, R110, R48 ;  /* 0x0000006e6430723c */ /* 0x040fe20000041830 */
[----:B------:R-:W1:Y:S07]  /*b680*/  LDSM.16.MT88.4 R108, [R135+UR4+0x1900] ;  /* 0x00190004876c783b */ /* 0x000e6e0008004200 */
[C---:B------:R-:W-:Y:S08]  /*b690*/  HMMA.16816.F32.BF16 R52, R100.reuse, R112, R52 ;  /* 0x000000706434723c */ /* 0x040ff00000041834 */
[C---:B------:R-:W-:Y:S01]  /*b6a0*/  HMMA.16816.F32.BF16 R56, R100.reuse, R114, R56 ;  /* 0x000000726438723c */ /* 0x040fe20000041838 */
[----:B------:R-:W4:Y:S07]  /*b6b0*/  LDSM.16.MT88.4 R112, [R133+0x1900] ;  /* 0x001900008570783b */ /* 0x000f2e0000004200 */
        /* <DEDUP_REMOVED lines=10> */
[C---:B-1----:R-:W-:Y:S01]  /*b760*/  HMMA.16816.F32.BF16 R128, R136.reuse, R108, R4 ;  /* 0x0000006c8880723c */ /* 0x042fe20000041804 */
[----:B------:R-:W1:Y:S07]  /*b770*/  LDSM.16.MT88.4 R4, [R135+UR4+0x3900] ;  /* 0x003900048704783b */ /* 0x000e6e0008004200 */
[C---:B------:R-:W-:Y:S01]  /*b780*/  HMMA.16816.F32.BF16 R124, R136.reuse, R110, R8 ;  /* 0x0000006e887c723c */ /* 0x040fe20000041808 */
[----:B------:R-:W2:Y:S07]  /*b790*/  LDSM.16.MT88.4 R8, [R133+0x3900] ;  /* 0x003900008508783b */ /* 0x000eae0000004200 */
[C---:B----4-:R-:W-:Y:S01]  /*b7a0*/  HMMA.16816.F32.BF16 R120, R136.reuse, R112, R12 ;  /* 0x000000708878723c */ /* 0x050fe2000004180c */
[----:B------:R-:W3:Y:S07]  /*b7b0*/  LDSM.16.MT88.4 R12, [R134+UR4+0x3900] ;  /* 0x00390004860c783b */ /* 0x000eee0008004200 */
[C---:B------:R-:W-:Y:S08]  /*b7c0*/  HMMA.16816.F32.BF16 R116, R136.reuse, R114, R16 ;  /* 0x000000728874723c */ /* 0x040ff00000041810 */
[C---:B------:R-:W-:Y:S07]  /*b7d0*/  HMMA.16816.F32.BF16 R112, R136.reuse, R140, R20 ;  /* 0x0000008c8870723c */ /* 0x040fee0000041814 */
[----:B------:R-:W-:Y:S01]  /*b7e0*/  IADD3 R20, R228, -0x2, RZ ;  /* 0xfffffffee4147810 */ /* 0x000fe20007ffe0ff */
[C---:B------:R-:W-:Y:S03]  /*b7f0*/  HMMA.16816.F32.BF16 R108, R136.reuse, R142, R24 ;  /* 0x0000008e886c723c */ /* 0x040fe60000041818 */
[----:B------:R-:W-:Y:S05]  /*b800*/  ISETP.GE.AND P0, PT, R20, R193, PT ;  /* 0x000000c11400720c */ /* 0x000fea0003f06270 */
[C---:B------:R-:W-:Y:S08]  /*b810*/  HMMA.16816.F32.BF16 R104, R136.reuse, R144, R28 ;  /* 0x000000908868723c */ /* 0x040ff0000004181c */
[C---:B------:R-:W-:Y:S04]  /*b820*/  HMMA.16816.F32.BF16 R100, R136.reuse, R146, R32 ;  /* 0x000000928864723c */ /* 0x040fe80000041820 */
[----:B------:R-:W-:Y:S04]  /*b830*/  @P0 SHF.R.S32.HI R16, RZ, 0x1f, R20 ;  /* 0x0000001fff100819 */ /* 0x000fe80000011414 */
[C---:B-1----:R-:W-:Y:S07]  /*b840*/  HMMA.16816.F32.BF16 R36, R136.reuse, R4, R36 ;  /* 0x000000048824723c */ /* 0x042fee0000041824 */
[----:B------:R-:W-:Y:S01]  /*b850*/  @P0 IMAD R5, R16, c[0x0][0x1e0], RZ ;  /* 0x0000780010050a24 */ /* 0x000fe200078e02ff */
[C---:B------:R-:W-:Y:S01]  /*b860*/  HMMA.16816.F32.BF16 R40, R136.reuse, R6, R40 ;  /* 0x000000068828723c */ /* 0x040fe20000041828 */
[----:B------:R-:W1:Y:S03]  /*b870*/  LDSM.16.MT88.4 R16, [R148+0x3900] ;  /* 0x003900009410783b */ /* 0x000e660000004200 */
[C---:B------:R-:W-:Y:S02]  /*b880*/  @P0 IMAD R5, R20.reuse, c[0x0][0x1e4], R5 ;  /* 0x0000790014050a24 */ /* 0x040fe400078e0205 */
[----:B------:R-:W-:Y:S02]  /*b890*/  @P0 IMAD.WIDE.U32 R20, R20, c[0x0][0x1e0], RZ ;  /* 0x0000780014140a25 */ /* 0x000fe400078e00ff */
[C---:B--2---:R-:W-:Y:S04]  /*b8a0*/  HMMA.16816.F32.BF16 R44, R136.reuse, R8, R44 ;  /* 0x00000008882c723c */ /* 0x044fe8000004182c */
[----:B------:R-:W-:Y:S02]  /*b8b0*/  @P0 IADD3 R5, R21, R5, RZ ;  /* 0x0000000515050210 */ /* 0x000fe40007ffe0ff */
[C---:B------:R-:W-:Y:S02]  /*b8c0*/  @P0 SHF.L.U32 R25, R20.reuse, 0x6, RZ ;  /* 0x0000000614190819 */ /* 0x040fe400000006ff */
[C---:B------:R-:W-:Y:S04]  /*b8d0*/  HMMA.16816.F32.BF16 R48, R136.reuse, R10, R48 ;  /* 0x0000000a8830723c */ /* 0x040fe80000041830 */
[----:B------:R-:W-:Y:S02]  /*b8e0*/  @P0 SHF.L.U64.HI R24, R20, 0x6, R5 ;  /* 0x0000000614180819 */ /* 0x000fe40000010205 */
[----:B------:R-:W2:Y:S01]  /*b8f0*/  LDSM.16.MT88.4 R4, [R135+UR4+0x5900] ;  /* 0x005900048704783b */ /* 0x000ea20008004200 */
[C---:B------:R-:W-:Y:S01]  /*b900*/  @P0 IADD3 R8, P1, R25.reuse, R206, RZ ;  /* 0x000000ce19080210 */ /* 0x040fe20007f3e0ff */
[C---:B---3--:R-:W-:Y:S04]  /*b910*/  HMMA.16816.F32.BF16 R52, R136.reuse, R12, R52 ;  /* 0x0000000c8834723c */ /* 0x048fe80000041834 */
[----:B------:R-:W-:Y:S02]  /*b920*/  @P0 IADD3.X R9, R24, R213, RZ, P1, !PT ;  /* 0x000000d518090210 */ /* 0x000fe40000ffe4ff */
[C---:B------:R-:W-:Y:S02]  /*b930*/  @P0 LEA R20, P1, R8.reuse, c[0x0][0x1c8], 0x1 ;  /* 0x0000720008140a11 */ /* 0x040fe400078208ff */
[C---:B------:R-:W-:Y:S04]  /*b940*/  HMMA.16816.F32.BF16 R56, R136.reuse, R14, R56 ;  /* 0x0000000e8838723c */ /* 0x040fe80000041838 */
[----:B------:R-:W-:Y:S02]  /*b950*/  @P0 LEA.HI.X R21, R8, c[0x0][0x1cc], R9, 0x1, P1 ;  /* 0x0000730008150a11 */ /* 0x000fe400008f0c09 */
[----:B------:R-:W-:Y:S02]  /*b960*/  @P0 IADD3 R9, P1, R25, R223, RZ ;  /* 0x000000df19090210 */ /* 0x000fe40007f3e0ff */
[C---:B-1----:R-:W-:Y:S04]  /*b970*/  HMMA.16816.F32.BF16 R60, R136.reuse, R16, R60 ;  /* 0x00000010883c723c */ /* 0x042fe8000004183c */
[C---:B------:R-:W-:Y:S02]  /*b980*/  @P0 IADD3.X R8, R24.reuse, R222, RZ, P1, !PT ;  /* 0x000000de18080210 */ /* 0x040fe40000ffe4ff */
[C---:B------:R-:W-:Y:S02]  /*b990*/  @P0 LEA R22, P1, R9.reuse, c[0x0][0x1c8], 0x1 ;  /* 0x0000720009160a11 */ /* 0x040fe400078208ff */
[C---:B------:R-:W-:Y:S04]  /*b9a0*/  HMMA.16816.F32.BF16 R64, R136.reuse, R18, R64 ;  /* 0x000000128840723c */ /* 0x040fe80000041840 */
[----:B------:R-:W-:Y:S02]  /*b9b0*/  @P0 LEA.HI.X R23, R9, c[0x0][0x1cc], R8, 0x1, P1 ;  /* 0x0000730009170a11 */ /* 0x000fe400008f0c08 */
[----:B------:R1:W3:Y:S01]  /*b9c0*/  LDSM.16.MT88.4 R8, [R133+0x5900] ;  /* 0x005900008508783b */ /* 0x0002e20000004200 */
[----:B------:R-:W-:Y:S05]  /*b9d0*/  @P0 IADD3 R12, P1, R25, R221, RZ ;  /* 0x000000dd190c0210 */ /* 0x000fea0007f3e0ff */
[----:B------:R-:W-:Y:S01]  /*b9e0*/  @P0 IADD3.X R13, R24, R219, RZ, P1, !PT ;  /* 0x000000db180d0210 */ /* 0x000fe20000ffe4ff */
[C---:B--2---:R-:W-:Y:S03]  /*b9f0*/  HMMA.16816.F32.BF16 R68, R136.reuse, R4, R68 ;  /* 0x000000048844723c */ /* 0x044fe60000041844 */
[C---:B------:R-:W-:Y:S04]  /*ba00*/  @P0 LEA R16, P1, R12.reuse, c[0x0][0x1c8], 0x1 ;  /* 0x000072000c100a11 */ /* 0x040fe800078208ff */
[----:B------:R-:W-:Y:S01]  /*ba10*/  @P0 LEA.HI.X R17, R12, c[0x0][0x1cc], R13, 0x1, P1 ;  /* 0x000073000c110a11 */ /* 0x000fe200008f0c0d */
[C---:B------:R-:W-:Y:S01]  /*ba20*/  HMMA.16816.F32.BF16 R72, R136.reuse, R6, R72 ;  /* 0x000000068848723c */ /* 0x040fe20000041848 */
[----:B------:R-:W2:Y:S03]  /*ba30*/  LDSM.16.MT88.4 R12, [R134+UR4+0x5900] ;  /* 0x00590004860c783b */ /* 0x000ea60008004200 */
[----:B------:R-:W-:Y:S04]  /*ba40*/  @P0 IADD3 R18, P1, R200, R25, RZ ;  /* 0x00000019c8120210 */ /* 0x000fe80007f3e0ff */
[----:B------:R-:W-:Y:S04]  /*ba50*/  @P0 IADD3.X R19, R199, R24, RZ, P1, !PT ;  /* 0x00000018c7130210 */ /* 0x000fe80000ffe4ff */
[C---:B------:R-:W-:Y:S02]  /*ba60*/  @P0 IADD3 R25, P1, R18.reuse, R206, RZ ;  /* 0x000000ce12190210 */ /* 0x040fe40007f3e0ff */
[----:B-1----:R-:W-:Y:S02]  /*ba70*/  MOV R133, R2 ;  /* 0x0000000200857202 */ /* 0x002fe40000000f00 */
[----:B------:R-:W-:Y:S02]  /*ba80*/  @P0 IADD3.X R4, R19, R213, RZ, P1, !PT ;  /* 0x000000d513040210 */ /* 0x000fe40000ffe4ff */
[C---:B------:R-:W-:Y:S04]  /*ba90*/  @P0 LEA R24, P1, R25.reuse, c[0x0][0x1c8], 0x1 ;  /* 0x0000720019180a11 */ /* 0x040fe800078208ff */
[----:B------:R-:W-:Y:S02]  /*baa0*/  @P0 LEA.HI.X R25, R25, c[0x0][0x1cc], R4, 0x1, P1 ;  /* 0x0000730019190a11 */ /* 0x000fe400008f0c04 */
[----:B------:R-:W-:Y:S01]  /*bab0*/  @P0 IADD3 R4, P1, R18, R223, RZ ;  /* 0x000000df12040210 */ /* 0x000fe20007f3e0ff */
[C---:B---3--:R-:W-:Y:S03]  /*bac0*/  HMMA.16816.F32.BF16 R76, R136.reuse, R8, R76 ;  /* 0x00000008884c723c */ /* 0x048fe6000004184c */
[----:B------:R-:W-:Y:S02]  /*bad0*/  @P0 IADD3.X R5, R19, R222, RZ, P1, !PT ;  /* 0x000000de13050210 */ /* 0x000fe40000ffe4ff */
[----:B------:R-:W-:Y:S02]  /*bae0*/  @P0 LEA R26, P1, R4, c[0x0][0x1c8], 0x1 ;  /* 0x00007200041a0a11 */ /* 0x000fe400078208ff */
[----:B------:R-:W-:Y:S01]  /*baf0*/  FADD.FTZ R8, R150, R153 ;  /* 0x0000009996087221 */ /* 0x000fe20000010000 */
[C---:B------:R-:W-:Y:S04]  /*bb00*/  HMMA.16816.F32.BF16 R80, R136.reuse, R10, R80 ;  /* 0x0000000a8850723c */ /* 0x040fe80000041850 */
[----:B------:R-:W-:Y:S01]  /*bb10*/  @P0 LEA.HI.X R27, R4, c[0x0][0x1cc], R5, 0x1, P1 ;  /* 0x00007300041b0a11 */ /* 0x000fe200008f0c05 */
[----:B------:R-:W-:Y:S01]  /*bb20*/  FADD.FTZ R8, R149, R8 ;  /* 0x0000000895087221 */ /* 0x000fe20000010000 */
[----:B------:R-:W1:Y:S01]  /*bb30*/  LDSM.16.MT88.4 R4, [R148+0x5900] ;  /* 0x005900009404783b */ /* 0x000e620000004200 */
[C---:B------:R-:W-:Y:S01]  /*bb40*/  ISETP.GE.AND P1, PT, R215.reuse, 0x1, PT ;  /* 0x00000001d700780c */ /* 0x040fe20003f26270 */
[C---:B--2---:R-:W-:Y:S04]  /*bb50*/  HMMA.16816.F32.BF16 R84, R136.reuse, R12, R84 ;  /* 0x0000000c8854723c */ /* 0x044fe80000041854 */
[----:B------:R-:W-:Y:S01]  /*bb60*/  IADD3 R215, R215, 0x1, RZ ;  /* 0x00000001d7d77810 */ /* 0x000fe20007ffe0ff */
[----:B------:R-:W-:Y:S03]  /*bb70*/  FADD.FTZ R161, R161, R8 ;  /* 0x00000008a1a17221 */ /* 0x000fe60000010000 */
[----:B------:R-:W-:Y:S01]  /*bb80*/  SEL R215, R215, RZ, !P1 ;  /* 0x000000ffd7d77207 */ /* 0x000fe20004800000 */
[----:B------:R-:W-:Y:S01]  /*bb90*/  FADD.FTZ R162, R162, R161 ;  /* 0x000000a1a2a27221 */ /* 0x000fe20000010000 */
[C---:B------:R-:W-:Y:S03]  /*bba0*/  HMMA.16816.F32.BF16 R88, R136.reuse, R14, R88 ;  /* 0x0000000e8858723c */ /* 0x040fe60000041858 */
[----:B------:R-:W-:Y:S01]  /*bbb0*/  @P0 IMAD R9, R215, 0x3000, R201 ;  /* 0x00003000d7090824 */ /* 0x000fe200078e02c9 */
[----:B------:R-:W-:Y:S01]  /*bbc0*/  @P0 IADD3 R18, P1, R18, R221, RZ ;  /* 0x000000dd12120210 */ /* 0x000fe20007f3e0ff */
[----:B------:R-:W-:Y:S03]  /*bbd0*/  FADD.FTZ R163, R163, R162 ;  /* 0x000000a2a3a37221 */ /* 0x000fe60000010000 */
[----:B------:R-:W-:Y:S01]  /*bbe0*/  @P0 SHF.L.U32 R3, R9, 0x1, RZ ;  /* 0x0000000109030819 */ /* 0x000fe200000006ff */
[----:B------:R-:W-:Y:S03]  /*bbf0*/  FADD.FTZ R164, R164, R163 ;  /* 0x000000a3a4a47221 */ /* 0x000fe60000010000 */
[----:B------:R-:W-:Y:S01]  /*bc00*/  @P0 IADD3.X R19, R19, R219, RZ, P1, !PT ;  /* 0x000000db13130210 */ /* 0x000fe20000ffe4ff */
[----:B------:R-:W-:Y:S01]  /*bc10*/  @!PT LDS RZ, [RZ] ;  /* 0x00000000fffff984 */ /* 0x000fe20000000800 */
[----:B------:R-:W-:Y:S01]  /*bc20*/  @!PT LDS RZ, [RZ] ;  /* 0x00000000fffff984 */ /* 0x000fe20000000800 */
[----:B------:R-:W-:Y:S01]  /*bc30*/  @!PT LDS RZ, [RZ] ;  /* 0x00000000fffff984 */ /* 0x000fe20000000800 */
[----:B------:R2:W-:Y:S01]  /*bc40*/  @P0 LDGSTS.E.BYPASS.LTC128B.128 [R3+0xc100], [R20.64], !P5 ;  /* 0x0c10000014030fae */ /* 0x0005e2000e901d48 */
[C---:B------:R-:W-:Y:S01]  /*bc50*/  @P0 LEA R10, P1, R18.reuse, c[0x0][0x1c8], 0x1 ;  /* 0x00007200120a0a11 */ /* 0x040fe200078208ff */
[----:B------:R-:W-:Y:S03]  /*bc60*/  FADD.FTZ R169, R169, R164 ;  /* 0x000000a4a9a97221 */ /* 0x000fe60000010000 */
[----:B------:R-:W-:Y:S01]  /*bc70*/  @P0 LEA.HI.X R11, R18, c[0x0][0x1cc], R19, 0x1, P1 ;  /* 0x00007300120b0a11 */ /* 0x000fe200008f0c13 */
[----:B------:R-:W-:Y:S02]  /*bc80*/  FADD.FTZ R169, R166, R169 ;  /* 0x000000a9a6a97221 */ /* 0x000fe40000010000 */
[----:B------:R2:W-:Y:S02]  /*bc90*/  @P0 LDGSTS.E.BYPASS.LTC128B.128 [R3+0xe100], [R22.64], !P4 ;  /* 0x0e10000016030fae */ /* 0x0005e4000e101d48 */
[----:B------:R-:W-:Y:S04]  /*bca0*/  FADD.FTZ R168, R168, R169 ;  /* 0x000000a9a8a87221 */ /* 0x000fe80000010000 */
[----:B------:R-:W-:Y:S01]  /*bcb0*/  FADD.FTZ R168, R171, R168 ;  /* 0x000000a8aba87221 */ /* 0x000fe20000010000 */
[C---:B-1----:R-:W-:Y:S01]  /*bcc0*/  HMMA.16816.F32.BF16 R92, R136.reuse, R4, R92 ;  /* 0x00000004885c723c */ /* 0x042fe2000004185c */
[----:B------:R2:W-:Y:S02]  /*bcd0*/  @P0 LDGSTS.E.BYPASS.LTC128B.128 [R3+0x10100], [R16.64], !P6 ;  /* 0x1010000010030fae */ /* 0x0005e4000f101d48 */
[----:B------:R-:W-:Y:S04]  /*bce0*/  FADD.FTZ R177, R177, R168 ;  /* 0x000000a8b1b17221 */ /* 0x000fe80000010000 */
[----:B------:R-:W-:Y:S01]  /*bcf0*/  FADD.FTZ R178, R178, R177 ;  /* 0x000000b1b2b27221 */ /* 0x000fe20000010000 */
[----:B------:R-:W-:Y:S01]  /*bd00*/  HMMA.16816.F32.BF16 R96, R136, R6, R96 ;  /* 0x000000068860723c */ /* 0x000fe20000041860 */
[----:B------:R2:W-:Y:S03]  /*bd10*/  @P0 LDGSTS.E.BYPASS.LTC128B.128 [R3+0xd100], [R24.64], !P5 ;  /* 0x0d10000018030fae */ /* 0x0005e6000e901d48 */
[----:B------:R-:W-:Y:S04]  /*bd20*/  FADD.FTZ R179, R179, R178 ;  /* 0x000000b2b3b37221 */ /* 0x000fe80000010000 */
[----:B------:R-:W-:Y:S01]  /*bd30*/  FADD.FTZ R216, R180, R179 ;  /* 0x000000b3b4d87221 */ /* 0x000fe20000010000 */
[----:B------:R2:W-:Y:S08]  /*bd40*/  @P0 LDGSTS.E.BYPASS.LTC128B.128 [R3+0xf100], [R26.64], !P4 ;  /* 0x0f1000001a030fae */ /* 0x0005f0000e101d48 */
[----:B------:R2:W-:Y:S01]  /*bd50*/  @P0 LDGSTS.E.BYPASS.LTC128B.128 [R3+0x11100], [R10.64], !P6 ;  /* 0x111000000a030fae */ /* 0x0005e2000f101d48 */
[----:B------:R-:W-:Y:S02]  /*bd60*/  ISETP.GT.AND P0, PT, R228, R229, PT ;  /* 0x000000e5e400720c */ /* 0x000fe40003f04270 */
[----:B------:R-:W-:Y:S05]  /*bd70*/  MOV R228, R220 ;  /* 0x000000dc00e47202 */ /* 0x000fea0000000f00 */
[----:B------:R-:W0:Y:S01]  /*bd80*/  LDGDEPBAR ;  /* 0x00000000000079af */ /* 0x000e220000000000 */
[----:B--2---:R-:W-:Y:S05]  /*bd90*/  MOV R3, R0 ;  /* 0x0000000000037202 */ /* 0x004fea0000000f00 */
[----:B------:R-:W-:-:S05]  /*bda0*/  @P0 BRA `(.L_x_895) ;  /* 0xffffd1d000000947 */ /* 0x000fca000383ffff */
.L_x_894:
[----:B------:R-:W-:-:S13]  /*bdb0*/  ISETP.GE.AND P0, PT, R220, R193, PT ;  /* 0x000000c1dc00720c */ /* 0x000fda0003f06270 */
[----:B------:R-:W-:Y:S05]  /*bdc0*/  @!P0 BRA `(.L_x_896) ;  /* 0x000039b000008947 */ /* 0x000fea0003800000 */
[----:B------:R-:W-:Y:S01]  /*bdd0*/  ISETP.NE.AND P2, PT, R196, 0x1, PT ;  /* 0x00000001c400780c */ /* 0x000fe20003f45270 */
[----:B------:R-:W-:Y:S01]  /*bde0*/  IMAD.MOV.U32 R133, RZ, RZ, 0x40 ;  /* 0x00000040ff857424 */ /* 0x000fe200078e00ff */
[----:B------:R-:W-:Y:S01]  /*bdf0*/  LOP3.LUT P0, RZ, R218, 0x4, RZ, 0xc0, !PT ;  /* 0x00000004daff7812 */ /* 0x000fe2000780c0ff */
[----:B------:R-:W-:Y:S01]  /*be00*/  IMAD.MOV.U32 R3, RZ, RZ, R0 ;  /* 0x000000ffff037224 */ /* 0x000fe200078e0000 */
[C---:B------:R-:W-:Y:S01]  /*be10*/  IADD3 R218, P1, R204.reuse, 0x40, RZ ;  /* 0x00000040ccda7810 */ /* 0x040fe20007f3e0ff */
[----:B------:R-:W-:Y:S01]  /*be20*/  IMAD.MOV.U32 R132, RZ, RZ, R2 ;  /* 0x000000ffff847224 */ /* 0x000fe200078e0002 */
[----:B------:R-:W-:Y:S02]  /*be30*/  SEL R133, R133, 0xffffffc0, !P0 ;  /* 0xffffffc085857807 */ /* 0x000fe40004000000 */
[----:B------:R-:W-:Y:S01]  /*be40*/  IADD3 R226, P0, R204, 0x80, RZ ;  /* 0x00000080cce27810 */ /* 0x000fe20007f1e0ff */
[----:B------:R-:W-:Y:S01]  /*be50*/  IMAD.X R227, RZ, RZ, R209, P1 ;  /* 0x000000ffffe37224 */ /* 0x000fe200008e06d1 */
[----:B------:R-:W-:-:S03]  /*be60*/  IADD3 R224, P1, R206, 0x40, RZ ;  /* 0x00000040cee07810 */ /* 0x000fc60007f3e0ff */
[----:B------:R-:W-:Y:S01]  /*be70*/  IMAD.X R225, RZ, RZ, R209, P0 ;  /* 0x000000ffffe17224 */ /* 0x000fe200000e06d1 */
[----:B------:R-:W-:Y:S01]  /*be80*/  IADD3 R222, P0, R206, 0x80, RZ ;  /* 0x00000080cede7810 */ /* 0x000fe20007f1e0ff */
[----:B------:R-:W-:-:S04]  /*be90*/  @P2 IMAD.HI.U32 R219, R210, c[0x0][0x2c8], RZ ;  /* 0x0000b200d2db2a27 */ /* 0x000fc800078e00ff */
[----:B------:R-:W-:Y:S01]  /*bea0*/  IMAD.X R223, RZ, RZ, R213, P1 ;  /* 0x000000ffffdf7224 */ /* 0x000fe200008e06d5 */
[----:B------:R-:W-:Y:S01]  /*beb0*/  @P2 SHF.R.U32.HI R219, RZ, c[0x0][0x2cc], R219 ;  /* 0x0000b300ffdb2a19 */ /* 0x000fe200000116db */
[----:B------:R-:W-:Y:S02]  /*bec0*/  IMAD.X R221, RZ, RZ, R213, P0 ;  /* 0x000000ffffdd7224 */ /* 0x000fe400000e06d5 */
.L_x_905:
[----:B------:R-:W-:Y:S04]  /*bed0*/  DEPBAR.LE SB0, 0x2 ;  /* 0x000080800000791a */ /* 0x000fe80000000000 */
[----:B------:R-:W-:Y:S01]  /*bee0*/  BAR.SYNC.DEFER_BLOCKING 0x0 ;  /* 0x0000000000007b1d */ /* 0x000fe20000010000 */
[----:B------:R-:W-:Y:S01]  /*bef0*/  UIMAD UR4, UR5, 0x6000, URZ ;  /* 0x00006000050478a4 */ /* 0x000fe2000f8e023f */
[----:B------:R-:W-:Y:S02]  /*bf00*/  ISETP.GE.AND P0, PT, R193, R220, PT ;  /* 0x000000dcc100720c */ /* 0x000fe40003f06270 */
[----:B------:R-:W-:Y:S02]  /*bf10*/  ISETP.NE.AND P2, PT, R196, 0x1, PT ;  /* 0x00000001c400780c */ /* 0x000fe40003f45270 */
[----:B------:R-:W-:Y:S09]  /*bf20*/  ISETP.GE.AND P3, PT, R195, 0x1, PT ;  /* 0x00000001c300780c */ /* 0x000ff20003f66270 */
[----:B------:R-:W-:Y:S01]  /*bf30*/  @!P0 IADD3 R5, R220, -0x1, RZ ;  /* 0xffffffffdc058810 */ /* 0x000fe20007ffe0ff */
[----:B------:R-:W-:Y:S03]  /*bf40*/  @!P0 IMAD R179, R215, 0x6000, R214 ;  /* 0x00006000d7b38824 */ /* 0x000fe600078e02d6 */
[----:B------:R-:W-:Y:S01]  /*bf50*/  @!P0 SHF.R.S32.HI R2, RZ, 0x1f, R5 ;  /* 0x0000001fff028819 */ /* 0x000fe20000011405 */
[----:B------:R-:W-:Y:S04]  /*bf60*/  LDSM.16.M88.4 R32, [R190] ;  /* 0x00000000be20783b */ /* 0x000fe80000000200 */
[----:B------:R-:W-:Y:S04]  /*bf70*/  @!P0 IMAD R2, R2, c[0x0][0x208], RZ ;  /* 0x0000820002028a24 */ /* 0x000fe800078e02ff */
[C---:B------:R-:W-:Y:S01]  /*bf80*/  @!P0 IMAD R2, R5.reuse, c[0x0][0x20c], R2 ;  /* 0x0000830005028a24 */ /* 0x040fe200078e0202 */
[----:B------:R-:W1:Y:S01]  /*bf90*/  LDSM.16.M88.4 R8, [R188+UR4+0xc100] ;  /* 0x00c10004bc08783b */ /* 0x000e620008000200 */
[----:B------:R-:W-:Y:S04]  /*bfa0*/  @!P0 IMAD.WIDE.U32 R4, R5, c[0x0][0x208], RZ ;  /* 0x0000820005048a25 */ /* 0x000fe800078e00ff */
[C---:B------:R-:W-:Y:S01]  /*bfb0*/  @!P0 IMAD.SHL.U32 R149, R4.reuse, 0x40, RZ ;  /* 0x0000004004958824 */ /* 0x040fe200078e00ff */
[----:B------:R-:W-:Y:S01]  /*bfc0*/  @!P0 IADD3 R2, R5, R2, RZ ;  /* 0x0000000205028210 */ /* 0x000fe20007ffe0ff */
[----:B------:R-:W2:Y:S03]  /*bfd0*/  LDSM.16.M88.4 R16, [R188+UR4+0xc900] ;  /* 0x00c90004bc10783b */ /* 0x000ea60008000200 */
[----:B------:R-:W-:Y:S02]  /*bfe0*/  @!P0 IADD3 R5, P1, R149, R204, RZ ;  /* 0x000000cc95058210 */ /* 0x000fe40007f3e0ff */
[----:B------:R-:W-:Y:S02]  /*bff0*/  @!P0 SHF.L.U64.HI R2, R4, 0x6, R2 ;  /* 0x0000000604028819 */ /* 0x000fe40000010202 */
[----:B------:R-:W3:Y:S02]  /*c000*/  LDSM.16.M88.4 R24, [R188+UR4+0xd100] ;  /* 0x00d10004bc18783b */ /* 0x000ee40008000200 */
[----:B------:R-:W-:Y:S02]  /*c010*/  @!P0 IADD3.X R0, R2, R209, RZ, P1, !PT ;  /* 0x000000d102008210 */ /* 0x000fe40000ffe4ff */
[C---:B------:R-:W-:Y:S03]  /*c020*/  @!P0 LEA R172, P1, R5.reuse, c[0x0][0x1f8], 0x1 ;  /* 0x00007e0005ac8a11 */ /* 0x040fe600078208ff */
[----:B------:R-:W4:Y:S01]  /*c030*/  LDSM.16.M88.4 R136, [R188+UR4+0xd900] ;  /* 0x00d90004bc88783b */ /* 0x000f220008000200 */
[----:B------:R-:W-:Y:S02]  /*c040*/  @!P0 LEA.HI.X R173, R5, c[0x0][0x1fc], R0, 0x1, P1 ;  /* 0x00007f0005ad8a11 */ /* 0x000fe400008f0c00 */
[----:B------:R-:W-:Y:S02]  /*c050*/  IADD3 R0, R188, UR4, RZ ;  /* 0x00000004bc007c10 */ /* 0x000fe4000fffe0ff */
[----:B------:R-:W-:Y:S02]  /*c060*/  @!P0 IADD3 R12, P1, R149, R218, RZ ;  /* 0x000000da950c8210 */ /* 0x000fe40007f3e0ff */
[----:B------:R-:W-:Y:S01]  /*c070*/  LDSM.16.M88.4 R140, [R186] ;  /* 0x00000000ba8c783b */ /* 0x000fe20000000200 */
[-C--:B------:R-:W-:Y:S02]  /*c080*/  IADD3 R192, R189, R0.reuse, RZ ;  /* 0x00000000bdc07210 */ /* 0x080fe40007ffe0ff */
[----:B------:R-:W-:Y:S04]  /*c090*/  IADD3 R0, R133, R0, RZ ;  /* 0x0000000085007210 */ /* 0x000fe80007ffe0ff */
[----:B------:R-:W5:Y:S01]  /*c0a0*/  LDSM.16.M88.4 R144, [R192+0xc100] ;  /* 0x00c10000c090783b */ /* 0x000f620000000200 */
[C---:B-1----:R-:W-:Y:S07]  /*c0b0*/  HMMA.16816.F32.BF16 R4, R32.reuse, R8, RZ ;  /* 0x000000082004723c */ /* 0x042fee00000418ff */
[----:B------:R-:W-:Y:S01]  /*c0c0*/  @!P0 IMAD.X R9, R2, 0x1, R227, P1 ;  /* 0x0000000102098824 */ /* 0x000fe200008e06e3 */
[C---:B------:R-:W-:Y:S04]  /*c0d0*/  @!P0 LEA R168, P1, R12.reuse, c[0x0][0x1f8], 0x1 ;  /* 0x00007e000ca88a11 */ /* 0x040fe800078208ff */
[----:B------:R-:W-:Y:S02]  /*c0e0*/  @!P0 LEA.HI.X R169, R12, c[0x0][0x1fc], R9, 0x1, P1 ;  /* 0x00007f000ca98a11 */ /* 0x000fe400008f0c09 */
[C---:B------:R-:W-:Y:S01]  /*c0f0*/  HMMA.16816.F32.BF16 R8, R32.reuse, R10, RZ ;  /* 0x0000000a2008723c */ /* 0x040fe200000418ff */
[----:B------:R-:W-:Y:S05]  /*c100*/  @!P0 IADD3 R12, P1, R149, R226, RZ ;  /* 0x000000e2950c8210 */ /* 0x000fea0007f3e0ff */
[----:B------:R-:W-:Y:S01]  /*c110*/  @!P0 IMAD.X R13, R2, 0x1, R225, P1 ;  /* 0x00000001020d8824 */ /* 0x000fe200008e06e1 */
[C---:B------:R-:W-:Y:S05]  /*c120*/  @!P0 LEA R170, P1, R12.reuse, c[0x0][0x1f8], 0x1 ;  /* 0x00007e000caa8a11 */ /* 0x040fea00078208ff */
[----:B------:R-:W-:Y:S02]  /*c130*/  @!P0 LEA.HI.X R171, R12, c[0x0][0x1fc], R13, 0x1, P1 ;  /* 0x00007f000cab8a11 */ /* 0x000fe400008f0c0d */
[C---:B--2---:R-:W-:Y:S01]  /*c140*/  HMMA.16816.F32.BF16 R12, R32.reuse, R16, RZ ;  /* 0x00000010200c723c */ /* 0x044fe200000418ff */
[----:B------:R-:W-:Y:S04]  /*c150*/  @!P0 IADD3 R149, P1, R198, R149, RZ ;  /* 0x00000095c6958210 */ /* 0x000fe80007f3e0ff */
[----:B------:R-:W-:Y:S02]  /*c160*/  @!P0 IADD3.X R2, R197, R2, RZ, P1, !PT ;  /* 0x00000002c5028210 */ /* 0x000fe40000ffe4ff */
[C---:B------:R-:W-:Y:S01]  /*c170*/  @!P0 IADD3 R28, P1, R149.reuse, R204, RZ ;  /* 0x000000cc951c8210 */ /* 0x040fe20007f3e0ff */
[C---:B------:R-:W-:Y:S04]  /*c180*/  HMMA.16816.F32.BF16 R16, R32.reuse, R18, RZ ;  /* 0x000000122010723c */ /* 0x040fe800000418ff */
[----:B------:R-:W-:Y:S01]  /*c190*/  @!P0 IMAD.X R29, R2, 0x1, R209, P1 ;  /* 0x00000001021d8824 */ /* 0x000fe200008e06d1 */
[C---:B------:R-:W-:Y:S03]  /*c1a0*/  @!P0 LEA R174, P1, R28.reuse, c[0x0][0x1f8], 0x1 ;  /* 0x00007e001cae8a11 */ /* 0x040fe600078208ff */
[C---:B---3--:R-:W-:Y:S01]  /*c1b0*/  HMMA.16816.F32.BF16 R20, R32.reuse, R24, RZ ;  /* 0x000000182014723c */ /* 0x048fe200000418ff */
[----:B------:R-:W-:Y:S03]  /*c1c0*/  @!P0 LEA.HI.X R175, R28, c[0x0][0x1fc], R29, 0x1, P1 ;  /* 0x00007f001caf8a11 */ /* 0x000fe600008f0c1d */
[C---:B------:R-:W-:Y:S04]  /*c1d0*/  @!P0 IADD3 R148, P1, R149.reuse, R218, RZ ;  /* 0x000000da95948210 */ /* 0x040fe80007f3e0ff */
[C---:B------:R-:W-:Y:S01]  /*c1e0*/  HMMA.16816.F32.BF16 R24, R32.reuse, R26, RZ ;  /* 0x0000001a2018723c */ /* 0x040fe200000418ff */
[----:B------:R-:W-:Y:S03]  /*c1f0*/  @!P0 IADD3.X R151, R2, R227, RZ, P1, !PT ;  /* 0x000000e302978210 */ /* 0x000fe60000ffe4ff */
[C---:B------:R-:W-:Y:S04]  /*c200*/  @!P0 LEA R176, P1, R148.reuse, c[0x0][0x1f8], 0x1 ;  /* 0x00007e0094b08a11 */ /* 0x040fe800078208ff */
[C---:B----4-:R-:W-:Y:S01]  /*c210*/  HMMA.16816.F32.BF16 R28, R32.reuse, R136, RZ ;  /* 0x00000088201c723c */ /* 0x050fe200000418ff */
[----:B------:R-:W-:Y:S03]  /*c220*/  @!P0 LEA.HI.X R177, R148, c[0x0][0x1fc], R151, 0x1, P1 ;  /* 0x00007f0094b18a11 */ /* 0x000fe600008f0c97 */
[----:B------:R-:W-:Y:S02]  /*c230*/  @!P0 IADD3 R152, P1, R149, R226, RZ ;  /* 0x000000e295988210 */ /* 0x000fe40007f3e0ff */
[----:B------:R-:W1:Y:S02]  /*c240*/  LDSM.16.M88.4 R148, [R192+0xc900] ;  /* 0x00c90000c094783b */ /* 0x000e640000000200 */
[----:B------:R-:W-:Y:S01]  /*c250*/  HMMA.16816.F32.BF16 R32, R32, R138, RZ ;  /* 0x0000008a2020723c */ /* 0x000fe200000418ff */
[----:B------:R-:W-:Y:S03]  /*c260*/  @!P0 IMAD.X R153, R2, 0x1, R225, P1 ;  /* 0x0000000102998824 */ /* 0x000fe600008e06e1 */
[C---:B------:R-:W-:Y:S01]  /*c270*/  @!P0 LEA R180, P1, R152.reuse, c[0x0][0x1f8], 0x1 ;  /* 0x00007e0098b48a11 */ /* 0x040fe200078208ff */
[----:B------:R-:W2:Y:S01]  /*c280*/  LDSM.16.M88.4 R136, [R192+0xd100] ;  /* 0x00d10000c088783b */ /* 0x000ea20000000200 */
[----:B------:R-:W-:Y:S02]  /*c290*/  IMAD.IADD R2, R133, 0x1, R192 ;  /* 0x0000000185027824 */ /* 0x000fe400078e02c0 */
[C---:B-----5:R-:W-:Y:S05]  /*c2a0*/  HMMA.16816.F32.BF16 R4, R140.reuse, R144, R4 ;  /* 0x000000908c04723c */ /* 0x060fea0000041804 */
[----:B------:R-:W-:Y:S02]  /*c2b0*/  @!P0 LEA.HI.X R181, R152, c[0x0][0x1fc], R153, 0x1, P1 ;  /* 0x00007f0098b58a11 */ /* 0x000fe400008f0c99 */
[----:B------:R-:W3:Y:S01]  /*c2c0*/  LDSM.16.M88.4 R152, [R192+0xd900] ;  /* 0x00d90000c098783b */ /* 0x000ee20000000200 */
[C---:B------:R-:W-:Y:S06]  /*c2d0*/  HMMA.16816.F32.BF16 R8, R140.reuse, R146, R8 ;  /* 0x000000928c08723c */ /* 0x040fec0000041808 */
[----:B------:R-:W-:Y:S01]  /*c2e0*/  @!PT LDS RZ, [RZ] ;  /* 0x00000000fffff984 */ /* 0x000fe20000000800 */
[----:B------:R-:W-:Y:S01]  /*c2f0*/  @!PT LDS RZ, [RZ] ;  /* 0x00000000fffff984 */ /* 0x000fe20000000800 */
[----:B------:R-:W-:Y:S01]  /*c300*/  @!PT LDS RZ, [RZ] ;  /* 0x00000000fffff984 */ /* 0x000fe20000000800 */
[----:B------:R4:W-:Y:S07]  /*c310*/  @!P0 LDGSTS.E.BYPASS.LTC128B.128 [R179], [R172.64], !P5 ;  /* 0x00000000acb38fae */ /* 0x0009ee000e901d48 */
[----:B------:R5:W-:Y:S07]  /*c320*/  @!P0 LDGSTS.E.BYPASS.LTC128B.128 [R179+0x2000], [R168.64], !P4 ;  /* 0x02000000a8b38fae */ /* 0x000bee000e101d48 */
[----:B------:R5:W-:Y:S01]  /*c330*/  @!P0 LDGSTS.E.BYPASS.LTC128B.128 [R179+0x4000], [R170.64], !P6 ;  /* 0x04000000aab38fae */ /* 0x000be2000f101d48 */
[C---:B-1----:R-:W-:Y:S06]  /*c340*/  HMMA.16816.F32.BF16 R12, R140.reuse, R148, R12 ;  /* 0x000000948c0c723c */ /* 0x042fec000004180c */
[----:B------:R4:W-:Y:S02]  /*c350*/  @!P0 LDGSTS.E.BYPASS.LTC128B.128 [R179+0x1000], [R174.64], !P5 ;  /* 0x01000000aeb38fae */ /* 0x0009e4000e901d48 */
[C---:B------:R-:W-:Y:S05]  /*c360*/  HMMA.16816.F32.BF16 R16, R140.reuse, R150, R16 ;  /* 0x000000968c10723c */ /* 0x040fea0000041810 */
[----:B------:R1:W-:Y:S03]  /*c370*/  @!P0 LDGSTS.E.BYPASS.LTC128B.128 [R179+0x3000], [R176.64], !P4 ;  /* 0x03000000b0b38fae */ /* 0x0003e6000e101d48 */
[C---:B--2---:R-:W-:Y:S04]  /*c380*/  HMMA.16816.F32.BF16 R20, R140.reuse, R136, R20 ;  /* 0x000000888c14723c */ /* 0x044fe80000041814 */
[----:B------:R1:W-:Y:S01]  /*c390*/  @!P0 LDGSTS.E.BYPASS.LTC128B.128 [R179+0x5000], [R180.64], !P6 ;  /* 0x05000000b4b38fae */ /* 0x0003e2000f101d48 */
[C---:B------:R-:W-:Y:S02]  /*c3a0*/  ISETP.GE.AND P0, PT, R215.reuse, 0x1, PT ;  /* 0x00000001d700780c */ /* 0x040fe40003f06270 */
[----:B------:R-:W-:Y:S01]  /*c3b0*/  IADD3 R215, R215, 0x1, RZ ;  /* 0x00000001d7d77810 */ /* 0x000fe20007ffe0ff */
[C---:B------:R-:W-:Y:S03]  /*c3c0*/  HMMA.16816.F32.BF16 R24, R140.reuse, R138, R24 ;  /* 0x0000008a8c18723c */ /* 0x040fe60000041818 */
[----:B------:R-:W-:Y:S01]  /*c3d0*/  LDSM.16.M88.4 R156, [R185] ;  /* 0x00000000b99c783b */ /* 0x000fe20000000200 */
[----:B------:R-:W-:Y:S04]  /*c3e0*/  SEL R215, R215, RZ, !P0 ;  /* 0x000000ffd7d77207 */ /* 0x000fe80004000000 */
[C---:B---3--:R-:W-:Y:S02]  /*c3f0*/  HMMA.16816.F32.BF16 R28, R140.reuse, R152, R28 ;  /* 0x000000988c1c723c */ /* 0x048fe4000004181c */
[----:B------:R-:W2:Y:S06]  /*c400*/  LDSM.16.M88.4 R160, [R0+0xc100] ;  /* 0x00c1000000a0783b */ /* 0x000eac0000000200 */
[----:B------:R-:W-:Y:S01]  /*c410*/  HMMA.16816.F32.BF16 R32, R140, R154, R32 ;  /* 0x0000009a8c20723c */ /* 0x000fe20000041820 */
[----:B------:R-:W3:Y:S07]  /*c420*/  LDSM.16.M88.4 R164, [R0+0xc900] ;  /* 0x00c9000000a4783b */ /* 0x000eee0000000200 */
[----:B------:R-:W1:Y:S07]  /*c430*/  LDSM.16.M88.4 R144, [R0+0xd100] ;  /* 0x00d100000090783b */ /* 0x000e6e0000000200 */
[----:B------:R-:W1:Y:S07]  /*c440*/  LDSM.16.M88.4 R148, [R0+0xd900] ;  /* 0x00d900000094783b */ /* 0x000e6e0000000200 */
[----:B------:R-:W-:Y:S07]  /*c450*/  LDSM.16.M88.4 R136, [R184] ;  /* 0x00000000b888783b */ /* 0x000fee0000000200 */
[----:B-----5:R-:W5:Y:S01]  /*c460*/  LDSM.16.M88.4 R168, [R2+0xc100] ;  /* 0x00c1000002a8783b */ /* 0x020f620000000200 */
[C---:B--2---:R-:W-:Y:S06]  /*c470*/  HMMA.16816.F32.BF16 R4, R156.reuse, R160, R4 ;  /* 0x000000a09c04723c */ /* 0x044fec0000041804 */
[----:B------:R-:W2:Y:S02]  /*c480*/  LDSM.16.M88.4 R140, [R2+0xc900] ;  /* 0x00c90000028c783b */ /* 0x000ea40000000200 */
[C---:B------:R-:W-:Y:S05]  /*c490*/  HMMA.16816.F32.BF16 R8, R156.reuse, R162, R8 ;  /* 0x000000a29c08723c */ /* 0x040fea0000041808 */
[----:B------:R-:W2:Y:S03]  /*c4a0*/  LDSM.16.M88.4 R152, [R2+0xd100] ;  /* 0x00d100000298783b */ /* 0x000ea60000000200 */
[C---:B---3--:R-:W-:Y:S04]  /*c4b0*/  HMMA.16816.F32.BF16 R12, R156.reuse, R164, R12 ;  /* 0x000000a49c0c723c */ /* 0x048fe8000004180c */
[----:B------:R-:W3:Y:S04]  /*c4c0*/  LDSM.16.M88.4 R160, [R2+0xd900] ;  /* 0x00d9000002a0783b */ /* 0x000ee80000000200 */
[C---:B------:R-:W-:Y:S03]  /*c4d0*/  HMMA.16816.F32.BF16 R16, R156.reuse, R166, R16 ;  /* 0x000000a69c10723c */ /* 0x040fe60000041810 */
[----:B------:R-:W-:Y:S05]  /*c4e0*/  LDSM.16.M88.4 R164, [R188+UR4+0xe100] ;  /* 0x00e10004bca4783b */ /* 0x000fea0008000200 */
[C---:B-1----:R-:W-:Y:S02]  /*c4f0*/  HMMA.16816.F32.BF16 R20, R156.reuse, R144, R20 ;  /* 0x000000909c14723c */ /* 0x042fe40000041814 */
[----:B----4-:R-:W-:Y:S06]  /*c500*/  LDSM.16.M88.4 R172, [R192+0xf900] ;  /* 0x00f90000c0ac783b */ /* 0x010fec0000000200 */
[C---:B------:R-:W-:Y:S01]  /*c510*/  HMMA.16816.F32.BF16 R24, R156.reuse, R146, R24 ;  /* 0x000000929c18723c */ /* 0x040fe20000041818 */
[----:B------:R-:W1:Y:S07]  /*c520*/  LDSM.16.M88.4 R144, [R190+0x4000] ;  /* 0x00400000be90783b */ /* 0x000e6e0000000200 */
[C---:B------:R-:W-:Y:S01]  /*c530*/  HMMA.16816.F32.BF16 R28, R156.reuse, R148, R28 ;  /* 0x000000949c1c723c */ /* 0x040fe2000004181c */
[----:B------:R-:W-:Y:S07]  /*c540*/  LDSM.16.M88.4 R176, [R190+0x8000] ;  /* 0x00800000beb0783b */ /* 0x000fee0000000200 */
[----:B------:R-:W-:Y:S01]  /*c550*/  HMMA.16816.F32.BF16 R32, R156, R150, R32 ;  /* 0x000000969c20723c */ /* 0x000fe20000041820 */
[----:B------:R-:W4:Y:S07]  /*c560*/  LDSM.16.M88.4 R148, [R188+UR4+0xe900] ;  /* 0x00e90004bc94783b */ /* 0x000f2e0008000200 */
[C---:B-----5:R-:W-:Y:S01]  /*c570*/  HMMA.16816.F32.BF16 R4, R136.reuse, R168, R4 ;  /* 0x000000a88804723c */ /* 0x060fe20000041804 */
[----:B------:R-:W5:Y:S07]  /*c580*/  LDSM.16.M88.4 R156, [R188+UR4+0xf100] ;  /* 0x00f10004bc9c783b */ /* 0x000f6e0008000200 */
[C---:B------:R-:W-:Y:S01]  /*c590*/  HMMA.16816.F32.BF16 R8, R136.reuse, R170, R8 ;  /* 0x000000aa8808723c */ /* 0x040fe20000041808 */
[----:B------:R-:W1:Y:S07]  /*c5a0*/  LDSM.16.M88.4 R168, [R188+UR4+0xf900] ;  /* 0x00f90004bca8783b */ /* 0x000e6e0008000200 */
[C---:B--2---:R-:W-:Y:S01]  /*c5b0*/  HMMA.16816.F32.BF16 R12, R136.reuse, R140, R12 ;  /* 0x0000008c880c723c */ /* 0x044fe2000004180c */
[----:B------:R-:W-:Y:S07]  /*c5c0*/  LDSM.16.M88.4 R180, [R188+UR4+0x10100] ;  /* 0x01010004bcb4783b */ /* 0x000fee0008000200 */
[C---:B------:R-:W-:Y:S01]  /*c5d0*/  HMMA.16816.F32.BF16 R16, R136.reuse, R142, R16 ;  /* 0x0000008e8810723c */ /* 0x040fe20000041810 */
[----:B------:R-:W-:Y:S07]  /*c5e0*/  LDSM.16.M88.4 R140, [R192+0xe100] ;  /* 0x00e10000c08c783b */ /* 0x000fee0000000200 */
[C---:B------:R-:W-:Y:S01]  /*c5f0*/  HMMA.16816.F32.BF16 R20, R136.reuse, R152, R20 ;  /* 0x000000988814723c */ /* 0x040fe20000041814 */
[----:B------:R-:W0:Y:S07]  /*c600*/  LDGDEPBAR ;  /* 0x00000000000079af */ /* 0x000e2e0000000000 */
[C---:B------:R-:W-:Y:S01]  /*c610*/  HMMA.16816.F32.BF16 R24, R136.reuse, R154, R24 ;  /* 0x0000009a8818723c */ /* 0x040fe20000041818 */
[----:B------:R-:W-:Y:S07]  /*c620*/  LDSM.16.M88.4 R152, [R192+0xe900] ;  /* 0x00e90000c098783b */ /* 0x000fee0000000200 */
[C---:B---3--:R-:W-:Y:S08]  /*c630*/  HMMA.16816.F32.BF16 R28, R136.reuse, R160, R28 ;  /* 0x000000a0881c723c */ /* 0x048ff0000004181c */
[----:B------:R-:W-:Y:S01]  /*c640*/  HMMA.16816.F32.BF16 R32, R136, R162, R32 ;  /* 0x000000a28820723c */ /* 0x000fe20000041820 */
[----:B------:R-:W2:Y:S07]  /*c650*/  LDSM.16.M88.4 R136, [R186+0x4000] ;  /* 0x00400000ba88783b */ /* 0x000eae0000000200 */
[C---:B-1----:R-:W-:Y:S01]  /*c660*/  HMMA.16816.F32.BF16 R4, R144.reuse, R164, R4 ;  /* 0x000000a49004723c */ /* 0x042fe20000041804 */
[----:B------:R-:W1:Y:S07]  /*c670*/  LDSM.16.M88.4 R160, [R192+0xf100] ;  /* 0x00f10000c0a0783b */ /* 0x000e6e0000000200 */
[C---:B------:R-:W-:Y:S01]  /*c680*/  HMMA.16816.F32.BF16 R8, R144.reuse, R166, R8 ;  /* 0x000000a69008723c */ /* 0x040fe20000041808 */
[----:B------:R-:W-:Y:S07]  /*c690*/  LDSM.16.M88.4 R164, [R2+0xe100] ;  /* 0x00e1000002a4783b */ /* 0x000fee0000000200 */
[C---:B----4-:R-:W-:Y:S08]  /*c6a0*/  HMMA.16816.F32.BF16 R12, R144.reuse, R148, R12 ;  /* 0x00000094900c723c */ /* 0x050ff0000004180c */
[C---:B------:R-:W-:Y:S01]  /*c6b0*/  HMMA.16816.F32.BF16 R16, R144.reuse, R150, R16 ;  /* 0x000000969010723c */ /* 0x040fe20000041810 */
[----:B------:R-:W-:Y:S07]  /*c6c0*/  LDSM.16.M88.4 R148, [R185+0x4000] ;  /* 0x00400000b994783b */ /* 0x000fee0000000200 */
[C---:B-----5:R-:W-:Y:S08]  /*c6d0*/  HMMA.16816.F32.BF16 R20, R144.reuse, R156, R20 ;  /* 0x0000009c9014723c */ /* 0x060ff00000041814 */
[C---:B------:R-:W-:Y:S01]  /*c6e0*/  HMMA.16816.F32.BF16 R24, R144.reuse, R158, R24 ;  /* 0x0000009e9018723c */ /* 0x040fe20000041818 */
[----:B------:R-:W3:Y:S07]  /*c6f0*/  LDSM.16.M88.4 R156, [R0+0xe100] ;  /* 0x00e10000009c783b */ /* 0x000eee0000000200 */
[C---:B------:R-:W-:Y:S08]  /*c700*/  HMMA.16816.F32.BF16 R28, R144.reuse, R168, R28 ;  /* 0x000000a8901c723c */ /* 0x040ff0000004181c */
[----:B------:R-:W-:Y:S01]  /*c710*/  HMMA.16816.F32.BF16 R32, R144, R170, R32 ;  /* 0x000000aa9020723c */ /* 0x000fe20000041820 */
[----:B------:R-:W-:Y:S07]  /*c720*/  LDSM.16.M88.4 R144, [R0+0xf100] ;  /* 0x00f100000090783b */ /* 0x000fee0000000200 */
[C---:B--2---:R-:W-:Y:S08]  /*c730*/  HMMA.16816.F32.BF16 R4, R136.reuse, R140, R4 ;  /* 0x0000008c8804723c */ /* 0x044ff00000041804 */
[C---:B------:R-:W-:Y:S01]  /*c740*/  HMMA.16816.F32.BF16 R8, R136.reuse, R142, R8 ;  /* 0x0000008e8808723c */ /* 0x040fe20000041808 */
[----:B------:R-:W2:Y:S07]  /*c750*/  LDSM.16.M88.4 R140, [R0+0xe900] ;  /* 0x00e90000008c783b */ /* 0x000eae0000000200 */
[C---:B------:R-:W-:Y:S08]  /*c760*/  HMMA.16816.F32.BF16 R12, R136.reuse, R152, R12 ;  /* 0x00000098880c723c */ /* 0x040ff0000004180c */
[C---:B------:R-:W-:Y:S01]  /*c770*/  HMMA.16816.F32.BF16 R16, R136.reuse, R154, R16 ;  /* 0x0000009a8810723c */ /* 0x040fe20000041810 */
[----:B------:R-:W4:Y:S07]  /*c780*/  LDSM.16.M88.4 R152, [R0+0xf900] ;  /* 0x00f900000098783b */ /* 0x000f2e0000000200 */
[C---:B-1----:R-:W-:Y:S08]  /*c790*/  HMMA.16816.F32.BF16 R20, R136.reuse, R160, R20 ;  /* 0x000000a08814723c */ /* 0x042ff00000041814 */
[C---:B------:R-:W-:Y:S01]  /*c7a0*/  HMMA.16816.F32.BF16 R24, R136.reuse, R162, R24 ;  /* 0x000000a28818723c */ /* 0x040fe20000041818 */
[----:B------:R-:W1:Y:S07]  /*c7b0*/  LDSM.16.M88.4 R160, [R184+0x4000] ;  /* 0x00400000b8a0783b */ /* 0x000e6e0000000200 */
[C---:B------:R-:W-:Y:S08]  /*c7c0*/  HMMA.16816.F32.BF16 R28, R136.reuse, R172, R28 ;  /* 0x000000ac881c723c */ /* 0x040ff0000004181c */
[----:B------:R-:W-:Y:S07]  /*c7d0*/  HMMA.16816.F32.BF16 R32, R136, R174, R32 ;  /* 0x000000ae8820723c */ /* 0x000fee0000041820 */
[----:B------:R-:W-:Y:S01]  /*c7e0*/  IADD3 R136, R133, UR4, R188 ;  /* 0x0000000485887c10 */ /* 0x000fe2000fffe0bc */
[C---:B---3--:R-:W-:Y:S05]  /*c7f0*/  HMMA.16816.F32.BF16 R4, R148.reuse, R156, R4 ;  /* 0x0000009c9404723c */ /* 0x048fea0000041804 */
[----:B------:R-:W-:Y:S03]  /*c800*/  IADD3 R191, R189, R136, RZ ;  /* 0x00000088bdbf7210 */ /* 0x000fe60007ffe0ff */
[C---:B------:R-:W-:Y:S01]  /*c810*/  HMMA.16816.F32.BF16 R8, R148.reuse, R158, R8 ;  /* 0x0000009e9408723c */ /* 0x040fe20000041808 */
[----:B------:R-:W-:Y:S07]  /*c820*/  LDSM.16.M88.4 R156, [R192+0x10100] ;  /* 0x01010000c09c783b */ /* 0x000fee0000000200 */
[C---:B--2---:R-:W-:Y:S01]  /*c830*/  HMMA.16816.F32.BF16 R12, R148.reuse, R140, R12 ;  /* 0x0000008c940c723c */ /* 0x044fe2000004180c */
[----:B------:R-:W2:Y:S07]  /*c840*/  LDSM.16.M88.4 R136, [R191+0xe900] ;  /* 0x00e90000bf88783b */ /* 0x000eae0000000200 */
        /* <DEDUP_REMOVED lines=10> */
[C---:B-1----:R-:W-:Y:S01]  /*c8f0*/  HMMA.16816.F32.BF16 R4, R160.reuse, R164, R4 ;  /* 0x000000a4a004723c */ /* 0x042fe20000041804 */
[----:B------:R-:W1:Y:S07]  /*c900*/  LDSM.16.M88.4 R152, [R186+0x8000] ;  /* 0x00800000ba98783b */ /* 0x000e6e0000000200 */
[C---:B------:R-:W-:Y:S01]  /*c910*/  HMMA.16816.F32.BF16 R8, R160.reuse, R166, R8 ;  /* 0x000000a6a008723c */ /* 0x040fe20000041808 */
[----:B------:R-:W-:Y:S07]  /*c920*/  LDSM.16.M88.4 R164, [R192+0x11900] ;  /* 0x01190000c0a4783b */ /* 0x000fee0000000200 */
[C---:B--2---:R-:W-:Y:S08]  /*c930*/  HMMA.16816.F32.BF16 R12, R160.reuse, R136, R12 ;  /* 0x00000088a00c723c */ /* 0x044ff0000004180c */
[C---:B------:R-:W-:Y:S01]  /*c940*/  HMMA.16816.F32.BF16 R16, R160.reuse, R138, R16 ;  /* 0x0000008aa010723c */ /* 0x040fe20000041810 */
[----:B------:R-:W2:Y:S07]  /*c950*/  LDSM.16.M88.4 R136, [R192+0x10900] ;  /* 0x01090000c088783b */ /* 0x000eae0000000200 */
        /* <DEDUP_REMOVED lines=20> */
[C---:B-1----:R-:W-:Y:S08]  /*caa0*/  HMMA.16816.F32.BF16 R4, R152.reuse, R156, R4 ;  /* 0x0000009c9804723c */ /* 0x042ff00000041804 */
[C---:B------:R-:W-:Y:S08]  /*cab0*/  HMMA.16816.F32.BF16 R8, R152.reuse, R158, R8 ;  /* 0x0000009e9808723c */ /* 0x040ff00000041808 */
[C---:B--2---:R-:W-:Y:S08]  /*cac0*/  HMMA.16816.F32.BF16 R12, R152.reuse, R136, R12 ;  /* 0x00000088980c723c */ /* 0x044ff0000004180c */
        /* <DEDUP_REMOVED lines=37> */
[----:B------:R1:W1:Y:S10]  /*cd20*/  MUFU.TANH R170, R14 ;  /* 0x0000000e00aa7308 */ /* 0x0002740000002400 */
[----:B------:R1:W1:Y:S01]  /*cd30*/  MUFU.TANH R172, R15 ;  /* 0x0000000f00ac7308 */ /* 0x0002620000002400 */
[C---:B---3--:R-:W-:Y:S01]  /*cd40*/  HMMA.16816.F32.BF16 R20, R176.reuse, R4, R20 ;  /* 0x00000004b014723c */ /* 0x048fe20000041814 */
[----:B-----5:R-:W3:Y:S08]  /*cd50*/  LDSM.16.M88.4 R8, [R191+0x11900] ;  /* 0x01190000bf08783b */ /* 0x020ef00000000200 */
[----:B------:R-:W2:Y:S01]  /*cd60*/  MUFU.TANH R141, R141 ;  /* 0x0000008d008d7308 */ /* 0x000ea20000002400 */
[C---:B------:R-:W-:Y:S03]  /*cd70*/  HMMA.16816.F32.BF16 R24, R176.reuse, R6, R24 ;  /* 0x00000006b018723c */ /* 0x040fe60000041818 */
[----:B------:R-:W-:Y:S02]  /*cd80*/  FMUL.FTZ R5, R18, c[0x0][0x320] ;  /* 0x0000c80012057a20 */ /* 0x000fe40000410000 */
[----:B------:R-:W-:Y:S04]  /*cd90*/  FMUL.FTZ R4, R19, c[0x0][0x320] ;  /* 0x0000c80013047a20 */ /* 0x000fe80000410000 */
[----:B------:R-:W2:Y:S05]  /*cda0*/  MUFU.TANH R0, R0 ;  /* 0x0000000000007308 */ /* 0x000eaa0000002400 */
[----:B-1----:R-:W-:Y:S02]  /*cdb0*/  FMUL.FTZ R14, R21, c[0x0][0x320] ;  /* 0x0000c800150e7a20 */ /* 0x002fe40000410000 */
[----:B------:R-:W-:Y:S03]  /*cdc0*/  IMAD.MOV.U32 R21, RZ, RZ, R210 ;  /* 0x000000ffff157224 */ /* 0x000fe600078e00d2 */
[----:B------:R-:W1:Y:S01]  /*cdd0*/  MUFU.TANH R2, R2 ;  /* 0x0000000200027308 */ /* 0x000e620000002400 */
[----:B------:R-:W-:Y:S01]  /*cde0*/  @P2 MOV R21, R219 ;  /* 0x000000db00152202 */ /* 0x000fe20000000f00 */
[----:B------:R-:W-:Y:S02]  /*cdf0*/  FMUL.FTZ R175, R20, c[0x0][0x320] ;  /* 0x0000c80014af7a20 */ /* 0x000fe40000410000 */
[----:B------:R-:W-:Y:S02]  /*ce00*/  FMUL.FTZ R7, R22, c[0x0][0x320] ;  /* 0x0000c80016077a20 */ /* 0x000fe40000410000 */
[----:B------:R-:W-:Y:S02]  /*ce10*/  FMUL.FTZ R6, R23, c[0x0][0x320] ;  /* 0x0000c80017067a20 */ /* 0x000fe40000410000 */
[----:B------:R-:W-:Y:S02]  /*ce20*/  FMUL.FTZ R15, R24, c[0x0][0x320] ;  /* 0x0000c800180f7a20 */ /* 0x000fe40000410000 */
[----:B------:R-:W1:Y:S01]  /*ce30*/  MUFU.TANH R142, R142 ;  /* 0x0000008e008e7308 */ /* 0x000e620000002400 */
[----:B------:R-:W-:Y:S02]  /*ce40*/  FMUL.FTZ R25, R25, c[0x0][0x320] ;  /* 0x0000c80019197a20 */ /* 0x000fe40000410000 */
[----:B------:R-:W-:Y:S01]  /*ce50*/  FMUL.FTZ R26, R26, c[0x0][0x320] ;  /* 0x0000c8001a1a7a20 */ /* 0x000fe20000410000 */
[C---:B---3--:R-:W-:Y:S03]  /*ce60*/  HMMA.16816.F32.BF16 R28, R176.reuse, R8, R28 ;  /* 0x00000008b01c723c */ /* 0x048fe6000004181c */
[----:B------:R-:W-:Y:S03]  /*ce70*/  FMUL.FTZ R27, R27, c[0x0][0x320] ;  /* 0x0000c8001b1b7a20 */ /* 0x000fe60000410000 */
[----:B------:R-:W3:Y:S01]  /*ce80*/  MUFU.TANH R169, R169 ;  /* 0x000000a900a97308 */ /* 0x000ee20000002400 */
[----:B------:R-:W-:Y:S01]  /*ce90*/  IMAD.SHL.U32 R8, R220, 0x40, RZ ;  /* 0x00000040dc087824 */ /* 0x000fe200078e00ff */
[----:B------:R-:W-:Y:S01]  /*cea0*/  HMMA.16816.F32.BF16 R32, R176, R10, R32 ;  /* 0x0000000ab020723c */ /* 0x000fe20000041820 */
[----:B------:R-:W5:Y:S06]  /*ceb0*/  SHFL.IDX PT, R11, R21, RZ, 0x1c1f ;  /* 0x001c1fff150b7589 */ /* 0x000f6c00000e0000 */
[----:B------:R-:W-:Y:S01]  /*cec0*/  IADD3 R10, -R211, 0x1, -R8 ;  /* 0x00000001d30a7810 */ /* 0x000fe20007ffe908 */
[----:B------:R-:W1:Y:S04]  /*ced0*/  MUFU.TANH R167, R167 ;  /* 0x000000a700a77308 */ /* 0x000e680000002400 */
[----:B------:R-:W-:Y:S04]  /*cee0*/  IADD3 R10, -R203, R10, R194 ;  /* 0x0000000acb0a7210 */ /* 0x000fe80007ffe1c2 */
[----:B------:R-:W-:Y:S01]  /*cef0*/  FMUL.FTZ R153, R28, c[0x0][0x320] ;  /* 0x0000c8001c997a20 */ /* 0x000fe20000410000 */
[C---:B------:R-:W-:Y:S01]  /*cf00*/  IADD3 R16, R10.reuse, c[0x0][0x328], RZ ;  /* 0x0000ca000a107a10 */ /* 0x040fe20007ffe0ff */
[----:B------:R-:W1:Y:S01]  /*cf10*/  MUFU.TANH R12, R12 ;  /* 0x0000000c000c7308 */ /* 0x000e620000002400 */
[----:B------:R-:W-:Y:S01]  /*cf20*/  FMUL.FTZ R29, R29, c[0x0][0x320] ;  /* 0x0000c8001d1d7a20 */ /* 0x000fe20000410000 */
[----:B------:R-:W-:Y:S01]  /*cf30*/  IADD3 R10, R10, UR6, RZ ;  /* 0x000000060a0a7c10 */ /* 0x000fe2000fffe0ff */
[----:B------:R-:W-:Y:S02]  /*cf40*/  FMUL.FTZ R30, R30, c[0x0][0x320] ;  /* 0x0000c8001e1e7a20 */ /* 0x000fe40000410000 */
[----:B------:R-:W-:Y:S02]  /*cf50*/  FMUL.FTZ R31, R31, c[0x0][0x320] ;  /* 0x0000c8001f1f7a20 */ /* 0x000fe40000410000 */
[----:B------:R-:W-:Y:S01]  /*cf60*/  FMUL.FTZ R149, R32, c[0x0][0x320] ;  /* 0x0000c80020957a20 */ /* 0x000fe20000410000 */
[-C--:B-----5:R-:W-:Y:S01]  /*cf70*/  IADD3 R20, R16, R11.reuse, RZ ;  /* 0x0000000b10147210 */ /* 0x0a0fe20007ffe0ff */
[----:B------:R-:W-:Y:S01]  /*cf80*/  FMUL.FTZ R33, R33, c[0x0][0x320] ;  /* 0x0000c80021217a20 */ /* 0x000fe20000410000 */
[----:B------:R-:W1:Y:S01]  /*cf90*/  MUFU.TANH R13, R13 ;  /* 0x0000000d000d7308 */ /* 0x000e620000002400 */
[----:B------:R-:W-:Y:S01]  /*cfa0*/  FMUL.FTZ R34, R34, c[0x0][0x320] ;  /* 0x0000c80022227a20 */ /* 0x000fe20000410000 */
[----:B------:R-:W-:Y:S01]  /*cfb0*/  IADD3 R18, R10, R11, RZ ;  /* 0x0000000b0a127210 */ /* 0x000fe20007ffe0ff */
[----:B------:R-:W-:Y:S07]  /*cfc0*/  FMUL.FTZ R35, R35, c[0x0][0x320] ;  /* 0x0000c80023237a20 */ /* 0x000fee0000410000 */
        /* <DEDUP_REMOVED lines=32> */
.L_x_899:
[----:B------:R-:W-:Y:S04]  /*d1d0*/  MOV R9, c[0x0][0x32c] ;  /* 0x0000cb0000097a02 */ /* 0x000fe80000000f00 */
[----:B------:R-:W-:Y:S11]  /*d1e0*/  ISETP.NE.AND P0, PT, R9, 0x1, PT ;  /* 0x000000010900780c */ /* 0x000ff60003f05270 */
[----:B------:R-:W-:Y:S02]  /*d1f0*/  @!UPT UIADD3 URZ, URZ, URZ, URZ ;  /* 0x0000003f3f3ff290 */ /* 0x000fe4000fffe03f */
[----:B------:R-:W-:Y:S05]  /*d200*/  @P0 IMAD.HI.U32 R9, R11, c[0x0][0x330], RZ ;  /* 0x0000cc000b090a27 */ /* 0x000fea00078e00ff */
[----:B------:R-:W-:Y:S02]  /*d210*/  @P0 SHF.R.U32.HI R11, RZ, c[0x0][0x334], R9 ;  /* 0x0000cd00ff0b0a19 */ /* 0x000fe40000011609 */
.L_x_900:
[----:B------:R-:W-:Y:S05]  /*d220*/  BSYNC B0 ;  /* 0x0000000000007941 */ /* 0x000fea0003800000 */
.L_x_898:
[----:B------:R-:W-:Y:S04]  /*d230*/  IMAD R22, R11, c[0x0][0x32c], -R8 ;  /* 0x0000cb000b167a24 */ /* 0x000fe800078e0a08 */
[----:B------:R-:W-:Y:S05]  /*d240*/  IMAD.IADD R11, R22, 0x1, -R211 ;  /* 0x00000001160b7824 */ /* 0x000fea00078e0ad3 */
[----:B------:R-:W-:Y:S02]  /*d250*/  IADD3 R9, R11, c[0x0][0x32c], RZ ;  /* 0x0000cb000b097a10 */ /* 0x000fe40007ffe0ff */
[----:B------:R-:W-:Y:S02]  /*d260*/  IMNMX R18, R18, R11, !PT ;  /* 0x0000000b12127217 */ /* 0x000fe40007800200 */
[----:B------:R-:W-:Y:S02]  /*d270*/  IMNMX R20, R20, R9, PT ;  /* 0x0000000914147217 */ /* 0x000fe40003800200 */
.L_x_897:
[----:B--234-:R-:W-:Y:S04]  /*d280*/  ISETP.GT.AND P2, PT, R220, -0x1, PT ;  /* 0xffffffffdc00780c */ /* 0x01cfe80003f44270 */
[----:B------:R-:W-:Y:S04]  /*d290*/  ISETP.GT.AND P0, PT, R18, RZ, P2 ;  /* 0x000000ff1200720c */ /* 0x000fe80001704270 */
[----:B------:R-:W-:Y:S04]  /*d2a0*/  ISETP.LT.OR P0, PT, R20, 0x1, P0 ;  /* 0x000000011400780c */ /* 0x000fe80000701670 */
[----:B------:R-:W-:Y:S02]  /*d2b0*/  FSEL R19, R140, -INF , !P0 ;  /* 0xff8000008c137808 */ /* 0x000fe40004000000 */
[----:B------:R-:W-:Y:S04]  /*d2c0*/  ISETP.GT.AND P0, PT, R18, 0x1, P2 ;  /* 0x000000011200780c */ /* 0x000fe80001704270 */
[----:B------:R-:W-:Y:S04]  /*d2d0*/  ISETP.LT.OR P0, PT, R20, 0x2, P0 ;  /* 0x000000021400780c */ /* 0x000fe80000701670 */
[----:B------:R-:W-:Y:S02]  /*d2e0*/  FSEL R17, R141, -INF , !P0 ;  /* 0xff8000008d117808 */ /* 0x000fe40004000000 */
[----:B------:R-:W-:Y:S04]  /*d2f0*/  ISETP.GT.AND P0, PT, R18, 0x8, P2 ;  /* 0x000000081200780c */ /* 0x000fe80001704270 */
[----:B------:R-:W-:Y:S04]  /*d300*/  ISETP.LT.OR P0, PT, R20, 0x9, P0 ;  /* 0x000000091400780c */ /* 0x000fe80000701670 */
[----:B-1----:R-:W-:Y:S02]  /*d310*/  FSEL R11, R142, -INF , !P0 ;  /* 0xff8000008e0b7808 */ /* 0x002fe40004000000 */
[----:B------:R-:W-:Y:S04]  /*d320*/  ISETP.GT.AND P0, PT, R18, 0x9, P2 ;  /* 0x000000091200780c */ /* 0x000fe80001704270 */
[----:B------:R-:W-:Y:S04]  /*d330*/  ISETP.LT.OR P0, PT, R20, 0xa, P0 ;  /* 0x0000000a1400780c */ /* 0x000fe80000701670 */
[----:B------:R-:W-:Y:S02]  /*d340*/  FSEL R9, R143, -INF , !P0 ;  /* 0xff8000008f097808 */ /* 0x000fe40004000000 */
        /* <DEDUP_REMOVED lines=21> */
[----:B------:R-:W-:Y:S01]  /*d4a0*/  ISETP.GT.AND P0, PT, R18, 0x29, P2 ;  /* 0x000000291200780c */ /* 0x000fe20001704270 */
[----:B------:R-:W1:Y:S03]  /*d4b0*/  SHFL.IDX PT, R15, R21, 0x1, 0x1c1f ;  /* 0x003c1f00150f7f89 */ /* 0x000e6600000e0000 */
[----:B------:R-:W-:Y:S04]  /*d4c0*/  ISETP.LT.OR P0, PT, R20, 0x2a, P0 ;  /* 0x0000002a1400780c */ /* 0x000fe80000701670 */
[----:B------:R-:W-:Y:S02]  /*d4d0*/  FSEL R155, R155, -INF , !P0 ;  /* 0xff8000009b9b7808 */ /* 0x000fe40004000000 */
[----:B------:R-:W-:Y:S04]  /*d4e0*/  ISETP.GT.AND P0, PT, R18, 0x30, P2 ;  /* 0x000000301200780c */ /* 0x000fe80001704270 */
[----:B------:R-:W-:Y:S04]  /*d4f0*/  ISETP.LT.OR P0, PT, R20, 0x31, P0 ;  /* 0x000000311400780c */ /* 0x000fe80000701670 */
[----:B------:R-:W-:Y:S02]  /*d500*/  FSEL R153, R153, -INF , !P0 ;  /* 0xff80000099997808 */ /* 0x000fe40004000000 */
[----:B------:R-:W-:Y:S04]  /*d510*/  ISETP.GT.AND P0, PT, R18, 0x31, P2 ;  /* 0x000000311200780c */ /* 0x000fe80001704270 */
[----:B------:R-:W-:Y:S01]  /*d520*/  ISETP.LT.OR P0, PT, R20, 0x32, P0 ;  /* 0x000000321400780c */ /* 0x000fe20000701670 */
[--C-:B-1----:R-:W-:Y:S02]  /*d530*/  IMAD.IADD R16, R16, 0x1, R15.reuse ;  /* 0x0000000110107824 */ /* 0x102fe400078e020f */
[----:B------:R-:W-:Y:S01]  /*d540*/  IMAD.IADD R13, R10, 0x1, R15 ;  /* 0x000000010a0d7824 */ /* 0x000fe200078e020f */
[----:B------:R-:W-:Y:S02]  /*d550*/  FSEL R151, R151, -INF , !P0 ;  /* 0xff80000097977808 */ /* 0x000fe40004000000 */
[----:B------:R-:W-:Y:S04]  /*d560*/  ISETP.GT.AND P0, PT, R18, 0x38, P2 ;  /* 0x000000381200780c */ /* 0x000fe80001704270 */
[----:B------:R-:W-:Y:S04]  /*d570*/  ISETP.LT.OR P0, PT, R20, 0x39, P0 ;  /* 0x000000391400780c */ /* 0x000fe80000701670 */
        /* <DEDUP_REMOVED lines=18> */
.L_x_903:
[----:B------:R-:W-:Y:S04]  /*d6a0*/  MOV R10, c[0x0][0x32c] ;  /* 0x0000cb00000a7a02 */ /* 0x000fe80000000f00 */
[----:B------:R-:W-:Y:S11]  /*d6b0*/  ISETP.NE.AND P0, PT, R10, 0x1, PT ;  /* 0x000000010a00780c */ /* 0x000ff60003f05270 */
[----:B------:R-:W-:Y:S02]  /*d6c0*/  @!UPT UIADD3 URZ, URZ, URZ, URZ ;  /* 0x0000003f3f3ff290 */ /* 0x000fe4000fffe03f */
[----:B------:R-:W-:Y:S05]  /*d6d0*/  @P0 IMAD.HI.U32 R10, R15, c[0x0][0x330], RZ ;  /* 0x0000cc000f0a0a27 */ /* 0x000fea00078e00ff */
[----:B------:R-:W-:Y:S02]  /*d6e0*/  @P0 SHF.R.U32.HI R15, RZ, c[0x0][0x334], R10 ;  /* 0x0000cd00ff0f0a19 */ /* 0x000fe4000001160a */
.L_x_904:
[----:B------:R-:W-:Y:S05]  /*d6f0*/  BSYNC B0 ;  /* 0x0000000000007941 */ /* 0x000fea0003800000 */
.L_x_902:
[----:B------:R-:W-:Y:S04]  /*d700*/  IMAD R8, R15, c[0x0][0x32c], -R8 ;  /* 0x0000cb000f087a24 */ /* 0x000fe800078e0a08 */
[----:B------:R-:W-:Y:S05]  /*d710*/  IMAD.IADD R8, R8, 0x1, -R211 ;  /* 0x0000000108087824 */ /* 0x000fea00078e0ad3 */
[----:B------:R-:W-:Y:S02]  /*d720*/  IADD3 R15, R8, c[0x0][0x32c], RZ ;  /* 0x0000cb00080f7a10 */ /* 0x000fe40007ffe0ff */
[----:B------:R-:W-:Y:S02]  /*d730*/  IMNMX R13, R13, R8, !PT ;  /* 0x000000080d0d7217 */ /* 0x000fe40007800200 */
[----:B------:R-:W-:Y:S02]  /*d740*/  IMNMX R16, R16, R15, PT ;  /* 0x0000000f10107217 */ /* 0x000fe40003800200 */
.L_x_901:
[C---:B------:R-:W-:Y:S01]  /*d750*/  ISETP.GT.AND P0, PT, R13.reuse, RZ, P2 ;  /* 0x000000ff0d00720c */ /* 0x040fe20001704270 */
[----:B------:R-:W-:Y:S04]  /*d760*/  DEPBAR.LE SB0, 0x2 ;  /* 0x000080800000791a */ /* 0x000fe80000000000 */
[----:B------:R-:W-:Y:S01]  /*d770*/  BAR.SYNC.DEFER_BLOCKING 0x0 ;  /* 0x0000000000007b1d */ /* 0x000fe20000010000 */
[----:B------:R-:W-:Y:S01]  /*d780*/  ISETP.LT.OR P0, PT, R16, 0x1, P0 ;  /* 0x000000011000780c */ /* 0x000fe20000701670 */
[----:B------:R-:W-:Y:S01]  /*d790*/  UIADD3 UR7, UR5, 0x1, URZ ;  /* 0x0000000105077890 */ /* 0x000fe2000fffe03f */
[C---:B------:R-:W-:Y:S01]  /*d7a0*/  ISETP.GT.AND P1, PT, R13.reuse, 0x38, P2 ;  /* 0x000000380d00780c */ /* 0x040fe20001724270 */
        /* <DEDUP_REMOVED lines=16> */
[C---:B------:R-:W-:Y:S02]  /*d8b0*/  ISETP.LT.OR P0, PT, R16.reuse, 0xa, P0 ;  /* 0x0000000a1000780c */ /* 0x040fe40000701670 */
        /* <DEDUP_REMOVED lines=27> */
[----:B------:R-:W-:Y:S01]  /*da70*/  FMNMX.FTZ R7, R12, R3, !PT ;  /* 0x000000030c077209 */ /* 0x000fe20007810000 */
[----:B------:R-:W1:Y:S01]  /*da80*/  SHFL.BFLY PT, R5, R0, 0x2, 0x1f ;  /* 0x0c401f0000057f89 */ /* 0x000e6200000e0000 */
[C---:B------:R-:W-:Y:S02]  /*da90*/  ISETP.GT.AND P0, PT, R13.reuse, 0x21, P2 ;  /* 0x000000210d00780c */ /* 0x040fe40001704270 */
[----:B------:R-:W-:Y:S02]  /*daa0*/  FMNMX.FTZ R7, R10, R7, !PT ;  /* 0x000000070a077209 */ /* 0x000fe40007810000 */
[----:B------:R-:W-:Y:S02]  /*dab0*/  ISETP.LT.OR P0, PT, R16, 0x22, P0 ;  /* 0x000000221000780c */ /* 0x000fe40000701670 */
[----:B------:R-:W-:Y:S02]  /*dac0*/  FMNMX.FTZ R7, R136, R7, !PT ;  /* 0x0000000788077209 */ /* 0x000fe40007810000 */
[----:B------:R-:W-:Y:S02]  /*dad0*/  FSEL R176, R6, -INF , !P0 ;  /* 0xff80000006b07808 */ /* 0x000fe40004000000 */
[----:B------:R-:W-:Y:S02]  /*dae0*/  FMNMX.FTZ R7, R8, R7, !PT ;  /* 0x0000000708077209 */ /* 0x000fe40007810000 */
        /* <DEDUP_REMOVED lines=59> */
[----:B------:R-:W-:Y:S01]  /*dea0*/  MUFU.EX2 R158, R158 ;  /* 0x0000009e009e7308 */ /* 0x000fe20000000800 */
[----:B------:R-:W-:Y:S01]  /*deb0*/  FSEL R4, R0, RZ, P0 ;  /* 0x000000ff00047208 */ /* 0x000fe20000000000 */
[--C-:B------:R-:W-:Y:S01]  /*dec0*/  FFMA.FTZ R175, R175, c[0x0][0x2d0], -R152.reuse ;  /* 0x0000b400afaf7a23 */ /* 0x100fe20000010898 */
[----:B------:R-:W-:Y:S01]  /*ded0*/  FSEL R145, R145, RZ, P0 ;  /* 0x000000ff91917208 */ /* 0x000fe20000000000 */
[--C-:B------:R-:W-:Y:S02]  /*dee0*/  FFMA.FTZ R180, R179, c[0x0][0x2d0], -R152.reuse ;  /* 0x0000b400b3b47a23 */ /* 0x100fe40000010898 */
[----:B------:R-:W-:Y:S02]  /*def0*/  FADD.FTZ R4, -R4, R3 ;  /* 0x0000000304047221 */ /* 0x000fe40000010100 */
[--C-:B------:R-:W-:Y:S02]  /*df00*/  FFMA.FTZ R165, R12, c[0x0][0x2d0], -R145.reuse ;  /* 0x0000b4000ca57a23 */ /* 0x100fe40000010891 */
[----:B------:R-:W1:Y:S01]  /*df10*/  LDSM.16.MT88.4 R12, [R135+UR4+0x100] ;  /* 0x00010004870c783b */ /* 0x000e620008004200 */
[--C-:B------:R-:W-:Y:S01]  /*df20*/  FFMA.FTZ R164, R10, c[0x0][0x2d0], -R145.reuse ;  /* 0x0000b4000aa47a23 */ /* 0x100fe20000010891 */
[----:B------:R-:W3:Y:S01]  /*df30*/  MUFU.EX2 R159, R159 ;  /* 0x0000009f009f7308 */ /* 0x000ee20000000800 */
[--C-:B------:R-:W-:Y:S01]  /*df40*/  FFMA.FTZ R160, R136, c[0x0][0x2d0], -R145.reuse ;  /* 0x0000b40088a07a23 */ /* 0x100fe20000010891 */
[----:B--2---:R-:W-:Y:S01]  /*df50*/  F2FP.BF16.PACK_AB R136, R161, R162 ;  /* 0x000000a2a188723e */ /* 0x004fe200000010ff */
[--C-:B------:R-:W-:Y:S02]  /*df60*/  FFMA.FTZ R163, R8, c[0x0][0x2d0], -R145.reuse ;  /* 0x0000b40008a37a23 */ /* 0x100fe40000010891 */
[----:B------:R-:W-:Y:S01]  /*df70*/  FMUL.FTZ R3, R4, c[0x0][0x2d0] ;  /* 0x0000b40004037a20 */ /* 0x000fe20000410000 */
[----:B------:R-:W-:Y:S01]  /*df80*/  IADD3 R4, R135, UR4, RZ ;  /* 0x0000000487047c10 */ /* 0x000fe2000fffe0ff */
[--C-:B------:R-:W-:Y:S02]  /*df90*/  FFMA.FTZ R173, R140, c[0x0][0x2d0], -R145.reuse ;  /* 0x0000b4008cad7a23 */ /* 0x100fe40000010891 */
[--C-:B------:R-:W-:Y:S01]  /*dfa0*/  FFMA.FTZ R181, R154, c[0x0][0x2d0], -R145.reuse ;  /* 0x0000b4009ab57a23 */ /* 0x100fe20000010891 */
[----:B------:R-:W2:Y:S01]  /*dfb0*/  MUFU.EX2 R132, R132 ;  /* 0x0000008400847308 */ /* 0x000ea20000000800 */
[----:B------:R-:W-:Y:S01]  /*dfc0*/  IADD3 R156, R187, R4, RZ ;  /* 0x00000004bb9c7210 */ /* 0x000fe20007ffe0ff */
[--C-:B------:R-:W-:Y:S02]  /*dfd0*/  FFMA.FTZ R228, R150, c[0x0][0x2d0], -R145.reuse ;  /* 0x0000b40096e47a23 */ /* 0x100fe40000010891 */
[--C-:B------:R-:W-:Y:S02]  /*dfe0*/  FFMA.FTZ R229, R148, c[0x0][0x2d0], -R145.reuse ;  /* 0x0000b40094e57a23 */ /* 0x100fe40000010891 */
[----:B------:R-:W4:Y:S01]  /*dff0*/  LDSM.16.MT88.4 R20, [R156+0x100] ;  /* 0x000100009c14783b */ /* 0x000f220000004200 */
[--C-:B------:R-:W-:Y:S02]  /*e000*/  FFMA.FTZ R230, R146, c[0x0][0x2d0], -R145.reuse ;  /* 0x0000b40092e67a23 */ /* 0x100fe40000010891 */
[--C-:B------:R-:W-:Y:S01]  /*e010*/  FFMA.FTZ R170, R170, c[0x0][0x2d0], -R145.reuse ;  /* 0x0000b400aaaa7a23 */ /* 0x100fe20000010891 */
[----:B------:R-:W-:Y:S01]  /*e020*/  MUFU.EX2 R165, R165 ;  /* 0x000000a500a57308 */ /* 0x000fe20000000800 */
[--C-:B------:R-:W-:Y:S02]  /*e030*/  FFMA.FTZ R171, R172, c[0x0][0x2d0], -R145.reuse ;  /* 0x0000b400acab7a23 */ /* 0x100fe40000010891 */
[--C-:B------:R-:W-:Y:S01]  /*e040*/  FFMA.FTZ R172, R142, c[0x0][0x2d0], -R145.reuse ;  /* 0x0000b4008eac7a23 */ /* 0x100fe20000010891 */
[----:B---3--:R-:W-:Y:S01]  /*e050*/  F2FP.BF16.PACK_AB R138, R159, R158 ;  /* 0x0000009e9f8a723e */ /* 0x008fe200000010ff */
[----:B------:R-:W-:Y:S01]  /*e060*/  LDSM.16.MT88.4 R140, [R134+UR4+0x2900] ;  /* 0x00290004868c783b */ /* 0x000fe20008004200 */
[--C-:B------:R-:W-:Y:S02]  /*e070*/  FFMA.FTZ R177, R177, c[0x0][0x2d0], -R152.reuse ;  /* 0x0000b400b1b17a23 */ /* 0x100fe40000010898 */
[--C-:B------:R-:W-:Y:S02]  /*e080*/  FFMA.FTZ R178, R178, c[0x0][0x2d0], -R145.reuse ;  /* 0x0000b400b2b27a23 */ /* 0x100fe40000010891 */
[----:B------:R-:W3:Y:S01]  /*e090*/  MUFU.EX2 R164, R164 ;  /* 0x000000a400a47308 */ /* 0x000ee20000000800 */
[--C-:B------:R-:W-:Y:S02]  /*e0a0*/  FFMA.FTZ R179, R176, c[0x0][0x2d0], -R145.reuse ;  /* 0x0000b400b0b37a23 */ /* 0x100fe40000010891 */
[----:B------:R-:W-:Y:S01]  /*e0b0*/  LDSM.16.MT88.4 R148, [R135+UR4+0x3900] ;  /* 0x003900048794783b */ /* 0x000fe20008004200 */
        /* <DEDUP_REMOVED lines=12> */
[----:B---3--:R-:W-:Y:S01]  /*e180*/  F2FP.BF16.PACK_AB R137, R164, R165 ;  /* 0x000000a5a489723e */ /* 0x008fe200000010ff */
[C---:B------:R-:W-:Y:S02]  /*e190*/  FMUL.FTZ R36, R132.reuse, R36 ;  /* 0x0000002484247220 */ /* 0x040fe40000410000 */
[C---:B------:R-:W-:Y:S02]  /*e1a0*/  FMUL.FTZ R37, R132.reuse, R37 ;  /* 0x0000002584257220 */ /* 0x040fe40000410000 */
[--C-:B------:R-:W-:Y:S01]  /*e1b0*/  FFMA.FTZ R176, R153, c[0x0][0x2d0], -R152.reuse ;  /* 0x0000b40099b07a23 */ /* 0x100fe20000010898 */
[----:B------:R-:W3:Y:S01]  /*e1c0*/  MUFU.EX2 R3, R3 ;  /* 0x0000000300037308 */ /* 0x000ee20000000800 */
[----:B------:R-:W-:Y:S02]  /*e1d0*/  FFMA.FTZ R152, R147, c[0x0][0x2d0], -R152 ;  /* 0x0000b40093987a23 */ /* 0x000fe40000010898 */
[C---:B------:R-:W-:Y:S02]  /*e1e0*/  FMUL.FTZ R40, R132.reuse, R40 ;  /* 0x0000002884287220 */ /* 0x040fe40000410000 */
[C---:B------:R-:W-:Y:S02]  /*e1f0*/  FMUL.FTZ R41, R132.reuse, R41 ;  /* 0x0000002984297220 */ /* 0x040fe40000410000 */
[C---:B------:R-:W-:Y:S02]  /*e200*/  FMUL.FTZ R44, R132.reuse, R44 ;  /* 0x0000002c842c7220 */ /* 0x040fe40000410000 */
[C---:B------:R-:W-:Y:S01]  /*e210*/  FMUL.FTZ R45, R132.reuse, R45 ;  /* 0x0000002d842d7220 */ /* 0x040fe20000410000 */
[----:B------:R5:W-:Y:S01]  /*e220*/  MUFU.EX2 R192, R152 ;  /* 0x0000009800c07308 */ /* 0x000be20000000800 */
[C---:B------:R-:W-:Y:S02]  /*e230*/  FMUL.FTZ R48, R132.reuse, R48 ;  /* 0x0000003084307220 */ /* 0x040fe40000410000 */
[C---:B------:R-:W-:Y:S01]  /*e240*/  FMUL.FTZ R49, R132.reuse, R49 ;  /* 0x0000003184317220 */ /* 0x040fe20000410000 */
[----:B--2---:R-:W-:Y:S01]  /*e250*/  F2FP.BF16.PACK_AB R139, R163, R160 ;  /* 0x000000a0a38b723e */ /* 0x004fe200000010ff */
[C---:B------:R-:W-:Y:S02]  /*e260*/  FMUL.FTZ R52, R132.reuse, R52 ;  /* 0x0000003484347220 */ /* 0x040fe40000410000 */
[C---:B------:R-:W-:Y:S02]  /*e270*/  FMUL.FTZ R53, R132.reuse, R53 ;  /* 0x0000003584357220 */ /* 0x040fe40000410000 */
[C---:B------:R-:W-:Y:S01]  /*e280*/  FMUL.FTZ R56, R132.reuse, R56 ;  /* 0x0000003884387220 */ /* 0x040fe20000410000 */
[----:B------:R-:W-:Y:S01]  /*e290*/  MUFU.EX2 R166, R166 ;  /* 0x000000a600a67308 */ /* 0x000fe20000000800 */
[C---:B------:R-:W-:Y:S02]  /*e2a0*/  FMUL.FTZ R57, R132.reuse, R57 ;  /* 0x0000003984397220 */ /* 0x040fe40000410000 */
[C---:B------:R-:W-:Y:S02]  /*e2b0*/  FMUL.FTZ R60, R132.reuse, R60 ;  /* 0x0000003c843c7220 */ /* 0x040fe40000410000 */
[C---:B---3--:R-:W-:Y:S02]  /*e2c0*/  FMUL.FTZ R6, R3.reuse, R130 ;  /* 0x0000008203067220 */ /* 0x048fe40000410000 */
[C---:B------:R-:W-:Y:S02]  /*e2d0*/  FMUL.FTZ R7, R3.reuse, R131 ;  /* 0x0000008303077220 */ /* 0x040fe40000410000 */
[----:B------:R-:W-:Y:S01]  /*e2e0*/  LDSM.16.MT88.4 R128, [R156+0x2900] ;  /* 0x002900009c80783b */ /* 0x000fe20000004200 */
[C---:B------:R-:W-:Y:S01]  /*e2f0*/  FMUL.FTZ R10, R3.reuse, R126 ;  /* 0x0000007e030a7220 */ /* 0x040fe20000410000 */
[----:B------:R-:W2:Y:S01]  /*e300*/  MUFU.EX2 R167, R167 ;  /* 0x000000a700a77308 */ /* 0x000ea20000000800 */
[C---:B------:R-:W-:Y:S02]  /*e310*/  FMUL.FTZ R11, R3.reuse, R127 ;  /* 0x0000007f030b7220 */ /* 0x040fe40000410000 */
[C---:B-1----:R-:W-:Y:S03]  /*e320*/  HMMA.16816.F32.BF16 R4, R136.reuse, R12, R4 ;  /* 0x0000000c8804723c */ /* 0x042fe60000041804 */
[----:B------:R-:W-:Y:S02]  /*e330*/  LDSM.16.MT88.4 R124, [R135+UR4+0x2900] ;  /* 0x00290004877c783b */ /* 0x000fe40008004200 */
[C---:B------:R-:W-:Y:S02]  /*e340*/  FMUL.FTZ R18, R3.reuse, R118 ;  /* 0x0000007603127220 */ /* 0x040fe40000410000 */
[C---:B------:R-:W-:Y:S01]  /*e350*/  FMUL.FTZ R12, R132.reuse, R120 ;  /* 0x00000078840c7220 */ /* 0x040fe20000410000 */
[C---:B------:R-:W-:Y:S01]  /*e360*/  HMMA.16816.F32.BF16 R8, R136.reuse, R14, R8 ;  /* 0x0000000e8808723c */ /* 0x040fe20000041808 */
[----:B------:R-:W-:Y:S02]  /*e370*/  MUFU.EX2 R168, R168 ;  /* 0x000000a800a87308 */ /* 0x000fe40000000800 */
[----:B-----5:R-:W-:Y:S01]  /*e380*/  LDSM.16.MT88.4 R152, [R156+0x3900] ;  /* 0x003900009c98783b */ /* 0x020fe20000004200 */
        /* <DEDUP_REMOVED lines=9> */
[C---:B----4-:R-:W-:Y:S01]  /*e420*/  HMMA.16816.F32.BF16 R12, R136.reuse, R20, R12 ;  /* 0x00000014880c723c */ /* 0x050fe2000004180c */
[----:B------:R-:W1:Y:S02]  /*e430*/  LDSM.16.MT88.4 R120, [R157+0x100] ;  /* 0x000100009d78783b */ /* 0x000e640000004200 */
[C---:B------:R-:W-:Y:S01]  /*e440*/  FMUL.FTZ R35, R3.reuse, R103 ;  /* 0x0000006703237220 */ /* 0x040fe20000410000 */
[----:B------:R-:W-:Y:S01]  /*e450*/  MUFU.EX2 R170, R170 ;  /* 0x000000aa00aa7308 */ /* 0x000fe20000000800 */
[C---:B------:R-:W-:Y:S02]  /*e460*/  FMUL.FTZ R38, R3.reuse, R38 ;  /* 0x0000002603267220 */ /* 0x040fe40000410000 */
[C---:B------:R-:W-:Y:S01]  /*e470*/  FMUL.FTZ R20, R132.reuse, R112 ;  /* 0x0000007084147220 */ /* 0x040fe20000410000 */
[C---:B------:R-:W-:Y:S01]  /*e480*/  HMMA.16816.F32.BF16 R16, R136.reuse, R22, R16 ;  /* 0x000000168810723c */ /* 0x040fe20000041810 */
[----:B------:R-:W-:Y:S03]  /*e490*/  LDSM.16.MT88.4 R100, [R134+UR4+0x2100] ;  /* 0x002100048664783b */ /* 0x000fe60008004200 */
[C---:B------:R-:W-:Y:S02]  /*e4a0*/  FMUL.FTZ R21, R132.reuse, R113 ;  /* 0x0000007184157220 */ /* 0x040fe40000410000 */
[C---:B------:R-:W-:Y:S01]  /*e4b0*/  FMUL.FTZ R39, R3.reuse, R39 ;  /* 0x0000002703277220 */ /* 0x040fe20000410000 */
[----:B------:R-:W3:Y:S01]  /*e4c0*/  MUFU.EX2 R171, R171 ;  /* 0x000000ab00ab7308 */ /* 0x000ee20000000800 */
[C---:B------:R-:W-:Y:S01]  /*e4d0*/  FMUL.FTZ R22, R3.reuse, R114 ;  /* 0x0000007203167220 */ /* 0x040fe20000410000 */
[----:B------:R-:W-:Y:S03]  /*e4e0*/  LDSM.16.MT88.4 R108, [R157+0x2100] ;  /* 0x002100009d6c783b */ /* 0x000fe60000004200 */
[C---:B------:R-:W-:Y:S02]  /*e4f0*/  FMUL.FTZ R23, R3.reuse, R115 ;  /* 0x0000007303177220 */ /* 0x040fe40000410000 */
[C---:B------:R-:W-:Y:S02]  /*e500*/  FMUL.FTZ R42, R3.reuse, R42 ;  /* 0x0000002a032a7220 */ /* 0x040fe40000410000 */
[C---:B------:R-:W-:Y:S01]  /*e510*/  FMUL.FTZ R43, R3.reuse, R43 ;  /* 0x0000002b032b7220 */ /* 0x040fe20000410000 */
[----:B------:R-:W4:Y:S01]  /*e520*/  LDSM.16.MT88.4 R112, [R135+UR4+0x2100] ;  /* 0x002100048770783b */ /* 0x000f220008004200 */
[C---:B------:R-:W-:Y:S01]  /*e530*/  FMUL.FTZ R46, R3.reuse, R46 ;  /* 0x0000002e032e7220 */ /* 0x040fe20000410000 */
[C---:B------:R-:W-:Y:S01]  /*e540*/  HMMA.16816.F32.BF16 R20, R136.reuse, R28, R20 ;  /* 0x0000001c8814723c */ /* 0x040fe20000041814 */
[----:B------:R-:W-:Y:S02]  /*e550*/  MUFU.EX2 R172, R172 ;  /* 0x000000ac00ac7308 */ /* 0x000fe40000000800 */
[C---:B------:R-:W-:Y:S02]  /*e560*/  FMUL.FTZ R47, R3.reuse, R47 ;  /* 0x0000002f032f7220 */ /* 0x040fe40000410000 */
[C---:B------:R-:W-:Y:S02]  /*e570*/  FMUL.FTZ R50, R3.reuse, R50 ;  /* 0x0000003203327220 */ /* 0x040fe40000410000 */
[C---:B------:R-:W-:Y:S01]  /*e580*/  FMUL.FTZ R28, R132.reuse, R104 ;  /* 0x00000068841c7220 */ /* 0x040fe20000410000 */
[C---:B------:R-:W-:Y:S03]  /*e590*/  HMMA.16816.F32.BF16 R24, R136.reuse, R30, R24 ;  /* 0x0000001e8818723c */ /* 0x040fe60000041818 */
[----:B------:R-:W5:Y:S01]  /*e5a0*/  MUFU.EX2 R173, R173 ;  /* 0x000000ad00ad7308 */ /* 0x000f620000000800 */
        /* <DEDUP_REMOVED lines=10> */
[----:B------:R-:W1:Y:S01]  /*e650*/  MUFU.EX2 R180, R180 ;  /* 0x000000b400b47308 */ /* 0x000e620000000800 */
[C---:B------:R-:W-:Y:S02]  /*e660*/  FMUL.FTZ R59, R3.reuse, R59 ;  /* 0x0000003b033b7220 */ /* 0x040fe40000410000 */
[C---:B------:R-:W-:Y:S01]  /*e670*/  FMUL.FTZ R61, R132.reuse, R61 ;  /* 0x0000003d843d7220 */ /* 0x040fe20000410000 */
[C---:B------:R-:W-:Y:S01]  /*e680*/  HMMA.16816.F32.BF16 R32, R136.reuse, R122, R32 ;  /* 0x0000007a8820723c */ /* 0x040fe20000041820 */
[----:B------:R-:W-:Y:S03]  /*e690*/  LDSM.16.MT88.4 R120, [R134+UR4+0x900] ;  /* 0x000900048678783b */ /* 0x000fe60008004200 */
[C---:B------:R-:W-:Y:S02]  /*e6a0*/  FMUL.FTZ R62, R3.reuse, R62 ;  /* 0x0000003e033e7220 */ /* 0x040fe40000410000 */
[C---:B------:R-:W-:Y:S01]  /*e6b0*/  FMUL.FTZ R63, R3.reuse, R63 ;  /* 0x0000003f033f7220 */ /* 0x040fe20000410000 */
[----:B------:R-:W-:Y:S01]  /*e6c0*/  MUFU.EX2 R177, R177 ;  /* 0x000000b100b17308 */ /* 0x000fe20000000800 */
[C---:B----4-:R-:W-:Y:S04]  /*e6d0*/  HMMA.16816.F32.BF16 R36, R136.reuse, R112, R36 ;  /* 0x000000708824723c */ /* 0x050fe80000041824 */
[C---:B------:R-:W-:Y:S02]  /*e6e0*/  FMUL.FTZ R64, R132.reuse, R64 ;  /* 0x0000004084407220 */ /* 0x040fe40000410000 */
[C---:B------:R-:W-:Y:S02]  /*e6f0*/  FMUL.FTZ R65, R132.reuse, R65 ;  /* 0x0000004184417220 */ /* 0x040fe40000410000 */
[C---:B------:R-:W-:Y:S01]  /*e700*/  HMMA.16816.F32.BF16 R40, R136.reuse, R114, R40 ;  /* 0x000000728828723c */ /* 0x040fe20000041828 */
[----:B------:R-:W-:Y:S01]  /*e710*/  LDSM.16.MT88.4 R112, [R135+UR4+0x900] ;  /* 0x000900048770783b */ /* 0x000fe20008004200 */
[----:B------:R-:W4:Y:S02]  /*e720*/  MUFU.EX2 R182, R182 ;  /* 0x000000b600b67308 */ /* 0x000f240000000800 */
[C---:B------:R-:W-:Y:S02]  /*e730*/  FMUL.FTZ R66, R3.reuse, R66 ;  /* 0x0000004203427220 */ /* 0x040fe40000410000 */
[C---:B------:R-:W-:Y:S02]  /*e740*/  FMUL.FTZ R67, R3.reuse, R67 ;  /* 0x0000004303437220 */ /* 0x040fe40000410000 */
[C---:B------:R-:W-:Y:S01]  /*e750*/  FMUL.FTZ R68, R132.reuse, R68 ;  /* 0x0000004484447220 */ /* 0x040fe20000410000 */
[C---:B--2---:R-:W-:Y:S03]  /*e760*/  HMMA.16816.F32.BF16 R44, R136.reuse, R104, R44 ;  /* 0x00000068882c723c */ /* 0x044fe6000004182c */
[----:B------:R-:W-:Y:S01]  /*e770*/  MUFU.EX2 R178, R178 ;  /* 0x000000b200b27308 */ /* 0x000fe20000000800 */
[C---:B------:R-:W-:Y:S02]  /*e780*/  FMUL.FTZ R69, R132.reuse, R69 ;  /* 0x0000004584457220 */ /* 0x040fe40000410000 */
[C---:B------:R-:W-:Y:S02]  /*e790*/  FMUL.FTZ R70, R3.reuse, R70 ;  /* 0x0000004603467220 */ /* 0x040fe40000410000 */
[C---:B------:R-:W-:Y:S01]  /*e7a0*/  FMUL.FTZ R71, R3.reuse, R71 ;  /* 0x0000004703477220 */ /* 0x040fe20000410000 */
[C---:B------:R-:W-:Y:S01]  /*e7b0*/  HMMA.16816.F32.BF16 R48, R136.reuse, R106, R48 ;  /* 0x0000006a8830723c */ /* 0x040fe20000041830 */
[----:B------:R-:W2:Y:S03]  /*e7c0*/  LDSM.16.MT88.4 R104, [R135+UR4+0x4100] ;  /* 0x004100048768783b */ /* 0x000ea60008004200 */
[----:B------:R-:W1:Y:S01]  /*e7d0*/  MUFU.EX2 R179, R179 ;  /* 0x000000b300b37308 */ /* 0x000e620000000800 */
[C---:B------:R-:W-:Y:S02]  /*e7e0*/  FMUL.FTZ R72, R132.reuse, R72 ;  /* 0x0000004884487220 */ /* 0x040fe40000410000 */
[C---:B------:R-:W-:Y:S01]  /*e7f0*/  FMUL.FTZ R73, R132.reuse, R73 ;  /* 0x0000004984497220 */ /* 0x040fe20000410000 */
[C---:B------:R-:W-:Y:S04]  /*e800*/  HMMA.16816.F32.BF16 R52, R136.reuse, R100, R52 ;  /* 0x000000648834723c */ /* 0x040fe80000041834 */
[C---:B------:R-:W-:Y:S02]  /*e810*/  FMUL.FTZ R74, R3.reuse, R74 ;  /* 0x0000004a034a7220 */ /* 0x040fe40000410000 */
[----:B------:R-:W-:Y:S01]  /*e820*/  MUFU.EX2 R181, R181 ;  /* 0x000000b500b57308 */ /* 0x000fe20000000800 */
        /* <DEDUP_REMOVED lines=18> */
[C---:B------:R-:W-:Y:S02]  /*e950*/  FMUL.FTZ R84, R132.reuse, R84 ;  /* 0x0000005484547220 */ /* 0x040fe40000410000 */
[C---:B------:R-:W-:Y:S01]  /*e960*/  FMUL.FTZ R85, R132.reuse, R85 ;  /* 0x0000005584557220 */ /* 0x040fe20000410000 */
[C---:B------:R-:W-:Y:S01]  /*e970*/  HMMA.16816.F32.BF16 R72, R136.reuse, R106, R72 ;  /* 0x0000006a8848723c */ /* 0x040fe20000041848 */
[----:B------:R-:W2:Y:S03]  /*e980*/  LDSM.16.MT88.4 R104, [R157+0x4100] ;  /* 0x004100009d68783b */ /* 0x000ea60000004200 */
[C---:B------:R-:W-:Y:S02]  /*e990*/  FMUL.FTZ R86, R3.reuse, R86 ;  /* 0x0000005603567220 */ /* 0x040fe40000410000 */
[----:B------:R-:W-:Y:S01]  /*e9a0*/  FMUL.FTZ R87, R3, R87 ;  /* 0x0000005703577220 */ /* 0x000fe20000410000 */
[----:B------:R-:W-:Y:S01]  /*e9b0*/  MUFU.EX2 R228, R228 ;  /* 0x000000e400e47308 */ /* 0x000fe20000000800 */
[C---:B-1----:R-:W-:Y:S04]  /*e9c0*/  HMMA.16816.F32.BF16 R76, R136.reuse, R100, R76 ;  /* 0x00000064884c723c */ /* 0x042fe8000004184c */
[C---:B------:R-:W-:Y:S02]  /*e9d0*/  FMUL.FTZ R88, R132.reuse, R88 ;  /* 0x0000005884587220 */ /* 0x040fe40000410000 */
[C---:B------:R-:W-:Y:S01]  /*e9e0*/  FMUL.FTZ R89, R132.reuse, R89 ;  /* 0x0000005984597220 */ /* 0x040fe20000410000 */
[----:B------:R-:W-:Y:S01]  /*e9f0*/  F2FP.BF16.PACK_AB R100, R167, R166 ;  /* 0x000000a6a764723e */ /* 0x000fe200000010ff */
[C---:B------:R-:W-:Y:S01]  /*ea00*/  HMMA.16816.F32.BF16 R80, R136.reuse, R102, R80 ;  /* 0x000000668850723c */ /* 0x040fe20000041850 */
[----:B------:R-:W-:Y:S03]  /*ea10*/  MUFU.EX2 R229, R229 ;  /* 0x000000e500e57308 */ /* 0x000fe60000000800 */
[----:B------:R-:W-:Y:S01]  /*ea20*/  FMUL.FTZ R90, R3, R90 ;  /* 0x0000005a035a7220 */ /* 0x000fe20000410000 */
[----:B---3--:R-:W-:Y:S01]  /*ea30*/  F2FP.BF16.PACK_AB R101, R171, R170 ;  /* 0x000000aaab65723e */ /* 0x008fe200000010ff */
[----:B------:R-:W-:Y:S01]  /*ea40*/  FMUL.FTZ R91, R3, R91 ;  /* 0x0000005b035b7220 */ /* 0x000fe20000410000 */
[----:B------:R-:W-:Y:S01]  /*ea50*/  F2FP.BF16.PACK_AB R102, R169, R168 ;  /* 0x000000a8a966723e */ /* 0x000fe200000010ff */
[C---:B----4-:R-:W-:Y:S03]  /*ea60*/  HMMA.16816.F32.BF16 R84, R136.reuse, R108, R84 ;  /* 0x0000006c8854723c */ /* 0x050fe60000041854 */
[----:B------:R-:W-:Y:S01]  /*ea70*/  MUFU.EX2 R230, R230 ;  /* 0x000000e600e67308 */ /* 0x000fe20000000800 */
[C---:B------:R-:W-:Y:S01]  /*ea80*/  FMUL.FTZ R92, R132.reuse, R92 ;  /* 0x0000005c845c7220 */ /* 0x040fe20000410000 */
[----:B-----5:R-:W-:Y:S01]  /*ea90*/  F2FP.BF16.PACK_AB R103, R173, R172 ;  /* 0x000000acad67723e */ /* 0x020fe200000010ff */
[C---:B------:R-:W-:Y:S02]  /*eaa0*/  FMUL.FTZ R93, R132.reuse, R93 ;  /* 0x0000005d845d7220 */ /* 0x040fe40000410000 */
[C---:B------:R-:W-:Y:S01]  /*eab0*/  HMMA.16816.F32.BF16 R88, R136.reuse, R110, R88 ;  /* 0x0000006e8858723c */ /* 0x040fe20000041858 */
[----:B------:R-:W1:Y:S03]  /*eac0*/  LDSM.16.MT88.4 R108, [R157+0x900] ;  /* 0x000900009d6c783b */ /* 0x000e660000004200 */
[C---:B------:R-:W-:Y:S02]  /*ead0*/  FMUL.FTZ R94, R3.reuse, R94 ;  /* 0x0000005e035e7220 */ /* 0x040fe40000410000 */
[C---:B------:R-:W-:Y:S02]  /*eae0*/  FMUL.FTZ R95, R3.reuse, R95 ;  /* 0x0000005f035f7220 */ /* 0x040fe40000410000 */
[C---:B------:R-:W-:Y:S04]  /*eaf0*/  FMUL.FTZ R96, R132.reuse, R96 ;  /* 0x0000006084607220 */ /* 0x040fe80000410000 */
[----:B------:R-:W-:Y:S01]  /*eb00*/  FMUL.FTZ R97, R132, R97 ;  /* 0x0000006184617220 */ /* 0x000fe20000410000 */
[C---:B--2---:R-:W-:Y:S03]  /*eb10*/  HMMA.16816.F32.BF16 R92, R136.reuse, R104, R92 ;  /* 0x00000068885c723c */ /* 0x044fe6000004185c */
[C---:B------:R-:W-:Y:S02]  /*eb20*/  FMUL.FTZ R98, R3.reuse, R98 ;  /* 0x0000006203627220 */ /* 0x040fe40000410000 */
[C---:B------:R-:W-:Y:S02]  /*eb30*/  FMUL.FTZ R99, R3.reuse, R99 ;  /* 0x0000006303637220 */ /* 0x040fe40000410000 */
[--C-:B------:R-:W-:Y:S02]  /*eb40*/  FFMA.FTZ R174, R174, c[0x0][0x2d0], -R145.reuse ;  /* 0x0000b400aeae7a23 */ /* 0x100fe40000010891 */
[----:B------:R-:W-:Y:S03]  /*eb50*/  FFMA.FTZ R145, R144, c[0x0][0x2d0], -R145 ;  /* 0x0000b40090917a23 */ /* 0x000fe60000010891 */
[----:B------:R-:W-:Y:S01]  /*eb60*/  HMMA.16816.F32.BF16 R96, R136, R106, R96 ;  /* 0x0000006a8860723c */ /* 0x000fe20000041860 */
[----:B------:R-:W2:Y:S01]  /*eb70*/  LDSM.16.MT88.4 R104, [R157+0x2900] ;  /* 0x002900009d68783b */ /* 0x000ea20000004200 */
[----:B------:R3:W-:Y:S01]  /*eb80*/  MUFU.EX2 R231, R145 ;  /* 0x0000009100e77308 */ /* 0x0007e20000000800 */
[----:B------:R-:W-:Y:S02]  /*eb90*/  FFMA.FTZ R165, R3, R216, R165 ;  /* 0x000000d803a57223 */ /* 0x000fe400000100a5 */
[----:B------:R-:W-:Y:S01]  /*eba0*/  FFMA.FTZ R162, R132, R217, R162 ;  /* 0x000000d984a27223 */ /* 0x000fe200000100a2 */
[----:B------:R-:W-:Y:S01]  /*ebb0*/  MOV R132, R2 ;  /* 0x0000000200847202 */ /* 0x000fe20000000f00 */
[----:B------:R-:W-:Y:S01]  /*ebc0*/  FADD.FTZ R165, R164, R165 ;  /* 0x000000a5a4a57221 */ /* 0x000fe20000010000 */
[C---:B------:R-:W-:Y:S01]  /*ebd0*/  HMMA.16816.F32.BF16 R4, R100.reuse, R112, R4 ;  /* 0x000000706404723c */ /* 0x040fe20000041804 */
[----:B------:R-:W-:Y:S03]  /*ebe0*/  LDSM.16.MT88.4 R136, [R134+UR4+0x3100] ;  /* 0x003100048688783b */ /* 0x000fe60008004200 */
[----:B------:R-:W4:Y:S01]  /*ebf0*/  MUFU.EX2 R174, R174 ;  /* 0x000000ae00ae7308 */ /* 0x000f220000000800 */
[----:B------:R-:W-:Y:S02]  /*ec00*/  FADD.FTZ R161, R161, R162 ;  /* 0x000000a2a1a17221 */ /* 0x000fe40000010000 */
[----:B------:R-:W-:Y:S01]  /*ec10*/  FADD.FTZ R160, R160, R165 ;  /* 0x000000a5a0a07221 */ /* 0x000fe20000010000 */
[C---:B------:R-:W-:Y:S01]  /*ec20*/  HMMA.16816.F32.BF16 R8, R100.reuse, R114, R8 ;  /* 0x000000726408723c */ /* 0x040fe20000041808 */
[----:B------:R-:W-:Y:S03]  /*ec30*/  LDSM.16.MT88.4 R112, [R156+0x4900] ;  /* 0x004900009c70783b */ /* 0x000fe60000004200 */
[----:B------:R-:W-:Y:S02]  /*ec40*/  FADD.FTZ R158, R158, R161 ;  /* 0x000000a19e9e7221 */ /* 0x000fe40000010000 */
[----:B------:R-:W-:Y:S02]  /*ec50*/  FADD.FTZ R163, R163, R160 ;  /* 0x000000a0a3a37221 */ /* 0x000fe40000010000 */
[C---:B------:R-:W-:Y:S01]  /*ec60*/  HMMA.16816.F32.BF16 R12, R100.reuse, R116, R12 ;  /* 0x00000074640c723c */ /* 0x040fe2000004180c */
[----:B---3--:R-:W-:Y:S03]  /*ec70*/  LDSM.16.MT88.4 R144, [R157+0x1900] ;  /* 0x001900009d90783b */ /* 0x008fe60000004200 */
[----:B------:R-:W-:Y:S02]  /*ec80*/  FADD.FTZ R159, R159, R158 ;  /* 0x0000009e9f9f7221 */ /* 0x000fe40000010000 */
[----:B------:R-:W-:Y:S02]  /*ec90*/  FADD.FTZ R170, R170, R163 ;  /* 0x000000a3aaaa7221 */ /* 0x000fe40000010000 */
[C---:B------:R-:W-:Y:S01]  /*eca0*/  HMMA.16816.F32.BF16 R16, R100.reuse, R118, R16 ;  /* 0x000000766410723c */ /* 0x040fe20000041810 */
[----:B------:R-:W-:Y:S03]  /*ecb0*/  LDSM.16.MT88.4 R116, [R134+UR4+0x4900] ;  /* 0x004900048674783b */ /* 0x000fe60008004200 */
[----:B------:R-:W-:Y:S02]  /*ecc0*/  FADD.FTZ R166, R166, R159 ;  /* 0x0000009fa6a67221 */ /* 0x000fe40000010000 */
[----:B------:R-:W-:Y:S02]  /*ecd0*/  FADD.FTZ R171, R171, R170 ;  /* 0x000000aaabab7221 */ /* 0x000fe40000010000 */
[C---:B------:R-:W-:Y:S04]  /*ece0*/  HMMA.16816.F32.BF16 R20, R100.reuse, R120, R20 ;  /* 0x000000786414723c */ /* 0x040fe80000041814 */
[----:B------:R-:W-:Y:S02]  /*ecf0*/  FADD.FTZ R167, R167, R166 ;  /* 0x000000a6a7a77221 */ /* 0x000fe40000010000 */
[----:B------:R-:W-:Y:S02]  /*ed00*/  FADD.FTZ R172, R172, R171 ;  /* 0x000000abacac7221 */ /* 0x000fe40000010000 */
[C---:B------:R-:W-:Y:S01]  /*ed10*/  HMMA.16816.F32.BF16 R24, R100.reuse, R122, R24 ;  /* 0x0000007a6418723c */ /* 0x040fe20000041818 */
[----:B------:R-:W-:Y:S03]  /*ed20*/  LDSM.16.MT88.4 R120, [R134+UR4+0x1100] ;  /* 0x001100048678783b */ /* 0x000fe60008004200 */
[----:B------:R-:W-:Y:S02]  /*ed30*/  FADD.FTZ R168, R168, R167 ;  /* 0x000000a7a8a87221 */ /* 0x000fe40000010000 */
[----:B------:R-:W-:Y:S02]  /*ed40*/  FADD.FTZ R173, R173, R172 ;  /* 0x000000acadad7221 */ /* 0x000fe40000010000 */
[C---:B-1----:R-:W-:Y:S04]  /*ed50*/  HMMA.16816.F32.BF16 R28, R100.reuse, R108, R28 ;  /* 0x0000006c641c723c */ /* 0x042fe8000004181c */
[----:B------:R-:W-:Y:S04]  /*ed60*/  FADD.FTZ R168, R169, R168 ;  /* 0x000000a8a9a87221 */ /* 0x000fe80000010000 */
[C---:B------:R-:W-:Y:S01]  /*ed70*/  HMMA.16816.F32.BF16 R32, R100.reuse, R110, R32 ;  /* 0x0000006e6420723c */ /* 0x040fe20000041820 */
[----:B------:R-:W1:Y:S07]  /*ed80*/  LDSM.16.MT88.4 R108, [R135+UR4+0x4900] ;  /* 0x00490004876c783b */ /* 0x000e6e0008004200 */
[C---:B------:R-:W-:Y:S08]  /*ed90*/  HMMA.16816.F32.BF16 R36, R100.reuse, R124, R36 ;  /* 0x0000007c6424723c */ /* 0x040ff00000041824 */
        /* <DEDUP_REMOVED lines=8> */
[C---:B--2---:R-:W-:Y:S08]  /*ee20*/  HMMA.16816.F32.BF16 R60, R100.reuse, R104, R60 ;  /* 0x00000068643c723c */ /* 0x044ff0000004183c */
[C---:B------:R-:W-:Y:S01]  /*ee30*/  HMMA.16816.F32.BF16 R64, R100.reuse, R106, R64 ;  /* 0x0000006a6440723c */ /* 0x040fe20000041840 */
[----:B------:R-:W2:Y:S07]  /*ee40*/  LDSM.16.MT88.4 R104, [R157+0x4900] ;  /* 0x004900009d68783b */ /* 0x000eae0000004200 */
        /* <DEDUP_REMOVED lines=8> */
[----:B------:R-:W5:Y:S07]  /*eed0*/  LDSM.16.MT88.4 R116, [R157+0x1100] ;  /* 0x001100009d74783b */ /* 0x000f6e0000004200 */
        /* <DEDUP_REMOVED lines=8> */
[----:B----4-:R-:W-:Y:S01]  /*ef60*/  F2FP.BF16.PACK_AB R103, R181, R174 ;  /* 0x000000aeb567723e */ /* 0x010fe200000010ff */
        /* <DEDUP_REMOVED lines=8> */
[----:B------:R-:W1:Y:S07]  /*eff0*/  LDSM.16.MT88.4 R108, [R135+UR4+0x5100] ;  /* 0x00510004876c783b */ /* 0x000e6e0008004200 */
[C---:B---3--:R-:W-:Y:S08]  /*f000*/  HMMA.16816.F32.BF16 R12, R100.reuse, R112, R12 ;  /* 0x00000070640c723c */ /* 0x048ff0000004180c */
[C---:B------:R-:W-:Y:S01]  /*f010*/  HMMA.16816.F32.BF16 R16, R100.reuse, R114, R16 ;  /* 0x000000726410723c */ /* 0x040fe20000041810 */
[----:B------:R-:W3:Y:S07]  /*f020*/  LDSM.16.MT88.4 R112, [R156+0x5100] ;  /* 0x005100009c70783b */ /* 0x000eee0000004200 */
[C---:B------:R-:W-:Y:S08]  /*f030*/  HMMA.16816.F32.BF16 R20, R100.reuse, R120, R20 ;  /* 0x000000786414723c */ /* 0x040ff00000041814 */
[C---:B------:R-:W-:Y:S08]  /*f040*/  HMMA.16816.F32.BF16 R24, R100.reuse, R122, R24 ;  /* 0x0000007a6418723c */ /* 0x040ff00000041818 */
[C---:B-----5:R-:W-:Y:S08]  /*f050*/  HMMA.16816.F32.BF16 R28, R100.reuse, R116, R28 ;  /* 0x00000074641c723c */ /* 0x060ff0000004181c */
        /* <DEDUP_REMOVED lines=14> */
[----:B------:R-:W-:Y:S01]  /*f140*/  F2FP.BF16.PACK_AB R139, R231, R230 ;  /* 0x000000e6e78b723e */ /* 0x000fe200000010ff */
        /* <DEDUP_REMOVED lines=19> */
[----:B------:R-:W2:Y:S07]  /*f280*/  LDSM.16.MT88.4 R4, [R134+UR4+0x3900] ;  /* 0x003900048604783b */ /* 0x000eae0008004200 */
[C---:B------:R-:W-:Y:S01]  /*f290*/  HMMA.16816.F32.BF16 R124, R136.reuse, R126, R8 ;  /* 0x0000007e887c723c */ /* 0x040fe20000041808 */
[----:B------:R-:W3:Y:S07]  /*f2a0*/  LDSM.16.MT88.4 R8, [R157+0x3900] ;  /* 0x003900009d08783b */ /* 0x000eee0000004200 */
[C---:B-1----:R-:W-:Y:S07]  /*f2b0*/  HMMA.16816.F32.BF16 R120, R136.reuse, R108, R12 ;  /* 0x0000006c8878723c */ /* 0x042fee000004180c */
[----:B------:R-:W-:Y:S01]  /*f2c0*/  IADD3 R12, R220, -0x2, RZ ;  /* 0xfffffffedc0c7810 */ /* 0x000fe20007ffe0ff */
[C---:B------:R-:W-:Y:S03]  /*f2d0*/  HMMA.16816.F32.BF16 R116, R136.reuse, R110, R16 ;  /* 0x0000006e8874723c */ /* 0x040fe60000041810 */
[C---:B------:R-:W-:Y:S05]  /*f2e0*/  ISETP.GE.AND P0, PT, R12.reuse, R193, PT ;  /* 0x000000c10c00720c */ /* 0x040fea0003f06270 */
[C---:B------:R-:W-:Y:S08]  /*f2f0*/  HMMA.16816.F32.BF16 R112, R136.reuse, R140, R20 ;  /* 0x0000008c8870723c */ /* 0x040ff00000041814 */
[C---:B------:R-:W-:Y:S04]  /*f300*/  HMMA.16816.F32.BF16 R108, R136.reuse, R142, R24 ;  /* 0x0000008e886c723c */ /* 0x040fe80000041818 */
[----:B------:R-:W-:Y:S03]  /*f310*/  @P0 SHF.R.S32.HI R16, RZ, 0x1f, R12 ;  /* 0x0000001fff100819 */ /* 0x000fe6000001140c */
[----:B------:R-:W-:Y:S01]  /*f320*/  @P0 IMAD.WIDE.U32 R24, R12, c[0x0][0x1e0], RZ ;  /* 0x000078000c180a25 */ /* 0x000fe200078e00ff */
[C---:B------:R-:W-:Y:S04]  /*f330*/  HMMA.16816.F32.BF16 R104, R136.reuse, R144, R28 ;  /* 0x000000908868723c */ /* 0x040fe8000004181c */
[----:B------:R-:W-:Y:S04]  /*f340*/  @P0 IMAD R16, R16, c[0x0][0x1e0], RZ ;  /* 0x0000780010100a24 */ /* 0x000fe800078e02ff */
[C---:B------:R-:W-:Y:S04]  /*f350*/  HMMA.16816.F32.BF16 R100, R136.reuse, R146, R32 ;  /* 0x000000928864723c */ /* 0x040fe80000041820 */
[----:B------:R-:W-:Y:S02]  /*f360*/  @P0 IMAD R16, R12, c[0x0][0x1e4], R16 ;  /* 0x000079000c100a24 */ /* 0x000fe400078e0210 */
[----:B------:R-:W1:Y:S02]  /*f370*/  LDSM.16.MT88.4 R12, [R135+UR4+0x5900] ;  /* 0x00590004870c783b */ /* 0x000e640008004200 */
[C---:B------:R-:W-:Y:S04]  /*f380*/  HMMA.16816.F32.BF16 R36, R136.reuse, R148, R36 ;  /* 0x000000948824723c */ /* 0x040fe80000041824 */
[----:B------:R-:W-:Y:S02]  /*f390*/  @P0 IADD3 R17, R25, R16, RZ ;  /* 0x0000001019110210 */ /* 0x000fe40007ffe0ff */
[C---:B------:R-:W-:Y:S02]  /*f3a0*/  @P0 SHF.L.U32 R25, R24.reuse, 0x6, RZ ;  /* 0x0000000618190819 */ /* 0x040fe400000006ff */
[C---:B------:R-:W-:Y:S04]  /*f3b0*/  HMMA.16816.F32.BF16 R40, R136.reuse, R150, R40 ;  /* 0x000000968828723c */ /* 0x040fe80000041828 */
[----:B------:R-:W-:Y:S02]  /*f3c0*/  @P0 SHF.L.U64.HI R24, R24, 0x6, R17 ;  /* 0x0000000618180819 */ /* 0x000fe40000010211 */
[C---:B------:R-:W-:Y:S02]  /*f3d0*/  @P0 IADD3 R16, P1, R25.reuse, R206, RZ ;  /* 0x000000ce19100210 */ /* 0x040fe40007f3e0ff */
[C---:B------:R-:W-:Y:S08]  /*f3e0*/  HMMA.16816.F32.BF16 R44, R136.reuse, R152, R44 ;  /* 0x00000098882c723c */ /* 0x040ff0000004182c */
[C---:B------:R-:W-:Y:S08]  /*f3f0*/  HMMA.16816.F32.BF16 R48, R136.reuse, R154, R48 ;  /* 0x0000009a8830723c */ /* 0x040ff00000041830 */
[C---:B--2---:R-:W-:Y:S07]  /*f400*/  HMMA.16816.F32.BF16 R52, R136.reuse, R4, R52 ;  /* 0x000000048834723c */ /* 0x044fee0000041834 */
[----:B------:R-:W-:Y:S01]  /*f410*/  @P0 IADD3.X R5, R24, R213, RZ, P1, !PT ;  /* 0x000000d518050210 */ /* 0x000fe20000ffe4ff */
[C---:B------:R-:W-:Y:S04]  /*f420*/  HMMA.16816.F32.BF16 R56, R136.reuse, R6, R56 ;  /* 0x000000068838723c */ /* 0x040fe80000041838 */
[C---:B------:R-:W-:Y:S04]  /*f430*/  @P0 LEA R20, P1, R16.reuse, c[0x0][0x1c8], 0x1 ;  /* 0x0000720010140a11 */ /* 0x040fe800078208ff */
[C---:B---3--:R-:W-:Y:S04]  /*f440*/  HMMA.16816.F32.BF16 R60, R136.reuse, R8, R60 ;  /* 0x00000008883c723c */ /* 0x048fe8000004183c */
[----:B------:R-:W-:Y:S02]  /*f450*/  @P0 LEA.HI.X R21, R16, c[0x0][0x1cc], R5, 0x1, P1 ;  /* 0x0000730010150a11 */ /* 0x000fe400008f0c05 */
[----:B------:R-:W2:Y:S01]  /*f460*/  LDSM.16.MT88.4 R16, [R156+0x5900] ;  /* 0x005900009c10783b */ /* 0x000ea20000004200 */
[C---:B------:R-:W-:Y:S01]  /*f470*/  @P0 IADD3 R4, P1, R25.reuse, R224, RZ ;  /* 0x000000e019040210 */ /* 0x040fe20007f3e0ff */
[C---:B------:R-:W-:Y:S04]  /*f480*/  HMMA.16816.F32.BF16 R64, R136.reuse, R10, R64 ;  /* 0x0000000a8840723c */ /* 0x040fe80000041840 */
[----:B------:R-:W-:Y:S02]  /*f490*/  @P0 IADD3.X R5, R24, R223, RZ, P1, !PT ;  /* 0x000000df18050210 */ /* 0x000fe40000ffe4ff */
[C---:B------:R-:W-:Y:S02]  /*f4a0*/  @P0 LEA R22, P1, R4.reuse, c[0x0][0x1c8], 0x1 ;  /* 0x0000720004160a11 */ /* 0x040fe400078208ff */
[C---:B-1----:R-:W-:Y:S04]  /*f4b0*/  HMMA.16816.F32.BF16 R68, R136.reuse, R12, R68 ;  /* 0x0000000c8844723c */ /* 0x042fe80000041844 */
[----:B------:R-:W-:Y:S02]  /*f4c0*/  @P0 LEA.HI.X R23, R4, c[0x0][0x1cc], R5, 0x1, P1 ;  /* 0x0000730004170a11 */ /* 0x000fe400008f0c05 */
[----:B------:R-:W-:Y:S02]  /*f4d0*/  @P0 IADD3 R5, P1, R25, R222, RZ ;  /* 0x000000de19050210 */ /* 0x000fe40007f3e0ff */
[C---:B------:R-:W-:Y:S04]  /*f4e0*/  HMMA.16816.F32.BF16 R72, R136.reuse, R14, R72 ;  /* 0x0000000e8848723c */ /* 0x040fe80000041848 */
[----:B------:R-:W-:Y:S02]  /*f4f0*/  @P0 IADD3.X R4, R24, R221, RZ, P1, !PT ;  /* 0x000000dd18040210 */ /* 0x000fe40000ffe4ff */
[C---:B------:R-:W-:Y:S06]  /*f500*/  @P0 LEA R26, P1, R5.reuse, c[0x0][0x1c8], 0x1 ;  /* 0x00007200051a0a11 */ /* 0x040fec00078208ff */
[----:B------:R-:W-:Y:S02]  /*f510*/  @P0 LEA.HI.X R27, R5, c[0x0][0x1cc], R4, 0x1, P1 ;  /* 0x00007300051b0a11 */ /* 0x000fe400008f0c04 */
[----:B------:R-:W1:Y:S01]  /*f520*/  LDSM.16.MT88.4 R4, [R134+UR4+0x5900] ;  /* 0x005900048604783b */ /* 0x000e620008004200 */
[----:B------:R-:W-:Y:S04]  /*f530*/  @P0 IADD3 R25, P1, R200, R25, RZ ;  /* 0x00000019c8190210 */ /* 0x000fe80007f3e0ff */
[----:B------:R-:W-:Y:S02]  /*f540*/  @P0 IADD3.X R24, R199, R24, RZ, P1, !PT ;  /* 0x00000018c7180210 */ /* 0x000fe40000ffe4ff */
[----:B------:R-:W-:Y:S01]  /*f550*/  @P0 IADD3 R9, P1, R25, R206, RZ ;  /* 0x000000ce19090210 */ /* 0x000fe20007f3e0ff */
[C---:B--2---:R-:W-:Y:S03]  /*f560*/  HMMA.16816.F32.BF16 R76, R136.reuse, R16, R76 ;  /* 0x00000010884c723c */ /* 0x044fe6000004184c */
[C---:B------:R-:W-:Y:S02]  /*f570*/  @P0 IADD3.X R8, R24.reuse, R213, RZ, P1, !PT ;  /* 0x000000d518080210 */ /* 0x040fe40000ffe4ff */
[C---:B------:R-:W-:Y:S03]  /*f580*/  @P0 LEA R12, P1, R9.reuse, c[0x0][0x1c8], 0x1 ;  /* 0x00007200090c0a11 */ /* 0x040fe600078208ff */
[C---:B------:R-:W-:Y:S04]  /*f590*/  HMMA.16816.F32.BF16 R80, R136.reuse, R18, R80 ;  /* 0x000000128850723c */ /* 0x040fe80000041850 */
[----:B------:R-:W-:Y:S02]  /*f5a0*/  @P0 LEA.HI.X R13, R9, c[0x0][0x1cc], R8, 0x1, P1 ;  /* 0x00007300090d0a11 */ /* 0x000fe400008f0c08 */
[----:B------:R-:W2:Y:S01]  /*f5b0*/  LDSM.16.MT88.4 R8, [R157+0x5900] ;  /* 0x005900009d08783b */ /* 0x000ea20000004200 */
[----:B------:R-:W-:Y:S01]  /*f5c0*/  @P0 IADD3 R3, P1, R25, R224, RZ ;  /* 0x000000e019030210 */ /* 0x000fe20007f3e0ff */
[----:B------:R-:W-:Y:S04]  /*f5d0*/  @P0 IMAD R18, R215, 0x3000, R201 ;  /* 0x00003000d7120824 */ /* 0x000fe800078e02c9 */
[----:B------:R-:W-:Y:S02]  /*f5e0*/  @P0 IADD3.X R16, R24, R223, RZ, P1, !PT ;  /* 0x000000df18100210 */ /* 0x000fe40000ffe4ff */
[C---:B------:R-:W-:Y:S04]  /*f5f0*/  @P0 LEA R14, P1, R3.reuse, c[0x0][0x1c8], 0x1 ;  /* 0x00007200030e0a11 */ /* 0x040fe800078208ff */
[----:B------:R-:W-:Y:S02]  /*f600*/  @P0 LEA.HI.X R15, R3, c[0x0][0x1cc], R16, 0x1, P1 ;  /* 0x00007300030f0a11 */ /* 0x000fe400008f0c10 */
[----:B------:R-:W-:Y:S02]  /*f610*/  @P0 SHF.L.U32 R3, R18, 0x1, RZ ;  /* 0x0000000112030819 */ /* 0x000fe400000006ff */
[----:B------:R-:W-:Y:S01]  /*f620*/  @P0 IADD3 R25, P1, R25, R222, RZ ;  /* 0x000000de19190210 */ /* 0x000fe20007f3e0ff */
[C---:B-1----:R-:W-:Y:S02]  /*f630*/  HMMA.16816.F32.BF16 R84, R136.reuse, R4, R84 ;  /* 0x000000048854723c */ /* 0x042fe40000041854 */
        /* <DEDUP_REMOVED lines=10> */
[C---:B--2---:R-:W-:Y:S07]  /*f6e0*/  HMMA.16816.F32.BF16 R92, R136.reuse, R8, R92 ;  /* 0x00000008885c723c */ /* 0x044fee000004185c */
[----:B------:R1:W-:Y:S01]  /*f6f0*/  @P0 LDGSTS.E.BYPASS.LTC128B.128 [R3+0xd100], [R12.64], !P5 ;  /* 0x0d1000000c030fae */ /* 0x0003e2000e901d48 */
[----:B------:R-:W-:Y:S07]  /*f700*/  HMMA.16816.F32.BF16 R96, R136, R10, R96 ;  /* 0x0000000a8860723c */ /* 0x000fee0000041860 */
[----:B------:R1:W-:Y:S08]  /*f710*/  @P0 LDGSTS.E.BYPASS.LTC128B.128 [R3+0xf100], [R14.64], !P4 ;  /* 0x0f1000000e030fae */ /* 0x0003f0000e101d48 */
[----:B------:R1:W-:Y:S01]  /*f720*/  @P0 LDGSTS.E.BYPASS.LTC128B.128 [R3+0x11100], [R16.64], !P6 ;  /* 0x1110000010030fae */ /* 0x0003e2000f101d48 */
[----:B------:R-:W-:Y:S02]  /*f730*/  ISETP.GE.AND P0, PT, R193, R220, PT ;  /* 0x000000dcc100720c */ /* 0x000fe40003f06270 */
[----:B------:R-:W-:Y:S05]  /*f740*/  IADD3 R220, R220, -0x1, RZ ;  /* 0xffffffffdcdc7810 */ /* 0x000fea0007ffe0ff */
[----:B------:R-:W0:Y:S01]  /*f750*/  LDGDEPBAR ;  /* 0x00000000000079af */ /* 0x000e220000000000 */
[----:B-1----:R-:W-:Y:S05]  /*f760*/  MOV R3, R0 ;  /* 0x0000000000037202 */ /* 0x002fea0000000f00 */
[----:B------:R-:W-:-:S05]  /*f770*/  @!P0 BRA `(.L_x_905) ;  /* 0xffffc75000008947 */ /* 0x000fca000383ffff */
.L_x_896:
[----:B------:R-:W1:Y:S01]  /*f780*/  SHFL.BFLY PT, R4, R217, 0x2, 0x1f ;  /* 0x0c401f00d9047f89 */ /* 0x000e6200000e0000 */
[----:B------:R-:W-:-:S02]  /*f790*/  MOV R9, 0xff800000 ;  /* 0xff80000000097802 */ /* 0x000fc40000000f00 */
[----:B------:R-:W-:Y:S01]  /*f7a0*/  PLOP3.LUT P2, PT, PT, PT, PT, 0x8, 0x0 ;  /* 0x000000000000781c */ /* 0x000fe20003f4e170 */
[----:B------:R-:W2:Y:S01]  /*f7b0*/  SHFL.BFLY PT, R3, R216, 0x2, 0x1f ;  /* 0x0c401f00d8037f89 */ /* 0x000ea200000e0000 */
[----:B-1----:R-:W-:Y:S02]  /*f7c0*/  FADD.FTZ R7, R4, R217 ;  /* 0x000000d904077221 */ /* 0x002fe40000010000 */
[----:B------:R-:W-:Y:S01]  /*f7d0*/  CS2R R4, SRZ ;  /* 0x0000000000047805 */ /* 0x000fe2000001ff00 */
[----:B--2---:R-:W-:Y:S02]  /*f7e0*/  FADD.FTZ R8, R3, R216 ;  /* 0x000000d803087221 */ /* 0x004fe40000010000 */
[----:B------:R-:W1:Y:S04]  /*f7f0*/  SHFL.BFLY PT, R6, R7, 0x1, 0x1f ;  /* 0x0c201f0007067f89 */ /* 0x000e6800000e0000 */
[----:B------:R-:W2:Y:S01]  /*f800*/  SHFL.BFLY PT, R3, R8, 0x1, 0x1f ;  /* 0x0c201f0008037f89 */ /* 0x000ea200000e0000 */
[----:B-1----:R-:W-:-:S02]  /*f810*/  FADD.FTZ R6, R7, R6 ;  /* 0x0000000607067221 */ /* 0x002fc40000010000 */
[----:B--2---:R-:W-:-:S03]  /*f820*/  FADD.FTZ R3, R3, R8 ;  /* 0x0000000803037221 */ /* 0x004fc60000010000 */
[----:B------:R-:W-:Y:S02]  /*f830*/  FSETP.NE.FTZ.AND P1, PT, R6, RZ, PT ;  /* 0x000000ff0600720b */ /* 0x000fe40003f35000 */
[----:B------:R-:W-:-:S11]  /*f840*/  FSETP.NE.FTZ.AND P0, PT, R3, RZ, PT ;  /* 0x000000ff0300720b */ /* 0x000fd60003f15000 */
[----:B------:R-:W1:Y:S01]  /*f850*/  @P1 MUFU.RCP R5, R6 ;  /* 0x0000000600051308 */ /* 0x000e620000001000 */
[----:B------:R-:W-:Y:S02]  /*f860*/  @P1 MOV R12, 0x3f317218 ;  /* 0x3f317218000c1802 */ /* 0x000fe40000000f00 */
[----:B------:R-:W-:-:S05]  /*f870*/  @P0 MOV R13, 0x3f317218 ;  /* 0x3f317218000d0802 */ /* 0x000fca0000000f00 */
[----:B------:R-:W2:Y:S01]  /*f880*/  @P1 MUFU.LG2 R6, R6 ;  /* 0x0000000600061308 */ /* 0x000ea20000000c00 */
[----:B------:R-:W-:-:S07]  /*f890*/  @P0 FMUL.FTZ R13, R13, c[0x0][0x2d0] ;  /* 0x0000b4000d0d0a20 */ /* 0x000fce0000410000 */
[----:B------:R-:W3:Y:S01]  /*f8a0*/  @P0 MUFU.LG2 R10, R3 ;  /* 0x00000003000a0308 */ /* 0x000ee20000000c00 */
[C---:B-1----:R-:W-:Y:S02]  /*f8b0*/  FMUL.FTZ R128, R5.reuse, R128 ;  /* 0x0000008005807220 */ /* 0x042fe40000410000 */
[C---:B------:R-:W-:Y:S02]  /*f8c0*/  FMUL.FTZ R129, R5.reuse, R129 ;  /* 0x0000008105817220 */ /* 0x040fe40000410000 */
[C---:B------:R-:W-:Y:S02]  /*f8d0*/  FMUL.FTZ R124, R5.reuse, R124 ;  /* 0x0000007c057c7220 */ /* 0x040fe40000410000 */
[----:B------:R-:W-:Y:S01]  /*f8e0*/  FMUL.FTZ R125, R5, R125 ;  /* 0x0000007d057d7220 */ /* 0x000fe20000410000 */
[----:B------:R1:W4:Y:S01]  /*f8f0*/  @P0 MUFU.RCP R4, R3 ;  /* 0x0000000300040308 */ /* 0x0003220000001000 */
[----:B--2---:R-:W-:Y:S02]  /*f900*/  @P1 FMUL.FTZ R11, R6, 0.69314718246459960938 ;  /* 0x3f317218060b1820 */ /* 0x004fe40000410000 */
[----:B------:R-:W-:-:S02]  /*f910*/  @P1 FMUL.FTZ R6, R12, c[0x0][0x2d0] ;  /* 0x0000b4000c061a20 */ /* 0x000fc40000410000 */
[C---:B------:R-:W-:Y:S02]  /*f920*/  FMUL.FTZ R120, R5.reuse, R120 ;  /* 0x0000007805787220 */ /* 0x040fe40000410000 */
        /* <DEDUP_REMOVED lines=95> */
.L_x_863:
[----:B------:R-:W-:Y:S05]  /*ff20*/  @P2 BRA `(.L_x_906) ;  /* 0x000016a000002947 */ /* 0x000fea0003800000 */
[----:B------:R-:W1:Y:S01]  /*ff30*/  S2R R0, SR_TID.X ;  /* 0x0000000000007919 */ /* 0x000e620000002100 */
[----:B------:R-:W-:Y:S01]  /*ff40*/  F2FP.BF16.PACK_AB R7, R8, R7 ;  /* 0x000000070807723e */ /* 0x000fe200000010ff */
[----:B------:R-:W-:Y:S01]  /*ff50*/  IMAD.MOV.U32 R8, RZ, RZ, 0x20 ;  /* 0x00000020ff087424 */ /* 0x000fe200078e00ff */
        /* <DEDUP_REMOVED lines=51> */
[--C-:B------:R-:W-:Y:S01]  /*10290*/  IMAD.IADD R19, R8, 0x1, R5.reuse ;  /* 0x0000000108137824 */ /* 0x100fe200078e0205 */
[----:B------:R-:W-:Y:S01]  /*102a0*/  SEL R6, R6, 0xffffffc0, !P2 ;  /* 0xffffffc006067807 */ /* 0x000fe20005000000 */
[----:B------:R-:W-:Y:S01]  /*102b0*/  STS [R5], R124 ;  /* 0x0000007c05007388 */ /* 0x000fe20000000800 */
[----:B------:R-:W-:Y:S02]  /*102c0*/  F2FP.BF16.PACK_AB R46, R47, R46 ;  /* 0x0000002e2f2e723e */ /* 0x000fe400000010ff */
[----:B------:R-:W-:Y:S01]  /*102d0*/  F2FP.BF16.PACK_AB R48, R49, R48 ;  /* 0x000000303130723e */ /* 0x000fe200000010ff */
[--C-:B------:R-:W-:Y:S01]  /*102e0*/  IMAD.IADD R21, R17, 0x1, R6.reuse ;  /* 0x0000000111157824 */ /* 0x100fe200078e0206 */
[----:B------:R-:W-:Y:S01]  /*102f0*/  STS [R5+0x400], R126 ;  /* 0x0004007e05007388 */ /* 0x000fe20000000800 */
[C---:B------:R-:W-:Y:S01]  /*10300*/  IMAD.IADD R23, R6.reuse, 0x1, R5 ;  /* 0x0000000106177824 */ /* 0x040fe200078e0205 */
[----:B------:R-:W-:Y:S01]  /*10310*/  F2FP.BF16.PACK_AB R50, R51, R50 ;  /* 0x000000323332723e */ /* 0x000fe200000010ff */
[----:B------:R-:W-:Y:S01]  /*10320*/  IMAD.IADD R25, R6, 0x1, R13 ;  /* 0x0000000106197824 */ /* 0x000fe200078e020d */
[----:B------:R-:W-:Y:S01]  /*10330*/  STS [R13+0x80], R120 ;  /* 0x000080780d007388 */ /* 0x000fe20000000800 */
[----:B------:R-:W-:Y:S01]  /*10340*/  IMAD.IADD R27, R19, 0x1, R6 ;  /* 0x00000001131b7824 */ /* 0x000fe200078e0206 */
[----:B------:R-:W-:-:S02]  /*10350*/  F2FP.BF16.PACK_AB R52, R53, R52 ;  /* 0x000000343534723e */ /* 0x000fc400000010ff */
[----:B------:R-:W-:Y:S01]  /*10360*/  STS [R13+0x480], R122 ;  /* 0x0004807a0d007388 */ /* 0x000fe20000000800 */
[----:B------:R-:W-:Y:S02]  /*10370*/  F2FP.BF16.PACK_AB R54, R55, R54 ;  /* 0x000000363736723e */ /* 0x000fe400000010ff */
        /* <DEDUP_REMOVED lines=29> */
[----:B------:R-:W-:Y:S02]  /*10550*/  F2FP.BF16.PACK_AB R98, R99, R98 ;  /* 0x000000626362723e */ /* 0x000fe400000010ff */
[----:B------:R-:W-:Y:S01]  /*10560*/  ISETP.NE.U32.AND P1, PT, RZ, c[0x0][0x508], PT ;  /* 0x00014200ff007a0c */ /* 0x000fe20003f25070 */
[----:B------:R-:W-:Y:S01]  /*10570*/  STS [R17+0x4080], R36 ;  /* 0x0040802411007388 */ /* 0x000fe20000000800 */
[----:B------:R-:W-:Y:S02]  /*10580*/  ISETP.NE.U32.AND P0, PT, RZ, c[0x0][0x500], PT ;  /* 0x00014000ff007a0c */ /* 0x000fe40003f05070 */
[----:B------:R-:W-:Y:S01]  /*10590*/  ISETP.NE.AND.EX P1, PT, RZ, c[0x0][0x50c], PT, P1 ;  /* 0x00014300ff007a0c */ /* 0x000fe20003f25310 */
[----:B------:R-:W-:Y:S01]  /*105a0*/  STS [R17+0x4480], R38 ;  /* 0x0044802611007388 */ /* 0x000fe20000000800 */
[----:B------:R-:W-:-:S03]  /*105b0*/  ISETP.NE.AND.EX P0, PT, RZ, c[0x0][0x504], PT, P0 ;  /* 0x00014100ff007a0c */ /* 0x000fc60003f05300 */
        /* <DEDUP_REMOVED lines=23> */
[----:B------:R1:W-:Y:S04]  /*10730*/  STS [R21+0x8080], R7 ;  /* 0x0080800715007388 */ /* 0x0003e80000000800 */
        /* <DEDUP_REMOVED lines=9> */
[----:B------:R-:W-:-:S02]  /*107d0*/  IMAD.MOV.U32 R5, RZ, RZ, c[0x0][0x388] ;  /* 0x0000e200ff057624 */ /* 0x000fc400078e00ff */
[----:B------:R-:W-:-:S03]  /*107e0*/  @P1 IMAD.WIDE R16, R202, R17, c[0x0][0x508] ;  /* 0x00014200ca101625 */ /* 0x000fc600078e0211 */
[----:B-1----:R-:W2:Y:S04]  /*107f0*/  @P0 LDG.E R7, [R12.64] ;  /* 0x000000080c070981 */ /* 0x002ea8000c1e1900 */
[----:B------:R4:W5:Y:S01]  /*10800*/  @P1 LDG.E R5, [R16.64] ;  /* 0x0000000810051981 */ /* 0x000962000c1e1900 */
[----:B---3--:R-:W-:Y:S02]  /*10810*/  CS2R R20, SRZ ;  /* 0x0000000000147805 */ /* 0x008fe4000001ff00 */
[--C-:B--2---:R-:W-:Y:S01]  /*10820*/  @P0 SHF.R.S32.HI R21, RZ, 0x1f, R7.reuse ;  /* 0x0000001fff150819 */ /* 0x104fe20000011407 */
[----:B------:R-:W-:Y:S01]  /*10830*/  @P0 IMAD.MOV.U32 R20, RZ, RZ, R7 ;  /* 0x000000ffff140224 */ /* 0x000fe200078e0007 */
[----:B------:R-:W-:Y:S05]  /*10840*/  @P1 BRA `(.L_x_907) ;  /* 0x0000004000001947 */ /* 0x000fea0003800000 */
[----:B----4-:R-:W-:Y:S05]  /*10850*/  @!P0 BRA `(.L_x_907) ;  /* 0x0000003000008947 */ /* 0x010fea0003800000 */
[----:B-----5:R-:W2:Y:S04]  /*10860*/  LDG.E R5, [R12.64] ;  /* 0x000000080c057981 */ /* 0x020ea8000c1e1900 */
[----:B------:R-:W2:Y:S02]  /*10870*/  LDG.E R6, [R12.64+0x4] ;  /* 0x000004080c067981 */ /* 0x000ea4000c1e1900 */
[----:B--2---:R-:W-:-:S02]  /*10880*/  IADD3 R5, -R5, R6, RZ ;  /* 0x0000000605057210 */ /* 0x004fc40007ffe1ff */
.L_x_907:
[----:B----4-:R-:W-:Y:S01]  /*10890*/  LOP3.LUT R13, R4, 0xffffffe0, RZ, 0xc0, !PT ;  /* 0xffffffe0040d7812 */ /* 0x010fe200078ec0ff */
        /* <DEDUP_REMOVED lines=14> */
[----:B------:R-:W-:Y:S02]  /*10980*/  IADD3 R2, R2, -R7, RZ ;  /* 0x8000000702027210 */ /* 0x000fe40007ffe0ff */
[----:B------:R-:W-:Y:S02]  /*10990*/  LOP3.LUT R6, R6, 0x1ffffffe, RZ, 0xc0, !PT ;  /* 0x1ffffffe06067812 */ /* 0x000fe400078ec0ff */
[-C--:B------:R-:W-:Y:S02]  /*109a0*/  LEA.HI R8, R11, R0.reuse, RZ, 0x3 ;  /* 0x000000000b087211 */ /* 0x080fe400078f18ff */
[----:B------:R-:W-:Y:S01]  /*109b0*/  SHF.R.S32.HI R17, RZ, 0x2, R17 ;  /* 0x00000002ff117819 */ /* 0x000fe20000011411 */
[----:B------:R-:W-:Y:S01]  /*109c0*/  IMAD.IADD R13, R15, 0x1, -R6 ;  /* 0x000000010f0d7824 */ /* 0x000fe200078e0a06 */
[----:B------:R-:W-:Y:S01]  /*109d0*/  LOP3.LUT R7, R8, 0xfffffff8, RZ, 0xc0, !PT ;  /* 0xfffffff808077812 */ /* 0x000fe200078ec0ff */
[----:B------:R-:W-:Y:S01]  /*109e0*/  IMAD R15, R21, c[0x0][0x3a0], RZ ;  /* 0x0000e800150f7a24 */ /* 0x000fe200078e02ff */
[-C--:B------:R-:W-:Y:S01]  /*109f0*/  LEA.HI R11, R11, R0.reuse, RZ, 0x6 ;  /* 0x000000000b0b7211 */ /* 0x080fe200078f30ff */
[----:B------:R-:W-:Y:S01]  /*10a00*/  IMAD R2, R2, 0x10, R17 ;  /* 0x0000001002027824 */ /* 0x000fe200078e0211 */
[----:B------:R-:W-:Y:S01]  /*10a10*/  IADD3 R7, -R7, R0, RZ ;  /* 0x0000000007077210 */ /* 0x000fe20007ffe1ff */
[----:B------:R-:W-:Y:S01]  /*10a20*/  IMAD R15, R20, c[0x0][0x3a4], R15 ;  /* 0x0000e900140f7a24 */ /* 0x000fe200078e020f */
[----:B--2---:R-:W-:Y:S01]  /*10a30*/  SHF.R.S32.HI R17, RZ, 0x1f, R14 ;  /* 0x0000001fff117819 */ /* 0x004fe2000001140e */
[----:B------:R-:W-:Y:S01]  /*10a40*/  IMAD R0, R13, 0x8, R2 ;  /* 0x000000080d007824 */ /* 0x000fe200078e0202 */
[----:B------:R-:W-:Y:S01]  /*10a50*/  MOV R22, R20 ;  /* 0x0000001400167202 */ /* 0x000fe20000000f00 */
[----:B------:R-:W-:Y:S01]  /*10a60*/  IMAD.IADD R19, R19, 0x1, R15 ;  /* 0x0000000113137824 */ /* 0x000fe200078e020f */
[----:B------:R-:W-:Y:S01]  /*10a70*/  LOP3.LUT P2, RZ, R4, 0x3, RZ, 0xc0, !PT ;  /* 0x0000000304ff7812 */ /* 0x000fe2000784c0ff */
[----:B-1----:R-:W-:Y:S01]  /*10a80*/  IMAD R13, R57, 0x80, R0 ;  /* 0x00000080390d7824 */ /* 0x002fe200078e0200 */
[----:B------:R-:W-:Y:S01]  /*10a90*/  SHF.R.S32.HI R4, RZ, 0x1f, R202 ;  /* 0x0000001fff047819 */ /* 0x000fe200000114ca */
[----:B------:R-:W-:Y:S01]  /*10aa0*/  IMAD R15, R17, c[0x0][0x490], RZ ;  /* 0x00012400110f7a24 */ /* 0x000fe200078e02ff */
[----:B------:R-:W-:Y:S01]  /*10ab0*/  SEL R202, R202, RZ, !P0 ;  /* 0x000000ffcaca7207 */ /* 0x000fe20004000000 */
[----:B------:R-:W-:Y:S01]  /*10ac0*/  @P1 IMAD.HI.U32 R0, R13, c[0x0][0x4ec], RZ ;  /* 0x00013b000d001a27 */ /* 0x000fe200078e00ff */
[----:B------:R-:W-:-:S02]  /*10ad0*/  MOV R20, R13 ;  /* 0x0000000d00147202 */ /* 0x000fc40000000f00 */
[----:B------:R-:W-:Y:S01]  /*10ae0*/  SEL R4, R4, RZ, !P0 ;  /* 0x000000ff04047207 */ /* 0x000fe20004000000 */
[C---:B------:R-:W-:Y:S01]  /*10af0*/  IMAD.WIDE.U32 R22, R14.reuse, c[0x0][0x490], R22 ;  /* 0x000124000e167a25 */ /* 0x040fe200078e0016 */
[----:B------:R-:W-:Y:S02]  /*10b00*/  @P1 SHF.R.U32.HI R20, RZ, c[0x0][0x4f0], R0 ;  /* 0x00013c00ff141a19 */ /* 0x000fe40000011600 */
[----:B------:R-:W-:Y:S01]  /*10b10*/  SHF.R.S32.HI R8, RZ, 0x3, R8 ;  /* 0x00000003ff087819 */ /* 0x000fe20000011408 */
[----:B------:R-:W-:Y:S01]  /*10b20*/  IMAD R15, R14, c[0x0][0x494], R15 ;  /* 0x000125000e0f7a24 */ /* 0x000fe200078e020f */
[--C-:B------:R-:W-:Y:S01]  /*10b30*/  SHF.R.S32.HI R16, RZ, 0x1f, R20.reuse ;  /* 0x0000001fff107819 */ /* 0x100fe20000011414 */
[----:B------:R-:W-:Y:S01]  /*10b40*/  IMAD R17, R17, c[0x0][0x3e8], RZ ;  /* 0x0000fa0011117a24 */ /* 0x000fe200078e02ff */
[----:B------:R-:W-:Y:S01]  /*10b50*/  LEA R10, R7, R8, 0x5 ;  /* 0x00000008070a7211 */ /* 0x000fe200078e28ff */
[----:B------:R-:W-:Y:S02]  /*10b60*/  IMAD.MOV R12, RZ, RZ, -R20 ;  /* 0x000000ffff0c7224 */ /* 0x000fe400078e0a14 */
[----:B------:R-:W-:-:S02]  /*10b70*/  IMAD.IADD R23, R23, 0x1, R15 ;  /* 0x0000000117177824 */ /* 0x000fc400078e020f */
[C---:B------:R-:W-:Y:S02]  /*10b80*/  IMAD R17, R14.reuse, c[0x0][0x3ec], R17 ;  /* 0x0000fb000e117a24 */ /* 0x040fe400078e0211 */
        /* <DEDUP_REMOVED lines=9> */
[----:B------:R-:W-:Y:S01]  /*10c20*/  IMAD.SHL.U32 R0, R8, 0x40, RZ ;  /* 0x0000004008007824 */ /* 0x000fe200078e00ff */
[----:B------:R-:W-:Y:S01]  /*10c30*/  IADD3.X R21, R16, R23, R13, P0, !PT ;  /* 0x0000001710157210 */ /* 0x000fe200007fe40d */
[----:B------:R-:W-:Y:S02]  /*10c40*/  IMAD R17, R12, c[0x0][0x48c], R17 ;  /* 0x000123000c117a24 */ /* 0x000fe400078e0211 */
[----:B------:R-:W-:Y:S01]  /*10c50*/  IMAD R10, R57, 0x80, R10 ;  /* 0x00000080390a7824 */ /* 0x000fe200078e020a */
[----:B------:R-:W-:Y:S01]  /*10c60*/  LOP3.LUT R13, R0, 0x1c0, RZ, 0xc0, !PT ;  /* 0x000001c0000d7812 */ /* 0x000fe200078ec0ff */
[----:B------:R-:W-:-:S04]  /*10c70*/  IMAD.WIDE.U32 R20, R12, c[0x0][0x488], R20 ;  /* 0x000122000c147a25 */ /* 0x000fc800078e0014 */
[----:B------:R-:W-:Y:S01]  /*10c80*/  IMAD.SHL.U32 R0, R7, 0x8, RZ ;  /* 0x0000000807007824 */ /* 0x000fe200078e00ff */
[----:B------:R-:W-:Y:S01]  /*10c90*/  LEA R12, P0, R20, c[0x0][0x450], 0x2 ;  /* 0x00011400140c7a11 */ /* 0x000fe200078010ff */
[----:B------:R-:W-:Y:S01]  /*10ca0*/  IMAD R7, R4, c[0x0][0x3f0], RZ ;  /* 0x0000fc0004077a24 */ /* 0x000fe200078e02ff */
[----:B------:R-:W-:Y:S01]  /*10cb0*/  IADD3 R17, R21, R17, RZ ;  /* 0x0000001115117210 */ /* 0x000fe20007ffe0ff */
[----:B------:R-:W-:Y:S01]  /*10cc0*/  @P1 IMAD.HI.U32 R18, R10, c[0x0][0x4ec], RZ ;  /* 0x00013b000a121a27 */ /* 0x000fe200078e00ff */
[----:B------:R-:W-:Y:S01]  /*10cd0*/  SHF.R.U32.HI R4, RZ, 0x3, R13 ;  /* 0x00000003ff047819 */ /* 0x000fe2000001160d */
[----:B------:R-:W-:Y:S01]  /*10ce0*/  SHFL.IDX PT, R34, R12, RZ, 0x1c1f ;  /* 0x001c1fff0c227589 */ /* 0x000fe200000e0000 */
[----:B------:R-:W-:Y:S01]  /*10cf0*/  LEA.HI.X R17, R20, c[0x0][0x454], R17, 0x2, P0 ;  /* 0x0001150014117a11 */ /* 0x000fe200000f1411 */
[C---:B------:R-:W-:Y:S01]  /*10d00*/  IMAD R7, R202.reuse, c[0x0][0x3f4], R7 ;  /* 0x0000fd00ca077a24 */ /* 0x040fe200078e0207 */
[----:B------:R-:W-:Y:S01]  /*10d10*/  LOP3.LUT R13, R13, 0x38, R0, 0xf8, !PT ;  /* 0x000000380d0d7812 */ /* 0x000fe200078ef800 */
[----:B------:R-:W-:Y:S01]  /*10d20*/  IMAD.WIDE.U32 R14, R202, c[0x0][0x3f0], R14 ;  /* 0x0000fc00ca0e7a25 */ /* 0x000fe200078e000e */
[----:B------:R-:W-:Y:S02]  /*10d30*/  SHFL.IDX PT, R48, R12, 0x1, 0x1c1f ;  /* 0x003c1f000c307f89 */ /* 0x000fe400000e0000 */
[----:B------:R-:W-:Y:S01]  /*10d40*/  LOP3.LUT R4, R13, R4, RZ, 0x3c, !PT ;  /* 0x000000040d047212 */ /* 0x000fe200078e3cff */
[----:B------:R-:W-:Y:S01]  /*10d50*/  IMAD.MOV.U32 R6, RZ, RZ, R10 ;  /* 0x000000ffff067224 */ /* 0x000fe200078e000a */
[----:B------:R-:W1:Y:S01]  /*10d60*/  SHFL.IDX PT, R35, R17, RZ, 0x1c1f ;  /* 0x001c1fff11237589 */ /* 0x000e6200000e0000 */
[----:B------:R-:W-:Y:S01]  /*10d70*/  @P1 SHF.R.U32.HI R6, RZ, c[0x0][0x4f0], R18 ;  /* 0x00013c00ff061a19 */ /* 0x000fe20000011612 */
[----:B------:R-:W-:Y:S01]  /*10d80*/  IMAD.IADD R15, R15, 0x1, R7 ;  /* 0x000000010f0f7824 */ /* 0x000fe200078e0207 */
[C---:B------:R-:W-:Y:S01]  /*10d90*/  LEA R7, R57.reuse, R2, 0x7 ;  /* 0x0000000239077211 */ /* 0x040fe200078e38ff */
[----:B------:R-:W2:Y:S01]  /*10da0*/  SHFL.IDX PT, R49, R17, 0x1, 0x1c1f ;  /* 0x003c1f0011317f89 */ /* 0x000ea200000e0000 */
[--C-:B------:R-:W-:Y:S01]  /*10db0*/  SHF.R.S32.HI R16, RZ, 0x1f, R6.reuse ;  /* 0x0000001fff107819 */ /* 0x100fe20000011406 */
[----:B------:R-:W-:Y:S01]  /*10dc0*/  IMAD.MOV R13, RZ, RZ, -R6 ;  /* 0x000000ffff0d7224 */ /* 0x000fe200078e0a06 */
[----:B------:R-:W-:Y:S01]  /*10dd0*/  LEA R57, R57, R8, 0x7 ;  /* 0x0000000839397211 */ /* 0x000fe200078e38ff */
[----:B-----5:R-:W-:Y:S01]  /*10de0*/  IMAD R2, R5, c[0x0][0x4e8], RZ ;  /* 0x00013a0005027a24 */ /* 0x020fe200078e02ff */
[----:B------:R-:W-:Y:S01]  /*10df0*/  IADD3 R5, R7, 0x8, RZ ;  /* 0x0000000807057810 */ /* 0x000fe20007ffe0ff */
[----:B------:R-:W-:-:S02]  /*10e00*/  IMAD R13, R13, c[0x0][0x4e8], R10 ;  /* 0x00013a000d0d7a24 */ /* 0x000fc400078e020a */
[----:B------:R-:W-:Y:S01]  /*10e10*/  IMAD R19, R16, c[0x0][0x3e0], RZ ;  /* 0x0000f80010137a24 */ /* 0x000fe200078e02ff */
[-C--:B------:R-:W-:Y:S01]  /*10e20*/  ISETP.GE.OR P1, PT, R7, R2.reuse, P2 ;  /* 0x000000020700720c */ /* 0x080fe20001726670 */
[----:B------:R-:W-:Y:S01]  /*10e30*/  IMAD.SHL.U32 R11, R11, 0x8, RZ ;  /* 0x000000080b0b7824 */ /* 0x000fe200078e00ff */
[----:B------:R-:W-:Y:S01]  /*10e40*/  ISETP.GE.OR P0, PT, R5, R2, P2 ;  /* 0x000000020500720c */ /* 0x000fe20001706670 */
[C---:B------:R-:W-:Y:S02]  /*10e50*/  IMAD R19, R6.reuse, c[0x0][0x3e4], R19 ;  /* 0x0000f90006137a24 */ /* 0x040fe400078e0213 */
[----:B------:R-:W-:Y:S01]  /*10e60*/  IMAD.WIDE.U32 R14, R6, c[0x0][0x3e0], R14 ;  /* 0x0000f800060e7a25 */ /* 0x000fe200078e000e */
[----:B------:R-:W-:Y:S02]  /*10e70*/  SHF.R.S32.HI R6, RZ, 0x1f, R13 ;  /* 0x0000001fff067819 */ /* 0x000fe4000001140d */
[----:B------:R-:W-:Y:S01]  /*10e80*/  LOP3.LUT R4, R4, 0x7ffffe00, R11, 0xf8, !PT ;  /* 0x7ffffe0004047812 */ /* 0x000fe200078ef80b */
[----:B------:R-:W-:-:S02]  /*10e90*/  IMAD.IADD R15, R15, 0x1, R19 ;  /* 0x000000010f0f7824 */ /* 0x000fc400078e0213 */
[----:B------:R-:W-:Y:S01]  /*10ea0*/  IMAD R6, R6, c[0x0][0x3d8], RZ ;  /* 0x0000f60006067a24 */ /* 0x000fe200078e02ff */
[----:B------:R-:W-:Y:S01]  /*10eb0*/  SHF.L.U32 R58, R4, 0x1, RZ ;  /* 0x00000001043a7819 */ /* 0x000fe200000006ff */
[----:B-1----:R1:W-:Y:S01]  /*10ec0*/  @!P1 ST.E [R34.64], R3 ;  /* 0x0000000322009985 */ /* 0x0023e2000c101908 */
[----:B------:R-:W-:-:S03]  /*10ed0*/  IMAD.WIDE.U32 R32, R13, c[0x0][0x3d8], R14 ;  /* 0x0000f6000d207a25 */ /* 0x000fc600078e000e */
[----:B--2---:R1:W-:Y:S01]  /*10ee0*/  @!P0 ST.E [R48.64], R9 ;  /* 0x0000000930008985 */ /* 0x0043e2000c101908 */
[----:B------:R-:W-:Y:S01]  /*10ef0*/  IMAD R10, R13, c[0x0][0x3dc], R6 ;  /* 0x0000f7000d0a7a24 */ /* 0x000fe200078e0206 */
[----:B------:R-:W-:Y:S02]  /*10f00*/  LEA R56, P0, R32, c[0x0][0x380], 0x1 ;  /* 0x0000e00020387a11 */ /* 0x000fe400078008ff */
[----:B------:R1:W2:Y:S01]  /*10f10*/  LDS.128 R44, [R58+0x1080] ;  /* 0x001080003a2c7984 */ /* 0x0002a20000000c00 */
[----:B------:R-:W-:-:S03]  /*10f20*/  IMAD.IADD R10, R33, 0x1, R10 ;  /* 0x00000001210a7824 */ /* 0x000fc600078e020a */
[----:B------:R1:W3:Y:S02]  /*10f30*/  LDS.128 R40, [R58+0x2080] ;  /* 0x002080003a287984 */ /* 0x0002e40000000c00 */
[----:B------:R-:W-:Y:S02]  /*10f40*/  LEA.HI.X R55, R32, c[0x0][0x384], R10, 0x1, P0 ;  /* 0x0000e10020377a11 */ /* 0x000fe400000f0c0a */
[----:B------:R1:W4:Y:S01]  /*10f50*/  LDS.128 R36, [R58+0x3080] ;  /* 0x003080003a247984 */ /* 0x0003220000000c00 */
[----:B------:R-:W-:-:S03]  /*10f60*/  ISETP.GE.AND P0, PT, R57, R2, PT ;  /* 0x000000023900720c */ /* 0x000fc60003f06270 */
        /* <DEDUP_REMOVED lines=29> */
.L_x_909:
[----:B--2---:R-:W-:Y:S05]  /*11140*/  BSYNC B0 ;  /* 0x0000000000007941 */ /* 0x004fea0003800000 */
.L_x_908:
[----:B-1----:R-:W-:Y:S01]  /*11150*/  IADD3 R3, R57, 0x20, RZ ;  /* 0x0000002039037810 */ /* 0x002fe20007ffe0ff */
[----:B------:R1:W2:Y:S01]  /*11160*/  SHFL.IDX PT, R33, R55, 0x1, 0x181f ;  /* 0x00381f0037217f89 */ /* 0x0002a200000e0000 */
        /* <DEDUP_REMOVED lines=21> */
.L_x_911:
[----:B------:R-:W-:Y:S05]  /*112c0*/  BSYNC B0 ;  /* 0x0000000000007941 */ /* 0x000fea0003800000 */
.L_x_910:
        /* <DEDUP_REMOVED lines=23> */
.L_x_913:
[----:B------:R-:W-:Y:S05]  /*11440*/  BSYNC B0 ;  /* 0x0000000000007941 */ /* 0x000fea0003800000 */
.L_x_912:
        /* <DEDUP_REMOVED lines=24> */
.L_x_906:
        /* <DEDUP_REMOVED lines=18> */
.L_x_914:
        /* <DEDUP_REMOVED lines=42> */
.L_x_916:
[----:B------:R-:W-:Y:S05]  /*11990*/  BSYNC B0 ;  /* 0x0000000000007941 */ /* 0x000fea0003800000 */
.L_x_915:
        /* <DEDUP_REMOVED lines=66> */
.L_x_918:
[----:B------:R-:W-:Y:S05]  /*11dc0*/  BSYNC B0 ;  /* 0x0000000000007941 */ /* 0x000fea0003800000 */
.L_x_917:
        /* <DEDUP_REMOVED lines=21> */
.L_x_920:
[----:B------:R-:W-:Y:S05]  /*11f20*/  BSYNC B0 ;  /* 0x0000000000007941 */ /* 0x000fea0003800000 */
.L_x_919:
        /* <DEDUP_REMOVED lines=21> */
.L_x_922:
[----:B------:R-:W-:Y:S05]  /*12080*/  BSYNC B0 ;  /* 0x0000000000007941 */ /* 0x000fea0003800000 */
.L_x_921:
        /* <DEDUP_REMOVED lines=22> */
.L_x_923:
        /* <DEDUP_REMOVED lines=9> */
.L_x_2629:


//--------------------- .text._ZN7cutlass13device_kernelIN5flash19enable_sm80_to_sm89INS1_16FlashAttnFwdSm80INS1_25CollectiveMainloopFwdSm80ILi8ELi2ELb0EN4cute5tupleIJNS5_1CILi128EEENS7_ILi64EEENS7_ILi192EEEEEELi192ENS_10bfloat16_tEfNS_4arch4Sm80ELb0ELb1ELb1ELb1ELb0ELb1ELb1ELb0EEENS1_21CollectiveEpilogueFwdINS6_IJS8_SA_S9_EEENS6_IJNS7_ILi1EEESI_SI_EEESC_SE_Li256ELb1ELb1ELb0ELb0EEENS1_19SingleTileSchedulerILb1ELb0ELb1ELi128EEEEEEEEEvNT_6ParamsE --------------------------
	.section	.text._ZN7cutlass13device_kernelIN5flash19enable_sm80_to_sm89INS1_16FlashAttnFwdSm80INS1_25CollectiveMainloopFwdSm80ILi8ELi2ELb0EN4cute5tupleIJNS5_1CILi128EEENS7_ILi64EEENS7_ILi192EEEEEELi192ENS_10bfloat16_tEfNS_4arch4Sm80ELb0ELb1ELb1ELb1ELb0ELb1ELb1ELb0EEENS1_21CollectiveEpilogueFwdINS6_IJS8_SA_S9_EEENS6_IJNS7_ILi1EEESI_SI_EEESC_SE_Li256ELb1ELb1ELb0ELb0EEENS1_19SingleTileSchedulerILb1ELb0ELb1ELi128EEEEEEEEEvNT_6ParamsE,"ax",@progbits
	.sectioninfo	@"SHI_REGISTERS=246"
	.align	128
.text._ZN7cutlass13device_kernelIN5flash19enable_sm80_to_sm89INS1_16FlashAttnFwdSm80INS1_25CollectiveMainloopFwdSm80ILi8ELi2ELb0EN4cute5tupleIJNS5_1CILi128EEENS7_ILi64EEENS7_ILi192EEEEEELi192ENS_10bfloat16_tEfNS_4arch4Sm80ELb0ELb1ELb1ELb1ELb0ELb1ELb1ELb0EEENS1_21CollectiveEpilogueFwdINS6_IJS8_SA_S9_EEENS6_IJNS7_ILi1EEESI_SI_EEESC_SE_Li256ELb1ELb1ELb0ELb0EEENS1_19SingleTileSchedulerILb1ELb0ELb1ELi128EEEEEEEEEvNT_6ParamsE:
        .type           _ZN7cutlass13device_kernelIN5flash19enable_sm80_to_sm89INS1_16FlashAttnFwdSm80INS1_25CollectiveMainloopFwdSm80ILi8ELi2ELb0EN4cute5tupleIJNS5_1CILi128EEENS7_ILi64EEENS7_ILi192EEEEEELi192ENS_10bfloat16_tEfNS_4arch4Sm80ELb0ELb1ELb1ELb1ELb0ELb1ELb1ELb0EEENS1_21CollectiveEpilogueFwdINS6_IJS8_SA_S9_EEENS6_IJNS7_ILi1EEESI_SI_EEESC_SE_Li256ELb1ELb1ELb0ELb0EEENS1_19SingleTileSchedulerILb1ELb0ELb1ELi128EEEEEEEEEvNT_6ParamsE,@function
        .size           _ZN7cutlass13device_kernelIN5flash19enable_sm80_to_sm89INS1_16FlashAttnFwdSm80INS1_25CollectiveMainloopFwdSm80ILi8ELi2ELb0EN4cute5tupleIJNS5_1CILi128EEENS7_ILi64EEENS7_ILi192EEEEEELi192ENS_10bfloat16_tEfNS_4arch4Sm80ELb0ELb1ELb1ELb1ELb0ELb1ELb1ELb0EEENS1_21CollectiveEpilogueFwdINS6_IJS8_SA_S9_EEENS6_IJNS7_ILi1EEESI_SI_EEESC_SE_Li256ELb1ELb1ELb0ELb0EEENS1_19SingleTileSchedulerILb1ELb0ELb1ELi128EEEEEEEEEvNT_6ParamsE,(.L_x_2630 - _ZN7cutlass13device_kernelIN5flash19enable_sm80_to_sm89INS1_16FlashAttnFwdSm80INS1_25CollectiveMainloopFwdSm80ILi8ELi2ELb0EN4cute5tupleIJNS5_1CILi128EEENS7_ILi64EEENS7_ILi192EEEEEELi192ENS_10bfloat16_tEfNS_4arch4Sm80ELb0ELb1ELb1ELb1ELb0ELb1ELb1ELb0EEENS1_21CollectiveEpilogueFwdINS6_IJS8_SA_S9_EEENS6_IJNS7_ILi1EEESI_SI_EEESC_SE_Li256ELb1ELb1ELb0ELb0EEENS1_19SingleTileSchedulerILb1ELb0ELb1ELi128EEEEEEEEEvNT_6ParamsE)
        .other          _ZN7cutlass13device_kernelIN5flash19enable_sm80_to_sm89INS1_16FlashAttnFwdSm80INS1_25CollectiveMainloopFwdSm80ILi8ELi2ELb0EN4cute5tupleIJNS5_1CILi128EEENS7_ILi64EEENS7_ILi192EEEEEELi192ENS_10bfloat16_tEfNS_4arch4Sm80ELb0ELb1ELb1ELb1ELb0ELb1ELb1ELb0EEENS1_21CollectiveEpilogueFwdINS6_IJS8_SA_S9_EEENS6_IJNS7_ILi1EEESI_SI_EEESC_SE_Li256ELb1ELb1ELb0ELb0EEENS1_19SingleTileSchedulerILb1ELb0ELb1ELi128EEEEEEEEEvNT_6ParamsE,@"STO_CUDA_ENTRY STV_DEFAULT"
_ZN7cutlass13device_kernelIN5flash19enable_sm80_to_sm89INS1_16FlashAttnFwdSm80INS1_25CollectiveMainloopFwdSm80ILi8ELi2ELb0EN4cute5tupleIJNS5_1CILi128EEENS7_ILi64EEENS7_ILi192EEEEEELi192ENS_10bfloat16_tEfNS_4arch4Sm80ELb0ELb1ELb1ELb1ELb0ELb1ELb1ELb0EEENS1_21CollectiveEpilogueFwdINS6_IJS8_SA_S9_EEENS6_IJNS7_ILi1EEESI_SI_EEESC_SE_Li256ELb1ELb1ELb0ELb0EEENS1_19SingleTileSchedulerILb1ELb0ELb1ELi128EEEEEEEEEvNT_6ParamsE:
        /* <DEDUP_REMOVED lines=17> */
.L_x_925:
        /* <DEDUP_REMOVED lines=8> */
.L_x_927:
[----:B------:R-:W-:-:S05]  /*0190*/  MOV R0, c[0x0][0x54c] ;  /* 0x0001530000007a02 */ /* 0x000fca0000000f00 */
.L_x_926:
[----:B-----5:R-:W-:Y:S01]  /*01a0*/  IMAD R0, R0, c[0x0][0x548], RZ ;  /* 0x0001520000007a24 */ /* 0x020fe200078e02ff */
[----:B------:R-:W-:-:S04]  /*01b0*/  SHF.L.U32 R89, R91, 0x7, RZ ;  /* 0x000000075b597819 */ /* 0x000fc800000006ff */
[----:B------:R-:W-:-:S04]  /*01c0*/  ISETP.GE.AND P0, PT, R89, R0, PT ;  /* 0x000000005900720c */ /* 0x000fc80003f06270 */
[----:B------:R-:W-:Y:S01]  /*01d0*/  SEL R200, R200, 0xffffffff, !P0 ;  /* 0xffffffffc8c87807 */ /* 0x000fe20004000000 */
[----:B------:R-:W-:Y:S05]  /*01e0*/  BRA `(.L_x_928) ;  /* 0x0000012000007947 */ /* 0x000fea0003800000 */
.L_x_924:
[----:B---3--:R-:W-:-:S04]  /*01f0*/  ISETP.NE.U32.AND P0, PT, RZ, c[0x0][0x568], PT ;  /* 0x00015a00ff007a0c */ /* 0x008fc80003f05070 */
[----:B------:R-:W-:-:S13]  /*0200*/  ISETP.NE.AND.EX P0, PT, RZ, c[0x0][0x56c], PT, P0 ;  /* 0x00015b00ff007a0c */ /* 0x000fda0003f05300 */
[----:B------:R-:W-:Y:S05]  /*0210*/  @!P0 BRA `(.L_x_929) ;  /* 0x0000002000008947 */ /* 0x000fea0003800000 */
[----:B------:R1:W5:Y:S01]  /*0220*/  LDG.E R0, [R2.64] ;  /* 0x0000000602007981 */ /* 0x000362000c1e1900 */
[----:B------:R-:W-:Y:S05]  /*0230*/  BRA `(.L_x_930) ;  /* 0x0000009000007947 */ /* 0x000fea0003800000 */
.L_x_929:
        /* <DEDUP_REMOVED lines=8> */
.L_x_931:
[----:B------:R-:W-:-:S05]  /*02c0*/  MOV R0, c[0x0][0x54c] ;  /* 0x0001530000007a02 */ /* 0x000fca0000000f00 */
.L_x_930:
[----:B-----5:R-:W-:Y:S01]  /*02d0*/  IMAD R0, R0, c[0x0][0x548], RZ ;  /* 0x0001520000007a24 */ /* 0x020fe200078e02ff */
[----:B------:R-:W-:-:S04]  /*02e0*/  SHF.L.U32 R89, R91, 0x7, RZ ;  /* 0x000000075b597819 */ /* 0x000fc800000006ff */
[----:B------:R-:W-:-:S04]  /*02f0*/  ISETP.GE.AND P0, PT, R89, R0, PT ;  /* 0x000000005900720c */ /* 0x000fc80003f06270 */
[----:B------:R-:W-:-:S04]  /*0300*/  SEL R200, R200, 0xffffffff, !P0 ;  /* 0xffffffffc8c87807 */ /* 0x000fc80004000000 */
.L_x_928:
[----:B------:R-:W-:-:S13]  /*0310*/  ISETP.GE.AND P0, PT, R200, RZ, PT ;  /* 0x000000ffc800720c */ /* 0x000fda0003f06270 */
[----:B------:R-:W-:Y:S05]  /*0320*/  @!P0 EXIT ;  /* 0x000000000000894d */ /* 0x000fea0003800000 */
[----:B------:R-:W-:Y:S01]  /*0330*/  ISETP.NE.U32.AND P0, PT, RZ, c[0x0][0x370], PT ;  /* 0x0000dc00ff007a0c */ /* 0x000fe20003f05070 */
[----:B------:R-:W-:Y:S01]  /*0340*/  IMAD.MOV.U32 R0, RZ, RZ, RZ ;  /* 0x000000ffff007224 */ /* 0x000fe200078e00ff */
[----:B------:R-:W-:Y:S01]  /*0350*/  ISETP.NE.U32.AND P1, PT, RZ, c[0x0][0x350], PT ;  /* 0x0000d400ff007a0c */ /* 0x000fe20003f25070 */
[----:B------:R-:W-:Y:S01]  /*0360*/  IMAD.MOV.U32 R158, RZ, RZ, RZ ;  /* 0x000000ffff9e7224 */ /* 0x000fe200078e00ff */
[----:B------:R-:W-:Y:S01]  /*0370*/  ISETP.NE.AND.EX P0, PT, RZ, c[0x0][0x374], PT, P0 ;  /* 0x0000dd00ff007a0c */ /* 0x000fe20003f05300 */
[----:B------:R-:W-:Y:S01]  /*0380*/  IMAD.WIDE R10, R200, R5, c[0x0][0x350] ;  /* 0x0000d400c80a7625 */ /* 0x000fe200078e0205 */
[----:B------:R-:W-:Y:S02]  /*0390*/  ISETP.NE.AND.EX P6, PT, RZ, c[0x0][0x354], PT, P1 ;  /* 0x0000d500ff007a0c */ /* 0x000fe40003fc5310 */
[----:B------:R-:W-:Y:S02]  /*03a0*/  ISETP.NE.U32.AND P2, PT, RZ, c[0x0][0x348], PT ;  /* 0x0000d200ff007a0c */ /* 0x000fe40003f45070 */
[----:B------:R-:W-:-:S02]  /*03b0*/  ISETP.NE.U32.AND P5, PT, RZ, c[0x0][0x358], PT ;  /* 0x0000d600ff007a0c */ /* 0x000fc40003fa5070 */
[----:B------:R-:W-:Y:S02]  /*03c0*/  ISETP.NE.AND.EX P1, PT, RZ, c[0x0][0x34c], PT, P2 ;  /* 0x0000d300ff007a0c */ /* 0x000fe40003f25320 */
[----:B------:R-:W-:-:S03]  /*03d0*/  ISETP.NE.AND.EX P5, PT, RZ, c[0x0][0x35c], PT, P5 ;  /* 0x0000d700ff007a0c */ /* 0x000fc60003fa5350 */
[CC--:B-1----:R-:W-:Y:S02]  /*03e0*/  @P0 IMAD.WIDE R2, R200.reuse, R5.reuse, c[0x0][0x370] ;  /* 0x0000dc00c8020625 */ /* 0x0c2fe400078e0205 */
[----:B------:R-:W2:Y:S02]  /*03f0*/  @P6 LDG.E R158, [R10.64] ;  /* 0x000000060a9e6981 */ /* 0x000ea4000c1e1900 */
[----:B------:R-:W-:Y:S02]  /*0400*/  IMAD.MOV.U32 R4, RZ, RZ, RZ ;  /* 0x000000ffff047224 */ /* 0x000fe400078e00ff */
[----:B------:R-:W-:Y:S01]  /*0410*/  IMAD.MOV.U32 R152, RZ, RZ, RZ ;  /* 0x000000ffff987224 */ /* 0x000fe200078e00ff */
[----:B------:R1:W2:Y:S01]  /*0420*/  @P0 LDG.E R0, [R2.64] ;  /* 0x0000000602000981 */ /* 0x0002a2000c1e1900 */
[----:B------:R-:W-:-:S04]  /*0430*/  IMAD.WIDE R12, R200, R5, c[0x0][0x348] ;  /* 0x0000d200c80c7625 */ /* 0x000fc800078e0205 */
[----:B------:R-:W-:Y:S01]  /*0440*/  IMAD.WIDE R6, R200, R5, c[0x0][0x358] ;  /* 0x0000d600c8067625 */ /* 0x000fe200078e0205 */
[----:B------:R-:W3:Y:S01]  /*0450*/  @P1 LDG.E R4, [R12.64] ;  /* 0x000000060c041981 */ /* 0x000ee2000c1e1900 */
[----:B------:R-:W-:-:S03]  /*0460*/  ISETP.NE.U32.AND P0, PT, RZ, c[0x0][0x360], PT ;  /* 0x0000d800ff007a0c */ /* 0x000fc60003f05070 */
[----:B------:R-:W4:Y:S01]  /*0470*/  @P5 LDG.E R152, [R6.64] ;  /* 0x0000000606985981 */ /* 0x000f22000c1e1900 */
[----:B------:R-:W-:Y:S02]  /*0480*/  ISETP.NE.AND.EX P0, PT, RZ, c[0x0][0x364], PT, P0 ;  /* 0x0000d900ff007a0c */ /* 0x000fe40003f05300 */
[----:B------:R-:W-:-:S11]  /*0490*/  MOV R8, c[0x0][0x168] ;  /* 0x00005a0000087a02 */ /* 0x000fd60000000f00 */
[----:B------:R-:W-:-:S05]  /*04a0*/  @P0 IMAD.WIDE R14, R200, R5, c[0x0][0x360] ;  /* 0x0000d800c80e0625 */ /* 0x000fca00078e0205 */
[----:B------:R2:W5:Y:S04]  /*04b0*/  @P0 LDG.E R8, [R14.64] ;  /* 0x000000060e080981 */ /* 0x000568000c1e1900 */
[----:B------:R-:W1:Y:S02]  /*04c0*/  S2R R197, SR_CTAID.Y ;  /* 0x0000000000c57919 */ /* 0x000e640000002600 */
[----:B-1----:R-:W-:Y:S01]  /*04d0*/  IMAD.MOV.U32 R3, RZ, RZ, c[0x0][0x1d0] ;  /* 0x00007400ff037624 */ /* 0x002fe200078e00ff */
[----:B------:R-:W-:Y:S02]  /*04e0*/  MOV R198, c[0x0][0x228] ;  /* 0x00008a0000c67a02 */ /* 0x000fe40000000f00 */
[----:B------:R-:W-:Y:S01]  /*04f0*/  SHF.R.S32.HI R92, RZ, 0x1f, R197 ;  /* 0x0000001fff5c7819 */ /* 0x000fe200000114c5 */
[----:B--2---:R-:W-:Y:S01]  /*0500*/  IMAD.IADD R2, R158, 0x1, R0 ;  /* 0x000000019e027824 */ /* 0x004fe200078e0200 */
[----:B------:R1:W-:Y:S04]  /*0510*/  STL [R1+0x48], R0 ;  /* 0x0000480001007387 */ /* 0x0003e80000100800 */
[----:B------:R1:W-:Y:S04]  /*0520*/  STL [R1+0x50], R2 ;  /* 0x0000500201007387 */ /* 0x0003e80000100800 */
[----:B---3--:R1:W-:Y:S04]  /*0530*/  STL [R1+0x4c], R4 ;  /* 0x00004c0401007387 */ /* 0x0083e80000100800 */
[----:B----4-:R1:W-:Y:S01]  /*0540*/  STL [R1+0x54], R152 ;  /* 0x0000549801007387 */ /* 0x0103e20000100800 */
[----:B------:R-:W-:Y:S05]  /*0550*/  @P0 BRA `(.L_x_932) ;  /* 0x0000004000000947 */ /* 0x000fea0003800000 */
[----:B------:R-:W-:Y:S05]  /*0560*/  @!P1 BRA `(.L_x_932) ;  /* 0x0000003000009947 */ /* 0x000fea0003800000 */
[----:B-----5:R-:W2:Y:S04]  /*0570*/  LDG.E R8, [R12.64] ;  /* 0x000000060c087981 */ /* 0x020ea8000c1e1900 */
[----:B------:R-:W2:Y:S02]  /*0580*/  LDG.E R9, [R12.64+0x4] ;  /* 0x000004060c097981 */ /* 0x000ea4000c1e1900 */
[----:B--2---:R-:W-:-:S05]  /*0590*/  IADD3 R8, -R8, R9, RZ ;  /* 0x0000000908087210 */ /* 0x004fca0007ffe1ff */
.L_x_932:
[----:B-----5:R2:W-:Y:S01]  /*05a0*/  STL [R1+0x58], R8 ;  /* 0x0000580801007387 */ /* 0x0205e20000100800 */
[----:B------:R-:W-:-:S04]  /*05b0*/  ISETP.NE.U32.AND P0, PT, RZ, c[0x0][0x368], PT ;  /* 0x0000da00ff007a0c */ /* 0x000fc80003f05070 */
[----:B------:R-:W-:-:S13]  /*05c0*/  ISETP.NE.AND.EX P0, PT, RZ, c[0x0][0x36c], PT, P0 ;  /* 0x0000db00ff007a0c */ /* 0x000fda0003f05300 */
[----:B------:R-:W-:Y:S05]  /*05d0*/  @!P0 BRA `(.L_x_933) ;  /* 0x0000003000008947 */ /* 0x000fea0003800000 */
[----:B-1----:R-:W-:-:S06]  /*05e0*/  IMAD.WIDE R2, R200, R5, c[0x0][0x368] ;  /* 0x0000da00c8027625 */ /* 0x002fcc00078e0205 */
[----:B------:R1:W5:Y:S01]  /*05f0*/  LDG.E R3, [R2.64] ;  /* 0x0000000602037981 */ /* 0x000362000c1e1900 */
[----:B------:R-:W-:Y:S05]  /*0600*/  BRA `(.L_x_934) ;  /* 0x0000004000007947 */ /* 0x000fea0003800000 */
.L_x_933:
[----:B------:R-:W-:Y:S05]  /*0610*/  @!P6 BRA `(.L_x_934) ;  /* 0x000000300000e947 */ /* 0x000fea0003800000 */
[----:B------:R-:W3:Y:S04]  /*0620*/  LDG.E R3, [R10.64] ;  /* 0x000000060a037981 */ /* 0x000ee8000c1e1900 */
[----:B-1----:R-:W3:Y:S02]  /*0630*/  LDG.E R2, [R10.64+0x4] ;  /* 0x000004060a027981 */ /* 0x002ee4000c1e1900 */
[----:B---3--:R-:W-:Y:S02]  /*0640*/  IADD3 R3, -R3, R2, RZ ;  /* 0x0000000203037210 */ /* 0x008fe40007ffe1ff */
.L_x_934:
[----:B------:R-:W-:Y:S01]  /*0650*/  ISETP.NE.U32.AND P0, PT, RZ, c[0x0][0x378], PT ;  /* 0x0000de00ff007a0c */ /* 0x000fe20003f05070 */
[----:B-1----:R1:W3:Y:S03]  /*0660*/  @P5 LDG.E R2, [R6.64] ;  /* 0x0000000606025981 */ /* 0x0022e6000c1e1900 */
[----:B------:R-:W-:Y:S01]  /*0670*/  ISETP.NE.AND.EX P0, PT, RZ, c[0x0][0x37c], PT, P0 ;  /* 0x0000df00ff007a0c */ /* 0x000fe20003f05300 */
[----:B------:R1:W3:Y:S01]  /*0680*/  @P5 LDG.E R9, [R6.64+0x4] ;  /* 0x0000040606095981 */ /* 0x0002e2000c1e1900 */
[----:B-----5:R-:W-:-:S11]  /*0690*/  IMAD.MOV.U32 R142, RZ, RZ, R3 ;  /* 0x000000ffff8e7224 */ /* 0x020fd600078e0003 */
[----:B------:R-:W-:-:S05]  /*06a0*/  @P0 IMAD.WIDE R10, R200, R5, c[0x0][0x378] ;  /* 0x0000de00c80a0625 */ /* 0x000fca00078e0205 */
[----:B------:R-:W4:Y:S01]  /*06b0*/  @P0 LDG.E R142, [R10.64] ;  /* 0x000000060a8e0981 */ /* 0x000f22000c1e1900 */
[----:B------:R-:W-:-:S05]  /*06c0*/  IMAD.MOV.U32 R4, RZ, RZ, c[0x0][0x2c4] ;  /* 0x0000b100ff047624 */ /* 0x000fca00078e00ff */
[----:B------:R-:W-:Y:S02]  /*06d0*/  ISETP.NE.AND P1, PT, R4, 0x1, PT ;  /* 0x000000010400780c */ /* 0x000fe40003f25270 */
[----:B------:R-:W-:Y:S01]  /*06e0*/  IADD3 R4, R89, 0x7f, RZ ;  /* 0x0000007f59047810 */ /* 0x000fe20007ffe0ff */
[----:B------:R-:W-:-:S04]  /*06f0*/  IMAD.IADD R0, R3, 0x1, -R0 ;  /* 0x0000000103007824 */ /* 0x000fc800078e0a00 */
[----:B-1----:R-:W-:Y:S01]  /*0700*/  IMAD.MOV.U32 R6, RZ, RZ, R4 ;  /* 0x000000ffff067224 */ /* 0x002fe200078e0004 */
[----:B------:R1:W-:Y:S01]  /*0710*/  STL [R1+0x5c], R0 ;  /* 0x00005c0001007387 */ /* 0x0003e20000100800 */
[----:B---3--:R-:W-:-:S04]  /*0720*/  @P5 IMAD.IADD R198, R9, 0x1, -R2 ;  /* 0x0000000109c65824 */ /* 0x008fc800078e0a02 */
[----:B------:R-:W-:-:S04]  /*0730*/  @P1 IMAD.HI.U32 R2, R4, c[0x0][0x2c8], RZ ;  /* 0x0000b20004021a27 */ /* 0x000fc800078e00ff */
[----:B------:R-:W-:Y:S01]  /*0740*/  IMAD.IADD R199, R0, 0x1, R198 ;  /* 0x0000000100c77824 */ /* 0x000fe200078e02c6 */
[----:B------:R-:W-:Y:S01]  /*0750*/  @P1 SHF.R.U32.HI R6, RZ, c[0x0][0x2cc], R2 ;  /* 0x0000b300ff061a19 */ /* 0x000fe20000011602 */
[----:B------:R-:W-:-:S03]  /*0760*/  IMAD.MOV.U32 R2, RZ, RZ, c[0x0][0x32c] ;  /* 0x0000cb00ff027624 */ /* 0x000fc600078e00ff */
[----:B------:R1:W-:Y:S04]  /*0770*/  STL.64 [R1+0x60], R198 ;  /* 0x000060c601007387 */ /* 0x0003e80000100a00 */
[----:B----4-:R1:W-:Y:S01]  /*0780*/  STL [R1+0x68], R142 ;  /* 0x0000688e01007387 */ /* 0x0103e20000100800 */
[----:B------:R-:W-:Y:S02]  /*0790*/  ISETP.GE.AND P2, PT, R2, 0x1, PT ;  /* 0x000000010200780c */ /* 0x000fe40003f46270 */
[----:B------:R-:W-:Y:S02]  /*07a0*/  IADD3 R9, R199, 0x3f, RZ ;  /* 0x0000003fc7097810 */ /* 0x000fe40007ffe0ff */
[----:B------:R-:W-:Y:S02]  /*07b0*/  IADD3 R7, R6, 0x1, R199 ;  /* 0x0000000106077810 */ /* 0x000fe40007ffe0c7 */
[----:B------:R-:W-:-:S03]  /*07c0*/  SHF.R.S32.HI R4, RZ, 0x1f, R9 ;  /* 0x0000001fff047819 */ /* 0x000fc60000011409 */
[----:B------:R-:W-:Y:S01]  /*07d0*/  IMAD.IADD R6, R7, 0x1, -R8 ;  /* 0x0000000107067824 */ /* 0x000fe200078e0a08 */
[----:B------:R-:W-:-:S04]  /*07e0*/  LEA.HI R4, R4, R9, RZ, 0x6 ;  /* 0x0000000904047211 */ /* 0x000fc800078f30ff */
[----:B------:R-:W-:Y:S02]  /*07f0*/  SHF.R.S32.HI R141, RZ, 0x6, R4 ;  /* 0x00000006ff8d7819 */ /* 0x000fe40000011404 */
        /* <DEDUP_REMOVED lines=11> */
.L_x_936:
[----:B------:R-:W-:-:S13]  /*08b0*/  ISETP.NE.AND P0, PT, R2, 0x1, PT ;  /* 0x000000010200780c */ /* 0x000fda0003f05270 */
[----:B------:R-:W-:-:S05]  /*08c0*/  @P0 IMAD.HI.U32 R4, R9, c[0x0][0x330], RZ ;  /* 0x0000cc0009040a27 */ /* 0x000fca00078e00ff */
[----:B------:R-:W-:-:S05]  /*08d0*/  @P0 SHF.R.U32.HI R9, RZ, c[0x0][0x334], R4 ;  /* 0x0000cd00ff090a19 */ /* 0x000fca0000011604 */
.L_x_937:
[----:B------:R-:W-:-:S05]  /*08e0*/  IMAD R4, R9, R2, c[0x0][0x32c] ;  /* 0x0000cb0009047624 */ /* 0x000fca00078e0202 */
[----:B------:R-:W-:Y:S02]  /*08f0*/  IMNMX R7, R7, R4, PT ;  /* 0x0000000407077217 */ /* 0x000fe40003800200 */
.L_x_935:
[----:B------:R-:W-:-:S04]  /*0900*/  @P1 IMAD.HI.U32 R4, R89, c[0x0][0x2c8], RZ ;  /* 0x0000b20059041a27 */ /* 0x000fc800078e00ff */
[----:B------:R-:W-:Y:S01]  /*0910*/  IMAD.MOV.U32 R6, RZ, RZ, R89 ;  /* 0x000000ffff067224 */ /* 0x000fe200078e0059 */
[----:B------:R-:W-:-:S04]  /*0920*/  @P1 SHF.R.U32.HI R6, RZ, c[0x0][0x2cc], R4 ;  /* 0x0000b300ff061a19 */ /* 0x000fc80000011604 */
[----:B------:R-:W-:-:S04]  /*0930*/  IADD3 R4, R6, R199, -R8 ;  /* 0x000000c706047210 */ /* 0x000fc80007ffe808 */
[----:B------:R-:W-:Y:S01]  /*0940*/  IADD3 R9, R4, -c[0x0][0x324], RZ ;  /* 0x8000c90004097a10 */ /* 0x000fe20007ffe0ff */
        /* <DEDUP_REMOVED lines=9> */
.L_x_939:
[----:B------:R-:W-:-:S13]  /*09e0*/  ISETP.NE.AND P0, PT, R2, 0x1, PT ;  /* 0x000000010200780c */ /* 0x000fda0003f05270 */
[----:B------:R-:W-:-:S05]  /*09f0*/  @P0 IMAD.HI.U32 R2, R4, c[0x0][0x330], RZ ;  /* 0x0000cc0004020a27 */ /* 0x000fca00078e00ff */
[----:B------:R-:W-:-:S05]  /*0a00*/  @P0 SHF.R.U32.HI R4, RZ, c[0x0][0x334], R2 ;  /* 0x0000cd00ff040a19 */ /* 0x000fca0000011602 */
.L_x_940:
[----:B------:R-:W-:-:S05]  /*0a10*/  IMAD R4, R4, c[0x0][0x32c], RZ ;  /* 0x0000cb0004047a24 */ /* 0x000fca00078e02ff */
[----:B------:R-:W-:Y:S02]  /*0a20*/  IMNMX R9, R9, R4, !PT ;  /* 0x0000000409097217 */ /* 0x000fe40007800200 */
.L_x_938:
[----:B------:R-:W-:Y:S02]  /*0a30*/  IADD3 R7, R7, 0x3f, RZ ;  /* 0x0000003f07077810 */ /* 0x000fe40007ffe0ff */
[----:B------:R-:W-:Y:S02]  /*0a40*/  SHF.R.S32.HI R2, RZ, 0x1f, R9 ;  /* 0x0000001fff027819 */ /* 0x000fe40000011409 */
[----:B------:R-:W-:Y:S02]  /*0a50*/  SHF.R.S32.HI R4, RZ, 0x1f, R7 ;  /* 0x0000001fff047819 */ /* 0x000fe40000011407 */
[----:B------:R-:W-:Y:S02]  /*0a60*/  LEA.HI R2, R2, R9, RZ, 0x6 ;  /* 0x0000000902027211 */ /* 0x000fe400078f30ff */
[----:B------:R-:W-:Y:S02]  /*0a70*/  LEA.HI R4, R4, R7, RZ, 0x6 ;  /* 0x0000000704047211 */ /* 0x000fe400078f30ff */
[----:B------:R-:W-:-:S02]  /*0a80*/  SHF.R.S32.HI R2, RZ, 0x6, R2 ;  /* 0x00000006ff027819 */ /* 0x000fc40000011402 */
[----:B------:R-:W-:Y:S02]  /*0a90*/  SHF.R.S32.HI R4, RZ, 0x6, R4 ;  /* 0x00000006ff047819 */ /* 0x000fe40000011404 */
[----:B------:R-:W-:Y:S02]  /*0aa0*/  IMNMX R7, RZ, R2, !PT ;  /* 0x00000002ff077217 */ /* 0x000fe40007800200 */
[----:B------:R-:W-:-:S03]  /*0ab0*/  IMNMX R9, R141, R4, PT ;  /* 0x000000048d097217 */ /* 0x000fc60003800200 */
[--C-:B------:R-:W-:Y:S02]  /*0ac0*/  IMAD R7, R7, 0x40, -R0.reuse ;  /* 0x0000004007077824 */ /* 0x100fe400078e0a00 */
[----:B------:R-:W-:-:S03]  /*0ad0*/  IMAD R9, R9, 0x40, -R0 ;  /* 0x0000004009097824 */ /* 0x000fc600078e0a00 */
[----:B------:R-:W-:Y:S02]  /*0ae0*/  IMNMX R11, RZ, R7, !PT ;  /* 0x00000007ff0b7217 */ /* 0x000fe40007800200 */
[----:B------:R-:W-:-:S04]  /*0af0*/  IMNMX R2, R9, R198, PT ;  /* 0x000000c609027217 */ /* 0x000fc80003800200 */
[----:B------:R-:W-:Y:S02]  /*0b00*/  ISETP.GT.AND P0, PT, R2, R11, PT ;  /* 0x0000000b0200720c */ /* 0x000fe40003f04270 */
[----:B------:R-:W-:-:S05]  /*0b10*/  SHF.R.U32.HI R11, RZ, 0x6, R11 ;  /* 0x00000006ff0b7819 */ /* 0x000fca000001160b */
[----:B-1----:R-:W-:-:S06]  /*0b20*/  IMAD.MOV.U32 R0, RZ, RZ, R11 ;  /* 0x000000ffff007224 */ /* 0x002fcc00078e000b */
[----:B------:R-:W-:-:S04]  /*0b30*/  @P0 IADD3 R2, R2, 0x3f, RZ ;  /* 0x0000003f02020810 */ /* 0x000fc80007ffe0ff */
[----:B------:R-:W-:-:S04]  /*0b40*/  @P0 SHF.R.S32.HI R7, RZ, 0x1f, R2 ;  /* 0x0000001fff070819 */ /* 0x000fc80000011402 */
[----:B------:R-:W-:-:S04]  /*0b50*/  @P0 LEA.HI R7, R7, R2, RZ, 0x6 ;  /* 0x0000000207070211 */ /* 0x000fc800078f30ff */
[----:B------:R-:W-:-:S04]  /*0b60*/  @P0 SHF.R.S32.HI R0, RZ, 0x6, R7 ;  /* 0x00000006ff000819 */ /* 0x000fc80000011407 */
[----:B------:R-:W-:-:S13]  /*0b70*/  ISETP.GT.AND P0, PT, R0, R11, PT ;  /* 0x0000000b0000720c */ /* 0x000fda0003f04270 */
[----:B------:R-:W-:Y:S05]  /*0b80*/  @!P0 BRA `(.L_x_941) ;  /* 0x0000555000008947 */ /* 0x000fea0003800000 */
[----:B------:R-:W-:-:S04]  /*0b90*/  ISETP.NE.U32.AND P3, PT, RZ, c[0x0][0x340], PT ;  /* 0x0000d000ff007a0c */ /* 0x000fc80003f65070 */
[----:B------:R-:W-:-:S13]  /*0ba0*/  ISETP.NE.AND.EX P3, PT, RZ, c[0x0][0x344], PT, P3 ;  /* 0x0000d100ff007a0c */ /* 0x000fda0003f65330 */
[----:B------:R-:W-:-:S06]  /*0bb0*/  @P3 IMAD.WIDE R14, R200, R5, c[0x0][0x340] ;  /* 0x0000d000c80e3625 */ /* 0x000fcc00078e0205 */
[----:B------:R1:W3:Y:S01]  /*0bc0*/  @P3 LDG.E R14, [R14.64] ;  /* 0x000000060e0e3981 */ /* 0x0002e2000c1e1900 */
[----:B------:R-:W-:Y:S01]  /*0bd0*/  SHF.R.S32.HI R13, RZ, 0x1f, R90 ;  /* 0x0000001fff0d7819 */ /* 0x000fe2000001145a */
[----:B------:R-:W-:Y:S01]  /*0be0*/  IMAD.IADD R158, R158, 0x1, R3 ;  /* 0x000000019e9e7824 */ /* 0x000fe200078e0203 */
[----:B------:R-:W-:Y:S01]  /*0bf0*/  IADD3 R12, R0, -0x1, RZ ;  /* 0xffffffff000c7810 */ /* 0x000fe20007ffe0ff */
[----:B------:R-:W-:Y:S01]  /*0c00*/  IMAD R2, R92, c[0x0][0x1e8], RZ ;  /* 0x00007a005c027a24 */ /* 0x000fe200078e02ff */
[-C--:B------:R-:W-:Y:S01]  /*0c10*/  LEA.HI R7, R13, R90.reuse, RZ, 0x3 ;  /* 0x0000005a0d077211 */ /* 0x080fe200078f18ff */
[----:B------:R-:W-:Y:S01]  /*0c20*/  IMAD.MOV.U32 R104, RZ, RZ, c[0x0][0x238] ;  /* 0x00008e00ff687624 */ /* 0x000fe200078e00ff */
[----:B------:R-:W-:Y:S01]  /*0c30*/  ISETP.GT.AND P0, PT, R12, R11, PT ;  /* 0x0000000b0c00720c */ /* 0x000fe20003f04270 */
[----:B------:R-:W-:Y:S01]  /*0c40*/  IMAD.MOV.U32 R115, RZ, RZ, 0x6 ;  /* 0x00000006ff737424 */ /* 0x000fe200078e00ff */
[----:B------:R-:W-:Y:S01]  /*0c50*/  SHF.R.S32.HI R3, RZ, 0x3, R7 ;  /* 0x00000003ff037819 */ /* 0x000fe20000011407 */
[----:B------:R-:W-:Y:S01]  /*0c60*/  IMAD.MOV.U32 R4, RZ, RZ, c[0x0][0x258] ;  /* 0x00009600ff047624 */ /* 0x000fe200078e00ff */
[----:B------:R-:W-:Y:S01]  /*0c70*/  LOP3.LUT R7, R7, 0x1ffffff8, RZ, 0xc0, !PT ;  /* 0x1ffffff807077812 */ /* 0x000fe200078ec0ff */
[----:B------:R-:W-:Y:S01]  /*0c80*/  IMAD.WIDE.U32 R16, R197, c[0x0][0x1e8], RZ ;  /* 0x00007a00c5107a25 */ /* 0x000fe200078e00ff */
[-C--:B------:R-:W-:Y:S01]  /*0c90*/  SHF.L.U64.HI R93, R104, R115.reuse, c[0x0][0x23c] ;  /* 0x00008f00685d7619 */ /* 0x080fe20000010273 */
[----:B------:R-:W-:Y:S01]  /*0ca0*/  ULDC.U8 UR4, c[0x0][0x298] ;  /* 0x0000a60000047ab9 */ /* 0x000fe20000000000 */
[----:B------:R-:W-:Y:S01]  /*0cb0*/  IADD3 R28, -R7, R90, RZ ;  /* 0x0000005a071c7210 */ /* 0x000fe20007ffe1ff */
[----:B------:R-:W-:Y:S01]  /*0cc0*/  IMAD R5, R197, c[0x0][0x1ec], R2 ;  /* 0x00007b00c5057a24 */ /* 0x000fe200078e0202 */
[----:B------:R-:W-:Y:S01]  /*0cd0*/  SHF.L.U64.HI R94, R4, R115, c[0x0][0x25c] ;  /* 0x00009700045e7619 */ /* 0x000fe20000010273 */
[----:B------:R-:W-:Y:S01]  /*0ce0*/  IMAD.SHL.U32 R95, R104, 0x40, RZ ;  /* 0x00000040685f7824 */ /* 0x000fe200078e00ff */
[----:B------:R-:W-:Y:S01]  /*0cf0*/  SHF.R.S32.HI R6, RZ, 0x1f, R12 ;  /* 0x0000001fff067819 */ /* 0x000fe2000001140c */
[----:B------:R-:W-:Y:S01]  /*0d00*/  IMAD.IADD R17, R17, 0x1, R5 ;  /* 0x0000000111117824 */ /* 0x000fe200078e0205 */
[----:B--2---:R-:W-:Y:S01]  /*0d10*/  SHF.R.S32.HI R8, RZ, 0x1f, R152 ;  /* 0x0000001fff087819 */ /* 0x004fe20000011498 */
[----:B------:R-:W-:Y:S01]  /*0d20*/  IMAD R5, R12, -0x40, -R3 ;  /* 0xffffffc00c057824 */ /* 0x000fe200078e0a03 */
[----:B------:R-:W-:Y:S01]  /*0d30*/  IADD3 R152, P1, R3, R152, RZ ;  /* 0x0000009803987210 */ /* 0x000fe20007f3e0ff */
[----:B------:R-:W-:Y:S01]  /*0d40*/  IMAD.SHL.U32 R28, R28, 0x8, RZ ;  /* 0x000000081c1c7824 */ /* 0x000fe200078e00ff */
[----:B------:R-:W-:Y:S01]  /*0d50*/  SHF.R.S32.HI R19, RZ, 0x1f, R200 ;  /* 0x0000001fff137819 */ /* 0x000fe200000114c8 */
[-C--:B------:R-:W-:Y:S01]  /*0d60*/  IMAD R9, R93, R12.reuse, RZ ;  /* 0x0000000c5d097224 */ /* 0x080fe200078e02ff */
[----:B------:R-:W-:Y:S01]  /*0d70*/  @P0 IADD3 R2, R0, -0x2, RZ ;  /* 0xfffffffe00020810 */ /* 0x000fe20007ffe0ff */
[----:B------:R-:W-:Y:S01]  /*0d80*/  IMAD.SHL.U32 R96, R4, 0x40, RZ ;  /* 0x0000004004607824 */ /* 0x000fe200078e00ff */
[----:B------:R-:W-:Y:S01]  /*0d90*/  SHF.R.S32.HI R29, RZ, 0x1f, R28 ;  /* 0x0000001fff1d7819 */ /* 0x000fe2000001141c */
[----:B-1----:R-:W-:Y:S01]  /*0da0*/  IMAD R15, R94, R12, RZ ;  /* 0x0000000c5e0f7224 */ /* 0x002fe200078e02ff */
[----:B------:R-:W-:Y:S01]  /*0db0*/  LEA.HI.X.SX32 R8, R3, R8, 0x1, P1 ;  /* 0x0000000803087211 */ /* 0x000fe200008f0eff */
[----:B------:R-:W-:Y:S01]  /*0dc0*/  IMAD.IADD R5, R5, 0x1, R198 ;  /* 0x0000000105057824 */ /* 0x000fe200078e02c6 */
[----:B------:R-:W-:Y:S01]  /*0dd0*/  SEL R20, R19, RZ, !P5 ;  /* 0x000000ff13147207 */ /* 0x000fe20006800000 */
[-C--:B------:R-:W-:Y:S01]  /*0de0*/  IMAD R9, R6, R95.reuse, R9 ;  /* 0x0000005f06097224 */ /* 0x080fe200078e0209 */
[----:B------:R-:W-:Y:S01]  /*0df0*/  IADD3 R7, R28, 0x80, RZ ;  /* 0x000000801c077810 */ /* 0x000fe20007ffe0ff */
[----:B------:R-:W-:Y:S01]  /*0e00*/  IMAD R30, R92, c[0x0][0x240], RZ ;  /* 0x000090005c1e7a24 */ /* 0x000fe200078e02ff */
[C---:B------:R-:W-:Y:S01]  /*0e10*/  ISETP.GE.AND P2, PT, R5.reuse, 0x1, PT ;  /* 0x000000010500780c */ /* 0x040fe20003f46270 */
[----:B------:R-:W-:Y:S01]  /*0e20*/  IMAD R6, R6, R96, R15 ;  /* 0x0000006006067224 */ /* 0x000fe200078e020f */
[----:B------:R-:W-:Y:S01]  /*0e30*/  ISETP.GE.AND P1, PT, R5, 0x21, PT ;  /* 0x000000210500780c */ /* 0x000fe20003f26270 */
[----:B------:R-:W-:Y:S01]  /*0e40*/  IMAD R30, R197, c[0x0][0x244], R30 ;  /* 0x00009100c51e7a24 */ /* 0x000fe200078e021e */
[----:B------:R-:W-:Y:S01]  /*0e50*/  @P0 SHF.R.S32.HI R5, RZ, 0x1f, R2 ;  /* 0x0000001fff050819 */ /* 0x000fe20000011402 */
[----:B------:R-:W-:Y:S01]  /*0e60*/  @P0 IMAD R0, R93, R2, RZ ;  /* 0x000000025d000224 */ /* 0x000fe200078e02ff */
[-C--:B------:R-:W-:Y:S01]  /*0e70*/  LEA.HI R124, R13, R90.reuse, RZ, 0x2 ;  /* 0x0000005a0d7c7211 */ /* 0x080fe200078f10ff */
[----:B------:R-:W-:Y:S01]  /*0e80*/  IMAD.SHL.U32 R3, R3, 0x40, RZ ;  /* 0x0000004003037824 */ /* 0x000fe200078e00ff */
[----:B------:R-:W-:Y:S01]  /*0e90*/  SHF.R.S32.HI R127, RZ, 0x1f, R142 ;  /* 0x0000001fff7f7819 */ /* 0x000fe2000001148e */
[----:B------:R-:W-:Y:S01]  /*0ea0*/  @P0 IMAD R0, R5, R95, R0 ;  /* 0x0000005f05000224 */ /* 0x000fe200078e0200 */
[----:B------:R-:W-:Y:S01]  /*0eb0*/  IADD3 R5, R28, 0x40, RZ ;  /* 0x000000401c057810 */ /* 0x000fe20007ffe0ff */
[----:B------:R-:W-:Y:S01]  /*0ec0*/  IMAD R26, R92, c[0x0][0x260], RZ ;  /* 0x000098005c1a7a24 */ /* 0x000fe200078e02ff */
[----:B------:R-:W-:Y:S01]  /*0ed0*/  LOP3.LUT R3, R3, 0x1c0, RZ, 0xc0, !PT ;  /* 0x000001c003037812 */ /* 0x000fe200078ec0ff */
[----:B------:R-:W-:Y:S01]  /*0ee0*/  IMAD R163, R8, c[0x0][0x238], RZ ;  /* 0x00008e0008a37a24 */ /* 0x000fe200078e02ff */
[----:B------:R-:W-:Y:S01]  /*0ef0*/  ISETP.GE.AND P4, PT, R5, c[0x0][0x1d4], PT ;  /* 0x0000750005007a0c */ /* 0x000fe20003f86270 */
[----:B------:R-:W-:Y:S01]  /*0f00*/  IMAD R26, R197, c[0x0][0x264], R26 ;  /* 0x00009900c51a7a24 */ /* 0x000fe200078e021a */
[----:B------:R-:W-:Y:S01]  /*0f10*/  SEL R5, R200, RZ, !P5 ;  /* 0x000000ffc8057207 */ /* 0x000fe20006800000 */
[----:B------:R-:W-:Y:S01]  /*0f20*/  IMAD R163, R152, c[0x0][0x23c], R163 ;  /* 0x00008f0098a37a24 */ /* 0x000fe200078e02a3 */
[----:B------:R-:W-:Y:S01]  /*0f30*/  LOP3.LUT R10, R3, 0x38, R28, 0xf8, !PT ;  /* 0x00000038030a7812 */ /* 0x000fe200078ef81c */
[----:B------:R-:W-:Y:S01]  /*0f40*/  IMAD.SHL.U32 R111, R104, 0x20, RZ ;  /* 0x00000020686f7824 */ /* 0x000fe200078e00ff */
[----:B------:R-:W-:Y:S01]  /*0f50*/  SHF.R.U32.HI R3, RZ, 0x3, R3 ;  /* 0x00000003ff037819 */ /* 0x000fe20000011603 */
[----:B------:R-:W-:Y:S01]  /*0f60*/  IMAD R161, R8, c[0x0][0x258], RZ ;  /* 0x0000960008a17a24 */ /* 0x000fe200078e02ff */
[----:B------:R-:W-:Y:S01]  /*0f70*/  ISETP.GE.AND P5, PT, R28, c[0x0][0x1d4], PT ;  /* 0x000075001c007a0c */ /* 0x000fe20003fa6270 */
[----:B------:R-:W-:Y:S01]  /*0f80*/  IMAD.SHL.U32 R113, R4, 0x20, RZ ;  /* 0x0000002004717824 */ /* 0x000fe200078e00ff */
[----:B------:R-:W-:Y:S01]  /*0f90*/  LOP3.LUT R3, R10, R3, RZ, 0x3c, !PT ;  /* 0x000000030a037212 */ /* 0x000fe200078e3cff */
[----:B------:R-:W-:Y:S01]  /*0fa0*/  IMAD R161, R152, c[0x0][0x25c], R161 ;  /* 0x0000970098a17a24 */ /* 0x000fe200078e02a1 */
[CC--:B------:R-:W-:Y:S01]  /*0fb0*/  LEA.HI R10, R13.reuse, R90.reuse, RZ, 0x6 ;  /* 0x0000005a0d0a7211 */ /* 0x0c0fe200078f30ff */
[----:B------:R-:W-:Y:S01]  /*0fc0*/  IMAD.MOV.U32 R53, RZ, RZ, RZ ;  /* 0x000000ffff357224 */ /* 0x000fe200078e00ff */
[----:B------:R-:W-:Y:S01]  /*0fd0*/  SHF.R.S32.HI R97, RZ, 0x2, R124 ;  /* 0x00000002ff617819 */ /* 0x000fe2000001147c */
[----:B------:R-:W-:Y:S01]  /*0fe0*/  IMAD.MOV.U32 R67, RZ, RZ, 0x1 ;  /* 0x00000001ff437424 */ /* 0x000fe200078e00ff */
[----:B------:R-:W-:Y:S01]  /*0ff0*/  LEA.HI R13, R13, R90, RZ, 0x5 ;  /* 0x0000005a0d0d7211 */ /* 0x000fe200078f28ff */
[----:B------:R-:W-:Y:S01]  /*1000*/  IMAD.SHL.U32 R10, R10, 0x8, RZ ;  /* 0x000000080a0a7824 */ /* 0x000fe200078e00ff */
[----:B------:R-:W-:Y:S01]  /*1010*/  MOV R100, c[0x0][0x27c] ;  /* 0x00009f0000647a02 */ /* 0x000fe20000000f00 */
[----:B------:R-:W-:Y:S01]  /*1020*/  IMAD.WIDE.U32 R164, R97, c[0x0][0x1e0], RZ ;  /* 0x0000780061a47a25 */ /* 0x000fe200078e00ff */
[----:B------:R-:W-:-:S02]  /*1030*/  SHF.L.U32 R13, R13, 0x4, RZ ;  /* 0x000000040d0d7819 */ /* 0x000fc400000006ff */
[----:B------:R-:W-:Y:S01]  /*1040*/  LOP3.LUT R10, R3, 0xfffffe00, R10, 0xf8, !PT ;  /* 0xfffffe00030a7812 */ /* 0x000fe200078ef80a */
[----:B------:R-:W-:Y:S01]  /*1050*/  IMAD.SHL.U32 R108, R100, 0x2, RZ ;  /* 0x00000002646c7824 */ /* 0x000fe200078e00ff */
[----:B------:R-:W-:Y:S02]  /*1060*/  LOP3.LUT R13, R13, 0xfffffe00, RZ, 0xc0, !PT ;  /* 0xfffffe000d0d7812 */ /* 0x000fe400078ec0ff */
[----:B---3--:R-:W-:Y:S01]  /*1070*/  @P3 SHF.R.S32.HI R15, RZ, 0x1f, R14 ;  /* 0x0000001fff0f3819 */ /* 0x008fe2000001140e */
[----:B------:R-:W-:Y:S02]  /*1080*/  @!P3 IMAD.MOV.U32 R15, RZ, RZ, R19 ;  /* 0x000000ffff0fb224 */ /* 0x000fe400078e0013 */
[----:B------:R-:W-:-:S03]  /*1090*/  IMAD.WIDE.U32 R18, R197, c[0x0][0x240], R28 ;  /* 0x00009000c5127a25 */ /* 0x000fc600078e001c */
[----:B------:R-:W-:Y:S01]  /*10a0*/  SEL R131, R15, RZ, !P6 ;  /* 0x000000ff0f837207 */ /* 0x000fe20007000000 */
[----:B------:R-:W-:Y:S01]  /*10b0*/  @!P3 IMAD.MOV.U32 R14, RZ, RZ, R200 ;  /* 0x000000ffff0eb224 */ /* 0x000fe200078e00c8 */
[----:B------:R-:W-:Y:S01]  /*10c0*/  IADD3 R31, R19, R30, RZ ;  /* 0x0000001e131f7210 */ /* 0x000fe20007ffe0ff */
[----:B------:R-:W-:Y:S01]  /*10d0*/  IMAD.MOV.U32 R30, RZ, RZ, R18 ;  /* 0x000000ffff1e7224 */ /* 0x000fe200078e0012 */
[----:B------:R-:W-:Y:S01]  /*10e0*/  ISETP.GE.AND P3, PT, R7, c[0x0][0x1d4], PT ;  /* 0x0000750007007a0c */ /* 0x000fe20003f66270 */
[----:B------:R-:W-:Y:S01]  /*10f0*/  IMAD R18, R92, c[0x0][0x210], RZ ;  /* 0x000084005c127a24 */ /* 0x000fe200078e02ff */
[----:B------:R-:W-:Y:S01]  /*1100*/  LOP3.LUT R7, R124, 0xfffffffc, RZ, 0xc0, !PT ;  /* 0xfffffffc7c077812 */ /* 0x000fe200078ec0ff */
[----:B------:R-:W-:Y:S01]  /*1110*/  IMAD.WIDE.U32 R30, R5, c[0x0][0x248], R30 ;  /* 0x00009200051e7a25 */ /* 0x000fe200078e001e */
[----:B------:R-:W-:Y:S02]  /*1120*/  SEL R150, R14, RZ, !P6 ;  /* 0x000000ff0e967207 */ /* 0x000fe40007000000 */
[----:B------:R-:W-:Y:S01]  /*1130*/  SHF.R.S32.HI R124, RZ, 0x1f, R124 ;  /* 0x0000001fff7c7819 */ /* 0x000fe2000001147c */
[----:B------:R-:W-:-:S02]  /*1140*/  IMAD R21, R197, c[0x0][0x214], R18 ;  /* 0x00008500c5157a24 */ /* 0x000fc400078e0212 */
[----:B------:R-:W-:Y:S01]  /*1150*/  IMAD R18, R20, c[0x0][0x248], RZ ;  /* 0x0000920014127a24 */ /* 0x000fe200078e02ff */
[----:B------:R-:W-:Y:S01]  /*1160*/  LEA.HI R124, R124, R97, RZ, 0x3 ;  /* 0x000000617c7c7211 */ /* 0x000fe200078f18ff */
[----:B------:R-:W-:Y:S01]  /*1170*/  IMAD.IADD R22, R90, 0x1, -R7 ;  /* 0x000000015a167824 */ /* 0x000fe200078e0a07 */
[----:B------:R-:W-:Y:S01]  /*1180*/  SHF.R.S32.HI R7, RZ, 0x1f, R97 ;  /* 0x0000001fff077819 */ /* 0x000fe20000011461 */
[----:B------:R-:W-:Y:S01]  /*1190*/  IMAD R18, R5, c[0x0][0x24c], R18 ;  /* 0x0000930005127a24 */ /* 0x000fe200078e0212 */
[----:B------:R-:W-:Y:S01]  /*11a0*/  LOP3.LUT R124, R124, 0xfffffff8, RZ, 0xc0, !PT ;  /* 0xfffffff87c7c7812 */ /* 0x000fe200078ec0ff */
[----:B------:R-:W-:Y:S02]  /*11b0*/  IMAD.SHL.U32 R24, R22, 0x8, RZ ;  /* 0x0000000816187824 */ /* 0x000fe400078e00ff */
[----:B------:R-:W-:Y:S02]  /*11c0*/  IMAD.IADD R31, R31, 0x1, R18 ;  /* 0x000000011f1f7824 */ /* 0x000fe400078e0212 */
[----:B------:R-:W-:Y:S01]  /*11d0*/  IMAD.WIDE.U32 R28, R197, c[0x0][0x260], R28 ;  /* 0x00009800c51c7a25 */ /* 0x000fe200078e001c */
[----:B------:R-:W-:-:S02]  /*11e0*/  SHF.R.S32.HI R25, RZ, 0x1f, R24 ;  /* 0x0000001fff197819 */ /* 0x000fc40000011418 */
[----:B------:R-:W-:Y:S01]  /*11f0*/  IADD3 R121, R24, 0x60, RZ ;  /* 0x0000006018797810 */ /* 0x000fe20007ffe0ff */
[----:B------:R-:W-:Y:S01]  /*1200*/  IMAD.WIDE.U32 R154, R152, c[0x0][0x238], R30 ;  /* 0x00008e00989a7a25 */ /* 0x000fe200078e001e */
[C---:B------:R-:W-:Y:S02]  /*1210*/  IADD3 R120, R24.reuse, 0x80, RZ ;  /* 0x0000008018787810 */ /* 0x040fe40007ffe0ff */
[----:B------:R-:W-:Y:S01]  /*1220*/  IADD3 R119, R24, 0xa0, RZ ;  /* 0x000000a018777810 */ /* 0x000fe20007ffe0ff */
[----:B------:R-:W-:Y:S02]  /*1230*/  IMAD.IADD R27, R29, 0x1, R26 ;  /* 0x000000011d1b7824 */ /* 0x000fe400078e021a */
[----:B------:R-:W-:Y:S02]  /*1240*/  IMAD.MOV.U32 R26, RZ, RZ, R28 ;  /* 0x000000ffff1a7224 */ /* 0x000fe400078e001c */
[----:B------:R-:W-:Y:S02]  /*1250*/  IMAD R20, R20, c[0x0][0x268], RZ ;  /* 0x00009a0014147a24 */ /* 0x000fe400078e02ff */
[----:B------:R-:W-:-:S02]  /*1260*/  IMAD.IADD R163, R155, 0x1, R163 ;  /* 0x000000019ba37824 */ /* 0x000fc400078e02a3 */
[----:B------:R-:W-:Y:S02]  /*1270*/  IMAD.MOV.U32 R162, RZ, RZ, R154 ;  /* 0x000000ffffa27224 */ /* 0x000fe400078e009a */
[----:B------:R-:W-:-:S04]  /*1280*/  IMAD.WIDE.U32 R28, R197, c[0x0][0x210], R24 ;  /* 0x00008400c51c7a25 */ /* 0x000fc800078e0018 */
[C---:B------:R-:W-:Y:S01]  /*1290*/  IMAD R3, R5.reuse, c[0x0][0x26c], R20 ;  /* 0x00009b0005037a24 */ /* 0x040fe200078e0214 */
[----:B------:R-:W-:Y:S01]  /*12a0*/  MOV R20, R28 ;  /* 0x0000001c00147202 */ /* 0x000fe20000000f00 */
[----:B------:R-:W-:-:S04]  /*12b0*/  IMAD.WIDE.U32 R26, R5, c[0x0][0x268], R26 ;  /* 0x00009a00051a7a25 */ /* 0x000fc800078e001a */
[----:B------:R-:W-:-:S04]  /*12c0*/  IMAD.WIDE.U32 R14, R12, R95, R162 ;  /* 0x0000005f0c0e7225 */ /* 0x000fc800078e00a2 */
[----:B------:R-:W-:Y:S01]  /*12d0*/  IMAD.IADD R27, R27, 0x1, R3 ;  /* 0x000000011b1b7824 */ /* 0x000fe200078e0203 */
[C---:B------:R-:W-:Y:S01]  /*12e0*/  @P2 LEA R28, P6, R14.reuse, c[0x0][0x220], 0x1 ;  /* 0x000088000e1c2a11 */ /* 0x040fe200078c08ff */
[----:B------:R-:W-:Y:S02]  /*12f0*/  IMAD.IADD R3, R15, 0x1, R9 ;  /* 0x000000010f037824 */ /* 0x000fe400078e0209 */
[----:B------:R-:W-:Y:S02]  /*1300*/  IMAD.MOV.U32 R5, RZ, RZ, 0x5 ;  /* 0x00000005ff057424 */ /* 0x000fe400078e00ff */
[----:B------:R-:W-:Y:S01]  /*1310*/  IMAD.IADD R21, R29, 0x1, R21 ;  /* 0x000000011d157824 */ /* 0x000fe200078e0215 */
[----:B------:R-:W-:Y:S01]  /*1320*/  @P2 LEA.HI.X R29, R14, c[0x0][0x224], R3, 0x1, P6 ;  /* 0x000089000e1d2a11 */ /* 0x000fe200030f0c03 */
[----:B------:R-:W-:Y:S01]  /*1330*/  IMAD.WIDE.U32 R152, R152, c[0x0][0x258], R26 ;  /* 0x0000960098987a25 */ /* 0x000fe200078e001a */
[----:B------:R-:W-:Y:S02]  /*1340*/  @P1 IADD3 R9, P6, R111, R14, RZ ;  /* 0x0000000e6f091210 */ /* 0x000fe40007fde0ff */
[-C--:B------:R-:W-:Y:S01]  /*1350*/  SHF.L.U64.HI R104, R104, R5.reuse, c[0x0][0x23c] ;  /* 0x00008f0068687619 */ /* 0x080fe20000010205 */
[----:B------:R-:W-:Y:S01]  /*1360*/  IMAD.IADD R161, R153, 0x1, R161 ;  /* 0x0000000199a17824 */ /* 0x000fe200078e02a1 */
[----:B------:R-:W-:Y:S01]  /*1370*/  SHF.L.U64.HI R106, R4, R5, c[0x0][0x25c] ;  /* 0x00009700046a7619 */ /* 0x000fe20000010205 */
[----:B------:R-:W-:-:S02]  /*1380*/  IMAD.MOV.U32 R160, RZ, RZ, R152 ;  /* 0x000000ffffa07224 */ /* 0x000fc400078e0098 */
[----:B------:R-:W-:Y:S01]  /*1390*/  @P1 IMAD.X R14, R104, 0x1, R3, P6 ;  /* 0x00000001680e1824 */ /* 0x000fe200030e0603 */
[----:B------:R-:W-:Y:S01]  /*13a0*/  @P1 LEA R32, P6, R9, c[0x0][0x220], 0x1 ;  /* 0x0000880009201a11 */ /* 0x000fe200078c08ff */
[----:B------:R-:W-:-:S03]  /*13b0*/  IMAD.WIDE.U32 R18, R12, R96, R160 ;  /* 0x000000600c127225 */ /* 0x000fc600078e00a0 */
[----:B------:R-:W-:Y:S01]  /*13c0*/  @P1 LEA.HI.X R33, R9, c[0x0][0x224], R14, 0x1, P6 ;  /* 0x0000890009211a11 */ /* 0x000fe200030f0c0e */
[C---:B------:R-:W-:Y:S01]  /*13d0*/  @P2 IMAD.SHL.U32 R14, R10.reuse, 0x2, RZ ;  /* 0x000000020a0e2824 */ /* 0x040fe200078e00ff */
[----:B------:R-:W-:Y:S01]  /*13e0*/  @P1 SHF.L.U32 R9, R10, 0x1, RZ ;  /* 0x000000010a091819 */ /* 0x000fe200000006ff */
[----:B------:R-:W-:Y:S01]  /*13f0*/  IMAD.IADD R3, R19, 0x1, R6 ;  /* 0x0000000113037824 */ /* 0x000fe200078e0206 */
[----:B------:R-:W-:Y:S01]  /*1400*/  @P2 LEA R30, P6, R18, c[0x0][0x250], 0x1 ;  /* 0x00009400121e2a11 */ /* 0x000fe200078c08ff */
[----:B------:R-:W-:Y:S01]  /*1410*/  @P2 IMAD.SHL.U32 R6, R10, 0x2, RZ ;  /* 0x000000020a062824 */ /* 0x000fe200078e00ff */
[----:B------:R-:W-:Y:S01]  /*1420*/  @!PT LDS RZ, [RZ] ;  /* 0x00000000fffff984 */ /* 0x000fe20000000800 */
[----:B------:R-:W-:Y:S01]  /*1430*/  @!PT LDS RZ, [RZ] ;  /* 0x00000000fffff984 */ /* 0x000fe20000000800 */
[----:B------:R-:W-:Y:S01]  /*1440*/  @!PT LDS RZ, [RZ] ;  /* 0x00000000fffff984 */ /* 0x000fe20000000800 */
[----:B------:R1:W-:Y:S01]  /*1450*/  @P2 LDGSTS.E.BYPASS.LTC128B.128 [R14+0xc100], [R28.64], !P5 ;  /* 0x0c1000001c0e2fae */ /* 0x0003e2000e901d46 */
[----:B------:R-:W-:Y:S01]  /*1460*/  IMAD.SHL.U32 R22, R22, 0x4, RZ ;  /* 0x0000000416167824 */ /* 0x000fe200078e00ff */
[----:B------:R-:W-:Y:S01]  /*1470*/  @P2 LEA.HI.X R31, R18, c[0x0][0x254], R3, 0x1, P6 ;  /* 0x00009500121f2a11 */ /* 0x000fe200030f0c03 */
[----:B------:R-:W-:Y:S01]  /*1480*/  IMAD R144, R7, c[0x0][0x290], RZ ;  /* 0x0000a40007907a24 */ /* 0x000fe200078e02ff */
[----:B------:R1:W-:Y:S01]  /*1490*/  @P2 LDGSTS.E.BYPASS.LTC128B.128 [R14+0xe100], [R28.64+0x80], !P4 ;  /* 0x0e1000801c0e2fae */ /* 0x0003e2000e101d46 */
[----:B------:R-:W-:Y:S01]  /*14a0*/  ISETP.GE.AND P6, PT, R24, c[0x0][0x27c], PT ;  /* 0x00009f0018007a0c */ /* 0x000fe20003fc6270 */
[C---:B------:R-:W-:Y:S01]  /*14b0*/  IMAD.WIDE.U32 R148, R97.reuse, c[0x0][0x290], R24 ;  /* 0x0000a40061947a25 */ /* 0x040fe200078e0018 */
[----:B------:R-:W-:Y:S01]  /*14c0*/  SHF.R.S32.HI R23, RZ, 0x1f, R22 ;  /* 0x0000001fff177819 */ /* 0x000fe20000011416 */
[----:B------:R1:W-:Y:S01]  /*14d0*/  @P2 LDGSTS.E.BYPASS.LTC128B.128 [R14+0x10100], [R28.64+0x100], !P3 ;  /* 0x101001001c0e2fae */ /* 0x0003e2000d901d46 */
[----:B------:R-:W-:Y:S01]  /*14e0*/  SEL R5, RZ, c[0x0][0x27c], !P6 ;  /* 0x00009f00ff057a07 */ /* 0x000fe20007000000 */
[C---:B------:R-:W-:Y:S01]  /*14f0*/  IMAD R144, R97.reuse, c[0x0][0x294], R144 ;  /* 0x0000a50061907a24 */ /* 0x040fe200078e0290 */
[----:B------:R-:W-:Y:S01]  /*1500*/  P2R R126, PR, RZ, 0x40 ;  /* 0x00000040ff7e7803 */ /* 0x000fe20000000000 */
[----:B------:R2:W-:Y:S01]  /*1510*/  @P1 LDGSTS.E.BYPASS.LTC128B.128 [R9+0xd100], [R32.64], !P5 ;  /* 0x0d10000020091fae */ /* 0x0005e2000e901d46 */
[----:B------:R-:W-:-:S03]  /*1520*/  IMAD.WIDE.U32 R26, R97, c[0x0][0x290], R22 ;  /* 0x0000a400611a7a25 */ /* 0x000fc600078e0016 */
[----:B------:R2:W-:Y:S01]  /*1530*/  @P1 LDGSTS.E.BYPASS.LTC128B.128 [R9+0xf100], [R32.64+0x80], !P4 ;  /* 0x0f10008020091fae */ /* 0x0005e2000e101d46 */
[----:B------:R-:W-:Y:S02]  /*1540*/  IMAD R8, R7, c[0x0][0x280], RZ ;  /* 0x0000a00007087a24 */ /* 0x000fe400078e02ff */
[----:B------:R-:W-:Y:S01]  /*1550*/  IMAD.IADD R5, R24, 0x1, R5 ;  /* 0x0000000118057824 */ /* 0x000fe200078e0205 */
[----:B------:R2:W-:Y:S01]  /*1560*/  @P1 LDGSTS.E.BYPASS.LTC128B.128 [R9+0x11100], [R32.64+0x100], !P3 ;  /* 0x1110010020091fae */ /* 0x0005e2000d901d46 */
[----:B------:R-:W-:Y:S02]  /*1570*/  IMAD R15, R131, c[0x0][0x1f0], RZ ;  /* 0x00007c00830f7a24 */ /* 0x000fe400078e02ff */
[----:B------:R-:W-:Y:S01]  /*1580*/  IMAD.IADD R149, R149, 0x1, R144 ;  /* 0x0000000195957824 */ /* 0x000fe200078e0290 */
[----:B------:R-:W0:Y:S01]  /*1590*/  LDGDEPBAR ;  /* 0x00000000000079af */ /* 0x000e220000000000 */
[----:B------:R-:W-:Y:S02]  /*15a0*/  IMAD.IADD R145, R144, 0x1, R27 ;  /* 0x0000000190917824 */ /* 0x000fe400078e021b */
[C---:B------:R-:W-:Y:S01]  /*15b0*/  IMAD R8, R97.reuse, c[0x0][0x284], R8 ;  /* 0x0000a10061087a24 */ /* 0x040fe200078e0208 */
[----:B------:R-:W-:Y:S01]  /*15c0*/  BAR.SYNC.DEFER_BLOCKING 0x0 ;  /* 0x0000000000007b1d */ /* 0x000fe20000010000 */
[----:B------:R-:W-:-:S04]  /*15d0*/  IMAD.WIDE.U32 R146, R97, c[0x0][0x280], R24 ;  /* 0x0000a00061927a25 */ /* 0x000fc800078e0018 */
[----:B------:R-:W-:Y:S01]  /*15e0*/  IMAD.MOV.U32 R144, RZ, RZ, R26 ;  /* 0x000000ffff907224 */ /* 0x000fe200078e001a */
[----:B------:R-:W-:Y:S01]  /*15f0*/  IADD3 R147, R147, R8, RZ ;  /* 0x0000000893937210 */ /* 0x000fe20007ffe0ff */
[----:B-1----:R-:W-:Y:S01]  /*1600*/  @P0 IMAD.WIDE.U32 R28, R2, R95, R162 ;  /* 0x0000005f021c0225 */ /* 0x002fe200078e00a2 */
[----:B------:R-:W-:-:S03]  /*1610*/  SHF.R.S32.HI R2, RZ, 0x1f, R5 ;  /* 0x0000001fff027819 */ /* 0x000fc60000011405 */
[----:B------:R-:W-:Y:S01]  /*1620*/  IMAD.WIDE.U32 R26, R97, c[0x0][0x280], R22 ;  /* 0x0000a000611a7a25 */ /* 0x000fe200078e0016 */
[CC--:B------:R-:W-:Y:S02]  /*1630*/  LEA.HI R116, R2.reuse, R5.reuse, RZ, 0x3 ;  /* 0x0000000502747211 */ /* 0x0c0fe400078f18ff */
[----:B------:R-:W-:Y:S01]  /*1640*/  LEA.HI R5, R2, R5, RZ, 0x6 ;  /* 0x0000000502057211 */ /* 0x000fe200078f30ff */
[----:B------:R-:W-:Y:S01]  /*1650*/  IMAD.WIDE.U32 R16, R150, c[0x0][0x1f0], R16 ;  /* 0x00007c0096107a25 */ /* 0x000fe200078e0010 */
[----:B------:R-:W-:-:S03]  /*1660*/  SHF.R.S32.HI R118, RZ, 0x3, R116 ;  /* 0x00000003ff767819 */ /* 0x000fc60000011474 */
[----:B------:R-:W-:Y:S02]  /*1670*/  IMAD R15, R150, c[0x0][0x1f4], R15 ;  /* 0x00007d00960f7a24 */ /* 0x000fe400078e020f */
[----:B------:R-:W-:Y:S02]  /*1680*/  @P0 IMAD.IADD R0, R29, 0x1, R0 ;  /* 0x000000011d000824 */ /* 0x000fe400078e0200 */
[----:B--2---:R-:W-:Y:S01]  /*1690*/  IMAD.IADD R9, R8, 0x1, R27 ;  /* 0x0000000108097824 */ /* 0x004fe200078e021b */
[----:B------:R-:W-:Y:S01]  /*16a0*/  @!PT LDS RZ, [RZ] ;  /* 0x00000000fffff984 */ /* 0x000fe20000000800 */
[----:B------:R-:W-:Y:S01]  /*16b0*/  @!PT LDS RZ, [RZ] ;  /* 0x00000000fffff984 */ /* 0x000fe20000000800 */
[----:B------:R-:W-:Y:S01]  /*16c0*/  @!PT LDS RZ, [RZ] ;  /* 0x00000000fffff984 */ /* 0x000fe20000000800 */
[----:B------:R1:W-:Y:S01]  /*16d0*/  @P2 LDGSTS.E.BYPASS.LTC128B.128 [R6+0x100], [R30.64], !P5 ;  /* 0x001000001e062fae */ /* 0x0003e2000e901d46 */
[----:B------:R-:W-:Y:S01]  /*16e0*/  MOV R8, R26 ;  /* 0x0000001a00087202 */ /* 0x000fe20000000f00 */
[----:B------:R-:W-:Y:S02]  /*16f0*/  IMAD.IADD R17, R17, 0x1, R15 ;  /* 0x0000000111117824 */ /* 0x000fe400078e020f */
[----:B------:R1:W-:Y:S01]  /*1700*/  @P2 LDGSTS.E.BYPASS.LTC128B.128 [R6+0x2100], [R30.64+0x80], !P4 ;  /* 0x021000801e062fae */ /* 0x0003e2000e101d46 */
[----:B------:R-:W-:-:S02]  /*1710*/  @P0 IMAD.SHL.U32 R2, R10, 0x2, RZ ;  /* 0x000000020a020824 */ /* 0x000fc400078e00ff */
[----:B------:R-:W-:Y:S01]  /*1720*/  IMAD.WIDE.U32 R156, R158, c[0x0][0x1e0], R16 ;  /* 0x000078009e9c7a25 */ /* 0x000fe200078e0010 */
[----:B------:R1:W-:Y:S01]  /*1730*/  @P2 LDGSTS.E.BYPASS.LTC128B.128 [R6+0x4100], [R30.64+0x100], !P3 ;  /* 0x041001001e062fae */ /* 0x0003e2000d901d46 */
[----:B------:R-:W-:Y:S02]  /*1740*/  @P1 IADD3 R4, P2, R113, R18, RZ ;  /* 0x0000001271041210 */ /* 0x000fe40007f5e0ff */
[----:B------:R-:W-:Y:S01]  /*1750*/  IADD3 R17, R22, 0x40, RZ ;  /* 0x0000004016117810 */ /* 0x000fe20007ffe0ff */
[----:B------:R-:W-:Y:S01]  /*1760*/  IMAD.WIDE.U32 R148, R142, c[0x0][0x290], R148 ;  /* 0x0000a4008e947a25 */ /* 0x000fe200078e0094 */
[----:B------:R-:W-:-:S03]  /*1770*/  IADD3 R16, R22, 0x50, RZ ;  /* 0x0000005016107810 */ /* 0x000fc60007ffe0ff */
[----:B------:R-:W-:Y:S01]  /*1780*/  @P1 IMAD.X R3, R106, 0x1, R3, P2 ;  /* 0x000000016a031824 */ /* 0x000fe200010e0603 */
[----:B------:R-:W-:Y:S01]  /*1790*/  @P1 LEA R18, P2, R4, c[0x0][0x250], 0x1 ;  /* 0x0000940004121a11 */ /* 0x000fe200078408ff */
[----:B------:R-:W-:-:S03]  /*17a0*/  IMAD.WIDE.U32 R146, R142, c[0x0][0x280], R146 ;  /* 0x0000a0008e927a25 */ /* 0x000fc600078e0092 */
[----:B------:R-:W-:Y:S01]  /*17b0*/  @P1 LEA.HI.X R19, R4, c[0x0][0x254], R3, 0x1, P2 ;  /* 0x0000950004131a11 */ /* 0x000fe200010f0c03 */
[----:B------:R-:W-:Y:S01]  /*17c0*/  @P1 IMAD.SHL.U32 R3, R10, 0x2, RZ ;  /* 0x000000020a031824 */ /* 0x000fe200078e00ff */
[----:B------:R-:W-:Y:S01]  /*17d0*/  @P0 LEA R14, P2, R28, c[0x0][0x220], 0x1 ;  /* 0x000088001c0e0a11 */ /* 0x000fe200078408ff */
[----:B------:R-:W-:-:S03]  /*17e0*/  IMAD.WIDE.U32 R144, R142, c[0x0][0x290], R144 ;  /* 0x0000a4008e907a25 */ /* 0x000fc600078e0090 */
[----:B------:R2:W-:Y:S01]  /*17f0*/  @P1 LDGSTS.E.BYPASS.LTC128B.128 [R3+0x1100], [R18.64], !P5 ;  /* 0x0110000012031fae */ /* 0x0005e2000e901d46 */
[----:B------:R-:W-:Y:S01]  /*1800*/  @P0 LEA.HI.X R15, R28, c[0x0][0x224], R0, 0x1, P2 ;  /* 0x000089001c0f0a11 */ /* 0x000fe200010f0c00 */
[----:B------:R-:W-:Y:S01]  /*1810*/  IMAD.IADD R124, R97, 0x1, -R124 ;  /* 0x00000001617c7824 */ /* 0x000fe200078e0a7c */
[----:B------:R-:W-:Y:S01]  /*1820*/  SHF.R.S32.HI R0, RZ, 0x1f, R158 ;  /* 0x0000001fff007819 */ /* 0x000fe2000001149e */
[----:B------:R2:W-:Y:S01]  /*1830*/  @P1 LDGSTS.E.BYPASS.LTC128B.128 [R3+0x3100], [R18.64+0x80], !P4 ;  /* 0x0310008012031fae */ /* 0x0005e2000e101d46 */
[----:B------:R-:W-:Y:S02]  /*1840*/  IMAD.SHL.U32 R5, R5, 0x40, RZ ;  /* 0x0000004005057824 */ /* 0x000fe400078e00ff */
[----:B------:R-:W-:Y:S01]  /*1850*/  IMAD.SHL.U32 R123, R124, 0x40, RZ ;  /* 0x000000407c7b7824 */ /* 0x000fe200078e00ff */
[----:B------:R2:W-:Y:S01]  /*1860*/  @P1 LDGSTS.E.BYPASS.LTC128B.128 [R3+0x5100], [R18.64+0x100], !P3 ;  /* 0x0510010012031fae */ /* 0x0005e2000d901d46 */
[----:B------:R-:W-:Y:S01]  /*1870*/  @P0 LEA R26, P1, R111, R14, 0x1 ;  /* 0x0000000e6f1a0211 */ /* 0x000fe200078208ff */
[----:B------:R-:W-:Y:S01]  /*1880*/  IMAD R101, R0, c[0x0][0x1e0], RZ ;  /* 0x0000780000657a24 */ /* 0x000fe200078e02ff */
[----:B------:R-:W-:Y:S01]  /*1890*/  LOP3.LUT R5, R5, 0xfffff000, RZ, 0xc0, !PT ;  /* 0xfffff00005057812 */ /* 0x000fe200078ec0ff */
[----:B------:R-:W0:Y:S01]  /*18a0*/  LDGDEPBAR ;  /* 0x00000000000079af */ /* 0x000e220000000000 */
[----:B------:R-:W-:Y:S01]  /*18b0*/  @P0 LEA.HI.X R27, R111, R15, R104, 0x1, P1 ;  /* 0x0000000f6f1b0211 */ /* 0x000fe200008f0c68 */
[----:B------:R-:W-:Y:S01]  /*18c0*/  IMAD R101, R158, c[0x0][0x1e4], R101 ;  /* 0x000079009e657a24 */ /* 0x000fe200078e0265 */
[----:B------:R-:W-:Y:S01]  /*18d0*/  LOP3.LUT R123, R123, 0x1c0, RZ, 0xc0, !PT ;  /* 0x000001c07b7b7812 */ /* 0x000fe200078ec0ff */
[----:B------:R3:W-:Y:S01]  /*18e0*/  @P0 LDGSTS.E.BYPASS.LTC128B.128 [R2+0x12100], [R14.64], !P5 ;  /* 0x121000000e020fae */ /* 0x0007e2000e901d46 */
[----:B-1----:R-:W-:-:S02]  /*18f0*/  IMAD.MOV.U32 R6, RZ, RZ, c[0x0][0x290] ;  /* 0x0000a400ff067624 */ /* 0x002fc400078e00ff */
[----:B------:R-:W-:Y:S01]  /*1900*/  SHF.R.U32.HI R122, RZ, 0x3, R123 ;  /* 0x00000003ff7a7819 */ /* 0x000fe2000001167b */
[----:B------:R3:W-:Y:S01]  /*1910*/  @P0 LDGSTS.E.BYPASS.LTC128B.128 [R2+0x14100], [R14.64+0x80], !P4 ;  /* 0x141000800e020fae */ /* 0x0007e2000e101d46 */
[----:B------:R-:W-:Y:S01]  /*1920*/  IMAD.IADD R101, R157, 0x1, R101 ;  /* 0x000000019d657824 */ /* 0x000fe200078e0265 */
[C---:B------:R-:W-:Y:S01]  /*1930*/  SHF.L.U64.HI R103, R6.reuse, R115, c[0x0][0x294] ;  /* 0x0000a50006677619 */ /* 0x040fe20000010273 */
[----:B------:R-:W-:Y:S01]  /*1940*/  IMAD R131, R131, c[0x0][0x218], RZ ;  /* 0x0000860083837a24 */ /* 0x000fe200078e02ff */
[----:B------:R3:W-:Y:S01]  /*1950*/  @P0 LDGSTS.E.BYPASS.LTC128B.128 [R2+0x16100], [R14.64+0x100], !P3 ;  /* 0x161001000e020fae */ /* 0x0007e2000d901d46 */
[----:B------:R-:W-:Y:S02]  /*1960*/  IMAD.SHL.U32 R105, R6, 0x40, RZ ;  /* 0x0000004006697824 */ /* 0x000fe400078e00ff */
[C---:B------:R-:W-:Y:S01]  /*1970*/  IMAD R131, R150.reuse, c[0x0][0x21c], R131 ;  /* 0x0000870096837a24 */ /* 0x040fe200078e0283 */
[----:B------:R1:W-:Y:S01]  /*1980*/  @P0 LDGSTS.E.BYPASS.LTC128B.128 [R2+0x13100], [R26.64], !P5 ;  /* 0x131000001a020fae */ /* 0x0003e2000e901d46 */
[----:B------:R-:W-:Y:S01]  /*1990*/  IMAD.WIDE.U32 R150, R150, c[0x0][0x218], R20 ;  /* 0x0000860096967a25 */ /* 0x000fe200078e0014 */
[----:B------:R-:W-:-:S02]  /*19a0*/  IADD3 R20, R22, 0x10, RZ ;  /* 0x0000001016147810 */ /* 0x000fc40007ffe0ff */
[----:B------:R1:W-:Y:S01]  /*19b0*/  @P0 LDGSTS.E.BYPASS.LTC128B.128 [R2+0x15100], [R26.64+0x80], !P4 ;  /* 0x151000801a020fae */ /* 0x0003e2000e101d46 */
[----:B------:R-:W-:Y:S01]  /*19c0*/  IMAD.IADD R131, R151, 0x1, R131 ;  /* 0x0000000197837824 */ /* 0x000fe200078e0283 */
[----:B--2---:R-:W-:Y:S02]  /*19d0*/  IADD3 R19, R22, 0x20, RZ ;  /* 0x0000002016137810 */ /* 0x004fe40007ffe0ff */
[----:B------:R1:W-:Y:S01]  /*19e0*/  @P0 LDGSTS.E.BYPASS.LTC128B.128 [R2+0x17100], [R26.64+0x100], !P3 ;  /* 0x171001001a020fae */ /* 0x0003e2000d901d46 */
[----:B------:R-:W-:Y:S01]  /*19f0*/  IADD3 R158, P0, R158, R97, RZ ;  /* 0x000000619e9e7210 */ /* 0x000fe20007f1e0ff */
[C---:B------:R-:W-:Y:S01]  /*1a00*/  IMAD R3, R127.reuse, c[0x0][0x290], RZ ;  /* 0x0000a4007f037a24 */ /* 0x040fe200078e02ff */
[----:B------:R-:W-:Y:S01]  /*1a10*/  IADD3 R18, R22, 0x30, RZ ;  /* 0x0000003016127810 */ /* 0x000fe20007ffe0ff */
[----:B------:R-:W-:Y:S01]  /*1a20*/  IMAD R127, R127, c[0x0][0x280], RZ ;  /* 0x0000a0007f7f7a24 */ /* 0x000fe200078e02ff */
[----:B------:R-:W0:Y:S01]  /*1a30*/  LDGDEPBAR ;  /* 0x00000000000079af */ /* 0x000e220000000000 */
[----:B------:R-:W-:Y:S01]  /*1a40*/  IMAD.X R159, R0, 0x1, R7, P0 ;  /* 0x00000001009f7824 */ /* 0x000fe200000e0607 */
[----:B------:R-:W-:Y:S01]  /*1a50*/  IADD3 R99, P1, P0, R156, R164, R24 ;  /* 0x000000a49c637210 */ /* 0x000fe2000783e018 */
[----:B------:R-:W-:-:S02]  /*1a60*/  IMAD R0, R7, c[0x0][0x1e0], RZ ;  /* 0x0000780007007a24 */ /* 0x000fc400078e02ff */
[C---:B------:R-:W-:Y:S02]  /*1a70*/  IMAD R3, R142.reuse, c[0x0][0x294], R3 ;  /* 0x0000a5008e037a24 */ /* 0x040fe400078e0203 */
[----:B------:R-:W-:Y:S02]  /*1a80*/  IMAD R7, R97, c[0x0][0x1e4], R0 ;  /* 0x0000790061077a24 */ /* 0x000fe400078e0200 */
[----:B------:R-:W-:Y:S02]  /*1a90*/  IMAD R127, R142, c[0x0][0x284], R127 ;  /* 0x0000a1008e7f7a24 */ /* 0x000fe400078e027f */
[C---:B---3--:R-:W-:Y:S01]  /*1aa0*/  IMAD.IADD R15, R22.reuse, 0x1, R19 ;  /* 0x00000001160f7824 */ /* 0x048fe200078e0213 */
[----:B------:R-:W-:Y:S01]  /*1ab0*/  IADD3 R102, R165, R7, RZ ;  /* 0x00000007a5667210 */ /* 0x000fe20007ffe0ff */
[----:B------:R-:W-:Y:S02]  /*1ac0*/  IMAD.IADD R14, R22, 0x1, R17 ;  /* 0x00000001160e7824 */ /* 0x000fe400078e0211 */
[----:B------:R-:W-:Y:S01]  /*1ad0*/  IMAD.WIDE.U32 R142, R142, c[0x0][0x280], R8 ;  /* 0x0000a0008e8e7a25 */ /* 0x000fe200078e0008 */
[----:B------:R-:W-:-:S02]  /*1ae0*/  ISETP.GE.AND P6, PT, R15, c[0x0][0x27c], PT ;  /* 0x00009f000f007a0c */ /* 0x000fc40003fc6270 */
[----:B------:R-:W-:Y:S01]  /*1af0*/  ISETP.GE.AND P2, PT, R14, c[0x0][0x27c], PT ;  /* 0x00009f000e007a0c */ /* 0x000fe20003f46270 */
[----:B------:R-:W-:Y:S01]  /*1b00*/  IMAD.IADD R129, R147, 0x1, R127 ;  /* 0x0000000193817824 */ /* 0x000fe200078e027f */
[----:B------:R-:W-:Y:S01]  /*1b10*/  SEL R0, RZ, c[0x0][0x27c], !P6 ;  /* 0x00009f00ff007a07 */ /* 0x000fe20007000000 */
[----:B------:R-:W-:Y:S01]  /*1b20*/  IMAD.IADD R130, R149, 0x1, R3 ;  /* 0x0000000195827824 */ /* 0x000fe200078e0203 */
[----:B------:R-:W-:Y:S01]  /*1b30*/  SEL R9, RZ, c[0x0][0x27c], !P2 ;  /* 0x00009f00ff097a07 */ /* 0x000fe20005000000 */
[----:B------:R-:W-:Y:S01]  /*1b40*/  IMAD.IADD R128, R3, 0x1, R145 ;  /* 0x0000000103807824 */ /* 0x000fe200078e0291 */
[----:B------:R-:W-:Y:S01]  /*1b50*/  IADD3.X R98, R101, R102, R25, P1, P0 ;  /* 0x0000006665627210 */ /* 0x000fe20000fe0419 */
[----:B------:R-:W-:Y:S01]  /*1b60*/  IMAD.IADD R7, R15, 0x1, R0 ;  /* 0x000000010f077824 */ /* 0x000fe200078e0200 */
[----:B------:R-:W-:Y:S01]  /*1b70*/  ISETP.GE.AND P0, PT, R100, 0x1, PT ;  /* 0x000000016400780c */ /* 0x000fe20003f06270 */
[----:B------:R-:W-:Y:S01]  /*1b80*/  IMAD.IADD R9, R14, 0x1, R9 ;  /* 0x000000010e097824 */ /* 0x000fe200078e0209 */
[----:B------:R-:W-:Y:S01]  /*1b90*/  P2R R125, PR, RZ, 0x4 ;  /* 0x00000004ff7d7803 */ /* 0x000fe20000000000 */
[----:B------:R-:W-:Y:S01]  /*1ba0*/  IMAD.IADD R127, R127, 0x1, R143 ;  /* 0x000000017f7f7824 */ /* 0x000fe200078e028f */
[----:B------:R-:W-:-:S02]  /*1bb0*/  SHF.R.S32.HI R4, RZ, 0x1f, R7 ;  /* 0x0000001fff047819 */ /* 0x000fc40000011407 */
[----:B------:R-:W-:Y:S02]  /*1bc0*/  SHF.R.S32.HI R0, RZ, 0x1f, R9 ;  /* 0x0000001fff007819 */ /* 0x000fe40000011409 */
[CC--:B------:R-:W-:Y:S02]  /*1bd0*/  LEA.HI R138, R4.reuse, R7.reuse, RZ, 0x3 ;  /* 0x00000007048a7211 */ /* 0x0c0fe400078f18ff */
[----:B------:R-:W-:Y:S02]  /*1be0*/  LEA.HI R4, R4, R7, RZ, 0x6 ;  /* 0x0000000704047211 */ /* 0x000fe400078f30ff */
[CC--:B-1----:R-:W-:Y:S02]  /*1bf0*/  LEA.HI R2, R0.reuse, R9.reuse, RZ, 0x3 ;  /* 0x0000000900027211 */ /* 0x0c2fe400078f18ff */
[----:B------:R-:W-:Y:S01]  /*1c00*/  LEA.HI R0, R0, R9, RZ, 0x6 ;  /* 0x0000000900007211 */ /* 0x000fe200078f30ff */
[----:B------:R-:W-:Y:S01]  /*1c10*/  IMAD.SHL.U32 R4, R4, 0x40, RZ ;  /* 0x0000004004047824 */ /* 0x000fe200078e00ff */
[----:B------:R-:W-:-:S02]  /*1c20*/  LOP3.LUT R7, R123, 0x38, R116, 0xf8, !PT ;  /* 0x000000387b077812 */ /* 0x000fc400078ef874 */
[----:B------:R-:W-:Y:S01]  /*1c30*/  LOP3.LUT R9, R123, 0x38, R138, 0xf8, !PT ;  /* 0x000000387b097812 */ /* 0x000fe200078ef88a */
[----:B------:R-:W-:Y:S01]  /*1c40*/  IMAD.SHL.U32 R0, R0, 0x40, RZ ;  /* 0x0000004000007824 */ /* 0x000fe200078e00ff */
[-C--:B------:R-:W-:Y:S02]  /*1c50*/  LOP3.LUT R114, R7, R122.reuse, RZ, 0x3c, !PT ;  /* 0x0000007a07727212 */ /* 0x080fe400078e3cff */
[----:B------:R-:W-:Y:S02]  /*1c60*/  LOP3.LUT R7, R123, 0x38, R2, 0xf8, !PT ;  /* 0x000000387b077812 */ /* 0x000fe400078ef802 */
[----:B------:R-:W-:Y:S02]  /*1c70*/  LOP3.LUT R4, R4, 0xfffff000, RZ, 0xc0, !PT ;  /* 0xfffff00004047812 */ /* 0x000fe400078ec0ff */
[----:B------:R-:W-:Y:S02]  /*1c80*/  LOP3.LUT R112, R9, R122, RZ, 0x3c, !PT ;  /* 0x0000007a09707212 */ /* 0x000fe400078e3cff */
[----:B------:R-:W-:-:S02]  /*1c90*/  LOP3.LUT R0, R0, 0xfffff000, RZ, 0xc0, !PT ;  /* 0xfffff00000007812 */ /* 0x000fc400078ec0ff */
[----:B------:R-:W-:Y:S02]  /*1ca0*/  LOP3.LUT R110, R7, R122, RZ, 0x3c, !PT ;  /* 0x0000007a076e7212 */ /* 0x000fe400078e3cff */
[--C-:B------:R-:W-:Y:S01]  /*1cb0*/  IADD3 R112, R112, R4, R13.reuse ;  /* 0x0000000470707210 */ /* 0x100fe20007ffe00d */
[----:B------:R-:W-:Y:S01]  /*1cc0*/  IMAD.MOV.U32 R4, RZ, RZ, c[0x0][0x280] ;  /* 0x0000a000ff047624 */ /* 0x000fe200078e00ff */
[--C-:B------:R-:W-:Y:S01]  /*1cd0*/  IADD3 R110, R110, R0, R13.reuse ;  /* 0x000000006e6e7210 */ /* 0x100fe20007ffe00d */
[----:B------:R-:W-:Y:S01]  /*1ce0*/  IMAD.MOV.U32 R0, RZ, RZ, c[0x0][0x1e0] ;  /* 0x00007800ff007624 */ /* 0x000fe200078e00ff */
[----:B------:R-:W-:Y:S01]  /*1cf0*/  IADD3 R114, R114, R5, R13 ;  /* 0x0000000572727210 */ /* 0x000fe20007ffe00d */
[----:B------:R-:W-:Y:S01]  /*1d00*/  IMAD.SHL.U32 R109, R4, 0x40, RZ ;  /* 0x00000040046d7824 */ /* 0x000fe200078e00ff */
[----:B------:R-:W-:Y:S01]  /*1d10*/  LOP3.LUT R5, R123, 0x18, R24, 0xf8, !PT ;  /* 0x000000187b057812 */ /* 0x000fe200078ef818 */
[----:B------:R-:W-:Y:S01]  /*1d20*/  IMAD.SHL.U32 R117, R0, 0x40, RZ ;  /* 0x0000004000757824 */ /* 0x000fe200078e00ff */
[----:B------:R-:W-:-:S02]  /*1d30*/  SHF.L.U64.HI R107, R4, R115, c[0x0][0x284] ;  /* 0x0000a100046b7619 */ /* 0x000fc40000010273 */
[----:B------:R-:W-:Y:S02]  /*1d40*/  SHF.L.U64.HI R115, R0, R115, c[0x0][0x1e4] ;  /* 0x0000790000737619 */ /* 0x000fe40000010273 */
[----:B------:R-:W-:Y:S02]  /*1d50*/  P2R R0, PR, RZ, 0x1 ;  /* 0x00000001ff007803 */ /* 0x000fe40000000000 */
[----:B------:R-:W-:Y:S02]  /*1d60*/  LOP3.LUT R0, R5, R122, RZ, 0x3c, !PT ;  /* 0x0000007a05007212 */ /* 0x000fe400078e3cff */
[----:B------:R-:W-:Y:S02]  /*1d70*/  LOP3.LUT R116, R116, 0xfffffff8, RZ, 0xc0, !PT ;  /* 0xfffffff874747812 */ /* 0x000fe400078ec0ff */
[----:B------:R-:W-:Y:S02]  /*1d80*/  LOP3.LUT R137, R138, 0xfffffff8, RZ, 0xc0, !PT ;  /* 0xfffffff88a897812 */ /* 0x000fe400078ec0ff */
[----:B------:R-:W-:-:S02]  /*1d90*/  LOP3.LUT R133, R2, 0xfffffff8, RZ, 0xc0, !PT ;  /* 0xfffffff802857812 */ /* 0x000fc400078ec0ff */
[----:B------:R-:W-:Y:S02]  /*1da0*/  LOP3.LUT P0, RZ, R124, 0x4, RZ, 0xc0, !PT ;  /* 0x000000047cff7812 */ /* 0x000fe4000780c0ff */
[----:B------:R-:W-:Y:S02]  /*1db0*/  SHF.R.S32.HI R135, RZ, 0x3, R2 ;  /* 0x00000003ff877819 */ /* 0x000fe40000011402 */
[----:B------:R-:W-:Y:S02]  /*1dc0*/  IADD3 R0, R13, R0, RZ ;  /* 0x000000000d007210 */ /* 0x000fe40007ffe0ff */
[----:B------:R-:W-:Y:S02]  /*1dd0*/  SHF.R.S32.HI R136, RZ, 0x1f, R116 ;  /* 0x0000001fff887819 */ /* 0x000fe40000011474 */
[----:B------:R-:W-:Y:S02]  /*1de0*/  SHF.R.S32.HI R138, RZ, 0x3, R138 ;  /* 0x00000003ff8a7819 */ /* 0x000fe4000001148a */
[----:B------:R-:W-:-:S02]  /*1df0*/  SHF.R.S32.HI R134, RZ, 0x1f, R137 ;  /* 0x0000001fff867819 */ /* 0x000fc40000011489 */
[----:B------:R-:W-:Y:S02]  /*1e00*/  SHF.R.S32.HI R132, RZ, 0x1f, R133 ;  /* 0x0000001fff847819 */ /* 0x000fe40000011485 */
[----:B------:R-:W-:Y:S02]  /*1e10*/  P2R R2, PR, RZ, 0x1 ;  /* 0x00000001ff027803 */ /* 0x000fe40000000000 */
.L_x_966:
[----:B------:R-:W-:Y:S01]  /*1e20*/  LOP3.LUT P1, RZ, R124, 0x4, RZ, 0xc0, !PT ;  /* 0x000000047cff7812 */ /* 0x000fe2000782c0ff */
[----:B------:R-:W-:Y:S01]  /*1e30*/  IMAD R2, R53, 0x3000, R0 ;  /* 0x0000300035027824 */ /* 0x000fe200078e0200 */
[----:B------:R-:W-:Y:S01]  /*1e40*/  SHF.R.S32.HI R4, RZ, 0x1f, R12 ;  /* 0x0000001fff047819 */ /* 0x000fe2000001140c */
[----:B------:R-:W-:Y:S04]  /*1e50*/  DEPBAR.LE SB0, 0x2 ;  /* 0x000080800000791a */ /* 0x000fe80000000000 */
[C---:B------:R-:W-:Y:S01]  /*1e60*/  IADD3 R139, R2.reuse, 0x20, RZ ;  /* 0x00000020028b7810 */ /* 0x040fe20007ffe0ff */
[----:B------:R-:W-:Y:S01]  /*1e70*/  BAR.SYNC.DEFER_BLOCKING 0x0 ;  /* 0x0000000000007b1d */ /* 0x000fe20000010000 */
[C---:B------:R-:W-:Y:S01]  /*1e80*/  LEA R141, R2.reuse, 0x100, 0x1 ;  /* 0x00000100028d7811 */ /* 0x040fe200078e08ff */
[-C--:B-1----:R-:W-:Y:S02]  /*1e90*/  IMAD R5, R115, R12.reuse, RZ ;  /* 0x0000000c73057224 */ /* 0x082fe400078e02ff */
[----:B------:R-:W-:Y:S01]  /*1ea0*/  IMAD.WIDE.U32 R26, R117, R12, RZ ;  /* 0x0000000c751a7225 */ /* 0x000fe200078e00ff */
[----:B------:R-:W-:Y:S02]  /*1eb0*/  @P1 IADD3 R139, R2, -0x20, RZ ;  /* 0xffffffe0028b1810 */ /* 0x000fe40007ffe0ff */
[----:B------:R-:W-:Y:S01]  /*1ec0*/  ISETP.GE.AND P1, PT, R100, 0x1, PT ;  /* 0x000000016400780c */ /* 0x000fe20003f26270 */
[----:B------:R-:W-:Y:S01]  /*1ed0*/  IMAD R5, R4, R117, R5 ;  /* 0x0000007504057224 */ /* 0x000fe200078e0205 */
[----:B------:R-:W-:Y:S02]  /*1ee0*/  IADD3 R6, P0, R99, R26, RZ ;  /* 0x0000001a63067210 */ /* 0x000fe40007f1e0ff */
[----:B------:R-:W-:Y:S01]  /*1ef0*/  LEA R139, R139, 0x100, 0x1 ;  /* 0x000001008b8b7811 */ /* 0x000fe200078e08ff */
[----:B------:R-:W-:Y:S04]  /*1f00*/  IMAD.IADD R5, R27, 0x1, R5 ;  /* 0x000000011b057824 */ /* 0x000fe800078e0205 */
[----:B------:R-:W-:Y:S01]  /*1f10*/  IMAD.X R3, R5, 0x1, R98, P0 ;  /* 0x0000000105037824 */ /* 0x000fe200000e0662 */
[C---:B------:R-:W-:Y:S04]  /*1f20*/  LEA R80, P0, R6.reuse, c[0x0][0x1c8], 0x1 ;  /* 0x0000720006507a11 */ /* 0x040fe800078008ff */
[----:B------:R-:W-:Y:S01]  /*1f30*/  LEA.HI.X R81, R6, c[0x0][0x1cc], R3, 0x1, P0 ;  /* 0x0000730006517a11 */ /* 0x000fe200000f0c03 */
[----:B------:R-:W-:Y:S01]  /*1f40*/  BSSY B1, `(.L_x_942) ;  /* 0x00003b5000017945 */ /* 0x000fe20003800000 */
[----:B-----5:R-:W-:-:S05]  /*1f50*/  @!P1 BRA `(.L_x_943) ;  /* 0x000039d000009947 */ /* 0x020fca0003800000 */
[-C--:B------:R-:W-:Y:S01]  /*1f60*/  IMAD R21, R107, R12.reuse, RZ ;  /* 0x0000000c6b157224 */ /* 0x080fe200078e02ff */
[----:B------:R-:W-:Y:S01]  /*1f70*/  ISETP.NE.AND P0, PT, RZ, UR4, PT ;  /* 0x00000004ff007c0c */ /* 0x000fe2000bf05270 */
        /* <DEDUP_REMOVED lines=45> */
[----:B------:R-:W-:-:S13]  /*2250*/  ISETP.GE.AND P0, PT, R22, c[0x0][0x27c], PT ;  /* 0x00009f0016007a0c */ /* 0x000fda0003f06270 */
[----:B------:R1:W5:Y:S04]  /*2260*/  @!P0 LDG.E.64 R46, [R26.64] ;  /* 0x000000061a2e8981 */ /* 0x000368000c1e1b00 */
[----:B------:R1:W5:Y:S01]  /*2270*/  @!P0 LDG.E.64 R78, [R4.64] ;  /* 0x00000006044e8981 */ /* 0x000362000c1e1b00 */
[----:B------:R-:W-:-:S13]  /*2280*/  ISETP.GE.AND P0, PT, R20, c[0x0][0x27c], PT ;  /* 0x00009f0014007a0c */ /* 0x000fda0003f06270 */
[----:B------:R1:W5:Y:S04]  /*2290*/  @!P0 LDG.E.64 R48, [R26.64+0x20] ;  /* 0x000020061a308981 */ /* 0x000368000c1e1b00 */
[----:B------:R1:W5:Y:S01]  /*22a0*/  @!P0 LDG.E.64 R76, [R4.64+0x20] ;  /* 0x00002006044c8981 */ /* 0x000362000c1e1b00 */
        /* <DEDUP_REMOVED lines=11> */
[----:B------:R1:W5:Y:S02]  /*2360*/  @!P0 LDG.E.64 R60, [R4.64+0xa0] ;  /* 0x0000a006043c8981 */ /* 0x000364000c1e1b00 */
.L_x_946:
[----:B------:R-:W-:Y:S05]  /*2370*/  BSYNC B0 ;  /* 0x0000000000007941 */ /* 0x000fea0003800000 */
.L_x_945:
[----:B------:R-:W-:-:S05]  /*2380*/  @P1 BRA `(.L_x_947) ;  /* 0x0000370000001947 */ /* 0x000fca0003800000 */
[----:B------:R-:W-:Y:S01]  /*2390*/  ISETP.GE.AND P0, PT, R24, c[0x0][0x1d4], PT ;  /* 0x0000750018007a0c */ /* 0x000fe20003f06270 */
[----:B-----5:R-:W-:Y:S01]  /*23a0*/  IMAD.MOV.U32 R3, RZ, RZ, R34 ;  /* 0x000000ffff037224 */ /* 0x020fe200078e0022 */
[----:B------:R-:W-:Y:S01]  /*23b0*/  BSSY B0, `(.L_x_948) ;  /* 0x0000060000007945 */ /* 0x000fe20003800000 */
[----:B------:R-:W-:Y:S02]  /*23c0*/  IMAD.MOV.U32 R2, RZ, RZ, R35 ;  /* 0x000000ffff027224 */ /* 0x000fe400078e0023 */
[----:B------:R-:W-:Y:S01]  /*23d0*/  IMAD.MOV.U32 R29, RZ, RZ, R60 ;  /* 0x000000ffff1d7224 */ /* 0x000fe200078e003c */
[----:B------:R-:W-:Y:S01]  /*23e0*/  PRMT R9, R3, 0x7610, R9 ;  /* 0x0000761003097816 */ /* 0x000fe20000000009 */
[----:B------:R-:W-:Y:S01]  /*23f0*/  IMAD.MOV.U32 R28, RZ, RZ, R61 ;  /* 0x000000ffff1c7224 */ /* 0x000fe200078e003d */
[----:B------:R-:W-:Y:S01]  /*2400*/  PRMT R8, R2, 0x7610, R8 ;  /* 0x0000761002087816 */ /* 0x000fe20000000008 */
        /* <DEDUP_REMOVED lines=90> */
.L_x_949:
[----:B------:R-:W-:Y:S05]  /*29b0*/  BSYNC B0 ;  /* 0x0000000000007941 */ /* 0x000fea0003800000 */
.L_x_948:
[----:B------:R-:W-:Y:S01]  /*29c0*/  ISETP.GE.AND P0, PT, R15, c[0x0][0x1d4], PT ;  /* 0x000075000f007a0c */ /* 0x000fe20003f06270 */
[----:B------:R-:W-:-:S12]  /*29d0*/  BSSY B0, `(.L_x_950) ;  /* 0x0000035000007945 */ /* 0x000fd80003800000 */
[----:B------:R-:W-:-:S05]  /*29e0*/  @P0 BRA `(.L_x_951) ;  /* 0x0000033000000947 */ /* 0x000fca0003800000 */
[----:B------:R-:W-:Y:S01]  /*29f0*/  ISETP.GE.AND P0, PT, R20, c[0x0][0x27c], PT ;  /* 0x00009f0014007a0c */ /* 0x000fe20003f06270 */
[----:B-1----:R-:W1:-:S12]  /*2a00*/  LDS.128 R28, [R139+0xc000] ;  /* 0x00c000008b1c7984 */ /* 0x002e580000000c00 */
        /* <DEDUP_REMOVED lines=49> */
.L_x_951:
[----:B------:R-:W-:Y:S05]  /*2d20*/  BSYNC B0 ;  /* 0x0000000000007941 */ /* 0x000fea0003800000 */
.L_x_950:
        /* <DEDUP_REMOVED lines=54> */
.L_x_953:
[----:B------:R-:W-:Y:S05]  /*3090*/  BSYNC B0 ;  /* 0x0000000000007941 */ /* 0x000fea0003800000 */
.L_x_952:
        /* <DEDUP_REMOVED lines=54> */
.L_x_955:
[----:B------:R-:W-:Y:S05]  /*3400*/  BSYNC B0 ;  /* 0x0000000000007941 */ /* 0x000fea0003800000 */
.L_x_954:
        /* <DEDUP_REMOVED lines=23> */
[C---:B------:R-:W-:Y:S01]  /*3580*/  @!P0 SHF.L.U32 R39, R31.reuse, 0x10, RZ ;  /* 0x000000101f278819 */ /* 0x040fe200000006ff */
        /* <DEDUP_REMOVED lines=30> */
.L_x_957:
[----:B------:R-:W-:Y:S05]  /*3770*/  BSYNC B0 ;  /* 0x0000000000007941 */ /* 0x000fea0003800000 */
.L_x_956:
[----:B------:R-:W-:-:S13]  /*3780*/  ISETP.GE.AND P0, PT, R119, c[0x0][0x1d4], PT ;  /* 0x0000750077007a0c */ /* 0x000fda0003f06270 */
        /* <DEDUP_REMOVED lines=53> */
.L_x_944:
        /* <DEDUP_REMOVED lines=36> */
[----:B------:R1:W5:Y:S04]  /*3d20*/  @!P0 LDG.E.128 R44, [R32.64] ;  /* 0x00000006202c8981 */ /* 0x000368000c1e1d00 */
[----:B------:R1:W5:Y:S01]  /*3d30*/  @!P0 LDG.E.128 R56, [R2.64] ;  /* 0x0000000602388981 */ /* 0x000362000c1e1d00 */
[----:B------:R-:W-:-:S13]  /*3d40*/  ISETP.GE.AND P0, PT, R15, c[0x0][0x27c], PT ;  /* 0x00009f000f007a0c */ /* 0x000fda0003f06270 */
[----:B------:R1:W5:Y:S04]  /*3d50*/  @!P0 LDG.E.128 R36, [R32.64+0x40] ;  /* 0x0000400620248981 */ /* 0x000368000c1e1d00 */
[----:B------:R1:W5:Y:S01]  /*3d60*/  @!P0 LDG.E.128 R76, [R2.64+0x40] ;  /* 0x00004006024c8981 */ /* 0x000362000c1e1d00 */
[----:B------:R-:W-:-:S13]  /*3d70*/  ISETP.GE.AND P0, PT, R14, c[0x0][0x27c], PT ;  /* 0x00009f000e007a0c */ /* 0x000fda0003f06270 */
[----:B------:R1:W5:Y:S04]  /*3d80*/  @!P0 LDG.E.128 R28, [R32.64+0x80] ;  /* 0x00008006201c8981 */ /* 0x000368000c1e1d00 */
[----:B------:R1:W5:Y:S02]  /*3d90*/  @!P0 LDG.E.128 R72, [R2.64+0x80] ;  /* 0x0000800602488981 */ /* 0x000364000c1e1d00 */
.L_x_959:
[----:B------:R-:W-:Y:S05]  /*3da0*/  BSYNC B0 ;  /* 0x0000000000007941 */ /* 0x000fea0003800000 */
.L_x_958:
[----:B------:R-:W-:Y:S04]  /*3db0*/  IADD3 R167, P0, R164, R26, RZ ;  /* 0x0000001aa4a77210 */ /* 0x000fe80007f1e0ff */
[----:B------:R-:W-:Y:S01]  /*3dc0*/  IADD3.X R166, R5, R102, RZ, P0, !PT ;  /* 0x0000006605a67210 */ /* 0x000fe200007fe4ff */
[----:B------:R-:W-:-:S05]  /*3dd0*/  @P1 BRA `(.L_x_947) ;  /* 0x00001cb000001947 */ /* 0x000fca0003800000 */
[----:B------:R-:W-:Y:S01]  /*3de0*/  ISETP.GE.AND P0, PT, R24, c[0x0][0x1d4], PT ;  /* 0x0000750018007a0c */ /* 0x000fe20003f06270 */
[----:B-----5:R-:W-:Y:S01]  /*3df0*/  IMAD.MOV.U32 R5, RZ, RZ, R30 ;  /* 0x000000ffff057224 */ /* 0x020fe200078e001e */
[----:B------:R-:W-:Y:S01]  /*3e00*/  IADD3 R171, -R108, c[0x0][0x1d4], RZ ;  /* 0x000075006cab7a10 */ /* 0x000fe20007ffe1ff */
[----:B------:R-:W-:Y:S01]  /*3e10*/  IMAD.MOV.U32 R4, RZ, RZ, R31 ;  /* 0x000000ffff047224 */ /* 0x000fe200078e001f */
[----:B------:R-:W-:Y:S01]  /*3e20*/  BSSY B0, `(.L_x_960) ;  /* 0x00000a9000007945 */ /* 0x000fe20003800000 */
        /* <DEDUP_REMOVED lines=32> */
[----:B------:R-:W-:Y:S01]  /*4030*/  ISETP.NE.AND P2, PT, R126, RZ, PT ;  /* 0x000000ff7e00720c */ /* 0x000fe20003f45270 */
[----:B------:R-:W-:Y:S01]  /*4040*/  IMAD.MOV.U32 R55, RZ, RZ, R56 ;  /* 0x000000ffff377224 */ /* 0x000fe200078e0038 */
[----:B------:R-:W-:Y:S01]  /*4050*/  IADD3 R175, P1, P0, R156, R167, R116 ;  /* 0x000000a79caf7210 */ /* 0x000fe2000783e074 */
[----:B------:R-:W-:Y:S01]  /*4060*/  IMAD.MOV.U32 R50, RZ, RZ, R44 ;  /* 0x000000ffff327224 */ /* 0x000fe200078e002c */
[----:B------:R-:W-:Y:S01]  /*4070*/  SEL R173, R108, R171, !P2 ;  /* 0x000000ab6cad7207 */ /* 0x000fe20005000000 */
[----:B------:R-:W-:Y:S01]  /*4080*/  IMAD.MOV.U32 R49, RZ, RZ, R45 ;  /* 0x000000ffff317224 */ /* 0x000fe200078e002d */
[----:B------:R-:W-:Y:S01]  /*4090*/  IADD3.X R172, R101, R166, R136, P1, P0 ;  /* 0x000000a665ac7210 */ /* 0x000fe20000fe0488 */
[----:B------:R-:W-:Y:S01]  /*40a0*/  IMAD.MOV.U32 R62, RZ, RZ, R58 ;  /* 0x000000ffff3e7224 */ /* 0x000fe200078e003a */
[----:B------:R-:W-:Y:S01]  /*40b0*/  SHF.R.S32.HI R168, RZ, 0x1f, R173 ;  /* 0x0000001fffa87819 */ /* 0x000fe200000114ad */
[----:B------:R-:W-:Y:S01]  /*40c0*/  IMAD.MOV.U32 R68, RZ, RZ, R59 ;  /* 0x000000ffff447224 */ /* 0x000fe200078e003b */
[----:B------:R-:W-:Y:S02]  /*40d0*/  MOV R54, R57 ;  /* 0x0000003900367202 */ /* 0x000fe40000000f00 */
[----:B------:R-:W-:Y:S04]  /*40e0*/  LEA.HI R173, R168, R173, RZ, 0x4 ;  /* 0x000000ada8ad7211 */ /* 0x000fe800078f20ff */
[----:B------:R-:W-:Y:S04]  /*40f0*/  LEA.HI.SX32 R176, R173, R118, 0x1c ;  /* 0x00000076adb07211 */ /* 0x000fe800078fe2ff */
[----:B------:R-:W-:Y:S01]  /*4100*/  SHF.R.S32.HI R177, RZ, 0x1f, R176 ;  /* 0x0000001fffb17819 */ /* 0x000fe200000114b0 */
[----:B------:R-:W-:Y:S03]  /*4110*/  IMAD.SHL.U32 R170, R176, 0x8, RZ ;  /* 0x00000008b0aa7824 */ /* 0x000fe600078e00ff */
[----:B------:R-:W-:Y:S02]  /*4120*/  LEA.HI R177, R177, R176, RZ, 0x3 ;  /* 0x000000b0b1b17211 */ /* 0x000fe400078f18ff */
[----:B------:R-:W-:Y:S02]  /*4130*/  ISETP.GE.AND P1, PT, R170, c[0x0][0x1d4], PT ;  /* 0x00007500aa007a0c */ /* 0x000fe40003f26270 */
[--C-:B------:R-:W-:Y:S01]  /*4140*/  LOP3.LUT R179, R123, 0x38, R170.reuse, 0xf8, !PT ;  /* 0x000000387bb37812 */ /* 0x100fe200078ef8aa */
[----:B------:R-:W-:Y:S03]  /*4150*/  IMAD.SHL.U32 R177, R177, 0x200, RZ ;  /* 0x00000200b1b17824 */ /* 0x000fe600078e00ff */
[----:B------:R-:W-:Y:S02]  /*4160*/  LOP3.LUT R176, R179, R122, RZ, 0x3c, !PT ;  /* 0x0000007ab3b07212 */ /* 0x000fe400078e3cff */
[----:B------:R-:W-:Y:S04]  /*4170*/  LOP3.LUT R177, R177, 0x7ffff000, RZ, 0xc0, !PT ;  /* 0x7ffff000b1b17812 */ /* 0x000fe800078ec0ff */
[----:B------:R-:W-:Y:S02]  /*4180*/  IADD3 R176, R176, R177, R13 ;  /* 0x000000b1b0b07210 */ /* 0x000fe40007ffe00d */
[--C-:B------:R-:W-:Y:S02]  /*4190*/  @!P1 SHF.R.S32.HI R168, RZ, 0x1f, R170.reuse ;  /* 0x0000001fffa89819 */ /* 0x100fe400000114aa */
[----:B------:R-:W-:Y:S01]  /*41a0*/  @!P1 IADD3 R173, P2, P0, R156, R167, R170 ;  /* 0x000000a79cad9210 */ /* 0x000fe2000785e0aa */
[----:B------:R-:W-:Y:S02]  /*41b0*/  IMAD.IADD R177, R169, 0x1, R176 ;  /* 0x00000001a9b17824 */ /* 0x000fe400078e02b0 */
[----:B------:R-:W-:Y:S01]  /*41c0*/  IMAD.IADD R176, R114, 0x1, R169 ;  /* 0x0000000172b07824 */ /* 0x000fe200078e02a9 */
[----:B------:R-:W-:Y:S01]  /*41d0*/  @!P1 IADD3.X R168, R101, R166, R168, P2, P0 ;  /* 0x000000a665a89210 */ /* 0x000fe200017e04a8 */
[----:B------:R-:W-:Y:S01]  /*41e0*/  IMAD.SHL.U32 R170, R177, 0x2, RZ ;  /* 0x00000002b1aa7824 */ /* 0x000fe200078e00ff */
[C---:B------:R-:W-:Y:S04]  /*41f0*/  LEA R174, P0, R175.reuse, c[0x0][0x1c8], 0x1 ;  /* 0x00007200afae7a11 */ /* 0x040fe800078008ff */
[----:B------:R-:W-:Y:S01]  /*4200*/  LEA.HI.X R175, R175, c[0x0][0x1cc], R172, 0x1, P0 ;  /* 0x00007300afaf7a11 */ /* 0x000fe200000f0cac */
[----:B------:R-:W1:Y:S01]  /*4210*/  LDS.128 R32, [R170+0xc100] ;  /* 0x00c10000aa207984 */ /* 0x000e620000000c00 */
[C---:B------:R-:W-:Y:S04]  /*4220*/  @!P1 LEA R172, P0, R173.reuse, c[0x0][0x1c8], 0x1 ;  /* 0x00007200adac9a11 */ /* 0x040fe800078008ff */
[----:B------:R-:W-:Y:S01]  /*4230*/  @!P1 LEA.HI.X R173, R173, c[0x0][0x1cc], R168, 0x1, P0 ;  /* 0x00007300adad9a11 */ /* 0x000fe200000f0ca8 */
[----:B------:R-:W-:Y:S01]  /*4240*/  IMAD.SHL.U32 R168, R176, 0x2, RZ ;  /* 0x00000002b0a87824 */ /* 0x000fe200078e00ff */
[----:B------:R-:W-:Y:S04]  /*4250*/  ISETP.GE.AND P0, PT, R24, c[0x0][0x27c], PT ;  /* 0x00009f0018007a0c */ /* 0x000fe80003f06270 */
[----:B------:R2:W3:Y:S09]  /*4260*/  LDS.128 R80, [R168+0xc100] ;  /* 0x00c10000a8507984 */ /* 0x0004f20000000c00 */
[----:B------:R-:W-:Y:S01]  /*4270*/  @!P0 SHF.R.U64 R51, R44, 0x10, R45 ;  /* 0x000000102c338819 */ /* 0x000fe2000000122d */
[----:B------:R-:W-:Y:S01]  /*4280*/  IMAD.MOV.U32 R44, RZ, RZ, R47 ;  /* 0x000000ffff2c7224 */ /* 0x000fe200078e002f */
[----:B------:R-:W-:Y:S01]  /*4290*/  @!P0 SHF.R.U32.HI R52, RZ, 0x10, R45 ;  /* 0x00000010ff348819 */ /* 0x000fe2000001162d */
[----:B------:R-:W-:Y:S01]  /*42a0*/  IMAD.MOV.U32 R45, RZ, RZ, R46 ;  /* 0x000000ffff2d7224 */ /* 0x000fe200078e002e */
[----:B------:R-:W-:Y:S02]  /*42b0*/  @!P0 PRMT R50, R50, 0x5410, R51 ;  /* 0x0000541032328816 */ /* 0x000fe40000000033 */
[----:B------:R-:W-:Y:S02]  /*42c0*/  @!P0 PRMT R49, R49, 0x5410, R52 ;  /* 0x0000541031318816 */ /* 0x000fe40000000034 */
[--C-:B------:R-:W-:Y:S02]  /*42d0*/  @!P0 SHF.R.U64 R61, R58, 0x10, R59.reuse ;  /* 0x000000103a3d8819 */ /* 0x100fe4000000123b */
[----:B------:R-:W-:Y:S02]  /*42e0*/  @!P0 SHF.R.U32.HI R59, RZ, 0x10, R59 ;  /* 0x00000010ff3b8819 */ /* 0x000fe4000001163b */
[----:B------:R-:W-:Y:S02]  /*42f0*/  @!P0 PRMT R62, R62, 0x5410, R61 ;  /* 0x000054103e3e8816 */ /* 0x000fe4000000003d */
[----:B------:R-:W-:Y:S02]  /*4300*/  @!P0 PRMT R68, R68, 0x5410, R59 ;  /* 0x0000541044448816 */ /* 0x000fe4000000003b */
[--C-:B------:R-:W-:Y:S01]  /*4310*/  @!P0 SHF.R.U64 R56, R56, 0x10, R57.reuse ;  /* 0x0000001038388819 */ /* 0x100fe20000001239 */
[----:B------:R-:W-:Y:S01]  /*4320*/  @!P0 IMAD.U32 R60, R62, 0x10000, RZ ;  /* 0x000100003e3c8824 */ /* 0x000fe200078e00ff */
[----:B------:R-:W-:Y:S01]  /*4330*/  @!P0 SHF.R.U32.HI R57, RZ, 0x10, R57 ;  /* 0x00000010ff398819 */ /* 0x000fe20000011639 */
[----:B------:R-:W-:Y:S01]  /*4340*/  @!P0 IMAD.U32 R63, R68, 0x10000, RZ ;  /* 0x00010000443f8824 */ /* 0x000fe200078e00ff */
[----:B------:R-:W-:Y:S01]  /*4350*/  @!P0 PRMT R56, R55, 0x5410, R56 ;  /* 0x0000541037388816 */ /* 0x000fe20000000038 */
[----:B-1----:R-:W-:Y:S01]  /*4360*/  @!P0 IMAD.U32 R52, R32, 0x10000, RZ ;  /* 0x0001000020348824 */ /* 0x002fe200078e00ff */
[----:B------:R-:W-:Y:S01]  /*4370*/  @!P0 PRMT R58, R54, 0x5410, R57 ;  /* 0x00005410363a8816 */ /* 0x000fe20000000039 */
[----:B------:R-:W-:Y:S01]  /*4380*/  @!P0 IMAD.U32 R51, R33, 0x10000, RZ ;  /* 0x0001000021338824 */ /* 0x000fe200078e00ff */
[----:B------:R-:W-:Y:S02]  /*4390*/  @!P0 SHF.L.U32 R55, R56, 0x10, RZ ;  /* 0x0000001038378819 */ /* 0x000fe400000006ff */
[----:B------:R-:W-:Y:S01]  /*43a0*/  @!P0 LOP3.LUT R62, R62, 0xffff0000, RZ, 0xc0, !PT ;  /* 0xffff00003e3e8812 */ /* 0x000fe200078ec0ff */
[C---:B------:R-:W-:Y:S01]  /*43b0*/  @!P0 IMAD.U32 R57, R58.reuse, 0x10000, RZ ;  /* 0x000100003a398824 */ /* 0x040fe200078e00ff */
[----:B------:R-:W-:Y:S01]  /*43c0*/  @!P0 LOP3.LUT R58, R58, 0xffff0000, RZ, 0xc0, !PT ;  /* 0xffff00003a3a8812 */ /* 0x000fe200078ec0ff */
[----:B--2---:R-:W-:Y:S01]  /*43d0*/  @!P0 FMUL.FTZ R168, R52, R55 ;  /* 0x0000003734a88220 */ /* 0x004fe20000410000 */
[----:B------:R-:W-:Y:S01]  /*43e0*/  @!P0 LOP3.LUT R68, R68, 0xffff0000, RZ, 0xc0, !PT ;  /* 0xffff000044448812 */ /* 0x000fe200078ec0ff */
[----:B---3--:R-:W-:Y:S01]  /*43f0*/  @!P0 IMAD.U32 R54, R80, 0x10000, RZ ;  /* 0x0001000050368824 */ /* 0x008fe200078e00ff */
[----:B------:R-:W-:Y:S01]  /*4400*/  @!P0 SHF.L.U32 R59, R81, 0x10, RZ ;  /* 0x00000010513b8819 */ /* 0x000fe200000006ff */
[----:B------:R-:W-:Y:S01]  /*4410*/  @!P0 FMUL.FTZ R170, R51, R57 ;  /* 0x0000003933aa8220 */ /* 0x000fe20000410000 */
[C---:B------:R-:W-:Y:S01]  /*4420*/  @!P0 LOP3.LUT R64, R82.reuse, 0xffff0000, RZ, 0xc0, !PT ;  /* 0xffff000052408812 */ /* 0x040fe200078ec0ff */
[----:B------:R-:W-:Y:S01]  /*4430*/  @!P0 IMAD.U32 R61, R82, 0x10000, RZ ;  /* 0x00010000523d8824 */ /* 0x000fe200078e00ff */
[C---:B------:R-:W-:Y:S01]  /*4440*/  @!P0 LOP3.LUT R65, R83.reuse, 0xffff0000, RZ, 0xc0, !PT ;  /* 0xffff000053418812 */ /* 0x040fe200078ec0ff */
[----:B------:R-:W-:Y:S01]  /*4450*/  @!P0 IMAD.U32 R66, R83, 0x10000, RZ ;  /* 0x0001000053428824 */ /* 0x000fe200078e00ff */
[--C-:B------:R-:W-:Y:S02]  /*4460*/  @!P0 SHF.R.U64 R46, R46, 0x10, R47.reuse ;  /* 0x000000102e2e8819 */ /* 0x100fe4000000122f */
[----:B------:R-:W-:Y:S02]  /*4470*/  @!P0 SHF.R.U32.HI R47, RZ, 0x10, R47 ;  /* 0x00000010ff2f8819 */ /* 0x000fe4000001162f */
[----:B------:R-:W-:Y:S01]  /*4480*/  @!P0 PRMT R45, R45, 0x5410, R46 ;  /* 0x000054102d2d8816 */ /* 0x000fe2000000002e */
[----:B------:R-:W-:Y:S01]  /*4490*/  @!P0 IMAD.U32 R46, R49, 0x10000, RZ ;  /* 0x00010000312e8824 */ /* 0x000fe200078e00ff */
[----:B------:R-:W-:Y:S01]  /*44a0*/  @!P0 PRMT R44, R44, 0x5410, R47 ;  /* 0x000054102c2c8816 */ /* 0x000fe2000000002f */
[----:B------:R-:W-:Y:S02]  /*44b0*/  @!P0 IMAD.U32 R47, R50, 0x10000, RZ ;  /* 0x00010000322f8824 */ /* 0x000fe400078e00ff */
[----:B------:R-:W-:Y:S01]  /*44c0*/  @!P0 FMUL.FTZ R4, R51, R46 ;  /* 0x0000002e33048220 */ /* 0x000fe20000410000 */
[----:B------:R-:W-:Y:S01]  /*44d0*/  @!P0 LOP3.LUT R51, R33, 0xffff0000, RZ, 0xc0, !PT ;  /* 0xffff000021338812 */ /* 0x000fe200078ec0ff */
[-C--:B------:R-:W-:Y:S01]  /*44e0*/  @!P0 FMUL.FTZ R2, R52, R47.reuse ;  /* 0x0000002f34028220 */ /* 0x080fe20000410000 */
[----:B------:R-:W-:Y:S01]  /*44f0*/  @!P0 LOP3.LUT R52, R32, 0xffff0000, RZ, 0xc0, !PT ;  /* 0xffff000020348812 */ /* 0x000fe200078ec0ff */
        /* <DEDUP_REMOVED lines=8> */
[-C--:B------:R-:W-:Y:S01]  /*4580*/  @!P0 FMUL.FTZ R3, R52, R47.reuse ;  /* 0x0000002f34038220 */ /* 0x080fe20000410000 */
[----:B------:R-:W-:Y:S01]  /*4590*/  @!P0 LOP3.LUT R50, R34, 0xffff0000, RZ, 0xc0, !PT ;  /* 0xffff000022328812 */ /* 0x000fe200078ec0ff */
[----:B------:R-:W-:Y:S01]  /*45a0*/  @!P0 FMUL.FTZ R179, R52, R54 ;  /* 0x0000003634b38220 */ /* 0x000fe20000410000 */
[----:B------:R-:W-:Y:S01]  /*45b0*/  @!P0 LOP3.LUT R46, R49, 0xffff0000, RZ, 0xc0, !PT ;  /* 0xffff0000312e8812 */ /* 0x000fe200078ec0ff */
[----:B------:R-:W-:Y:S02]  /*45c0*/  @!P0 FFMA.FTZ R3, R54, R56, R3 ;  /* 0x0000003836038223 */ /* 0x000fe40000010003 */
[----:B------:R-:W-:Y:S02]  /*45d0*/  @!P0 FFMA.FTZ R179, R56, R47, -R179 ;  /* 0x0000002f38b38223 */ /* 0x000fe400000108b3 */
[----:B------:R-:W-:Y:S02]  /*45e0*/  @!P0 IMAD.U32 R47, R34, 0x10000, RZ ;  /* 0x00010000222f8824 */ /* 0x000fe400078e00ff */
[----:B------:R-:W-:Y:S01]  /*45f0*/  @!P0 FMUL.FTZ R5, R51, R46 ;  /* 0x0000002e33058220 */ /* 0x000fe20000410000 */
[----:B------:R-:W-:Y:S01]  /*4600*/  @!P0 F2FP.BF16.PACK_AB R179, R179, R168 ;  /* 0x000000a8b3b3823e */ /* 0x000fe200000010ff */
[----:B------:R-:W-:Y:S01]  /*4610*/  @!P0 FFMA.FTZ R177, R55, R46, -R177 ;  /* 0x0000002e37b18223 */ /* 0x000fe200000108b1 */
[----:B------:R-:W-:Y:S01]  /*4620*/  @!P0 F2FP.BF16.PACK_AB R168, R3, R2 ;  /* 0x0000000203a8823e */ /* 0x000fe200000010ff */
[C---:B------:R-:W-:Y:S01]  /*4630*/  @!P0 IMAD.U32 R46, R45.reuse, 0x10000, RZ ;  /* 0x000100002d2e8824 */ /* 0x040fe200078e00ff */
[----:B------:R-:W-:Y:S01]  /*4640*/  @!P0 LOP3.LUT R45, R45, 0xffff0000, RZ, 0xc0, !PT ;  /* 0xffff00002d2d8812 */ /* 0x000fe200078ec0ff */
[----:B------:R-:W-:Y:S01]  /*4650*/  @!P0 FMUL.FTZ R178, R47, R60 ;  /* 0x0000003c2fb28220 */ /* 0x000fe20000410000 */
[----:B------:R-:W-:Y:S01]  /*4660*/  @!P0 F2FP.BF16.PACK_AB R170, R177, R170 ;  /* 0x000000aab1aa823e */ /* 0x000fe200000010ff */
[C---:B------:R-:W-:Y:S02]  /*4670*/  @!P0 FMUL.FTZ R183, R50.reuse, R62 ;  /* 0x0000003e32b78220 */ /* 0x040fe40000410000 */
[-C--:B------:R-:W-:Y:S01]  /*4680*/  @!P0 FMUL.FTZ R6, R47, R46.reuse ;  /* 0x0000002e2f068220 */ /* 0x080fe20000410000 */
[----:B------:R-:W-:Y:S01]  /*4690*/  @!P0 LOP3.LUT R47, R35, 0xffff0000, RZ, 0xc0, !PT ;  /* 0xffff0000232f8812 */ /* 0x000fe200078ec0ff */
        /* <DEDUP_REMOVED lines=9> */
[----:B------:R-:W-:Y:S02]  /*4730*/  @!P0 FFMA.FTZ R4, R57, R59, R4 ;  /* 0x0000003b39048223 */ /* 0x000fe40000010004 */
[----:B------:R-:W-:Y:S02]  /*4740*/  @!P0 FFMA.FTZ R5, R58, R55, R5 ;  /* 0x000000373a058223 */ /* 0x000fe40000010005 */
[-C--:B------:R-:W-:Y:S02]  /*4750*/  @!P0 FFMA.FTZ R176, R66, R45.reuse, -R176 ;  /* 0x0000002d42b08223 */ /* 0x080fe400000108b0 */
        /* <DEDUP_REMOVED lines=18> */
[----:B------:R-:W-:Y:S02]  /*4880*/  @!P0 IMAD.MOV.U32 R34, RZ, RZ, R176 ;  /* 0x000000ffff228224 */ /* 0x000fe400078e00b0 */
[----:B------:R-:W-:Y:S05]  /*4890*/  @!P0 IMAD.MOV.U32 R35, RZ, RZ, R183 ;  /* 0x000000ffff238224 */ /* 0x000fea00078e00b7 */
[----:B------:R1:W-:Y:S02]  /*48a0*/  @!P1 STG.E.128 [R172.64], R32 ;  /* 0x00000020ac009986 */ /* 0x0003e4000c101d06 */
.L_x_961:
[----:B------:R-:W-:Y:S05]  /*48b0*/  BSYNC B0 ;  /* 0x0000000000007941 */ /* 0x000fea0003800000 */
.L_x_960:
[----:B------:R-:W-:Y:S01]  /*48c0*/  ISETP.GE.AND P0, PT, R15, c[0x0][0x1d4], PT ;  /* 0x000075000f007a0c */ /* 0x000fe20003f06270 */
[----:B------:R-:W-:-:S12]  /*48d0*/  BSSY B0, `(.L_x_962) ;  /* 0x0000081000007945 */ /* 0x000fd80003800000 */
[----:B------:R-:W-:-:S05]  /*48e0*/  @P0 BRA `(.L_x_963) ;  /* 0x000007f000000947 */ /* 0x000fca0003800000 */
[----:B------:R-:W-:Y:S02]  /*48f0*/  SEL R63, R108, R171, !P6 ;  /* 0x000000ab6c3f7207 */ /* 0x000fe40007000000 */
[----:B------:R-:W-:Y:S02]  /*4900*/  IADD3 R65, P1, P0, R156, R167, R137 ;  /* 0x000000a79c417210 */ /* 0x000fe4000783e089 */
[----:B------:R-:W-:Y:S02]  /*4910*/  SHF.R.S32.HI R60, RZ, 0x1f, R63 ;  /* 0x0000001fff3c7819 */ /* 0x000fe4000001143f */
[----:B------:R-:W-:Y:S02]  /*4920*/  IADD3.X R62, R101, R166, R134, P1, P0 ;  /* 0x000000a6653e7210 */ /* 0x000fe40000fe0486 */
[----:B------:R-:W-:Y:S04]  /*4930*/  LEA.HI R63, R60, R63, RZ, 0x4 ;  /* 0x0000003f3c3f7211 */ /* 0x000fe800078f20ff */
[----:B------:R-:W-:Y:S04]  /*4940*/  LEA.HI.SX32 R68, R63, R138, 0x1c ;  /* 0x0000008a3f447211 */ /* 0x000fe800078fe2ff */
[----:B-1----:R-:W-:Y:S01]  /*4950*/  SHF.R.S32.HI R173, RZ, 0x1f, R68 ;  /* 0x0000001fffad7819 */ /* 0x002fe20000011444 */
        /* <DEDUP_REMOVED lines=21> */
[----:B------:R-:W2:Y:S09]  /*4ab0*/  LDS.128 R80, [R60+0xc100] ;  /* 0x00c100003c507984 */ /* 0x000eb20000000c00 */
[----:B------:R-:W-:Y:S02]  /*4ac0*/  @!P0 SHF.R.U64 R49, R78, 0x10, R79 ;  /* 0x000000104e318819 */ /* 0x000fe4000000124f */
[----:B------:R-:W-:Y:S02]  /*4ad0*/  @!P0 SHF.R.U64 R45, R36, 0x10, R37 ;  /* 0x00000010242d8819 */ /* 0x000fe40000001225 */
[----:B------:R-:W-:Y:S02]  /*4ae0*/  @!P0 PRMT R86, R86, 0x5410, R49 ;  /* 0x0000541056568816 */ /* 0x000fe40000000031 */
[----:B------:R-:W-:Y:S02]  /*4af0*/  @!P0 SHF.R.U32.HI R36, RZ, 0x10, R37 ;  /* 0x00000010ff248819 */ /* 0x000fe40000011625 */
[--C-:B------:R-:W-:Y:S01]  /*4b00*/  @!P0 SHF.R.U64 R37, R38, 0x10, R39.reuse ;  /* 0x0000001026258819 */ /* 0x100fe20000001227 */
[C---:B------:R-:W-:Y:S01]  /*4b10*/  @!P0 IMAD.U32 R55, R86.reuse, 0x10000, RZ ;  /* 0x0001000056378824 */ /* 0x040fe200078e00ff */
[----:B------:R-:W-:Y:S02]  /*4b20*/  @!P0 SHF.R.U32.HI R38, RZ, 0x10, R39 ;  /* 0x00000010ff268819 */ /* 0x000fe40000011627 */
[----:B------:R-:W-:Y:S02]  /*4b30*/  @!P0 LOP3.LUT R54, R86, 0xffff0000, RZ, 0xc0, !PT ;  /* 0xffff000056368812 */ /* 0x000fe400078ec0ff */
[----:B------:R-:W-:Y:S02]  /*4b40*/  @!P0 PRMT R43, R43, 0x5410, R38 ;  /* 0x000054102b2b8816 */ /* 0x000fe40000000026 */
[----:B------:R-:W-:Y:S02]  /*4b50*/  @!P0 SHF.R.U64 R47, R76, 0x10, R77 ;  /* 0x000000104c2f8819 */ /* 0x000fe4000000124d */
[----:B------:R-:W-:Y:S01]  /*4b60*/  @!P0 PRMT R42, R42, 0x5410, R45 ;  /* 0x000054102a2a8816 */ /* 0x000fe2000000002d */
[C---:B-1----:R-:W-:Y:S01]  /*4b70*/  @!P0 IMAD.U32 R38, R32.reuse, 0x10000, RZ ;  /* 0x0001000020268824 */ /* 0x042fe200078e00ff */
[----:B------:R-:W-:Y:S02]  /*4b80*/  @!P0 LOP3.LUT R39, R32, 0xffff0000, RZ, 0xc0, !PT ;  /* 0xffff000020278812 */ /* 0x000fe400078ec0ff */
[----:B------:R-:W-:Y:S02]  /*4b90*/  @!P0 PRMT R88, R88, 0x5410, R47 ;  /* 0x0000541058588816 */ /* 0x000fe4000000002f */
[----:B------:R-:W-:Y:S02]  /*4ba0*/  @!P0 PRMT R41, R41, 0x5410, R36 ;  /* 0x0000541029298816 */ /* 0x000fe40000000024 */
[C---:B------:R-:W-:Y:S01]  /*4bb0*/  @!P0 LOP3.LUT R46, R88.reuse, 0xffff0000, RZ, 0xc0, !PT ;  /* 0xffff0000582e8812 */ /* 0x040fe200078ec0ff */
[----:B------:R-:W-:Y:S01]  /*4bc0*/  @!P0 IMAD.U32 R47, R88, 0x10000, RZ ;  /* 0x00010000582f8824 */ /* 0x000fe200078e00ff */
[----:B------:R-:W-:Y:S01]  /*4bd0*/  @!P0 LOP3.LUT R36, R42, 0xffff0000, RZ, 0xc0, !PT ;  /* 0xffff00002a248812 */ /* 0x000fe200078ec0ff */
[C---:B--2---:R-:W-:Y:S01]  /*4be0*/  @!P0 IMAD.U32 R44, R80.reuse, 0x10000, RZ ;  /* 0x00010000502c8824 */ /* 0x044fe200078e00ff */
[----:B------:R-:W-:Y:S01]  /*4bf0*/  @!P0 LOP3.LUT R49, R80, 0xffff0000, RZ, 0xc0, !PT ;  /* 0xffff000050318812 */ /* 0x000fe200078ec0ff */
[----:B------:R-:W-:Y:S01]  /*4c00*/  @!P0 FMUL.FTZ R173, R39, R46 ;  /* 0x0000002e27ad8220 */ /* 0x000fe20000410000 */
[----:B------:R-:W-:Y:S01]  /*4c10*/  @!P0 LOP3.LUT R51, R81, 0xffff0000, RZ, 0xc0, !PT ;  /* 0xffff000051338812 */ /* 0x000fe200078ec0ff */
[-C--:B------:R-:W-:Y:S01]  /*4c20*/  @!P0 FMUL.FTZ R3, R39, R36.reuse ;  /* 0x0000002427038220 */ /* 0x080fe20000410000 */
[----:B------:R-:W-:Y:S01]  /*4c30*/  @!P0 LOP3.LUT R39, R33, 0xffff0000, RZ, 0xc0, !PT ;  /* 0xffff000021278812 */ /* 0x000fe200078ec0ff */
[----:B------:R-:W-:Y:S01]  /*4c40*/  @!P0 FMUL.FTZ R60, R38, R47 ;  /* 0x0000002f263c8220 */ /* 0x000fe20000410000 */
[C---:B------:R-:W-:Y:S01]  /*4c50*/  @!P0 LOP3.LUT R57, R82.reuse, 0xffff0000, RZ, 0xc0, !PT ;  /* 0xffff000052398812 */ /* 0x040fe200078ec0ff */
[----:B------:R-:W-:Y:S01]  /*4c60*/  @!P0 FFMA.FTZ R173, R49, R36, -R173 ;  /* 0x0000002431ad8223 */ /* 0x000fe200000108ad */
[----:B------:R-:W-:Y:S01]  /*4c70*/  @!P0 LOP3.LUT R61, R83, 0xffff0000, RZ, 0xc0, !PT ;  /* 0xffff0000533d8812 */ /* 0x000fe200078ec0ff */
[----:B------:R-:W-:Y:S01]  /*4c80*/  @!P0 IMAD.U32 R52, R82, 0x10000, RZ ;  /* 0x0001000052348824 */ /* 0x000fe200078e00ff */
[----:B------:R-:W-:Y:S01]  /*4c90*/  @!P0 LOP3.LUT R36, R41, 0xffff0000, RZ, 0xc0, !PT ;  /* 0xffff000029248812 */ /* 0x000fe200078ec0ff */
[----:B------:R-:W-:Y:S01]  /*4ca0*/  @!P0 IMAD.U32 R56, R83, 0x10000, RZ ;  /* 0x0001000053388824 */ /* 0x000fe200078e00ff */
[----:B------:R-:W-:Y:S01]  /*4cb0*/  @!P0 PRMT R48, R48, 0x5410, R37 ;  /* 0x0000541030308816 */ /* 0x000fe20000000025 */
[----:B------:R-:W-:Y:S01]  /*4cc0*/  @!P0 IMAD.U32 R37, R42, 0x10000, RZ ;  /* 0x000100002a258824 */ /* 0x000fe200078e00ff */
[----:B------:R-:W-:Y:S01]  /*4cd0*/  @!P0 SHF.R.U32.HI R76, RZ, 0x10, R77 ;  /* 0x00000010ff4c8819 */ /* 0x000fe2000001164d */
[----:B------:R-:W-:Y:S01]  /*4ce0*/  @!P0 FMUL.FTZ R5, R39, R36 ;  /* 0x0000002427058220 */ /* 0x000fe20000410000 */
[----:B------:R-:W-:Y:S01]  /*4cf0*/  @!P0 SHF.R.U32.HI R78, RZ, 0x10, R79 ;  /* 0x00000010ff4e8819 */ /* 0x000fe2000001164f */
[-C--:B------:R-:W-:Y:S01]  /*4d00*/  @!P0 FMUL.FTZ R2, R38, R37.reuse ;  /* 0x0000002526028220 */ /* 0x080fe20000410000 */
[----:B------:R-:W-:Y:S01]  /*4d10*/  @!P0 PRMT R87, R87, 0x5410, R76 ;  /* 0x0000541057578816 */ /* 0x000fe2000000004c */
[----:B------:R-:W-:Y:S01]  /*4d20*/  @!P0 IMAD.U32 R38, R33, 0x10000, RZ ;  /* 0x0001000021268824 */ /* 0x000fe200078e00ff */
[----:B------:R-:W-:Y:S01]  /*4d30*/  @!P0 PRMT R85, R85, 0x5410, R78 ;  /* 0x0000541055558816 */ /* 0x000fe2000000004e */
[----:B------:R-:W-:Y:S01]  /*4d40*/  @!P0 FFMA.FTZ R2, R47, R44, R2 ;  /* 0x0000002c2f028223 */ /* 0x000fe20000010002 */
[C---:B------:R-:W-:Y:S01]  /*4d50*/  @!P0 LOP3.LUT R50, R87.reuse, 0xffff0000, RZ, 0xc0, !PT ;  /* 0xffff000057328812 */ /* 0x040fe200078ec0ff */
[----:B------:R-:W-:Y:S01]  /*4d60*/  @!P0 IMAD.U32 R47, R87, 0x10000, RZ ;  /* 0x00010000572f8824 */ /* 0x000fe200078e00ff */
[----:B------:R-:W-:Y:S01]  /*4d70*/  @!P0 LOP3.LUT R58, R85, 0xffff0000, RZ, 0xc0, !PT ;  /* 0xffff0000553a8812 */ /* 0x000fe200078ec0ff */
[----:B------:R-:W-:Y:S02]  /*4d80*/  @!P0 FFMA.FTZ R60, R44, R37, -R60 ;  /* 0x000000252c3c8223 */ /* 0x000fe4000001083c */
[----:B------:R-:W-:Y:S01]  /*4d90*/  @!P0 FMUL.FTZ R175, R39, R50 ;  /* 0x0000003227af8220 */ /* 0x000fe20000410000 */
[----:B------:R-:W-:Y:S01]  /*4da0*/  @!P0 LOP3.LUT R39, R34, 0xffff0000, RZ, 0xc0, !PT ;  /* 0xffff000022278812 */ /* 0x000fe200078ec0ff */
[----:B------:R-:W-:Y:S01]  /*4db0*/  @!P0 IMAD.U32 R37, R41, 0x10000, RZ ;  /* 0x0001000029258824 */ /* 0x000fe200078e00ff */
[----:B------:R-:W-:Y:S01]  /*4dc0*/  @!P0 F2FP.BF16.PACK_AB R60, R173, R60 ;  /* 0x0000003cad3c823e */ /* 0x000fe200000010ff */
[----:B------:R-:W-:Y:S02]  /*4dd0*/  @!P0 IMAD.U32 R44, R81, 0x10000, RZ ;  /* 0x00010000512c8824 */ /* 0x000fe400078e00ff */
[----:B------:R-:W-:Y:S02]  /*4de0*/  @!P0 FMUL.FTZ R66, R38, R47 ;  /* 0x0000002f26428220 */ /* 0x000fe40000410000 */
[----:B------:R-:W-:Y:S01]  /*4df0*/  @!P0 FFMA.FTZ R175, R51, R36, -R175 ;  /* 0x0000002433af8223 */ /* 0x000fe200000108af */
[----:B------:R-:W-:Y:S01]  /*4e00*/  @!P0 LOP3.LUT R36, R48, 0xffff0000, RZ, 0xc0, !PT ;  /* 0xffff000030248812 */ /* 0x000fe200078ec0ff */
[-C--:B------:R-:W-:Y:S01]  /*4e10*/  @!P0 FMUL.FTZ R4, R38, R37.reuse ;  /* 0x0000002526048220 */ /* 0x080fe20000410000 */
[----:B------:R-:W-:Y:S01]  /*4e20*/  @!P0 SHF.L.U32 R38, R34, 0x10, RZ ;  /* 0x0000001022268819 */ /* 0x000fe200000006ff */
[----:B------:R-:W-:Y:S02]  /*4e30*/  @!P0 FFMA.FTZ R66, R44, R37, -R66 ;  /* 0x000000252c428223 */ /* 0x000fe40000010842 */
[----:B------:R-:W-:Y:S02]  /*4e40*/  @!P0 IMAD.U32 R37, R48, 0x10000, RZ ;  /* 0x0001000030258824 */ /* 0x000fe400078e00ff */
[----:B------:R-:W-:Y:S01]  /*4e50*/  @!P0 FMUL.FTZ R179, R39, R54 ;  /* 0x0000003627b38220 */ /* 0x000fe20000410000 */
[----:B------:R-:W-:Y:S01]  /*4e60*/  @!P0 F2FP.BF16.PACK_AB R175, R175, R66 ;  /* 0x00000042afaf823e */ /* 0x000fe200000010ff */
[-C--:B------:R-:W-:Y:S01]  /*4e70*/  @!P0 FMUL.FTZ R7, R39, R36.reuse ;  /* 0x0000002427078220 */ /* 0x080fe20000410000 */
[----:B------:R-:W-:Y:S01]  /*4e80*/  @!P0 LOP3.LUT R39, R35, 0xffff0000, RZ, 0xc0, !PT ;  /* 0xffff000023278812 */ /* 0x000fe200078ec0ff */
[C---:B------:R-:W-:Y:S01]  /*4e90*/  @!P0 FMUL.FTZ R168, R38.reuse, R55 ;  /* 0x0000003726a88220 */ /* 0x040fe20000410000 */
[----:B------:R-:W-:Y:S01]  /*4ea0*/  @!P0 MOV R81, R175 ;  /* 0x000000af00518202 */ /* 0x000fe20000000f00 */
[-C--:B------:R-:W-:Y:S02]  /*4eb0*/  @!P0 FMUL.FTZ R6, R38, R37.reuse ;  /* 0x0000002526068220 */ /* 0x080fe40000410000 */
[----:B------:R-:W-:Y:S02]  /*4ec0*/  @!P0 IMAD.U32 R59, R85, 0x10000, RZ ;  /* 0x00010000553b8824 */ /* 0x000fe400078e00ff */
[----:B------:R-:W-:Y:S02]  /*4ed0*/  @!P0 IMAD.U32 R38, R35, 0x10000, RZ ;  /* 0x0001000023268824 */ /* 0x000fe400078e00ff */
[----:B------:R-:W-:Y:S01]  /*4ee0*/  @!P0 FFMA.FTZ R179, R57, R36, -R179 ;  /* 0x0000002439b38223 */ /* 0x000fe200000108b3 */
[C---:B------:R-:W-:Y:S01]  /*4ef0*/  @!P0 LOP3.LUT R36, R43.reuse, 0xffff0000, RZ, 0xc0, !PT ;  /* 0xffff00002b248812 */ /* 0x040fe200078ec0ff */
[----:B------:R-:W-:Y:S02]  /*4f00*/  @!P0 FFMA.FTZ R168, R52, R37, -R168 ;  /* 0x0000002534a88223 */ /* 0x000fe400000108a8 */
[----:B------:R-:W-:Y:S02]  /*4f10*/  @!P0 IMAD.U32 R37, R43, 0x10000, RZ ;  /* 0x000100002b258824 */ /* 0x000fe400078e00ff */
[----:B------:R-:W-:Y:S01]  /*4f20*/  @!P0 FMUL.FTZ R68, R38, R59 ;  /* 0x0000003b26448220 */ /* 0x000fe20000410000 */
[----:B------:R-:W-:Y:S01]  /*4f30*/  @!P0 F2FP.BF16.PACK_AB R168, R179, R168 ;  /* 0x000000a8b3a8823e */ /* 0x000fe200000010ff */
[----:B------:R-:W-:Y:S02]  /*4f40*/  @!P0 FMUL.FTZ R177, R39, R58 ;  /* 0x0000003a27b18220 */ /* 0x000fe40000410000 */
[----:B------:R-:W-:Y:S02]  /*4f50*/  @!P0 FFMA.FTZ R3, R46, R49, R3 ;  /* 0x000000312e038223 */ /* 0x000fe40000010003 */
[----:B------:R-:W-:Y:S02]  /*4f60*/  @!P0 FFMA.FTZ R4, R47, R44, R4 ;  /* 0x0000002c2f048223 */ /* 0x000fe40000010004 */
[----:B------:R-:W-:Y:S01]  /*4f70*/  @!P0 FFMA.FTZ R68, R56, R37, -R68 ;  /* 0x0000002538448223 */ /* 0x000fe20000010844 */
[----:B------:R-:W-:Y:S01]  /*4f80*/  @!P0 F2FP.BF16.PACK_AB R66, R3, R2 ;  /* 0x000000020342823e */ /* 0x000fe200000010ff */
[----:B------:R-:W-:Y:S02]  /*4f90*/  @!P0 FFMA.FTZ R177, R61, R36, -R177 ;  /* 0x000000243db18223 */ /* 0x000fe400000108b1 */
[----:B------:R-:W-:Y:S02]  /*4fa0*/  @!P0 FFMA.FTZ R5, R50, R51, R5 ;  /* 0x0000003332058223 */ /* 0x000fe40000010005 */
[----:B------:R-:W-:Y:S01]  /*4fb0*/  @!P0 FMUL.FTZ R8, R38, R37 ;  /* 0x0000002526088220 */ /* 0x000fe20000410000 */
[----:B------:R-:W-:Y:S01]  /*4fc0*/  @!P0 F2FP.BF16.PACK_AB R177, R177, R68 ;  /* 0x00000044b1b1823e */ /* 0x000fe200000010ff */
[----:B------:R-:W-:Y:S01]  /*4fd0*/  @!P0 FFMA.FTZ R6, R55, R52, R6 ;  /* 0x0000003437068223 */ /* 0x000fe20000010006 */
[----:B------:R-:W-:Y:S01]  /*4fe0*/  @!P0 F2FP.BF16.PACK_AB R173, R5, R4 ;  /* 0x0000000405ad823e */ /* 0x000fe200000010ff */
[----:B------:R-:W-:Y:S02]  /*4ff0*/  @!P0 FMUL.FTZ R9, R39, R36 ;  /* 0x0000002427098220 */ /* 0x000fe40000410000 */
[----:B------:R-:W-:Y:S02]  /*5000*/  @!P0 FFMA.FTZ R7, R54, R57, R7 ;  /* 0x0000003936078223 */ /* 0x000fe40000010007 */
        /* <DEDUP_REMOVED lines=13> */
.L_x_963:
[----:B------:R-:W-:Y:S05]  /*50e0*/  BSYNC B0 ;  /* 0x0000000000007941 */ /* 0x000fea0003800000 */
.L_x_962:
[----:B------:R-:W-:-:S13]  /*50f0*/  ISETP.GE.AND P0, PT, R14, c[0x0][0x1d4], PT ;  /* 0x000075000e007a0c */ /* 0x000fda0003f06270 */
[----:B------:R-:W-:-:S05]  /*5100*/  @P0 BRA `(.L_x_947) ;  /* 0x0000098000000947 */ /* 0x000fca0003800000 */
[----:B------:R-:W-:Y:S02]  /*5110*/  ISETP.NE.AND P2, PT, R125, RZ, PT ;  /* 0x000000ff7d00720c */ /* 0x000fe40003f45270 */
[----:B------:R-:W-:Y:S02]  /*5120*/  IADD3 R55, P1, P0, R156, R167, R133 ;  /* 0x000000a79c377210 */ /* 0x000fe4000783e085 */
[----:B------:R-:W-:Y:S02]  /*5130*/  SEL R171, R108, R171, !P2 ;  /* 0x000000ab6cab7207 */ /* 0x000fe40005000000 */
[----:B------:R-:W-:Y:S02]  /*5140*/  IADD3.X R54, R101, R166, R132, P1, P0 ;  /* 0x000000a665367210 */ /* 0x000fe40000fe0484 */
[C---:B------:R-:W-:Y:S04]  /*5150*/  LEA R60, P0, R55.reuse, c[0x0][0x1c8], 0x1 ;  /* 0x00007200373c7a11 */ /* 0x040fe800078008ff */
[----:B------:R-:W-:Y:S02]  /*5160*/  LEA.HI.X R61, R55, c[0x0][0x1cc], R54, 0x1, P0 ;  /* 0x00007300373d7a11 */ /* 0x000fe400000f0c36 */
[----:B------:R-:W-:Y:S02]  /*5170*/  SHF.R.S32.HI R54, RZ, 0x1f, R171 ;  /* 0x0000001fff367819 */ /* 0x000fe400000114ab */
[----:B------:R-:W-:Y:S02]  /*5180*/  ISETP.GE.AND P0, PT, R14, c[0x0][0x27c], PT ;  /* 0x00009f000e007a0c */ /* 0x000fe40003f06270 */
[----:B------:R-:W-:Y:S04]  /*5190*/  LEA.HI R54, R54, R171, RZ, 0x4 ;  /* 0x000000ab36367211 */ /* 0x000fe800078f20ff */
[----:B-1----:R-:W-:Y:S04]  /*51a0*/  LEA.HI.SX32 R62, R54, R135, 0x1c ;  /* 0x00000087363e7211 */ /* 0x002fe800078fe2ff */
[----:B------:R-:W-:Y:S01]  /*51b0*/  SHF.R.S32.HI R63, RZ, 0x1f, R62 ;  /* 0x0000001fff3f7819 */ /* 0x000fe2000001143e */
[----:B------:R-:W-:Y:S02]  /*51c0*/  IMAD.SHL.U32 R54, R62, 0x8, RZ ;  /* 0x000000083e367824 */ /* 0x000fe400078e00ff */
[----:B------:R-:W-:Y:S02]  /*51d0*/  @!P0 SHF.R.U64 R39, R72, 0x10, R73 ;  /* 0x0000001048278819 */ /* 0x000fe40000001249 */
[----:B------:R-:W-:Y:S02]  /*51e0*/  LEA.HI R63, R63, R62, RZ, 0x3 ;  /* 0x0000003e3f3f7211 */ /* 0x000fe400078f18ff */
[----:B------:R-:W-:Y:S02]  /*51f0*/  @!P0 PRMT R84, R84, 0x5410, R39 ;  /* 0x0000541054548816 */ /* 0x000fe40000000027 */
[----:B------:R-:W-:Y:S01]  /*5200*/  @!P0 SHF.R.U32.HI R41, RZ, 0x10, R75 ;  /* 0x00000010ff298819 */ /* 0x000fe2000001164b */
[----:B------:R-:W-:Y:S01]  /*5210*/  IMAD.SHL.U32 R63, R63, 0x200, RZ ;  /* 0x000002003f3f7824 */ /* 0x000fe200078e00ff */
[----:B------:R-:W-:Y:S01]  /*5220*/  LOP3.LUT R65, R123, 0x38, R54, 0xf8, !PT ;  /* 0x000000387b417812 */ /* 0x000fe200078ef836 */
[----:B------:R-:W-:Y:S01]  /*5230*/  @!P0 IMAD.U32 R38, R84, 0x10000, RZ ;  /* 0x0001000054268824 */ /* 0x000fe200078e00ff */
[----:B------:R-:W-:Y:S02]  /*5240*/  @!P0 PRMT R70, R70, 0x5410, R41 ;  /* 0x0000541046468816 */ /* 0x000fe40000000029 */
[----:B------:R-:W-:Y:S02]  /*5250*/  LOP3.LUT R62, R65, R122, RZ, 0x3c, !PT ;  /* 0x0000007a413e7212 */ /* 0x000fe400078e3cff */
[----:B------:R-:W-:Y:S01]  /*5260*/  LOP3.LUT R63, R63, 0x7ffff000, RZ, 0xc0, !PT ;  /* 0x7ffff0003f3f7812 */ /* 0x000fe200078ec0ff */
[----:B------:R-:W-:Y:S01]  /*5270*/  @!P0 IMAD.U32 R49, R70, 0x10000, RZ ;  /* 0x0001000046318824 */ /* 0x000fe200078e00ff */
[----:B------:R-:W-:Y:S02]  /*5280*/  @!P0 LOP3.LUT R42, R84, 0xffff0000, RZ, 0xc0, !PT ;  /* 0xffff0000542a8812 */ /* 0x000fe400078ec0ff */
[----:B------:R-:W-:Y:S02]  /*5290*/  IADD3 R62, R62, R63, R13 ;  /* 0x0000003f3e3e7210 */ /* 0x000fe40007ffe00d */
[----:B------:R-:W-:Y:S02]  /*52a0*/  @!P0 LOP3.LUT R50, R70, 0xffff0000, RZ, 0xc0, !PT ;  /* 0xffff000046328812 */ /* 0x000fe400078ec0ff */
[--C-:B------:R-:W-:Y:S01]  /*52b0*/  @!P0 SHF.R.U64 R37, R28, 0x10, R29.reuse ;  /* 0x000000101c258819 */ /* 0x100fe2000000121d */
[----:B------:R-:W-:Y:S01]  /*52c0*/  IMAD.IADD R62, R169, 0x1, R62 ;  /* 0x00000001a93e7824 */ /* 0x000fe200078e023e */
[----:B------:R-:W-:Y:S01]  /*52d0*/  @!P0 SHF.R.U32.HI R28, RZ, 0x10, R29 ;  /* 0x00000010ff1c8819 */ /* 0x000fe2000001161d */
[----:B------:R-:W-:Y:S01]  /*52e0*/  IMAD.IADD R169, R110, 0x1, R169 ;  /* 0x000000016ea97824 */ /* 0x000fe200078e02a9 */
[----:B------:R-:W-:Y:S01]  /*52f0*/  @!P0 PRMT R26, R26, 0x5410, R37 ;  /* 0x000054101a1a8816 */ /* 0x000fe20000000025 */
[----:B------:R-:W-:Y:S01]  /*5300*/  IMAD.SHL.U32 R64, R62, 0x2, RZ ;  /* 0x000000023e407824 */ /* 0x000fe200078e00ff */
[----:B------:R-:W-:Y:S01]  /*5310*/  @!P0 PRMT R21, R21, 0x5410, R28 ;  /* 0x0000541015158816 */ /* 0x000fe2000000001c */
[----:B------:R-:W-:Y:S01]  /*5320*/  IMAD.SHL.U32 R55, R169, 0x2, RZ ;  /* 0x00000002a9377824 */ /* 0x000fe200078e00ff */
[--C-:B------:R-:W-:Y:S01]  /*5330*/  @!P0 SHF.R.U32.HI R36, RZ, 0x10, R31.reuse ;  /* 0x00000010ff248819 */ /* 0x100fe2000001161f */
[C---:B------:R-:W-:Y:S01]  /*5340*/  @!P0 IMAD.U32 R28, R26.reuse, 0x10000, RZ ;  /* 0x000100001a1c8824 */ /* 0x040fe200078e00ff */
[----:B------:R-:W-:Y:S01]  /*5350*/  LDS.128 R32, [R64+0xc100] ;  /* 0x00c1000040207984 */ /* 0x000fe20000000c00 */
[----:B------:R-:W-:Y:S02]  /*5360*/  @!P0 LOP3.LUT R26, R26, 0xffff0000, RZ, 0xc0, !PT ;  /* 0xffff00001a1a8812 */ /* 0x000fe400078ec0ff */
[----:B------:R-:W-:Y:S02]  /*5370*/  @!P0 PRMT R27, R27, 0x5410, R36 ;  /* 0x000054101b1b8816 */ /* 0x000fe40000000024 */
[----:B------:R-:W-:Y:S02]  /*5380*/  @!P0 SHF.R.U64 R31, R30, 0x10, R31 ;  /* 0x000000101e1f8819 */ /* 0x000fe4000000121f */
[----:B------:R-:W-:Y:S01]  /*5390*/  @!P0 SHF.R.U32.HI R72, RZ, 0x10, R73 ;  /* 0x00000010ff488819 */ /* 0x000fe20000011649 */
[----:B------:R-:W1:Y:S01]  /*53a0*/  LDS.128 R56, [R55+0xc100] ;  /* 0x00c1000037387984 */ /* 0x000e620000000c00 */
[----:B------:R-:W-:Y:S02]  /*53b0*/  @!P0 PRMT R40, R40, 0x5410, R31 ;  /* 0x0000541028288816 */ /* 0x000fe4000000001f */
[----:B------:R-:W-:Y:S02]  /*53c0*/  @!P0 PRMT R71, R71, 0x5410, R72 ;  /* 0x0000541047478816 */ /* 0x000fe40000000048 */
[----:B------:R-:W-:Y:S02]  /*53d0*/  @!P0 SHF.R.U64 R74, R74, 0x10, R75 ;  /* 0x000000104a4a8819 */ /* 0x000fe4000000124b */
[----:B------:R-:W-:Y:S02]  /*53e0*/  @!P0 LOP3.LUT R43, R71, 0xffff0000, RZ, 0xc0, !PT ;  /* 0xffff0000472b8812 */ /* 0x000fe400078ec0ff */
[----:B------:R-:W-:Y:S04]  /*53f0*/  @!P0 PRMT R69, R69, 0x5410, R74 ;  /* 0x0000541045458816 */ /* 0x000fe8000000004a */
[C---:B------:R-:W-:Y:S01]  /*5400*/  @!P0 LOP3.LUT R46, R69.reuse, 0xffff0000, RZ, 0xc0, !PT ;  /* 0xffff0000452e8812 */ /* 0x040fe200078ec0ff */
[----:B------:R-:W-:Y:S02]  /*5410*/  @!P0 IMAD.U32 R45, R69, 0x10000, RZ ;  /* 0x00010000452d8824 */ /* 0x000fe400078e00ff */
[C---:B-1----:R-:W-:Y:S01]  /*5420*/  @!P0 IMAD.U32 R39, R56.reuse, 0x10000, RZ ;  /* 0x0001000038278824 */ /* 0x042fe200078e00ff */
[----:B------:R-:W-:Y:S01]  /*5430*/  @!P0 LOP3.LUT R41, R56, 0xffff0000, RZ, 0xc0, !PT ;  /* 0xffff000038298812 */ /* 0x000fe200078ec0ff */
[----:B------:R-:W-:Y:S01]  /*5440*/  @!P0 IMAD.U32 R51, R59, 0x10000, RZ ;  /* 0x000100003b338824 */ /* 0x000fe200078e00ff */
[----:B------:R-:W-:Y:S01]  /*5450*/  @!P0 LOP3.LUT R44, R57, 0xffff0000, RZ, 0xc0, !PT ;  /* 0xffff0000392c8812 */ /* 0x000fe200078ec0ff */
[C---:B------:R-:W-:Y:S01]  /*5460*/  @!P0 IMAD.U32 R47, R58.reuse, 0x10000, RZ ;  /* 0x000100003a2f8824 */ /* 0x040fe200078e00ff */
[----:B------:R-:W-:Y:S02]  /*5470*/  @!P0 LOP3.LUT R52, R59, 0xffff0000, RZ, 0xc0, !PT ;  /* 0xffff00003b348812 */ /* 0x000fe400078ec0ff */
[----:B------:R-:W-:Y:S02]  /*5480*/  @!P0 LOP3.LUT R48, R58, 0xffff0000, RZ, 0xc0, !PT ;  /* 0xffff00003a308812 */ /* 0x000fe400078ec0ff */
[C---:B------:R-:W-:Y:S02]  /*5490*/  @!P0 SHF.L.U32 R31, R32.reuse, 0x10, RZ ;  /* 0x00000010201f8819 */ /* 0x040fe400000006ff */
[----:B------:R-:W-:Y:S03]  /*54a0*/  @!P0 LOP3.LUT R29, R32, 0xffff0000, RZ, 0xc0, !PT ;  /* 0xffff0000201d8812 */ /* 0x000fe600078ec0ff */
[C---:B------:R-:W-:Y:S02]  /*54b0*/  @!P0 FMUL.FTZ R55, R31.reuse, R38 ;  /* 0x000000261f378220 */ /* 0x040fe40000410000 */
[----:B------:R-:W-:Y:S02]  /*54c0*/  @!P0 FMUL.FTZ R2, R31, R28 ;  /* 0x0000001c1f028220 */ /* 0x000fe40000410000 */
[----:B------:R-:W-:Y:S02]  /*54d0*/  @!P0 FMUL.FTZ R62, R29, R42 ;  /* 0x0000002a1d3e8220 */ /* 0x000fe40000410000 */
[----:B------:R-:W-:Y:S01]  /*54e0*/  @!P0 FFMA.FTZ R55, R39, R28, -R55 ;  /* 0x0000001c27378223 */ /* 0x000fe20000010837 */
[----:B------:R-:W-:Y:S01]  /*54f0*/  @!P0 LOP3.LUT R28, R33, 0xffff0000, RZ, 0xc0, !PT ;  /* 0xffff0000211c8812 */ /* 0x000fe200078ec0ff */
[-C--:B------:R-:W-:Y:S02]  /*5500*/  @!P0 FMUL.FTZ R3, R29, R26.reuse ;  /* 0x0000001a1d038220 */ /* 0x080fe40000410000 */
[----:B------:R-:W-:Y:S02]  /*5510*/  @!P0 FFMA.FTZ R62, R41, R26, -R62 ;  /* 0x0000001a293e8223 */ /* 0x000fe4000001083e */
[C---:B------:R-:W-:Y:S01]  /*5520*/  @!P0 IMAD.U32 R26, R21.reuse, 0x10000, RZ ;  /* 0x00010000151a8824 */ /* 0x040fe200078e00ff */
[----:B------:R-:W-:Y:S01]  /*5530*/  @!P0 LOP3.LUT R21, R21, 0xffff0000, RZ, 0xc0, !PT ;  /* 0xffff000015158812 */ /* 0x000fe200078ec0ff */
[----:B------:R-:W-:Y:S01]  /*5540*/  @!P0 FMUL.FTZ R64, R28, R43 ;  /* 0x0000002b1c408220 */ /* 0x000fe20000410000 */
[----:B------:R-:W-:Y:S01]  /*5550*/  @!P0 F2FP.BF16.PACK_AB R55, R62, R55 ;  /* 0x000000373e37823e */ /* 0x000fe200000010ff */
[----:B------:R-:W-:Y:S01]  /*5560*/  @!P0 FFMA.FTZ R2, R38, R39, R2 ;  /* 0x0000002726028223 */ /* 0x000fe20000010002 */
[----:B------:R-:W-:Y:S01]  /*5570*/  @!P0 SHF.L.U32 R39, R57, 0x10, RZ ;  /* 0x0000001039278819 */ /* 0x000fe200000006ff */
[----:B------:R-:W-:Y:S02]  /*5580*/  @!P0 IMAD.U32 R38, R71, 0x10000, RZ ;  /* 0x0001000047268824 */ /* 0x000fe400078e00ff */
[----:B------:R-:W-:Y:S02]  /*5590*/  @!P0 IMAD.U32 R29, R33, 0x10000, RZ ;  /* 0x00010000211d8824 */ /* 0x000fe400078e00ff */
[-C--:B------:R-:W-:Y:S01]  /*55a0*/  @!P0 FMUL.FTZ R5, R28, R21.reuse ;  /* 0x000000151c058220 */ /* 0x080fe20000410000 */
[----:B------:R-:W-:Y:S01]  /*55b0*/  @!P0 LOP3.LUT R28, R35, 0xffff0000, RZ, 0xc0, !PT ;  /* 0xffff0000231c8812 */ /* 0x000fe200078ec0ff */
[----:B------:R-:W-:Y:S01]  /*55c0*/  @!P0 FFMA.FTZ R64, R44, R21, -R64 ;  /* 0x000000152c408223 */ /* 0x000fe20000010840 */
[----:B------:R-:W-:Y:S01]  /*55d0*/  @!P0 LOP3.LUT R21, R27, 0xffff0000, RZ, 0xc0, !PT ;  /* 0xffff00001b158812 */ /* 0x000fe200078ec0ff */
[C---:B------:R-:W-:Y:S02]  /*55e0*/  @!P0 FMUL.FTZ R63, R29.reuse, R38 ;  /* 0x000000261d3f8220 */ /* 0x040fe40000410000 */
[-C--:B------:R-:W-:Y:S02]  /*55f0*/  @!P0 FMUL.FTZ R4, R29, R26.reuse ;  /* 0x0000001a1d048220 */ /* 0x080fe40000410000 */
[----:B------:R-:W-:Y:S02]  /*5600*/  @!P0 IMAD.U32 R29, R35, 0x10000, RZ ;  /* 0x00010000231d8824 */ /* 0x000fe400078e00ff */
[----:B------:R-:W-:Y:S02]  /*5610*/  @!P0 FFMA.FTZ R63, R39, R26, -R63 ;  /* 0x0000001a273f8223 */ /* 0x000fe4000001083f */
[----:B------:R-:W-:Y:S01]  /*5620*/  @!P0 IMAD.U32 R26, R27, 0x10000, RZ ;  /* 0x000100001b1a8824 */ /* 0x000fe200078e00ff */
[----:B------:R-:W-:Y:S01]  /*5630*/  @!P0 SHF.L.U32 R27, R34, 0x10, RZ ;  /* 0x00000010221b8819 */ /* 0x000fe200000006ff */
[----:B------:R-:W-:Y:S01]  /*5640*/  @!P0 FMUL.FTZ R68, R28, R50 ;  /* 0x000000321c448220 */ /* 0x000fe20000410000 */
[----:B------:R-:W-:Y:S01]  /*5650*/  @!P0 F2FP.BF16.PACK_AB R64, R64, R63 ;  /* 0x0000003f4040823e */ /* 0x000fe200000010ff */
[----:B------:R-:W-:Y:S01]  /*5660*/  @!P0 FMUL.FTZ R9, R28, R21 ;  /* 0x000000151c098220 */ /* 0x000fe20000410000 */
[----:B------:R-:W-:Y:S01]  /*5670*/  @!P0 LOP3.LUT R28, R34, 0xffff0000, RZ, 0xc0, !PT ;  /* 0xffff0000221c8812 */ /* 0x000fe200078ec0ff */
[C---:B------:R-:W-:Y:S02]  /*5680*/  @!P0 FMUL.FTZ R65, R29.reuse, R49 ;  /* 0x000000311d418220 */ /* 0x040fe40000410000 */
[----:B------:R-:W-:Y:S01]  /*5690*/  @!P0 FFMA.FTZ R68, R52, R21, -R68 ;  /* 0x0000001534448223 */ /* 0x000fe20000010844 */
[C---:B------:R-:W-:Y:S01]  /*56a0*/  @!P0 LOP3.LUT R21, R40.reuse, 0xffff0000, RZ, 0xc0, !PT ;  /* 0xffff000028158812 */ /* 0x040fe200078ec0ff */
[-C--:B------:R-:W-:Y:S02]  /*56b0*/  @!P0 FMUL.FTZ R8, R29, R26.reuse ;  /* 0x0000001a1d088220 */ /* 0x080fe40000410000 */
[----:B------:R-:W-:Y:S02]  /*56c0*/  @!P0 FFMA.FTZ R65, R51, R26, -R65 ;  /* 0x0000001a33418223 */ /* 0x000fe40000010841 */
[----:B------:R-:W-:Y:S02]  /*56d0*/  @!P0 IMAD.U32 R26, R40, 0x10000, RZ ;  /* 0x00010000281a8824 */ /* 0x000fe400078e00ff */
[C---:B------:R-:W-:Y:S01]  /*56e0*/  @!P0 FMUL.FTZ R66, R27.reuse, R45 ;  /* 0x0000002d1b428220 */ /* 0x040fe20000410000 */
[----:B------:R-:W-:Y:S01]  /*56f0*/  @!P0 F2FP.BF16.PACK_AB R65, R68, R65 ;  /* 0x000000414441823e */ /* 0x000fe200000010ff */
[----:B------:R-:W-:Y:S02]  /*5700*/  @!P0 FMUL.FTZ R77, R28, R46 ;  /* 0x0000002e1c4d8220 */ /* 0x000fe40000410000 */
[----:B------:R-:W-:Y:S01]  /*5710*/  @!P0 FFMA.FTZ R3, R42, R41, R3 ;  /* 0x000000292a038223 */ /* 0x000fe20000010003 */
[----:B------:R-:W-:Y:S01]  /*5720*/  @!P0 MOV R59, R65 ;  /* 0x00000041003b8202 */ /* 0x000fe20000000f00 */
[-C--:B------:R-:W-:Y:S02]  /*5730*/  @!P0 FMUL.FTZ R6, R27, R26.reuse ;  /* 0x0000001a1b068220 */ /* 0x080fe40000410000 */
[----:B------:R-:W-:Y:S01]  /*5740*/  @!P0 FFMA.FTZ R66, R47, R26, -R66 ;  /* 0x0000001a2f428223 */ /* 0x000fe20000010842 */
[----:B------:R-:W-:Y:S01]  /*5750*/  @!P0 F2FP.BF16.PACK_AB R62, R3, R2 ;  /* 0x00000002033e823e */ /* 0x000fe200000010ff */
[----:B------:R-:W-:Y:S02]  /*5760*/  @!P0 FFMA.FTZ R77, R48, R21, -R77 ;  /* 0x00000015304d8223 */ /* 0x000fe4000001084d */
[----:B------:R-:W-:Y:S02]  /*5770*/  @!P0 FFMA.FTZ R4, R38, R39, R4 ;  /* 0x0000002726048223 */ /* 0x000fe40000010004 */
[----:B------:R-:W-:Y:S01]  /*5780*/  @!P0 FMUL.FTZ R7, R28, R21 ;  /* 0x000000151c078220 */ /* 0x000fe20000410000 */
[----:B------:R-:W-:Y:S01]  /*5790*/  @!P0 F2FP.BF16.PACK_AB R66, R77, R66 ;  /* 0x000000424d42823e */ /* 0x000fe200000010ff */
[----:B------:R-:W-:Y:S02]  /*57a0*/  @!P0 FFMA.FTZ R5, R43, R44, R5 ;  /* 0x0000002c2b058223 */ /* 0x000fe40000010005 */
[----:B------:R-:W-:Y:S02]  /*57b0*/  @!P0 FFMA.FTZ R6, R45, R47, R6 ;  /* 0x0000002f2d068223 */ /* 0x000fe40000010006 */
[----:B------:R-:W-:Y:S01]  /*57c0*/  @!P0 FFMA.FTZ R7, R46, R48, R7 ;  /* 0x000000302e078223 */ /* 0x000fe20000010007 */
[----:B------:R-:W-:Y:S01]  /*57d0*/  @!P0 F2FP.BF16.PACK_AB R63, R5, R4 ;  /* 0x00000004053f823e */ /* 0x000fe200000010ff */
        /* <DEDUP_REMOVED lines=11> */
[----:B------:R-:W-:Y:S01]  /*5890*/  @!P0 IMAD.MOV.U32 R35, RZ, RZ, R77 ;  /* 0x000000ffff238224 */ /* 0x000fe200078e004d */
[----:B------:R-:W-:-:S13]  /*58a0*/  ISETP.GE.AND P0, PT, R54, c[0x0][0x1d4], PT ;  /* 0x0000750036007a0c */ /* 0x000fda0003f06270 */
[----:B------:R-:W-:-:S05]  /*58b0*/  @P0 BRA `(.L_x_947) ;  /* 0x000001d000000947 */ /* 0x000fca0003800000 */
[--C-:B------:R-:W-:Y:S02]  /*58c0*/  SHF.R.S32.HI R2, RZ, 0x1f, R54.reuse ;  /* 0x0000001fff027819 */ /* 0x100fe40000011436 */
[----:B------:R-:W-:Y:S04]  /*58d0*/  IADD3 R54, P1, P0, R156, R167, R54 ;  /* 0x000000a79c367210 */ /* 0x000fe8000783e036 */
[----:B------:R-:W-:Y:S02]  /*58e0*/  IADD3.X R3, R101, R166, R2, P1, P0 ;  /* 0x000000a665037210 */ /* 0x000fe40000fe0402 */
[C---:B------:R-:W-:Y:S04]  /*58f0*/  LEA R4, P0, R54.reuse, c[0x0][0x1c8], 0x1 ;  /* 0x0000720036047a11 */ /* 0x040fe800078008ff */
[----:B------:R-:W-:Y:S05]  /*5900*/  LEA.HI.X R5, R54, c[0x0][0x1cc], R3, 0x1, P0 ;  /* 0x0000730036057a11 */ /* 0x000fea00000f0c03 */
[----:B------:R2:W-:Y:S01]  /*5910*/  STG.E.128 [R4.64], R32 ;  /* 0x0000002004007986 */ /* 0x0005e2000c101d06 */
[----:B------:R-:W-:-:S05]  /*5920*/  BRA `(.L_x_947) ;  /* 0x0000016000007947 */ /* 0x000fca0003800000 */
.L_x_943:
[----:B------:R-:W-:Y:S05]  /*5930*/  IMAD R140, R12, -0x40, R198 ;  /* 0xffffffc00c8c7824 */ /* 0x000fea00078e02c6 */
[----:B------:R-:W-:Y:S04]  /*5940*/  IMNMX R140, R140, 0x40, PT ;  /* 0x000000408c8c7817 */ /* 0x000fe80003800200 */
[----:B------:R-:W-:-:S13]  /*5950*/  ISETP.GE.AND P0, PT, R97, R140, PT ;  /* 0x0000008c6100720c */ /* 0x000fda0003f06270 */
[----:B------:R-:W-:-:S05]  /*5960*/  @P0 BRA `(.L_x_947) ;  /* 0x0000012000000947 */ /* 0x000fca0003800000 */
[----:B------:R-:W-:-:S13]  /*5970*/  ISETP.GE.AND P0, PT, R24, c[0x0][0x1d4], PT ;  /* 0x0000750018007a0c */ /* 0x000fda0003f06270 */
[----:B------:R-:W1:Y:S04]  /*5980*/  @!P0 LDS.128 R28, [R141+0xc000] ;  /* 0x00c000008d1c8984 */ /* 0x000e680000000c00 */
[----:B-1----:R-:W-:Y:S01]  /*5990*/  @!P0 STG.E.128 [R80.64], R28 ;  /* 0x0000001c50008986 */ /* 0x002fe2000c101d06 */
[----:B------:R-:W-:-:S13]  /*59a0*/  ISETP.GE.AND P0, PT, R15, c[0x0][0x1d4], PT ;  /* 0x000075000f007a0c */ /* 0x000fda0003f06270 */
[----:B------:R-:W1:Y:S04]  /*59b0*/  @!P0 LDS.128 R4, [R139+0xc000] ;  /* 0x00c000008b048984 */ /* 0x000e680000000c00 */
[----:B-1----:R-:W-:Y:S01]  /*59c0*/  @!P0 STG.E.128 [R80.64+0x40], R4 ;  /* 0x0000400450008986 */ /* 0x002fe2000c101d06 */
        /* <DEDUP_REMOVED lines=11> */
[----:B-1----:R1:W-:Y:S02]  /*5a80*/  @!P0 STG.E.128 [R80.64+0x140], R4 ;  /* 0x0001400450008986 */ /* 0x0023e4000c101d06 */
.L_x_947:
[----:B------:R-:W-:Y:S05]  /*5a90*/  BSYNC B1 ;  /* 0x0000000000017941 */ /* 0x000fea0003800000 */
.L_x_942:
[C---:B------:R-:W-:Y:S01]  /*5aa0*/  ISETP.GT.AND P0, PT, R12.reuse, R11, PT ;  /* 0x0000000b0c00720c */ /* 0x040fe20003f04270 */
[----:B------:R-:W-:Y:S01]  /*5ab0*/  BSSY B0, `(.L_x_964) ;  /* 0x000003c000007945 */ /* 0x000fe20003800000 */
[C---:B------:R-:W-:Y:S02]  /*5ac0*/  ISETP.GE.AND P1, PT, R67.reuse, 0x1, PT ;  /* 0x000000014300780c */ /* 0x040fe40003f26270 */
[C---:B-1----:R-:W-:Y:S09]  /*5ad0*/  IADD3 R3, R67.reuse, 0x1, RZ ;  /* 0x0000000143037810 */ /* 0x042ff20007ffe0ff */
[----:B--2---:R-:W-:Y:S01]  /*5ae0*/  @P0 IADD3 R5, R12, -0x1, RZ ;  /* 0xffffffff0c050810 */ /* 0x004fe20007ffe0ff */
[----:B------:R-:W-:Y:S01]  /*5af0*/  @P0 IMAD R2, R67, 0x3000, R10 ;  /* 0x0000300043020824 */ /* 0x000fe200078e020a */
[----:B------:R-:W-:Y:S01]  /*5b00*/  SEL R67, R3, RZ, !P1 ;  /* 0x000000ff03437207 */ /* 0x000fe20004800000 */
[----:B------:R-:W-:Y:S01]  /*5b10*/  @P0 IMAD.MOV.U32 R6, RZ, RZ, R152 ;  /* 0x000000ffff060224 */ /* 0x000fe200078e0098 */
[----:B------:R-:W-:Y:S01]  /*5b20*/  @P0 SHF.R.S32.HI R4, RZ, 0x1f, R5 ;  /* 0x0000001fff040819 */ /* 0x000fe20000011405 */
[----:B------:R-:W-:Y:S02]  /*5b30*/  @P0 IMAD R3, R94, R5, RZ ;  /* 0x000000055e030224 */ /* 0x000fe400078e02ff */
[----:B------:R-:W-:Y:S02]  /*5b40*/  @P0 IMAD.MOV.U32 R7, RZ, RZ, R161 ;  /* 0x000000ffff070224 */ /* 0x000fe400078e00a1 */
[-C--:B------:R-:W-:Y:S02]  /*5b50*/  @P0 IMAD R3, R4, R96.reuse, R3 ;  /* 0x0000006004030224 */ /* 0x080fe400078e0203 */
[----:B------:R-:W-:Y:S04]  /*5b60*/  @P0 IMAD.WIDE.U32 R6, R5, R96, R6 ;  /* 0x0000006005060225 */ /* 0x000fe800078e0006 */
[----:B------:R-:W-:Y:S01]  /*5b70*/  @P0 IMAD.IADD R3, R7, 0x1, R3 ;  /* 0x0000000107030824 */ /* 0x000fe200078e0203 */
[----:B------:R-:W-:Y:S01]  /*5b80*/  @P0 LEA R8, P1, R6, c[0x0][0x250], 0x1 ;  /* 0x0000940006080a11 */ /* 0x000fe200078208ff */
[----:B------:R-:W-:Y:S03]  /*5b90*/  @P0 IMAD.SHL.U32 R4, R2, 0x2, RZ ;  /* 0x0000000202040824 */ /* 0x000fe600078e00ff */
        /* <DEDUP_REMOVED lines=27> */
[----:B------:R-:W-:-:S13]  /*5d50*/  ISETP.GE.AND P0, PT, R24, c[0x0][0x1d4], PT ;  /* 0x0000750018007a0c */ /* 0x000fda0003f06270 */
[----:B-----5:R-:W1:Y:S04]  /*5d60*/  @!P0 LDS.128 R28, [R141] ;  /* 0x000000008d1c8984 */ /* 0x020e680000000c00 */
        /* <DEDUP_REMOVED lines=8> */
[----:B------:R-:W1:Y:S04]  /*5df0*/  @!P0 LDS.128 R36, [R139] ;  /* 0x000000008b248984 */ /* 0x000e680000000c00 */
[----:B-1----:R-:W-:Y:S01]  /*5e00*/  @!P0 STG.E.128 [R8.64+0x40], R36 ;  /* 0x0000402408008986 */ /* 0x002fe2000c101d06 */
[----:B------:R-:W-:-:S13]  /*5e10*/  ISETP.GE.AND P0, PT, R121, c[0x0][0x1d4], PT ;  /* 0x0000750079007a0c */ /* 0x000fda0003f06270 */
[----:B------:R-:W1:Y:S04]  /*5e20*/  @!P0 LDS.128 R28, [R139+0x2000] ;  /* 0x002000008b1c8984 */ /* 0x000e680000000c00 */
[----:B-1----:R-:W-:Y:S01]  /*5e30*/  @!P0 STG.E.128 [R8.64+0xc0], R28 ;  /* 0x0000c01c08008986 */ /* 0x002fe2000c101d06 */
[----:B------:R-:W-:-:S13]  /*5e40*/  ISETP.GE.AND P0, PT, R119, c[0x0][0x1d4], PT ;  /* 0x0000750077007a0c */ /* 0x000fda0003f06270 */
[----:B------:R-:W1:Y:S04]  /*5e50*/  @!P0 LDS.128 R4, [R139+0x4000] ;  /* 0x004000008b048984 */ /* 0x000e680000000c00 */
[----:B-1----:R1:W-:Y:S02]  /*5e60*/  @!P0 STG.E.128 [R8.64+0x140], R4 ;  /* 0x0001400408008986 */ /* 0x0023e4000c101d06 */
.L_x_965:
[----:B-1----:R-:W-:Y:S05]  /*5e70*/  BSYNC B0 ;  /* 0x0000000000007941 */ /* 0x002fea0003800000 */
.L_x_964:
[C---:B------:R-:W-:Y:S02]  /*5e80*/  ISETP.GE.AND P0, PT, R53.reuse, 0x1, PT ;  /* 0x000000013500780c */ /* 0x040fe40003f06270 */
[----:B------:R-:W-:Y:S02]  /*5e90*/  IADD3 R2, R12, -0x2, RZ ;  /* 0xfffffffe0c027810 */ /* 0x000fe40007ffe0ff */
[----:B------:R-:W-:Y:S04]  /*5ea0*/  IADD3 R4, R53, 0x1, RZ ;  /* 0x0000000135047810 */ /* 0x000fe80007ffe0ff */
[----:B------:R-:W-:Y:S02]  /*5eb0*/  SEL R53, R4, RZ, !P0 ;  /* 0x000000ff04357207 */ /* 0x000fe40004000000 */
[----:B------:R-:W-:-:S13]  /*5ec0*/  ISETP.GE.AND P0, PT, R2, R11, PT ;  /* 0x0000000b0200720c */ /* 0x000fda0003f06270 */
        /* <DEDUP_REMOVED lines=11> */
[C---:B------:R-:W-:Y:S04]  /*5f80*/  @P0 LEA R6, P1, R111.reuse, R8, 0x1 ;  /* 0x000000086f060211 */ /* 0x040fe800078208ff */
        /* <DEDUP_REMOVED lines=10> */
[C---:B------:R-:W-:Y:S02]  /*6030*/  ISETP.GT.AND P0, PT, R12.reuse, R11, PT ;  /* 0x0000000b0c00720c */ /* 0x040fe40003f04270 */
[----:B------:R-:W-:Y:S01]  /*6040*/  IADD3 R12, R12, -0x1, RZ ;  /* 0xffffffff0c0c7810 */ /* 0x000fe20007ffe0ff */
[----:B------:R-:W0:Y:S10]  /*6050*/  LDGDEPBAR ;  /* 0x00000000000079af */ /* 0x000e340000000000 */
[----:B------:R-:W-:-:S05]  /*6060*/  @P0 BRA `(.L_x_966) ;  /* 0xffffbdb000000947 */ /* 0x000fca000383ffff */
[----:B------:R-:W2:Y:S04]  /*6070*/  LDL R199, [R1+0x64] ;  /* 0x0000640001c77983 */ /* 0x000ea80000100800 */
[----:B-1----:R1:W5:Y:S04]  /*6080*/  LDL R8, [R1+0x58] ;  /* 0x0000580001087983 */ /* 0x0023680000100800 */
[----:B------:R-:W-:Y:S01]  /*6090*/  BAR.SYNC.DEFER_BLOCKING 0x0 ;  /* 0x0000000000007b1d */ /* 0x000fe20000010000 */
[----:B--2---:R-:W-:-:S04]  /*60a0*/  IADD3 R3, R199, 0x3f, RZ ;  /* 0x0000003fc7037810 */ /* 0x004fc80007ffe0ff */
[----:B------:R-:W-:-:S04]  /*60b0*/  SHF.R.S32.HI R0, RZ, 0x1f, R3 ;  /* 0x0000001fff007819 */ /* 0x000fc80000011403 */
[----:B------:R-:W-:-:S04]  /*60c0*/  LEA.HI R0, R0, R3, RZ, 0x6 ;  /* 0x0000000300007211 */ /* 0x000fc800078f30ff */
[----:B------:R-:W-:Y:S02]  /*60d0*/  SHF.R.S32.HI R141, RZ, 0x6, R0 ;  /* 0x00000006ff8d7819 */ /* 0x000fe40000011400 */
.L_x_941:
[----:B-1----:R-:W-:Y:S01]  /*60e0*/  IMAD.MOV.U32 R0, RZ, RZ, c[0x0][0x2c4] ;  /* 0x0000b100ff007624 */ /* 0x002fe200078e00ff */
[----:B------:R1:W-:Y:S04]  /*60f0*/  STL.64 [R1], R90 ;  /* 0x0000005a01007387 */ /* 0x0003e80000100a00 */
[----:B------:R-:W-:Y:S02]  /*6100*/  ISETP.NE.AND P2, PT, R0, 0x1, PT ;  /* 0x000000010000780c */ /* 0x000fe40003f45270 */
[----:B------:R-:W-:-:S05]  /*6110*/  IADD3 R0, R89, 0x7f, RZ ;  /* 0x0000007f59007810 */ /* 0x000fca0007ffe0ff */
[----:B------:R-:W-:-:S06]  /*6120*/  IMAD.MOV.U32 R4, RZ, RZ, R0 ;  /* 0x000000ffff047224 */ /* 0x000fcc00078e0000 */
[----:B------:R-:W-:-:S04]  /*6130*/  @P2 IMAD.HI.U32 R2, R0, c[0x0][0x2c8], RZ ;  /* 0x0000b20000022a27 */ /* 0x000fc800078e00ff */
[----:B------:R-:W-:Y:S01]  /*6140*/  IMAD.MOV.U32 R0, RZ, RZ, c[0x0][0x32c] ;  /* 0x0000cb00ff007624 */ /* 0x000fe200078e00ff */
[----:B------:R-:W-:-:S04]  /*6150*/  @P2 SHF.R.U32.HI R4, RZ, c[0x0][0x2cc], R2 ;  /* 0x0000b300ff042a19 */ /* 0x000fc80000011602 */
[----:B------:R-:W-:Y:S02]  /*6160*/  ISETP.GE.AND P1, PT, R0, 0x1, PT ;  /* 0x000000010000780c */ /* 0x000fe40003f26270 */
[----:B------:R-:W-:-:S05]  /*6170*/  IADD3 R3, R4, 0x1, R199 ;  /* 0x0000000104037810 */ /* 0x000fca0007ffe0c7 */
[----:B-----5:R-:W-:-:S05]  /*6180*/  IMAD.IADD R3, R3, 0x1, -R8 ;  /* 0x0000000103037824 */ /* 0x020fca00078e0a08 */
[----:B------:R-:W-:Y:S01]  /*6190*/  IADD3 R5, R3, c[0x0][0x328], RZ ;  /* 0x0000ca0003057a10 */ /* 0x000fe20007ffe0ff */
[----:B------:R-:W-:Y:S05]  /*61a0*/  @!P1 BRA `(.L_x_967) ;  /* 0x0000010000009947 */ /* 0x000fea0003800000 */
[C---:B-1----:R-:W-:Y:S01]  /*61b0*/  ISETP.GT.AND P0, PT, R3.reuse, RZ, PT ;  /* 0x000000ff0300720c */ /* 0x042fe20003f04270 */
[----:B------:R-:W-:Y:S01]  /*61c0*/  BSSY B0, `(.L_x_968) ;  /* 0x000000c000007945 */ /* 0x000fe20003800000 */
        /* <DEDUP_REMOVED lines=8> */
.L_x_969:
[----:B------:R-:W-:-:S13]  /*6250*/  ISETP.NE.AND P0, PT, R0, 0x1, PT ;  /* 0x000000010000780c */ /* 0x000fda0003f05270 */
[----:B------:R-:W-:-:S05]  /*6260*/  @P0 IMAD.HI.U32 R2, R7, c[0x0][0x330], RZ ;  /* 0x0000cc0007020a27 */ /* 0x000fca00078e00ff */
[----:B------:R-:W-:Y:S02]  /*6270*/  @P0 SHF.R.U32.HI R7, RZ, c[0x0][0x334], R2 ;  /* 0x0000cd00ff070a19 */ /* 0x000fe40000011602 */
.L_x_970:
[----:B------:R-:W-:Y:S05]  /*6280*/  BSYNC B0 ;  /* 0x0000000000007941 */ /* 0x000fea0003800000 */
.L_x_968:
[----:B------:R-:W-:-:S05]  /*6290*/  IMAD R2, R7, R0, c[0x0][0x32c] ;  /* 0x0000cb0007027624 */ /* 0x000fca00078e0200 */
[----:B------:R-:W-:-:S04]  /*62a0*/  IMNMX R5, R5, R2, PT ;  /* 0x0000000205057217 */ /* 0x000fc80003800200 */
.L_x_967:
[----:B-1----:R-:W-:Y:S01]  /*62b0*/  IADD3 R5, R5, 0x3f, RZ ;  /* 0x0000003f05057810 */ /* 0x002fe20007ffe0ff */
[----:B------:R-:W-:-:S03]  /*62c0*/  @P2 IMAD.HI.U32 R2, R89, c[0x0][0x2c8], RZ ;  /* 0x0000b20059022a27 */ /* 0x000fc600078e00ff */
[----:B------:R-:W-:Y:S01]  /*62d0*/  SHF.R.S32.HI R4, RZ, 0x1f, R5 ;  /* 0x0000001fff047819 */ /* 0x000fe20000011405 */
[----:B------:R-:W-:Y:S01]  /*62e0*/  IMAD.MOV.U32 R3, RZ, RZ, R89 ;  /* 0x000000ffff037224 */ /* 0x000fe200078e0059 */
[----:B------:R-:W-:Y:S02]  /*62f0*/  @P2 SHF.R.U32.HI R3, RZ, c[0x0][0x2cc], R2 ;  /* 0x0000b300ff032a19 */ /* 0x000fe40000011602 */
[----:B------:R-:W-:Y:S02]  /*6300*/  LEA.HI R4, R4, R5, RZ, 0x6 ;  /* 0x0000000504047211 */ /* 0x000fe400078f30ff */
[----:B------:R-:W-:Y:S02]  /*6310*/  IADD3 R2, R3, R199, -R8 ;  /* 0x000000c703027210 */ /* 0x000fe40007ffe808 */
[----:B------:R-:W-:Y:S02]  /*6320*/  SHF.R.S32.HI R4, RZ, 0x6, R4 ;  /* 0x00000006ff047819 */ /* 0x000fe40000011404 */
[----:B------:R-:W-:-:S02]  /*6330*/  IADD3 R198, R2, -c[0x0][0x324], RZ ;  /* 0x8000c90002c67a10 */ /* 0x000fc40007ffe0ff */
[----:B------:R-:W-:Y:S01]  /*6340*/  IMNMX R141, R4, R141, PT ;  /* 0x0000008d048d7217 */ /* 0x000fe20003800200 */
[----:B------:R-:W-:Y:S05]  /*6350*/  @!P1 BRA `(.L_x_971) ;  /* 0x000000f000009947 */ /* 0x000fea0003800000 */
[----:B------:R-:W-:Y:S01]  /*6360*/  ISETP.GT.AND P0, PT, R2, -0x1, PT ;  /* 0xffffffff0200780c */ /* 0x000fe20003f04270 */
[----:B------:R-:W-:-:S12]  /*6370*/  BSSY B0, `(.L_x_972) ;  /* 0x000000b000007945 */ /* 0x000fd80003800000 */
[----:B------:R-:W-:Y:S05]  /*6380*/  @P0 BRA `(.L_x_973) ;  /* 0x0000006000000947 */ /* 0x000fea0003800000 */
[----:B------:R-:W-:Y:S02]  /*6390*/  ISETP.NE.AND P0, PT, R0, 0x1, PT ;  /* 0x000000010000780c */ /* 0x000fe40003f05270 */
[----:B------:R-:W-:-:S11]  /*63a0*/  LOP3.LUT R2, RZ, R2, RZ, 0x33, !PT ;  /* 0x00000002ff027212 */ /* 0x000fd600078e33ff */
[----:B------:R-:W-:-:S05]  /*63b0*/  @P0 IMAD.HI.U32 R0, R2, c[0x0][0x330], RZ ;  /* 0x0000cc0002000a27 */ /* 0x000fca00078e00ff */
[----:B------:R-:W-:-:S04]  /*63c0*/  @P0 SHF.R.U32.HI R2, RZ, c[0x0][0x334], R0 ;  /* 0x0000cd00ff020a19 */ /* 0x000fc80000011600 */
[----:B------:R-:W-:Y:S01]  /*63d0*/  LOP3.LUT R2, RZ, R2, RZ, 0x33, !PT ;  /* 0x00000002ff027212 */ /* 0x000fe200078e33ff */
[----:B------:R-:W-:Y:S05]  /*63e0*/  BRA `(.L_x_974) ;  /* 0x0000003000007947 */ /* 0x000fea0003800000 */
.L_x_973:
[----:B------:R-:W-:-:S13]  /*63f0*/  ISETP.NE.AND P0, PT, R0, 0x1, PT ;  /* 0x000000010000780c */ /* 0x000fda0003f05270 */
[----:B------:R-:W-:-:S05]  /*6400*/  @P0 IMAD.HI.U32 R0, R2, c[0x0][0x330], RZ ;  /* 0x0000cc0002000a27 */ /* 0x000fca00078e00ff */
[----:B------:R-:W-:Y:S02]  /*6410*/  @P0 SHF.R.U32.HI R2, RZ, c[0x0][0x334], R0 ;  /* 0x0000cd00ff020a19 */ /* 0x000fe40000011600 */
.L_x_974:
[----:B------:R-:W-:Y:S05]  /*6420*/  BSYNC B0 ;  /* 0x0000000000007941 */ /* 0x000fea0003800000 */
.L_x_972:
[----:B------:R-:W-:-:S05]  /*6430*/  IMAD R3, R2, c[0x0][0x32c], RZ ;  /* 0x0000cb0002037a24 */ /* 0x000fca00078e02ff */
[----:B------:R-:W-:-:S04]  /*6440*/  IMNMX R198, R198, R3, !PT ;  /* 0x00000003c6c67217 */ /* 0x000fc80007800200 */
.L_x_971:
[----:B------:R-:W-:Y:S01]  /*6450*/  SHF.R.S32.HI R3, RZ, 0x1f, R198 ;  /* 0x0000001fff037819 */ /* 0x000fe200000114c6 */
[----:B------:R-:W-:Y:S01]  /*6460*/  CS2R R98, SRZ ;  /* 0x0000000000627805 */ /* 0x000fe2000001ff00 */
[----:B------:R-:W-:Y:S01]  /*6470*/  PLOP3.LUT P1, PT, PT, PT, PT, 0x80, 0x0 ;  /* 0x000000000000781c */ /* 0x000fe20003f2f070 */
[----:B------:R-:W-:Y:S01]  /*6480*/  CS2R R96, SRZ ;  /* 0x0000000000607805 */ /* 0x000fe2000001ff00 */
[----:B------:R-:W-:Y:S01]  /*6490*/  LEA.HI R198, R3, R198, RZ, 0x6 ;  /* 0x000000c603c67211 */ /* 0x000fe200078f30ff */
[----:B------:R-:W-:Y:S01]  /*64a0*/  CS2R R94, SRZ ;  /* 0x00000000005e7805 */ /* 0x000fe2000001ff00 */
[----:B------:R-:W-:Y:S01]  /*64b0*/  IMAD.MOV.U32 R93, RZ, RZ, RZ ;  /* 0x000000ffff5d7224 */ /* 0x000fe200078e00ff */
[----:B------:R-:W-:Y:S01]  /*64c0*/  CS2R R2, SRZ ;  /* 0x0000000000027805 */ /* 0x000fe2000001ff00 */
[----:B------:R-:W-:Y:S01]  /*64d0*/  SHF.R.S32.HI R198, RZ, 0x6, R198 ;  /* 0x00000006ffc67819 */ /* 0x000fe200000114c6 */
[----:B------:R-:W-:Y:S01]  /*64e0*/  IMAD.MOV.U32 R10, RZ, RZ, RZ ;  /* 0x000000ffff0a7224 */ /* 0x000fe200078e00ff */
[----:B------:R-:W-:Y:S01]  /*64f0*/  CS2R R86, SRZ ;  /* 0x0000000000567805 */ /* 0x000fe2000001ff00 */
[----:B------:R-:W-:Y:S01]  /*6500*/  IMAD.MOV.U32 R91, RZ, RZ, RZ ;  /* 0x000000ffff5b7224 */ /* 0x000fe200078e00ff */
[----:B------:R-:W-:Y:S01]  /*6510*/  IMNMX R198, RZ, R198, !PT ;  /* 0x000000c6ffc67217 */ /* 0x000fe20007800200 */
[----:B------:R-:W-:Y:S01]  /*6520*/  IMAD.MOV.U32 R9, RZ, RZ, RZ ;  /* 0x000000ffff097224 */ /* 0x000fe200078e00ff */
[----:B------:R-:W-:Y:S01]  /*6530*/  CS2R R84, SRZ ;  /* 0x0000000000547805 */ /* 0x000fe2000001ff00 */
[----:B------:R-:W-:Y:S01]  /*6540*/  IMAD.MOV.U32 R88, RZ, RZ, RZ ;  /* 0x000000ffff587224 */ /* 0x000fe200078e00ff */
        /* <DEDUP_REMOVED lines=43> */
[----:B------:R-:W3:Y:S01]  /*6800*/  LDL R16, [R1+0x4c] ;  /* 0x00004c0001107983 */ /* 0x000ee20000100800 */
[----:B------:R-:W-:-:S03]  /*6810*/  ISETP.NE.U32.AND P3, PT, RZ, c[0x0][0x340], PT ;  /* 0x0000d000ff007a0c */ /* 0x000fc60003f65070 */
[----:B------:R-:W4:Y:S01]  /*6820*/  LDL R4, [R1+0x50] ;  /* 0x0000500001047983 */ /* 0x000f220000100800 */
[----:B------:R-:W-:Y:S01]  /*6830*/  ISETP.NE.AND.EX P3, PT, RZ, c[0x0][0x344], PT, P3 ;  /* 0x0000d100ff007a0c */ /* 0x000fe20003f65330 */
[----:B------:R-:W-:Y:S01]  /*6840*/  IMAD R14, R92, c[0x0][0x210], RZ ;  /* 0x000084005c0e7a24 */ /* 0x000fe200078e02ff */
[----:B------:R-:W-:-:S11]  /*6850*/  ULDC.64 UR4, c[0x0][0x18] ;  /* 0x0000060000047ab9 */ /* 0x000fd60000000a00 */
[----:B------:R-:W-:-:S04]  /*6860*/  @P3 IMAD.MOV.U32 R7, RZ, RZ, 0x4 ;  /* 0x00000004ff073424 */ /* 0x000fc800078e00ff */
[----:B------:R-:W-:-:S06]  /*6870*/  @P3 IMAD.WIDE R6, R200, R7, c[0x0][0x340] ;  /* 0x0000d000c8063625 */ /* 0x000fcc00078e0207 */
[----:B------:R1:W5:Y:S01]  /*6880*/  @P3 LDG.E R6, [R6.64] ;  /* 0x0000000606063981 */ /* 0x000362000c1e1900 */
[----:B------:R-:W-:-:S04]  /*6890*/  IMAD.WIDE.U32 R2, R197, c[0x0][0x210], RZ ;  /* 0x00008400c5027a25 */ /* 0x000fc800078e00ff */
[C---:B------:R-:W-:Y:S02]  /*68a0*/  IMAD R14, R197.reuse, c[0x0][0x214], R14 ;  /* 0x00008500c50e7a24 */ /* 0x040fe400078e020e */
[----:B------:R-:W-:Y:S02]  /*68b0*/  IMAD R10, R92, c[0x0][0x1e8], RZ ;  /* 0x00007a005c0a7a24 */ /* 0x000fe400078e02ff */
[----:B------:R-:W-:Y:S02]  /*68c0*/  IMAD.IADD R15, R14, 0x1, R3 ;  /* 0x000000010e0f7824 */ /* 0x000fe400078e0203 */
[----:B------:R-:W-:-:S04]  /*68d0*/  IMAD.WIDE.U32 R12, R197, c[0x0][0x1e8], RZ ;  /* 0x00007a00c50c7a25 */ /* 0x000fc800078e00ff */
[----:B------:R-:W-:-:S04]  /*68e0*/  IMAD R10, R197, c[0x0][0x1ec], R10 ;  /* 0x00007b00c50a7a24 */ /* 0x000fc800078e020a */
[----:B------:R-:W-:Y:S02]  /*68f0*/  IMAD.IADD R11, R13, 0x1, R10 ;  /* 0x000000010d0b7824 */ /* 0x000fe400078e020a */
[----:B------:R-:W-:Y:S01]  /*6900*/  IMAD.MOV.U32 R10, RZ, RZ, R12 ;  /* 0x000000ffff0a7224 */ /* 0x000fe200078e000c */
[----:B-1----:R-:W-:-:S04]  /*6910*/  SHF.R.S32.HI R7, RZ, 0x1f, R90 ;  /* 0x0000001fff077819 */ /* 0x002fc8000001145a */
[CC--:B------:R-:W-:Y:S02]  /*6920*/  LEA.HI R12, R7.reuse, R90.reuse, RZ, 0x4 ;  /* 0x0000005a070c7211 */ /* 0x0c0fe400078f20ff */
[CC--:B------:R-:W-:Y:S01]  /*6930*/  LEA.HI R9, R7.reuse, R90.reuse, RZ, 0x3 ;  /* 0x0000005a07097211 */ /* 0x0c0fe200078f18ff */
[----:B------:R-:W-:Y:S01]  /*6940*/  IMAD.MOV.U32 R14, RZ, RZ, R2 ;  /* 0x000000ffff0e7224 */ /* 0x000fe200078e0002 */
[CC--:B------:R-:W-:Y:S02]  /*6950*/  LEA.HI R5, R7.reuse, R90.reuse, RZ, 0x6 ;  /* 0x0000005a07057211 */ /* 0x0c0fe400078f30ff */
[----:B------:R-:W-:Y:S02]  /*6960*/  LEA.HI R2, R7, R90, RZ, 0x5 ;  /* 0x0000005a07027211 */ /* 0x000fe400078f28ff */
[----:B------:R-:W-:Y:S02]  /*6970*/  LOP3.LUT R13, R9, 0xfffffff8, RZ, 0xc0, !PT ;  /* 0xfffffff8090d7812 */ /* 0x000fe400078ec0ff */
[----:B------:R-:W-:Y:S01]  /*6980*/  LOP3.LUT R7, R12, 0xfffffff0, RZ, 0xc0, !PT ;  /* 0xfffffff00c077812 */ /* 0x000fe200078ec0ff */
[----:B------:R-:W-:-:S02]  /*6990*/  UIADD3 UR4, UP0, UR4, 0x18100, URZ ;  /* 0x0001810004047890 */ /* 0x000fc4000ff1e03f */
[----:B------:R-:W-:Y:S01]  /*69a0*/  IMAD.IADD R0, R90, 0x1, -R13 ;  /* 0x000000015a007824 */ /* 0x000fe200078e0a0d */
[----:B------:R-:W-:Y:S01]  /*69b0*/  SHF.R.S32.HI R13, RZ, 0x3, R9 ;  /* 0x00000003ff0d7819 */ /* 0x000fe20000011409 */
[----:B------:R-:W-:Y:S01]  /*69c0*/  UIADD3.X UR5, URZ, UR5, URZ, UP0, !UPT ;  /* 0x000000053f057290 */ /* 0x000fe200087fe43f */
[----:B------:R-:W-:Y:S01]  /*69d0*/  ISETP.NE.U32.AND P0, PT, RZ, c[0x0][0x348], PT ;  /* 0x0000d200ff007a0c */ /* 0x000fe20003f05070 */
[----:B------:R-:W-:-:S04]  /*69e0*/  IMAD.U32 R20, RZ, RZ, UR4 ;  /* 0x00000004ff147e24 */ /* 0x000fc8000f8e00ff */
[----:B------:R-:W-:Y:S01]  /*69f0*/  IMAD.U32 R21, RZ, RZ, UR5 ;  /* 0x00000005ff157e24 */ /* 0x000fe2000f8e00ff */
[----:B------:R-:W-:Y:S01]  /*6a00*/  ISETP.NE.AND.EX P0, PT, RZ, c[0x0][0x34c], PT, P0 ;  /* 0x0000d300ff007a0c */ /* 0x000fe20003f05300 */
[----:B------:R-:W-:-:S03]  /*6a10*/  IMAD.SHL.U32 R208, R13, 0x40, RZ ;  /* 0x000000400dd07824 */ /* 0x000fc600078e00ff */
[----:B------:R1:W-:Y:S01]  /*6a20*/  STL.64 [R1+0x8], R20 ;  /* 0x0000081401007387 */ /* 0x0003e20000100a00 */
[----:B------:R-:W-:Y:S02]  /*6a30*/  IMAD.IADD R90, R90, 0x1, -R7 ;  /* 0x000000015a5a7824 */ /* 0x000fe400078e0a07 */
[----:B------:R-:W-:Y:S01]  /*6a40*/  IMAD R24, R92, c[0x0][0x1b8], RZ ;  /* 0x00006e005c187a24 */ /* 0x000fe200078e02ff */
[----:B------:R-:W-:Y:S01]  /*6a50*/  LOP3.LUT R208, R208, 0x1c0, RZ, 0xc0, !PT ;  /* 0x000001c0d0d07812 */ /* 0x000fe200078ec0ff */
[----:B------:R-:W-:Y:S01]  /*6a60*/  IMAD.SHL.U32 R201, R0, 0x8, RZ ;  /* 0x0000000800c97824 */ /* 0x000fe200078e00ff */
[----:B------:R-:W-:Y:S01]  /*6a70*/  SEL R22, R200, RZ, !P0 ;  /* 0x000000ffc8167207 */ /* 0x000fe20004000000 */
[----:B------:R-:W-:Y:S01]  /*6a80*/  IMAD R24, R197, c[0x0][0x1bc], R24 ;  /* 0x00006f00c5187a24 */ /* 0x000fe200078e0218 */
[----:B------:R-:W-:Y:S02]  /*6a90*/  LOP3.LUT P1, RZ, R0, 0x2, RZ, 0xc0, !PT ;  /* 0x0000000200ff7812 */ /* 0x000fe4000782c0ff */
[----:B-1----:R-:W-:-:S02]  /*6aa0*/  LOP3.LUT R21, R208, 0x38, R201, 0xf8, !PT ;  /* 0x00000038d0157812 */ /* 0x002fc400078ef8c9 */
[----:B------:R-:W-:-:S04]  /*6ab0*/  SHF.R.U32.HI R208, RZ, 0x3, R208 ;  /* 0x00000003ffd07819 */ /* 0x000fc800000116d0 */
[----:B------:R-:W-:Y:S01]  /*6ac0*/  LOP3.LUT R208, R21, R208, RZ, 0x3c, !PT ;  /* 0x000000d015d07212 */ /* 0x000fe200078e3cff */
[----:B------:R1:W-:Y:S01]  /*6ad0*/  STL [R1+0x10], R8 ;  /* 0x0000100801007387 */ /* 0x0003e20000100800 */
[----:B------:R-:W-:Y:S01]  /*6ae0*/  IMAD.SHL.U32 R2, R2, 0x20, RZ ;  /* 0x0000002002027824 */ /* 0x000fe200078e00ff */
[----:B------:R-:W-:Y:S02]  /*6af0*/  LOP3.LUT R226, R226, 0xfffffffe, RZ, 0xc0, !PT ;  /* 0xfffffffee2e27812 */ /* 0x000fe400078ec0ff */
[----:B---3--:R-:W-:-:S05]  /*6b00*/  SHF.R.S32.HI R3, RZ, 0x1f, R16 ;  /* 0x0000001fff037819 */ /* 0x008fca0000011410 */
[----:B------:R-:W-:-:S04]  /*6b10*/  IMAD R3, R3, c[0x0][0x178], RZ ;  /* 0x00005e0003037a24 */ /* 0x000fc800078e02ff */
[----:B------:R-:W-:Y:S01]  /*6b20*/  IMAD R18, R16, c[0x0][0x17c], R3 ;  /* 0x00005f0010127a24 */ /* 0x000fe200078e0203 */
[----:B------:R-:W-:-:S04]  /*6b30*/  SHF.R.S32.HI R3, RZ, 0x4, R12 ;  /* 0x00000004ff037819 */ /* 0x000fc8000001140c */
[----:B------:R-:W-:-:S04]  /*6b40*/  LEA.HI R12, R12, R3, RZ, 0x1 ;  /* 0x000000030c0c7211 */ /* 0x000fc800078f08ff */
[----:B------:R-:W-:Y:S01]  /*6b50*/  LOP3.LUT R12, R12, 0xfffffffe, RZ, 0xc0, !PT ;  /* 0xfffffffe0c0c7812 */ /* 0x000fe200078ec0ff */
[----:B------:R-:W-:-:S04]  /*6b60*/  IMAD.WIDE.U32 R16, R16, c[0x0][0x178], RZ ;  /* 0x00005e0010107a25 */ /* 0x000fc800078e00ff */
[----:B------:R-:W-:Y:S02]  /*6b70*/  IMAD.IADD R3, R3, 0x1, -R12 ;  /* 0x0000000103037824 */ /* 0x000fe400078e0a0c */
[----:B------:R-:W-:Y:S02]  /*6b80*/  IMAD R12, R0, 0x20, R13 ;  /* 0x00000020000c7824 */ /* 0x000fe400078e020d */
[----:B------:R-:W-:Y:S02]  /*6b90*/  IMAD.IADD R19, R17, 0x1, R18 ;  /* 0x0000000111137824 */ /* 0x000fe400078e0212 */
[----:B------:R-:W-:Y:S01]  /*6ba0*/  IMAD.IADD R12, R89, 0x1, R12 ;  /* 0x00000001590c7824 */ /* 0x000fe200078e020c */
[----:B------:R-:W-:Y:S01]  /*6bb0*/  SHF.R.S32.HI R17, RZ, 0x1f, R200 ;  /* 0x0000001fff117819 */ /* 0x000fe200000114c8 */
[----:B------:R-:W-:Y:S02]  /*6bc0*/  IMAD.MOV.U32 R18, RZ, RZ, R16 ;  /* 0x000000ffff127224 */ /* 0x000fe400078e0010 */
[----:B------:R-:W-:Y:S01]  /*6bd0*/  @P2 IMAD.HI.U32 R20, R12, c[0x0][0x2c8], RZ ;  /* 0x0000b2000c142a27 */ /* 0x000fe200078e00ff */
[----:B------:R-:W-:-:S03]  /*6be0*/  SEL R7, R17, RZ, !P0 ;  /* 0x000000ff11077207 */ /* 0x000fc60004000000 */
[----:B------:R-:W-:Y:S01]  /*6bf0*/  IMAD.MOV.U32 R16, RZ, RZ, R12 ;  /* 0x000000ffff107224 */ /* 0x000fe200078e000c */
[----:B------:R-:W-:Y:S01]  /*6c00*/  @P2 SHF.R.U32.HI R16, RZ, c[0x0][0x2cc], R20 ;  /* 0x0000b300ff102a19 */ /* 0x000fe20000011614 */
[----:B------:R-:W-:-:S04]  /*6c10*/  IMAD.WIDE.U32 R18, R197, c[0x0][0x1b8], R18 ;  /* 0x00006e00c5127a25 */ /* 0x000fc800078e0012 */
[----:B------:R-:W-:Y:S02]  /*6c20*/  IMAD.SHL.U32 R20, R0, 0x40, RZ ;  /* 0x0000004000147824 */ /* 0x000fe400078e00ff */
[----:B------:R-:W-:Y:S02]  /*6c30*/  IMAD R7, R7, c[0x0][0x1c0], RZ ;  /* 0x0000700007077a24 */ /* 0x000fe400078e02ff */
[----:B------:R-:W-:Y:S01]  /*6c40*/  IMAD.IADD R25, R19, 0x1, R24 ;  /* 0x0000000113197824 */ /* 0x000fe200078e0218 */
[----:B------:R-:W-:Y:S01]  /*6c50*/  LOP3.LUT R20, R20, 0x1c0, RZ, 0xc0, !PT ;  /* 0x000001c014147812 */ /* 0x000fe200078ec0ff */
[----:B------:R-:W-:Y:S02]  /*6c60*/  IMAD.MOV.U32 R24, RZ, RZ, R18 ;  /* 0x000000ffff187224 */ /* 0x000fe400078e0012 */
[C---:B------:R-:W-:Y:S01]  /*6c70*/  IMAD R18, R22.reuse, c[0x0][0x1c4], R7 ;  /* 0x0000710016127a24 */ /* 0x040fe200078e0207 */
[----:B------:R-:W-:Y:S01]  /*6c80*/  IADD3 R7, R201, 0x80, RZ ;  /* 0x00000080c9077810 */ /* 0x000fe20007ffe0ff */
[----:B------:R-:W-:Y:S01]  /*6c90*/  IMAD.WIDE.U32 R22, R22, c[0x0][0x1c0], R24 ;  /* 0x0000700016167a25 */ /* 0x000fe200078e0018 */
[----:B------:R-:W-:-:S02]  /*6ca0*/  SHF.R.S32.HI R19, RZ, 0x1f, R90 ;  /* 0x0000001fff137819 */ /* 0x000fc4000001145a */
[----:B------:R-:W-:Y:S02]  /*6cb0*/  LOP3.LUT R21, R20, 0x8, R9, 0xf8, !PT ;  /* 0x0000000814157812 */ /* 0x000fe400078ef809 */
[----:B------:R-:W-:Y:S02]  /*6cc0*/  SHF.R.U32.HI R20, RZ, 0x3, R20 ;  /* 0x00000003ff147819 */ /* 0x000fe40000011614 */
[----:B------:R-:W-:Y:S01]  /*6cd0*/  ISETP.GE.AND P0, PT, R7, c[0x0][0x198], PT ;  /* 0x0000660007007a0c */ /* 0x000fe20003f06270 */
[----:B------:R-:W-:Y:S01]  /*6ce0*/  IMAD.IADD R23, R23, 0x1, R18 ;  /* 0x0000000117177824 */ /* 0x000fe200078e0212 */
[----:B------:R-:W-:Y:S02]  /*6cf0*/  LOP3.LUT P2, RZ, R0, 0x4, RZ, 0xc0, !PT ;  /* 0x0000000400ff7812 */ /* 0x000fe4000784c0ff */
[----:B------:R-:W-:Y:S02]  /*6d00*/  LEA.HI R0, R19, R90, RZ, 0x3 ;  /* 0x0000005a13007211 */ /* 0x000fe400078f18ff */
[----:B------:R-:W-:-:S02]  /*6d10*/  SHF.R.S32.HI R19, RZ, 0x1f, R16 ;  /* 0x0000001fff137819 */ /* 0x000fc40000011410 */
[----:B------:R-:W-:Y:S02]  /*6d20*/  LOP3.LUT R18, R21, R20, RZ, 0x3c, !PT ;  /* 0x0000001415127212 */ /* 0x000fe400078e3cff */
[----:B------:R-:W-:Y:S02]  /*6d30*/  P2R R20, PR, RZ, 0x1 ;  /* 0x00000001ff147803 */ /* 0x000fe40000000000 */
[----:B------:R-:W-:Y:S01]  /*6d40*/  ISETP.NE.U32.AND P0, PT, RZ, c[0x0][0x350], PT ;  /* 0x0000d400ff007a0c */ /* 0x000fe20003f05070 */
[----:B------:R-:W-:Y:S01]  /*6d50*/  IMAD.SHL.U32 R21, R5, 0x8, RZ ;  /* 0x0000000805157824 */ /* 0x000fe200078e00ff */
[--C-:B-----5:R-:W-:Y:S01]  /*6d60*/  @P3 SHF.R.S32.HI R25, RZ, 0x1f, R6.reuse ;  /* 0x0000001fff193819 */ /* 0x120fe20000011406 */
[----:B------:R-:W-:Y:S01]  /*6d70*/  @P3 IMAD.MOV.U32 R24, RZ, RZ, R6 ;  /* 0x000000ffff183224 */ /* 0x000fe200078e0006 */
[----:B------:R-:W-:Y:S01]  /*6d80*/  ISETP.NE.AND.EX P0, PT, RZ, c[0x0][0x354], PT, P0 ;  /* 0x0000d500ff007a0c */ /* 0x000fe20003f05300 */
[----:B------:R-:W-:Y:S02]  /*6d90*/  IMAD R19, R19, c[0x0][0x1b0], RZ ;  /* 0x00006c0013137a24 */ /* 0x000fe400078e02ff */
[----:B------:R-:W-:-:S02]  /*6da0*/  IMAD.MOV R5, RZ, RZ, -R16 ;  /* 0x000000ffff057224 */ /* 0x000fc400078e0a10 */
[----:B------:R-:W-:Y:S02]  /*6db0*/  @!P3 IMAD.MOV.U32 R24, RZ, RZ, R200 ;  /* 0x000000ffff18b224 */ /* 0x000fe400078e00c8 */
[----:B------:R-:W-:Y:S02]  /*6dc0*/  @!P3 IMAD.MOV.U32 R25, RZ, RZ, R17 ;  /* 0x000000ffff19b224 */ /* 0x000fe400078e0011 */
[----:B------:R-:W-:Y:S01]  /*6dd0*/  IMAD R19, R16, c[0x0][0x1b4], R19 ;  /* 0x00006d0010137a24 */ /* 0x000fe200078e0213 */
[----:B------:R-:W-:Y:S01]  /*6de0*/  SEL R17, R24, RZ, !P0 ;  /* 0x000000ff18117207 */ /* 0x000fe20004000000 */
[----:B------:R-:W-:Y:S01]  /*6df0*/  IMAD.WIDE.U32 R22, R16, c[0x0][0x1b0], R22 ;  /* 0x00006c0010167a25 */ /* 0x000fe200078e0016 */
[----:B------:R-:W-:-:S03]  /*6e00*/  SEL R16, R25, RZ, !P0 ;  /* 0x000000ff19107207 */ /* 0x000fc60004000000 */
[----:B------:R-:W-:Y:S01]  /*6e10*/  IMAD R5, R5, c[0x0][0x2c4], R12 ;  /* 0x0000b10005057a24 */ /* 0x000fe200078e020c */
[----:B------:R-:W-:Y:S01]  /*6e20*/  LOP3.LUT R9, R0, 0xfffffff8, RZ, 0xc0, !PT ;  /* 0xfffffff800097812 */ /* 0x000fe200078ec0ff */
[----:B------:R-:W-:-:S03]  /*6e30*/  IMAD.WIDE.U32 R24, R17, c[0x0][0x1f0], R10 ;  /* 0x00007c0011187a25 */ /* 0x000fc600078e000a */
[----:B------:R-:W-:Y:S01]  /*6e40*/  SHF.R.S32.HI R6, RZ, 0x1f, R5 ;  /* 0x0000001fff067819 */ /* 0x000fe20000011405 */
[----:B------:R-:W-:Y:S02]  /*6e50*/  IMAD R12, R16, c[0x0][0x1f0], RZ ;  /* 0x00007c00100c7a24 */ /* 0x000fe400078e02ff */
[----:B------:R-:W-:Y:S01]  /*6e60*/  IMAD.WIDE.U32 R26, R17, c[0x0][0x218], R14 ;  /* 0x00008600111a7a25 */ /* 0x000fe200078e000e */
[----:B------:R-:W-:Y:S02]  /*6e70*/  SHF.R.S32.HI R20, RZ, 0x1f, R201 ;  /* 0x0000001fff147819 */ /* 0x000fe400000114c9 */
[----:B------:R-:W-:Y:S01]  /*6e80*/  IADD3 R212, P0, R201, R24, RZ ;  /* 0x00000018c9d47210 */ /* 0x000fe20007f1e0ff */
[----:B------:R-:W-:Y:S02]  /*6e90*/  IMAD.IADD R23, R23, 0x1, R19 ;  /* 0x0000000117177824 */ /* 0x000fe400078e0213 */
[----:B------:R-:W-:Y:S02]  /*6ea0*/  IMAD R6, R6, c[0x0][0x1a8], RZ ;  /* 0x00006a0006067a24 */ /* 0x000fe400078e02ff */
[----:B------:R-:W-:-:S02]  /*6eb0*/  IMAD R15, R17, c[0x0][0x1f4], R12 ;  /* 0x00007d00110f7a24 */ /* 0x000fc400078e020c */
[----:B------:R-:W-:Y:S02]  /*6ec0*/  IMAD.IADD R9, R90, 0x1, -R9 ;  /* 0x000000015a097824 */ /* 0x000fe400078e0a09 */
[----:B------:R-:W-:Y:S01]  /*6ed0*/  IMAD R10, R16, c[0x0][0x218], RZ ;  /* 0x00008600100a7a24 */ /* 0x000fe200078e02ff */
[----:B------:R-:W-:Y:S01]  /*6ee0*/  IADD3.X R213, R20, R25, R15, P0, !PT ;  /* 0x0000001914d57210 */ /* 0x000fe200007fe40f */
[C---:B------:R-:W-:Y:S02]  /*6ef0*/  IMAD R11, R5.reuse, c[0x0][0x1ac], R6 ;  /* 0x00006b00050b7a24 */ /* 0x040fe400078e0206 */
[----:B------:R-:W-:Y:S01]  /*6f00*/  IMAD.WIDE.U32 R22, R5, c[0x0][0x1a8], R22 ;  /* 0x00006a0005167a25 */ /* 0x000fe200078e0016 */
[----:B------:R-:W-:-:S03]  /*6f10*/  IADD3 R210, P0, R201, R26, RZ ;  /* 0x0000001ac9d27210 */ /* 0x000fc60007f1e0ff */
[----:B------:R-:W-:Y:S02]  /*6f20*/  IMAD R17, R17, c[0x0][0x21c], R10 ;  /* 0x0000870011117a24 */ /* 0x000fe400078e020a */
[----:B------:R-:W-:Y:S02]  /*6f30*/  IMAD.SHL.U32 R5, R9, 0x40, RZ ;  /* 0x0000004009057824 */ /* 0x000fe400078e00ff */
[C---:B------:R-:W-:Y:S01]  /*6f40*/  IMAD.SHL.U32 R10, R3.reuse, 0x8, RZ ;  /* 0x00000008030a7824 */ /* 0x040fe200078e00ff */
[----:B------:R-:W-:Y:S01]  /*6f50*/  IADD3.X R211, R20, R27, R17, P0, !PT ;  /* 0x0000001b14d37210 */ /* 0x000fe200007fe411 */
[----:B------:R-:W-:Y:S01]  /*6f60*/  IMAD R6, R3, 0x200, R18 ;  /* 0x0000020003067824 */ /* 0x000fe200078e0212 */
[----:B------:R-:W-:Y:S02]  /*6f70*/  LOP3.LUT R5, R5, 0x1c0, RZ, 0xc0, !PT ;  /* 0x000001c005057812 */ /* 0x000fe400078ec0ff */
[----:B----4-:R-:W-:Y:S02]  /*6f80*/  SHF.R.S32.HI R12, RZ, 0x1f, R4 ;  /* 0x0000001fff0c7819 */ /* 0x010fe40000011404 */
[----:B------:R-:W-:-:S02]  /*6f90*/  IADD3 R3, P0, R13, R4, RZ ;  /* 0x000000040d037210 */ /* 0x000fc40007f1e0ff */
[----:B------:R-:W-:Y:S02]  /*6fa0*/  LOP3.LUT R4, R5, 0x8, R10, 0xf8, !PT ;  /* 0x0000000805047812 */ /* 0x000fe400078ef80a */
[----:B------:R-:W-:Y:S02]  /*6fb0*/  SHF.R.U32.HI R15, RZ, 0x3, R5 ;  /* 0x00000003ff0f7819 */ /* 0x000fe40000011605 */
[----:B------:R-:W-:Y:S02]  /*6fc0*/  LEA.HI.X.SX32 R5, R13, R12, 0x1, P0 ;  /* 0x0000000c0d057211 */ /* 0x000fe400000f0eff */
[C---:B------:R-:W-:Y:S02]  /*6fd0*/  LOP3.LUT P4, RZ, R9.reuse, 0x4, RZ, 0xc0, !PT ;  /* 0x0000000409ff7812 */ /* 0x040fe4000788c0ff */
[----:B------:R-:W-:Y:S01]  /*6fe0*/  LOP3.LUT P3, RZ, R9, 0x2, RZ, 0xc0, !PT ;  /* 0x0000000209ff7812 */ /* 0x000fe2000786c0ff */
[----:B------:R-:W-:Y:S02]  /*6ff0*/  IMAD.SHL.U32 R9, R0, 0x40, RZ ;  /* 0x0000004000097824 */ /* 0x000fe400078e00ff */
[----:B------:R-:W-:-:S02]  /*7000*/  IMAD R10, R5, c[0x0][0x1e0], RZ ;  /* 0x00007800050a7a24 */ /* 0x000fc400078e02ff */
[----:B------:R-:W-:Y:S02]  /*7010*/  IMAD R0, R5, c[0x0][0x208], RZ ;  /* 0x0000820005007a24 */ /* 0x000fe400078e02ff */
[----:B------:R-:W-:Y:S02]  /*7020*/  IMAD.MOV.U32 R5, RZ, RZ, 0x10 ;  /* 0x00000010ff057424 */ /* 0x000fe400078e00ff */
[----:B------:R-:W-:-:S03]  /*7030*/  IMAD R215, R3, c[0x0][0x20c], R0 ;  /* 0x0000830003d77a24 */ /* 0x000fc600078e0200 */
[C---:B------:R-:W-:Y:S02]  /*7040*/  SEL R0, R5.reuse, 0xfffffff0, !P1 ;  /* 0xfffffff005007807 */ /* 0x040fe40004800000 */
[----:B------:R-:W-:Y:S02]  /*7050*/  SEL R5, R5, 0xfffffff0, !P3 ;  /* 0xfffffff005057807 */ /* 0x000fe40005800000 */
[----:B------:R-:W-:Y:S01]  /*7060*/  ISETP.GE.AND P3, PT, R201, c[0x0][0x1d4], PT ;  /* 0x00007500c9007a0c */ /* 0x000fe20003f66270 */
[----:B------:R-:W-:Y:S01]  /*7070*/  IMAD.IADD R11, R23, 0x1, R11 ;  /* 0x00000001170b7824 */ /* 0x000fe200078e020b */
[----:B------:R-:W-:Y:S02]  /*7080*/  LEA R17, P0, R22, c[0x0][0x160], 0x1 ;  /* 0x0000580016117a11 */ /* 0x000fe400078008ff */
[----:B------:R-:W-:Y:S01]  /*7090*/  LOP3.LUT R4, R4, R15, RZ, 0x3c, !PT ;  /* 0x0000000f04047212 */ /* 0x000fe200078e3cff */
[C---:B------:R-:W-:Y:S01]  /*70a0*/  IMAD R217, R3.reuse, c[0x0][0x1e4], R10 ;  /* 0x0000790003d97a24 */ /* 0x040fe200078e020a */
[----:B------:R-:W-:Y:S01]  /*70b0*/  LEA.HI.X R14, R22, c[0x0][0x164], R11, 0x1, P0 ;  /* 0x00005900160e7a11 */ /* 0x000fe200000f0c0b */
[----:B------:R-:W-:Y:S01]  /*70c0*/  IMAD.WIDE.U32 R212, R3, c[0x0][0x1e0], R212 ;  /* 0x0000780003d47a25 */ /* 0x000fe200078e00d4 */
[----:B------:R-:W-:-:S03]  /*70d0*/  LOP3.LUT R4, R4, 0xfffffe00, R9, 0xf8, !PT ;  /* 0xfffffe0004047812 */ /* 0x000fc600078ef809 */
[----:B------:R-:W-:Y:S01]  /*70e0*/  IMAD.WIDE.U32 R210, R3, c[0x0][0x208], R210 ;  /* 0x0000820003d27a25 */ /* 0x000fe200078e00d2 */
[----:B------:R-:W-:Y:S02]  /*70f0*/  LOP3.LUT R11, R2, 0xfffffc00, RZ, 0xc0, !PT ;  /* 0xfffffc00020b7812 */ /* 0x000fe400078ec0ff */
[C---:B------:R-:W-:Y:S01]  /*7100*/  ISETP.GE.AND P0, PT, R201.reuse, c[0x0][0x198], PT ;  /* 0x00006600c9007a0c */ /* 0x040fe20003f06270 */
[----:B------:R-:W-:Y:S01]  /*7110*/  IMAD.MOV.U32 R3, RZ, RZ, 0x20 ;  /* 0x00000020ff037424 */ /* 0x000fe200078e00ff */
[----:B------:R-:W-:Y:S01]  /*7120*/  IADD3 R12, R201, 0x40, RZ ;  /* 0x00000040c90c7810 */ /* 0x000fe20007ffe0ff */
[----:B------:R-:W-:Y:S01]  /*7130*/  IMAD.IADD R217, R213, 0x1, R217 ;  /* 0x00000001d5d97824 */ /* 0x000fe200078e02d9 */
[----:B------:R-:W-:Y:S01]  /*7140*/  P2R R2, PR, RZ, 0x1 ;  /* 0x00000001ff027803 */ /* 0x000fe20000000000 */
[----:B------:R-:W-:Y:S01]  /*7150*/  IMAD.IADD R2, R11, 0x1, R4 ;  /* 0x000000010b027824 */ /* 0x000fe200078e0204 */
[----:B------:R-:W-:Y:S01]  /*7160*/  SEL R3, R3, 0xffffffe0, !P4 ;  /* 0xffffffe003037807 */ /* 0x000fe20006000000 */
[----:B------:R-:W-:Y:S01]  /*7170*/  IMAD.IADD R215, R211, 0x1, R215 ;  /* 0x00000001d3d77824 */ /* 0x000fe200078e02d7 */
[----:B------:R-:W-:-:S02]  /*7180*/  ISETP.GE.AND P5, PT, R7, c[0x0][0x1d4], PT ;  /* 0x0000750007007a0c */ /* 0x000fc40003fa6270 */
[----:B------:R-:W-:Y:S02]  /*7190*/  LOP3.LUT R208, R208, 0xfffffe00, R21, 0xf8, !PT ;  /* 0xfffffe00d0d07812 */ /* 0x000fe400078ef815 */
[----:B------:R-:W-:Y:S02]  /*71a0*/  IADD3 R9, R141, -0x1, RZ ;  /* 0xffffffff8d097810 */ /* 0x000fe40007ffe0ff */
[----:B------:R-:W-:Y:S02]  /*71b0*/  @P3 LOP3.LUT R226, R226, 0x1, RZ, 0xfc, !PT ;  /* 0x00000001e2e23812 */ /* 0x000fe400078efcff */
[C---:B------:R-:W-:Y:S02]  /*71c0*/  ISETP.GE.AND P6, PT, R12.reuse, c[0x0][0x1d4], PT ;  /* 0x000075000c007a0c */ /* 0x040fe40003fc6270 */
[----:B------:R-:W-:Y:S01]  /*71d0*/  ISETP.GE.AND P4, PT, R12, c[0x0][0x198], PT ;  /* 0x000066000c007a0c */ /* 0x000fe20003f86270 */
[----:B------:R-:W-:Y:S10]  /*71e0*/  BRA.DIV ~URZ, `(.L_x_976) ;  /* 0x00010d027f007947 */ /* 0x000ff4000b800000 */
[----:B-1----:R1:W3:Y:S02]  /*71f0*/  SHFL.IDX PT, R19, R14, RZ, 0x181f ;  /* 0x00181fff0e137589 */ /* 0x0022e400000e0000 */
.L_x_1054:
[----:B------:R-:W-:Y:S05]  /*7200*/  BRA.DIV ~URZ, `(.L_x_977) ;  /* 0x00010d627f007947 */ /* 0x000fea000b800000 */
[----:B------:R4:W1:Y:S02]  /*7210*/  SHFL.IDX PT, R24, R17, RZ, 0x181f ;  /* 0x00181fff11187589 */ /* 0x00086400000e0000 */
.L_x_1055:
[----:B--2---:R-:W-:Y:S01]  /*7220*/  IMAD R8, R8, c[0x0][0x2c4], RZ ;  /* 0x0000b10008087a24 */ /* 0x004fe200078e02ff */
[----:B------:R-:W-:Y:S01]  /*7230*/  IADD3 R89, R89, R13, RZ ;  /* 0x0000000d59597210 */ /* 0x000fe20007ffe0ff */
[----:B------:R-:W-:Y:S03]  /*7240*/  BSSY B0, `(.L_x_978) ;  /* 0x0000018000007945 */ /* 0x000fe60003800000 */
[----:B------:R-:W-:-:S13]  /*7250*/  ISETP.GE.AND P0, PT, R89, R8, PT ;  /* 0x000000085900720c */ /* 0x000fda0003f06270 */
[----:B------:R-:W-:Y:S05]  /*7260*/  @P0 BRA `(.L_x_979) ;  /* 0x0000015000000947 */ /* 0x000fea0003800000 */
[C---:B------:R-:W-:Y:S01]  /*7270*/  IADD3 R10, R201.reuse, 0x80, RZ ;  /* 0x00000080c90a7810 */ /* 0x040fe20007ffe0ff */
[----:B---3--:R-:W-:Y:S01]  /*7280*/  IMAD.MOV.U32 R25, RZ, RZ, R19 ;  /* 0x000000ffff197224 */ /* 0x008fe200078e0013 */
[C---:B-1----:R-:W-:Y:S02]  /*7290*/  LEA R22, P0, R201.reuse, R24, 0x1 ;  /* 0x00000018c9167211 */ /* 0x042fe400078008ff */
[----:B------:R-:W-:Y:S02]  /*72a0*/  SHF.R.S32.HI R15, RZ, 0x1f, R12 ;  /* 0x0000001fff0f7819 */ /* 0x000fe4000001140c */
[----:B------:R-:W-:Y:S02]  /*72b0*/  SHF.R.S32.HI R11, RZ, 0x1f, R10 ;  /* 0x0000001fff0b7819 */ /* 0x000fe4000001140a */
[----:B------:R-:W-:Y:S01]  /*72c0*/  LEA.HI.X R23, R201, R19, R20, 0x1, P0 ;  /* 0x00000013c9177211 */ /* 0x000fe200000f0c14 */
[----:B------:R-:W-:Y:S01]  /*72d0*/  IMAD.SHL.U32 R19, R208, 0x2, RZ ;  /* 0x00000002d0137824 */ /* 0x000fe200078e00ff */
[----:B------:R-:W-:-:S02]  /*72e0*/  LEA.HI R15, R15, R12, RZ, 0x3 ;  /* 0x0000000c0f0f7211 */ /* 0x000fc400078f18ff */
[----:B------:R-:W-:Y:S02]  /*72f0*/  ISETP.GE.AND P0, PT, R201, c[0x0][0x198], PT ;  /* 0x00006600c9007a0c */ /* 0x000fe40003f06270 */
[----:B------:R-:W-:Y:S02]  /*7300*/  LEA.HI R11, R11, R10, RZ, 0x3 ;  /* 0x0000000a0b0b7211 */ /* 0x000fe400078f18ff */
[----:B------:R-:W-:Y:S02]  /*7310*/  ISETP.GE.AND P3, PT, R7, c[0x0][0x198], PT ;  /* 0x0000660007007a0c */ /* 0x000fe40003f66270 */
[----:B------:R-:W-:Y:S02]  /*7320*/  LOP3.LUT R15, R15, 0xfffffff8, RZ, 0xc0, !PT ;  /* 0xfffffff80f0f7812 */ /* 0x000fe400078ec0ff */
[----:B------:R-:W-:-:S03]  /*7330*/  LOP3.LUT R11, R11, 0xfffffff8, RZ, 0xc0, !PT ;  /* 0xfffffff80b0b7812 */ /* 0x000fc600078ec0ff */
[--C-:B------:R-:W-:Y:S02]  /*7340*/  IMAD.WIDE R26, R15, 0x2, R24.reuse ;  /* 0x000000020f1a7825 */ /* 0x100fe400078e0218 */
[----:B------:R-:W-:Y:S01]  /*7350*/  @!PT LDS RZ, [RZ] ;  /* 0x00000000fffff984 */ /* 0x000fe20000000800 */
[----:B------:R-:W-:Y:S01]  /*7360*/  @!PT LDS RZ, [RZ] ;  /* 0x00000000fffff984 */ /* 0x000fe20000000800 */
[----:B------:R-:W-:Y:S01]  /*7370*/  @!PT LDS RZ, [RZ] ;  /* 0x00000000fffff984 */ /* 0x000fe20000000800 */
[----:B------:R1:W-:Y:S02]  /*7380*/  LDGSTS.E.BYPASS.LTC128B.128 [R19+0x18100], [R22.64], !P0 ;  /* 0x1810000016137fae */ /* 0x0003e4000c101d46 */
[----:B------:R-:W-:Y:S02]  /*7390*/  IMAD.WIDE R24, R11, 0x2, R24 ;  /* 0x000000020b187825 */ /* 0x000fe400078e0218 */
[----:B------:R1:W-:Y:S04]  /*73a0*/  LDGSTS.E.BYPASS.LTC128B.128 [R19+0x1c100], [R26.64], !P4 ;  /* 0x1c1000001a137fae */ /* 0x0003e8000e101d46 */
[----:B------:R1:W-:Y:S02]  /*73b0*/  LDGSTS.E.BYPASS.LTC128B.128 [R19+0x20100], [R24.64], !P3 ;  /* 0x2010000018137fae */ /* 0x0003e4000d901d46 */
.L_x_979:
[----:B------:R-:W-:Y:S05]  /*73c0*/  BSYNC B0 ;  /* 0x0000000000007941 */ /* 0x000fea0003800000 */
.L_x_978:
[----:B------:R-:W-:Y:S05]  /*73d0*/  BRA.DIV ~URZ, `(.L_x_980) ;  /* 0x00010c027f007947 */ /* 0x000fea000b800000 */
[----:B-1-3--:R1:W2:Y:S04]  /*73e0*/  SHFL.IDX PT, R19, R14, 0x1, 0x181f ;  /* 0x00381f000e137f89 */ /* 0x00a2a800000e0000 */
[----:B------:R1:W3:Y:S02]  /*73f0*/  SHFL.IDX PT, R24, R17, 0x1, 0x181f ;  /* 0x00381f0011187f89 */ /* 0x0002e400000e0000 */
.L_x_1056:
[----:B------:R-:W-:Y:S01]  /*7400*/  IADD3 R11, R89, 0x20, RZ ;  /* 0x00000020590b7810 */ /* 0x000fe20007ffe0ff */
[----:B------:R-:W-:Y:S03]  /*7410*/  BSSY B0, `(.L_x_981) ;  /* 0x0000018000007945 */ /* 0x000fe60003800000 */
[----:B------:R-:W-:-:S13]  /*7420*/  ISETP.GE.AND P0, PT, R11, R8, PT ;  /* 0x000000080b00720c */ /* 0x000fda0003f06270 */
[----:B------:R-:W-:Y:S05]  /*7430*/  @P0 BRA `(.L_x_982) ;  /* 0x0000015000000947 */ /* 0x000fea0003800000 */
[C---:B------:R-:W-:Y:S01]  /*7440*/  IADD3 R11, R201.reuse, 0x80, RZ ;  /* 0x00000080c90b7810 */ /* 0x040fe20007ffe0ff */
[----:B--2---:R-:W-:Y:S01]  /*7450*/  IMAD.MOV.U32 R25, RZ, RZ, R19 ;  /* 0x000000ffff197224 */ /* 0x004fe200078e0013 */
[C---:B---3--:R-:W-:Y:S02]  /*7460*/  LEA R22, P0, R201.reuse, R24, 0x1 ;  /* 0x00000018c9167211 */ /* 0x048fe400078008ff */
[----:B------:R-:W-:Y:S02]  /*7470*/  SHF.R.S32.HI R15, RZ, 0x1f, R12 ;  /* 0x0000001fff0f7819 */ /* 0x000fe4000001140c */
[----:B------:R-:W-:Y:S02]  /*7480*/  SHF.R.S32.HI R10, RZ, 0x1f, R11 ;  /* 0x0000001fff0a7819 */ /* 0x000fe4000001140b */
[----:B------:R-:W-:Y:S02]  /*7490*/  LEA.HI.X R23, R201, R19, R20, 0x1, P0 ;  /* 0x00000013c9177211 */ /* 0x000fe400000f0c14 */
[----:B------:R-:W-:-:S02]  /*74a0*/  LEA.HI R15, R15, R12, RZ, 0x3 ;  /* 0x0000000c0f0f7211 */ /* 0x000fc400078f18ff */
[----:B------:R-:W-:Y:S02]  /*74b0*/  ISETP.GE.AND P0, PT, R201, c[0x0][0x198], PT ;  /* 0x00006600c9007a0c */ /* 0x000fe40003f06270 */
[----:B------:R-:W-:Y:S01]  /*74c0*/  LEA.HI R10, R10, R11, RZ, 0x3 ;  /* 0x0000000b0a0a7211 */ /* 0x000fe200078f18ff */
[----:B------:R-:W-:Y:S01]  /*74d0*/  IMAD.SHL.U32 R11, R208, 0x2, RZ ;  /* 0x00000002d00b7824 */ /* 0x000fe200078e00ff */
        /* <DEDUP_REMOVED lines=11> */
.L_x_982:
[----:B------:R-:W-:Y:S05]  /*7590*/  BSYNC B0 ;  /* 0x0000000000007941 */ /* 0x000fea0003800000 */
.L_x_981:
[----:B------:R-:W-:Y:S05]  /*75a0*/  BRA.DIV ~URZ, `(.L_x_983) ;  /* 0x00010b127f007947 */ /* 0x000fea000b800000 */
[----:B--2---:R2:W1:Y:S02]  /*75b0*/  SHFL.IDX PT, R19, R14, 0x2, 0x181f ;  /* 0x00581f000e137f89 */ /* 0x00446400000e0000 */
.L_x_1057:
[----:B------:R-:W-:Y:S05]  /*75c0*/  BRA.DIV ~URZ, `(.L_x_984) ;  /* 0x00010b727f007947 */ /* 0x000fea000b800000 */
[----:B---3--:R3:W2:Y:S02]  /*75d0*/  SHFL.IDX PT, R24, R17, 0x2, 0x181f ;  /* 0x00581f0011187f89 */ /* 0x0086a400000e0000 */
.L_x_1058:
[----:B------:R-:W-:Y:S01]  /*75e0*/  IADD3 R11, R89, 0x40, RZ ;  /* 0x00000040590b7810 */ /* 0x000fe20007ffe0ff */
[----:B------:R-:W-:Y:S03]  /*75f0*/  BSSY B0, `(.L_x_985) ;  /* 0x0000018000007945 */ /* 0x000fe60003800000 */
[----:B------:R-:W-:-:S13]  /*7600*/  ISETP.GE.AND P0, PT, R11, R8, PT ;  /* 0x000000080b00720c */ /* 0x000fda0003f06270 */
[----:B------:R-:W-:Y:S05]  /*7610*/  @P0 BRA `(.L_x_986) ;  /* 0x0000015000000947 */ /* 0x000fea0003800000 */
[C---:B------:R-:W-:Y:S01]  /*7620*/  IADD3 R11, R201.reuse, 0x80, RZ ;  /* 0x00000080c90b7810 */ /* 0x040fe20007ffe0ff */
[----:B-1----:R-:W-:Y:S01]  /*7630*/  IMAD.MOV.U32 R25, RZ, RZ, R19 ;  /* 0x000000ffff197224 */ /* 0x002fe200078e0013 */
[C---:B--2---:R-:W-:Y:S02]  /*7640*/  LEA R22, P0, R201.reuse, R24, 0x1 ;  /* 0x00000018c9167211 */ /* 0x044fe400078008ff */
        /* <DEDUP_REMOVED lines=18> */
.L_x_986:
[----:B------:R-:W-:Y:S05]  /*7770*/  BSYNC B0 ;  /* 0x0000000000007941 */ /* 0x000fea0003800000 */
.L_x_985:
[----:B------:R-:W-:Y:S05]  /*7780*/  BRA.DIV ~URZ, `(.L_x_987) ;  /* 0x00010a227f007947 */ /* 0x000fea000b800000 */
[----:B-1----:R1:W3:Y:S04]  /*7790*/  SHFL.IDX PT, R19, R14, 0x3, 0x181f ;  /* 0x00781f000e137f89 */ /* 0x0022e800000e0000 */
[----:B--2---:R1:W2:Y:S02]  /*77a0*/  SHFL.IDX PT, R24, R17, 0x3, 0x181f ;  /* 0x00781f0011187f89 */ /* 0x0042a400000e0000 */
.L_x_1059:
[----:B------:R-:W-:Y:S01]  /*77b0*/  IADD3 R10, P0, R1, c[0x0][0x20], RZ ;  /* 0x00000800010a7a10 */ /* 0x000fe20007f1e0ff */
[----:B------:R-:W-:Y:S01]  /*77c0*/  IMAD.SHL.U32 R140, R208, 0x2, RZ ;  /* 0x00000002d08c7824 */ /* 0x000fe200078e00ff */
[----:B------:R-:W-:Y:S01]  /*77d0*/  IADD3 R89, R89, 0x60, RZ ;  /* 0x0000006059597810 */ /* 0x000fe20007ffe0ff */
[----:B------:R-:W-:Y:S01]  /*77e0*/  ULDC.64 UR4, c[0x0][0x40] ;  /* 0x0000100000047ab9 */ /* 0x000fe20000000a00 */
[----:B---3--:R-:W-:Y:S01]  /*77f0*/  IMAD.MOV.U32 R25, RZ, RZ, R19 ;  /* 0x000000ffff197224 */ /* 0x008fe200078e0013 */
[----:B------:R-:W-:Y:S01]  /*7800*/  UIADD3 UR4, UP0, UR4, 0x160, URZ ;  /* 0x0000016004047890 */ /* 0x000fe2000ff1e03f */
[----:B------:R-:W-:Y:S01]  /*7810*/  IMAD.X R11, RZ, RZ, c[0x0][0x24], P0 ;  /* 0x00000900ff0b7624 */ /* 0x000fe200000e06ff */
[----:B-1----:R-:W-:-:S02]  /*7820*/  IADD3 R14, P0, R10, 0x4, RZ ;  /* 0x000000040a0e7810 */ /* 0x002fc40007f1e0ff */
[----:B------:R-:W-:Y:S02]  /*7830*/  UIADD3.X UR5, URZ, UR5, URZ, UP0, !UPT ;  /* 0x000000053f057290 */ /* 0x000fe400087fe43f */
[----:B------:R1:W-:Y:S01]  /*7840*/  STL.64 [R1+0x20], R10 ;  /* 0x0000200a01007387 */ /* 0x0003e20000100a00 */
[----:B------:R-:W-:Y:S01]  /*7850*/  IMAD.X R15, RZ, RZ, R11, P0 ;  /* 0x000000ffff0f7224 */ /* 0x000fe200000e060b */
[----:B------:R-:W-:-:S04]  /*7860*/  IADD3 R22, P0, R10, 0x10, RZ ;  /* 0x000000100a167810 */ /* 0x000fc80007f1e0ff */
[----:B------:R1:W-:Y:S01]  /*7870*/  STL.64 [R1+0x38], R14 ;  /* 0x0000380e01007387 */ /* 0x0003e20000100a00 */
[----:B------:R-:W-:Y:S01]  /*7880*/  IMAD.X R23, RZ, RZ, R11, P0 ;  /* 0x000000ffff177224 */ /* 0x000fe200000e060b */
[----:B------:R-:W-:-:S04]  /*7890*/  ISETP.GE.AND P0, PT, R89, R8, PT ;  /* 0x000000085900720c */ /* 0x000fc80003f06270 */
[----:B------:R1:W-:Y:S09]  /*78a0*/  STL.64 [R1+0x28], R22 ;  /* 0x0000281601007387 */ /* 0x0003f20000100a00 */
[----:B--2---:R-:W-:Y:S02]  /*78b0*/  @!P0 LEA R28, P3, R201, R24, 0x1 ;  /* 0x00000018c91c8211 */ /* 0x004fe400078608ff */
[----:B----4-:R-:W-:-:S02]  /*78c0*/  @!P0 SHF.R.S32.HI R17, RZ, 0x1f, R12 ;  /* 0x0000001fff118819 */ /* 0x010fc4000001140c */
[C---:B------:R-:W-:Y:S02]  /*78d0*/  @!P0 LEA.HI.X R29, R201.reuse, R19, R20, 0x1, P3 ;  /* 0x00000013c91d8211 */ /* 0x040fe400018f0c14 */
[----:B------:R-:W-:Y:S02]  /*78e0*/  ISETP.GE.AND P3, PT, R201, c[0x0][0x198], PT ;  /* 0x00006600c9007a0c */ /* 0x000fe40003f66270 */
[----:B------:R-:W-:-:S04]  /*78f0*/  @!P0 LEA.HI R8, R17, R12, RZ, 0x3 ;  /* 0x0000000c11088211 */ /* 0x000fc800078f18ff */
[----:B------:R-:W-:-:S05]  /*7900*/  @!P0 LOP3.LUT R8, R8, 0xfffffff8, RZ, 0xc0, !PT ;  /* 0xfffffff808088812 */ /* 0x000fca00078ec0ff */
[----:B------:R-:W-:Y:S01]  /*7910*/  @!P0 IMAD.WIDE R20, R8, 0x2, R24 ;  /* 0x0000000208148825 */ /* 0x000fe200078e0218 */
[----:B------:R-:W-:Y:S01]  /*7920*/  IADD3 R8, R201, 0x80, RZ ;  /* 0x00000080c9087810 */ /* 0x000fe20007ffe0ff */
[----:B------:R-:W-:Y:S01]  /*7930*/  @!PT LDS RZ, [RZ] ;  /* 0x00000000fffff984 */ /* 0x000fe20000000800 */
[----:B------:R-:W-:Y:S01]  /*7940*/  @!PT LDS RZ, [RZ] ;  /* 0x00000000fffff984 */ /* 0x000fe20000000800 */
[----:B------:R-:W-:Y:S01]  /*7950*/  @!PT LDS RZ, [RZ] ;  /* 0x00000000fffff984 */ /* 0x000fe20000000800 */
[----:B------:R2:W-:Y:S01]  /*7960*/  @!P0 LDGSTS.E.BYPASS.LTC128B.128 [R140+0x1b100], [R28.64], !P3 ;  /* 0x1b1000001c8c8fae */ /* 0x0005e2000d901d46 */
[C---:B------:R-:W-:Y:S02]  /*7970*/  IADD3 R26, P3, R10.reuse, 0x48, RZ ;  /* 0x000000480a1a7810 */ /* 0x040fe40007f7e0ff */
[----:B------:R-:W-:Y:S01]  /*7980*/  @!P0 SHF.R.S32.HI R17, RZ, 0x1f, R8 ;  /* 0x0000001fff118819 */ /* 0x000fe20000011408 */
[----:B------:R3:W-:Y:S01]  /*7990*/  @!P0 LDGSTS.E.BYPASS.LTC128B.128 [R140+0x1f100], [R20.64], !P4 ;  /* 0x1f100000148c8fae */ /* 0x0007e2000e101d46 */
[----:B------:R-:W-:Y:S01]  /*79a0*/  ISETP.GE.AND P4, PT, R7, c[0x0][0x198], PT ;  /* 0x0000660007007a0c */ /* 0x000fe20003f86270 */
[----:B------:R-:W-:Y:S01]  /*79b0*/  IMAD.X R27, RZ, RZ, R11, P3 ;  /* 0x000000ffff1b7224 */ /* 0x000fe200018e060b */
[----:B------:R-:W-:Y:S02]  /*79c0*/  IADD3 R18, P3, R10, 0x8, RZ ;  /* 0x000000080a127810 */ /* 0x000fe40007f7e0ff */
[----:B------:R-:W-:-:S02]  /*79d0*/  @!P0 LEA.HI R17, R17, R8, RZ, 0x3 ;  /* 0x0000000811118211 */ /* 0x000fc400078f18ff */
[----:B------:R1:W-:Y:S01]  /*79e0*/  STL.64 [R1+0x30], R26 ;  /* 0x0000301a01007387 */ /* 0x0003e20000100a00 */
[----:B------:R-:W-:Y:S01]  /*79f0*/  IMAD.X R19, RZ, RZ, R11, P3 ;  /* 0x000000ffff137224 */ /* 0x000fe200018e060b */
[----:B------:R-:W-:-:S04]  /*7a00*/  @!P0 LOP3.LUT R17, R17, 0xfffffff8, RZ, 0xc0, !PT ;  /* 0xfffffff811118812 */ /* 0x000fc800078ec0ff */
[----:B------:R1:W-:Y:S01]  /*7a10*/  STL.64 [R1+0x40], R18 ;  /* 0x0000401201007387 */ /* 0x0003e20000100a00 */
[----:B------:R-:W-:-:S04]  /*7a20*/  @!P0 IMAD.WIDE R24, R17, 0x2, R24 ;  /* 0x0000000211188825 */ /* 0x000fc800078e0218 */
[----:B------:R-:W-:Y:S01]  /*7a30*/  IMAD.MOV.U32 R17, RZ, RZ, c[0x0][0x1e0] ;  /* 0x00007800ff117624 */ /* 0x000fe200078e00ff */
[----:B------:R1:W-:Y:S03]  /*7a40*/  @!P0 LDGSTS.E.BYPASS.LTC128B.128 [R140+0x23100], [R24.64], !P4 ;  /* 0x23100000188c8fae */ /* 0x0003e6000e101d46 */
[----:B------:R-:W-:Y:S01]  /*7a50*/  IMAD.SHL.U32 R7, R17, 0x40, RZ ;  /* 0x0000004011077824 */ /* 0x000fe200078e00ff */
[----:B------:R-:W0:Y:S01]  /*7a60*/  LDGDEPBAR ;  /* 0x00000000000079af */ /* 0x000e220000000000 */
[----:B--2---:R-:W-:Y:S02]  /*7a70*/  IMAD.U32 R28, RZ, RZ, UR4 ;  /* 0x00000004ff1c7e24 */ /* 0x004fe4000f8e00ff */
[----:B------:R-:W-:Y:S01]  /*7a80*/  IMAD.U32 R29, RZ, RZ, UR5 ;  /* 0x00000005ff1d7e24 */ /* 0x000fe2000f8e00ff */
[----:B------:R-:W-:Y:S01]  /*7a90*/  WARPSYNC 0xffffffff ;  /* 0xffffffff00007948 */ /* 0x000fe20003800000 */
[----:B---3--:R-:W-:-:S03]  /*7aa0*/  IMAD.MOV.U32 R20, RZ, RZ, 0x6 ;  /* 0x00000006ff147424 */ /* 0x008fc600078e00ff */
[----:B------:R1:W-:Y:S02]  /*7ab0*/  STL.64 [R1+0x18], R28 ;  /* 0x0000181c01007387 */ /* 0x0003e40000100a00 */
[----:B------:R-:W-:Y:S02]  /*7ac0*/  SHF.L.U64.HI R80, R17, R20, c[0x0][0x1e4] ;  /* 0x0000790011507619 */ /* 0x000fe40000010214 */
[----:B-1----:R-:W2:Y:S04]  /*7ad0*/  LDL R15, [R1+0x64] ;  /* 0x00006400010f7983 */ /* 0x002ea80000100800 */
[----:B------:R-:W3:Y:S01]  /*7ae0*/  LDL R11, [R1+0x64] ;  /* 0x00006400010b7983 */ /* 0x000ee20000100800 */
[----:B------:R-:W-:Y:S01]  /*7af0*/  IMAD.SHL.U32 R82, R9, 0x40, RZ ;  /* 0x0000004009527824 */ /* 0x000fe200078e00ff */
[----:B------:R-:W-:Y:S01]  /*7b00*/  SHF.R.S32.HI R14, RZ, 0x1f, R9 ;  /* 0x0000001fff0e7819 */ /* 0x000fe20000011409 */
[----:B------:R-:W-:Y:S01]  /*7b10*/  IMAD.MOV.U32 R216, RZ, RZ, R212 ;  /* 0x000000ffffd87224 */ /* 0x000fe200078e00d4 */
[----:B------:R-:W-:Y:S01]  /*7b20*/  ISETP.GE.AND P4, PT, R201, c[0x0][0x1d4], PT ;  /* 0x00007500c9007a0c */ /* 0x000fe20003f86270 */
[----:B------:R-:W-:Y:S01]  /*7b30*/  IMAD.SHL.U32 R203, R17, 0x20, RZ ;  /* 0x0000002011cb7824 */ /* 0x000fe200078e00ff */
[----:B------:R-:W-:Y:S01]  /*7b40*/  IADD3 R16, RZ, -R13, -R82 ;  /* 0x8000000dff107210 */ /* 0x000fe20007ffe852 */
[----:B------:R-:W-:Y:S01]  /*7b50*/  IMAD.WIDE.U32 R18, R9, R7, R216 ;  /* 0x0000000709127225 */ /* 0x000fe200078e00d8 */
[----:B------:R-:W-:Y:S01]  /*7b60*/  BSSY B0, `(.L_x_988) ;  /* 0x0000054000007945 */ /* 0x000fe20003800000 */
[----:B------:R-:W-:-:S02]  /*7b70*/  IADD3 R207, R140, 0x100, RZ ;  /* 0x000001008ccf7810 */ /* 0x000fc40007ffe0ff */
[----:B------:R-:W-:Y:S02]  /*7b80*/  IMAD.MOV.U32 R204, RZ, RZ, 0x5 ;  /* 0x00000005ffcc7424 */ /* 0x000fe400078e00ff */
[----:B------:R-:W-:Y:S02]  /*7b90*/  IMAD.MOV.U32 R205, RZ, RZ, c[0x0][0x208] ;  /* 0x00008200ffcd7624 */ /* 0x000fe400078e00ff */
[----:B------:R-:W-:Y:S01]  /*7ba0*/  IMAD.MOV.U32 R214, RZ, RZ, R210 ;  /* 0x000000ffffd67224 */ /* 0x000fe200078e00d2 */
[----:B------:R-:W-:Y:S01]  /*7bb0*/  SHF.L.U64.HI R202, R17, R204, c[0x0][0x1e4] ;  /* 0x0000790011ca7619 */ /* 0x000fe200000102cc */
[C---:B------:R-:W-:Y:S01]  /*7bc0*/  IMAD.SHL.U32 R33, R205.reuse, 0x40, RZ ;  /* 0x00000040cd217824 */ /* 0x040fe200078e00ff */
[C---:B------:R-:W-:Y:S02]  /*7bd0*/  SHF.L.U64.HI R20, R205.reuse, R20, c[0x0][0x20c] ;  /* 0x00008300cd147619 */ /* 0x040fe40000010214 */
[C---:B------:R-:W-:Y:S01]  /*7be0*/  SHF.L.U64.HI R204, R205.reuse, R204, c[0x0][0x20c] ;  /* 0x00008300cdcc7619 */ /* 0x040fe200000102cc */
[----:B------:R-:W-:-:S04]  /*7bf0*/  IMAD.SHL.U32 R205, R205, 0x20, RZ ;  /* 0x00000020cdcd7824 */ /* 0x000fc800078e00ff */
[C---:B------:R-:W-:Y:S01]  /*7c00*/  IMAD.SHL.U32 R32, R205.reuse, 0x2, RZ ;  /* 0x00000002cd207824 */ /* 0x040fe200078e00ff */
[----:B------:R-:W-:Y:S01]  /*7c10*/  SHF.L.U64.HI R44, R205, 0x1, R204 ;  /* 0x00000001cd2c7819 */ /* 0x000fe200000102cc */
[----:B------:R-:W-:Y:S01]  /*7c20*/  BAR.SYNC.DEFER_BLOCKING 0x0 ;  /* 0x0000000000007b1d */ /* 0x000fe20000010000 */
[----:B--2---:R-:W-:Y:S02]  /*7c30*/  IMAD.IADD R13, R16, 0x1, R15 ;  /* 0x00000001100d7824 */ /* 0x004fe400078e020f */
[----:B------:R-:W-:Y:S02]  /*7c40*/  IMAD R15, R80, R9, RZ ;  /* 0x00000009500f7224 */ /* 0x000fe400078e02ff */
[----:B---3--:R-:W-:Y:S01]  /*7c50*/  IMAD.IADD R11, R16, 0x1, R11 ;  /* 0x00000001100b7824 */ /* 0x008fe200078e020b */
[----:B------:R-:W-:Y:S01]  /*7c60*/  ISETP.GE.AND P3, PT, R13, 0x1, PT ;  /* 0x000000010d00780c */ /* 0x000fe20003f66270 */
[----:B------:R-:W-:-:S04]  /*7c70*/  IMAD R15, R14, R7, R15 ;  /* 0x000000070e0f7224 */ /* 0x000fc800078e020f */
[----:B------:R-:W-:-:S08]  /*7c80*/  IMAD.IADD R15, R19, 0x1, R15 ;  /* 0x00000001130f7824 */ /* 0x000fd000078e020f */
[----:B------:R-:W-:Y:S01]  /*7c90*/  @P3 LEA R24, P0, R18, c[0x0][0x1c8], 0x1 ;  /* 0x0000720012183a11 */ /* 0x000fe200078008ff */
[----:B------:R-:W-:-:S03]  /*7ca0*/  @P3 IMAD.SHL.U32 R19, R208, 0x2, RZ ;  /* 0x00000002d0133824 */ /* 0x000fc600078e00ff */
[----:B------:R-:W-:Y:S02]  /*7cb0*/  @P3 LEA.HI.X R25, R18, c[0x0][0x1cc], R15, 0x1, P0 ;  /* 0x0000730012193a11 */ /* 0x000fe400000f0c0f */
[----:B------:R-:W-:Y:S01]  /*7cc0*/  ISETP.GT.AND P0, PT, R13, 0x20, PT ;  /* 0x000000200d00780c */ /* 0x000fe20003f04270 */
[----:B------:R-:W-:Y:S02]  /*7cd0*/  IMAD R13, R20, R9, RZ ;  /* 0x00000009140d7224 */ /* 0x000fe400078e02ff */
[----:B------:R-:W-:Y:S01]  /*7ce0*/  @!PT LDS RZ, [RZ] ;  /* 0x00000000fffff984 */ /* 0x000fe20000000800 */
[----:B------:R-:W-:Y:S01]  /*7cf0*/  @!PT LDS RZ, [RZ] ;  /* 0x00000000fffff984 */ /* 0x000fe20000000800 */
[----:B------:R-:W-:Y:S01]  /*7d00*/  @!PT LDS RZ, [RZ] ;  /* 0x00000000fffff984 */ /* 0x000fe20000000800 */
[----:B------:R1:W-:Y:S01]  /*7d10*/  @P3 LDGSTS.E.BYPASS.LTC128B.128 [R19+0xc100], [R24.64], !P4 ;  /* 0x0c10000018133fae */ /* 0x0003e2000e101d46 */
[----:B------:R-:W-:Y:S01]  /*7d20*/  ISETP.GE.AND P4, PT, R201, c[0x0][0x1d4], PT ;  /* 0x00007500c9007a0c */ /* 0x000fe20003f86270 */
[----:B------:R-:W-:Y:S02]  /*7d30*/  IMAD R13, R14, R33, R13 ;  /* 0x000000210e0d7224 */ /* 0x000fe400078e020d */
[----:B------:R1:W-:Y:S04]  /*7d40*/  @P3 LDGSTS.E.BYPASS.LTC128B.128 [R19+0xe100], [R24.64+0x80], !P6 ;  /* 0x0e10008018133fae */ /* 0x0003e8000f101d46 */
[----:B------:R1:W-:Y:S02]  /*7d50*/  @P3 LDGSTS.E.BYPASS.LTC128B.128 [R19+0x10100], [R24.64+0x100], !P5 ;  /* 0x1010010018133fae */ /* 0x0003e4000e901d46 */
[----:B------:R-:W-:-:S05]  /*7d60*/  @P0 IADD3 R18, P3, R203, R18, RZ ;  /* 0x00000012cb120210 */ /* 0x000fca0007f7e0ff */
[----:B------:R-:W-:Y:S01]  /*7d70*/  @P0 IMAD.X R15, R202, 0x1, R15, P3 ;  /* 0x00000001ca0f0824 */ /* 0x000fe200018e060f */
[----:B------:R-:W-:-:S04]  /*7d80*/  @P0 LEA R22, P3, R18, c[0x0][0x1c8], 0x1 ;  /* 0x0000720012160a11 */ /* 0x000fc800078608ff */
[----:B------:R-:W-:Y:S01]  /*7d90*/  @P0 LEA.HI.X R23, R18, c[0x0][0x1cc], R15, 0x1, P3 ;  /* 0x0000730012170a11 */ /* 0x000fe200018f0c0f */
[----:B------:R-:W-:Y:S01]  /*7da0*/  @P0 IMAD.SHL.U32 R15, R208, 0x2, RZ ;  /* 0x00000002d00f0824 */ /* 0x000fe200078e00ff */
[----:B------:R-:W-:Y:S01]  /*7db0*/  ISETP.GE.AND P3, PT, R201, c[0x0][0x1d4], PT ;  /* 0x00007500c9007a0c */ /* 0x000fe20003f66270 */
[----:B-1----:R-:W-:-:S12]  /*7dc0*/  IMAD.WIDE.U32 R24, R9, R33, R214 ;  /* 0x0000002109187225 */ /* 0x002fd800078e00d6 */
[----:B------:R1:W-:Y:S01]  /*7dd0*/  @P0 LDGSTS.E.BYPASS.LTC128B.128 [R15+0xd100], [R22.64], !P3 ;  /* 0x0d100000160f0fae */ /* 0x0003e2000d901d46 */
[----:B------:R-:W-:Y:S01]  /*7de0*/  ISETP.GE.AND P3, PT, R12, c[0x0][0x1d4], PT ;  /* 0x000075000c007a0c */ /* 0x000fe20003f66270 */
[----:B------:R-:W-:Y:S02]  /*7df0*/  IMAD.IADD R13, R25, 0x1, R13 ;  /* 0x00000001190d7824 */ /* 0x000fe400078e020d */
[----:B------:R1:W-:Y:S04]  /*7e00*/  @P0 LDGSTS.E.BYPASS.LTC128B.128 [R15+0xf100], [R22.64+0x80], !P6 ;  /* 0x0f100080160f0fae */ /* 0x0003e8000f101d46 */
[----:B------:R1:W-:Y:S01]  /*7e10*/  @P0 LDGSTS.E.BYPASS.LTC128B.128 [R15+0x11100], [R22.64+0x100], !P5 ;  /* 0x11100100160f0fae */ /* 0x0003e2000e901d46 */
[----:B------:R-:W-:-:S03]  /*7e20*/  LEA R18, P0, R24, c[0x0][0x1f8], 0x1 ;  /* 0x00007e0018127a11 */ /* 0x000fc600078008ff */
[----:B------:R-:W0:Y:S01]  /*7e30*/  LDGDEPBAR ;  /* 0x00000000000079af */ /* 0x000e220000000000 */
[----:B------:R-:W-:Y:S02]  /*7e40*/  LEA.HI.X R19, R24, c[0x0][0x1fc], R13, 0x1, P0 ;  /* 0x00007f0018137a11 */ /* 0x000fe400000f0c0d */
[----:B------:R-:W-:-:S13]  /*7e50*/  ISETP.LT.OR P0, PT, R11, 0x1, P4 ;  /* 0x000000010b00780c */ /* 0x000fda0002701670 */
[----:B------:R2:W-:Y:S01]  /*7e60*/  LDGSTS.E.BYPASS.LTC128B.128 [R140+0x100], [R18.64], !P0 ;  /* 0x00100000128c7fae */ /* 0x0005e2000c101d46 */
[----:B------:R-:W-:-:S05]  /*7e70*/  IADD3 R14, P0, R32, R18, RZ ;  /* 0x00000012200e7210 */ /* 0x000fca0007f1e0ff */
[----:B-1----:R-:W-:Y:S01]  /*7e80*/  IMAD.X R15, R44, 0x1, R19, P0 ;  /* 0x000000012c0f7824 */ /* 0x002fe200000e0613 */
[C---:B------:R-:W-:Y:S02]  /*7e90*/  ISETP.LT.OR P0, PT, R11.reuse, 0x1, P3 ;  /* 0x000000010b00780c */ /* 0x040fe40001f01670 */
[----:B------:R-:W-:-:S11]  /*7ea0*/  ISETP.LT.OR P3, PT, R11, 0x21, P3 ;  /* 0x000000210b00780c */ /* 0x000fd60001f61670 */
[----:B------:R2:W-:Y:S01]  /*7eb0*/  LDGSTS.E.BYPASS.LTC128B.128 [R140+0x2100], [R18.64+0x80], !P0 ;  /* 0x02100080128c7fae */ /* 0x0005e2000c101d46 */
[----:B------:R-:W-:Y:S02]  /*7ec0*/  ISETP.GE.AND P0, PT, R8, c[0x0][0x1d4], PT ;  /* 0x0000750008007a0c */ /* 0x000fe40003f06270 */
[----:B------:R-:W-:Y:S02]  /*7ed0*/  IADD3 R8, R10, 0x18, RZ ;  /* 0x000000180a087810 */ /* 0x000fe40007ffe0ff */
[C---:B------:R-:W-:Y:S02]  /*7ee0*/  ISETP.LT.OR P4, PT, R11.reuse, 0x1, P0 ;  /* 0x000000010b00780c */ /* 0x040fe40000781670 */
[----:B------:R-:W-:-:S11]  /*7ef0*/  ISETP.LT.OR P0, PT, R11, 0x21, P0 ;  /* 0x000000210b00780c */ /* 0x000fd60000701670 */
[----:B------:R2:W-:Y:S01]  /*7f00*/  LDGSTS.E.BYPASS.LTC128B.128 [R140+0x4100], [R18.64+0x100], !P4 ;  /* 0x04100100128c7fae */ /* 0x0005e2000e101d46 */
[----:B------:R-:W-:-:S04]  /*7f10*/  ISETP.GE.AND P4, PT, R201, c[0x0][0x1d4], PT ;  /* 0x00007500c9007a0c */ /* 0x000fc80003f86270 */
[----:B------:R-:W-:-:S13]  /*7f20*/  ISETP.LT.OR P4, PT, R11, 0x21, P4 ;  /* 0x000000210b00780c */ /* 0x000fda0002781670 */
[----:B------:R2:W-:Y:S04]  /*7f30*/  LDGSTS.E.BYPASS.LTC128B.128 [R140+0x1100], [R14.64], !P4 ;  /* 0x011000000e8c7fae */ /* 0x0005e8000e101d46 */
[----:B------:R2:W-:Y:S01]  /*7f40*/  LDGSTS.E.BYPASS.LTC128B.128 [R140+0x3100], [R14.64+0x80], !P3 ;  /* 0x031000800e8c7fae */ /* 0x0005e2000d901d46 */
[----:B------:R-:W-:-:S03]  /*7f50*/  ISETP.GT.AND P3, PT, R9, R198, PT ;  /* 0x000000c60900720c */ /* 0x000fc60003f64270 */
[----:B------:R2:W-:Y:S04]  /*7f60*/  LDGSTS.E.BYPASS.LTC128B.128 [R140+0x5100], [R14.64+0x100], !P0 ;  /* 0x051001000e8c7fae */ /* 0x0005e8000c101d46 */
[----:B------:R-:W0:Y:S06]  /*7f70*/  LDGDEPBAR ;  /* 0x00000000000079af */ /* 0x000e2c0000000000 */
[----:B------:R-:W-:Y:S05]  /*7f80*/  @!P3 BRA `(.L_x_989) ;  /* 0x000001100000b947 */ /* 0x000fea0003800000 */
[----:B------:R-:W-:Y:S02]  /*7f90*/  IADD3 R11, R141, -0x2, RZ ;  /* 0xfffffffe8d0b7810 */ /* 0x000fe40007ffe0ff */
[----:B------:R-:W-:-:S02]  /*7fa0*/  ISETP.GE.AND P4, PT, R201, c[0x0][0x1d4], PT ;  /* 0x00007500c9007a0c */ /* 0x000fc40003f86270 */
[----:B------:R-:W-:Y:S01]  /*7fb0*/  SHF.R.S32.HI R9, RZ, 0x1f, R11 ;  /* 0x0000001fff097819 */ /* 0x000fe2000001140b */
[----:B------:R-:W-:Y:S02]  /*7fc0*/  IMAD R10, R80, R11, RZ ;  /* 0x0000000b500a7224 */ /* 0x000fe400078e02ff */
[----:B------:R-:W-:-:S04]  /*7fd0*/  IMAD.WIDE.U32 R12, R11, R7, R216 ;  /* 0x000000070b0c7225 */ /* 0x000fc800078e00d8 */
[----:B------:R-:W-:Y:S01]  /*7fe0*/  IMAD R9, R9, R7, R10 ;  /* 0x0000000709097224 */ /* 0x000fe200078e020a */
[----:B------:R-:W-:-:S03]  /*7ff0*/  LEA R10, P0, R12, c[0x0][0x1c8], 0x1 ;  /* 0x000072000c0a7a11 */ /* 0x000fc600078008ff */
[----:B------:R-:W-:-:S05]  /*8000*/  IMAD.IADD R9, R13, 0x1, R9 ;  /* 0x000000010d097824 */ /* 0x000fca00078e0209 */
[----:B------:R-:W-:Y:S02]  /*8010*/  LEA.HI.X R11, R12, c[0x0][0x1cc], R9, 0x1, P0 ;  /* 0x000073000c0b7a11 */ /* 0x000fe400000f0c09 */
[----:B------:R-:W-:-:S03]  /*8020*/  LEA R12, P0, R203, R10, 0x1 ;  /* 0x0000000acb0c7211 */ /* 0x000fc600078008ff */
[----:B------:R1:W-:Y:S01]  /*8030*/  LDGSTS.E.BYPASS.LTC128B.128 [R140+0x12100], [R10.64], !P4 ;  /* 0x121000000a8c7fae */ /* 0x0003e2000e101d46 */
[----:B------:R-:W-:-:S03]  /*8040*/  LEA.HI.X R13, R203, R11, R202, 0x1, P0 ;  /* 0x0000000bcb0d7211 */ /* 0x000fc600000f0cca */
[----:B------:R1:W-:Y:S04]  /*8050*/  LDGSTS.E.BYPASS.LTC128B.128 [R140+0x14100], [R10.64+0x80], !P6 ;  /* 0x141000800a8c7fae */ /* 0x0003e8000f101d46 */
[----:B------:R1:W-:Y:S04]  /*8060*/  LDGSTS.E.BYPASS.LTC128B.128 [R140+0x16100], [R10.64+0x100], !P5 ;  /* 0x161001000a8c7fae */ /* 0x0003e8000e901d46 */
[----:B------:R1:W-:Y:S04]  /*8070*/  LDGSTS.E.BYPASS.LTC128B.128 [R140+0x13100], [R12.64], !P4 ;  /* 0x131000000c8c7fae */ /* 0x0003e8000e101d46 */
[----:B------:R1:W-:Y:S04]  /*8080*/  LDGSTS.E.BYPASS.LTC128B.128 [R140+0x15100], [R12.64+0x80], !P6 ;  /* 0x151000800c8c7fae */ /* 0x0003e8000f101d46 */
[----:B------:R1:W-:Y:S02]  /*8090*/  LDGSTS.E.BYPASS.LTC128B.128 [R140+0x17100], [R12.64+0x100], !P5 ;  /* 0x171001000c8c7fae */ /* 0x0003e4000e901d46 */
.L_x_989:
[----:B------:R-:W-:Y:S05]  /*80a0*/  BSYNC B0 ;  /* 0x0000000000007941 */ /* 0x000fea0003800000 */
.L_x_988:
[----:B------:R-:W0:Y:S01]  /*80b0*/  LDGDEPBAR ;  /* 0x00000000000079af */ /* 0x000e220000000000 */
[----:B------:R-:W-:Y:S01]  /*80c0*/  BSSY B2, `(.L_x_990) ;  /* 0x0000003000027945 */ /* 0x000fe20003800000 */
[----:B------:R-:W-:-:S02]  /*80d0*/  MOV R22, 0x80f0 ;  /* 0x000080f000167802 */ /* 0x000fc40000000f00 */
[----:B-12---:R-:W-:Y:S05]  /*80e0*/  CALL.REL.NOINC `($_ZN7cutlass13device_kernelIN5flash19enable_sm80_to_sm89INS1_16FlashAttnFwdSm80INS1_25CollectiveMainloopFwdSm80ILi8ELi2ELb0EN4cute5tupleIJNS5_1CILi128EEENS7_ILi64EEENS7_ILi192EEEEEELi192ENS_10bfloat16_tEfNS_4arch4Sm80ELb0ELb1ELb1ELb1ELb0ELb1ELb1ELb0EEENS1_21CollectiveEpilogueFwdINS6_IJS8_SA_S9_EEENS6_IJNS7_ILi1EEESI_SI_EEESC_SE_Li256ELb1ELb1ELb0ELb0EEENS1_19SingleTileSchedulerILb1ELb0ELb1ELi128EEEEEEEEEvNT_6ParamsE$_ZZN5flash25CollectiveMainloopFwdSm80ILi8ELi2ELb0EN4cute5tupleIJNS1_1CILi128EEENS3_ILi64EEENS3_ILi192EEEEEELi192EN7cutlass10bfloat16_tEfNS8_4arch4Sm80ELb0ELb1ELb1ELb1ELb0ELb1ELb1ELb0EE3mmaINS_16FlashAttnFwdSm80ISC_NS_21CollectiveEpilogueFwdINS2_IJS4_S6_S5_EEENS2_IJNS3_ILi1EEESH_SH_EEES9_SB_Li256ELb1ELb1ELb0ELb0EEENS_19SingleTileSchedulerILb1ELb0ELb1ELi128EEEE13SharedStorageENS1_6TensorINS1_11ArrayEngineIfLm96EEENS1_6LayoutINS2_IJNS2_IJNS3_ILi2EEESS_EEESH_NS3_ILi24EEEEEENS2_IJNS2_IJSH_SS_EEENS3_ILi0EEENS3_ILi4EEEEEEEEEENS_7SoftmaxILi2ELi0EEEEEbRKNSC_6ParamsERT0_RT1_iRKNS_16SeqlenInfoQKNewKILb1ELb1EEENS2_IJiiiiEEERT_ENKUlvE_clEv) ;  /* 0x000106a000007944 */ /* 0x006fea0003c00000 */
[----:B------:R-:W-:Y:S05]  /*80f0*/  BSYNC B2 ;  /* 0x0000000000027941 */ /* 0x000fea0003800000 */
.L_x_990:
[----:B------:R2:W5:Y:S01]  /*8100*/  LDL R81, [R1] ;  /* 0x0000000001517983 */ /* 0x0005620000100800 */
[----:B------:R-:W-:-:S04]  /*8110*/  DEPBAR.LE SB0, 0x2 ;  /* 0x000080800000791a */ /* 0x000fc80000000000 */
[----:B------:R2:W5:Y:S01]  /*8120*/  LDL R206, [R1+0x10] ;  /* 0x0000100001ce7983 */ /* 0x0005620000100800 */
[----:B------:R-:W-:Y:S02]  /*8130*/  WARPSYNC 0xffffffff ;  /* 0xffffffff00007948 */ /* 0x000fe40003800000 */
[----:B------:R-:W-:Y:S01]  /*8140*/  BAR.SYNC.DEFER_BLOCKING 0x0 ;  /* 0x0000000000007b1d */ /* 0x000fe20000010000 */
[C---:B-1----:R-:W-:Y:S01]  /*8150*/  IMAD.SHL.U32 R12, R2.reuse, 0x2, RZ ;  /* 0x00000002020c7824 */ /* 0x042fe200078e00ff */
[----:B------:R-:W-:Y:S01]  /*8160*/  LEA R194, R2, 0x18100, 0x1 ;  /* 0x0001810002c27811 */ /* 0x000fe200078e08ff */
[----:B------:R-:W-:Y:S01]  /*8170*/  IMAD.SHL.U32 R192, R6, 0x2, RZ ;  /* 0x0000000206c07824 */ /* 0x000fe200078e00ff */
[----:B------:R-:W-:Y:S01]  /*8180*/  @P3 IADD3 R8, R141, -0x2, RZ ;  /* 0xfffffffe8d083810 */ /* 0x000fe20007ffe0ff */
[----:B------:R-:W-:Y:S01]  /*8190*/  IMAD.SHL.U32 R191, R5, 0x2, RZ ;  /* 0x0000000205bf7824 */ /* 0x000fe200078e00ff */
[----:B------:R-:W-:Y:S01]  /*81a0*/  @P3 MOV R10, R210 ;  /* 0x000000d2000a3202 */ /* 0x000fe20000000f00 */
[----:B------:R-:W-:Y:S01]  /*81b0*/  IMAD.SHL.U32 R189, R0, 0x2, RZ ;  /* 0x0000000200bd7824 */ /* 0x000fe200078e00ff */
[----:B------:R-:W-:Y:S01]  /*81c0*/  @P3 SHF.R.S32.HI R2, RZ, 0x1f, R8 ;  /* 0x0000001fff023819 */ /* 0x000fe20000011408 */
[----:B------:R-:W-:Y:S01]  /*81d0*/  IMAD.IADD R190, R194, 0x1, R191 ;  /* 0x00000001c2be7824 */ /* 0x000fe200078e02bf */
[----:B------:R-:W-:Y:S01]  /*81e0*/  ISETP.GE.AND P4, PT, R201, c[0x0][0x1d4], PT ;  /* 0x00007500c9007a0c */ /* 0x000fe20003f86270 */
[----:B------:R-:W-:Y:S01]  /*81f0*/  IMAD.IADD R6, R192, 0x1, R189 ;  /* 0x00000001c0067824 */ /* 0x000fe200078e02bd */
[----:B------:R-:W3:Y:S01]  /*8200*/  LDL R5, [R1+0x4] ;  /* 0x0000040001057983 */ /* 0x000ee20000100800 */
[----:B------:R-:W-:-:S02]  /*8210*/  @P3 IMAD.MOV.U32 R11, RZ, RZ, R215 ;  /* 0x000000ffff0b3224 */ /* 0x000fc400078e00d7 */
[----:B------:R-:W-:Y:S02]  /*8220*/  @P3 IMAD R0, R20, R8, RZ ;  /* 0x0000000814003224 */ /* 0x000fe400078e02ff */
[----:B------:R-:W-:-:S04]  /*8230*/  @P3 IMAD.WIDE.U32 R8, R8, R33, R10 ;  /* 0x0000002108083225 */ /* 0x000fc800078e000a */
[----:B------:R-:W-:Y:S01]  /*8240*/  @P3 IMAD R33, R2, R33, R0 ;  /* 0x0000002102213224 */ /* 0x000fe200078e0200 */
[----:B------:R-:W-:Y:S01]  /*8250*/  @P3 LEA R74, P0, R8, c[0x0][0x1f8], 0x1 ;  /* 0x00007e00084a3a11 */ /* 0x000fe200078008ff */
[----:B------:R-:W-:Y:S01]  /*8260*/  IMAD.MOV.U32 R0, RZ, RZ, 0x40 ;  /* 0x00000040ff007424 */ /* 0x000fe200078e00ff */
[----:B------:R-:W-:Y:S01]  /*8270*/  LDSM.16.M88.4 R12, [R12+0x18100] ;  /* 0x018100000c0c783b */ /* 0x000fe20000000200 */
[----:B------:R-:W-:Y:S01]  /*8280*/  IMAD R188, R3, 0x2, R194 ;  /* 0x0000000203bc7824 */ /* 0x000fe200078e02c2 */
[----:B------:R-:W-:Y:S01]  /*8290*/  @P3 IADD3 R33, R9, R33, RZ ;  /* 0x0000002109213210 */ /* 0x000fe20007ffe0ff */
[----:B------:R-:W-:Y:S01]  /*82a0*/  IMAD R187, R3, 0x2, R190 ;  /* 0x0000000203bb7824 */ /* 0x000fe200078e02be */
[----:B------:R-:W1:Y:S01]  /*82b0*/  LDSM.16.M88.4 R24, [R192+0xc100] ;  /* 0x00c10000c018783b */ /* 0x000e620000000200 */
[----:B------:R-:W-:Y:S02]  /*82c0*/  SEL R193, R0, 0xffffffc0, !P2 ;  /* 0xffffffc000c17807 */ /* 0x000fe40005000000 */
[----:B------:R-:W-:Y:S01]  /*82d0*/  @P3 LEA.HI.X R75, R8, c[0x0][0x1fc], R33, 0x1, P0 ;  /* 0x00007f00084b3a11 */ /* 0x000fe200000f0c21 */
[----:B------:R-:W4:Y:S01]  /*82e0*/  LDSM.16.M88.4 R16, [R192+0xc900] ;  /* 0x00c90000c010783b */ /* 0x000f220000000200 */
[----:B------:R-:W-:Y:S01]  /*82f0*/  @P3 IADD3 R72, P0, R32, R74, RZ ;  /* 0x0000004a20483210 */ /* 0x000fe20007f1e0ff */
[----:B------:R-:W-:Y:S01]  /*8300*/  IMAD.IADD R0, R193, 0x1, R6 ;  /* 0x00000001c1007824 */ /* 0x000fe200078e0206 */
[----:B------:R-:W-:Y:S01]  /*8310*/  IADD3 R2, R192, R193, RZ ;  /* 0x000000c1c0027210 */ /* 0x000fe20007ffe0ff */
[----:B------:R-:W2:Y:S02]  /*8320*/  LDSM.16.M88.4 R60, [R192+0xd100] ;  /* 0x00d10000c03c783b */ /* 0x000ea40000000200 */
[----:B------:R-:W-:-:S02]  /*8330*/  @P3 IMAD.X R73, R44, 0x1, R75, P0 ;  /* 0x000000012c493824 */ /* 0x000fc400000e064b */
[----:B------:R-:W2:Y:S04]  /*8340*/  LDSM.16.M88.4 R68, [R192+0xd900] ;  /* 0x00d90000c044783b */ /* 0x000ea80000000200 */
[----:B------:R-:W-:Y:S04]  /*8350*/  LDSM.16.M88.4 R52, [R190] ;  /* 0x00000000be34783b */ /* 0x000fe80000000200 */
[----:B------:R-:W2:Y:S04]  /*8360*/  LDSM.16.M88.4 R48, [R6+0xc100] ;  /* 0x00c100000630783b */ /* 0x000ea80000000200 */
[----:B------:R-:W2:Y:S04]  /*8370*/  LDSM.16.M88.4 R40, [R6+0xc900] ;  /* 0x00c900000628783b */ /* 0x000ea80000000200 */
[----:B------:R-:W2:Y:S04]  /*8380*/  LDSM.16.M88.4 R36, [R6+0xd100] ;  /* 0x00d100000624783b */ /* 0x000ea80000000200 */
[----:B------:R-:W2:Y:S04]  /*8390*/  LDSM.16.M88.4 R32, [R6+0xd900] ;  /* 0x00d900000620783b */ /* 0x000ea80000000200 */
        /* <DEDUP_REMOVED lines=10> */
[C---:B----4-:R-:W-:Y:S03]  /*8440*/  HMMA.16816.F32.BF16 R20, R12.reuse, R16, RZ ;  /* 0x000000100c14723c */ /* 0x050fe600000418ff */
[----:B------:R1:W-:Y:S04]  /*8450*/  @P3 LDGSTS.E.BYPASS.LTC128B.128 [R140+0xb100], [R72.64+0x100], !P5 ;  /* 0x0b100100488c3fae */ /* 0x0003e8000e901d46 */
[----:B------:R-:W-:Y:S01]  /*8460*/  LDSM.16.M88.4 R44, [R188] ;  /* 0x00000000bc2c783b */ /* 0x000fe20000000200 */
[C---:B--2---:R-:W-:Y:S03]  /*8470*/  HMMA.16816.F32.BF16 R64, R12.reuse, R60, RZ ;  /* 0x0000003c0c40723c */ /* 0x044fe600000418ff */
[----:B------:R-:W2:Y:S04]  /*8480*/  LDSM.16.M88.4 R8, [R2+0xc100] ;  /* 0x00c100000208783b */ /* 0x000ea80000000200 */
[----:B------:R-:W-:Y:S01]  /*8490*/  LDSM.16.M88.4 R76, [R6+0xe100] ;  /* 0x00e10000064c783b */ /* 0x000fe20000000200 */
[C---:B------:R-:W-:Y:S01]  /*84a0*/  HMMA.16816.F32.BF16 R16, R12.reuse, R18, RZ ;  /* 0x000000120c10723c */ /* 0x040fe200000418ff */
[----:B------:R-:W-:Y:S01]  /*84b0*/  IMAD.MOV.U32 R225, RZ, RZ, c[0x0][0x2c4] ;  /* 0x0000b100ffe17624 */ /* 0x000fe200078e00ff */
[----:B------:R-:W-:Y:S01]  /*84c0*/  ULDC UR4, c[0x0][0x324] ;  /* 0x0000c90000047ab9 */ /* 0x000fe20000000800 */
[----:B------:R-:W-:Y:S01]  /*84d0*/  IMAD.MOV.U32 R224, RZ, RZ, c[0x0][0x32c] ;  /* 0x0000cb00ffe07624 */ /* 0x000fe200078e00ff */
[----:B------:R-:W-:Y:S01]  /*84e0*/  LOP3.LUT R226, R226, 0xfffffffd, RZ, 0xc0, !PT ;  /* 0xfffffffde2e27812 */ /* 0x000fe200078ec0ff */
[----:B------:R-:W0:Y:S03]  /*84f0*/  LDGDEPBAR ;  /* 0x00000000000079af */ /* 0x000e260000000000 */
[C---:B------:R-:W-:Y:S01]  /*8500*/  HMMA.16816.F32.BF16 R60, R12.reuse, R62, RZ ;  /* 0x0000003e0c3c723c */ /* 0x040fe200000418ff */
[----:B-1----:R-:W-:Y:S07]  /*8510*/  LDSM.16.M88.4 R72, [R2+0xd900] ;  /* 0x00d900000248783b */ /* 0x002fee0000000200 */
[C---:B------:R-:W-:Y:S08]  /*8520*/  HMMA.16816.F32.BF16 R56, R12.reuse, R68, RZ ;  /* 0x000000440c38723c */ /* 0x040ff000000418ff */
[----:B------:R-:W-:Y:S01]  /*8530*/  HMMA.16816.F32.BF16 R12, R12, R70, RZ ;  /* 0x000000460c0c723c */ /* 0x000fe200000418ff */
[----:B------:R-:W-:Y:S07]  /*8540*/  LDSM.16.M88.4 R68, [R0+0xd900] ;  /* 0x00d900000044783b */ /* 0x000fee0000000200 */
[C---:B------:R-:W-:Y:S08]  /*8550*/  HMMA.16816.F32.BF16 R28, R52.reuse, R48, R28 ;  /* 0x00000030341c723c */ /* 0x040ff0000004181c */
[C---:B------:R-:W-:Y:S01]  /*8560*/  HMMA.16816.F32.BF16 R24, R52.reuse, R50, R24 ;  /* 0x000000323418723c */ /* 0x040fe20000041818 */
[----:B------:R-:W1:Y:S07]  /*8570*/  LDSM.16.M88.4 R48, [R2+0xc900] ;  /* 0x00c900000230783b */ /* 0x000e6e0000000200 */
        /* <DEDUP_REMOVED lines=8> */
[----:B------:R-:W-:Y:S04]  /*8600*/  LDSM.16.M88.4 R12, [R187] ;  /* 0x00000000bb0c783b */ /* 0x000fe80000000200 */
[----:B------:R-:W4:Y:S03]  /*8610*/  LDSM.16.M88.4 R32, [R0+0xc900] ;  /* 0x00c900000020783b */ /* 0x000f260000000200 */
[C---:B--2---:R-:W-:Y:S08]  /*8620*/  HMMA.16816.F32.BF16 R28, R44.reuse, R8, R28 ;  /* 0x000000082c1c723c */ /* 0x044ff0000004181c */
[C---:B------:R-:W-:Y:S01]  /*8630*/  HMMA.16816.F32.BF16 R24, R44.reuse, R10, R24 ;  /* 0x0000000a2c18723c */ /* 0x040fe20000041818 */
[----:B------:R-:W2:Y:S07]  /*8640*/  LDSM.16.M88.4 R8, [R0+0xd100] ;  /* 0x00d100000008783b */ /* 0x000eae0000000200 */
[C---:B-1----:R-:W-:Y:S08]  /*8650*/  HMMA.16816.F32.BF16 R20, R44.reuse, R48, R20 ;  /* 0x000000302c14723c */ /* 0x042ff00000041814 */
[C---:B------:R-:W-:Y:S01]  /*8660*/  HMMA.16816.F32.BF16 R16, R44.reuse, R50, R16 ;  /* 0x000000322c10723c */ /* 0x040fe20000041810 */
[----:B------:R-:W-:Y:S07]  /*8670*/  LDSM.16.M88.4 R48, [R192+0xe100] ;  /* 0x00e10000c030783b */ /* 0x000fee0000000200 */
[C---:B----4-:R-:W-:Y:S08]  /*8680*/  HMMA.16816.F32.BF16 R64, R44.reuse, R36, R64 ;  /* 0x000000242c40723c */ /* 0x050ff00000041840 */
[C---:B------:R-:W-:Y:S01]  /*8690*/  HMMA.16816.F32.BF16 R60, R44.reuse, R38, R60 ;  /* 0x000000262c3c723c */ /* 0x040fe2000004183c */
[----:B------:R-:W1:Y:S07]  /*86a0*/  LDSM.16.M88.4 R36, [R194+0x4000] ;  /* 0x00400000c224783b */ /* 0x000e6e0000000200 */
[C---:B------:R-:W-:Y:S08]  /*86b0*/  HMMA.16816.F32.BF16 R56, R44.reuse, R72, R56 ;  /* 0x000000482c38723c */ /* 0x040ff00000041838 */
[----:B------:R-:W-:Y:S01]  /*86c0*/  HMMA.16816.F32.BF16 R52, R44, R74, R52 ;  /* 0x0000004a2c34723c */ /* 0x000fe20000041834 */
[----:B------:R-:W4:Y:S04]  /*86d0*/  LDSM.16.M88.4 R44, [R192+0xe900] ;  /* 0x00e90000c02c783b */ /* 0x000f280000000200 */
[----:B------:R-:W-:Y:S03]  /*86e0*/  LDSM.16.M88.4 R72, [R6+0xe900] ;  /* 0x00e900000648783b */ /* 0x000fe60000000200 */
[C---:B------:R-:W-:Y:S08]  /*86f0*/  HMMA.16816.F32.BF16 R20, R12.reuse, R32, R20 ;  /* 0x000000200c14723c */ /* 0x040ff00000041814 */
[C---:B------:R-:W-:Y:S01]  /*8700*/  HMMA.16816.F32.BF16 R16, R12.reuse, R34, R16 ;  /* 0x000000220c10723c */ /* 0x040fe20000041810 */
[----:B------:R-:W1:Y:S07]  /*8710*/  LDSM.16.M88.4 R32, [R192+0xf100] ;  /* 0x00f10000c020783b */ /* 0x000e6e0000000200 */
[C---:B------:R-:W-:Y:S08]  /*8720*/  HMMA.16816.F32.BF16 R28, R12.reuse, R40, R28 ;  /* 0x000000280c1c723c */ /* 0x040ff0000004181c */
[C---:B------:R-:W-:Y:S01]  /*8730*/  HMMA.16816.F32.BF16 R24, R12.reuse, R42, R24 ;  /* 0x0000002a0c18723c */ /* 0x040fe20000041818 */
[----:B------:R-:W3:Y:S07]  /*8740*/  LDSM.16.M88.4 R40, [R192+0xf900] ;  /* 0x00f90000c028783b */ /* 0x000eee0000000200 */
[C---:B--2---:R-:W-:Y:S08]  /*8750*/  HMMA.16816.F32.BF16 R64, R12.reuse, R8, R64 ;  /* 0x000000080c40723c */ /* 0x044ff00000041840 */
[C---:B------:R-:W-:Y:S01]  /*8760*/  HMMA.16816.F32.BF16 R60, R12.reuse, R10, R60 ;  /* 0x0000000a0c3c723c */ /* 0x040fe2000004183c */
[----:B------:R-:W2:Y:S07]  /*8770*/  LDSM.16.M88.4 R8, [R190+0x4000] ;  /* 0x00400000be08783b */ /* 0x000eae0000000200 */
[C---:B------:R-:W-:Y:S08]  /*8780*/  HMMA.16816.F32.BF16 R56, R12.reuse, R68, R56 ;  /* 0x000000440c38723c */ /* 0x040ff00000041838 */
[----:B------:R-:W-:Y:S01]  /*8790*/  HMMA.16816.F32.BF16 R52, R12, R70, R52 ;  /* 0x000000460c34723c */ /* 0x000fe20000041834 */
[----:B------:R-:W2:Y:S04]  /*87a0*/  LDSM.16.M88.4 R12, [R6+0xf100] ;  /* 0x00f10000060c783b */ /* 0x000ea80000000200 */
[----:B------:R-:W2:Y:S03]  /*87b0*/  LDSM.16.M88.4 R68, [R6+0xf900] ;  /* 0x00f900000644783b */ /* 0x000ea60000000200 */
[C---:B-1----:R-:W-:Y:S08]  /*87c0*/  HMMA.16816.F32.BF16 R28, R36.reuse, R48, R28 ;  /* 0x00000030241c723c */ /* 0x042ff0000004181c */
[C---:B------:R-:W-:Y:S01]  /*87d0*/  HMMA.16816.F32.BF16 R24, R36.reuse, R50, R24 ;  /* 0x000000322418723c */ /* 0x040fe20000041818 */
[----:B------:R-:W-:Y:S07]  /*87e0*/  LDSM.16.M88.4 R48, [R2+0xe100] ;  /* 0x00e100000230783b */ /* 0x000fee0000000200 */
[C---:B----4-:R-:W-:Y:S08]  /*87f0*/  HMMA.16816.F32.BF16 R20, R36.reuse, R44, R20 ;  /* 0x0000002c2414723c */ /* 0x050ff00000041814 */
[C---:B------:R-:W-:Y:S01]  /*8800*/  HMMA.16816.F32.BF16 R16, R36.reuse, R46, R16 ;  /* 0x0000002e2410723c */ /* 0x040fe20000041810 */
[----:B------:R-:W-:Y:S07]  /*8810*/  LDSM.16.M88.4 R44, [R2+0xe900] ;  /* 0x00e90000022c783b */ /* 0x000fee0000000200 */
[C---:B------:R-:W-:Y:S08]  /*8820*/  HMMA.16816.F32.BF16 R64, R36.reuse, R32, R64 ;  /* 0x000000202440723c */ /* 0x040ff00000041840 */
[C---:B------:R-:W-:Y:S01]  /*8830*/  HMMA.16816.F32.BF16 R60, R36.reuse, R34, R60 ;  /* 0x00000022243c723c */ /* 0x040fe2000004183c */
[----:B------:R-:W1:Y:S07]  /*8840*/  LDSM.16.M88.4 R32, [R188+0x4000] ;  /* 0x00400000bc20783b */ /* 0x000e6e0000000200 */
[C---:B---3--:R-:W-:Y:S08]  /*8850*/  HMMA.16816.F32.BF16 R56, R36.reuse, R40, R56 ;  /* 0x000000282438723c */ /* 0x048ff00000041838 */
[----:B------:R-:W-:Y:S01]  /*8860*/  HMMA.16816.F32.BF16 R52, R36, R42, R52 ;  /* 0x0000002a2434723c */ /* 0x000fe20000041834 */
[----:B------:R-:W3:Y:S04]  /*8870*/  LDSM.16.M88.4 R40, [R2+0xf100] ;  /* 0x00f100000228783b */ /* 0x000ee80000000200 */
[----:B------:R-:W4:Y:S03]  /*8880*/  LDSM.16.M88.4 R36, [R2+0xf900] ;  /* 0x00f900000224783b */ /* 0x000f260000000200 */
[C---:B--2---:R-:W-:Y:S08]  /*8890*/  HMMA.16816.F32.BF16 R28, R8.reuse, R76, R28 ;  /* 0x0000004c081c723c */ /* 0x044ff0000004181c */
[C---:B------:R-:W-:Y:S01]  /*88a0*/  HMMA.16816.F32.BF16 R24, R8.reuse, R78, R24 ;  /* 0x0000004e0818723c */ /* 0x040fe20000041818 */
[----:B------:R-:W-:Y:S07]  /*88b0*/  LDSM.16.M88.4 R76, [R187+0x4000] ;  /* 0x00400000bb4c783b */ /* 0x000fee0000000200 */
[C---:B------:R-:W-:Y:S08]  /*88c0*/  HMMA.16816.F32.BF16 R20, R8.reuse, R72, R20 ;  /* 0x000000480814723c */ /* 0x040ff00000041814 */
[C---:B------:R-:W-:Y:S01]  /*88d0*/  HMMA.16816.F32.BF16 R16, R8.reuse, R74, R16 ;  /* 0x0000004a0810723c */ /* 0x040fe20000041810 */
[----:B------:R-:W-:Y:S07]  /*88e0*/  LDSM.16.M88.4 R72, [R0+0xf100] ;  /* 0x00f100000048783b */ /* 0x000fee0000000200 */
[C---:B------:R-:W-:Y:S08]  /*88f0*/  HMMA.16816.F32.BF16 R64, R8.reuse, R12, R64 ;  /* 0x0000000c0840723c */ /* 0x040ff00000041840 */
        /* <DEDUP_REMOVED lines=9> */
[C---:B------:R-:W-:Y:S08]  /*8990*/  HMMA.16816.F32.BF16 R20, R32.reuse, R44, R20 ;  /* 0x0000002c2014723c */ /* 0x040ff00000041814 */
[C---:B------:R-:W-:Y:S01]  /*89a0*/  HMMA.16816.F32.BF16 R16, R32.reuse, R46, R16 ;  /* 0x0000002e2010723c */ /* 0x040fe20000041810 */
[----:B------:R-:W1:Y:S07]  /*89b0*/  LDSM.16.M88.4 R44, [R192+0x10100] ;  /* 0x01010000c02c783b */ /* 0x000e6e0000000200 */
[C---:B---3--:R-:W-:Y:S08]  /*89c0*/  HMMA.16816.F32.BF16 R64, R32.reuse, R40, R64 ;  /* 0x000000282040723c */ /* 0x048ff00000041840 */
[C---:B------:R-:W-:Y:S01]  /*89d0*/  HMMA.16816.F32.BF16 R60, R32.reuse, R42, R60 ;  /* 0x0000002a203c723c */ /* 0x040fe2000004183c */
[----:B------:R-:W3:Y:S07]  /*89e0*/  LDSM.16.M88.4 R40, [R192+0x10900] ;  /* 0x01090000c028783b */ /* 0x000eee0000000200 */
[C---:B----4-:R-:W-:Y:S08]  /*89f0*/  HMMA.16816.F32.BF16 R56, R32.reuse, R36, R56 ;  /* 0x000000242038723c */ /* 0x050ff00000041838 */
[----:B------:R-:W-:Y:S01]  /*8a00*/  HMMA.16816.F32.BF16 R52, R32, R38, R52 ;  /* 0x000000262034723c */ /* 0x000fe20000041834 */
[----:B------:R-:W4:Y:S04]  /*8a10*/  LDSM.16.M88.4 R36, [R192+0x11100] ;  /* 0x01110000c024783b */ /* 0x000f280000000200 */
[----:B------:R-:W1:Y:S03]  /*8a20*/  LDSM.16.M88.4 R32, [R192+0x11900] ;  /* 0x01190000c020783b */ /* 0x000e660000000200 */
        /* <DEDUP_REMOVED lines=15> */
[C---:B---3--:R-:W-:Y:S08]  /*8b20*/  HMMA.16816.F32.BF16 R20, R48.reuse, R40, R20 ;  /* 0x000000283014723c */ /* 0x048ff00000041814 */
[C---:B------:R-:W-:Y:S01]  /*8b30*/  HMMA.16816.F32.BF16 R68, R48.reuse, R42, R16 ;  /* 0x0000002a3044723c */ /* 0x040fe20000041810 */
[----:B------:R-:W-:Y:S04]  /*8b40*/  LDSM.16.M88.4 R40, [R188+0x8000] ;  /* 0x00800000bc28783b */ /* 0x000fe80000000200 */
[----:B------:R-:W-:Y:S03]  /*8b50*/  LDSM.16.M88.4 R16, [R2+0x10100] ;  /* 0x010100000210783b */ /* 0x000fe60000000200 */
[C---:B----4-:R-:W-:Y:S08]  /*8b60*/  HMMA.16816.F32.BF16 R64, R48.reuse, R36, R64 ;  /* 0x000000243040723c */ /* 0x050ff00000041840 */
[C---:B------:R-:W-:Y:S01]  /*8b70*/  HMMA.16816.F32.BF16 R60, R48.reuse, R38, R60 ;  /* 0x00000026303c723c */ /* 0x040fe2000004183c */
[----:B------:R-:W-:Y:S07]  /*8b80*/  LDSM.16.M88.4 R36, [R0+0x10100] ;  /* 0x010100000024783b */ /* 0x000fee0000000200 */
[C---:B------:R-:W-:Y:S08]  /*8b90*/  HMMA.16816.F32.BF16 R56, R48.reuse, R32, R56 ;  /* 0x000000203038723c */ /* 0x040ff00000041838 */
[----:B------:R-:W-:Y:S01]  /*8ba0*/  HMMA.16816.F32.BF16 R52, R48, R34, R52 ;  /* 0x000000223034723c */ /* 0x000fe20000041834 */
[----:B------:R-:W2:Y:S04]  /*8bb0*/  LDSM.16.M88.4 R48, [R2+0x10900] ;  /* 0x010900000230783b */ /* 0x000ea80000000200 */
[----:B------:R-:W-:Y:S03]  /*8bc0*/  LDSM.16.M88.4 R32, [R187+0x8000] ;  /* 0x00800000bb20783b */ /* 0x000fe60000000200 */
[C---:B-1----:R-:W-:Y:S08]  /*8bd0*/  HMMA.16816.F32.BF16 R20, R12.reuse, R44, R20 ;  /* 0x0000002c0c14723c */ /* 0x042ff00000041814 */
[C---:B------:R-:W-:Y:S01]  /*8be0*/  HMMA.16816.F32.BF16 R68, R12.reuse, R46, R68 ;  /* 0x0000002e0c44723c */ /* 0x040fe20000041844 */
[----:B------:R-:W-:Y:S07]  /*8bf0*/  LDSM.16.M88.4 R44, [R2+0x11100] ;  /* 0x01110000022c783b */ /* 0x000fee0000000200 */
[C---:B------:R-:W-:Y:S08]  /*8c00*/  HMMA.16816.F32.BF16 R28, R12.reuse, R8, R28 ;  /* 0x000000080c1c723c */ /* 0x040ff0000004181c */
[C---:B------:R-:W-:Y:S01]  /*8c10*/  HMMA.16816.F32.BF16 R24, R12.reuse, R10, R24 ;  /* 0x0000000a0c18723c */ /* 0x040fe20000041818 */
[----:B------:R-:W1:Y:S07]  /*8c20*/  LDSM.16.M88.4 R8, [R0+0x10900] ;  /* 0x010900000008783b */ /* 0x000e6e0000000200 */
[----:B------:R-:W-:Y:S08]  /*8c30*/  HMMA.16816.F32.BF16 R64, R12, R72, R64 ;  /* 0x000000480c40723c */ /* 0x000ff00000041840 */
[----:B--2---:R-:W-:Y:S08]  /*8c40*/  HMMA.16816.F32.BF16 R20, R40, R48, R20 ;  /* 0x000000302814723c */ /* 0x004ff00000041814 */
[C---:B------:R-:W-:Y:S08]  /*8c50*/  HMMA.16816.F32.BF16 R60, R12.reuse, R74, R60 ;  /* 0x0000004a0c3c723c */ /* 0x040ff0000004183c */
[C---:B------:R-:W-:Y:S08]  /*8c60*/  HMMA.16816.F32.BF16 R56, R12.reuse, R76, R56 ;  /* 0x0000004c0c38723c */ /* 0x040ff00000041838 */
[----:B------:R-:W-:Y:S01]  /*8c70*/  HMMA.16816.F32.BF16 R52, R12, R78, R52 ;  /* 0x0000004e0c34723c */ /* 0x000fe20000041834 */
[----:B------:R-:W2:Y:S07]  /*8c80*/  LDSM.16.M88.4 R12, [R2+0x11900] ;  /* 0x01190000020c783b */ /* 0x000eae0000000200 */
[C---:B------:R-:W-:Y:S08]  /*8c90*/  HMMA.16816.F32.BF16 R68, R40.reuse, R50, R68 ;  /* 0x000000322844723c */ /* 0x040ff00000041844 */
[C---:B------:R-:W-:Y:S08]  /*8ca0*/  HMMA.16816.F32.BF16 R28, R40.reuse, R16, R28 ;  /* 0x00000010281c723c */ /* 0x040ff0000004181c */
[----:B------:R-:W-:Y:S01]  /*8cb0*/  HMMA.16816.F32.BF16 R24, R40, R18, R24 ;  /* 0x000000122818723c */ /* 0x000fe20000041818 */
[----:B------:R-:W3:Y:S07]  /*8cc0*/  LDSM.16.M88.4 R16, [R0+0x11100] ;  /* 0x011100000010783b */ /* 0x000eee0000000200 */
[C---:B-1----:R-:W-:Y:S08]  /*8cd0*/  HMMA.16816.F32.BF16 R20, R32.reuse, R8, R20 ;  /* 0x000000082014723c */ /* 0x042ff00000041814 */
[C---:B------:R-:W-:Y:S01]  /*8ce0*/  HMMA.16816.F32.BF16 R68, R32.reuse, R10, R68 ;  /* 0x0000000a2044723c */ /* 0x040fe20000041844 */
[----:B------:R-:W1:Y:S07]  /*8cf0*/  LDSM.16.M88.4 R8, [R0+0x11900] ;  /* 0x011900000008783b */ /* 0x000e6e0000000200 */
[----:B------:R-:W-:Y:S08]  /*8d00*/  HMMA.16816.F32.BF16 R28, R32, R36, R28 ;  /* 0x00000024201c723c */ /* 0x000ff0000004181c */
[C---:B------:R-:W-:Y:S08]  /*8d10*/  HMMA.16816.F32.BF16 R60, R40.reuse, R46, R60 ;  /* 0x0000002e283c723c */ /* 0x040ff0000004183c */
[C---:B------:R-:W-:Y:S08]  /*8d20*/  HMMA.16816.F32.BF16 R64, R40.reuse, R44, R64 ;  /* 0x0000002c2840723c */ /* 0x040ff00000041840 */
[----:B--2---:R-:W-:Y:S01]  /*8d30*/  HMMA.16816.F32.BF16 R56, R40, R12, R56 ;  /* 0x0000000c2838723c */ /* 0x004fe20000041838 */
[----:B------:R-:W-:-:S06]  /*8d40*/  FMUL.FTZ R30, R30, c[0x0][0x320] ;  /* 0x0000c8001e1e7a20 */ /* 0x000fcc0000410000 */
[----:B------:R-:W-:Y:S01]  /*8d50*/  FMUL.FTZ R13, R20, c[0x0][0x320] ;  /* 0x0000c800140d7a20 */ /* 0x000fe20000410000 */
[----:B-----5:R-:W-:Y:S01]  /*8d60*/  SHF.R.S32.HI R20, RZ, 0x1f, R81 ;  /* 0x0000001fff147819 */ /* 0x020fe20000011451 */
[----:B---3--:R-:W-:Y:S01]  /*8d70*/  HMMA.16816.F32.BF16 R60, R32, R18, R60 ;  /* 0x00000012203c723c */ /* 0x008fe2000004183c */
[----:B------:R2:W3:Y:S06]  /*8d80*/  MUFU.TANH R2, R30 ;  /* 0x0000001e00027308 */ /* 0x0004ec0000002400 */
[CC--:B------:R-:W-:Y:S01]  /*8d90*/  LEA.HI R18, R20.reuse, R81.reuse, RZ, 0x2 ;  /* 0x0000005114127211 */ /* 0x0c0fe200078f10ff */
[----:B------:R-:W-:Y:S07]  /*8da0*/  HMMA.16816.F32.BF16 R52, R40, R14, R52 ;  /* 0x0000000e2834723c */ /* 0x000fee0000041834 */
[----:B------:R-:W-:-:S02]  /*8db0*/  LEA.HI R15, R20, R81, RZ, 0x5 ;  /* 0x00000051140f7211 */ /* 0x000fc400078f28ff */
[----:B------:R-:W-:Y:S02]  /*8dc0*/  LOP3.LUT R20, R18, 0xfffffffc, RZ, 0xc0, !PT ;  /* 0xfffffffc12147812 */ /* 0x000fe400078ec0ff */
[----:B--2---:R-:W-:Y:S01]  /*8dd0*/  LOP3.LUT R30, R15, 0xffffffe0, RZ, 0xc0, !PT ;  /* 0xffffffe00f1e7812 */ /* 0x004fe200078ec0ff */
[----:B------:R-:W-:Y:S07]  /*8de0*/  HMMA.16816.F32.BF16 R64, R32, R16, R64 ;  /* 0x000000102040723c */ /* 0x000fee0000041840 */
[----:B------:R-:W-:-:S02]  /*8df0*/  SHF.R.S32.HI R16, RZ, 0x5, R15 ;  /* 0x00000005ff107819 */ /* 0x000fc4000001140f */
[----:B------:R-:W-:Y:S02]  /*8e00*/  SHF.R.S32.HI R17, RZ, 0x1f, R15 ;  /* 0x0000001fff117819 */ /* 0x000fe4000001140f */
[C---:B------:R-:W-:Y:S01]  /*8e10*/  IADD3 R15, R81.reuse, -R30, RZ ;  /* 0x8000001e510f7210 */ /* 0x040fe20007ffe0ff */
[----:B------:R-:W-:Y:S01]  /*8e20*/  IMAD.IADD R81, R81, 0x1, -R20 ;  /* 0x0000000151517824 */ /* 0x000fe200078e0a14 */
[----:B-1----:R-:W-:Y:S01]  /*8e30*/  HMMA.16816.F32.BF16 R56, R32, R8, R56 ;  /* 0x000000082038723c */ /* 0x002fe20000041838 */
[----:B------:R-:W-:Y:S02]  /*8e40*/  LEA.HI R17, R17, R16, RZ, 0x3 ;  /* 0x0000001011117211 */ /* 0x000fe400078f18ff */
[----:B------:R-:W-:-:S04]  /*8e50*/  SHF.R.S32.HI R20, RZ, 0x1f, R15 ;  /* 0x0000001fff147819 */ /* 0x000fc8000001140f */
[----:B------:R-:W-:Y:S02]  /*8e60*/  LEA.HI R8, R81, R81, RZ, 0x1 ;  /* 0x0000005151087211 */ /* 0x000fe400078f08ff */
[----:B------:R-:W-:Y:S02]  /*8e70*/  LOP3.LUT R17, R17, 0xffffff8, RZ, 0xc0, !PT ;  /* 0x0ffffff811117812 */ /* 0x000fe400078ec0ff */
[----:B------:R-:W-:Y:S02]  /*8e80*/  LOP3.LUT R8, R8, 0x1ffffffe, RZ, 0xc0, !PT ;  /* 0x1ffffffe08087812 */ /* 0x000fe400078ec0ff */
[----:B------:R-:W-:Y:S01]  /*8e90*/  LEA.HI R9, R20, R15, RZ, 0x2 ;  /* 0x0000000f14097211 */ /* 0x000fe200078f10ff */
[----:B------:R-:W-:Y:S01]  /*8ea0*/  IMAD.IADD R218, R16, 0x1, -R17 ;  /* 0x0000000110da7824 */ /* 0x000fe200078e0a11 */
[----:B------:R-:W-:Y:S01]  /*8eb0*/  ISETP.NE.AND P0, PT, R225, 0x1, PT ;  /* 0x00000001e100780c */ /* 0x000fe20003f05270 */
[----:B------:R-:W-:Y:S01]  /*8ec0*/  IMAD.IADD R209, R81, 0x1, -R8 ;  /* 0x0000000151d17824 */ /* 0x000fe200078e0a08 */
[----:B------:R-:W-:-:S02]  /*8ed0*/  SHF.R.S32.HI R220, RZ, 0x2, R9 ;  /* 0x00000002ffdc7819 */ /* 0x000fc40000011409 */
[----:B------:R-:W-:Y:S01]  /*8ee0*/  SHF.L.U32 R218, R218, 0x4, RZ ;  /* 0x00000004dada7819 */ /* 0x000fe200000006ff */
[----:B------:R-:W-:Y:S02]  /*8ef0*/  IMAD.SHL.U32 R209, R209, 0x8, RZ ;  /* 0x00000008d1d17824 */ /* 0x000fe400078e00ff */
[----:B------:R-:W-:Y:S01]  /*8f00*/  IMAD R5, R5, 0x80, R220 ;  /* 0x0000008005057824 */ /* 0x000fe200078e02dc */
[----:B------:R-:W-:Y:S04]  /*8f10*/  HMMA.16816.F32.BF16 R24, R32, R38, R24 ;  /* 0x000000262018723c */ /* 0x000fe80000041818 */
[----:B------:R-:W-:-:S04]  /*8f20*/  IADD3 R8, R209, R5, R218 ;  /* 0x00000005d1087210 */ /* 0x000fc80007ffe0da */
[----:B------:R-:W-:Y:S01]  /*8f30*/  HMMA.16816.F32.BF16 R52, R32, R10, R52 ;  /* 0x0000000a2034723c */ /* 0x000fe20000041834 */
[----:B------:R-:W-:-:S05]  /*8f40*/  @P0 IMAD.HI.U32 R5, R8, c[0x0][0x2c8], RZ ;  /* 0x0000b20008050a27 */ /* 0x000fca00078e00ff */
[----:B------:R-:W-:Y:S02]  /*8f50*/  @P0 SHF.R.U32.HI R8, RZ, c[0x0][0x2cc], R5 ;  /* 0x0000b300ff080a19 */ /* 0x000fe40000011605 */
[----:B------:R-:W-:-:S03]  /*8f60*/  LOP3.LUT R10, R9, 0x7ffffffc, RZ, 0xc0, !PT ;  /* 0x7ffffffc090a7812 */ /* 0x000fc600078ec0ff */
[----:B------:R-:W1:Y:S01]  /*8f70*/  SHFL.IDX PT, R5, R8, RZ, 0x1c1f ;  /* 0x001c1fff08057589 */ /* 0x000e6200000e0000 */
[----:B------:R-:W-:Y:S01]  /*8f80*/  IADD3 R219, R15, -R10, RZ ;  /* 0x8000000a0fdb7210 */ /* 0x000fe20007ffe0ff */
[----:B------:R-:W-:Y:S02]  /*8f90*/  FMUL.FTZ R6, R28, c[0x0][0x320] ;  /* 0x0000c8001c067a20 */ /* 0x000fe40000410000 */
[----:B------:R-:W-:Y:S02]  /*8fa0*/  FMUL.FTZ R28, R29, c[0x0][0x320] ;  /* 0x0000c8001d1c7a20 */ /* 0x000fe40000410000 */
[----:B------:R-:W-:Y:S02]  /*8fb0*/  FMUL.FTZ R24, R24, c[0x0][0x320] ;  /* 0x0000c80018187a20 */ /* 0x000fe40000410000 */
[----:B------:R-:W-:Y:S02]  /*8fc0*/  FMUL.FTZ R12, R25, c[0x0][0x320] ;  /* 0x0000c800190c7a20 */ /* 0x000fe40000410000 */
[----:B------:R-:W-:-:S02]  /*8fd0*/  FMUL.FTZ R14, R68, c[0x0][0x320] ;  /* 0x0000c800440e7a20 */ /* 0x000fc40000410000 */
[----:B------:R-:W-:Y:S01]  /*8fe0*/  FMUL.FTZ R18, R69, c[0x0][0x320] ;  /* 0x0000c80045127a20 */ /* 0x000fe20000410000 */
[----:B------:R-:W-:Y:S01]  /*8ff0*/  IADD3 R10, R199, 0x1, -R82 ;  /* 0x00000001c70a7810 */ /* 0x000fe20007ffe852 */
[----:B------:R-:W-:Y:S01]  /*9000*/  IMAD.SHL.U32 R219, R219, 0x2, RZ ;  /* 0x00000002dbdb7824 */ /* 0x000fe200078e00ff */
[----:B------:R-:W-:Y:S01]  /*9010*/  ISETP.GE.AND P4, PT, R224, 0x1, PT ;  /* 0x00000001e000780c */ /* 0x000fe20003f86270 */
[----:B------:R-:W-:Y:S02]  /*9020*/  FMUL.FTZ R60, R60, c[0x0][0x320] ;  /* 0x0000c8003c3c7a20 */ /* 0x000fe40000410000 */
[----:B------:R-:W-:Y:S02]  /*9030*/  FMUL.FTZ R61, R61, c[0x0][0x320] ;  /* 0x0000c8003d3d7a20 */ /* 0x000fe40000410000 */
[----:B------:R-:W-:Y:S02]  /*9040*/  FMUL.FTZ R65, R65, c[0x0][0x320] ;  /* 0x0000c80041417a20 */ /* 0x000fe40000410000 */
[----:B------:R-:W-:-:S02]  /*9050*/  FMUL.FTZ R64, R64, c[0x0][0x320] ;  /* 0x0000c80040407a20 */ /* 0x000fc40000410000 */
[----:B------:R-:W-:Y:S02]  /*9060*/  FMUL.FTZ R56, R56, c[0x0][0x320] ;  /* 0x0000c80038387a20 */ /* 0x000fe40000410000 */
[----:B------:R-:W-:Y:S02]  /*9070*/  FMUL.FTZ R57, R57, c[0x0][0x320] ;  /* 0x0000c80039397a20 */ /* 0x000fe40000410000 */
[----:B------:R-:W-:Y:S02]  /*9080*/  FMUL.FTZ R52, R52, c[0x0][0x320] ;  /* 0x0000c80034347a20 */ /* 0x000fe40000410000 */
[----:B------:R-:W-:Y:S01]  /*9090*/  FMUL.FTZ R53, R53, c[0x0][0x320] ;  /* 0x0000c80035357a20 */ /* 0x000fe20000410000 */
[----:B------:R-:W2:Y:S01]  /*90a0*/  MUFU.TANH R6, R6 ;  /* 0x0000000600067308 */ /* 0x000ea20000002400 */
[----:B------:R-:W-:Y:S01]  /*90b0*/  IADD3 R10, -R206, R10, -R219 ;  /* 0x0000000ace0a7210 */ /* 0x000fe20007ffe9db */
[----:B------:R-:W-:Y:S01]  /*90c0*/  ULOP3.LUT UR4, URZ, UR4, URZ, 0x33, !UPT ;  /* 0x000000043f047292 */ /* 0x000fe2000f8e333f */
[----:B------:R-:W-:Y:S01]  /*90d0*/  FMUL.FTZ R21, R21, c[0x0][0x320] ;  /* 0x0000c80015157a20 */ /* 0x000fe20000410000 */
[----:B------:R-:W-:-:S04]  /*90e0*/  @P0 LOP3.LUT R226, R226, 0x2, RZ, 0xfc, !PT ;  /* 0x00000002e2e20812 */ /* 0x000fc800078efcff */
[----:B------:R-:W4:Y:S01]  /*90f0*/  MUFU.TANH R28, R28 ;  /* 0x0000001c001c7308 */ /* 0x000f220000002400 */
[----:B------:R-:W-:-:S07]  /*9100*/  IADD3 R20, R10, c[0x0][0x328], RZ ;  /* 0x0000ca000a147a10 */ /* 0x000fce0007ffe0ff */
[----:B------:R-:W1:Y:S01]  /*9110*/  MUFU.TANH R24, R24 ;  /* 0x0000001800187308 */ /* 0x000e620000002400 */
[----:B------:R-:W-:-:S07]  /*9120*/  IADD3 R10, R10, UR4, RZ ;  /* 0x000000040a0a7c10 */ /* 0x000fce000fffe0ff */
[----:B------:R-:W1:Y:S08]  /*9130*/  MUFU.TANH R12, R12 ;  /* 0x0000000c000c7308 */ /* 0x000e700000002400 */
        /* <DEDUP_REMOVED lines=9> */
[----:B------:R-:W2:Y:S08]  /*91d0*/  MUFU.TANH R139, R52 ;  /* 0x00000034008b7308 */ /* 0x000eb00000002400 */
[----:B------:R-:W2:Y:S01]  /*91e0*/  MUFU.TANH R137, R53 ;  /* 0x0000003500897308 */ /* 0x000ea20000002400 */
[----:B-1----:R-:W-:-:S02]  /*91f0*/  IADD3 R16, R20, R5, RZ ;  /* 0x0000000514107210 */ /* 0x002fc40007ffe0ff */
[----:B------:R-:W-:-:S05]  /*9200*/  LOP3.LUT R226, R226, 0xfffffffb, RZ, 0xc0, !PT ;  /* 0xfffffffbe2e27812 */ /* 0x000fca00078ec0ff */
[----:B------:R1:W1:Y:S01]  /*9210*/  MUFU.TANH R0, R21 ;  /* 0x0000001500007308 */ /* 0x0002620000002400 */
[----:B------:R-:W-:Y:S01]  /*9220*/  @P4 LOP3.LUT R226, R226, 0x4, RZ, 0xfc, !PT ;  /* 0x00000004e2e24812 */ /* 0x000fe200078efcff */
[----:B------:R-:W-:Y:S01]  /*9230*/  IMAD.IADD R25, R10, 0x1, R5 ;  /* 0x000000010a197824 */ /* 0x000fe200078e0205 */
[----:B-1----:R-:W-:-:S04]  /*9240*/  IADD3 R21, -R219, R199, -R82 ;  /* 0x000000c7db157210 */ /* 0x002fc80007ffe952 */
[----:B------:R-:W-:Y:S01]  /*9250*/  IMNMX R29, R21, R16, PT ;  /* 0x00000010151d7217 */ /* 0x000fe20003800200 */
[----:B------:R-:W-:Y:S05]  /*9260*/  @!P4 BRA `(.L_x_991) ;  /* 0x000001300000c947 */ /* 0x000fea0003800000 */
[----:B--234-:R-:W-:Y:S01]  /*9270*/  IADD3 R9, -R206, R199, R5 ;  /* 0x000000c7ce097210 */ /* 0x01cfe20007ffe105 */
[----:B------:R-:W-:Y:S03]  /*9280*/  BSSY B0, `(.L_x_992) ;  /* 0x000000c000007945 */ /* 0x000fe60003800000 */
        /* <DEDUP_REMOVED lines=8> */
.L_x_993:
[----:B------:R-:W-:-:S13]  /*9310*/  ISETP.NE.AND P0, PT, R224, 0x1, PT ;  /* 0x00000001e000780c */ /* 0x000fda0003f05270 */
[----:B------:R-:W-:-:S05]  /*9320*/  @P0 IMAD.HI.U32 R5, R9, c[0x0][0x330], RZ ;  /* 0x0000cc0009050a27 */ /* 0x000fca00078e00ff */
[----:B------:R-:W-:Y:S02]  /*9330*/  @P0 SHF.R.U32.HI R9, RZ, c[0x0][0x334], R5 ;  /* 0x0000cd00ff090a19 */ /* 0x000fe40000011605 */
.L_x_994:
[----:B------:R-:W-:Y:S05]  /*9340*/  BSYNC B0 ;  /* 0x0000000000007941 */ /* 0x000fea0003800000 */
.L_x_992:
[----:B------:R-:W-:-:S04]  /*9350*/  IMAD R30, R9, c[0x0][0x32c], -R82 ;  /* 0x0000cb00091e7a24 */ /* 0x000fc800078e0a52 */
[----:B------:R-:W-:-:S05]  /*9360*/  IMAD.IADD R30, R30, 0x1, -R219 ;  /* 0x000000011e1e7824 */ /* 0x000fca00078e0adb */
[----:B------:R-:W-:Y:S02]  /*9370*/  IADD3 R16, R30, c[0x0][0x32c], RZ ;  /* 0x0000cb001e107a10 */ /* 0x000fe40007ffe0ff */
[----:B------:R-:W-:Y:S02]  /*9380*/  IMNMX R25, R25, R30, !PT ;  /* 0x0000001e19197217 */ /* 0x000fe40007800200 */
[----:B------:R-:W-:Y:S02]  /*9390*/  IMNMX R29, R29, R16, PT ;  /* 0x000000101d1d7217 */ /* 0x000fe40003800200 */
.L_x_991:
[----:B--234-:R-:W-:Y:S01]  /*93a0*/  ISETP.GT.AND P2, PT, R141, RZ, PT ;  /* 0x000000ff8d00720c */ /* 0x01cfe20003f44270 */
[----:B------:R-:W-:Y:S02]  /*93b0*/  FMUL.FTZ R27, R27, c[0x0][0x320] ;  /* 0x0000c8001b1b7a20 */ /* 0x000fe40000410000 */
[----:B------:R-:W-:Y:S01]  /*93c0*/  FMUL.FTZ R58, R58, c[0x0][0x320] ;  /* 0x0000c8003a3a7a20 */ /* 0x000fe20000410000 */
[----:B------:R-:W-:Y:S01]  /*93d0*/  ISETP.GT.AND P0, PT, R25, RZ, P2 ;  /* 0x000000ff1900720c */ /* 0x000fe20001704270 */
[----:B------:R-:W-:Y:S01]  /*93e0*/  FMUL.FTZ R59, R59, c[0x0][0x320] ;  /* 0x0000c8003b3b7a20 */ /* 0x000fe20000410000 */
[----:B------:R1:W2:Y:S01]  /*93f0*/  MUFU.TANH R152, R27 ;  /* 0x0000001b00987308 */ /* 0x0002a20000002400 */
[----:B------:R-:W-:Y:S01]  /*9400*/  FMUL.FTZ R54, R54, c[0x0][0x320] ;  /* 0x0000c80036367a20 */ /* 0x000fe20000410000 */
[----:B------:R-:W-:Y:S01]  /*9410*/  ISETP.LT.OR P0, PT, R29, 0x1, P0 ;  /* 0x000000011d00780c */ /* 0x000fe20000701670 */
[----:B------:R-:W-:-:S02]  /*9420*/  FMUL.FTZ R55, R55, c[0x0][0x320] ;  /* 0x0000c80037377a20 */ /* 0x000fc40000410000 */
[----:B------:R-:W-:Y:S01]  /*9430*/  FMUL.FTZ R66, R66, c[0x0][0x320] ;  /* 0x0000c80042427a20 */ /* 0x000fe20000410000 */
[----:B------:R-:W-:Y:S01]  /*9440*/  FSEL R16, R6, -INF , !P0 ;  /* 0xff80000006107808 */ /* 0x000fe20004000000 */
[----:B------:R-:W-:Y:S01]  /*9450*/  FMUL.FTZ R6, R26, c[0x0][0x320] ;  /* 0x0000c8001a067a20 */ /* 0x000fe20000410000 */
[----:B------:R-:W-:Y:S01]  /*9460*/  ISETP.GT.AND P0, PT, R25, 0x1, P2 ;  /* 0x000000011900780c */ /* 0x000fe20001704270 */
[----:B------:R-:W-:Y:S01]  /*9470*/  FMUL.FTZ R67, R67, c[0x0][0x320] ;  /* 0x0000c80043437a20 */ /* 0x000fe20000410000 */
[----:B------:R1:W3:Y:S01]  /*9480*/  MUFU.TANH R176, R58 ;  /* 0x0000003a00b07308 */ /* 0x0002e20000002400 */
[----:B------:R-:W-:Y:S01]  /*9490*/  FMUL.FTZ R62, R62, c[0x0][0x320] ;  /* 0x0000c8003e3e7a20 */ /* 0x000fe20000410000 */
[----:B------:R-:W-:Y:S01]  /*94a0*/  ISETP.LT.OR P0, PT, R29, 0x2, P0 ;  /* 0x000000021d00780c */ /* 0x000fe20000701670 */
[----:B------:R-:W-:-:S03]  /*94b0*/  FMUL.FTZ R63, R63, c[0x0][0x320] ;  /* 0x0000c8003f3f7a20 */ /* 0x000fc60000410000 */
[----:B------:R-:W-:Y:S02]  /*94c0*/  FSEL R19, R28, -INF , !P0 ;  /* 0xff8000001c137808 */ /* 0x000fe40004000000 */
[----:B------:R-:W-:Y:S01]  /*94d0*/  ISETP.GT.AND P0, PT, R25, 0x8, P2 ;  /* 0x000000081900780c */ /* 0x000fe20001704270 */
[----:B------:R1:W4:Y:S03]  /*94e0*/  MUFU.TANH R138, R59 ;  /* 0x0000003b008a7308 */ /* 0x0003260000002400 */
[----:B------:R-:W-:-:S04]  /*94f0*/  ISETP.LT.OR P0, PT, R29, 0x9, P0 ;  /* 0x000000091d00780c */ /* 0x000fc80000701670 */
[----:B------:R-:W-:Y:S01]  /*9500*/  FSEL R17, R24, -INF , !P0 ;  /* 0xff80000018117808 */ /* 0x000fe20004000000 */
[----:B------:R-:W-:Y:S01]  /*9510*/  FMUL.FTZ R24, R70, c[0x0][0x320] ;  /* 0x0000c80046187a20 */ /* 0x000fe20000410000 */
[----:B------:R-:W-:Y:S01]  /*9520*/  ISETP.GT.AND P0, PT, R25, 0x9, P2 ;  /* 0x000000091900780c */ /* 0x000fe20001704270 */
[----:B------:R1:W1:Y:S03]  /*9530*/  MUFU.TANH R136, R54 ;  /* 0x0000003600887308 */ /* 0x0002660000002400 */
[----:B------:R-:W-:-:S04]  /*9540*/  ISETP.LT.OR P0, PT, R29, 0xa, P0 ;  /* 0x0000000a1d00780c */ /* 0x000fc80000701670 */
[----:B------:R-:W-:Y:S01]  /*9550*/  FSEL R15, R12, -INF , !P0 ;  /* 0xff8000000c0f7808 */ /* 0x000fe20004000000 */
[----:B------:R-:W-:Y:S01]  /*9560*/  FMUL.FTZ R12, R23, c[0x0][0x320] ;  /* 0x0000c800170c7a20 */ /* 0x000fe20000410000 */
[----:B------:R-:W-:Y:S01]  /*9570*/  ISETP.GT.AND P0, PT, R25, 0x10, P2 ;  /* 0x000000101900780c */ /* 0x000fe20001704270 */
[----:B------:R-:W1:Y:S03]  /*9580*/  MUFU.TANH R24, R24 ;  /* 0x0000001800187308 */ /* 0x000e660000002400 */
[----:B------:R-:W-:-:S04]  /*9590*/  ISETP.LT.OR P0, PT, R29, 0x11, P0 ;  /* 0x000000111d00780c */ /* 0x000fc80000701670 */
[----:B------:R-:W-:Y:S01]  /*95a0*/  FSEL R13, R13, -INF , !P0 ;  /* 0xff8000000d0d7808 */ /* 0x000fe20004000000 */
[----:B------:R1:W1:Y:S01]  /*95b0*/  MUFU.TANH R170, R55 ;  /* 0x0000003700aa7308 */ /* 0x0002620000002400 */
[----:B------:R-:W-:-:S04]  /*95c0*/  ISETP.GT.AND P0, PT, R25, 0x11, P2 ;  /* 0x000000111900780c */ /* 0x000fc80001704270 */
[----:B------:R-:W-:-:S03]  /*95d0*/  ISETP.LT.OR P0, PT, R29, 0x12, P0 ;  /* 0x000000121d00780c */ /* 0x000fc60000701670 */
[----:B------:R-:W1:Y:S01]  /*95e0*/  MUFU.TANH R6, R6 ;  /* 0x0000000600067308 */ /* 0x000e620000002400 */
[----:B------:R-:W-:Y:S01]  /*95f0*/  FSEL R11, R0, -INF , !P0 ;  /* 0xff800000000b7808 */ /* 0x000fe20004000000 */
[----:B------:R-:W-:Y:S01]  /*9600*/  FMUL.FTZ R0, R71, c[0x0][0x320] ;  /* 0x0000c80047007a20 */ /* 0x000fe20000410000 */
[----:B------:R-:W-:-:S04]  /*9610*/  ISETP.GT.AND P0, PT, R25, 0x18, P2 ;  /* 0x000000181900780c */ /* 0x000fc80001704270 */
[----:B------:R-:W-:Y:S01]  /*9620*/  ISETP.LT.OR P0, PT, R29, 0x19, P0 ;  /* 0x000000191d00780c */ /* 0x000fe20000701670 */
[----:B------:R-:W1:Y:S03]  /*9630*/  MUFU.TANH R0, R0 ;  /* 0x0000000000007308 */ /* 0x000e660000002400 */
[----:B------:R-:W-:Y:S01]  /*9640*/  FSEL R5, R14, -INF , !P0 ;  /* 0xff8000000e057808 */ /* 0x000fe20004000000 */
[----:B------:R-:W-:Y:S01]  /*9650*/  FMUL.FTZ R14, R22, c[0x0][0x320] ;  /* 0x0000c800160e7a20 */ /* 0x000fe20000410000 */
[----:B------:R-:W-:-:S03]  /*9660*/  ISETP.GT.AND P0, PT, R25, 0x19, P2 ;  /* 0x000000191900780c */ /* 0x000fc60001704270 */
[----:B------:R1:W1:Y:S01]  /*9670*/  MUFU.TANH R196, R66 ;  /* 0x0000004200c47308 */ /* 0x0002620000002400 */
        /* <DEDUP_REMOVED lines=10> */
[----:B------:R-:W1:Y:S01]  /*9720*/  MUFU.TANH R14, R14 ;  /* 0x0000000e000e7308 */ /* 0x000e620000002400 */
[----:B------:R-:W-:Y:S02]  /*9730*/  FSEL R173, R173, -INF , !P0 ;  /* 0xff800000adad7808 */ /* 0x000fe40004000000 */
[----:B------:R-:W-:-:S04]  /*9740*/  ISETP.GT.AND P0, PT, R25, 0x28, P2 ;  /* 0x000000281900780c */ /* 0x000fc80001704270 */
[----:B------:R-:W-:Y:S01]  /*9750*/  ISETP.LT.OR P0, PT, R29, 0x29, P0 ;  /* 0x000000291d00780c */ /* 0x000fe20000701670 */
[----:B------:R-:W1:Y:S03]  /*9760*/  MUFU.TANH R12, R12 ;  /* 0x0000000c000c7308 */ /* 0x000e660000002400 */
[----:B------:R-:W-:Y:S02]  /*9770*/  FSEL R171, R171, -INF , !P0 ;  /* 0xff800000abab7808 */ /* 0x000fe40004000000 */
[----:B------:R-:W-:-:S03]  /*9780*/  ISETP.GT.AND P0, PT, R25, 0x29, P2 ;  /* 0x000000291900780c */ /* 0x000fc60001704270 */
[----:B------:R1:W1:Y:S01]  /*9790*/  MUFU.TANH R182, R62 ;  /* 0x0000003e00b67308 */ /* 0x0002620000002400 */
[----:B------:R-:W-:-:S04]  /*97a0*/  ISETP.LT.OR P0, PT, R29, 0x2a, P0 ;  /* 0x0000002a1d00780c */ /* 0x000fc80000701670 */
[----:B------:R-:W-:Y:S02]  /*97b0*/  FSEL R167, R167, -INF , !P0 ;  /* 0xff800000a7a77808 */ /* 0x000fe40004000000 */
[----:B------:R-:W-:Y:S01]  /*97c0*/  ISETP.GT.AND P0, PT, R25, 0x30, P2 ;  /* 0x000000301900780c */ /* 0x000fe20001704270 */
[----:B------:R1:W1:Y:S03]  /*97d0*/  MUFU.TANH R178, R63 ;  /* 0x0000003f00b27308 */ /* 0x0002660000002400 */
        /* <DEDUP_REMOVED lines=9> */
[----:B------:R-:W5:Y:S02]  /*9870*/  SHFL.IDX PT, R25, R8, 0x1, 0x1c1f ;  /* 0x003c1f0008197f89 */ /* 0x000f6400000e0000 */
[----:B------:R-:W-:-:S04]  /*9880*/  ISETP.LT.OR P0, PT, R29, 0x3a, P0 ;  /* 0x0000003a1d00780c */ /* 0x000fc80000701670 */
[----:B------:R-:W-:Y:S01]  /*9890*/  FSEL R137, R137, -INF , !P0 ;  /* 0xff80000089897808 */ /* 0x000fe20004000000 */
[----:B-----5:R-:W-:-:S05]  /*98a0*/  IMAD.IADD R20, R20, 0x1, R25 ;  /* 0x0000000114147824 */ /* 0x020fca00078e0219 */
[----:B------:R-:W-:Y:S01]  /*98b0*/  IMNMX R21, R21, R20, PT ;  /* 0x0000001415157217 */ /* 0x000fe20003800200 */
[----:B------:R-:W-:Y:S01]  /*98c0*/  IMAD.IADD R20, R10, 0x1, R25 ;  /* 0x000000010a147824 */ /* 0x000fe200078e0219 */
[----:B------:R-:W-:Y:S05]  /*98d0*/  @!P4 BRA `(.L_x_995) ;  /* 0x000001300000c947 */ /* 0x000fea0003800000 */
[----:B-1234-:R-:W-:Y:S01]  /*98e0*/  IADD3 R25, -R206, R199, R25 ;  /* 0x000000c7ce197210 */ /* 0x01efe20007ffe119 */
        /* <DEDUP_REMOVED lines=9> */
.L_x_997:
[----:B------:R-:W-:-:S13]  /*9980*/  ISETP.NE.AND P0, PT, R224, 0x1, PT ;  /* 0x00000001e000780c */ /* 0x000fda0003f05270 */
[----:B------:R-:W-:-:S05]  /*9990*/  @P0 IMAD.HI.U32 R8, R25, c[0x0][0x330], RZ ;  /* 0x0000cc0019080a27 */ /* 0x000fca00078e00ff */
[----:B------:R-:W-:Y:S02]  /*99a0*/  @P0 SHF.R.U32.HI R25, RZ, c[0x0][0x334], R8 ;  /* 0x0000cd00ff190a19 */ /* 0x000fe40000011608 */
.L_x_998:
[----:B------:R-:W-:Y:S05]  /*99b0*/  BSYNC B0 ;  /* 0x0000000000007941 */ /* 0x000fea0003800000 */
.L_x_996:
[----:B------:R-:W-:-:S04]  /*99c0*/  IMAD R82, R25, c[0x0][0x32c], -R82 ;  /* 0x0000cb0019527a24 */ /* 0x000fc800078e0a52 */
[----:B------:R-:W-:-:S05]  /*99d0*/  IMAD.IADD R23, R82, 0x1, -R219 ;  /* 0x0000000152177824 */ /* 0x000fca00078e0adb */
[----:B------:R-:W-:Y:S02]  /*99e0*/  IADD3 R8, R23, c[0x0][0x32c], RZ ;  /* 0x0000cb0017087a10 */ /* 0x000fe40007ffe0ff */
[----:B------:R-:W-:Y:S02]  /*99f0*/  IMNMX R20, R20, R23, !PT ;  /* 0x0000001714147217 */ /* 0x000fe40007800200 */
[----:B------:R-:W-:Y:S02]  /*9a00*/  IMNMX R21, R21, R8, PT ;  /* 0x0000000815157217 */ /* 0x000fe40003800200 */
.L_x_995:
[----:B-1234-:R-:W-:Y:S01]  /*9a10*/  ISETP.GT.AND P0, PT, R20, 0x1, P2 ;  /* 0x000000011400780c */ /* 0x01efe20001704270 */
[----:B------:R-:W-:-:S04]  /*9a20*/  DEPBAR.LE SB0, 0x2 ;  /* 0x000080800000791a */ /* 0x000fc80000000000 */
[----:B------:R-:W-:Y:S01]  /*9a30*/  BAR.SYNC.DEFER_BLOCKING 0x0 ;  /* 0x0000000000007b1d */ /* 0x000fe20000010000 */
[----:B------:R-:W-:Y:S01]  /*9a40*/  ISETP.LT.OR P0, PT, R21, 0x2, P0 ;  /* 0x000000021500780c */ /* 0x000fe20000701670 */
[----:B------:R-:W-:Y:S01]  /*9a50*/  IMAD.SHL.U32 R186, R4, 0x2, RZ ;  /* 0x0000000204ba7824 */ /* 0x000fe200078e00ff */
[----:B------:R-:W-:Y:S02]  /*9a60*/  IADD3 R23, R141, -0x3, RZ ;  /* 0xfffffffd8d177810 */ /* 0x000fe40007ffe0ff */
[----:B------:R-:W-:Y:S01]  /*9a70*/  FSEL R18, R18, -INF , !P0 ;  /* 0xff80000012127808 */ /* 0x000fe20004000000 */
[--C-:B------:R-:W-:Y:S01]  /*9a80*/  IMAD.IADD R172, R191, 0x1, R186.reuse ;  /* 0x00000001bfac7824 */ /* 0x100fe200078e02ba */
[----:B------:R-:W-:Y:S01]  /*9a90*/  ISETP.GT.AND P0, PT, R20, 0x8, P2 ;  /* 0x000000081400780c */ /* 0x000fe20001704270 */
[C---:B------:R-:W-:Y:S01]  /*9aa0*/  IMAD R184, R3.reuse, 0x2, R186 ;  /* 0x0000000203b87824 */ /* 0x040fe200078e02ba */
[----:B------:R-:W2:Y:S01]  /*9ab0*/  LDL R162, [R1+0x4] ;  /* 0x0000040001a27983 */ /* 0x000ea20000100800 */
[----:B------:R-:W-:Y:S01]  /*9ac0*/  IMAD R4, R3, 0x2, R172 ;  /* 0x0000000203047824 */ /* 0x000fe200078e02ac */
[----:B------:R-:W-:Y:S01]  /*9ad0*/  ISETP.LT.OR P0, PT, R21, 0x9, P0 ;  /* 0x000000091500780c */ /* 0x000fe20000701670 */
[----:B------:R-:W-:Y:S01]  /*9ae0*/  IMAD.IADD R161, R191, 0x1, R184 ;  /* 0x00000001bfa17824 */ /* 0x000fe200078e02b8 */
[----:B------:R-:W3:Y:S02]  /*9af0*/  LDL R164, [R1+0x64] ;  /* 0x0000640001a47983 */ /* 0x000ee40000100800 */
[----:B------:R-:W-:-:S02]  /*9b00*/  FSEL R6, R6, -INF , !P0 ;  /* 0xff80000006067808 */ /* 0x000fc40004000000 */
[----:B------:R-:W-:Y:S01]  /*9b10*/  ISETP.GE.AND P0, PT, R23, R198, PT ;  /* 0x000000c61700720c */ /* 0x000fe20003f06270 */
[----:B------:R-:W-:Y:S04]  /*9b20*/  LDSM.16.MT88.4 R48, [R172+0x2100] ;  /* 0x00210000ac30783b */ /* 0x000fe80000004200 */
[----:B------:R-:W-:Y:S08]  /*9b30*/  LDSM.16.MT88.4 R56, [R184+0x2100] ;  /* 0x00210000b838783b */ /* 0x000ff00000004200 */
[----:B------:R-:W-:Y:S01]  /*9b40*/  @P0 SHF.R.S32.HI R8, RZ, 0x1f, R23 ;  /* 0x0000001fff080819 */ /* 0x000fe20000011417 */
[----:B------:R-:W-:Y:S01]  /*9b50*/  @P0 IMAD.MOV.U32 R26, RZ, RZ, R212 ;  /* 0x000000ffff1a0224 */ /* 0x000fe200078e00d4 */
[----:B------:R-:W-:Y:S01]  /*9b60*/  LDSM.16.MT88.4 R124, [R186+0x100] ;  /* 0x00010000ba7c783b */ /* 0x000fe20000004200 */
[----:B------:R-:W-:-:S02]  /*9b70*/  @P0 IMAD.MOV.U32 R27, RZ, RZ, R217 ;  /* 0x000000ffff1b0224 */ /* 0x000fc400078e00d9 */
[----:B------:R-:W-:Y:S01]  /*9b80*/  @P0 IMAD R80, R80, R23, RZ ;  /* 0x0000001750500224 */ /* 0x000fe200078e02ff */
[----:B------:R-:W-:Y:S01]  /*9b90*/  LDSM.16.MT88.4 R116, [R172+0x100] ;  /* 0x00010000ac74783b */ /* 0x000fe20000004200 */
[----:B------:R-:W-:-:S03]  /*9ba0*/  @P0 IMAD.WIDE.U32 R22, R23, R7, R26 ;  /* 0x0000000717160225 */ /* 0x000fc600078e001a */
[----:B------:R-:W-:Y:S01]  /*9bb0*/  LDSM.16.MT88.4 R108, [R184+0x100] ;  /* 0x00010000b86c783b */ /* 0x000fe20000004200 */
[----:B------:R-:W-:Y:S01]  /*9bc0*/  @P0 IMAD R7, R8, R7, R80 ;  /* 0x0000000708070224 */ /* 0x000fe200078e0250 */
[----:B------:R-:W-:Y:S02]  /*9bd0*/  @P0 LEA R144, P3, R22, c[0x0][0x1c8], 0x1 ;  /* 0x0000720016900a11 */ /* 0x000fe400078608ff */
[----:B------:R-:W-:Y:S01]  /*9be0*/  LDSM.16.MT88.4 R100, [R4+0x100] ;  /* 0x000100000464783b */ /* 0x000fe20000004200 */
[----:B------:R-:W-:-:S03]  /*9bf0*/  @P0 IMAD.IADD R7, R23, 0x1, R7 ;  /* 0x0000000117070824 */ /* 0x000fc600078e0207 */
[----:B------:R-:W-:Y:S02]  /*9c00*/  LDSM.16.MT88.4 R40, [R186+0x2100] ;  /* 0x00210000ba28783b */ /* 0x000fe40000004200 */
[----:B------:R-:W-:Y:S02]  /*9c10*/  @P0 LEA.HI.X R145, R22, c[0x0][0x1cc], R7, 0x1, P3 ;  /* 0x0000730016910a11 */ /* 0x000fe400018f0c07 */
[----:B------:R-:W-:Y:S01]  /*9c20*/  ISETP.GT.AND P3, PT, R20, 0x9, P2 ;  /* 0x000000091400780c */ /* 0x000fe20001764270 */
[----:B------:R-:W-:Y:S03]  /*9c30*/  LDSM.16.MT88.4 R64, [R161+0x2100] ;  /* 0x00210000a140783b */ /* 0x000fe60000004200 */
[----:B------:R-:W-:Y:S01]  /*9c40*/  ISETP.LT.OR P3, PT, R21, 0xa, P3 ;  /* 0x0000000a1500780c */ /* 0x000fe20001f61670 */
[----:B------:R-:W-:Y:S03]  /*9c50*/  LDSM.16.MT88.4 R72, [R186+0x4100] ;  /* 0x00410000ba48783b */ /* 0x000fe60000004200 */
[----:B------:R-:W-:Y:S01]  /*9c60*/  FSEL R152, R152, -INF , !P3 ;  /* 0xff80000098987808 */ /* 0x000fe20005800000 */
[----:B------:R-:W-:Y:S01]  /*9c70*/  LDSM.16.MT88.4 R80, [R172+0x4100] ;  /* 0x00410000ac50783b */ /* 0x000fe20000004200 */
[----:B------:R-:W-:-:S03]  /*9c80*/  ISETP.GT.AND P3, PT, R20, 0x10, P2 ;  /* 0x000000101400780c */ /* 0x000fc60001764270 */
[----:B------:R-:W-:Y:S01]  /*9c90*/  LDSM.16.MT88.4 R88, [R184+0x4100] ;  /* 0x00410000b858783b */ /* 0x000fe20000004200 */
[----:B------:R-:W-:-:S03]  /*9ca0*/  ISETP.LT.OR P3, PT, R21, 0x11, P3 ;  /* 0x000000111500780c */ /* 0x000fc60001f61670 */
[----:B------:R-:W-:Y:S01]  /*9cb0*/  LDSM.16.MT88.4 R132, [R186+0x900] ;  /* 0x00090000ba84783b */ /* 0x000fe20000004200 */
[----:B------:R-:W-:Y:S02]  /*9cc0*/  FSEL R14, R14, -INF , !P3 ;  /* 0xff8000000e0e7808 */ /* 0x000fe40005800000 */
[----:B------:R-:W-:Y:S01]  /*9cd0*/  ISETP.GT.AND P3, PT, R20, 0x11, P2 ;  /* 0x000000111400780c */ /* 0x000fe20001764270 */
[----:B------:R-:W-:Y:S03]  /*9ce0*/  LDSM.16.MT88.4 R32, [R184+0x900] ;  /* 0x00090000b820783b */ /* 0x000fe60000004200 */
[----:B------:R-:W-:Y:S01]  /*9cf0*/  ISETP.LT.OR P3, PT, R21, 0x12, P3 ;  /* 0x000000121500780c */ /* 0x000fe20001f61670 */
[----:B------:R-:W-:Y:S03]  /*9d00*/  LDSM.16.MT88.4 R28, [R161+0x900] ;  /* 0x00090000a11c783b */ /* 0x000fe60000004200 */
[----:B------:R-:W-:-:S02]  /*9d10*/  FSEL R12, R12, -INF , !P3 ;  /* 0xff8000000c0c7808 */ /* 0x000fc40005800000 */
[----:B------:R-:W-:-:S04]  /*9d20*/  ISETP.GT.AND P3, PT, R20, 0x18, P2 ;  /* 0x000000181400780c */ /* 0x000fc80001764270 */
[----:B------:R-:W-:-:S04]  /*9d30*/  ISETP.LT.OR P3, PT, R21, 0x19, P3 ;  /* 0x000000191500780c */ /* 0x000fc80001f61670 */
[----:B------:R-:W-:Y:S02]  /*9d40*/  FSEL R10, R24, -INF , !P3 ;  /* 0xff800000180a7808 */ /* 0x000fe40005800000 */
[----:B------:R-:W-:Y:S01]  /*9d50*/  ISETP.GT.AND P3, PT, R20, 0x19, P2 ;  /* 0x000000191400780c */ /* 0x000fe20001764270 */
[----:B------:R-:W-:Y:S03]  /*9d60*/  LDSM.16.MT88.4 R24, [R186+0x2900] ;  /* 0x00290000ba18783b */ /* 0x000fe60000004200 */
[----:B------:R-:W-:-:S04]  /*9d70*/  ISETP.LT.OR P3, PT, R21, 0x1a, P3 ;  /* 0x0000001a1500780c */ /* 0x000fc80001f61670 */
        /* <DEDUP_REMOVED lines=13> */
[----:B------:R-:W-:Y:S02]  /*9e50*/  ISETP.LT.OR P3, PT, R21, 0x29, P3 ;  /* 0x000000291500780c */ /* 0x000fe40001f61670 */
[----:B------:R-:W-:Y:S02]  /*9e60*/  FMNMX.FTZ R0, R5, R0, !PT ;  /* 0x0000000005007209 */ /* 0x000fe40007810000 */
[----:B------:R-:W-:Y:S02]  /*9e70*/  FSEL R182, R182, -INF , !P3 ;  /* 0xff800000b6b67808 */ /* 0x000fe40005800000 */
[----:B------:R-:W-:Y:S02]  /*9e80*/  ISETP.GT.AND P3, PT, R20, 0x29, P2 ;  /* 0x000000291400780c */ /* 0x000fe40001764270 */
[----:B------:R-:W-:-:S02]  /*9e90*/  FMNMX.FTZ R0, R9, R0, !PT ;  /* 0x0000000009007209 */ /* 0x000fc40007810000 */
[----:B------:R-:W-:Y:S02]  /*9ea0*/  ISETP.LT.OR P3, PT, R21, 0x2a, P3 ;  /* 0x0000002a1500780c */ /* 0x000fe40001f61670 */
[----:B------:R-:W-:Y:S02]  /*9eb0*/  FMNMX.FTZ R0, R163, R0, !PT ;  /* 0x00000000a3007209 */ /* 0x000fe40007810000 */
[----:B------:R-:W-:Y:S02]  /*9ec0*/  FSEL R178, R178, -INF , !P3 ;  /* 0xff800000b2b27808 */ /* 0x000fe40005800000 */
[----:B------:R-:W-:Y:S02]  /*9ed0*/  ISETP.GT.AND P3, PT, R20, 0x30, P2 ;  /* 0x000000301400780c */ /* 0x000fe40001764270 */
[----:B------:R-:W-:Y:S02]  /*9ee0*/  FMNMX.FTZ R0, R173, R0, !PT ;  /* 0x00000000ad007209 */ /* 0x000fe40007810000 */
[----:B------:R-:W-:-:S02]  /*9ef0*/  ISETP.LT.OR P3, PT, R21, 0x31, P3 ;  /* 0x000000311500780c */ /* 0x000fc40001f61670 */
[----:B------:R-:W-:Y:S02]  /*9f00*/  FMNMX.FTZ R0, R171, R0, !PT ;  /* 0x00000000ab007209 */ /* 0x000fe40007810000 */
        /* <DEDUP_REMOVED lines=11> */
[C---:B------:R-:W-:Y:S02]  /*9fc0*/  ISETP.GT.AND P3, PT, R20.reuse, RZ, P2 ;  /* 0x000000ff1400720c */ /* 0x040fe40001764270 */
[----:B------:R-:W-:Y:S02]  /*9fd0*/  ISETP.GT.AND P2, PT, R20, 0x39, P2 ;  /* 0x000000391400780c */ /* 0x000fe40001744270 */
[C---:B------:R-:W-:Y:S02]  /*9fe0*/  ISETP.LT.OR P3, PT, R21.reuse, 0x1, P3 ;  /* 0x000000011500780c */ /* 0x040fe40001f61670 */
[----:B------:R-:W-:Y:S02]  /*9ff0*/  ISETP.LT.OR P2, PT, R21, 0x3a, P2 ;  /* 0x0000003a1500780c */ /* 0x000fe40001741670 */
[----:B------:R-:W-:Y:S02]  /*a000*/  FSEL R7, R2, -INF , !P3 ;  /* 0xff80000002077808 */ /* 0x000fe40005800000 */
[----:B------:R-:W-:-:S02]  /*a010*/  FMNMX.FTZ R0, R137, R0, !PT ;  /* 0x0000000089007209 */ /* 0x000fc40007810000 */
[----:B------:R-:W-:Y:S02]  /*a020*/  FMNMX.FTZ R21, R7, R18, !PT ;  /* 0x0000001207157209 */ /* 0x000fe40007810000 */
[----:B------:R-:W-:Y:S01]  /*a030*/  FSEL R170, R170, -INF , !P2 ;  /* 0xff800000aaaa7808 */ /* 0x000fe20005000000 */
[----:B------:R-:W1:Y:S01]  /*a040*/  SHFL.BFLY PT, R23, R0, 0x2, 0x1f ;  /* 0x0c401f0000177f89 */ /* 0x000e6200000e0000 */
[----:B------:R-:W-:Y:S02]  /*a050*/  FMNMX.FTZ R21, R6, R21, !PT ;  /* 0x0000001506157209 */ /* 0x000fe40007810000 */
[C---:B------:R-:W-:Y:S02]  /*a060*/  @P0 LEA R142, P2, R203.reuse, R144, 0x1 ;  /* 0x00000090cb8e0211 */ /* 0x040fe400078408ff */
[----:B------:R-:W-:Y:S02]  /*a070*/  FMNMX.FTZ R21, R152, R21, !PT ;  /* 0x0000001598157209 */ /* 0x000fe40007810000 */
[----:B------:R-:W-:-:S02]  /*a080*/  @P0 LEA.HI.X R143, R203, R145, R202, 0x1, P2 ;  /* 0x00000091cb8f0211 */ /* 0x000fc400010f0cca */
        /* <DEDUP_REMOVED lines=9> */
[----:B------:R-:W-:-:S04]  /*a120*/  FMNMX.FTZ R21, R178, R21, !PT ;  /* 0x00000015b2157209 */ /* 0x000fc80007810000 */
[----:B------:R-:W-:-:S04]  /*a130*/  FMNMX.FTZ R21, R176, R21, !PT ;  /* 0x00000015b0157209 */ /* 0x000fc80007810000 */
[----:B------:R-:W-:-:S04]  /*a140*/  FMNMX.FTZ R21, R138, R21, !PT ;  /* 0x000000158a157209 */ /* 0x000fc80007810000 */
[----:B------:R-:W-:Y:S02]  /*a150*/  FMNMX.FTZ R21, R136, R21, !PT ;  /* 0x0000001588157209 */ /* 0x000fe40007810000 */
[----:B-1----:R-:W-:Y:S02]  /*a160*/  FMNMX.FTZ R2, R23, R2, !PT ;  /* 0x0000000217027209 */ /* 0x002fe40007810000 */
[----:B------:R-:W-:Y:S02]  /*a170*/  FMNMX.FTZ R20, R170, R21, !PT ;  /* 0x00000015aa147209 */ /* 0x000fe40007810000 */
[C---:B------:R-:W-:Y:S01]  /*a180*/  FSETP.NEU.FTZ.AND P2, PT, R2.reuse, -INF , PT ;  /* 0xff8000000200780b */ /* 0x040fe20003f5d000 */
[----:B------:R-:W-:Y:S02]  /*a190*/  FMUL.FTZ R180, R2, c[0x0][0x2d0] ;  /* 0x0000b40002b47a20 */ /* 0x000fe40000410000 */
[----:B------:R-:W1:Y:S03]  /*a1a0*/  SHFL.BFLY PT, R21, R20, 0x2, 0x1f ;  /* 0x0c401f0014157f89 */ /* 0x000e6600000e0000 */
[----:B------:R-:W-:-:S05]  /*a1b0*/  FSEL R180, R180, RZ, P2 ;  /* 0x000000ffb4b47208 */ /* 0x000fca0001000000 */
[--C-:B------:R-:W-:Y:S02]  /*a1c0*/  FFMA.FTZ R158, R16, c[0x0][0x2d0], -R180.reuse ;  /* 0x0000b400109e7a23 */ /* 0x100fe400000108b4 */
[--C-:B------:R-:W-:Y:S02]  /*a1d0*/  FFMA.FTZ R155, R19, c[0x0][0x2d0], -R180.reuse ;  /* 0x0000b400139b7a23 */ /* 0x100fe400000108b4 */
[--C-:B------:R-:W-:Y:S02]  /*a1e0*/  FFMA.FTZ R156, R17, c[0x0][0x2d0], -R180.reuse ;  /* 0x0000b400119c7a23 */ /* 0x100fe400000108b4 */
[--C-:B------:R-:W-:Y:S01]  /*a1f0*/  FFMA.FTZ R151, R15, c[0x0][0x2d0], -R180.reuse ;  /* 0x0000b4000f977a23 */ /* 0x100fe200000108b4 */
[----:B------:R-:W-:Y:S01]  /*a200*/  MUFU.EX2 R158, R158 ;  /* 0x0000009e009e7308 */ /* 0x000fe20000000800 */
[--C-:B------:R-:W-:Y:S01]  /*a210*/  FFMA.FTZ R150, R5, c[0x0][0x2d0], -R180.reuse ;  /* 0x0000b40005967a23 */ /* 0x100fe200000108b4 */
[----:B-1----:R-:W-:Y:S01]  /*a220*/  FMNMX.FTZ R21, R20, R21, !PT ;  /* 0x0000001514157209 */ /* 0x002fe20007810000 */
[----:B------:R-:W-:-:S05]  /*a230*/  FFMA.FTZ R165, R163, c[0x0][0x2d0], -R180 ;  /* 0x0000b400a3a57a23 */ /* 0x000fca00000108b4 */
[----:B------:R-:W1:Y:S01]  /*a240*/  MUFU.EX2 R155, R155 ;  /* 0x0000009b009b7308 */ /* 0x000e620000000800 */
[----:B------:R-:W3:Y:S01]  /*a250*/  LDL R163, [R1+0x58] ;  /* 0x0000580001a37983 */ /* 0x000ee20000100800 */
[--C-:B------:R-:W-:Y:S02]  /*a260*/  FFMA.FTZ R149, R11, c[0x0][0x2d0], -R180.reuse ;  /* 0x0000b4000b957a23 */ /* 0x100fe400000108b4 */
[--C-:B------:R-:W-:Y:S01]  /*a270*/  FFMA.FTZ R3, R9, c[0x0][0x2d0], -R180.reuse ;  /* 0x0000b40009037a23 */ /* 0x100fe200000108b4 */
[----:B------:R-:W4:Y:S01]  /*a280*/  SHFL.BFLY PT, R0, R21, 0x1, 0x1f ;  /* 0x0c201f0015007f89 */ /* 0x000f2200000e0000 */
[----:B------:R-:W-:Y:S02]  /*a290*/  FFMA.FTZ R154, R13, c[0x0][0x2d0], -R180 ;  /* 0x0000b4000d9a7a23 */ /* 0x000fe400000108b4 */
[----:B------:R-:W-:Y:S08]  /*a2a0*/  MUFU.EX2 R156, R156 ;  /* 0x0000009c009c7308 */ /* 0x000ff00000000800 */
[----:B------:R-:W5:Y:S01]  /*a2b0*/  MUFU.EX2 R151, R151 ;  /* 0x0000009700977308 */ /* 0x000f620000000800 */
[----:B-1----:R-:W-:-:S07]  /*a2c0*/  F2FP.BF16.PACK_AB R96, R155, R158 ;  /* 0x0000009e9b60723e */ /* 0x002fce00000010ff */
[----:B------:R-:W-:Y:S01]  /*a2d0*/  MUFU.EX2 R154, R154 ;  /* 0x0000009a009a7308 */ /* 0x000fe20000000800 */
[----:B----4-:R-:W-:Y:S02]  /*a2e0*/  FMNMX.FTZ R0, R21, R0, !PT ;  /* 0x0000000015007209 */ /* 0x010fe40007810000 */
[----:B------:R-:W-:Y:S01]  /*a2f0*/  LDSM.16.MT88.4 R20, [R172+0x900] ;  /* 0x00090000ac14783b */ /* 0x000fe20000004200 */
[----:B-----5:R-:W-:-:S04]  /*a300*/  F2FP.BF16.PACK_AB R98, R151, R156 ;  /* 0x0000009c9762723e */ /* 0x020fc800000010ff */
[----:B------:R-:W-:Y:S01]  /*a310*/  MUFU.EX2 R149, R149 ;  /* 0x0000009500957308 */ /* 0x000fe20000000800 */
[C---:B------:R-:W-:Y:S01]  /*a320*/  FMUL.FTZ R169, R0.reuse, c[0x0][0x2d0] ;  /* 0x0000b40000a97a20 */ /* 0x040fe20000410000 */
[----:B------:R-:W-:-:S04]  /*a330*/  FSETP.NEU.FTZ.AND P2, PT, R0, -INF , PT ;  /* 0xff8000000000780b */ /* 0x000fc80003f5d000 */
[----:B------:R-:W-:Y:S02]  /*a340*/  FSEL R169, R169, RZ, P2 ;  /* 0x000000ffa9a97208 */ /* 0x000fe40001000000 */
[----:B------:R-:W-:Y:S03]  /*a350*/  MUFU.EX2 R150, R150 ;  /* 0x0000009600967308 */ /* 0x000fe60000000800 */
[--C-:B------:R-:W-:Y:S02]  /*a360*/  FFMA.FTZ R157, R7, c[0x0][0x2d0], -R169.reuse ;  /* 0x0000b400079d7a23 */ /* 0x100fe400000108a9 */
[--C-:B------:R-:W-:Y:S02]  /*a370*/  FFMA.FTZ R160, R18, c[0x0][0x2d0], -R169.reuse ;  /* 0x0000b40012a07a23 */ /* 0x100fe400000108a9 */
[--C-:B------:R-:W-:Y:S01]  /*a380*/  FFMA.FTZ R159, R6, c[0x0][0x2d0], -R169.reuse ;  /* 0x0000b400069f7a23 */ /* 0x100fe200000108a9 */
[----:B------:R-:W-:Y:S01]  /*a390*/  LDSM.16.MT88.4 R16, [R184+0x2900] ;  /* 0x00290000b810783b */ /* 0x000fe20000004200 */
[--C-:B------:R-:W-:Y:S01]  /*a3a0*/  FFMA.FTZ R152, R152, c[0x0][0x2d0], -R169.reuse ;  /* 0x0000b40098987a23 */ /* 0x100fe200000108a9 */
[----:B------:R-:W-:Y:S01]  /*a3b0*/  MUFU.EX2 R157, R157 ;  /* 0x0000009d009d7308 */ /* 0x000fe20000000800 */
[--C-:B------:R-:W-:Y:S01]  /*a3c0*/  FFMA.FTZ R147, R10, c[0x0][0x2d0], -R169.reuse ;  /* 0x0000b4000a937a23 */ /* 0x100fe200000108a9 */
[----:B------:R-:W1:Y:S01]  /*a3d0*/  LDSM.16.MT88.4 R4, [R4+0x4100] ;  /* 0x004100000404783b */ /* 0x000e620000004200 */
[----:B------:R-:W-:-:S02]  /*a3e0*/  FFMA.FTZ R146, R8, c[0x0][0x2d0], -R169 ;  /* 0x0000b40008927a23 */ /* 0x000fc400000108a9 */
[--C-:B------:R-:W-:Y:S01]  /*a3f0*/  FFMA.FTZ R153, R14, c[0x0][0x2d0], -R169.reuse ;  /* 0x0000b4000e997a23 */ /* 0x100fe200000108a9 */
[----:B------:R-:W4:Y:S01]  /*a400*/  LDSM.16.MT88.4 R8, [R172+0x2900] ;  /* 0x00290000ac08783b */ /* 0x000f220000004200 */
[----:B------:R-:W-:Y:S01]  /*a410*/  FFMA.FTZ R148, R12, c[0x0][0x2d0], -R169 ;  /* 0x0000b4000c947a23 */ /* 0x000fe200000108a9 */
[----:B------:R-:W5:Y:S02]  /*a420*/  MUFU.EX2 R160, R160 ;  /* 0x000000a000a07308 */ /* 0x000f640000000800 */
[----:B------:R-:W1:Y:S06]  /*a430*/  LDSM.16.MT88.4 R12, [R161+0x2900] ;  /* 0x00290000a10c783b */ /* 0x000e6c0000004200 */
[----:B------:R-:W-:Y:S08]  /*a440*/  MUFU.EX2 R159, R159 ;  /* 0x0000009f009f7308 */ /* 0x000ff00000000800 */
[----:B------:R-:W2:Y:S01]  /*a450*/  MUFU.EX2 R152, R152 ;  /* 0x0000009800987308 */ /* 0x000ea20000000800 */
[----:B-----5:R-:W-:-:S07]  /*a460*/  F2FP.BF16.PACK_AB R97, R160, R157 ;  /* 0x0000009da061723e */ /* 0x020fce00000010ff */
[----:B------:R-:W-:Y:S01]  /*a470*/  MUFU.EX2 R3, R3 ;  /* 0x0000000300037308 */ /* 0x000fe20000000800 */
[----:B--2---:R-:W-:-:S07]  /*a480*/  F2FP.BF16.PACK_AB R99, R152, R159 ;  /* 0x0000009f9863723e */ /* 0x004fce00000010ff */
[----:B------:R-:W-:Y:S01]  /*a490*/  MUFU.EX2 R153, R153 ;  /* 0x0000009900997308 */ /* 0x000fe20000000800 */
[C---:B------:R-:W-:Y:S07]  /*a4a0*/  HMMA.16816.F32.BF16 R44, R96.reuse, R48, RZ ;  /* 0x00000030602c723c */ /* 0x040fee00000418ff */
[----:B------:R-:W2:Y:S01]  /*a4b0*/  MUFU.EX2 R148, R148 ;  /* 0x0000009400947308 */ /* 0x000ea20000000800 */
[C---:B------:R-:W-:Y:S07]  /*a4c0*/  HMMA.16816.F32.BF16 R52, R96.reuse, R56, RZ ;  /* 0x000000386034723c */ /* 0x040fee00000418ff */
[----:B------:R-:W-:Y:S01]  /*a4d0*/  MUFU.EX2 R147, R147 ;  /* 0x0000009300937308 */ /* 0x000fe20000000800 */
[C---:B------:R-:W-:Y:S07]  /*a4e0*/  HMMA.16816.F32.BF16 R48, R96.reuse, R50, RZ ;  /* 0x000000326030723c */ /* 0x040fee00000418ff */
[----:B------:R-:W5:Y:S01]  /*a4f0*/  MUFU.EX2 R146, R146 ;  /* 0x0000009200927308 */ /* 0x000f620000000800 */
        /* <DEDUP_REMOVED lines=19> */
[C---:B-1----:R-:W-:Y:S07]  /*a630*/  HMMA.16816.F32.BF16 R92, R96.reuse, R4, RZ ;  /* 0x00000004605c723c */ /* 0x042fee00000418ff */
[----:B------:R-:W-:Y:S01]  /*a640*/  F2FP.BF16.PACK_AB R4, R149, R154 ;  /* 0x0000009a9504723e */ /* 0x000fe200000010ff */
[----:B------:R-:W-:Y:S01]  /*a650*/  HMMA.16816.F32.BF16 R96, R96, R6, RZ ;  /* 0x000000066060723c */ /* 0x000fe200000418ff */
[----:B--2---:R-:W-:-:S06]  /*a660*/  F2FP.BF16.PACK_AB R5, R148, R153 ;  /* 0x000000999405723e */ /* 0x004fcc00000010ff */
[----:B------:R-:W-:Y:S02]  /*a670*/  F2FP.BF16.PACK_AB R6, R3, R150 ;  /* 0x000000960306723e */ /* 0x000fe400000010ff */
[----:B-----5:R-:W-:-:S07]  /*a680*/  F2FP.BF16.PACK_AB R7, R146, R147 ;  /* 0x000000939207723e */ /* 0x020fce00000010ff */
        /* <DEDUP_REMOVED lines=12> */
[C---:B-1----:R-:W-:Y:S08]  /*a750*/  HMMA.16816.F32.BF16 R76, R4.reuse, R8, R76 ;  /* 0x00000008044c723c */ /* 0x042ff0000004184c */
[C---:B------:R-:W-:Y:S01]  /*a760*/  HMMA.16816.F32.BF16 R80, R4.reuse, R10, R80 ;  /* 0x0000000a0450723c */ /* 0x040fe20000041850 */
[----:B------:R-:W1:Y:S07]  /*a770*/  LDSM.16.MT88.4 R8, [R186+0x1100] ;  /* 0x00110000ba08783b */ /* 0x000e6e0000004200 */
[C---:B--2---:R-:W-:Y:S08]  /*a780*/  HMMA.16816.F32.BF16 R84, R4.reuse, R16, R84 ;  /* 0x000000100454723c */ /* 0x044ff00000041854 */
[----:B------:R-:W-:Y:S01]  /*a790*/  HMMA.16816.F32.BF16 R88, R4, R18, R88 ;  /* 0x000000120458723c */ /* 0x000fe20000041858 */
[----:B------:R-:W2:Y:S01]  /*a7a0*/  LDSM.16.MT88.4 R16, [R172+0x1100] ;  /* 0x00110000ac10783b */ /* 0x000ea20000004200 */
[----:B------:R-:W-:-:S02]  /*a7b0*/  FFMA.FTZ R168, R173, c[0x0][0x2d0], -R180 ;  /* 0x0000b400ada87a23 */ /* 0x000fc400000108b4 */
[--C-:B------:R-:W-:Y:S02]  /*a7c0*/  FFMA.FTZ R166, R171, c[0x0][0x2d0], -R180.reuse ;  /* 0x0000b400aba67a23 */ /* 0x100fe400000108b4 */
[--C-:B------:R-:W-:Y:S02]  /*a7d0*/  FFMA.FTZ R167, R167, c[0x0][0x2d0], -R180.reuse ;  /* 0x0000b400a7a77a23 */ /* 0x100fe400000108b4 */
[--C-:B------:R-:W-:Y:S01]  /*a7e0*/  FFMA.FTZ R171, R196, c[0x0][0x2d0], -R169.reuse ;  /* 0x0000b400c4ab7a23 */ /* 0x100fe200000108a9 */
[C---:B------:R-:W-:Y:S01]  /*a7f0*/  HMMA.16816.F32.BF16 R128, R4.reuse, R132, R128 ;  /* 0x000000840480723c */ /* 0x040fe20000041880 */
[--C-:B------:R-:W-:Y:S02]  /*a800*/  FFMA.FTZ R174, R174, c[0x0][0x2d0], -R169.reuse ;  /* 0x0000b400aeae7a23 */ /* 0x100fe400000108a9 */
[--C-:B------:R-:W-:Y:S02]  /*a810*/  FFMA.FTZ R173, R182, c[0x0][0x2d0], -R169.reuse ;  /* 0x0000b400b6ad7a23 */ /* 0x100fe400000108a9 */
[----:B------:R-:W-:Y:S01]  /*a820*/  FFMA.FTZ R178, R178, c[0x0][0x2d0], -R169 ;  /* 0x0000b400b2b27a23 */ /* 0x000fe200000108a9 */
[----:B------:R-:W-:Y:S02]  /*a830*/  MUFU.EX2 R165, R165 ;  /* 0x000000a500a57308 */ /* 0x000fe40000000800 */
[C---:B------:R-:W-:Y:S06]  /*a840*/  HMMA.16816.F32.BF16 R124, R4.reuse, R134, R124 ;  /* 0x00000086047c723c */ /* 0x040fec000004187c */
[----:B------:R-:W1:Y:S02]  /*a850*/  MUFU.EX2 R168, R168 ;  /* 0x000000a800a87308 */ /* 0x000e640000000800 */
[C---:B------:R-:W-:Y:S06]  /*a860*/  HMMA.16816.F32.BF16 R112, R4.reuse, R32, R112 ;  /* 0x000000200470723c */ /* 0x040fec0000041870 */
[----:B------:R-:W-:Y:S02]  /*a870*/  MUFU.EX2 R166, R166 ;  /* 0x000000a600a67308 */ /* 0x000fe40000000800 */
[C---:B------:R-:W-:Y:S01]  /*a880*/  HMMA.16816.F32.BF16 R108, R4.reuse, R34, R108 ;  /* 0x00000022046c723c */ /* 0x040fe2000004186c */
[----:B------:R-:W-:Y:S05]  /*a890*/  LDSM.16.MT88.4 R32, [R184+0x1100] ;  /* 0x00110000b820783b */ /* 0x000fea0000004200 */
[----:B------:R-:W1:Y:S02]  /*a8a0*/  MUFU.EX2 R167, R167 ;  /* 0x000000a700a77308 */ /* 0x000e640000000800 */
[C---:B------:R-:W-:Y:S06]  /*a8b0*/  HMMA.16816.F32.BF16 R104, R4.reuse, R28, R104 ;  /* 0x0000001c0468723c */ /* 0x040fec0000041868 */
[----:B------:R-:W-:Y:S02]  /*a8c0*/  MUFU.EX2 R171, R171 ;  /* 0x000000ab00ab7308 */ /* 0x000fe40000000800 */
[C---:B------:R-:W-:Y:S01]  /*a8d0*/  HMMA.16816.F32.BF16 R100, R4.reuse, R30, R100 ;  /* 0x0000001e0464723c */ /* 0x040fe20000041864 */
[----:B------:R-:W-:Y:S05]  /*a8e0*/  LDSM.16.MT88.4 R28, [R161+0x1100] ;  /* 0x00110000a11c783b */ /* 0x000fea0000004200 */
[----:B------:R-:W1:Y:S02]  /*a8f0*/  MUFU.EX2 R174, R174 ;  /* 0x000000ae00ae7308 */ /* 0x000e640000000800 */
[C---:B------:R-:W-:Y:S08]  /*a900*/  HMMA.16816.F32.BF16 R36, R4.reuse, R24, R36 ;  /* 0x000000180424723c */ /* 0x040ff00000041824 */
[C---:B------:R-:W-:Y:S01]  /*a910*/  HMMA.16816.F32.BF16 R40, R4.reuse, R26, R40 ;  /* 0x0000001a0428723c */ /* 0x040fe20000041828 */
[----:B------:R-:W-:Y:S01]  /*a920*/  MUFU.EX2 R173, R173 ;  /* 0x000000ad00ad7308 */ /* 0x000fe20000000800 */
[----:B------:R-:W-:Y:S06]  /*a930*/  LDSM.16.MT88.4 R24, [R172+0x3100] ;  /* 0x00310000ac18783b */ /* 0x000fec0000004200 */
[C---:B----4-:R-:W-:Y:S01]  /*a940*/  HMMA.16816.F32.BF16 R68, R4.reuse, R20, R68 ;  /* 0x000000140444723c */ /* 0x050fe20000041844 */
[----:B------:R-:W4:Y:S07]  /*a950*/  MUFU.EX2 R178, R178 ;  /* 0x000000b200b27308 */ /* 0x000f2e0000000800 */
[C---:B------:R-:W-:Y:S01]  /*a960*/  HMMA.16816.F32.BF16 R72, R4.reuse, R22, R72 ;  /* 0x000000160448723c */ /* 0x040fe20000041848 */
[----:B------:R-:W-:Y:S07]  /*a970*/  LDSM.16.MT88.4 R20, [R186+0x5100] ;  /* 0x00510000ba14783b */ /* 0x000fee0000004200 */
[C---:B-----5:R-:W-:Y:S08]  /*a980*/  HMMA.16816.F32.BF16 R92, R4.reuse, R12, R92 ;  /* 0x0000000c045c723c */ /* 0x060ff0000004185c */
[----:B------:R-:W-:Y:S01]  /*a990*/  HMMA.16816.F32.BF16 R96, R4, R14, R96 ;  /* 0x0000000e0460723c */ /* 0x000fe20000041860 */
[----:B------:R-:W5:Y:S01]  /*a9a0*/  LDSM.16.MT88.4 R12, [R186+0x3100] ;  /* 0x00310000ba0c783b */ /* 0x000f620000004200 */
[----:B------:R-:W-:-:S02]  /*a9b0*/  FFMA.FTZ R182, R175, c[0x0][0x2d0], -R180 ;  /* 0x0000b400afb67a23 */ /* 0x000fc400000108b4 */
[----:B------:R-:W-:Y:S01]  /*a9c0*/  FFMA.FTZ R177, R177, c[0x0][0x2d0], -R180 ;  /* 0x0000b400b1b17a23 */ /* 0x000fe200000108b4 */
[----:B------:R-:W-:Y:S02]  /*a9d0*/  LDSM.16.MT88.4 R132, [R172+0x5900] ;  /* 0x00590000ac84783b */ /* 0x000fe40000004200 */
[----:B-1----:R-:W-:Y:S02]  /*a9e0*/  F2FP.BF16.PACK_AB R4, R168, R165 ;  /* 0x000000a5a804723e */ /* 0x002fe400000010ff */
[----:B------:R-:W-:Y:S02]  /*a9f0*/  F2FP.BF16.PACK_AB R6, R167, R166 ;  /* 0x000000a6a706723e */ /* 0x000fe400000010ff */
[----:B------:R-:W-:Y:S02]  /*aa00*/  F2FP.BF16.PACK_AB R5, R174, R171 ;  /* 0x000000abae05723e */ /* 0x000fe400000010ff */
[----:B----4-:R-:W-:-:S07]  /*aa10*/  F2FP.BF16.PACK_AB R7, R178, R173 ;  /* 0x000000adb207723e */ /* 0x010fce00000010ff */
[C---:B------:R-:W-:Y:S08]  /*aa20*/  HMMA.16816.F32.BF16 R128, R4.reuse, R8, R128 ;  /* 0x000000080480723c */ /* 0x040ff00000041880 */
[C---:B------:R-:W-:Y:S01]  /*aa30*/  HMMA.16816.F32.BF16 R124, R4.reuse, R10, R124 ;  /* 0x0000000a047c723c */ /* 0x040fe2000004187c */
[----:B------:R-:W1:Y:S07]  /*aa40*/  LDSM.16.MT88.4 R8, [R184+0x3100] ;  /* 0x00310000b808783b */ /* 0x000e6e0000004200 */
[C---:B--2---:R-:W-:Y:S08]  /*aa50*/  HMMA.16816.F32.BF16 R120, R4.reuse, R16, R120 ;  /* 0x000000100478723c */ /* 0x044ff00000041878 */
[C---:B------:R-:W-:Y:S01]  /*aa60*/  HMMA.16816.F32.BF16 R116, R4.reuse, R18, R116 ;  /* 0x000000120474723c */ /* 0x040fe20000041874 */
[----:B------:R-:W2:Y:S07]  /*aa70*/  LDSM.16.MT88.4 R16, [R161+0x3100] ;  /* 0x00310000a110783b */ /* 0x000eae0000004200 */
        /* <DEDUP_REMOVED lines=12> */
[C---:B-1----:R-:W-:Y:S08]  /*ab40*/  HMMA.16816.F32.BF16 R84, R4.reuse, R8, R84 ;  /* 0x000000080454723c */ /* 0x042ff00000041854 */
[C---:B------:R-:W-:Y:S01]  /*ab50*/  HMMA.16816.F32.BF16 R88, R4.reuse, R10, R88 ;  /* 0x0000000a0458723c */ /* 0x040fe20000041858 */
[----:B------:R-:W1:Y:S07]  /*ab60*/  LDSM.16.MT88.4 R8, [R184+0x1900] ;  /* 0x00190000b808783b */ /* 0x000e6e0000004200 */
[C---:B--2---:R-:W-:Y:S08]  /*ab70*/  HMMA.16816.F32.BF16 R92, R4.reuse, R16, R92 ;  /* 0x00000010045c723c */ /* 0x044ff0000004185c */
[----:B------:R-:W-:Y:S01]  /*ab80*/  HMMA.16816.F32.BF16 R96, R4, R18, R96 ;  /* 0x000000120460723c */ /* 0x000fe20000041860 */
[----:B------:R-:W2:Y:S01]  /*ab90*/  LDSM.16.MT88.4 R16, [R161+0x3900] ;  /* 0x00390000a110783b */ /* 0x000ea20000004200 */
[----:B------:R-:W-:-:S02]  /*aba0*/  FFMA.FTZ R175, R139, c[0x0][0x2d0], -R180 ;  /* 0x0000b4008baf7a23 */ /* 0x000fc400000108b4 */
[----:B------:R-:W-:Y:S02]  /*abb0*/  FFMA.FTZ R180, R137, c[0x0][0x2d0], -R180 ;  /* 0x0000b40089b47a23 */ /* 0x000fe400000108b4 */
[--C-:B------:R-:W-:Y:S02]  /*abc0*/  FFMA.FTZ R176, R176, c[0x0][0x2d0], -R169.reuse ;  /* 0x0000b400b0b07a23 */ /* 0x100fe400000108a9 */
[--C-:B------:R-:W-:Y:S02]  /*abd0*/  FFMA.FTZ R179, R138, c[0x0][0x2d0], -R169.reuse ;  /* 0x0000b4008ab37a23 */ /* 0x100fe400000108a9 */
[--C-:B------:R-:W-:Y:S02]  /*abe0*/  FFMA.FTZ R181, R136, c[0x0][0x2d0], -R169.reuse ;  /* 0x0000b40088b57a23 */ /* 0x100fe400000108a9 */
[----:B------:R-:W-:Y:S01]  /*abf0*/  FFMA.FTZ R222, R170, c[0x0][0x2d0], -R169 ;  /* 0x0000b400aade7a23 */ /* 0x000fe200000108a9 */
[C---:B------:R-:W-:Y:S01]  /*ac00*/  HMMA.16816.F32.BF16 R112, R4.reuse, R32, R112 ;  /* 0x000000200470723c */ /* 0x040fe20000041870 */
[----:B------:R-:W-:Y:S01]  /*ac10*/  MUFU.EX2 R177, R177 ;  /* 0x000000b100b17308 */ /* 0x000fe20000000800 */
[----:B------:R-:W-:Y:S01]  /*ac20*/  FADD.FTZ R155, R158, R155 ;  /* 0x0000009b9e9b7221 */ /* 0x000fe20000010000 */
[----:B------:R-:W5:Y:S05]  /*ac30*/  LDSM.16.MT88.4 R136, [R172+0x3900] ;  /* 0x00390000ac88783b */ /* 0x000f6a0000004200 */
[C---:B------:R-:W-:Y:S01]  /*ac40*/  HMMA.16816.F32.BF16 R108, R4.reuse, R34, R108 ;  /* 0x00000022046c723c */ /* 0x040fe2000004186c */
[----:B------:R-:W1:Y:S08]  /*ac50*/  MUFU.EX2 R182, R182 ;  /* 0x000000b600b67308 */ /* 0x000e700000000800 */
[----:B------:R-:W-:Y:S08]  /*ac60*/  MUFU.EX2 R175, R175 ;  /* 0x000000af00af7308 */ /* 0x000ff00000000800 */
[----:B------:R-:W1:Y:S08]  /*ac70*/  MUFU.EX2 R180, R180 ;  /* 0x000000b400b47308 */ /* 0x000e700000000800 */
[----:B------:R-:W-:Y:S08]  /*ac80*/  MUFU.EX2 R176, R176 ;  /* 0x000000b000b07308 */ /* 0x000ff00000000800 */
[----:B------:R-:W1:Y:S08]  /*ac90*/  MUFU.EX2 R179, R179 ;  /* 0x000000b300b37308 */ /* 0x000e700000000800 */
[----:B------:R-:W-:Y:S08]  /*aca0*/  MUFU.EX2 R181, R181 ;  /* 0x000000b500b57308 */ /* 0x000ff00000000800 */
[----:B------:R-:W1:Y:S01]  /*acb0*/  MUFU.EX2 R222, R222 ;  /* 0x000000de00de7308 */ /* 0x000e620000000800 */
[C---:B------:R-:W-:Y:S01]  /*acc0*/  HMMA.16816.F32.BF16 R104, R4.reuse, R28, R104 ;  /* 0x0000001c0468723c */ /* 0x040fe20000041868 */
[----:B------:R-:W-:Y:S01]  /*acd0*/  FADD.FTZ R160, R157, R160 ;  /* 0x000000a09da07221 */ /* 0x000fe20000010000 */
[----:B------:R-:W1:Y:S06]  /*ace0*/  LDSM.16.MT88.4 R32, [R186+0x1900] ;  /* 0x00190000ba20783b */ /* 0x000e6c0000004200 */
[C---:B------:R-:W-:Y:S01]  /*acf0*/  HMMA.16816.F32.BF16 R100, R4.reuse, R30, R100 ;  /* 0x0000001e0464723c */ /* 0x040fe20000041864 */
[----:B------:R-:W-:Y:S01]  /*ad00*/  FADD.FTZ R156, R156, R155 ;  /* 0x0000009b9c9c7221 */ /* 0x000fe20000010000 */
[----:B------:R-:W2:Y:S06]  /*ad10*/  LDSM.16.MT88.4 R28, [R161+0x1900] ;  /* 0x00190000a11c783b */ /* 0x000eac0000004200 */
[----:B------:R-:W-:Y:S01]  /*ad20*/  HMMA.16816.F32.BF16 R44, R4, R24, R44 ;  /* 0x00000018042c723c */ /* 0x000fe2000004182c */
[----:B------:R-:W-:-:S07]  /*ad30*/  FADD.FTZ R159, R159, R160 ;  /* 0x000000a09f9f7221 */ /* 0x000fce0000010000 */
[C---:B------:R-:W-:Y:S01]  /*ad40*/  HMMA.16816.F32.BF16 R48, R4.reuse, R26, R48 ;  /* 0x0000001a0430723c */ /* 0x040fe20000041830 */
[----:B------:R-:W2:Y:S07]  /*ad50*/  LDSM.16.MT88.4 R24, [R186+0x3900] ;  /* 0x00390000ba18783b */ /* 0x000eae0000004200 */
[C---:B------:R-:W-:Y:S08]  /*ad60*/  HMMA.16816.F32.BF16 R68, R4.reuse, R20, R68 ;  /* 0x000000140444723c */ /* 0x040ff00000041844 */
[----:B------:R-:W-:Y:S01]  /*ad70*/  HMMA.16816.F32.BF16 R72, R4, R22, R72 ;  /* 0x000000160448723c */ /* 0x000fe20000041848 */
[----:B------:R-:W2:Y:S06]  /*ad80*/  LDSM.16.MT88.4 R20, [R184+0x3900] ;  /* 0x00390000b814783b */ /* 0x000eac0000004200 */
[----:B-1----:R-:W-:-:S02]  /*ad90*/  F2FP.BF16.PACK_AB R4, R182, R177 ;  /* 0x000000b1b604723e */ /* 0x002fc400000010ff */
[----:B------:R-:W-:Y:S02]  /*ada0*/  F2FP.BF16.PACK_AB R6, R180, R175 ;  /* 0x000000afb406723e */ /* 0x000fe400000010ff */
[----:B------:R-:W-:Y:S02]  /*adb0*/  F2FP.BF16.PACK_AB R5, R179, R176 ;  /* 0x000000b0b305723e */ /* 0x000fe400000010ff */
[----:B------:R-:W-:Y:S01]  /*adc0*/  F2FP.BF16.PACK_AB R7, R222, R181 ;  /* 0x000000b5de07723e */ /* 0x000fe200000010ff */
[----:B------:R-:W-:Y:S02]  /*add0*/  FADD.FTZ R151, R151, R156 ;  /* 0x0000009c97977221 */ /* 0x000fe40000010000 */
[----:B------:R-:W-:-:S04]  /*ade0*/  FADD.FTZ R152, R152, R159 ;  /* 0x0000009f98987221 */ /* 0x000fc80000010000 */
[----:B----4-:R-:W-:Y:S01]  /*adf0*/  HMMA.16816.F32.BF16 R120, R4, R12, R120 ;  /* 0x0000000c0478723c */ /* 0x010fe20000041878 */
[----:B------:R-:W-:-:S07]  /*ae00*/  FADD.FTZ R154, R154, R151 ;  /* 0x000000979a9a7221 */ /* 0x000fce0000010000 */
[C---:B------:R-:W-:Y:S01]  /*ae10*/  HMMA.16816.F32.BF16 R116, R4.reuse, R14, R116 ;  /* 0x0000000e0474723c */ /* 0x040fe20000041874 */
[----:B------:R-:W1:Y:S07]  /*ae20*/  LDSM.16.MT88.4 R12, [R186+0x5900] ;  /* 0x00590000ba0c783b */ /* 0x000e6e0000004200 */
[----:B------:R-:W-:Y:S01]  /*ae30*/  HMMA.16816.F32.BF16 R112, R4, R8, R112 ;  /* 0x000000080470723c */ /* 0x000fe20000041870 */
[----:B------:R-:W-:-:S07]  /*ae40*/  FADD.FTZ R153, R153, R152 ;  /* 0x0000009899997221 */ /* 0x000fce0000010000 */
[C---:B------:R-:W-:Y:S01]  /*ae50*/  HMMA.16816.F32.BF16 R108, R4.reuse, R10, R108 ;  /* 0x0000000a046c723c */ /* 0x040fe2000004186c */
[----:B------:R-:W4:Y:S07]  /*ae60*/  LDSM.16.MT88.4 R8, [R184+0x5900] ;  /* 0x00590000b808783b */ /* 0x000f2e0000004200 */
[C---:B--2---:R-:W-:Y:S08]  /*ae70*/  HMMA.16816.F32.BF16 R60, R4.reuse, R16, R60 ;  /* 0x00000010043c723c */ /* 0x044ff0000004183c */
[----:B------:R-:W-:Y:S01]  /*ae80*/  HMMA.16816.F32.BF16 R64, R4, R18, R64 ;  /* 0x000000120440723c */ /* 0x000fe20000041840 */
[----:B------:R-:W2:Y:S01]  /*ae90*/  LDSM.16.MT88.4 R16, [R161+0x5900] ;  /* 0x00590000a110783b */ /* 0x000ea20000004200 */
[----:B------:R-:W-:Y:S01]  /*aea0*/  ISETP.GE.AND P3, PT, R201, c[0x0][0x1d4], PT ;  /* 0x00007500c9007a0c */ /* 0x000fe20003f66270 */
[----:B------:R-:W-:-:S02]  /*aeb0*/  FADD.FTZ R149, R149, R154 ;  /* 0x0000009a95957221 */ /* 0x000fc40000010000 */
[----:B------:R-:W-:Y:S02]  /*aec0*/  FADD.FTZ R148, R148, R153 ;  /* 0x0000009994947221 */ /* 0x000fe40000010000 */
[----:B------:R-:W-:Y:S02]  /*aed0*/  FADD.FTZ R150, R150, R149 ;  /* 0x0000009596967221 */ /* 0x000fe40000010000 */
[----:B------:R-:W-:Y:S02]  /*aee0*/  FADD.FTZ R147, R147, R148 ;  /* 0x0000009493937221 */ /* 0x000fe40000010000 */
[----:B------:R-:W-:Y:S02]  /*aef0*/  FADD.FTZ R150, R3, R150 ;  /* 0x0000009603967221 */ /* 0x000fe40000010000 */
[----:B------:R-:W-:Y:S02]  /*af00*/  FADD.FTZ R146, R146, R147 ;  /* 0x0000009392927221 */ /* 0x000fe40000010000 */
[----:B------:R-:W-:Y:S01]  /*af10*/  @!PT LDS RZ, [RZ] ;  /* 0x00000000fffff984 */ /* 0x000fe20000000800 */
[----:B------:R-:W-:Y:S01]  /*af20*/  @!PT LDS RZ, [RZ] ;  /* 0x00000000fffff984 */ /* 0x000fe20000000800 */
[----:B------:R-:W-:Y:S01]  /*af30*/  @!PT LDS RZ, [RZ] ;  /* 0x00000000fffff984 */ /* 0x000fe20000000800 */
[----:B------:R1:W-:Y:S01]  /*af40*/  @P0 LDGSTS.E.BYPASS.LTC128B.128 [R140+0xc100], [R144.64], !P3 ;  /* 0x0c100000908c0fae */ /* 0x0003e2000d901d46 */
[----:B------:R-:W-:-:S02]  /*af50*/  FADD.FTZ R165, R165, R150 ;  /* 0x00000096a5a57221 */ /* 0x000fc40000010000 */
[----:B------:R-:W-:Y:S01]  /*af60*/  FADD.FTZ R171, R171, R146 ;  /* 0x00000092abab7221 */ /* 0x000fe20000010000 */
[----:B------:R1:W-:Y:S04]  /*af70*/  @P0 LDGSTS.E.BYPASS.LTC128B.128 [R140+0xe100], [R144.64+0x80], !P6 ;  /* 0x0e100080908c0fae */ /* 0x0003e8000f101d46 */
[----:B------:R1:W-:Y:S01]  /*af80*/  @P0 LDGSTS.E.BYPASS.LTC128B.128 [R140+0x10100], [R144.64+0x100], !P5 ;  /* 0x10100100908c0fae */ /* 0x0003e2000e901d46 */
[----:B------:R-:W-:-:S03]  /*af90*/  FADD.FTZ R165, R168, R165 ;  /* 0x000000a5a8a57221 */ /* 0x000fc60000010000 */
[----:B------:R1:W-:Y:S01]  /*afa0*/  @P0 LDGSTS.E.BYPASS.LTC128B.128 [R140+0xd100], [R142.64], !P3 ;  /* 0x0d1000008e8c0fae */ /* 0x0003e2000d901d46 */
[----:B------:R-:W-:Y:S01]  /*afb0*/  ISETP.NE.AND P3, PT, R225, 0x1, PT ;  /* 0x00000001e100780c */ /* 0x000fe20003f65270 */
[----:B------:R-:W-:Y:S02]  /*afc0*/  FADD.FTZ R174, R174, R171 ;  /* 0x000000abaeae7221 */ /* 0x000fe40000010000 */
[----:B------:R-:W-:Y:S02]  /*afd0*/  FADD.FTZ R166, R166, R165 ;  /* 0x000000a5a6a67221 */ /* 0x000fe40000010000 */
[----:B------:R-:W-:Y:S01]  /*afe0*/  IMAD.SHL.U32 R162, R162, 0x80, RZ ;  /* 0x00000080a2a27824 */ /* 0x000fe200078e00ff */
[----:B-----5:R-:W-:Y:S01]  /*aff0*/  HMMA.16816.F32.BF16 R44, R4, R136, R44 ;  /* 0x00000088042c723c */ /* 0x020fe2000004182c */
[----:B------:R-:W-:Y:S01]  /*b000*/  FADD.FTZ R173, R173, R174 ;  /* 0x000000aeadad7221 */ /* 0x000fe20000010000 */
[----:B------:R1:W-:Y:S01]  /*b010*/  @P0 LDGSTS.E.BYPASS.LTC128B.128 [R140+0xf100], [R142.64+0x80], !P6 ;  /* 0x0f1000808e8c0fae */ /* 0x0003e2000f101d46 */
[----:B------:R-:W-:-:S02]  /*b020*/  FADD.FTZ R166, R167, R166 ;  /* 0x000000a6a7a67221 */ /* 0x000fc40000010000 */
[----:B------:R-:W-:Y:S01]  /*b030*/  FADD.FTZ R173, R178, R173 ;  /* 0x000000adb2ad7221 */ /* 0x000fe20000010000 */
[----:B------:R1:W-:Y:S01]  /*b040*/  @P0 LDGSTS.E.BYPASS.LTC128B.128 [R140+0x11100], [R142.64+0x100], !P5 ;  /* 0x111001008e8c0fae */ /* 0x0003e2000e901d46 */
[----:B------:R-:W-:Y:S01]  /*b050*/  @P3 IMAD.HI.U32 R3, R162, c[0x0][0x2c8], RZ ;  /* 0x0000b200a2033a27 */ /* 0x000fe200078e00ff */
[----:B------:R-:W-:Y:S02]  /*b060*/  HMMA.16816.F32.BF16 R48, R4, R138, R48 ;  /* 0x0000008a0430723c */ /* 0x000fe40000041830 */
[----:B------:R-:W0:Y:S01]  /*b070*/  LDGDEPBAR ;  /* 0x00000000000079af */ /* 0x000e220000000000 */
[----:B------:R-:W-:Y:S02]  /*b080*/  FADD.FTZ R177, R177, R166 ;  /* 0x000000a6b1b17221 */ /* 0x000fe40000010000 */
[----:B------:R-:W-:-:S03]  /*b090*/  FADD.FTZ R176, R176, R173 ;  /* 0x000000adb0b07221 */ /* 0x000fc60000010000 */
[----:B------:R-:W-:Y:S01]  /*b0a0*/  HMMA.16816.F32.BF16 R76, R4, R132, R76 ;  /* 0x00000084044c723c */ /* 0x000fe2000004184c */
[----:B------:R-:W-:Y:S02]  /*b0b0*/  FADD.FTZ R182, R182, R177 ;  /* 0x000000b1b6b67221 */ /* 0x000fe40000010000 */
[----:B------:R-:W-:-:S05]  /*b0c0*/  FADD.FTZ R176, R179, R176 ;  /* 0x000000b0b3b07221 */ /* 0x000fca0000010000 */
[----:B------:R-:W-:Y:S01]  /*b0d0*/  HMMA.16816.F32.BF16 R80, R4, R134, R80 ;  /* 0x000000860450723c */ /* 0x000fe20000041850 */
[----:B------:R-:W-:-:S07]  /*b0e0*/  FADD.FTZ R175, R175, R182 ;  /* 0x000000b6afaf7221 */ /* 0x000fce0000010000 */
[----:B------:R-:W-:Y:S01]  /*b0f0*/  HMMA.16816.F32.BF16 R128, R4, R32, R128 ;  /* 0x000000200480723c */ /* 0x000fe20000041880 */
[----:B------:R-:W-:-:S07]  /*b100*/  FADD.FTZ R181, R181, R176 ;  /* 0x000000b0b5b57221 */ /* 0x000fce0000010000 */
        /* <DEDUP_REMOVED lines=9> */
[C---:B----4-:R-:W-:Y:S08]  /*b1a0*/  HMMA.16816.F32.BF16 R84, R4.reuse, R8, R84 ;  /* 0x000000080454723c */ /* 0x050ff00000041854 */
[C---:B------:R-:W-:Y:S08]  /*b1b0*/  HMMA.16816.F32.BF16 R88, R4.reuse, R10, R88 ;  /* 0x0000000a0458723c */ /* 0x040ff00000041858 */
[C---:B--2---:R-:W-:Y:S08]  /*b1c0*/  HMMA.16816.F32.BF16 R92, R4.reuse, R16, R92 ;  /* 0x00000010045c723c */ /* 0x044ff0000004185c */
[----:B------:R-:W-:Y:S07]  /*b1d0*/  HMMA.16816.F32.BF16 R96, R4, R18, R96 ;  /* 0x000000120460723c */ /* 0x000fee0000041860 */
[----:B------:R-:W-:Y:S01]  /*b1e0*/  IMAD.MOV.U32 R4, RZ, RZ, R162 ;  /* 0x000000ffff047224 */ /* 0x000fe200078e00a2 */
[----:B------:R-:W-:-:S04]  /*b1f0*/  @P3 SHF.R.U32.HI R4, RZ, c[0x0][0x2cc], R3 ;  /* 0x0000b300ff043a19 */ /* 0x000fc80000011603 */
[----:B---3--:R-:W-:Y:S01]  /*b200*/  IADD3 R163, -R163, R164, R4 ;  /* 0x000000a4a3a37210 */ /* 0x008fe20007ffe104 */
[----:B------:R-:W-:Y:S01]  /*b210*/  FADD.FTZ R223, R180, R175 ;  /* 0x000000afb4df7221 */ /* 0x000fe20000010000 */
[----:B------:R-:W-:Y:S01]  /*b220*/  IADD3 R195, R141, -0x2, RZ ;  /* 0xfffffffe8dc37810 */ /* 0x000fe20007ffe0ff */
[----:B------:R-:W-:Y:S01]  /*b230*/  FADD.FTZ R222, R222, R181 ;  /* 0x000000b5dede7221 */ /* 0x000fe20000010000 */
[----:B------:R-:W-:Y:S01]  /*b240*/  IADD3 R3, R163, c[0x0][0x328], RZ ;  /* 0x0000ca00a3037a10 */ /* 0x000fe20007ffe0ff */
[----:B------:R-:W-:Y:S05]  /*b250*/  @!P4 BRA `(.L_x_999) ;  /* 0x000001000000c947 */ /* 0x000fea0003800000 */
[C---:B------:R-:W-:Y:S01]  /*b260*/  ISETP.GT.AND P0, PT, R163.reuse, RZ, PT ;  /* 0x000000ffa300720c */ /* 0x040fe20003f04270 */
        /* <DEDUP_REMOVED lines=9> */
.L_x_1001:
[----:B------:R-:W-:-:S13]  /*b300*/  ISETP.NE.AND P0, PT, R224, 0x1, PT ;  /* 0x00000001e000780c */ /* 0x000fda0003f05270 */
[----:B------:R-:W-:-:S05]  /*b310*/  @P0 IMAD.HI.U32 R4, R5, c[0x0][0x330], RZ ;  /* 0x0000cc0005040a27 */ /* 0x000fca00078e00ff */
[----:B------:R-:W-:Y:S02]  /*b320*/  @P0 SHF.R.U32.HI R5, RZ, c[0x0][0x334], R4 ;  /* 0x0000cd00ff050a19 */ /* 0x000fe40000011604 */
.L_x_1002:
[----:B------:R-:W-:Y:S05]  /*b330*/  BSYNC B0 ;  /* 0x0000000000007941 */ /* 0x000fea0003800000 */
.L_x_1000:
[----:B------:R-:W-:-:S05]  /*b340*/  IMAD R4, R5, R224, c[0x0][0x32c] ;  /* 0x0000cb0005047624 */ /* 0x000fca00078e02e0 */
[----:B------:R-:W-:-:S04]  /*b350*/  IMNMX R3, R3, R4, PT ;  /* 0x0000000403037217 */ /* 0x000fc80003800200 */
.L_x_999:
[----:B------:R-:W-:Y:S01]  /*b360*/  SHF.R.S32.HI R4, RZ, 0x1f, R3 ;  /* 0x0000001fff047819 */ /* 0x000fe20000011403 */
[----:B------:R-:W-:Y:S02]  /*b370*/  IMAD.MOV.U32 R185, RZ, RZ, 0x1 ;  /* 0x00000001ffb97424 */ /* 0x000fe400078e00ff */
[----:B------:R-:W-:Y:S01]  /*b380*/  IMAD.MOV.U32 R221, RZ, RZ, RZ ;  /* 0x000000ffffdd7224 */ /* 0x000fe200078e00ff */
[----:B------:R-:W-:-:S04]  /*b390*/  LEA.HI R3, R4, R3, RZ, 0x6 ;  /* 0x0000000304037211 */ /* 0x000fc800078f30ff */
[----:B------:R-:W-:-:S04]  /*b3a0*/  SHF.R.S32.HI R3, RZ, 0x6, R3 ;  /* 0x00000006ff037819 */ /* 0x000fc80000011403 */
[----:B------:R-:W-:-:S04]  /*b3b0*/  IMNMX R228, R198, R3, !PT ;  /* 0x00000003c6e47217 */ /* 0x000fc80007800200 */
[----:B------:R-:W-:-:S13]  /*b3c0*/  ISETP.GE.AND P0, PT, R195, R228, PT ;  /* 0x000000e4c300720c */ /* 0x000fda0003f06270 */
[----:B------:R-:W-:Y:S05]  /*b3d0*/  @!P0 BRA `(.L_x_1003) ;  /* 0x0000372000008947 */ /* 0x000fea0003800000 */
[----:B------:R-:W-:Y:S02]  /*b3e0*/  MOV R221, RZ ;  /* 0x000000ff00dd7202 */ /* 0x000fe40000000f00 */
[----:B------:R-:W-:Y:S02]  /*b3f0*/  MOV R185, 0x1 ;  /* 0x0000000100b97802 */ /* 0x000fe40000000f00 */
.L_x_1012:
[----:B------:R-:W-:Y:S04]  /*b400*/  DEPBAR.LE SB0, 0x2 ;  /* 0x000080800000791a */ /* 0x000fe80000000000 */
[----:B------:R-:W-:Y:S01]  /*b410*/  WARPSYNC 0xffffffff ;  /* 0xffffffff00007948 */ /* 0x000fe20003800000 */
[----:B------:R-:W-:Y:S01]  /*b420*/  BAR.SYNC.DEFER_BLOCKING 0x0 ;  /* 0x0000000000007b1d */ /* 0x000fe20000010000 */
[----:B------:R-:W-:Y:S01]  /*b430*/  IMAD R181, R185, 0x6000, RZ ;  /* 0x00006000b9b57824 */ /* 0x000fe200078e02ff */
[----:B------:R-:W-:Y:S02]  /*b440*/  ISETP.GE.AND P0, PT, R198, R195, PT ;  /* 0x000000c3c600720c */ /* 0x000fe40003f06270 */
[----:B------:R-:W-:Y:S02]  /*b450*/  MOV R183, 0x20 ;  /* 0x0000002000b77802 */ /* 0x000fe40000000f00 */
[----:B------:R-:W-:Y:S02]  /*b460*/  IADD3 R196, R192, R181, RZ ;  /* 0x000000b5c0c47210 */ /* 0x000fe40007ffe0ff */
[----:B------:R-:W-:Y:S02]  /*b470*/  SEL R183, R183, 0xffffffe0, !P1 ;  /* 0xffffffe0b7b77807 */ /* 0x000fe40004800000 */
[----:B------:R-:W-:Y:S02]  /*b480*/  ISETP.GE.AND P4, PT, R201, c[0x0][0x1d4], PT ;  /* 0x00007500c9007a0c */ /* 0x000fe40003f86270 */
[CC--:B------:R-:W-:Y:S02]  /*b490*/  IADD3 R182, R183.reuse, R196.reuse, RZ ;  /* 0x000000c4b7b67210 */ /* 0x0c0fe40007ffe0ff */
[----:B------:R-:W-:Y:S01]  /*b4a0*/  IADD3 R183, R183, R196, R193 ;  /* 0x000000c4b7b77210 */ /* 0x000fe20007ffe0c1 */
[----:B------:R-:W-:Y:S01]  /*b4b0*/  @!P0 IMAD R177, R221, 0x6000, R207 ;  /* 0x00006000ddb18824 */ /* 0x000fe200078e02cf */
[----:B------:R-:W-:Y:S02]  /*b4c0*/  @!P0 IADD3 R16, R195, -0x1, RZ ;  /* 0xffffffffc3108810 */ /* 0x000fe40007ffe0ff */
[----:B------:R-:W-:Y:S02]  /*b4d0*/  IADD3 R180, R193, R182, RZ ;  /* 0x000000b6c1b47210 */ /* 0x000fe40007ffe0ff */
[----:B------:R-:W-:Y:S01]  /*b4e0*/  @!P0 SHF.R.S32.HI R3, RZ, 0x1f, R16 ;  /* 0x0000001fff038819 */ /* 0x000fe20000011410 */
[C---:B------:R-:W-:Y:S01]  /*b4f0*/  @!P0 IMAD.WIDE.U32 R18, R16.reuse, c[0x0][0x208], RZ ;  /* 0x0000820010128a25 */ /* 0x040fe200078e00ff */
[----:B------:R-:W-:Y:S03]  /*b500*/  LDSM.16.M88.4 R132, [R194] ;  /* 0x00000000c284783b */ /* 0x000fe60000000200 */
[----:B------:R-:W-:Y:S04]  /*b510*/  @!P0 IMAD R3, R3, c[0x0][0x208], RZ ;  /* 0x0000820003038a24 */ /* 0x000fe800078e02ff */
[----:B------:R-:W-:Y:S01]  /*b520*/  @!P0 IMAD R3, R16, c[0x0][0x20c], R3 ;  /* 0x0000830010038a24 */ /* 0x000fe200078e0203 */
[----:B-1----:R-:W1:Y:S04]  /*b530*/  LDSM.16.M88.4 R136, [R196+0xc100] ;  /* 0x00c10000c488783b */ /* 0x002e680000000200 */
[----:B------:R-:W-:Y:S02]  /*b540*/  @!P0 IADD3 R17, R19, R3, RZ ;  /* 0x0000000313118210 */ /* 0x000fe40007ffe0ff */
[----:B------:R-:W2:Y:S01]  /*b550*/  LDSM.16.M88.4 R140, [R196+0xc900] ;  /* 0x00c90000c48c783b */ /* 0x000ea20000000200 */
[C---:B------:R-:W-:Y:S02]  /*b560*/  @!P0 SHF.L.U32 R19, R18.reuse, 0x6, RZ ;  /* 0x0000000612138819 */ /* 0x040fe400000006ff */
[----:B------:R-:W-:Y:S02]  /*b570*/  @!P0 SHF.L.U64.HI R17, R18, 0x6, R17 ;  /* 0x0000000612118819 */ /* 0x000fe40000010211 */
[----:B------:R-:W-:Y:S01]  /*b580*/  @!P0 IADD3 R16, P3, P2, R210, R19, R205 ;  /* 0x00000013d2108210 */ /* 0x000fe20007a7e0cd */
[----:B------:R-:W3:Y:S03]  /*b590*/  LDSM.16.M88.4 R144, [R196+0xd100] ;  /* 0x00d10000c490783b */ /* 0x000ee60000000200 */
[----:B------:R-:W-:Y:S02]  /*b5a0*/  @!P0 IADD3.X R3, R215, R17, R204, P3, P2 ;  /* 0x00000011d7038210 */ /* 0x000fe40001fe44cc */
[----:B------:R-:W-:Y:S01]  /*b5b0*/  @!P0 IADD3 R18, P2, R19, R210, RZ ;  /* 0x000000d213128210 */ /* 0x000fe20007f5e0ff */
[----:B------:R-:W4:Y:S03]  /*b5c0*/  LDL R227, [R1+0x4] ;  /* 0x0000040001e37983 */ /* 0x000f260000100800 */
[----:B------:R-:W-:Y:S02]  /*b5d0*/  @!P0 IADD3.X R17, R17, R215, RZ, P2, !PT ;  /* 0x000000d711118210 */ /* 0x000fe400017fe4ff */
[C---:B------:R-:W-:Y:S01]  /*b5e0*/  @!P0 LEA R174, P2, R18.reuse, c[0x0][0x1f8], 0x1 ;  /* 0x00007e0012ae8a11 */ /* 0x040fe200078408ff */
[----:B------:R-:W5:Y:S03]  /*b5f0*/  LDSM.16.M88.4 R148, [R196+0xd900] ;  /* 0x00d90000c494783b */ /* 0x000f660000000200 */
[----:B------:R-:W-:Y:S02]  /*b600*/  @!P0 LEA.HI.X R175, R18, c[0x0][0x1fc], R17, 0x1, P2 ;  /* 0x00007f0012af8a11 */ /* 0x000fe400010f0c11 */
[C---:B------:R-:W-:Y:S01]  /*b610*/  @!P0 LEA R172, P2, R16.reuse, c[0x0][0x1f8], 0x1 ;  /* 0x00007e0010ac8a11 */ /* 0x040fe200078408ff */
[----:B------:R-:W-:Y:S03]  /*b620*/  LDSM.16.M88.4 R152, [R190] ;  /* 0x00000000be98783b */ /* 0x000fe60000000200 */
[----:B------:R-:W-:Y:S02]  /*b630*/  @!P0 LEA.HI.X R173, R16, c[0x0][0x1fc], R3, 0x1, P2 ;  /* 0x00007f0010ad8a11 */ /* 0x000fe400010f0c03 */
[----:B------:R-:W-:Y:S01]  /*b640*/  IADD3 R3, R193, R196, RZ ;  /* 0x000000c4c1037210 */ /* 0x000fe20007ffe0ff */
[----:B------:R-:W-:Y:S01]  /*b650*/  LDSM.16.M88.4 R156, [R182+0xd900] ;  /* 0x00d90000b69c783b */ /* 0x000fe20000000200 */
[----:B------:R-:W-:Y:S01]  /*b660*/  ISETP.NE.AND P2, PT, R225, 0x1, PT ;  /* 0x00000001e100780c */ /* 0x000fe20003f45270 */
[C---:B-1----:R-:W-:Y:S08]  /*b670*/  HMMA.16816.F32.BF16 R4, R132.reuse, R136, RZ ;  /* 0x000000888404723c */ /* 0x042ff000000418ff */
[C---:B------:R-:W-:Y:S01]  /*b680*/  HMMA.16816.F32.BF16 R8, R132.reuse, R138, RZ ;  /* 0x0000008a8408723c */ /* 0x040fe200000418ff */
[----:B------:R-:W1:Y:S07]  /*b690*/  LDSM.16.M88.4 R136, [R182+0xc100] ;  /* 0x00c10000b688783b */ /* 0x000e6e0000000200 */
[C---:B--2---:R-:W-:Y:S08]  /*b6a0*/  HMMA.16816.F32.BF16 R12, R132.reuse, R140, RZ ;  /* 0x0000008c840c723c */ /* 0x044ff000000418ff */
[C---:B------:R-:W-:Y:S01]  /*b6b0*/  HMMA.16816.F32.BF16 R16, R132.reuse, R142, RZ ;  /* 0x0000008e8410723c */ /* 0x040fe200000418ff */
[----:B------:R-:W2:Y:S07]  /*b6c0*/  LDSM.16.M88.4 R140, [R182+0xc900] ;  /* 0x00c90000b68c783b */ /* 0x000eae0000000200 */
[C---:B---3--:R-:W-:Y:S08]  /*b6d0*/  HMMA.16816.F32.BF16 R20, R132.reuse, R144, RZ ;  /* 0x000000908414723c */ /* 0x048ff000000418ff */
[C---:B------:R-:W-:Y:S01]  /*b6e0*/  HMMA.16816.F32.BF16 R24, R132.reuse, R146, RZ ;  /* 0x000000928418723c */ /* 0x040fe200000418ff */
[----:B------:R-:W3:Y:S06]  /*b6f0*/  LDSM.16.M88.4 R144, [R182+0xd100] ;  /* 0x00d10000b690783b */ /* 0x000eec0000000200 */
[----:B------:R-:W-:Y:S01]  /*b700*/  @!PT LDS RZ, [RZ] ;  /* 0x00000000fffff984 */ /* 0x000fe20000000800 */
[----:B------:R-:W-:Y:S01]  /*b710*/  @!PT LDS RZ, [RZ] ;  /* 0x00000000fffff984 */ /* 0x000fe20000000800 */
[----:B------:R-:W-:Y:S01]  /*b720*/  @!PT LDS RZ, [RZ] ;  /* 0x00000000fffff984 */ /* 0x000fe20000000800 */
[----:B------:R2:W-:Y:S01]  /*b730*/  @!P0 LDGSTS.E.BYPASS.LTC128B.128 [R177], [R174.64], !P4 ;  /* 0x00000000aeb18fae */ /* 0x0005e2000e101d46 */
[C---:B-----5:R-:W-:Y:S05]  /*b740*/  HMMA.16816.F32.BF16 R28, R132.reuse, R148, RZ ;  /* 0x00000094841c723c */ /* 0x060fea00000418ff */
[----:B------:R5:W-:Y:S03]  /*b750*/  @!P0 LDGSTS.E.BYPASS.LTC128B.128 [R177+0x2000], [R174.64+0x80], !P6 ;  /* 0x02000080aeb18fae */ /* 0x000be6000f101d46 */
[----:B------:R-:W-:Y:S03]  /*b760*/  HMMA.16816.F32.BF16 R32, R132, R150, RZ ;  /* 0x000000968420723c */ /* 0x000fe600000418ff */
[----:B------:R5:W-:Y:S05]  /*b770*/  @!P0 LDGSTS.E.BYPASS.LTC128B.128 [R177+0x4000], [R174.64+0x100], !P5 ;  /* 0x04000100aeb18fae */ /* 0x000bea000e901d46 */
[C---:B-1----:R-:W-:Y:S01]  /*b780*/  HMMA.16816.F32.BF16 R4, R152.reuse, R136, R4 ;  /* 0x000000889804723c */ /* 0x042fe20000041804 */
[----:B------:R5:W-:Y:S06]  /*b790*/  @!P0 LDGSTS.E.BYPASS.LTC128B.128 [R177+0x1000], [R172.64], !P4 ;  /* 0x01000000acb18fae */ /* 0x000bec000e101d46 */
[----:B------:R5:W-:Y:S01]  /*b7a0*/  @!P0 LDGSTS.E.BYPASS.LTC128B.128 [R177+0x3000], [R172.64+0x80], !P6 ;  /* 0x03000080acb18fae */ /* 0x000be2000f101d46 */
[C---:B------:R-:W-:Y:S05]  /*b7b0*/  HMMA.16816.F32.BF16 R8, R152.reuse, R138, R8 ;  /* 0x0000008a9808723c */ /* 0x040fea0000041808 */
[----:B------:R5:W-:Y:S01]  /*b7c0*/  @!P0 LDGSTS.E.BYPASS.LTC128B.128 [R177+0x5000], [R172.64+0x100], !P5 ;  /* 0x05000100acb18fae */ /* 0x000be2000e901d46 */
[C---:B------:R-:W-:Y:S02]  /*b7d0*/  ISETP.GE.AND P0, PT, R221.reuse, 0x1, PT ;  /* 0x00000001dd00780c */ /* 0x040fe40003f06270 */
[C---:B--2---:R-:W-:Y:S03]  /*b7e0*/  HMMA.16816.F32.BF16 R12, R152.reuse, R140, R12 ;  /* 0x0000008c980c723c */ /* 0x044fe6000004180c */
[----:B------:R-:W-:Y:S01]  /*b7f0*/  LDSM.16.M88.4 R132, [R188] ;  /* 0x00000000bc84783b */ /* 0x000fe20000000200 */
[----:B------:R-:W-:Y:S04]  /*b800*/  IADD3 R221, R221, 0x1, RZ ;  /* 0x00000001dddd7810 */ /* 0x000fe80007ffe0ff */
[C---:B------:R-:W-:Y:S01]  /*b810*/  HMMA.16816.F32.BF16 R16, R152.reuse, R142, R16 ;  /* 0x0000008e9810723c */ /* 0x040fe20000041810 */
[----:B------:R-:W1:Y:S03]  /*b820*/  LDSM.16.M88.4 R148, [R3+0xc100] ;  /* 0x00c100000394783b */ /* 0x000e660000000200 */
[----:B------:R-:W-:Y:S03]  /*b830*/  SEL R221, R221, RZ, !P0 ;  /* 0x000000ffdddd7207 */ /* 0x000fe60004000000 */
[----:B------:R-:W2:Y:S01]  /*b840*/  LDSM.16.M88.4 R160, [R3+0xc900] ;  /* 0x00c9000003a0783b */ /* 0x000ea20000000200 */
[C---:B---3--:R-:W-:Y:S05]  /*b850*/  HMMA.16816.F32.BF16 R20, R152.reuse, R144, R20 ;  /* 0x000000909814723c */ /* 0x048fea0000041814 */
[----:B------:R-:W3:Y:S03]  /*b860*/  LDSM.16.M88.4 R164, [R3+0xd100] ;  /* 0x00d1000003a4783b */ /* 0x000ee60000000200 */
[C---:B------:R-:W-:Y:S03]  /*b870*/  HMMA.16816.F32.BF16 R24, R152.reuse, R146, R24 ;  /* 0x000000929818723c */ /* 0x040fe60000041818 */
[----:B------:R-:W3:Y:S05]  /*b880*/  LDSM.16.M88.4 R168, [R3+0xd900] ;  /* 0x00d9000003a8783b */ /* 0x000eea0000000200 */
[C---:B------:R-:W-:Y:S01]  /*b890*/  HMMA.16816.F32.BF16 R28, R152.reuse, R156, R28 ;  /* 0x0000009c981c723c */ /* 0x040fe2000004181c */
[----:B------:R-:W-:Y:S06]  /*b8a0*/  LDSM.16.M88.4 R136, [R187] ;  /* 0x00000000bb88783b */ /* 0x000fec0000000200 */
[----:B------:R-:W3:Y:S01]  /*b8b0*/  LDSM.16.M88.4 R140, [R180+0xc100] ;  /* 0x00c10000b48c783b */ /* 0x000ee20000000200 */
[----:B------:R-:W-:Y:S05]  /*b8c0*/  HMMA.16816.F32.BF16 R32, R152, R158, R32 ;  /* 0x0000009e9820723c */ /* 0x000fea0000041820 */
[----:B------:R-:W3:Y:S03]  /*b8d0*/  LDSM.16.M88.4 R144, [R180+0xc900] ;  /* 0x00c90000b490783b */ /* 0x000ee60000000200 */
[C---:B-1----:R-:W-:Y:S03]  /*b8e0*/  HMMA.16816.F32.BF16 R4, R132.reuse, R148, R4 ;  /* 0x000000948404723c */ /* 0x042fe60000041804 */
[----:B-----5:R-:W1:Y:S05]  /*b8f0*/  LDSM.16.M88.4 R172, [R180+0xd100] ;  /* 0x00d10000b4ac783b */ /* 0x020e6a0000000200 */
[C---:B------:R-:W-:Y:S01]  /*b900*/  HMMA.16816.F32.BF16 R8, R132.reuse, R150, R8 ;  /* 0x000000968408723c */ /* 0x040fe20000041808 */
[----:B------:R-:W5:Y:S06]  /*b910*/  LDSM.16.M88.4 R176, [R180+0xd900] ;  /* 0x00d90000b4b0783b */ /* 0x000f6c0000000200 */
[----:B------:R-:W-:Y:S01]  /*b920*/  LDSM.16.M88.4 R148, [R194+0x4000] ;  /* 0x00400000c294783b */ /* 0x000fe20000000200 */
[C---:B--2---:R-:W-:Y:S05]  /*b930*/  HMMA.16816.F32.BF16 R12, R132.reuse, R160, R12 ;  /* 0x000000a0840c723c */ /* 0x044fea000004180c */
[----:B------:R-:W2:Y:S03]  /*b940*/  LDSM.16.M88.4 R152, [R196+0xe100] ;  /* 0x00e10000c498783b */ /* 0x000ea60000000200 */
[C---:B------:R-:W-:Y:S03]  /*b950*/  HMMA.16816.F32.BF16 R16, R132.reuse, R162, R16 ;  /* 0x000000a28410723c */ /* 0x040fe60000041810 */
[----:B------:R-:W1:Y:S05]  /*b960*/  LDSM.16.M88.4 R156, [R196+0xe900] ;  /* 0x00e90000c49c783b */ /* 0x000e6a0000000200 */
[C---:B---3--:R-:W-:Y:S01]  /*b970*/  HMMA.16816.F32.BF16 R20, R132.reuse, R164, R20 ;  /* 0x000000a48414723c */ /* 0x048fe20000041814 */
[----:B------:R-:W3:Y:S06]  /*b980*/  LDSM.16.M88.4 R160, [R196+0xf100] ;  /* 0x00f10000c4a0783b */ /* 0x000eec0000000200 */
[----:B------:R-:W0:Y:S01]  /*b990*/  LDGDEPBAR ;  /* 0x00000000000079af */ /* 0x000e220000000000 */
[C---:B------:R-:W-:Y:S05]  /*b9a0*/  HMMA.16816.F32.BF16 R24, R132.reuse, R166, R24 ;  /* 0x000000a68418723c */ /* 0x040fea0000041818 */
[----:B------:R-:W1:Y:S03]  /*b9b0*/  LDSM.16.M88.4 R164, [R196+0xf900] ;  /* 0x00f90000c4a4783b */ /* 0x000e660000000200 */
[C---:B------:R-:W-:Y:S08]  /*b9c0*/  HMMA.16816.F32.BF16 R28, R132.reuse, R168, R28 ;  /* 0x000000a8841c723c */ /* 0x040ff0000004181c */
[----:B------:R-:W-:Y:S01]  /*b9d0*/  HMMA.16816.F32.BF16 R32, R132, R170, R32 ;  /* 0x000000aa8420723c */ /* 0x000fe20000041820 */
[----:B------:R-:W-:Y:S06]  /*b9e0*/  LDSM.16.M88.4 R132, [R190+0x4000] ;  /* 0x00400000be84783b */ /* 0x000fec0000000200 */
[----:B------:R-:W-:Y:S01]  /*b9f0*/  LDSM.16.M88.4 R168, [R182+0xf100] ;  /* 0x00f10000b6a8783b */ /* 0x000fe20000000200 */
[C---:B------:R-:W-:Y:S08]  /*ba00*/  HMMA.16816.F32.BF16 R4, R136.reuse, R140, R4 ;  /* 0x0000008c8804723c */ /* 0x040ff00000041804 */
[C---:B------:R-:W-:Y:S01]  /*ba10*/  HMMA.16816.F32.BF16 R8, R136.reuse, R142, R8 ;  /* 0x0000008e8808723c */ /* 0x040fe20000041808 */
[----:B------:R-:W2:Y:S07]  /*ba20*/  LDSM.16.M88.4 R140, [R182+0xe100] ;  /* 0x00e10000b68c783b */ /* 0x000eae0000000200 */
[C---:B------:R-:W-:Y:S08]  /*ba30*/  HMMA.16816.F32.BF16 R12, R136.reuse, R144, R12 ;  /* 0x00000090880c723c */ /* 0x040ff0000004180c */
[C---:B------:R-:W-:Y:S01]  /*ba40*/  HMMA.16816.F32.BF16 R16, R136.reuse, R146, R16 ;  /* 0x000000928810723c */ /* 0x040fe20000041810 */
[----:B------:R-:W3:Y:S07]  /*ba50*/  LDSM.16.M88.4 R144, [R182+0xe900] ;  /* 0x00e90000b690783b */ /* 0x000eee0000000200 */
[C---:B-1----:R-:W-:Y:S08]  /*ba60*/  HMMA.16816.F32.BF16 R20, R136.reuse, R172, R20 ;  /* 0x000000ac8814723c */ /* 0x042ff00000041814 */
[C---:B------:R-:W-:Y:S01]  /*ba70*/  HMMA.16816.F32.BF16 R24, R136.reuse, R174, R24 ;  /* 0x000000ae8818723c */ /* 0x040fe20000041818 */
[----:B------:R-:W1:Y:S07]  /*ba80*/  LDSM.16.M88.4 R172, [R182+0xf900] ;  /* 0x00f90000b6ac783b */ /* 0x000e6e0000000200 */
[C---:B-----5:R-:W-:Y:S08]  /*ba90*/  HMMA.16816.F32.BF16 R28, R136.reuse, R176, R28 ;  /* 0x000000b0881c723c */ /* 0x060ff0000004181c */
[----:B------:R-:W-:Y:S01]  /*baa0*/  HMMA.16816.F32.BF16 R32, R136, R178, R32 ;  /* 0x000000b28820723c */ /* 0x000fe20000041820 */
[----:B------:R-:W-:Y:S06]  /*bab0*/  LDSM.16.M88.4 R136, [R188+0x4000] ;  /* 0x00400000bc88783b */ /* 0x000fec0000000200 */
[----:B------:R-:W-:Y:S01]  /*bac0*/  LDSM.16.M88.4 R176, [R182+0x10100] ;  /* 0x01010000b6b0783b */ /* 0x000fe20000000200 */
[C---:B--2---:R-:W-:Y:S08]  /*bad0*/  HMMA.16816.F32.BF16 R4, R148.reuse, R152, R4 ;  /* 0x000000989404723c */ /* 0x044ff00000041804 */
[C---:B------:R-:W-:Y:S01]  /*bae0*/  HMMA.16816.F32.BF16 R8, R148.reuse, R154, R8 ;  /* 0x0000009a9408723c */ /* 0x040fe20000041808 */
[----:B------:R-:W2:Y:S07]  /*baf0*/  LDSM.16.M88.4 R152, [R3+0xe100] ;  /* 0x00e100000398783b */ /* 0x000eae0000000200 */
[C---:B------:R-:W-:Y:S04]  /*bb00*/  HMMA.16816.F32.BF16 R12, R148.reuse, R156, R12 ;  /* 0x0000009c940c723c */ /* 0x040fe8000004180c */
[----:B----4-:R-:W-:Y:S04]  /*bb10*/  LEA R227, R227, R220, 0x7 ;  /* 0x000000dce3e37211 */ /* 0x010fe800078e38ff */
[C---:B------:R-:W-:Y:S01]  /*bb20*/  HMMA.16816.F32.BF16 R16, R148.reuse, R158, R16 ;  /* 0x0000009e9410723c */ /* 0x040fe20000041810 */
[----:B------:R-:W4:Y:S07]  /*bb30*/  LDSM.16.M88.4 R156, [R3+0xe900] ;  /* 0x00e90000039c783b */ /* 0x000f2e0000000200 */
[C---:B---3--:R-:W-:Y:S08]  /*bb40*/  HMMA.16816.F32.BF16 R20, R148.reuse, R160, R20 ;  /* 0x000000a09414723c */ /* 0x048ff00000041814 */
[C---:B------:R-:W-:Y:S01]  /*bb50*/  HMMA.16816.F32.BF16 R24, R148.reuse, R162, R24 ;  /* 0x000000a29418723c */ /* 0x040fe20000041818 */
[----:B------:R-:W3:Y:S07]  /*bb60*/  LDSM.16.M88.4 R160, [R3+0xf100] ;  /* 0x00f1000003a0783b */ /* 0x000eee0000000200 */
[C---:B------:R-:W-:Y:S08]  /*bb70*/  HMMA.16816.F32.BF16 R28, R148.reuse, R164, R28 ;  /* 0x000000a4941c723c */ /* 0x040ff0000004181c */
[----:B------:R-:W-:Y:S01]  /*bb80*/  HMMA.16816.F32.BF16 R32, R148, R166, R32 ;  /* 0x000000a69420723c */ /* 0x000fe20000041820 */
[----:B------:R-:W-:Y:S06]  /*bb90*/  LDSM.16.M88.4 R148, [R183+0xe900] ;  /* 0x00e90000b794783b */ /* 0x000fec0000000200 */
[----:B------:R-:W-:Y:S01]  /*bba0*/  LDSM.16.M88.4 R164, [R196+0x10100] ;  /* 0x01010000c4a4783b */ /* 0x000fe20000000200 */
[C---:B------:R-:W-:Y:S08]  /*bbb0*/  HMMA.16816.F32.BF16 R4, R132.reuse, R140, R4 ;  /* 0x0000008c8404723c */ /* 0x040ff00000041804 */
[C---:B------:R-:W-:Y:S01]  /*bbc0*/  HMMA.16816.F32.BF16 R8, R132.reuse, R142, R8 ;  /* 0x0000008e8408723c */ /* 0x040fe20000041808 */
[----:B------:R-:W5:Y:S07]  /*bbd0*/  LDSM.16.M88.4 R140, [R3+0xf900] ;  /* 0x00f90000038c783b */ /* 0x000f6e0000000200 */
[C---:B------:R-:W-:Y:S08]  /*bbe0*/  HMMA.16816.F32.BF16 R12, R132.reuse, R144, R12 ;  /* 0x00000090840c723c */ /* 0x040ff0000004180c */
[C---:B------:R-:W-:Y:S01]  /*bbf0*/  HMMA.16816.F32.BF16 R16, R132.reuse, R146, R16 ;  /* 0x000000928410723c */ /* 0x040fe20000041810 */
[----:B------:R-:W-:Y:S07]  /*bc00*/  LDSM.16.M88.4 R144, [R180+0xe100] ;  /* 0x00e10000b490783b */ /* 0x000fee0000000200 */
[C---:B------:R-:W-:Y:S08]  /*bc10*/  HMMA.16816.F32.BF16 R20, R132.reuse, R168, R20 ;  /* 0x000000a88414723c */ /* 0x040ff00000041814 */
[C---:B------:R-:W-:Y:S01]  /*bc20*/  HMMA.16816.F32.BF16 R24, R132.reuse, R170, R24 ;  /* 0x000000aa8418723c */ /* 0x040fe20000041818 */
[----:B------:R-:W-:Y:S07]  /*bc30*/  LDSM.16.M88.4 R168, [R196+0x11900] ;  /* 0x01190000c4a8783b */ /* 0x000fee0000000200 */
[C---:B-1----:R-:W-:Y:S08]  /*bc40*/  HMMA.16816.F32.BF16 R28, R132.reuse, R172, R28 ;  /* 0x000000ac841c723c */ /* 0x042ff0000004181c */
[----:B------:R-:W-:Y:S01]  /*bc50*/  HMMA.16816.F32.BF16 R32, R132, R174, R32 ;  /* 0x000000ae8420723c */ /* 0x000fe20000041820 */
[----:B------:R-:W1:Y:S06]  /*bc60*/  LDSM.16.M88.4 R132, [R187+0x4000] ;  /* 0x00400000bb84783b */ /* 0x000e6c0000000200 */
[----:B------:R-:W-:Y:S01]  /*bc70*/  LDSM.16.M88.4 R172, [R190+0x8000] ;  /* 0x00800000beac783b */ /* 0x000fe20000000200 */
[C---:B--2---:R-:W-:Y:S08]  /*bc80*/  HMMA.16816.F32.BF16 R4, R136.reuse, R152, R4 ;  /* 0x000000988804723c */ /* 0x044ff00000041804 */
[C---:B------:R-:W-:Y:S01]  /*bc90*/  HMMA.16816.F32.BF16 R8, R136.reuse, R154, R8 ;  /* 0x0000009a8808723c */ /* 0x040fe20000041808 */
[----:B------:R-:W2:Y:S07]  /*bca0*/  LDSM.16.M88.4 R152, [R183+0xf100] ;  /* 0x00f10000b798783b */ /* 0x000eae0000000200 */
[C---:B----4-:R-:W-:Y:S08]  /*bcb0*/  HMMA.16816.F32.BF16 R12, R136.reuse, R156, R12 ;  /* 0x0000009c880c723c */ /* 0x050ff0000004180c */
[C---:B------:R-:W-:Y:S01]  /*bcc0*/  HMMA.16816.F32.BF16 R16, R136.reuse, R158, R16 ;  /* 0x0000009e8810723c */ /* 0x040fe20000041810 */
[----:B------:R-:W4:Y:S07]  /*bcd0*/  LDSM.16.M88.4 R156, [R183+0xf900] ;  /* 0x00f90000b79c783b */ /* 0x000f2e0000000200 */
[C---:B---3--:R-:W-:Y:S08]  /*bce0*/  HMMA.16816.F32.BF16 R20, R136.reuse, R160, R20 ;  /* 0x000000a08814723c */ /* 0x048ff00000041814 */
[C---:B------:R-:W-:Y:S01]  /*bcf0*/  HMMA.16816.F32.BF16 R24, R136.reuse, R162, R24 ;  /* 0x000000a28818723c */ /* 0x040fe20000041818 */
[----:B------:R-:W3:Y:S07]  /*bd00*/  LDSM.16.M88.4 R160, [R194+0x8000] ;  /* 0x00800000c2a0783b */ /* 0x000eee0000000200 */
[C---:B-----5:R-:W-:Y:S08]  /*bd10*/  HMMA.16816.F32.BF16 R28, R136.reuse, R140, R28 ;  /* 0x0000008c881c723c */ /* 0x060ff0000004181c */
[----:B------:R-:W-:Y:S01]  /*bd20*/  HMMA.16816.F32.BF16 R32, R136, R142, R32 ;  /* 0x0000008e8820723c */ /* 0x000fe20000041820 */
[----:B------:R-:W5:Y:S06]  /*bd30*/  LDSM.16.M88.4 R136, [R196+0x10900] ;  /* 0x01090000c488783b */ /* 0x000f6c0000000200 */
[----:B------:R-:W3:Y:S01]  /*bd40*/  LDSM.16.M88.4 R140, [R196+0x11100] ;  /* 0x01110000c48c783b */ /* 0x000ee20000000200 */
[C---:B-1----:R-:W-:Y:S08]  /*bd50*/  HMMA.16816.F32.BF16 R4, R132.reuse, R144, R4 ;  /* 0x000000908404723c */ /* 0x042ff00000041804 */
[C---:B------:R-:W-:Y:S01]  /*bd60*/  HMMA.16816.F32.BF16 R8, R132.reuse, R146, R8 ;  /* 0x000000928408723c */ /* 0x040fe20000041808 */
[----:B------:R-:W-:Y:S07]  /*bd70*/  LDSM.16.M88.4 R144, [R182+0x11100] ;  /* 0x01110000b690783b */ /* 0x000fee0000000200 */
[C---:B------:R-:W-:Y:S08]  /*bd80*/  HMMA.16816.F32.BF16 R12, R132.reuse, R148, R12 ;  /* 0x00000094840c723c */ /* 0x040ff0000004180c */
[C---:B------:R-:W-:Y:S01]  /*bd90*/  HMMA.16816.F32.BF16 R16, R132.reuse, R150, R16 ;  /* 0x000000968410723c */ /* 0x040fe20000041810 */
[----:B------:R-:W-:Y:S07]  /*bda0*/  LDSM.16.M88.4 R148, [R182+0x11900] ;  /* 0x01190000b694783b */ /* 0x000fee0000000200 */
[C---:B--2---:R-:W-:Y:S08]  /*bdb0*/  HMMA.16816.F32.BF16 R20, R132.reuse, R152, R20 ;  /* 0x000000988414723c */ /* 0x044ff00000041814 */
[C---:B------:R-:W-:Y:S01]  /*bdc0*/  HMMA.16816.F32.BF16 R24, R132.reuse, R154, R24 ;  /* 0x0000009a8418723c */ /* 0x040fe20000041818 */
[----:B------:R-:W-:Y:S07]  /*bdd0*/  LDSM.16.M88.4 R152, [R188+0x8000] ;  /* 0x00800000bc98783b */ /* 0x000fee0000000200 */
[C---:B----4-:R-:W-:Y:S08]  /*bde0*/  HMMA.16816.F32.BF16 R28, R132.reuse, R156, R28 ;  /* 0x0000009c841c723c */ /* 0x050ff0000004181c */
[----:B------:R-:W-:Y:S01]  /*bdf0*/  HMMA.16816.F32.BF16 R32, R132, R158, R32 ;  /* 0x0000009e8420723c */ /* 0x000fe20000041820 */
[----:B------:R-:W1:Y:S06]  /*be00*/  LDSM.16.M88.4 R132, [R182+0x10900] ;  /* 0x01090000b684783b */ /* 0x000e6c0000000200 */
[----:B------:R-:W2:Y:S01]  /*be10*/  LDSM.16.M88.4 R156, [R3+0x10100] ;  /* 0x01010000039c783b */ /* 0x000ea20000000200 */
[C---:B---3--:R-:W-:Y:S08]  /*be20*/  HMMA.16816.F32.BF16 R4, R160.reuse, R164, R4 ;  /* 0x000000a4a004723c */ /* 0x048ff00000041804 */
[C---:B------:R-:W-:Y:S01]  /*be30*/  HMMA.16816.F32.BF16 R8, R160.reuse, R166, R8 ;  /* 0x000000a6a008723c */ /* 0x040fe20000041808 */
[----:B------:R-:W-:Y:S07]  /*be40*/  LDSM.16.M88.4 R164, [R187+0x8000] ;  /* 0x00800000bba4783b */ /* 0x000fee0000000200 */
[C---:B-----5:R-:W-:Y:S08]  /*be50*/  HMMA.16816.F32.BF16 R12, R160.reuse, R136, R12 ;  /* 0x00000088a00c723c */ /* 0x060ff0000004180c */
[C---:B------:R-:W-:Y:S01]  /*be60*/  HMMA.16816.F32.BF16 R16, R160.reuse, R138, R16 ;  /* 0x0000008aa010723c */ /* 0x040fe20000041810 */
[----:B------:R-:W3:Y:S07]  /*be70*/  LDSM.16.M88.4 R136, [R3+0x10900] ;  /* 0x010900000388783b */ /* 0x000eee0000000200 */
[C---:B------:R-:W-:Y:S08]  /*be80*/  HMMA.16816.F32.BF16 R20, R160.reuse, R140, R20 ;  /* 0x0000008ca014723c */ /* 0x040ff00000041814 */
[C---:B------:R-:W-:Y:S01]  /*be90*/  HMMA.16816.F32.BF16 R24, R160.reuse, R142, R24 ;  /* 0x0000008ea018723c */ /* 0x040fe20000041818 */
[----:B------:R-:W4:Y:S07]  /*bea0*/  LDSM.16.M88.4 R140, [R3+0x11100] ;  /* 0x01110000038c783b */ /* 0x000f2e0000000200 */
[C---:B------:R-:W-:Y:S08]  /*beb0*/  HMMA.16816.F32.BF16 R28, R160.reuse, R168, R28 ;  /* 0x000000a8a01c723c */ /* 0x040ff0000004181c */
[----:B------:R-:W-:Y:S01]  /*bec0*/  HMMA.16816.F32.BF16 R32, R160, R170, R32 ;  /* 0x000000aaa020723c */ /* 0x000fe20000041820 */
[----:B------:R-:W5:Y:S06]  /*bed0*/  LDSM.16.M88.4 R160, [R3+0x11900] ;  /* 0x0119000003a0783b */ /* 0x000f6c0000000200 */
[----:B------:R-:W2:Y:S01]  /*bee0*/  LDSM.16.M88.4 R168, [R180+0x10100] ;  /* 0x01010000b4a8783b */ /* 0x000ea20000000200 */
        /* <DEDUP_REMOVED lines=13> */
[----:B------:R-:W2:Y:S07]  /*bfc0*/  LDSM.16.M88.4 R136, [R183+0x11100] ;  /* 0x01110000b788783b */ /* 0x000eae0000000200 */
        /* <DEDUP_REMOVED lines=8> */
[----:B------:R-:W1:Y:S03]  /*c050*/  LDSM.16.M88.4 R132, [R183+0x11900] ;  /* 0x01190000b784783b */ /* 0x000e660000000200 */
[----:B------:R-:W-:Y:S02]  /*c060*/  FMUL.FTZ R156, R4, c[0x0][0x320] ;  /* 0x0000c800049c7a20 */ /* 0x000fe40000410000 */
[----:B------:R-:W-:Y:S02]  /*c070*/  FMUL.FTZ R158, R5, c[0x0][0x320] ;  /* 0x0000c800059e7a20 */ /* 0x000fe40000410000 */
[C---:B--2---:R-:W-:Y:S02]  /*c080*/  HMMA.16816.F32.BF16 R20, R164.reuse, R136, R20 ;  /* 0x00000088a414723c */ /* 0x044fe40000041814 */
[----:B------:R-:W2:Y:S02]  /*c090*/  MUFU.TANH R156, R156 ;  /* 0x0000009c009c7308 */ /* 0x000ea40000002400 */
[----:B------:R-:W-:Y:S02]  /*c0a0*/  FMUL.FTZ R157, R6, c[0x0][0x320] ;  /* 0x0000c800069d7a20 */ /* 0x000fe40000410000 */
[----:B------:R-:W-:Y:S02]  /*c0b0*/  FMUL.FTZ R3, R7, c[0x0][0x320] ;  /* 0x0000c80007037a20 */ /* 0x000fe40000410000 */
[C---:B------:R-:W-:Y:S04]  /*c0c0*/  HMMA.16816.F32.BF16 R24, R164.reuse, R138, R24 ;  /* 0x0000008aa418723c */ /* 0x040fe80000041818 */
[----:B------:R-:W3:Y:S01]  /*c0d0*/  MUFU.TANH R158, R158 ;  /* 0x0000009e009e7308 */ /* 0x000ee20000002400 */
[----:B------:R-:W-:Y:S02]  /*c0e0*/  FMUL.FTZ R160, R8, c[0x0][0x320] ;  /* 0x0000c80008a07a20 */ /* 0x000fe40000410000 */
[----:B------:R-:W-:Y:S02]  /*c0f0*/  FMUL.FTZ R162, R9, c[0x0][0x320] ;  /* 0x0000c80009a27a20 */ /* 0x000fe40000410000 */
[----:B------:R-:W-:Y:S03]  /*c100*/  FMUL.FTZ R159, R10, c[0x0][0x320] ;  /* 0x0000c8000a9f7a20 */ /* 0x000fe60000410000 */
[----:B------:R-:W-:Y:S02]  /*c110*/  FMUL.FTZ R161, R11, c[0x0][0x320] ;  /* 0x0000c8000ba17a20 */ /* 0x000fe40000410000 */
[----:B------:R-:W4:Y:S01]  /*c120*/  MUFU.TANH R157, R157 ;  /* 0x0000009d009d7308 */ /* 0x000f220000002400 */
[----:B------:R-:W-:Y:S02]  /*c130*/  FMUL.FTZ R178, R12, c[0x0][0x320] ;  /* 0x0000c8000cb27a20 */ /* 0x000fe40000410000 */
[----:B------:R-:W-:Y:S02]  /*c140*/  FMUL.FTZ R171, R20, c[0x0][0x320] ;  /* 0x0000c80014ab7a20 */ /* 0x000fe40000410000 */
[----:B------:R-:W-:Y:S02]  /*c150*/  FMUL.FTZ R168, R13, c[0x0][0x320] ;  /* 0x0000c8000da87a20 */ /* 0x000fe40000410000 */
[----:B------:R-:W-:Y:S02]  /*c160*/  FMUL.FTZ R163, R14, c[0x0][0x320] ;  /* 0x0000c8000ea37a20 */ /* 0x000fe40000410000 */
[----:B------:R-:W-:Y:S01]  /*c170*/  FMUL.FTZ R172, R15, c[0x0][0x320] ;  /* 0x0000c8000fac7a20 */ /* 0x000fe20000410000 */
[----:B------:R-:W2:Y:S01]  /*c180*/  MUFU.TANH R3, R3 ;  /* 0x0000000300037308 */ /* 0x000ea20000002400 */
[C---:B-1----:R-:W-:Y:S03]  /*c190*/  HMMA.16816.F32.BF16 R28, R164.reuse, R132, R28 ;  /* 0x00000084a41c723c */ /* 0x042fe6000004181c */
        /* <DEDUP_REMOVED lines=8> */
[----:B------:R-:W2:Y:S01]  /*c220*/  MUFU.TANH R160, R160 ;  /* 0x000000a000a07308 */ /* 0x000ea20000002400 */
[----:B------:R-:W-:Y:S02]  /*c230*/  FMUL.FTZ R21, R21, c[0x0][0x320] ;  /* 0x0000c80015157a20 */ /* 0x000fe40000410000 */
[----:B------:R-:W-:Y:S02]  /*c240*/  FMUL.FTZ R19, R22, c[0x0][0x320] ;  /* 0x0000c80016137a20 */ /* 0x000fe40000410000 */
[----:B------:R-:W-:Y:S02]  /*c250*/  FMUL.FTZ R27, R28, c[0x0][0x320] ;  /* 0x0000c8001c1b7a20 */ /* 0x000fe40000410000 */
[----:B------:R-:W-:Y:S01]  /*c260*/  FMUL.FTZ R28, R29, c[0x0][0x320] ;  /* 0x0000c8001d1c7a20 */ /* 0x000fe20000410000 */
[----:B------:R-:W-:Y:S01]  /*c270*/  IADD3 R29, R209, R227, R218 ;  /* 0x000000e3d11d7210 */ /* 0x000fe20007ffe0da */
[----:B------:R-:W-:Y:S01]  /*c280*/  FMUL.FTZ R18, R23, c[0x0][0x320] ;  /* 0x0000c80017127a20 */ /* 0x000fe20000410000 */
[----:B------:R-:W2:Y:S01]  /*c290*/  MUFU.TANH R162, R162 ;  /* 0x000000a200a27308 */ /* 0x000ea20000002400 */
[----:B------:R-:W-:Y:S02]  /*c2a0*/  FMUL.FTZ R174, R24, c[0x0][0x320] ;  /* 0x0000c80018ae7a20 */ /* 0x000fe40000410000 */
[----:B------:R-:W-:Y:S02]  /*c2b0*/  FMUL.FTZ R22, R26, c[0x0][0x320] ;  /* 0x0000c8001a167a20 */ /* 0x000fe40000410000 */
[----:B-1----:R-:W-:Y:S04]  /*c2c0*/  @P2 IMAD.HI.U32 R25, R29, c[0x0][0x2c8], RZ ;  /* 0x0000b2001d192a27 */ /* 0x002fe800078e00ff */
[----:B------:R-:W-:Y:S01]  /*c2d0*/  FMUL.FTZ R24, R30, c[0x0][0x320] ;  /* 0x0000c8001e187a20 */ /* 0x000fe20000410000 */
[----:B------:R-:W1:Y:S01]  /*c2e0*/  MUFU.TANH R159, R159 ;  /* 0x0000009f009f7308 */ /* 0x000e620000002400 */
[----:B------:R-:W-:Y:S01]  /*c2f0*/  @P2 SHF.R.U32.HI R29, RZ, c[0x0][0x2cc], R25 ;  /* 0x0000b300ff1d2a19 */ /* 0x000fe20000011619 */
[----:B------:R-:W-:Y:S01]  /*c300*/  FMUL.FTZ R23, R31, c[0x0][0x320] ;  /* 0x0000c8001f177a20 */ /* 0x000fe20000410000 */
[----:B------:R-:W-:Y:S01]  /*c310*/  SHF.L.U32 R30, R195, 0x6, RZ ;  /* 0x00000006c31e7819 */ /* 0x000fe200000006ff */
[----:B------:R-:W-:Y:S01]  /*c320*/  FMUL.FTZ R164, R32, c[0x0][0x320] ;  /* 0x0000c80020a47a20 */ /* 0x000fe20000410000 */
[----:B------:R-:W-:Y:S01]  /*c330*/  ISETP.GE.AND P2, PT, R224, 0x1, PT ;  /* 0x00000001e000780c */ /* 0x000fe20003f46270 */
[----:B------:R-:W5:Y:S01]  /*c340*/  SHFL.IDX PT, R166, R29, RZ, 0x1c1f ;  /* 0x001c1fff1da67589 */ /* 0x000f6200000e0000 */
[----:B------:R-:W-:Y:S01]  /*c350*/  FMUL.FTZ R32, R33, c[0x0][0x320] ;  /* 0x0000c80021207a20 */ /* 0x000fe20000410000 */
[----:B------:R-:W-:Y:S01]  /*c360*/  LOP3.LUT R31, RZ, c[0x0][0x324], RZ, 0x33, !PT ;  /* 0x0000c900ff1f7a12 */ /* 0x000fe200078e33ff */
[----:B------:R-:W-:Y:S01]  /*c370*/  FMUL.FTZ R26, R34, c[0x0][0x320] ;  /* 0x0000c800221a7a20 */ /* 0x000fe20000410000 */
[----:B------:R-:W1:Y:S01]  /*c380*/  MUFU.TANH R161, R161 ;  /* 0x000000a100a17308 */ /* 0x000e620000002400 */
[----:B------:R-:W-:Y:S01]  /*c390*/  FMUL.FTZ R165, R35, c[0x0][0x320] ;  /* 0x0000c80023a57a20 */ /* 0x000fe20000410000 */
[----:B------:R-:W-:Y:S04]  /*c3a0*/  IADD3 R34, -R219, 0x1, -R30 ;  /* 0x00000001db227810 */ /* 0x000fe80007ffe91e */
[----:B------:R-:W-:Y:S04]  /*c3b0*/  IADD3 R34, -R206, R34, R199 ;  /* 0x00000022ce227210 */ /* 0x000fe80007ffe1c7 */
[----:B------:R-:W1:Y:S01]  /*c3c0*/  MUFU.TANH R178, R178 ;  /* 0x000000b200b27308 */ /* 0x000e620000002400 */
[----:B------:R-:W-:Y:S02]  /*c3d0*/  IADD3 R33, R34, c[0x0][0x328], RZ ;  /* 0x0000ca0022217a10 */ /* 0x000fe40007ffe0ff */
[----:B------:R-:W-:Y:S07]  /*c3e0*/  IADD3 R31, R31, R34, RZ ;  /* 0x000000221f1f7210 */ /* 0x000fee0007ffe0ff */
[----:B------:R-:W1:Y:S01]  /*c3f0*/  MUFU.TANH R168, R168 ;  /* 0x000000a800a87308 */ /* 0x000e620000002400 */
[-C--:B-----5:R-:W-:Y:S02]  /*c400*/  IADD3 R35, R33, R166.reuse, RZ ;  /* 0x000000a621237210 */ /* 0x0a0fe40007ffe0ff */
[----:B------:R-:W-:Y:S07]  /*c410*/  IADD3 R34, R31, R166, RZ ;  /* 0x000000a61f227210 */ /* 0x000fee0007ffe0ff */
        /* <DEDUP_REMOVED lines=21> */
[----:B------:R-:W-:-:S05]  /*c570*/  @!P2 BRA `(.L_x_1004) ;  /* 0x000001500000a947 */ /* 0x000fca0003800000 */
[----:B--234-:R-:W-:Y:S01]  /*c580*/  IADD3 R5, -R206, R199, R166 ;  /* 0x000000c7ce057210 */ /* 0x01cfe20007ffe1a6 */
[----:B------:R-:W-:Y:S03]  /*c590*/  BSSY B0, `(.L_x_1005) ;  /* 0x000000e000007945 */ /* 0x000fe60003800000 */
[----:B------:R-:W-:-:S13]  /*c5a0*/  ISETP.GT.AND P0, PT, R5, -0x1, PT ;  /* 0xffffffff0500780c */ /* 0x000fda0003f04270 */
[----:B------:R-:W-:-:S05]  /*c5b0*/  @P0 BRA `(.L_x_1006) ;  /* 0x0000007000000947 */ /* 0x000fca0003800000 */
[----:B------:R-:W-:Y:S01]  /*c5c0*/  LOP3.LUT R5, RZ, R5, RZ, 0x33, !PT ;  /* 0x00000005ff057212 */ /* 0x000fe200078e33ff */
[----:B------:R-:W-:Y:S05]  /*c5d0*/  IMAD.MOV.U32 R4, RZ, RZ, c[0x0][0x32c] ;  /* 0x0000cb00ff047624 */ /* 0x000fea00078e00ff */
[----:B------:R-:W-:-:S13]  /*c5e0*/  ISETP.NE.AND P0, PT, R4, 0x1, PT ;  /* 0x000000010400780c */ /* 0x000fda0003f05270 */
[----:B------:R-:W-:Y:S05]  /*c5f0*/  @P0 IMAD.HI.U32 R4, R5, c[0x0][0x330], RZ ;  /* 0x0000cc0005040a27 */ /* 0x000fea00078e00ff */
[----:B------:R-:W-:Y:S04]  /*c600*/  @P0 SHF.R.U32.HI R5, RZ, c[0x0][0x334], R4 ;  /* 0x0000cd00ff050a19 */ /* 0x000fe80000011604 */
[----:B------:R-:W-:Y:S01]  /*c610*/  LOP3.LUT R5, RZ, R5, RZ, 0x33, !PT ;  /* 0x00000005ff057212 */ /* 0x000fe200078e33ff */
[----:B------:R-:W-:-:S05]  /*c620*/  BRA `(.L_x_1007) ;  /* 0x0000004000007947 */ /* 0x000fca0003800000 */
.L_x_1006:
[----:B------:R-:W-:Y:S04]  /*c630*/  MOV R4, c[0x0][0x32c] ;  /* 0x0000cb0000047a02 */ /* 0x000fe80000000f00 */
[----:B------:R-:W-:-:S13]  /*c640*/  ISETP.NE.AND P0, PT, R4, 0x1, PT ;  /* 0x000000010400780c */ /* 0x000fda0003f05270 */
[----:B------:R-:W-:Y:S05]  /*c650*/  @P0 IMAD.HI.U32 R4, R5, c[0x0][0x330], RZ ;  /* 0x0000cc0005040a27 */ /* 0x000fea00078e00ff */
[----:B------:R-:W-:Y:S02]  /*c660*/  @P0 SHF.R.U32.HI R5, RZ, c[0x0][0x334], R4 ;  /* 0x0000cd00ff050a19 */ /* 0x000fe40000011604 */
.L_x_1007:
[----:B------:R-:W-:Y:S05]  /*c670*/  BSYNC B0 ;  /* 0x0000000000007941 */ /* 0x000fea0003800000 */
.L_x_1005:
[----:B------:R-:W-:Y:S04]  /*c680*/  IMAD R4, R5, c[0x0][0x32c], -R30 ;  /* 0x0000cb0005047a24 */ /* 0x000fe800078e0a1e */
[----:B------:R-:W-:Y:S05]  /*c690*/  IMAD.IADD R5, R4, 0x1, -R219 ;  /* 0x0000000104057824 */ /* 0x000fea00078e0adb */
[----:B------:R-:W-:Y:S02]  /*c6a0*/  IADD3 R4, R5, c[0x0][0x32c], RZ ;  /* 0x0000cb0005047a10 */ /* 0x000fe40007ffe0ff */
[----:B------:R-:W-:Y:S02]  /*c6b0*/  IMNMX R34, R34, R5, !PT ;  /* 0x0000000522227217 */ /* 0x000fe40007800200 */
[----:B------:R-:W-:Y:S02]  /*c6c0*/  IMNMX R35, R35, R4, PT ;  /* 0x0000000423237217 */ /* 0x000fe40003800200 */
.L_x_1004:
        /* <DEDUP_REMOVED lines=12> */
[----:B------:R-:W-:Y:S02]  /*c790*/  FSEL R12, R160, -INF , !P0 ;  /* 0xff800000a00c7808 */ /* 0x000fe40004000000 */
[----:B------:R-:W-:Y:S04]  /*c7a0*/  ISETP.GT.AND P0, PT, R34, 0x9, P3 ;  /* 0x000000092200780c */ /* 0x000fe80001f04270 */
[C---:B------:R-:W-:Y:S04]  /*c7b0*/  ISETP.LT.OR P0, PT, R35.reuse, 0xa, P0 ;  /* 0x0000000a2300780c */ /* 0x040fe80000701670 */
[----:B------:R-:W-:Y:S02]  /*c7c0*/  FSEL R10, R162, -INF , !P0 ;  /* 0xff800000a20a7808 */ /* 0x000fe40004000000 */
[----:B------:R-:W-:Y:S04]  /*c7d0*/  ISETP.GT.AND P0, PT, R34, 0x10, P3 ;  /* 0x000000102200780c */ /* 0x000fe80001f04270 */
[C---:B------:R-:W-:Y:S04]  /*c7e0*/  ISETP.LT.OR P0, PT, R35.reuse, 0x11, P0 ;  /* 0x000000112300780c */ /* 0x040fe80000701670 */
[----:B-1----:R-:W-:Y:S02]  /*c7f0*/  FSEL R178, R178, -INF , !P0 ;  /* 0xff800000b2b27808 */ /* 0x002fe40004000000 */
[----:B------:R-:W-:Y:S04]  /*c800*/  ISETP.GT.AND P0, PT, R34, 0x11, P3 ;  /* 0x000000112200780c */ /* 0x000fe80001f04270 */
[C---:B------:R-:W-:Y:S04]  /*c810*/  ISETP.LT.OR P0, PT, R35.reuse, 0x12, P0 ;  /* 0x000000122300780c */ /* 0x040fe80000701670 */
        /* <DEDUP_REMOVED lines=43> */
.L_x_1010:
[----:B------:R-:W-:Y:S04]  /*cad0*/  MOV R6, c[0x0][0x32c] ;  /* 0x0000cb0000067a02 */ /* 0x000fe80000000f00 */
[----:B------:R-:W-:-:S13]  /*cae0*/  ISETP.NE.AND P0, PT, R6, 0x1, PT ;  /* 0x000000010600780c */ /* 0x000fda0003f05270 */
[----:B------:R-:W-:Y:S05]  /*caf0*/  @P0 IMAD.HI.U32 R6, R7, c[0x0][0x330], RZ ;  /* 0x0000cc0007060a27 */ /* 0x000fea00078e00ff */
[----:B------:R-:W-:Y:S02]  /*cb00*/  @P0 SHF.R.U32.HI R7, RZ, c[0x0][0x334], R6 ;  /* 0x0000cd00ff070a19 */ /* 0x000fe40000011606 */
.L_x_1011:
[----:B------:R-:W-:Y:S05]  /*cb10*/  BSYNC B0 ;  /* 0x0000000000007941 */ /* 0x000fea0003800000 */
.L_x_1009:
[----:B------:R-:W-:Y:S04]  /*cb20*/  IMAD R30, R7, c[0x0][0x32c], -R30 ;  /* 0x0000cb00071e7a24 */ /* 0x000fe800078e0a1e */
[----:B------:R-:W-:Y:S05]  /*cb30*/  IMAD.IADD R7, R30, 0x1, -R219 ;  /* 0x000000011e077824 */ /* 0x000fea00078e0adb */
[----:B------:R-:W-:Y:S02]  /*cb40*/  IADD3 R6, R7, c[0x0][0x32c], RZ ;  /* 0x0000cb0007067a10 */ /* 0x000fe40007ffe0ff */
[----:B------:R-:W-:Y:S02]  /*cb50*/  IMNMX R4, R4, R7, !PT ;  /* 0x0000000704047217 */ /* 0x000fe40007800200 */
[----:B------:R-:W-:Y:S02]  /*cb60*/  IMNMX R5, R5, R6, PT ;  /* 0x0000000605057217 */ /* 0x000fe40003800200 */
.L_x_1008:
[----:B------:R-:W-:Y:S01]  /*cb70*/  IADD3 R7, R195, -0x2, RZ ;  /* 0xfffffffec3077810 */ /* 0x000fe20007ffe0ff */
[----:B------:R-:W-:Y:S04]  /*cb80*/  DEPBAR.LE SB0, 0x2 ;  /* 0x000080800000791a */ /* 0x000fe80000000000 */
[----:B------:R-:W-:Y:S01]  /*cb90*/  BAR.SYNC.DEFER_BLOCKING 0x0 ;  /* 0x0000000000007b1d */ /* 0x000fe20000010000 */
[----:B------:R-:W-:Y:S01]  /*cba0*/  ISETP.GE.AND P2, PT, R7, R198, PT ;  /* 0x000000c60700720c */ /* 0x000fe20003f46270 */
[----:B------:R-:W-:Y:S01]  /*cbb0*/  IMAD R165, R185, 0x6000, RZ ;  /* 0x00006000b9a57824 */ /* 0x000fe200078e02ff */
[----:B------:R-:W-:Y:S02]  /*cbc0*/  IADD3 R146, R186, R181, RZ ;  /* 0x000000b5ba927210 */ /* 0x000fe40007ffe0ff */
[----:B------:R-:W-:Y:S02]  /*cbd0*/  IADD3 R144, R181, R184, RZ ;  /* 0x000000b8b5907210 */ /* 0x000fe40007ffe0ff */
[C---:B------:R-:W-:Y:S02]  /*cbe0*/  IADD3 R135, R191.reuse, R146, RZ ;  /* 0x00000092bf877210 */ /* 0x040fe40007ffe0ff */
[----:B------:R-:W-:Y:S05]  /*cbf0*/  IADD3 R164, R191, R144, RZ ;  /* 0x00000090bfa47210 */ /* 0x000fea0007ffe0ff */
[----:B------:R-:W-:Y:S01]  /*cc00*/  @P2 SHF.R.S32.HI R6, RZ, 0x1f, R7 ;  /* 0x0000001fff062819 */ /* 0x000fe20000011407 */
[C---:B------:R-:W-:Y:S04]  /*cc10*/  @P2 IMAD.WIDE.U32 R8, R7.reuse, c[0x0][0x1e0], RZ ;  /* 0x0000780007082a25 */ /* 0x040fe800078e00ff */
[----:B------:R-:W-:Y:S04]  /*cc20*/  @P2 IMAD R6, R6, c[0x0][0x1e0], RZ ;  /* 0x0000780006062a24 */ /* 0x000fe800078e02ff */
[----:B------:R-:W-:Y:S01]  /*cc30*/  @P2 IMAD R6, R7, c[0x0][0x1e4], R6 ;  /* 0x0000790007062a24 */ /* 0x000fe200078e0206 */
[----:B------:R-:W-:Y:S04]  /*cc40*/  LDSM.16.MT88.4 R28, [R144+0x100] ;  /* 0x00010000901c783b */ /* 0x000fe80000004200 */
[----:B------:R-:W-:Y:S02]  /*cc50*/  @P2 IADD3 R6, R9, R6, RZ ;  /* 0x0000000609062210 */ /* 0x000fe40007ffe0ff */
[C---:B------:R-:W-:Y:S02]  /*cc60*/  @P2 SHF.L.U32 R9, R8.reuse, 0x6, RZ ;  /* 0x0000000608092819 */ /* 0x040fe400000006ff */
[----:B------:R-:W-:Y:S02]  /*cc70*/  @P2 SHF.L.U64.HI R13, R8, 0x6, R6 ;  /* 0x00000006080d2819 */ /* 0x000fe40000010206 */
[----:B------:R-:W-:Y:S04]  /*cc80*/  @P2 IADD3 R7, P4, P0, R212, R9, R203 ;  /* 0x00000009d4072210 */ /* 0x000fe8000789e0cb */
[----:B------:R-:W-:Y:S02]  /*cc90*/  @P2 IADD3.X R6, R217, R13, R202, P4, P0 ;  /* 0x0000000dd9062210 */ /* 0x000fe400027e04ca */
[C---:B------:R-:W-:Y:S02]  /*cca0*/  ISETP.GT.AND P0, PT, R4.reuse, RZ, P3 ;  /* 0x000000ff0400720c */ /* 0x040fe40001f04270 */
[----:B------:R-:W-:Y:S02]  /*ccb0*/  ISETP.GE.AND P4, PT, R201, c[0x0][0x1d4], PT ;  /* 0x00007500c9007a0c */ /* 0x000fe40003f86270 */
[----:B------:R-:W-:Y:S04]  /*ccc0*/  ISETP.LT.OR P0, PT, R5, 0x1, P0 ;  /* 0x000000010500780c */ /* 0x000fe80000701670 */
[----:B------:R-:W-:Y:S02]  /*ccd0*/  FSEL R21, R157, -INF , !P0 ;  /* 0xff8000009d157808 */ /* 0x000fe40004000000 */
[----:B------:R-:W-:Y:S04]  /*cce0*/  @P2 IADD3 R9, P0, R9, R212, RZ ;  /* 0x000000d409092210 */ /* 0x000fe80007f1e0ff */
[----:B------:R-:W-:Y:S02]  /*ccf0*/  @P2 IADD3.X R8, R13, R217, RZ, P0, !PT ;  /* 0x000000d90d082210 */ /* 0x000fe400007fe4ff */
[C---:B------:R-:W-:Y:S04]  /*cd00*/  @P2 LEA R170, P0, R9.reuse, c[0x0][0x1c8], 0x1 ;  /* 0x0000720009aa2a11 */ /* 0x040fe800078008ff */
[----:B------:R-:W-:Y:S02]  /*cd10*/  @P2 LEA.HI.X R171, R9, c[0x0][0x1cc], R8, 0x1, P0 ;  /* 0x0000730009ab2a11 */ /* 0x000fe400000f0c08 */
[----:B------:R-:W-:Y:S02]  /*cd20*/  @P2 LEA R168, P0, R7, c[0x0][0x1c8], 0x1 ;  /* 0x0000720007a82a11 */ /* 0x000fe400078008ff */
[----:B------:R-:W-:Y:S02]  /*cd30*/  FMNMX.FTZ R8, R21, R0, !PT ;  /* 0x0000000015087209 */ /* 0x000fe40007810000 */
[----:B------:R-:W-:Y:S02]  /*cd40*/  @P2 LEA.HI.X R169, R7, c[0x0][0x1cc], R6, 0x1, P0 ;  /* 0x0000730007a92a11 */ /* 0x000fe400000f0c06 */
        /* <DEDUP_REMOVED lines=74> */
[----:B------:R-:W-:Y:S03]  /*d1f0*/  FSEL R133, R25, -INF , !P0 ;  /* 0xff80000019857808 */ /* 0x000fe60004000000 */
[----:B------:R-:W1:Y:S01]  /*d200*/  SHFL.BFLY PT, R4, R5, 0x2, 0x1f ;  /* 0x0c401f0005047f89 */ /* 0x000e6200000e0000 */
[----:B------:R-:W-:Y:S02]  /*d210*/  FMNMX.FTZ R6, R133, R8, !PT ;  /* 0x0000000885067209 */ /* 0x000fe40007810000 */
[----:B-1----:R-:W-:Y:S05]  /*d220*/  FMNMX.FTZ R3, R5, R4, !PT ;  /* 0x0000000405037209 */ /* 0x002fea0007810000 */
[----:B------:R-:W1:Y:S02]  /*d230*/  SHFL.BFLY PT, R132, R3, 0x1, 0x1f ;  /* 0x0c201f0003847f89 */ /* 0x000e6400000e0000 */
[----:B-1----:R-:W-:Y:S06]  /*d240*/  FMNMX.FTZ R132, R3, R132, !PT ;  /* 0x0000008403847209 */ /* 0x002fec0007810000 */
[----:B------:R-:W1:Y:S01]  /*d250*/  SHFL.BFLY PT, R3, R6, 0x2, 0x1f ;  /* 0x0c401f0006037f89 */ /* 0x000e6200000e0000 */
[C---:B------:R-:W-:Y:S01]  /*d260*/  FSETP.NEU.FTZ.AND P0, PT, R132.reuse, -INF , PT ;  /* 0xff8000008400780b */ /* 0x040fe20003f1d000 */
[C---:B------:R-:W-:Y:S03]  /*d270*/  FMUL.FTZ R151, R132.reuse, c[0x0][0x2d0] ;  /* 0x0000b40084977a20 */ /* 0x040fe60000410000 */
[----:B------:R-:W-:Y:S02]  /*d280*/  FSEL R7, R132, RZ, P0 ;  /* 0x000000ff84077208 */ /* 0x000fe40000000000 */
[----:B------:R-:W-:Y:S03]  /*d290*/  FSEL R151, R151, RZ, P0 ;  /* 0x000000ff97977208 */ /* 0x000fe60000000000 */
[----:B------:R-:W-:Y:S02]  /*d2a0*/  FADD.FTZ R7, -R7, R2 ;  /* 0x0000000207077221 */ /* 0x000fe40000010100 */
[--C-:B------:R-:W-:Y:S02]  /*d2b0*/  FFMA.FTZ R173, R14, c[0x0][0x2d0], -R151.reuse ;  /* 0x0000b4000ead7a23 */ /* 0x100fe40000010897 */
[--C-:B------:R-:W-:Y:S02]  /*d2c0*/  FFMA.FTZ R174, R12, c[0x0][0x2d0], -R151.reuse ;  /* 0x0000b4000cae7a23 */ /* 0x100fe40000010897 */
[--C-:B------:R-:W-:Y:S02]  /*d2d0*/  FFMA.FTZ R176, R11, c[0x0][0x2d0], -R151.reuse ;  /* 0x0000b4000bb07a23 */ /* 0x100fe40000010897 */
[--C-:B------:R-:W-:Y:S01]  /*d2e0*/  FFMA.FTZ R167, R10, c[0x0][0x2d0], -R151.reuse ;  /* 0x0000b4000aa77a23 */ /* 0x100fe20000010897 */
[----:B------:R-:W-:Y:S01]  /*d2f0*/  MUFU.EX2 R173, R173 ;  /* 0x000000ad00ad7308 */ /* 0x000fe20000000800 */
[----:B------:R-:W-:Y:S02]  /*d300*/  FMUL.FTZ R2, R7, c[0x0][0x2d0] ;  /* 0x0000b40007027a20 */ /* 0x000fe40000410000 */
[--C-:B------:R-:W-:Y:S01]  /*d310*/  FFMA.FTZ R180, R142, c[0x0][0x2d0], -R151.reuse ;  /* 0x0000b4008eb47a23 */ /* 0x100fe20000010897 */
[----:B-1----:R-:W-:Y:S01]  /*d320*/  FMNMX.FTZ R4, R6, R3, !PT ;  /* 0x0000000306047209 */ /* 0x002fe20007810000 */
[--C-:B------:R-:W-:Y:S02]  /*d330*/  FFMA.FTZ R183, R140, c[0x0][0x2d0], -R151.reuse ;  /* 0x0000b4008cb77a23 */ /* 0x100fe40000010897 */
[--C-:B------:R-:W-:Y:S02]  /*d340*/  FFMA.FTZ R230, R162, c[0x0][0x2d0], -R151.reuse ;  /* 0x0000b400a2e67a23 */ /* 0x100fe40000010897 */
[----:B------:R-:W1:Y:S01]  /*d350*/  SHFL.BFLY PT, R3, R4, 0x1, 0x1f ;  /* 0x0c201f0004037f89 */ /* 0x000e6200000e0000 */
[----:B------:R-:W2:Y:S01]  /*d360*/  MUFU.EX2 R2, R2 ;  /* 0x0000000200027308 */ /* 0x000ea20000000800 */
[--C-:B------:R-:W-:Y:S02]  /*d370*/  FFMA.FTZ R231, R160, c[0x0][0x2d0], -R151.reuse ;  /* 0x0000b400a0e77a23 */ /* 0x100fe40000010897 */
[--C-:B------:R-:W-:Y:S02]  /*d380*/  FFMA.FTZ R232, R158, c[0x0][0x2d0], -R151.reuse ;  /* 0x0000b4009ee87a23 */ /* 0x100fe40000010897 */
[--C-:B------:R-:W-:Y:S02]  /*d390*/  FFMA.FTZ R233, R156, c[0x0][0x2d0], -R151.reuse ;  /* 0x0000b4009ce97a23 */ /* 0x100fe40000010897 */
[--C-:B------:R-:W-:Y:S02]  /*d3a0*/  FFMA.FTZ R238, R154, c[0x0][0x2d0], -R151.reuse ;  /* 0x0000b4009aee7a23 */ /* 0x100fe40000010897 */
[--C-:B------:R-:W-:Y:S01]  /*d3b0*/  FFMA.FTZ R239, R152, c[0x0][0x2d0], -R151.reuse ;  /* 0x0000b40098ef7a23 */ /* 0x100fe20000010897 */
[----:B------:R-:W3:Y:S01]  /*d3c0*/  MUFU.EX2 R176, R176 ;  /* 0x000000b000b07308 */ /* 0x000ee20000000800 */
[--C-:B------:R-:W-:Y:S02]  /*d3d0*/  FFMA.FTZ R240, R150, c[0x0][0x2d0], -R151.reuse ;  /* 0x0000b40096f07a23 */ /* 0x100fe40000010897 */
[--C-:B------:R-:W-:Y:S02]  /*d3e0*/  FFMA.FTZ R178, R178, c[0x0][0x2d0], -R151.reuse ;  /* 0x0000b400b2b27a23 */ /* 0x100fe40000010897 */
[--C-:B------:R-:W-:Y:S01]  /*d3f0*/  FFMA.FTZ R181, R166, c[0x0][0x2d0], -R151.reuse ;  /* 0x0000b400a6b57a23 */ /* 0x100fe20000010897 */
[----:B------:R-:W-:Y:S01]  /*d400*/  IADD3 R166, R186, R165, RZ ;  /* 0x000000a5baa67210 */ /* 0x000fe20007ffe0ff */
[----:B------:R-:W-:Y:S01]  /*d410*/  FFMA.FTZ R151, R134, c[0x0][0x2d0], -R151 ;  /* 0x0000b40086977a23 */ /* 0x000fe20000010897 */
[----:B------:R-:W-:Y:S02]  /*d420*/  IADD3 R165, R165, R184, RZ ;  /* 0x000000b8a5a57210 */ /* 0x000fe40007ffe0ff */
[----:B------:R-:W-:Y:S01]  /*d430*/  MUFU.EX2 R174, R174 ;  /* 0x000000ae00ae7308 */ /* 0x000fe20000000800 */
[----:B-1----:R-:W-:Y:S01]  /*d440*/  FMNMX.FTZ R3, R4, R3, !PT ;  /* 0x0000000304037209 */ /* 0x002fe20007810000 */
[C---:B--2---:R-:W-:Y:S02]  /*d450*/  FMUL.FTZ R4, R2.reuse, R128 ;  /* 0x0000008002047220 */ /* 0x044fe40000410000 */
[C---:B------:R-:W-:Y:S01]  /*d460*/  FMUL.FTZ R8, R2.reuse, R124 ;  /* 0x0000007c02087220 */ /* 0x040fe20000410000 */
[C---:B------:R-:W-:Y:S01]  /*d470*/  FSETP.NEU.FTZ.AND P0, PT, R3.reuse, -INF , PT ;  /* 0xff8000000300780b */ /* 0x040fe20003f1d000 */
[C---:B------:R-:W-:Y:S04]  /*d480*/  FMUL.FTZ R148, R3.reuse, c[0x0][0x2d0] ;  /* 0x0000b40003947a20 */ /* 0x040fe80000410000 */
[----:B------:R-:W1:Y:S01]  /*d490*/  MUFU.EX2 R167, R167 ;  /* 0x000000a700a77308 */ /* 0x000e620000000800 */
[----:B------:R-:W-:Y:S01]  /*d4a0*/  FSEL R5, R3, RZ, P0 ;  /* 0x000000ff03057208 */ /* 0x000fe20000000000 */
[----:B------:R-:W-:Y:S01]  /*d4b0*/  FMUL.FTZ R16, R2, R116 ;  /* 0x0000007402107220 */ /* 0x000fe20000410000 */
[----:B------:R-:W-:Y:S01]  /*d4c0*/  FSEL R148, R148, RZ, P0 ;  /* 0x000000ff94947208 */ /* 0x000fe20000000000 */
[C---:B------:R-:W-:Y:S01]  /*d4d0*/  FMUL.FTZ R17, R2.reuse, R117 ;  /* 0x0000007502117220 */ /* 0x040fe20000410000 */
[----:B---3--:R-:W-:Y:S01]  /*d4e0*/  F2FP.BF16.PACK_AB R136, R173, R176 ;  /* 0x000000b0ad88723e */ /* 0x008fe200000010ff */
[----:B------:R-:W-:Y:S01]  /*d4f0*/  FADD.FTZ R5, -R5, R0 ;  /* 0x0000000005057221 */ /* 0x000fe20000010100 */
[----:B------:R-:W-:Y:S01]  /*d500*/  ISETP.GE.AND P0, PT, R185, 0x1, PT ;  /* 0x00000001b900780c */ /* 0x000fe20003f06270 */
[--C-:B------:R-:W-:Y:S01]  /*d510*/  FFMA.FTZ R177, R15, c[0x0][0x2d0], -R148.reuse ;  /* 0x0000b4000fb17a23 */ /* 0x100fe20000010894 */
[----:B------:R-:W-:Y:S01]  /*d520*/  IADD3 R185, R185, 0x1, RZ ;  /* 0x00000001b9b97810 */ /* 0x000fe20007ffe0ff */
[--C-:B------:R-:W-:Y:S01]  /*d530*/  FFMA.FTZ R172, R13, c[0x0][0x2d0], -R148.reuse ;  /* 0x0000b4000dac7a23 */ /* 0x100fe20000010894 */
[----:B------:R-:W-:Y:S01]  /*d540*/  MUFU.EX2 R241, R151 ;  /* 0x0000009700f17308 */ /* 0x000fe20000000800 */
[----:B------:R-:W2:Y:S01]  /*d550*/  LDSM.16.MT88.4 R12, [R146+0x100] ;  /* 0x00010000920c783b */ /* 0x000ea20000004200 */
[--C-:B------:R-:W-:Y:S01]  /*d560*/  FFMA.FTZ R179, R21, c[0x0][0x2d0], -R148.reuse ;  /* 0x0000b40015b37a23 */ /* 0x100fe20000010894 */
[----:B------:R-:W-:Y:S01]  /*d570*/  SEL R185, R185, RZ, !P0 ;  /* 0x000000ffb9b97207 */ /* 0x000fe20004000000 */
[--C-:B------:R-:W-:Y:S01]  /*d580*/  FFMA.FTZ R175, R9, c[0x0][0x2d0], -R148.reuse ;  /* 0x0000b40009af7a23 */ /* 0x100fe20000010894 */
[----:B------:R-:W-:Y:S01]  /*d590*/  ISETP.GT.AND P0, PT, R195, R228, PT ;  /* 0x000000e4c300720c */ /* 0x000fe20003f04270 */
[----:B------:R-:W-:Y:S01]  /*d5a0*/  FMUL.FTZ R0, R5, c[0x0][0x2d0] ;  /* 0x0000b40005007a20 */ /* 0x000fe20000410000 */
[----:B------:R-:W-:Y:S01]  /*d5b0*/  IADD3 R195, R195, -0x1, RZ ;  /* 0xffffffffc3c37810 */ /* 0x000fe20007ffe0ff */
[C---:B------:R-:W-:Y:S01]  /*d5c0*/  FMUL.FTZ R5, R2.reuse, R129 ;  /* 0x0000008102057220 */ /* 0x040fe20000410000 */
[----:B------:R-:W3:Y:S01]  /*d5d0*/  LDSM.16.MT88.4 R20, [R135+0x100] ;  /* 0x000100008714783b */ /* 0x000ee20000004200 */
[----:B------:R-:W-:Y:S01]  /*d5e0*/  MUFU.EX2 R179, R179 ;  /* 0x000000b300b37308 */ /* 0x000fe20000000800 */
[C---:B------:R-:W-:Y:S01]  /*d5f0*/  FMUL.FTZ R9, R2.reuse, R125 ;  /* 0x0000007d02097220 */ /* 0x040fe20000410000 */
[----:B-1----:R-:W-:Y:S01]  /*d600*/  F2FP.BF16.PACK_AB R138, R167, R174 ;  /* 0x000000aea78a723e */ /* 0x002fe200000010ff */
[C---:B------:R-:W-:Y:S02]  /*d610*/  FMUL.FTZ R24, R2.reuse, R108 ;  /* 0x0000006c02187220 */ /* 0x040fe40000410000 */
[C---:B------:R-:W-:Y:S02]  /*d620*/  FMUL.FTZ R25, R2.reuse, R109 ;  /* 0x0000006d02197220 */ /* 0x040fe40000410000 */
[C---:B------:R-:W-:Y:S03]  /*d630*/  FMUL.FTZ R32, R2.reuse, R100 ;  /* 0x0000006402207220 */ /* 0x040fe60000410000 */
[----:B------:R-:W1:Y:S01]  /*d640*/  MUFU.EX2 R0, R0 ;  /* 0x0000000000007308 */ /* 0x000e620000000800 */
[----:B------:R-:W-:Y:S02]  /*d650*/  FMUL.FTZ R33, R2, R101 ;  /* 0x0000006502217220 */ /* 0x000fe40000410000 */
[--C-:B------:R-:W-:Y:S02]  /*d660*/  FFMA.FTZ R182, R163, c[0x0][0x2d0], -R148.reuse ;  /* 0x0000b400a3b67a23 */ /* 0x100fe40000010894 */
[--C-:B------:R-:W-:Y:S02]  /*d670*/  FFMA.FTZ R227, R161, c[0x0][0x2d0], -R148.reuse ;  /* 0x0000b400a1e37a23 */ /* 0x100fe40000010894 */
[----:B------:R-:W-:Y:S01]  /*d680*/  LDSM.16.MT88.4 R160, [R166+0x5900] ;  /* 0x00590000a6a0783b */ /* 0x000fe20000004200 */
[--C-:B------:R-:W-:Y:S02]  /*d690*/  FFMA.FTZ R196, R143, c[0x0][0x2d0], -R148.reuse ;  /* 0x0000b4008fc47a23 */ /* 0x100fe40000010894 */
[----:B------:R-:W4:Y:S01]  /*d6a0*/  MUFU.EX2 R177, R177 ;  /* 0x000000b100b17308 */ /* 0x000f220000000800 */
        /* <DEDUP_REMOVED lines=8> */
[C---:B-1----:R-:W-:Y:S02]  /*d730*/  FMUL.FTZ R6, R0.reuse, R130 ;  /* 0x0000008200067220 */ /* 0x042fe40000410000 */
[C---:B------:R-:W-:Y:S02]  /*d740*/  FMUL.FTZ R7, R0.reuse, R131 ;  /* 0x0000008300077220 */ /* 0x040fe40000410000 */
[C---:B------:R-:W-:Y:S02]  /*d750*/  FMUL.FTZ R10, R0.reuse, R126 ;  /* 0x0000007e000a7220 */ /* 0x040fe40000410000 */
[----:B------:R-:W1:Y:S01]  /*d760*/  MUFU.EX2 R175, R175 ;  /* 0x000000af00af7308 */ /* 0x000e620000000800 */
[C---:B------:R-:W-:Y:S01]  /*d770*/  FMUL.FTZ R11, R0.reuse, R127 ;  /* 0x0000007f000b7220 */ /* 0x040fe20000410000 */
[----:B------:R-:W-:Y:S01]  /*d780*/  LDSM.16.MT88.4 R128, [R135+0x2900] ;  /* 0x002900008780783b */ /* 0x000fe20000004200 */
[C---:B------:R-:W-:Y:S01]  /*d790*/  FMUL.FTZ R18, R0.reuse, R118 ;  /* 0x0000007600127220 */ /* 0x040fe20000410000 */
[----:B----4-:R-:W-:Y:S01]  /*d7a0*/  F2FP.BF16.PACK_AB R137, R177, R179 ;  /* 0x000000b3b189723e */ /* 0x010fe200000010ff */
[C---:B------:R-:W-:Y:S02]  /*d7b0*/  FMUL.FTZ R19, R0.reuse, R119 ;  /* 0x0000007700137220 */ /* 0x040fe40000410000 */
[C---:B------:R-:W-:Y:S02]  /*d7c0*/  FMUL.FTZ R26, R0.reuse, R110 ;  /* 0x0000006e001a7220 */ /* 0x040fe40000410000 */
[C---:B------:R-:W-:Y:S01]  /*d7d0*/  FMUL.FTZ R27, R0.reuse, R111 ;  /* 0x0000006f001b7220 */ /* 0x040fe20000410000 */
[----:B------:R-:W-:Y:S01]  /*d7e0*/  LDSM.16.MT88.4 R116, [R135+0x900] ;  /* 0x000900008774783b */ /* 0x000fe20000004200 */
[C---:B------:R-:W-:Y:S01]  /*d7f0*/  FMUL.FTZ R34, R0.reuse, R102 ;  /* 0x0000006600227220 */ /* 0x040fe20000410000 */
[----:B------:R-:W-:Y:S01]  /*d800*/  MUFU.EX2 R178, R178 ;  /* 0x000000b200b27308 */ /* 0x000fe20000000800 */
[----:B------:R-:W-:Y:S02]  /*d810*/  FMUL.FTZ R35, R0, R103 ;  /* 0x0000006700237220 */ /* 0x000fe40000410000 */
[--C-:B------:R-:W-:Y:S02]  /*d820*/  FFMA.FTZ R134, R149, c[0x0][0x2d0], -R148.reuse ;  /* 0x0000b40095867a23 */ /* 0x100fe40000010894 */
[--C-:B------:R-:W-:Y:S01]  /*d830*/  FFMA.FTZ R243, R147, c[0x0][0x2d0], -R148.reuse ;  /* 0x0000b40093f37a23 */ /* 0x100fe20000010894 */
[----:B------:R-:W-:Y:S01]  /*d840*/  LDSM.16.MT88.4 R108, [R146+0x2100] ;  /* 0x00210000926c783b */ /* 0x000fe20000004200 */
[--C-:B------:R-:W-:Y:S02]  /*d850*/  FFMA.FTZ R242, R145, c[0x0][0x2d0], -R148.reuse ;  /* 0x0000b40091f27a23 */ /* 0x100fe40000010894 */
[----:B------:R-:W-:Y:S01]  /*d860*/  FFMA.FTZ R148, R133, c[0x0][0x2d0], -R148 ;  /* 0x0000b40085947a23 */ /* 0x000fe20000010894 */
[----:B------:R-:W4:Y:S01]  /*d870*/  MUFU.EX2 R181, R181 ;  /* 0x000000b500b57308 */ /* 0x000f220000000800 */
[C---:B------:R-:W-:Y:S01]  /*d880*/  FMUL.FTZ R36, R2.reuse, R36 ;  /* 0x0000002402247220 */ /* 0x040fe20000410000 */
[----:B-1----:R-:W-:Y:S01]  /*d890*/  F2FP.BF16.PACK_AB R139, R175, R172 ;  /* 0x000000acaf8b723e */ /* 0x002fe200000010ff */
[----:B------:R-:W-:Y:S01]  /*d8a0*/  FMUL.FTZ R37, R2, R37 ;  /* 0x0000002502257220 */ /* 0x000fe20000410000 */
[----:B------:R-:W-:Y:S01]  /*d8b0*/  LDSM.16.MT88.4 R100, [R144+0x2100] ;  /* 0x002100009064783b */ /* 0x000fe20000004200 */
[C---:B------:R-:W-:Y:S02]  /*d8c0*/  FMUL.FTZ R38, R0.reuse, R38 ;  /* 0x0000002600267220 */ /* 0x040fe40000410000 */
[----:B------:R-:W-:Y:S02]  /*d8d0*/  FMUL.FTZ R39, R0, R39 ;  /* 0x0000002700277220 */ /* 0x000fe40000410000 */
[C---:B--2---:R-:W-:Y:S01]  /*d8e0*/  HMMA.16816.F32.BF16 R4, R136.reuse, R12, R4 ;  /* 0x0000000c8804723c */ /* 0x044fe20000041804 */
[----:B------:R1:W-:Y:S02]  /*d8f0*/  MUFU.EX2 R133, R148 ;  /* 0x0000009400857308 */ /* 0x0003e40000000800 */
[----:B------:R-:W-:Y:S02]  /*d900*/  LDSM.16.MT88.4 R124, [R146+0x2900] ;  /* 0x00290000927c783b */ /* 0x000fe40000004200 */
[C---:B------:R-:W-:Y:S02]  /*d910*/  FMUL.FTZ R40, R2.reuse, R40 ;  /* 0x0000002802287220 */ /* 0x040fe40000410000 */
[C---:B------:R-:W-:Y:S01]  /*d920*/  FMUL.FTZ R12, R2.reuse, R120 ;  /* 0x00000078020c7220 */ /* 0x040fe20000410000 */
[C---:B------:R-:W-:Y:S03]  /*d930*/  HMMA.16816.F32.BF16 R8, R136.reuse, R14, R8 ;  /* 0x0000000e8808723c */ /* 0x040fe60000041808 */
[----:B------:R-:W-:Y:S01]  /*d940*/  LDSM.16.MT88.4 R156, [R164+0x3900] ;  /* 0x00390000a49c783b */ /* 0x000fe20000004200 */
[C---:B------:R-:W-:Y:S01]  /*d950*/  FMUL.FTZ R13, R2.reuse, R121 ;  /* 0x00000079020d7220 */ /* 0x040fe20000410000 */
[----:B------:R-:W-:Y:S01]  /*d960*/  MUFU.EX2 R180, R180 ;  /* 0x000000b400b47308 */ /* 0x000fe20000000800 */
[----:B------:R-:W-:Y:S02]  /*d970*/  FMUL.FTZ R41, R2, R41 ;  /* 0x0000002902297220 */ /* 0x000fe40000410000 */
[C---:B------:R-:W-:Y:S04]  /*d980*/  FMUL.FTZ R14, R0.reuse, R122 ;  /* 0x0000007a000e7220 */ /* 0x040fe80000410000 */
[C---:B------:R-:W-:Y:S02]  /*d990*/  FMUL.FTZ R15, R0.reuse, R123 ;  /* 0x0000007b000f7220 */ /* 0x040fe40000410000 */
[----:B------:R-:W2:Y:S01]  /*d9a0*/  LDSM.16.MT88.4 R120, [R164+0x100] ;  /* 0x00010000a478783b */ /* 0x000ea20000004200 */
[C---:B------:R-:W-:Y:S01]  /*d9b0*/  FMUL.FTZ R42, R0.reuse, R42 ;  /* 0x0000002a002a7220 */ /* 0x040fe20000410000 */
[----:B------:R-:W-:Y:S01]  /*d9c0*/  MUFU.EX2 R183, R183 ;  /* 0x000000b700b77308 */ /* 0x000fe20000000800 */
[----:B------:R-:W-:Y:S02]  /*d9d0*/  FMUL.FTZ R43, R0, R43 ;  /* 0x0000002b002b7220 */ /* 0x000fe40000410000 */
[C---:B---3--:R-:W-:Y:S03]  /*d9e0*/  HMMA.16816.F32.BF16 R12, R136.reuse, R20, R12 ;  /* 0x00000014880c723c */ /* 0x048fe6000004180c */
[----:B-1----:R-:W-:Y:S01]  /*d9f0*/  LDSM.16.MT88.4 R148, [R135+0x3900] ;  /* 0x003900008794783b */ /* 0x002fe20000004200 */
[C---:B------:R-:W-:Y:S02]  /*da00*/  FMUL.FTZ R44, R2.reuse, R44 ;  /* 0x0000002c022c7220 */ /* 0x040fe40000410000 */
[C---:B------:R-:W-:Y:S01]  /*da10*/  FMUL.FTZ R45, R2.reuse, R45 ;  /* 0x0000002d022d7220 */ /* 0x040fe20000410000 */
[----:B------:R-:W-:Y:S01]  /*da20*/  MUFU.EX2 R182, R182 ;  /* 0x000000b600b67308 */ /* 0x000fe20000000800 */
[C---:B------:R-:W-:Y:S04]  /*da30*/  HMMA.16816.F32.BF16 R16, R136.reuse, R22, R16 ;  /* 0x000000168810723c */ /* 0x040fe80000041810 */
[C---:B------:R-:W-:Y:S02]  /*da40*/  FMUL.FTZ R20, R2.reuse, R112 ;  /* 0x0000007002147220 */ /* 0x040fe40000410000 */
[----:B------:R-:W-:Y:S02]  /*da50*/  FMUL.FTZ R21, R2, R113 ;  /* 0x0000007102157220 */ /* 0x000fe40000410000 */
[C---:B------:R-:W-:Y:S01]  /*da60*/  FMUL.FTZ R22, R0.reuse, R114 ;  /* 0x0000007200167220 */ /* 0x040fe20000410000 */
[----:B------:R-:W1:Y:S03]  /*da70*/  MUFU.EX2 R227, R227 ;  /* 0x000000e300e37308 */ /* 0x000e660000000800 */
[C---:B------:R-:W-:Y:S02]  /*da80*/  FMUL.FTZ R23, R0.reuse, R115 ;  /* 0x0000007300177220 */ /* 0x040fe40000410000 */
[----:B------:R-:W-:Y:S01]  /*da90*/  LDSM.16.MT88.4 R112, [R146+0x900] ;  /* 0x000900009270783b */ /* 0x000fe20000004200 */
[C---:B------:R-:W-:Y:S02]  /*daa0*/  FMUL.FTZ R46, R0.reuse, R46 ;  /* 0x0000002e002e7220 */ /* 0x040fe40000410000 */
[----:B------:R-:W-:Y:S02]  /*dab0*/  FMUL.FTZ R47, R0, R47 ;  /* 0x0000002f002f7220 */ /* 0x000fe40000410000 */
[C---:B------:R-:W-:Y:S01]  /*dac0*/  HMMA.16816.F32.BF16 R20, R136.reuse, R28, R20 ;  /* 0x0000001c8814723c */ /* 0x040fe20000041814 */
[----:B------:R-:W-:Y:S02]  /*dad0*/  MUFU.EX2 R196, R196 ;  /* 0x000000c400c47308 */ /* 0x000fe40000000800 */
[C---:B------:R-:W-:Y:S02]  /*dae0*/  FMUL.FTZ R48, R2.reuse, R48 ;  /* 0x0000003002307220 */ /* 0x040fe40000410000 */
[C---:B------:R-:W-:Y:S02]  /*daf0*/  FMUL.FTZ R49, R2.reuse, R49 ;  /* 0x0000003102317220 */ /* 0x040fe40000410000 */
[C---:B------:R-:W-:Y:S01]  /*db00*/  FMUL.FTZ R28, R2.reuse, R104 ;  /* 0x00000068021c7220 */ /* 0x040fe20000410000 */
[C---:B------:R-:W-:Y:S03]  /*db10*/  HMMA.16816.F32.BF16 R24, R136.reuse, R30, R24 ;  /* 0x0000001e8818723c */ /* 0x040fe60000041818 */
[----:B------:R-:W3:Y:S01]  /*db20*/  MUFU.EX2 R229, R229 ;  /* 0x000000e500e57308 */ /* 0x000ee20000000800 */
[----:B------:R-:W-:Y:S02]  /*db30*/  FMUL.FTZ R29, R2, R105 ;  /* 0x00000069021d7220 */ /* 0x000fe40000410000 */
[C---:B------:R-:W-:Y:S02]  /*db40*/  FMUL.FTZ R50, R0.reuse, R50 ;  /* 0x0000003200327220 */ /* 0x040fe40000410000 */
[C---:B------:R-:W-:Y:S04]  /*db50*/  FMUL.FTZ R30, R0.reuse, R106 ;  /* 0x0000006a001e7220 */ /* 0x040fe80000410000 */
[C---:B------:R-:W-:Y:S01]  /*db60*/  FMUL.FTZ R31, R0.reuse, R107 ;  /* 0x0000006b001f7220 */ /* 0x040fe20000410000 */
[----:B------:R-:W-:Y:S01]  /*db70*/  MUFU.EX2 R230, R230 ;  /* 0x000000e600e67308 */ /* 0x000fe20000000800 */
[----:B------:R-:W5:Y:S01]  /*db80*/  LDSM.16.MT88.4 R104, [R135+0x2100] ;  /* 0x002100008768783b */ /* 0x000f620000004200 */
[----:B------:R-:W-:Y:S02]  /*db90*/  FMUL.FTZ R51, R0, R51 ;  /* 0x0000003300337220 */ /* 0x000fe40000410000 */
[C---:B------:R-:W-:Y:S02]  /*dba0*/  FMUL.FTZ R52, R2.reuse, R52 ;  /* 0x0000003402347220 */ /* 0x040fe40000410000 */
[C---:B--2---:R-:W-:Y:S03]  /*dbb0*/  HMMA.16816.F32.BF16 R28, R136.reuse, R120, R28 ;  /* 0x00000078881c723c */ /* 0x044fe6000004181c */
[----:B------:R-:W-:Y:S01]  /*dbc0*/  FMUL.FTZ R53, R2, R53 ;  /* 0x0000003502357220 */ /* 0x000fe20000410000 */
[----:B------:R-:W-:Y:S01]  /*dbd0*/  MUFU.EX2 R231, R231 ;  /* 0x000000e700e77308 */ /* 0x000fe20000000800 */
[C---:B------:R-:W-:Y:S02]  /*dbe0*/  FMUL.FTZ R54, R0.reuse, R54 ;  /* 0x0000003600367220 */ /* 0x040fe40000410000 */
[----:B------:R-:W-:Y:S01]  /*dbf0*/  FMUL.FTZ R55, R0, R55 ;  /* 0x0000003700377220 */ /* 0x000fe20000410000 */
[C---:B------:R-:W-:Y:S01]  /*dc00*/  HMMA.16816.F32.BF16 R32, R136.reuse, R122, R32 ;  /* 0x0000007a8820723c */ /* 0x040fe20000041820 */
[----:B------:R-:W-:Y:S03]  /*dc10*/  LDSM.16.MT88.4 R120, [R164+0x900] ;  /* 0x00090000a478783b */ /* 0x000fe60000004200 */
[C---:B------:R-:W-:Y:S02]  /*dc20*/  FMUL.FTZ R56, R2.reuse, R56 ;  /* 0x0000003802387220 */ /* 0x040fe40000410000 */
[----:B------:R-:W-:Y:S01]  /*dc30*/  FMUL.FTZ R57, R2, R57 ;  /* 0x0000003902397220 */ /* 0x000fe20000410000 */
[----:B------:R-:W-:Y:S01]  /*dc40*/  MUFU.EX2 R232, R232 ;  /* 0x000000e800e87308 */ /* 0x000fe20000000800 */
[C---:B------:R-:W-:Y:S04]  /*dc50*/  HMMA.16816.F32.BF16 R36, R136.reuse, R108, R36 ;  /* 0x0000006c8824723c */ /* 0x040fe80000041824 */
[C---:B------:R-:W-:Y:S02]  /*dc60*/  FMUL.FTZ R58, R0.reuse, R58 ;  /* 0x0000003a003a7220 */ /* 0x040fe40000410000 */
[----:B------:R-:W-:Y:S02]  /*dc70*/  FMUL.FTZ R59, R0, R59 ;  /* 0x0000003b003b7220 */ /* 0x000fe40000410000 */
[C---:B------:R-:W-:Y:S01]  /*dc80*/  HMMA.16816.F32.BF16 R40, R136.reuse, R110, R40 ;  /* 0x0000006e8828723c */ /* 0x040fe20000041828 */
[----:B------:R-:W2:Y:S01]  /*dc90*/  LDSM.16.MT88.4 R108, [R164+0x2100] ;  /* 0x00210000a46c783b */ /* 0x000ea20000004200 */
[----:B------:R-:W-:Y:S02]  /*dca0*/  MUFU.EX2 R233, R233 ;  /* 0x000000e900e97308 */ /* 0x000fe40000000800 */
[C---:B------:R-:W-:Y:S02]  /*dcb0*/  FMUL.FTZ R60, R2.reuse, R60 ;  /* 0x0000003c023c7220 */ /* 0x040fe40000410000 */
[----:B------:R-:W-:Y:S02]  /*dcc0*/  FMUL.FTZ R61, R2, R61 ;  /* 0x0000003d023d7220 */ /* 0x000fe40000410000 */
[C---:B------:R-:W-:Y:S01]  /*dcd0*/  FMUL.FTZ R62, R0.reuse, R62 ;  /* 0x0000003e003e7220 */ /* 0x040fe20000410000 */
[C---:B-----5:R-:W-:Y:S03]  /*dce0*/  HMMA.16816.F32.BF16 R44, R136.reuse, R104, R44 ;  /* 0x00000068882c723c */ /* 0x060fe6000004182c */
[----:B------:R-:W-:Y:S01]  /*dcf0*/  MUFU.EX2 R234, R234 ;  /* 0x000000ea00ea7308 */ /* 0x000fe20000000800 */
[----:B------:R-:W-:Y:S02]  /*dd00*/  FMUL.FTZ R63, R0, R63 ;  /* 0x0000003f003f7220 */ /* 0x000fe40000410000 */
[C---:B------:R-:W-:Y:S02]  /*dd10*/  FMUL.FTZ R64, R2.reuse, R64 ;  /* 0x0000004002407220 */ /* 0x040fe40000410000 */
[----:B------:R-:W-:Y:S01]  /*dd20*/  FMUL.FTZ R65, R2, R65 ;  /* 0x0000004102417220 */ /* 0x000fe20000410000 */
[C---:B------:R-:W-:Y:S01]  /*dd30*/  HMMA.16816.F32.BF16 R48, R136.reuse, R106, R48 ;  /* 0x0000006a8830723c */ /* 0x040fe20000041830 */
[----:B------:R-:W5:Y:S03]  /*dd40*/  LDSM.16.MT88.4 R104, [R146+0x4100] ;  /* 0x004100009268783b */ /* 0x000f660000004200 */
[----:B------:R-:W-:Y:S01]  /*dd50*/  MUFU.EX2 R235, R235 ;  /* 0x000000eb00eb7308 */ /* 0x000fe20000000800 */
[C---:B------:R-:W-:Y:S02]  /*dd60*/  FMUL.FTZ R66, R0.reuse, R66 ;  /* 0x0000004200427220 */ /* 0x040fe40000410000 */
[----:B------:R-:W-:Y:S01]  /*dd70*/  FMUL.FTZ R67, R0, R67 ;  /* 0x0000004300437220 */ /* 0x000fe20000410000 */
[C---:B------:R-:W-:Y:S04]  /*dd80*/  HMMA.16816.F32.BF16 R52, R136.reuse, R100, R52 ;  /* 0x000000648834723c */ /* 0x040fe80000041834 */
[C---:B------:R-:W-:Y:S02]  /*dd90*/  FMUL.FTZ R68, R2.reuse, R68 ;  /* 0x0000004402447220 */ /* 0x040fe40000410000 */
[----:B------:R-:W-:Y:S01]  /*dda0*/  MUFU.EX2 R236, R236 ;  /* 0x000000ec00ec7308 */ /* 0x000fe20000000800 */
[----:B------:R-:W-:Y:S01]  /*ddb0*/  FMUL.FTZ R69, R2, R69 ;  /* 0x0000004502457220 */ /* 0x000fe20000410000 */
[C---:B------:R-:W-:Y:S01]  /*ddc0*/  HMMA.16816.F32.BF16 R56, R136.reuse, R102, R56 ;  /* 0x000000668838723c */ /* 0x040fe20000041838 */
[----:B------:R-:W1:Y:S03]  /*ddd0*/  LDSM.16.MT88.4 R100, [R135+0x4100] ;  /* 0x004100008764783b */ /* 0x000e660000004200 */
[C---:B------:R-:W-:Y:S02]  /*dde0*/  FMUL.FTZ R70, R0.reuse, R70 ;  /* 0x0000004600467220 */ /* 0x040fe40000410000 */
[----:B------:R-:W-:Y:S02]  /*ddf0*/  FMUL.FTZ R71, R0, R71 ;  /* 0x0000004700477220 */ /* 0x000fe40000410000 */
[----:B------:R-:W-:Y:S01]  /*de00*/  MUFU.EX2 R237, R237 ;  /* 0x000000ed00ed7308 */ /* 0x000fe20000000800 */
[C---:B--2---:R-:W-:Y:S03]  /*de10*/  HMMA.16816.F32.BF16 R60, R136.reuse, R108, R60 ;  /* 0x0000006c883c723c */ /* 0x044fe6000004183c */
[C---:B------:R-:W-:Y:S02]  /*de20*/  FMUL.FTZ R72, R2.reuse, R72 ;  /* 0x0000004802487220 */ /* 0x040fe40000410000 */
[----:B------:R-:W-:Y:S03]  /*de30*/  FMUL.FTZ R73, R2, R73 ;  /* 0x0000004902497220 */ /* 0x000fe60000410000 */
[C---:B------:R-:W-:Y:S01]  /*de40*/  HMMA.16816.F32.BF16 R64, R136.reuse, R110, R64 ;  /* 0x0000006e8840723c */ /* 0x040fe20000041840 */
[----:B------:R-:W2:Y:S01]  /*de50*/  LDSM.16.MT88.4 R108, [R144+0x4100] ;  /* 0x00410000906c783b */ /* 0x000ea20000004200 */
[----:B------:R-:W-:Y:S02]  /*de60*/  MUFU.EX2 R238, R238 ;  /* 0x000000ee00ee7308 */ /* 0x000fe40000000800 */
[C---:B------:R-:W-:Y:S02]  /*de70*/  FMUL.FTZ R74, R0.reuse, R74 ;  /* 0x0000004a004a7220 */ /* 0x040fe40000410000 */
[----:B------:R-:W-:Y:S02]  /*de80*/  FMUL.FTZ R75, R0, R75 ;  /* 0x0000004b004b7220 */ /* 0x000fe40000410000 */
[C---:B------:R-:W-:Y:S01]  /*de90*/  FMUL.FTZ R84, R2.reuse, R84 ;  /* 0x0000005402547220 */ /* 0x040fe20000410000 */
[C---:B-----5:R-:W-:Y:S03]  /*dea0*/  HMMA.16816.F32.BF16 R68, R136.reuse, R104, R68 ;  /* 0x000000688844723c */ /* 0x060fe60000041844 */
[----:B------:R-:W-:Y:S01]  /*deb0*/  FMUL.FTZ R85, R2, R85 ;  /* 0x0000005502557220 */ /* 0x000fe20000410000 */
[----:B------:R-:W5:Y:S01]  /*dec0*/  MUFU.EX2 R239, R239 ;  /* 0x000000ef00ef7308 */ /* 0x000f620000000800 */
[C---:B------:R-:W-:Y:S02]  /*ded0*/  FMUL.FTZ R86, R0.reuse, R86 ;  /* 0x0000005600567220 */ /* 0x040fe40000410000 */
[C---:B------:R-:W-:Y:S01]  /*dee0*/  FMUL.FTZ R87, R0.reuse, R87 ;  /* 0x0000005700577220 */ /* 0x040fe20000410000 */
[C---:B------:R-:W-:Y:S01]  /*def0*/  HMMA.16816.F32.BF16 R72, R136.reuse, R106, R72 ;  /* 0x0000006a8848723c */ /* 0x040fe20000041848 */
[----:B------:R-:W2:Y:S03]  /*df00*/  LDSM.16.MT88.4 R104, [R164+0x4100] ;  /* 0x00410000a468783b */ /* 0x000ea60000004200 */
[----:B------:R-:W-:Y:S02]  /*df10*/  FMUL.FTZ R78, R0, R78 ;  /* 0x0000004e004e7220 */ /* 0x000fe40000410000 */
[----:B------:R-:W-:Y:S01]  /*df20*/  FMUL.FTZ R76, R2, R76 ;  /* 0x0000004c024c7220 */ /* 0x000fe20000410000 */
[----:B------:R-:W2:Y:S01]  /*df30*/  MUFU.EX2 R240, R240 ;  /* 0x000000f000f07308 */ /* 0x000ea20000000800 */
[----:B------:R-:W-:Y:S04]  /*df40*/  FMUL.FTZ R79, R0, R79 ;  /* 0x0000004f004f7220 */ /* 0x000fe80000410000 */
[C---:B------:R-:W-:Y:S02]  /*df50*/  FMUL.FTZ R77, R2.reuse, R77 ;  /* 0x0000004d024d7220 */ /* 0x040fe40000410000 */
[C---:B------:R-:W-:Y:S02]  /*df60*/  FMUL.FTZ R88, R2.reuse, R88 ;  /* 0x0000005802587220 */ /* 0x040fe40000410000 */
[----:B------:R-:W-:Y:S01]  /*df70*/  FMUL.FTZ R89, R2, R89 ;  /* 0x0000005902597220 */ /* 0x000fe20000410000 */
[----:B------:R-:W-:Y:S01]  /*df80*/  MUFU.EX2 R134, R134 ;  /* 0x0000008600867308 */ /* 0x000fe20000000800 */
[C---:B------:R-:W-:Y:S01]  /*df90*/  FMUL.FTZ R90, R0.reuse, R90 ;  /* 0x0000005a005a7220 */ /* 0x040fe20000410000 */
[C---:B-1----:R-:W-:Y:S03]  /*dfa0*/  HMMA.16816.F32.BF16 R76, R136.reuse, R100, R76 ;  /* 0x00000064884c723c */ /* 0x042fe6000004184c */
[----:B------:R-:W-:Y:S02]  /*dfb0*/  FMUL.FTZ R82, R0, R82 ;  /* 0x0000005200527220 */ /* 0x000fe40000410000 */
[----:B------:R-:W-:Y:S02]  /*dfc0*/  FMUL.FTZ R80, R2, R80 ;  /* 0x0000005002507220 */ /* 0x000fe40000410000 */
[----:B------:R-:W-:Y:S01]  /*dfd0*/  FMUL.FTZ R83, R0, R83 ;  /* 0x0000005300537220 */ /* 0x000fe20000410000 */
[----:B----4-:R-:W-:Y:S01]  /*dfe0*/  F2FP.BF16.PACK_AB R100, R181, R178 ;  /* 0x000000b2b564723e */ /* 0x010fe200000010ff */
[----:B------:R-:W-:Y:S01]  /*dff0*/  FMUL.FTZ R81, R2, R81 ;  /* 0x0000005102517220 */ /* 0x000fe20000410000 */
[----:B------:R-:W1:Y:S02]  /*e000*/  MUFU.EX2 R243, R243 ;  /* 0x000000f300f37308 */ /* 0x000e640000000800 */
[----:B------:R-:W-:Y:S01]  /*e010*/  FMUL.FTZ R91, R0, R91 ;  /* 0x0000005b005b7220 */ /* 0x000fe20000410000 */
[----:B------:R-:W-:Y:S01]  /*e020*/  F2FP.BF16.PACK_AB R101, R227, R182 ;  /* 0x000000b6e365723e */ /* 0x000fe200000010ff */
[C---:B------:R-:W-:Y:S02]  /*e030*/  FMUL.FTZ R92, R2.reuse, R92 ;  /* 0x0000005c025c7220 */ /* 0x040fe40000410000 */
[C---:B------:R-:W-:Y:S03]  /*e040*/  HMMA.16816.F32.BF16 R80, R136.reuse, R102, R80 ;  /* 0x000000668850723c */ /* 0x040fe60000041850 */
[----:B------:R-:W-:Y:S01]  /*e050*/  FMUL.FTZ R93, R2, R93 ;  /* 0x0000005d025d7220 */ /* 0x000fe20000410000 */
[----:B------:R-:W4:Y:S01]  /*e060*/  MUFU.EX2 R242, R242 ;  /* 0x000000f200f27308 */ /* 0x000f220000000800 */
[C---:B------:R-:W-:Y:S02]  /*e070*/  FMUL.FTZ R94, R0.reuse, R94 ;  /* 0x0000005e005e7220 */ /* 0x040fe40000410000 */
[----:B------:R-:W-:Y:S01]  /*e080*/  FMUL.FTZ R95, R0, R95 ;  /* 0x0000005f005f7220 */ /* 0x000fe20000410000 */
[C---:B--2---:R-:W-:Y:S04]  /*e090*/  HMMA.16816.F32.BF16 R84, R136.reuse, R108, R84 ;  /* 0x0000006c8854723c */ /* 0x044fe80000041854 */
[C---:B------:R-:W-:Y:S01]  /*e0a0*/  FMUL.FTZ R96, R2.reuse, R96 ;  /* 0x0000006002607220 */ /* 0x040fe20000410000 */
[----:B------:R-:W-:Y:S01]  /*e0b0*/  F2FP.BF16.PACK_AB R102, R183, R180 ;  /* 0x000000b4b766723e */ /* 0x000fe200000010ff */
[----:B------:R-:W-:Y:S01]  /*e0c0*/  FMUL.FTZ R97, R2, R97 ;  /* 0x0000006102617220 */ /* 0x000fe20000410000 */
[----:B---3--:R-:W-:Y:S01]  /*e0d0*/  F2FP.BF16.PACK_AB R103, R229, R196 ;  /* 0x000000c4e567723e */ /* 0x008fe200000010ff */
[C---:B------:R-:W-:Y:S01]  /*e0e0*/  HMMA.16816.F32.BF16 R88, R136.reuse, R110, R88 ;  /* 0x0000006e8858723c */ /* 0x040fe20000041858 */
[----:B------:R-:W2:Y:S03]  /*e0f0*/  LDSM.16.MT88.4 R108, [R144+0x900] ;  /* 0x00090000906c783b */ /* 0x000ea60000004200 */
[C---:B------:R-:W-:Y:S02]  /*e100*/  FMUL.FTZ R98, R0.reuse, R98 ;  /* 0x0000006200627220 */ /* 0x040fe40000410000 */
[C---:B------:R-:W-:Y:S02]  /*e110*/  FMUL.FTZ R99, R0.reuse, R99 ;  /* 0x0000006300637220 */ /* 0x040fe40000410000 */
[C---:B------:R-:W-:Y:S04]  /*e120*/  HMMA.16816.F32.BF16 R92, R136.reuse, R104, R92 ;  /* 0x00000068885c723c */ /* 0x040fe8000004185c */
[----:B------:R-:W-:Y:S02]  /*e130*/  FFMA.FTZ R179, R0, R222, R179 ;  /* 0x000000de00b37223 */ /* 0x000fe400000100b3 */
[----:B------:R-:W-:Y:S02]  /*e140*/  @P2 IMAD R0, R221, 0x3000, R208 ;  /* 0x00003000dd002824 */ /* 0x000fe400078e02d0 */
[----:B------:R-:W-:Y:S01]  /*e150*/  HMMA.16816.F32.BF16 R96, R136, R106, R96 ;  /* 0x0000006a8860723c */ /* 0x000fe20000041860 */
[----:B------:R-:W3:Y:S03]  /*e160*/  LDSM.16.MT88.4 R104, [R164+0x2900] ;  /* 0x00290000a468783b */ /* 0x000ee60000004200 */
[----:B------:R-:W-:Y:S01]  /*e170*/  FFMA.FTZ R176, R2, R223, R176 ;  /* 0x000000df02b07223 */ /* 0x000fe200000100b0 */
[----:B------:R-:W-:Y:S01]  /*e180*/  MOV R2, R132 ;  /* 0x0000008400027202 */ /* 0x000fe20000000f00 */
[----:B------:R-:W-:Y:S01]  /*e190*/  FADD.FTZ R179, R177, R179 ;  /* 0x000000b3b1b37221 */ /* 0x000fe20000010000 */
[----:B-----5:R-:W-:Y:S01]  /*e1a0*/  F2FP.BF16.PACK_AB R136, R239, R238 ;  /* 0x000000eeef88723e */ /* 0x020fe200000010ff */
[C---:B------:R-:W-:Y:S05]  /*e1b0*/  HMMA.16816.F32.BF16 R4, R100.reuse, R112, R4 ;  /* 0x000000706404723c */ /* 0x040fea0000041804 */
[----:B------:R-:W-:Y:S01]  /*e1c0*/  F2FP.BF16.PACK_AB R138, R241, R240 ;  /* 0x000000f0f18a723e */ /* 0x000fe200000010ff */
[----:B------:R-:W-:Y:S01]  /*e1d0*/  FADD.FTZ R173, R173, R176 ;  /* 0x000000b0adad7221 */ /* 0x000fe20000010000 */
[----:B-1----:R-:W-:Y:S01]  /*e1e0*/  F2FP.BF16.PACK_AB R137, R243, R134 ;  /* 0x00000086f389723e */ /* 0x002fe200000010ff */
[C---:B------:R-:W-:Y:S01]  /*e1f0*/  HMMA.16816.F32.BF16 R8, R100.reuse, R114, R8 ;  /* 0x000000726408723c */ /* 0x040fe20000041808 */
[----:B------:R-:W-:Y:S03]  /*e200*/  LDSM.16.MT88.4 R112, [R135+0x4900] ;  /* 0x004900008770783b */ /* 0x000fe60000004200 */
[----:B----4-:R-:W-:Y:S01]  /*e210*/  F2FP.BF16.PACK_AB R139, R133, R242 ;  /* 0x000000f2858b723e */ /* 0x010fe200000010ff */
[----:B------:R-:W-:Y:S02]  /*e220*/  FADD.FTZ R174, R174, R173 ;  /* 0x000000adaeae7221 */ /* 0x000fe40000010000 */
[----:B------:R-:W-:Y:S01]  /*e230*/  FADD.FTZ R172, R172, R179 ;  /* 0x000000b3acac7221 */ /* 0x000fe20000010000 */
[C---:B------:R-:W-:Y:S04]  /*e240*/  HMMA.16816.F32.BF16 R12, R100.reuse, R116, R12 ;  /* 0x00000074640c723c */ /* 0x040fe8000004180c */
[----:B------:R-:W-:Y:S02]  /*e250*/  FADD.FTZ R167, R167, R174 ;  /* 0x000000aea7a77221 */ /* 0x000fe40000010000 */
[----:B------:R-:W-:Y:S02]  /*e260*/  FADD.FTZ R175, R175, R172 ;  /* 0x000000acafaf7221 */ /* 0x000fe40000010000 */
[C---:B------:R-:W-:Y:S01]  /*e270*/  HMMA.16816.F32.BF16 R16, R100.reuse, R118, R16 ;  /* 0x000000766410723c */ /* 0x040fe20000041810 */
[----:B------:R-:W-:Y:S03]  /*e280*/  LDSM.16.MT88.4 R116, [R144+0x4900] ;  /* 0x004900009074783b */ /* 0x000fe60000004200 */
[----:B------:R-:W-:Y:S02]  /*e290*/  FADD.FTZ R178, R178, R167 ;  /* 0x000000a7b2b27221 */ /* 0x000fe40000010000 */
[----:B------:R-:W-:Y:S02]  /*e2a0*/  FADD.FTZ R182, R182, R175 ;  /* 0x000000afb6b67221 */ /* 0x000fe40000010000 */
[C---:B--2---:R-:W-:Y:S04]  /*e2b0*/  HMMA.16816.F32.BF16 R20, R100.reuse, R108, R20 ;  /* 0x0000006c6414723c */ /* 0x044fe80000041814 */
[----:B------:R-:W-:Y:S02]  /*e2c0*/  FADD.FTZ R181, R181, R178 ;  /* 0x000000b2b5b57221 */ /* 0x000fe40000010000 */
[----:B------:R-:W-:Y:S02]  /*e2d0*/  FADD.FTZ R227, R227, R182 ;  /* 0x000000b6e3e37221 */ /* 0x000fe40000010000 */
[C---:B------:R-:W-:Y:S01]  /*e2e0*/  HMMA.16816.F32.BF16 R24, R100.reuse, R110, R24 ;  /* 0x0000006e6418723c */ /* 0x040fe20000041818 */
[----:B------:R-:W1:Y:S03]  /*e2f0*/  LDSM.16.MT88.4 R108, [R146+0x4900] ;  /* 0x00490000926c783b */ /* 0x000e660000004200 */
[----:B------:R-:W-:Y:S02]  /*e300*/  FADD.FTZ R180, R180, R181 ;  /* 0x000000b5b4b47221 */ /* 0x000fe40000010000 */
[----:B------:R-:W-:Y:S02]  /*e310*/  FADD.FTZ R196, R196, R227 ;  /* 0x000000e3c4c47221 */ /* 0x000fe40000010000 */
[C---:B------:R-:W-:Y:S01]  /*e320*/  HMMA.16816.F32.BF16 R28, R100.reuse, R120, R28 ;  /* 0x00000078641c723c */ /* 0x040fe2000004181c */
[----:B------:R-:W-:Y:S03]  /*e330*/  LDSM.16.MT88.4 R144, [R166+0x3900] ;  /* 0x00390000a690783b */ /* 0x000fe60000004200 */
[----:B------:R-:W-:Y:S02]  /*e340*/  FADD.FTZ R183, R183, R180 ;  /* 0x000000b4b7b77221 */ /* 0x000fe40000010000 */
[----:B------:R-:W-:Y:S02]  /*e350*/  FADD.FTZ R229, R229, R196 ;  /* 0x000000c4e5e57221 */ /* 0x000fe40000010000 */
        /* <DEDUP_REMOVED lines=9> */
[----:B------:R-:W-:Y:S07]  /*e3f0*/  LDSM.16.MT88.4 R140, [R164+0x1900] ;  /* 0x00190000a48c783b */ /* 0x000fee0000004200 */
[C---:B---3--:R-:W-:Y:S08]  /*e400*/  HMMA.16816.F32.BF16 R60, R100.reuse, R104, R60 ;  /* 0x00000068643c723c */ /* 0x048ff0000004183c */
        /* <DEDUP_REMOVED lines=28> */
[----:B------:R-:W1:Y:S03]  /*e5d0*/  LDSM.16.MT88.4 R108, [R165+0x3100] ;  /* 0x00310000a56c783b */ /* 0x000e660000004200 */
[----:B------:R-:W-:Y:S02]  /*e5e0*/  FADD.FTZ R238, R238, R233 ;  /* 0x000000e9eeee7221 */ /* 0x000fe40000010000 */
[----:B------:R-:W-:Y:S02]  /*e5f0*/  FADD.FTZ R134, R134, R237 ;  /* 0x000000ed86867221 */ /* 0x000fe40000010000 */
[C---:B---3--:R-:W-:Y:S04]  /*e600*/  HMMA.16816.F32.BF16 R12, R100.reuse, R112, R12 ;  /* 0x00000070640c723c */ /* 0x048fe8000004180c */
[----:B------:R-:W-:Y:S02]  /*e610*/  FADD.FTZ R239, R239, R238 ;  /* 0x000000eeefef7221 */ /* 0x000fe40000010000 */
[----:B------:R-:W-:Y:S02]  /*e620*/  FADD.FTZ R243, R243, R134 ;  /* 0x00000086f3f37221 */ /* 0x000fe40000010000 */
[C---:B------:R-:W-:Y:S01]  /*e630*/  HMMA.16816.F32.BF16 R16, R100.reuse, R114, R16 ;  /* 0x000000726410723c */ /* 0x040fe20000041810 */
[----:B------:R-:W3:Y:S03]  /*e640*/  LDSM.16.MT88.4 R112, [R164+0x3100] ;  /* 0x00310000a470783b */ /* 0x000ee60000004200 */
[----:B------:R-:W-:Y:S02]  /*e650*/  FADD.FTZ R240, R240, R239 ;  /* 0x000000eff0f07221 */ /* 0x000fe40000010000 */
[----:B------:R-:W-:Y:S02]  /*e660*/  FADD.FTZ R222, R242, R243 ;  /* 0x000000f3f2de7221 */ /* 0x000fe40000010000 */
[C---:B----4-:R-:W-:Y:S04]  /*e670*/  HMMA.16816.F32.BF16 R20, R100.reuse, R116, R20 ;  /* 0x000000746414723c */ /* 0x050fe80000041814 */
[----:B------:R-:W-:Y:S02]  /*e680*/  FADD.FTZ R223, R241, R240 ;  /* 0x000000f0f1df7221 */ /* 0x000fe40000010000 */
[----:B------:R-:W-:Y:S02]  /*e690*/  FADD.FTZ R222, R133, R222 ;  /* 0x000000de85de7221 */ /* 0x000fe40000010000 */
[C---:B------:R-:W-:Y:S01]  /*e6a0*/  HMMA.16816.F32.BF16 R24, R100.reuse, R118, R24 ;  /* 0x000000766418723c */ /* 0x040fe20000041818 */
[----:B------:R-:W4:Y:S07]  /*e6b0*/  LDSM.16.MT88.4 R116, [R166+0x5100] ;  /* 0x00510000a674783b */ /* 0x000f2e0000004200 */
[C---:B------:R-:W-:Y:S08]  /*e6c0*/  HMMA.16816.F32.BF16 R28, R100.reuse, R120, R28 ;  /* 0x00000078641c723c */ /* 0x040ff0000004181c */
[C---:B------:R-:W-:Y:S08]  /*e6d0*/  HMMA.16816.F32.BF16 R32, R100.reuse, R122, R32 ;  /* 0x0000007a6420723c */ /* 0x040ff00000041820 */
[C---:B--2---:R-:W-:Y:S08]  /*e6e0*/  HMMA.16816.F32.BF16 R36, R100.reuse, R104, R36 ;  /* 0x000000686424723c */ /* 0x044ff00000041824 */
[C---:B------:R-:W-:Y:S01]  /*e6f0*/  HMMA.16816.F32.BF16 R40, R100.reuse, R106, R40 ;  /* 0x0000006a6428723c */ /* 0x040fe20000041828 */
[----:B------:R-:W2:Y:S07]  /*e700*/  LDSM.16.MT88.4 R104, [R135+0x5100] ;  /* 0x005100008768783b */ /* 0x000eae0000004200 */
[C---:B------:R-:W-:Y:S08]  /*e710*/  HMMA.16816.F32.BF16 R44, R100.reuse, R124, R44 ;  /* 0x0000007c642c723c */ /* 0x040ff0000004182c */
[C---:B------:R-:W-:Y:S01]  /*e720*/  HMMA.16816.F32.BF16 R48, R100.reuse, R126, R48 ;  /* 0x0000007e6430723c */ /* 0x040fe20000041830 */
[----:B------:R-:W-:Y:S07]  /*e730*/  LDSM.16.MT88.4 R124, [R166+0x1900] ;  /* 0x00190000a67c783b */ /* 0x000fee0000004200 */
[C---:B-1----:R-:W-:Y:S08]  /*e740*/  HMMA.16816.F32.BF16 R52, R100.reuse, R108, R52 ;  /* 0x0000006c6434723c */ /* 0x042ff00000041834 */
[C---:B------:R-:W-:Y:S01]  /*e750*/  HMMA.16816.F32.BF16 R56, R100.reuse, R110, R56 ;  /* 0x0000006e6438723c */ /* 0x040fe20000041838 */
[----:B------:R-:W1:Y:S07]  /*e760*/  LDSM.16.MT88.4 R108, [R165+0x5100] ;  /* 0x00510000a56c783b */ /* 0x000e6e0000004200 */
[C---:B---3--:R-:W-:Y:S08]  /*e770*/  HMMA.16816.F32.BF16 R60, R100.reuse, R112, R60 ;  /* 0x00000070643c723c */ /* 0x048ff0000004183c */
[C---:B------:R-:W-:Y:S01]  /*e780*/  HMMA.16816.F32.BF16 R64, R100.reuse, R114, R64 ;  /* 0x000000726440723c */ /* 0x040fe20000041840 */
[----:B------:R-:W3:Y:S07]  /*e790*/  LDSM.16.MT88.4 R112, [R164+0x5100] ;  /* 0x00510000a470783b */ /* 0x000eee0000004200 */
[C---:B----4-:R-:W-:Y:S08]  /*e7a0*/  HMMA.16816.F32.BF16 R68, R100.reuse, R116, R68 ;  /* 0x000000746444723c */ /* 0x050ff00000041844 */
[C---:B------:R-:W-:Y:S01]  /*e7b0*/  HMMA.16816.F32.BF16 R72, R100.reuse, R118, R72 ;  /* 0x000000766448723c */ /* 0x040fe20000041848 */
[----:B------:R-:W4:Y:S07]  /*e7c0*/  LDSM.16.MT88.4 R116, [R135+0x1900] ;  /* 0x001900008774783b */ /* 0x000f2e0000004200 */
[C---:B--2---:R-:W-:Y:S08]  /*e7d0*/  HMMA.16816.F32.BF16 R76, R100.reuse, R104, R76 ;  /* 0x00000068644c723c */ /* 0x044ff0000004184c */
[C---:B------:R-:W-:Y:S01]  /*e7e0*/  HMMA.16816.F32.BF16 R80, R100.reuse, R106, R80 ;  /* 0x0000006a6450723c */ /* 0x040fe20000041850 */
[----:B------:R-:W2:Y:S07]  /*e7f0*/  LDSM.16.MT88.4 R104, [R165+0x1900] ;  /* 0x00190000a568783b */ /* 0x000eae0000004200 */
        /* <DEDUP_REMOVED lines=8> */
[C---:B----4-:R-:W-:Y:S01]  /*e880*/  HMMA.16816.F32.BF16 R120, R136.reuse, R116, R12 ;  /* 0x000000748878723c */ /* 0x050fe2000004180c */
[----:B------:R-:W4:Y:S07]  /*e890*/  LDSM.16.MT88.4 R12, [R164+0x5900] ;  /* 0x00590000a40c783b */ /* 0x000f2e0000004200 */
        /* <DEDUP_REMOVED lines=16> */
[----:B------:R-:W-:Y:S01]  /*e9a0*/  @P2 SHF.L.U32 R5, R0, 0x1, RZ ;  /* 0x0000000100052819 */ /* 0x000fe200000006ff */
[C---:B------:R-:W-:Y:S04]  /*e9b0*/  HMMA.16816.F32.BF16 R80, R136.reuse, R6, R80 ;  /* 0x000000068850723c */ /* 0x040fe80000041850 */
[----:B------:R-:W-:Y:S01]  /*e9c0*/  @!PT LDS RZ, [RZ] ;  /* 0x00000000fffff984 */ /* 0x000fe20000000800 */
[----:B------:R-:W-:Y:S01]  /*e9d0*/  @!PT LDS RZ, [RZ] ;  /* 0x00000000fffff984 */ /* 0x000fe20000000800 */
[----:B------:R-:W-:Y:S01]  /*e9e0*/  @!PT LDS RZ, [RZ] ;  /* 0x00000000fffff984 */ /* 0x000fe20000000800 */
[----:B------:R1:W-:Y:S01]  /*e9f0*/  @P2 LDGSTS.E.BYPASS.LTC128B.128 [R5+0xc100], [R170.64], !P4 ;  /* 0x0c100000aa052fae */ /* 0x0003e2000e101d46 */
[----:B------:R-:W-:Y:S03]  /*ea00*/  MOV R0, R3 ;  /* 0x0000000300007202 */ /* 0x000fe60000000f00 */
[C---:B---3--:R-:W-:Y:S04]  /*ea10*/  HMMA.16816.F32.BF16 R84, R136.reuse, R8, R84 ;  /* 0x000000088854723c */ /* 0x048fe80000041854 */
[----:B------:R1:W-:Y:S04]  /*ea20*/  @P2 LDGSTS.E.BYPASS.LTC128B.128 [R5+0xe100], [R170.64+0x80], !P6 ;  /* 0x0e100080aa052fae */ /* 0x0003e8000f101d46 */
[C---:B------:R-:W-:Y:S04]  /*ea30*/  HMMA.16816.F32.BF16 R88, R136.reuse, R10, R88 ;  /* 0x0000000a8858723c */ /* 0x040fe80000041858 */
[----:B------:R1:W-:Y:S04]  /*ea40*/  @P2 LDGSTS.E.BYPASS.LTC128B.128 [R5+0x10100], [R170.64+0x100], !P5 ;  /* 0x10100100aa052fae */ /* 0x0003e8000e901d46 */
[C---:B----4-:R-:W-:Y:S04]  /*ea50*/  HMMA.16816.F32.BF16 R92, R136.reuse, R12, R92 ;  /* 0x0000000c885c723c */ /* 0x050fe8000004185c */
[----:B------:R1:W-:Y:S04]  /*ea60*/  @P2 LDGSTS.E.BYPASS.LTC128B.128 [R5+0xd100], [R168.64], !P4 ;  /* 0x0d100000a8052fae */ /* 0x0003e8000e101d46 */
[----:B------:R-:W-:Y:S04]  /*ea70*/  HMMA.16816.F32.BF16 R96, R136, R14, R96 ;  /* 0x0000000e8860723c */ /* 0x000fe80000041860 */
[----:B------:R1:W-:Y:S08]  /*ea80*/  @P2 LDGSTS.E.BYPASS.LTC128B.128 [R5+0xf100], [R168.64+0x80], !P6 ;  /* 0x0f100080a8052fae */ /* 0x0003f0000f101d46 */
[----:B------:R1:W-:Y:S08]  /*ea90*/  @P2 LDGSTS.E.BYPASS.LTC128B.128 [R5+0x11100], [R168.64+0x100], !P5 ;  /* 0x11100100a8052fae */ /* 0x0003f0000e901d46 */
[----:B------:R-:W0:Y:S01]  /*eaa0*/  LDGDEPBAR ;  /* 0x00000000000079af */ /* 0x000e220000000000 */
[----:B------:R-:W-:-:S05]  /*eab0*/  @P0 BRA `(.L_x_1012) ;  /* 0xffffc94000000947 */ /* 0x000fca000383ffff */
[----:B------:R-:W2:Y:S01]  /*eac0*/  LDL R162, [R1+0x4] ;  /* 0x0000040001a27983 */ /* 0x000ea20000100800 */
[----:B------:R-:W-:-:S02]  /*ead0*/  MOV R0, R3 ;  /* 0x0000000300007202 */ /* 0x000fc40000000f00 */
[----:B------:R-:W-:Y:S02]  /*eae0*/  MOV R2, R132 ;  /* 0x0000008400027202 */ /* 0x000fe40000000f00 */
[----:B--2---:R-:W-:Y:S02]  /*eaf0*/  SHF.L.U32 R162, R162, 0x7, RZ ;  /* 0x00000007a2a27819 */ /* 0x004fe400000006ff */
.L_x_1003:
[----:B------:R-:W2:Y:S04]  /*eb00*/  LDL R4, [R1+0x64] ;  /* 0x0000640001047983 */ /* 0x000ea80000100800 */
[----:B------:R-:W3:Y:S01]  /*eb10*/  LDL R3, [R1+0x58] ;  /* 0x0000580001037983 */ /* 0x000ee20000100800 */
[----:B------:R-:W-:Y:S01]  /*eb20*/  IMAD.MOV.U32 R225, RZ, RZ, c[0x0][0x2c4] ;  /* 0x0000b100ffe17624 */ /* 0x000fe200078e00ff */
[----:B-1----:R-:W-:Y:S01]  /*eb30*/  IADD3 R5, R162, 0x7f, RZ ;  /* 0x0000007fa2057810 */ /* 0x002fe20007ffe0ff */
[----:B------:R-:W-:Y:S01]  /*eb40*/  IMAD.MOV.U32 R224, RZ, RZ, c[0x0][0x32c] ;  /* 0x0000cb00ffe07624 */ /* 0x000fe200078e00ff */
[----:B------:R-:W-:-:S02]  /*eb50*/  LOP3.LUT R226, R226, 0xfffffffd, RZ, 0xc0, !PT ;  /* 0xfffffffde2e27812 */ /* 0x000fc400078ec0ff */
[----:B------:R-:W-:-:S13]  /*eb60*/  ISETP.NE.AND P0, PT, R225, 0x1, PT ;  /* 0x00000001e100780c */ /* 0x000fda0003f05270 */
[----:B------:R-:W-:Y:S01]  /*eb70*/  @P0 IMAD.HI.U32 R6, R5, c[0x0][0x2c8], RZ ;  /* 0x0000b20005060a27 */ /* 0x000fe200078e00ff */
[----:B------:R-:W-:-:S04]  /*eb80*/  @P0 LOP3.LUT R226, R226, 0x2, RZ, 0xfc, !PT ;  /* 0x00000002e2e20812 */ /* 0x000fc800078efcff */
[----:B------:R-:W-:Y:S02]  /*eb90*/  @P0 SHF.R.U32.HI R5, RZ, c[0x0][0x2cc], R6 ;  /* 0x0000b300ff050a19 */ /* 0x000fe40000011606 */
[----:B------:R-:W-:Y:S02]  /*eba0*/  ISETP.GE.AND P0, PT, R224, 0x1, PT ;  /* 0x00000001e000780c */ /* 0x000fe40003f06270 */
[----:B------:R-:W-:-:S11]  /*ebb0*/  LOP3.LUT R226, R226, 0xfffffffb, RZ, 0xc0, !PT ;  /* 0xfffffffbe2e27812 */ /* 0x000fd600078ec0ff */
[----:B------:R-:W-:Y:S02]  /*ebc0*/  @P0 LOP3.LUT R226, R226, 0x4, RZ, 0xfc, !PT ;  /* 0x00000004e2e20812 */ /* 0x000fe400078efcff */
[----:B--2---:R-:W-:-:S05]  /*ebd0*/  IADD3 R4, R5, 0x1, R4 ;  /* 0x0000000105047810 */ /* 0x004fca0007ffe004 */
[----:B---3--:R-:W-:-:S05]  /*ebe0*/  IMAD.IADD R5, R4, 0x1, -R3 ;  /* 0x0000000104057824 */ /* 0x008fca00078e0a03 */
[----:B------:R-:W-:Y:S01]  /*ebf0*/  IADD3 R3, R5, -c[0x0][0x324], RZ ;  /* 0x8000c90005037a10 */ /* 0x000fe20007ffe0ff */
        /* <DEDUP_REMOVED lines=10> */
.L_x_1015:
[----:B------:R-:W-:-:S13]  /*eca0*/  ISETP.NE.AND P0, PT, R224, 0x1, PT ;  /* 0x00000001e000780c */ /* 0x000fda0003f05270 */
[----:B------:R-:W-:-:S05]  /*ecb0*/  @P0 IMAD.HI.U32 R4, R5, c[0x0][0x330], RZ ;  /* 0x0000cc0005040a27 */ /* 0x000fca00078e00ff */
[----:B------:R-:W-:Y:S02]  /*ecc0*/  @P0 SHF.R.U32.HI R5, RZ, c[0x0][0x334], R4 ;  /* 0x0000cd00ff050a19 */ /* 0x000fe40000011604 */
.L_x_1016:
[----:B------:R-:W-:Y:S05]  /*ecd0*/  BSYNC B0 ;  /* 0x0000000000007941 */ /* 0x000fea0003800000 */
.L_x_1014:
[----:B------:R-:W-:-:S05]  /*ece0*/  IMAD R4, R5, c[0x0][0x32c], RZ ;  /* 0x0000cb0005047a24 */ /* 0x000fca00078e02ff */
[----:B------:R-:W-:-:S04]  /*ecf0*/  IMNMX R3, R3, R4, !PT ;  /* 0x0000000403037217 */ /* 0x000fc80007800200 */
.L_x_1013:
[----:B------:R-:W-:-:S04]  /*ed00*/  IADD3 R4, R3, 0x3f, RZ ;  /* 0x0000003f03047810 */ /* 0x000fc80007ffe0ff */
[----:B------:R-:W-:-:S04]  /*ed10*/  SHF.R.S32.HI R3, RZ, 0x1f, R4 ;  /* 0x0000001fff037819 */ /* 0x000fc80000011404 */
[----:B------:R-:W-:-:S04]  /*ed20*/  LEA.HI R3, R3, R4, RZ, 0x6 ;  /* 0x0000000403037211 */ /* 0x000fc800078f30ff */
[----:B------:R-:W-:-:S04]  /*ed30*/  SHF.R.S32.HI R3, RZ, 0x6, R3 ;  /* 0x00000006ff037819 */ /* 0x000fc80000011403 */
[----:B------:R-:W-:-:S04]  /*ed40*/  IMNMX R196, R198, R3, !PT ;  /* 0x00000003c6c47217 */ /* 0x000fc80007800200 */
[----:B------:R-:W-:-:S13]  /*ed50*/  ISETP.GE.AND P0, PT, R195, R196, PT ;  /* 0x000000c4c300720c */ /* 0x000fda0003f06270 */
[----:B------:R-:W-:Y:S05]  /*ed60*/  @!P0 BRA `(.L_x_1017) ;  /* 0x00002c6000008947 */ /* 0x000fea0003800000 */
[----:B------:R-:W-:Y:S02]  /*ed70*/  MOV R3, R0 ;  /* 0x0000000000037202 */ /* 0x000fe40000000f00 */
[----:B------:R-:W-:Y:S02]  /*ed80*/  MOV R133, R2 ;  /* 0x0000000200857202 */ /* 0x000fe40000000f00 */
[----:B------:R-:W-:-:S04]  /*ed90*/  MOV R227, R195 ;  /* 0x000000c300e37202 */ /* 0x000fc80000000f00 */
.L_x_1018:
[----:B------:R-:W-:Y:S01]  /*eda0*/  ISETP.GE.AND P2, PT, R198, R227, PT ;  /* 0x000000e3c600720c */ /* 0x000fe20003f46270 */
[----:B------:R-:W-:Y:S04]  /*edb0*/  DEPBAR.LE SB0, 0x2 ;  /* 0x000080800000791a */ /* 0x000fe80000000000 */
[----:B------:R-:W-:Y:S01]  /*edc0*/  IADD3 R5, R227, -0x1, RZ ;  /* 0xffffffffe3057810 */ /* 0x000fe20007ffe0ff */
[----:B------:R-:W-:Y:S01]  /*edd0*/  WARPSYNC 0xffffffff ;  /* 0xffffffff00007948 */ /* 0x000fe20003800000 */
[----:B------:R-:W-:Y:S01]  /*ede0*/  BAR.SYNC.DEFER_BLOCKING 0x0 ;  /* 0x0000000000007b1d */ /* 0x000fe20000010000 */
[----:B------:R-:W-:Y:S01]  /*edf0*/  IMAD R135, R185, 0x6000, RZ ;  /* 0x00006000b9877824 */ /* 0x000fe200078e02ff */
[----:B------:R-:W-:Y:S04]  /*ee00*/  MOV R181, 0x20 ;  /* 0x0000002000b57802 */ /* 0x000fe80000000f00 */
[----:B------:R-:W-:Y:S01]  /*ee10*/  @!P2 SHF.R.S32.HI R0, RZ, 0x1f, R5 ;  /* 0x0000001fff00a819 */ /* 0x000fe20000011405 */
[----:B------:R-:W-:Y:S01]  /*ee20*/  @!P2 IMAD.WIDE.U32 R6, R5, c[0x0][0x208], RZ ;  /* 0x000082000506aa25 */ /* 0x000fe200078e00ff */
[----:B------:R-:W-:Y:S02]  /*ee30*/  IADD3 R134, R192, R135, RZ ;  /* 0x00000087c0867210 */ /* 0x000fe40007ffe0ff */
[----:B------:R-:W-:Y:S01]  /*ee40*/  SEL R181, R181, 0xffffffe0, !P1 ;  /* 0xffffffe0b5b57807 */ /* 0x000fe20004800000 */
[----:B------:R-:W-:Y:S01]  /*ee50*/  @!P2 IMAD R0, R0, c[0x0][0x208], RZ ;  /* 0x000082000000aa24 */ /* 0x000fe200078e02ff */
[----:B------:R-:W-:Y:S01]  /*ee60*/  @!P2 SHF.L.U32 R13, R6, 0x6, RZ ;  /* 0x00000006060da819 */ /* 0x000fe200000006ff */
[----:B------:R-:W-:Y:S01]  /*ee70*/  @!P2 IMAD R132, R221, 0x6000, R207 ;  /* 0x00006000dd84a824 */ /* 0x000fe200078e02cf */
[----:B------:R-:W-:Y:S01]  /*ee80*/  IADD3 R195, R181, R134, R193 ;  /* 0x00000086b5c37210 */ /* 0x000fe20007ffe0c1 */
[----:B------:R-:W-:Y:S01]  /*ee90*/  @!P2 IMAD R0, R5, c[0x0][0x20c], R0 ;  /* 0x000083000500aa24 */ /* 0x000fe200078e0200 */
[----:B------:R-:W-:Y:S04]  /*eea0*/  IADD3 R5, R227, -0x2, RZ ;  /* 0xfffffffee3057810 */ /* 0x000fe80007ffe0ff */
[----:B------:R-:W-:Y:S02]  /*eeb0*/  @!P2 IADD3 R15, R7, R0, RZ ;  /* 0x00000000070fa210 */ /* 0x000fe40007ffe0ff */
[----:B------:R-:W-:Y:S02]  /*eec0*/  @!P2 IADD3 R7, P3, P0, R210, R13, R205 ;  /* 0x0000000dd207a210 */ /* 0x000fe4000787e0cd */
[----:B------:R-:W-:Y:S01]  /*eed0*/  @!P2 SHF.L.U64.HI R15, R6, 0x6, R15 ;  /* 0x00000006060fa819 */ /* 0x000fe2000001020f */
[----:B------:R-:W-:Y:S03]  /*eee0*/  LDSM.16.M88.4 R32, [R194] ;  /* 0x00000000c220783b */ /* 0x000fe60000000200 */
[----:B------:R-:W-:Y:S02]  /*eef0*/  @!P2 IADD3.X R2, R215, R15, R204, P3, P0 ;  /* 0x0000000fd702a210 */ /* 0x000fe40001fe04cc */
[C---:B------:R-:W-:Y:S03]  /*ef00*/  ISETP.GE.AND P0, PT, R5.reuse, R198, PT ;  /* 0x000000c60500720c */ /* 0x040fe60003f06270 */
[----:B------:R-:W-:Y:S08]  /*ef10*/  LDSM.16.M88.4 R16, [R134+0xc900] ;  /* 0x00c900008610783b */ /* 0x000ff00000000200 */
[----:B------:R-:W-:Y:S02]  /*ef20*/  LDSM.16.M88.4 R24, [R134+0xd100] ;  /* 0x00d100008618783b */ /* 0x000fe40000000200 */
[----:B------:R-:W-:Y:S01]  /*ef30*/  @P0 SHF.R.S32.HI R0, RZ, 0x1f, R5 ;  /* 0x0000001fff000819 */ /* 0x000fe20000011405 */
[C---:B------:R-:W-:Y:S04]  /*ef40*/  @P0 IMAD.WIDE.U32 R8, R5.reuse, c[0x0][0x1e0], RZ ;  /* 0x0000780005080a25 */ /* 0x040fe800078e00ff */
[----:B------:R-:W-:Y:S01]  /*ef50*/  @P0 IMAD R0, R0, c[0x0][0x1e0], RZ ;  /* 0x0000780000000a24 */ /* 0x000fe200078e02ff */
[----:B------:R-:W-:Y:S01]  /*ef60*/  @P0 SHF.L.U32 R11, R8, 0x6, RZ ;  /* 0x00000006080b0819 */ /* 0x000fe200000006ff */
[----:B------:R-:W-:Y:S02]  /*ef70*/  LDSM.16.M88.4 R136, [R134+0xd900] ;  /* 0x00d900008688783b */ /* 0x000fe40000000200 */
[----:B------:R-:W-:Y:S01]  /*ef80*/  @P0 IMAD R0, R5, c[0x0][0x1e4], R0 ;  /* 0x0000790005000a24 */ /* 0x000fe200078e0200 */
[----:B------:R-:W-:Y:S04]  /*ef90*/  @P0 IADD3 R5, P4, P3, R212, R11, R203 ;  /* 0x0000000bd4050210 */ /* 0x000fe80007b9e0cb */
[----:B------:R-:W-:Y:S01]  /*efa0*/  @P0 IADD3 R0, R9, R0, RZ ;  /* 0x0000000009000210 */ /* 0x000fe20007ffe0ff */
[----:B------:R-:W-:Y:S03]  /*efb0*/  LDSM.16.M88.4 R140, [R190] ;  /* 0x00000000be8c783b */ /* 0x000fe60000000200 */
[----:B------:R-:W-:Y:S04]  /*efc0*/  @P0 SHF.L.U64.HI R9, R8, 0x6, R0 ;  /* 0x0000000608090819 */ /* 0x000fe80000010200 */
[----:B------:R-:W-:Y:S02]  /*efd0*/  @P0 IADD3.X R0, R217, R9, R202, P4, P3 ;  /* 0x00000009d9000210 */ /* 0x000fe400027e64ca */
[----:B------:R-:W-:Y:S02]  /*efe0*/  @!P2 IADD3 R13, P3, R13, R210, RZ ;  /* 0x000000d20d0da210 */ /* 0x000fe40007f7e0ff */
[----:B------:R-:W-:Y:S02]  /*eff0*/  ISETP.GE.AND P4, PT, R201, c[0x0][0x1d4], PT ;  /* 0x00007500c9007a0c */ /* 0x000fe40003f86270 */
[----:B------:R-:W-:Y:S02]  /*f000*/  @!P2 IADD3.X R4, R15, R215, RZ, P3, !PT ;  /* 0x000000d70f04a210 */ /* 0x000fe40001ffe4ff */
[C---:B------:R-:W-:Y:S04]  /*f010*/  @!P2 LEA R20, P3, R13.reuse, c[0x0][0x1f8], 0x1 ;  /* 0x00007e000d14aa11 */ /* 0x040fe800078608ff */
[----:B------:R-:W-:Y:S02]  /*f020*/  @!P2 LEA.HI.X R21, R13, c[0x0][0x1fc], R4, 0x1, P3 ;  /* 0x00007f000d15aa11 */ /* 0x000fe400018f0c04 */
[C---:B------:R-:W-:Y:S04]  /*f030*/  @!P2 LEA R160, P3, R7.reuse, c[0x0][0x1f8], 0x1 ;  /* 0x00007e0007a0aa11 */ /* 0x040fe800078608ff */
[----:B------:R-:W-:Y:S02]  /*f040*/  @!P2 LEA.HI.X R161, R7, c[0x0][0x1fc], R2, 0x1, P3 ;  /* 0x00007f0007a1aa11 */ /* 0x000fe400018f0c02 */
[----:B------:R-:W-:Y:S04]  /*f050*/  @P0 IADD3 R11, P3, R11, R212, RZ ;  /* 0x000000d40b0b0210 */ /* 0x000fe80007f7e0ff */
[----:B------:R-:W-:Y:S02]  /*f060*/  @P0 IADD3.X R2, R9, R217, RZ, P3, !PT ;  /* 0x000000d909020210 */ /* 0x000fe40001ffe4ff */
[C---:B------:R-:W-:Y:S04]  /*f070*/  @P0 LEA R230, P3, R11.reuse, c[0x0][0x1c8], 0x1 ;  /* 0x000072000be60a11 */ /* 0x040fe800078608ff */
[----:B------:R-:W-:Y:S02]  /*f080*/  @P0 LEA.HI.X R231, R11, c[0x0][0x1cc], R2, 0x1, P3 ;  /* 0x000073000be70a11 */ /* 0x000fe400018f0c02 */
[----:B------:R-:W1:Y:S01]  /*f090*/  LDSM.16.M88.4 R8, [R134+0xc100] ;  /* 0x00c100008608783b */ /* 0x000e620000000200 */
[-C--:B------:R-:W-:Y:S02]  /*f0a0*/  IADD3 R2, R181, R134.reuse, RZ ;  /* 0x00000086b5027210 */ /* 0x080fe40007ffe0ff */
[C---:B------:R-:W-:Y:S04]  /*f0b0*/  @P0 LEA R228, P3, R5.reuse, c[0x0][0x1c8], 0x1 ;  /* 0x0000720005e40a11 */ /* 0x040fe800078608ff */
[----:B------:R-:W-:Y:S01]  /*f0c0*/  @P0 LEA.HI.X R229, R5, c[0x0][0x1cc], R0, 0x1, P3 ;  /* 0x0000730005e50a11 */ /* 0x000fe200018f0c00 */
[----:B------:R-:W2:Y:S01]  /*f0d0*/  LDSM.16.M88.4 R144, [R2+0xc100] ;  /* 0x00c100000290783b */ /* 0x000ea20000000200 */
[C---:B------:R-:W-:Y:S07]  /*f0e0*/  IADD3 R0, R221.reuse, 0x1, RZ ;  /* 0x00000001dd007810 */ /* 0x040fee0007ffe0ff */
[----:B------:R-:W3:Y:S08]  /*f0f0*/  LDSM.16.M88.4 R148, [R2+0xc900] ;  /* 0x00c900000294783b */ /* 0x000ef00000000200 */
[----:B------:R-:W4:Y:S08]  /*f100*/  LDSM.16.M88.4 R152, [R2+0xd100] ;  /* 0x00d100000298783b */ /* 0x000f300000000200 */
[----:B------:R-:W5:Y:S01]  /*f110*/  LDSM.16.M88.4 R156, [R2+0xd900] ;  /* 0x00d90000029c783b */ /* 0x000f620000000200 */
[C---:B-1----:R-:W-:Y:S07]  /*f120*/  HMMA.16816.F32.BF16 R4, R32.reuse, R8, RZ ;  /* 0x000000082004723c */ /* 0x042fee00000418ff */
[----:B------:R-:W-:Y:S01]  /*f130*/  @!PT LDS RZ, [RZ] ;  /* 0x00000000fffff984 */ /* 0x000fe20000000800 */
[----:B------:R-:W-:Y:S01]  /*f140*/  @!PT LDS RZ, [RZ] ;  /* 0x00000000fffff984 */ /* 0x000fe20000000800 */
[----:B------:R-:W-:Y:S01]  /*f150*/  @!PT LDS RZ, [RZ] ;  /* 0x00000000fffff984 */ /* 0x000fe20000000800 */
[----:B------:R1:W-:Y:S01]  /*f160*/  @!P2 LDGSTS.E.BYPASS.LTC128B.128 [R132], [R20.64], !P4 ;  /* 0x000000001484afae */ /* 0x0003e2000e101d46 */
[C---:B------:R-:W-:Y:S07]  /*f170*/  HMMA.16816.F32.BF16 R8, R32.reuse, R10, RZ ;  /* 0x0000000a2008723c */ /* 0x040fee00000418ff */
[----:B------:R1:W-:Y:S01]  /*f180*/  @!P2 LDGSTS.E.BYPASS.LTC128B.128 [R132+0x2000], [R20.64+0x80], !P6 ;  /* 0x020000801484afae */ /* 0x0003e2000f101d46 */
[C---:B------:R-:W-:Y:S07]  /*f190*/  HMMA.16816.F32.BF16 R12, R32.reuse, R16, RZ ;  /* 0x00000010200c723c */ /* 0x040fee00000418ff */
[----:B------:R1:W-:Y:S01]  /*f1a0*/  @!P2 LDGSTS.E.BYPASS.LTC128B.128 [R132+0x4000], [R20.64+0x100], !P5 ;  /* 0x040001001484afae */ /* 0x0003e2000e901d46 */
[C---:B------:R-:W-:Y:S07]  /*f1b0*/  HMMA.16816.F32.BF16 R16, R32.reuse, R18, RZ ;  /* 0x000000122010723c */ /* 0x040fee00000418ff */
[----:B------:R2:W-:Y:S08]  /*f1c0*/  @!P2 LDGSTS.E.BYPASS.LTC128B.128 [R132+0x1000], [R160.64], !P4 ;  /* 0x01000000a084afae */ /* 0x0005f0000e101d46 */
[----:B------:R2:W-:Y:S08]  /*f1d0*/  @!P2 LDGSTS.E.BYPASS.LTC128B.128 [R132+0x3000], [R160.64+0x80], !P6 ;  /* 0x03000080a084afae */ /* 0x0005f0000f101d46 */
[----:B------:R2:W-:Y:S01]  /*f1e0*/  @!P2 LDGSTS.E.BYPASS.LTC128B.128 [R132+0x5000], [R160.64+0x100], !P5 ;  /* 0x05000100a084afae */ /* 0x0005e2000e901d46 */
[----:B------:R-:W-:Y:S01]  /*f1f0*/  ISETP.GE.AND P2, PT, R221, 0x1, PT ;  /* 0x00000001dd00780c */ /* 0x000fe20003f46270 */
[C---:B-1----:R-:W-:Y:S03]  /*f200*/  HMMA.16816.F32.BF16 R20, R32.reuse, R24, RZ ;  /* 0x000000182014723c */ /* 0x042fe600000418ff */
[----:B------:R-:W-:Y:S02]  /*f210*/  SEL R221, R0, RZ, !P2 ;  /* 0x000000ff00dd7207 */ /* 0x000fe40005000000 */
[C---:B------:R-:W-:Y:S01]  /*f220*/  IADD3 R0, R193.reuse, R134, RZ ;  /* 0x00000086c1007210 */ /* 0x040fe20007ffe0ff */
[----:B------:R-:W-:Y:S02]  /*f230*/  LDSM.16.M88.4 R164, [R187] ;  /* 0x00000000bba4783b */ /* 0x000fe40000000200 */
[C---:B------:R-:W-:Y:S06]  /*f240*/  HMMA.16816.F32.BF16 R24, R32.reuse, R26, RZ ;  /* 0x0000001a2018723c */ /* 0x040fec00000418ff */
[----:B------:R-:W0:Y:S02]  /*f250*/  LDGDEPBAR ;  /* 0x00000000000079af */ /* 0x000e240000000000 */
[C---:B------:R-:W-:Y:S06]  /*f260*/  HMMA.16816.F32.BF16 R28, R32.reuse, R136, RZ ;  /* 0x00000088201c723c */ /* 0x040fec00000418ff */
[----:B------:R-:W-:Y:S02]  /*f270*/  LDSM.16.M88.4 R172, [R2+0xe900] ;  /* 0x00e9000002ac783b */ /* 0x000fe40000000200 */
[----:B------:R-:W-:Y:S01]  /*f280*/  HMMA.16816.F32.BF16 R32, R32, R138, RZ ;  /* 0x0000008a2020723c */ /* 0x000fe200000418ff */
[----:B--2---:R-:W-:Y:S05]  /*f290*/  IADD3 R132, R193, R2, RZ ;  /* 0x00000002c1847210 */ /* 0x004fea0007ffe0ff */
[----:B------:R-:W-:Y:S02]  /*f2a0*/  LDSM.16.M88.4 R136, [R188] ;  /* 0x00000000bc88783b */ /* 0x000fe40000000200 */
[C---:B------:R-:W-:Y:S06]  /*f2b0*/  HMMA.16816.F32.BF16 R4, R140.reuse, R144, R4 ;  /* 0x000000908c04723c */ /* 0x040fec0000041804 */
[----:B------:R-:W1:Y:S02]  /*f2c0*/  LDSM.16.M88.4 R160, [R0+0xc100] ;  /* 0x00c1000000a0783b */ /* 0x000e640000000200 */
[C---:B------:R-:W-:Y:S06]  /*f2d0*/  HMMA.16816.F32.BF16 R8, R140.reuse, R146, R8 ;  /* 0x000000928c08723c */ /* 0x040fec0000041808 */
[----:B------:R-:W2:Y:S02]  /*f2e0*/  LDSM.16.M88.4 R144, [R0+0xc900] ;  /* 0x00c900000090783b */ /* 0x000ea40000000200 */
[C---:B---3--:R-:W-:Y:S06]  /*f2f0*/  HMMA.16816.F32.BF16 R12, R140.reuse, R148, R12 ;  /* 0x000000948c0c723c */ /* 0x048fec000004180c */
[----:B------:R-:W-:Y:S02]  /*f300*/  LDSM.16.M88.4 R168, [R132+0xc100] ;  /* 0x00c1000084a8783b */ /* 0x000fe40000000200 */
[C---:B------:R-:W-:Y:S06]  /*f310*/  HMMA.16816.F32.BF16 R16, R140.reuse, R150, R16 ;  /* 0x000000968c10723c */ /* 0x040fec0000041810 */
[----:B------:R-:W3:Y:S02]  /*f320*/  LDSM.16.M88.4 R148, [R0+0xd100] ;  /* 0x00d100000094783b */ /* 0x000ee40000000200 */
[C---:B----4-:R-:W-:Y:S06]  /*f330*/  HMMA.16816.F32.BF16 R20, R140.reuse, R152, R20 ;  /* 0x000000988c14723c */ /* 0x050fec0000041814 */
[----:B------:R-:W-:Y:S02]  /*f340*/  LDSM.16.M88.4 R176, [R0+0xe100] ;  /* 0x00e1000000b0783b */ /* 0x000fe40000000200 */
[C---:B------:R-:W-:Y:S06]  /*f350*/  HMMA.16816.F32.BF16 R24, R140.reuse, R154, R24 ;  /* 0x0000009a8c18723c */ /* 0x040fec0000041818 */
[----:B------:R-:W4:Y:S02]  /*f360*/  LDSM.16.M88.4 R152, [R0+0xd900] ;  /* 0x00d900000098783b */ /* 0x000f240000000200 */
[C---:B-----5:R-:W-:Y:S06]  /*f370*/  HMMA.16816.F32.BF16 R28, R140.reuse, R156, R28 ;  /* 0x0000009c8c1c723c */ /* 0x060fec000004181c */
[----:B------:R-:W-:Y:S02]  /*f380*/  LDSM.16.M88.4 R180, [R134+0x10100] ;  /* 0x0101000086b4783b */ /* 0x000fe40000000200 */
[----:B------:R-:W-:Y:S06]  /*f390*/  HMMA.16816.F32.BF16 R32, R140, R158, R32 ;  /* 0x0000009e8c20723c */ /* 0x000fec0000041820 */
[----:B------:R-:W5:Y:S02]  /*f3a0*/  LDSM.16.M88.4 R140, [R132+0xc900] ;  /* 0x00c90000848c783b */ /* 0x000f640000000200 */
[C---:B-1----:R-:W-:Y:S06]  /*f3b0*/  HMMA.16816.F32.BF16 R4, R136.reuse, R160, R4 ;  /* 0x000000a08804723c */ /* 0x042fec0000041804 */
[----:B------:R-:W1:Y:S02]  /*f3c0*/  LDSM.16.M88.4 R156, [R132+0xd100] ;  /* 0x00d10000849c783b */ /* 0x000e640000000200 */
[C---:B------:R-:W-:Y:S06]  /*f3d0*/  HMMA.16816.F32.BF16 R8, R136.reuse, R162, R8 ;  /* 0x000000a28808723c */ /* 0x040fec0000041808 */
[----:B------:R-:W-:Y:S02]  /*f3e0*/  LDSM.16.M88.4 R160, [R134+0xf900] ;  /* 0x00f9000086a0783b */ /* 0x000fe40000000200 */
[C---:B--2---:R-:W-:Y:S08]  /*f3f0*/  HMMA.16816.F32.BF16 R12, R136.reuse, R144, R12 ;  /* 0x00000090880c723c */ /* 0x044ff0000004180c */
[C---:B------:R-:W-:Y:S01]  /*f400*/  HMMA.16816.F32.BF16 R16, R136.reuse, R146, R16 ;  /* 0x000000928810723c */ /* 0x040fe20000041810 */
[----:B------:R-:W2:Y:S07]  /*f410*/  LDSM.16.M88.4 R144, [R132+0xd900] ;  /* 0x00d900008490783b */ /* 0x000eae0000000200 */
[C---:B---3--:R-:W-:Y:S08]  /*f420*/  HMMA.16816.F32.BF16 R20, R136.reuse, R148, R20 ;  /* 0x000000948814723c */ /* 0x048ff00000041814 */
[C---:B------:R-:W-:Y:S01]  /*f430*/  HMMA.16816.F32.BF16 R24, R136.reuse, R150, R24 ;  /* 0x000000968818723c */ /* 0x040fe20000041818 */
[----:B------:R-:W-:Y:S07]  /*f440*/  LDSM.16.M88.4 R148, [R134+0xe100] ;  /* 0x00e100008694783b */ /* 0x000fee0000000200 */
[C---:B----4-:R-:W-:Y:S08]  /*f450*/  HMMA.16816.F32.BF16 R28, R136.reuse, R152, R28 ;  /* 0x00000098881c723c */ /* 0x050ff0000004181c */
[----:B------:R-:W-:Y:S01]  /*f460*/  HMMA.16816.F32.BF16 R32, R136, R154, R32 ;  /* 0x0000009a8820723c */ /* 0x000fe20000041820 */
[----:B------:R-:W3:Y:S07]  /*f470*/  LDSM.16.M88.4 R136, [R194+0x4000] ;  /* 0x00400000c288783b */ /* 0x000eee0000000200 */
[C---:B------:R-:W-:Y:S01]  /*f480*/  HMMA.16816.F32.BF16 R4, R164.reuse, R168, R4 ;  /* 0x000000a8a404723c */ /* 0x040fe20000041804 */
        /* <DEDUP_REMOVED lines=9> */
[C---:B--2---:R-:W-:Y:S08]  /*f520*/  HMMA.16816.F32.BF16 R28, R164.reuse, R144, R28 ;  /* 0x00000090a41c723c */ /* 0x044ff0000004181c */
[----:B------:R-:W-:Y:S01]  /*f530*/  HMMA.16816.F32.BF16 R32, R164, R146, R32 ;  /* 0x00000092a420723c */ /* 0x000fe20000041820 */
[----:B------:R-:W2:Y:S07]  /*f540*/  LDSM.16.M88.4 R144, [R2+0xf100] ;  /* 0x00f100000290783b */ /* 0x000eae0000000200 */
[C---:B---3--:R-:W-:Y:S01]  /*f550*/  HMMA.16816.F32.BF16 R4, R136.reuse, R148, R4 ;  /* 0x000000948804723c */ /* 0x048fe20000041804 */
[----:B------:R-:W-:Y:S07]  /*f560*/  LDSM.16.M88.4 R164, [R188+0x4000] ;  /* 0x00400000bca4783b */ /* 0x000fee0000000200 */
[C---:B------:R-:W-:Y:S01]  /*f570*/  HMMA.16816.F32.BF16 R8, R136.reuse, R150, R8 ;  /* 0x000000968808723c */ /* 0x040fe20000041808 */
[----:B------:R-:W3:Y:S07]  /*f580*/  LDSM.16.M88.4 R148, [R2+0xf900] ;  /* 0x00f900000294783b */ /* 0x000eee0000000200 */
[C---:B----4-:R-:W-:Y:S08]  /*f590*/  HMMA.16816.F32.BF16 R12, R136.reuse, R152, R12 ;  /* 0x00000098880c723c */ /* 0x050ff0000004180c */
[C---:B------:R-:W-:Y:S01]  /*f5a0*/  HMMA.16816.F32.BF16 R16, R136.reuse, R154, R16 ;  /* 0x0000009a8810723c */ /* 0x040fe20000041810 */
[----:B------:R-:W-:Y:S07]  /*f5b0*/  LDSM.16.M88.4 R152, [R0+0xf900] ;  /* 0x00f900000098783b */ /* 0x000fee0000000200 */
[C---:B-----5:R-:W-:Y:S08]  /*f5c0*/  HMMA.16816.F32.BF16 R20, R136.reuse, R140, R20 ;  /* 0x0000008c8814723c */ /* 0x060ff00000041814 */
[C---:B------:R-:W-:Y:S01]  /*f5d0*/  HMMA.16816.F32.BF16 R24, R136.reuse, R142, R24 ;  /* 0x0000008e8818723c */ /* 0x040fe20000041818 */
[----:B------:R-:W-:Y:S07]  /*f5e0*/  LDSM.16.M88.4 R140, [R0+0xf100] ;  /* 0x00f10000008c783b */ /* 0x000fee0000000200 */
[C---:B------:R-:W-:Y:S08]  /*f5f0*/  HMMA.16816.F32.BF16 R28, R136.reuse, R160, R28 ;  /* 0x000000a0881c723c */ /* 0x040ff0000004181c */
[----:B------:R-:W-:Y:S01]  /*f600*/  HMMA.16816.F32.BF16 R32, R136, R162, R32 ;  /* 0x000000a28820723c */ /* 0x000fe20000041820 */
[----:B------:R-:W4:Y:S07]  /*f610*/  LDSM.16.M88.4 R136, [R0+0xe900] ;  /* 0x00e900000088783b */ /* 0x000f2e0000000200 */
[C---:B-1----:R-:W-:Y:S01]  /*f620*/  HMMA.16816.F32.BF16 R4, R156.reuse, R168, R4 ;  /* 0x000000a89c04723c */ /* 0x042fe20000041804 */
[----:B------:R-:W-:Y:S07]  /*f630*/  LDSM.16.M88.4 R160, [R187+0x4000] ;  /* 0x00400000bba0783b */ /* 0x000fee0000000200 */
        /* <DEDUP_REMOVED lines=8> */
[C---:B---3--:R-:W-:Y:S08]  /*f6c0*/  HMMA.16816.F32.BF16 R28, R156.reuse, R148, R28 ;  /* 0x000000949c1c723c */ /* 0x048ff0000004181c */
[----:B------:R-:W-:Y:S01]  /*f6d0*/  HMMA.16816.F32.BF16 R32, R156, R150, R32 ;  /* 0x000000969c20723c */ /* 0x000fe20000041820 */
[----:B------:R-:W3:Y:S07]  /*f6e0*/  LDSM.16.M88.4 R148, [R195+0xf100] ;  /* 0x00f10000c394783b */ /* 0x000eee0000000200 */
[C---:B------:R-:W-:Y:S01]  /*f6f0*/  HMMA.16816.F32.BF16 R4, R164.reuse, R176, R4 ;  /* 0x000000b0a404723c */ /* 0x040fe20000041804 */
[----:B------:R-:W5:Y:S07]  /*f700*/  LDSM.16.M88.4 R156, [R195+0xf900] ;  /* 0x00f90000c39c783b */ /* 0x000f6e0000000200 */
[C---:B------:R-:W-:Y:S01]  /*f710*/  HMMA.16816.F32.BF16 R8, R164.reuse, R178, R8 ;  /* 0x000000b2a408723c */ /* 0x040fe20000041808 */
[----:B------:R-:W-:Y:S07]  /*f720*/  LDSM.16.M88.4 R176, [R2+0x10100] ;  /* 0x0101000002b0783b */ /* 0x000fee0000000200 */
[C---:B----4-:R-:W-:Y:S08]  /*f730*/  HMMA.16816.F32.BF16 R12, R164.reuse, R136, R12 ;  /* 0x00000088a40c723c */ /* 0x050ff0000004180c */
[C---:B------:R-:W-:Y:S01]  /*f740*/  HMMA.16816.F32.BF16 R16, R164.reuse, R138, R16 ;  /* 0x0000008aa410723c */ /* 0x040fe20000041810 */
[----:B------:R-:W4:Y:S07]  /*f750*/  LDSM.16.M88.4 R136, [R134+0x10900] ;  /* 0x010900008688783b */ /* 0x000f2e0000000200 */
[C---:B------:R-:W-:Y:S08]  /*f760*/  HMMA.16816.F32.BF16 R20, R164.reuse, R140, R20 ;  /* 0x0000008ca414723c */ /* 0x040ff00000041814 */
[C---:B------:R-:W-:Y:S01]  /*f770*/  HMMA.16816.F32.BF16 R24, R164.reuse, R142, R24 ;  /* 0x0000008ea418723c */ /* 0x040fe20000041818 */
[----:B------:R-:W3:Y:S07]  /*f780*/  LDSM.16.M88.4 R140, [R134+0x11100] ;  /* 0x01110000868c783b */ /* 0x000eee0000000200 */
[C---:B------:R-:W-:Y:S08]  /*f790*/  HMMA.16816.F32.BF16 R28, R164.reuse, R152, R28 ;  /* 0x00000098a41c723c */ /* 0x040ff0000004181c */
[----:B------:R-:W-:Y:S01]  /*f7a0*/  HMMA.16816.F32.BF16 R32, R164, R154, R32 ;  /* 0x0000009aa420723c */ /* 0x000fe20000041820 */
[----:B------:R-:W4:Y:S07]  /*f7b0*/  LDSM.16.M88.4 R152, [R134+0x11900] ;  /* 0x011900008698783b */ /* 0x000f2e0000000200 */
        /* <DEDUP_REMOVED lines=10> */
[C---:B-----5:R-:W-:Y:S08]  /*f860*/  HMMA.16816.F32.BF16 R28, R160.reuse, R156, R28 ;  /* 0x0000009ca01c723c */ /* 0x060ff0000004181c */
[----:B------:R-:W-:Y:S01]  /*f870*/  HMMA.16816.F32.BF16 R32, R160, R158, R32 ;  /* 0x0000009ea020723c */ /* 0x000fe20000041820 */
[----:B------:R-:W5:Y:S07]  /*f880*/  LDSM.16.M88.4 R156, [R2+0x11900] ;  /* 0x01190000029c783b */ /* 0x000f6e0000000200 */
[C---:B------:R-:W-:Y:S01]  /*f890*/  HMMA.16816.F32.BF16 R4, R172.reuse, R180, R4 ;  /* 0x000000b4ac04723c */ /* 0x040fe20000041804 */
        /* <DEDUP_REMOVED lines=14> */
[C---:B------:R-:W-:Y:S08]  /*f980*/  HMMA.16816.F32.BF16 R8, R164.reuse, R178, R8 ;  /* 0x000000b2a408723c */ /* 0x040ff00000041808 */
[C---:B--2---:R-:W-:Y:S08]  /*f990*/  HMMA.16816.F32.BF16 R12, R164.reuse, R144, R12 ;  /* 0x00000090a40c723c */ /* 0x044ff0000004180c */
[C---:B------:R-:W-:Y:S08]  /*f9a0*/  HMMA.16816.F32.BF16 R16, R164.reuse, R146, R16 ;  /* 0x00000092a410723c */ /* 0x040ff00000041810 */
[C---:B---3--:R-:W-:Y:S08]  /*f9b0*/  HMMA.16816.F32.BF16 R20, R164.reuse, R148, R20 ;  /* 0x00000094a414723c */ /* 0x048ff00000041814 */
[C---:B------:R-:W-:Y:S08]  /*f9c0*/  HMMA.16816.F32.BF16 R24, R164.reuse, R150, R24 ;  /* 0x00000096a418723c */ /* 0x040ff00000041818 */
[C---:B-----5:R-:W-:Y:S08]  /*f9d0*/  HMMA.16816.F32.BF16 R28, R164.reuse, R156, R28 ;  /* 0x0000009ca41c723c */ /* 0x060ff0000004181c */
[----:B------:R-:W-:Y:S07]  /*f9e0*/  HMMA.16816.F32.BF16 R32, R164, R158, R32 ;  /* 0x0000009ea420723c */ /* 0x000fee0000041820 */
[----:B------:R-:W-:Y:S01]  /*f9f0*/  IADD3 R164, R186, R135, RZ ;  /* 0x00000087baa47210 */ /* 0x000fe20007ffe0ff */
[C---:B------:R-:W-:Y:S08]  /*fa00*/  HMMA.16816.F32.BF16 R4, R160.reuse, R168, R4 ;  /* 0x000000a8a004723c */ /* 0x040ff00000041804 */
[C---:B------:R-:W-:Y:S08]  /*fa10*/  HMMA.16816.F32.BF16 R8, R160.reuse, R170, R8 ;  /* 0x000000aaa008723c */ /* 0x040ff00000041808 */
[C---:B----4-:R-:W-:Y:S08]  /*fa20*/  HMMA.16816.F32.BF16 R12, R160.reuse, R136, R12 ;  /* 0x00000088a00c723c */ /* 0x050ff0000004180c */
[C---:B------:R-:W-:Y:S01]  /*fa30*/  HMMA.16816.F32.BF16 R16, R160.reuse, R138, R16 ;  /* 0x0000008aa010723c */ /* 0x040fe20000041810 */
[----:B------:R-:W2:Y:S07]  /*fa40*/  LDSM.16.M88.4 R136, [R195+0x10900] ;  /* 0x01090000c388783b */ /* 0x000eae0000000200 */
[C---:B------:R-:W-:Y:S08]  /*fa50*/  HMMA.16816.F32.BF16 R20, R160.reuse, R140, R20 ;  /* 0x0000008ca014723c */ /* 0x040ff00000041814 */
[C---:B------:R-:W-:Y:S08]  /*fa60*/  HMMA.16816.F32.BF16 R24, R160.reuse, R142, R24 ;  /* 0x0000008ea018723c */ /* 0x040ff00000041818 */
[C---:B------:R-:W-:Y:S08]  /*fa70*/  HMMA.16816.F32.BF16 R28, R160.reuse, R152, R28 ;  /* 0x00000098a01c723c */ /* 0x040ff0000004181c */
[----:B------:R-:W-:Y:S08]  /*fa80*/  HMMA.16816.F32.BF16 R32, R160, R154, R32 ;  /* 0x0000009aa020723c */ /* 0x000ff00000041820 */
[C---:B-1----:R-:W-:Y:S08]  /*fa90*/  HMMA.16816.F32.BF16 R4, R172.reuse, R180, R4 ;  /* 0x000000b4ac04723c */ /* 0x042ff00000041804 */
        /* <DEDUP_REMOVED lines=25> */
[----:B------:R-:W3:Y:S10]  /*fc30*/  MUFU.TANH R162, R162 ;  /* 0x000000a200a27308 */ /* 0x000ef40000002400 */
[----:B------:R3:W-:Y:S01]  /*fc40*/  MUFU.TANH R141, R13 ;  /* 0x0000000d008d7308 */ /* 0x0007e20000002400 */
[C---:B--2---:R-:W-:Y:S01]  /*fc50*/  HMMA.16816.F32.BF16 R20, R172.reuse, R4, R20 ;  /* 0x00000004ac14723c */ /* 0x044fe20000041814 */
[----:B-1----:R-:W1:Y:S01]  /*fc60*/  LDSM.16.M88.4 R8, [R195+0x11900] ;  /* 0x01190000c308783b */ /* 0x002e620000000200 */
[----:B------:R-:W-:Y:S06]  /*fc70*/  DEPBAR.LE SB0, 0x2 ;  /* 0x000080800000791a */ /* 0x000fec0000000000 */
[C---:B------:R-:W-:Y:S01]  /*fc80*/  HMMA.16816.F32.BF16 R24, R172.reuse, R6, R24 ;  /* 0x00000006ac18723c */ /* 0x040fe20000041818 */
[----:B------:R-:W2:Y:S01]  /*fc90*/  MUFU.TANH R145, R145 ;  /* 0x0000009100917308 */ /* 0x000ea20000002400 */
[----:B------:R-:W-:Y:S03]  /*fca0*/  BAR.SYNC.DEFER_BLOCKING 0x0 ;  /* 0x0000000000007b1d */ /* 0x000fe60000010000 */
[----:B---3--:R-:W-:Y:S11]  /*fcb0*/  FMNMX.FTZ R13, R162, R3, !PT ;  /* 0x00000003a20d7209 */ /* 0x008ff60007810000 */
        /* <DEDUP_REMOVED lines=14> */
[----:B--2---:R-:W-:Y:S04]  /*fda0*/  FMNMX.FTZ R13, R134, R13, !PT ;  /* 0x0000000d860d7209 */ /* 0x004fe80007810000 */
[----:B------:R-:W-:Y:S05]  /*fdb0*/  FMNMX.FTZ R13, R166, R13, !PT ;  /* 0x0000000da60d7209 */ /* 0x000fea0007810000 */
[----:B------:R-:W2:Y:S01]  /*fdc0*/  MUFU.TANH R142, R14 ;  /* 0x0000000e008e7308 */ /* 0x000ea20000002400 */
[----:B------:R-:W-:Y:S01]  /*fdd0*/  FMNMX.FTZ R13, R176, R13, !PT ;  /* 0x0000000db00d7209 */ /* 0x000fe20007810000 */
[----:B------:R-:W-:Y:S01]  /*fde0*/  FMUL.FTZ R28, R28, c[0x0][0x320] ;  /* 0x0000c8001c1c7a20 */ /* 0x000fe20000410000 */
[----:B-1----:R-:W-:Y:S01]  /*fdf0*/  FMNMX.FTZ R0, R165, R0, !PT ;  /* 0x00000000a5007209 */ /* 0x002fe20007810000 */
[----:B------:R-:W-:Y:S02]  /*fe00*/  FMUL.FTZ R29, R29, c[0x0][0x320] ;  /* 0x0000c8001d1d7a20 */ /* 0x000fe40000410000 */
[----:B------:R-:W-:Y:S01]  /*fe10*/  FMUL.FTZ R30, R30, c[0x0][0x320] ;  /* 0x0000c8001e1e7a20 */ /* 0x000fe20000410000 */
[----:B------:R-:W-:Y:S01]  /*fe20*/  FMNMX.FTZ R0, R167, R0, !PT ;  /* 0x00000000a7007209 */ /* 0x000fe20007810000 */
[----:B------:R-:W-:Y:S02]  /*fe30*/  FMUL.FTZ R31, R31, c[0x0][0x320] ;  /* 0x0000c8001f1f7a20 */ /* 0x000fe40000410000 */
[----:B------:R-:W1:Y:S01]  /*fe40*/  MUFU.TANH R138, R15 ;  /* 0x0000000f008a7308 */ /* 0x000e620000002400 */
[----:B------:R-:W-:Y:S02]  /*fe50*/  FMUL.FTZ R32, R32, c[0x0][0x320] ;  /* 0x0000c80020207a20 */ /* 0x000fe40000410000 */
[----:B------:R-:W-:Y:S01]  /*fe60*/  FMUL.FTZ R33, R33, c[0x0][0x320] ;  /* 0x0000c80021217a20 */ /* 0x000fe20000410000 */
[----:B---3--:R-:W-:Y:S01]  /*fe70*/  FMNMX.FTZ R0, R143, R0, !PT ;  /* 0x000000008f007209 */ /* 0x008fe20007810000 */
[----:B------:R-:W-:Y:S02]  /*fe80*/  FMUL.FTZ R34, R34, c[0x0][0x320] ;  /* 0x0000c80022227a20 */ /* 0x000fe40000410000 */
[----:B------:R-:W-:Y:S01]  /*fe90*/  FMUL.FTZ R35, R35, c[0x0][0x320] ;  /* 0x0000c80023237a20 */ /* 0x000fe20000410000 */
[----:B------:R-:W-:Y:S02]  /*fea0*/  FMNMX.FTZ R0, R141, R0, !PT ;  /* 0x000000008d007209 */ /* 0x000fe40007810000 */
        /* <DEDUP_REMOVED lines=40> */
[----:B------:R-:W1:Y:S01]  /*10130*/  SHFL.BFLY PT, R2, R11, 0x2, 0x1f ;  /* 0x0c401f000b027f89 */ /* 0x000e6200000e0000 */
[----:B---3--:R-:W-:Y:S04]  /*10140*/  FMNMX.FTZ R13, R146, R13, !PT ;  /* 0x0000000d920d7209 */ /* 0x008fe80007810000 */
[----:B--2---:R-:W-:Y:S03]  /*10150*/  FMNMX.FTZ R9, R144, R13, !PT ;  /* 0x0000000d90097209 */ /* 0x004fe60007810000 */
[----:B------:R-:W-:Y:S01]  /*10160*/  LDSM.16.MT88.4 R12, [R164+0x100] ;  /* 0x00010000a40c783b */ /* 0x000fe20000004200 */
[----:B-1----:R-:W-:Y:S07]  /*10170*/  FMNMX.FTZ R7, R11, R2, !PT ;  /* 0x000000020b077209 */ /* 0x002fee0007810000 */
[----:B------:R-:W1:Y:S08]  /*10180*/  SHFL.BFLY PT, R0, R9, 0x2, 0x1f ;  /* 0x0c401f0009007f89 */ /* 0x000e7000000e0000 */
[----:B------:R-:W2:Y:S01]  /*10190*/  SHFL.BFLY PT, R2, R7, 0x1, 0x1f ;  /* 0x0c201f0007027f89 */ /* 0x000ea200000e0000 */
[----:B-1----:R-:W-:Y:S07]  /*101a0*/  FMNMX.FTZ R5, R9, R0, !PT ;  /* 0x0000000009057209 */ /* 0x002fee0007810000 */
[----:B------:R-:W1:Y:S01]  /*101b0*/  SHFL.BFLY PT, R0, R5, 0x1, 0x1f ;  /* 0x0c201f0005007f89 */ /* 0x000e6200000e0000 */
[----:B--2---:R-:W-:Y:S05]  /*101c0*/  FMNMX.FTZ R2, R7, R2, !PT ;  /* 0x0000000207027209 */ /* 0x004fea0007810000 */
[C---:B------:R-:W-:Y:S01]  /*101d0*/  FADD.FTZ R4, -R2.reuse, R133 ;  /* 0x0000008502047221 */ /* 0x040fe20000010100 */
[----:B------:R-:W-:Y:S01]  /*101e0*/  IADD3 R133, R191, R164, RZ ;  /* 0x000000a4bf857210 */ /* 0x000fe20007ffe0ff */
[----:B------:R-:W-:Y:S02]  /*101f0*/  FMUL.FTZ R152, R2, c[0x0][0x2d0] ;  /* 0x0000b40002987a20 */ /* 0x000fe40000410000 */
[----:B------:R-:W-:Y:S02]  /*10200*/  FMUL.FTZ R132, R4, c[0x0][0x2d0] ;  /* 0x0000b40004847a20 */ /* 0x000fe40000410000 */
[--C-:B------:R-:W-:Y:S01]  /*10210*/  FFMA.FTZ R171, R145, c[0x0][0x2d0], -R152.reuse ;  /* 0x0000b40091ab7a23 */ /* 0x100fe20000010898 */
[----:B------:R-:W2:Y:S01]  /*10220*/  LDSM.16.MT88.4 R20, [R133+0x100] ;  /* 0x000100008514783b */ /* 0x000ea20000004200 */
[--C-:B------:R-:W-:Y:S02]  /*10230*/  FFMA.FTZ R172, R163, c[0x0][0x2d0], -R152.reuse ;  /* 0x0000b400a3ac7a23 */ /* 0x100fe40000010898 */
[--C-:B------:R-:W-:Y:S01]  /*10240*/  FFMA.FTZ R170, R165, c[0x0][0x2d0], -R152.reuse ;  /* 0x0000b400a5aa7a23 */ /* 0x100fe20000010898 */
[----:B------:R-:W3:Y:S01]  /*10250*/  MUFU.EX2 R132, R132 ;  /* 0x0000008400847308 */ /* 0x000ee20000000800 */
        /* <DEDUP_REMOVED lines=13> */
[----:B------:R-:W-:Y:S01]  /*10330*/  MUFU.EX2 R169, R169 ;  /* 0x000000a900a97308 */ /* 0x000fe20000000800 */
[----:B------:R-:W-:Y:S01]  /*10340*/  FMUL.FTZ R3, R4, c[0x0][0x2d0] ;  /* 0x0000b40004037a20 */ /* 0x000fe20000410000 */
[----:B------:R-:W1:Y:S01]  /*10350*/  LDSM.16.MT88.4 R28, [R134+0x100] ;  /* 0x00010000861c783b */ /* 0x000e620000004200 */
[C---:B---3--:R-:W-:Y:S01]  /*10360*/  FMUL.FTZ R4, R132.reuse, R128 ;  /* 0x0000008084047220 */ /* 0x048fe20000410000 */
[----:B------:R-:W-:Y:S01]  /*10370*/  IADD3 R135, R191, R134, RZ ;  /* 0x00000086bf877210 */ /* 0x000fe20007ffe0ff */
[C---:B------:R-:W-:Y:S02]  /*10380*/  FMUL.FTZ R5, R132.reuse, R129 ;  /* 0x0000008184057220 */ /* 0x040fe40000410000 */
[C---:B------:R-:W-:Y:S02]  /*10390*/  FMUL.FTZ R8, R132.reuse, R124 ;  /* 0x0000007c84087220 */ /* 0x040fe40000410000 */
[C---:B------:R-:W-:Y:S01]  /*103a0*/  FMUL.FTZ R9, R132.reuse, R125 ;  /* 0x0000007d84097220 */ /* 0x040fe20000410000 */
[----:B------:R-:W3:Y:S01]  /*103b0*/  MUFU.EX2 R3, R3 ;  /* 0x0000000300037308 */ /* 0x000ee20000000800 */
[C---:B------:R-:W-:Y:S02]  /*103c0*/  FMUL.FTZ R16, R132.reuse, R116 ;  /* 0x0000007484107220 */ /* 0x040fe40000410000 */
[C---:B------:R-:W-:Y:S02]  /*103d0*/  FMUL.FTZ R17, R132.reuse, R117 ;  /* 0x0000007584117220 */ /* 0x040fe40000410000 */
[C---:B------:R-:W-:Y:S02]  /*103e0*/  FMUL.FTZ R24, R132.reuse, R108 ;  /* 0x0000006c84187220 */ /* 0x040fe40000410000 */
[C---:B------:R-:W-:Y:S02]  /*103f0*/  FMUL.FTZ R25, R132.reuse, R109 ;  /* 0x0000006d84197220 */ /* 0x040fe40000410000 */
[C---:B------:R-:W-:Y:S01]  /*10400*/  FMUL.FTZ R32, R132.reuse, R100 ;  /* 0x0000006484207220 */ /* 0x040fe20000410000 */
[----:B------:R-:W4:Y:S01]  /*10410*/  MUFU.EX2 R171, R171 ;  /* 0x000000ab00ab7308 */ /* 0x000f220000000800 */
[----:B------:R-:W-:Y:S02]  /*10420*/  FMUL.FTZ R33, R132, R101 ;  /* 0x0000006584217220 */ /* 0x000fe40000410000 */
[--C-:B------:R-:W-:Y:S02]  /*10430*/  FFMA.FTZ R176, R137, c[0x0][0x2d0], -R152.reuse ;  /* 0x0000b40089b07a23 */ /* 0x100fe40000010898 */
[--C-:B------:R-:W-:Y:S02]  /*10440*/  FFMA.FTZ R177, R142, c[0x0][0x2d0], -R145.reuse ;  /* 0x0000b4008eb17a23 */ /* 0x100fe40000010891 */
[--C-:B------:R-:W-:Y:S02]  /*10450*/  FFMA.FTZ R178, R138, c[0x0][0x2d0], -R145.reuse ;  /* 0x0000b4008ab27a23 */ /* 0x100fe40000010891 */
[--C-:B------:R-:W-:Y:S01]  /*10460*/  FFMA.FTZ R179, R140, c[0x0][0x2d0], -R145.reuse ;  /* 0x0000b4008cb37a23 */ /* 0x100fe20000010891 */
[----:B------:R-:W-:Y:S01]  /*10470*/  MUFU.EX2 R170, R170 ;  /* 0x000000aa00aa7308 */ /* 0x000fe20000000800 */
[----:B------:R-:W-:Y:S01]  /*10480*/  LDSM.16.MT88.4 R140, [R134+0x2900] ;  /* 0x00290000868c783b */ /* 0x000fe20000004200 */
[--C-:B------:R-:W-:Y:S02]  /*10490*/  FFMA.FTZ R180, R136, c[0x0][0x2d0], -R145.reuse ;  /* 0x0000b40088b47a23 */ /* 0x100fe40000010891 */
[C---:B---3--:R-:W-:Y:S02]  /*104a0*/  FMUL.FTZ R6, R3.reuse, R130 ;  /* 0x0000008203067220 */ /* 0x048fe40000410000 */
[C---:B------:R-:W-:Y:S02]  /*104b0*/  FMUL.FTZ R7, R3.reuse, R131 ;  /* 0x0000008303077220 */ /* 0x040fe40000410000 */
[C---:B------:R-:W-:Y:S01]  /*104c0*/  FMUL.FTZ R10, R3.reuse, R126 ;  /* 0x0000007e030a7220 */ /* 0x040fe20000410000 */
[----:B------:R-:W-:Y:S01]  /*104d0*/  LDSM.16.MT88.4 R136, [R133+0x2900] ;  /* 0x002900008588783b */ /* 0x000fe20000004200 */
[----:B------:R-:W3:Y:S01]  /*104e0*/  MUFU.EX2 R167, R167 ;  /* 0x000000a700a77308 */ /* 0x000ee20000000800 */
[C---:B------:R-:W-:Y:S02]  /*104f0*/  FMUL.FTZ R11, R3.reuse, R127 ;  /* 0x0000007f030b7220 */ /* 0x040fe40000410000 */
[----:B------:R-:W-:Y:S01]  /*10500*/  FMUL.FTZ R18, R3, R118 ;  /* 0x0000007603127220 */ /* 0x000fe20000410000 */
[----:B----4-:R-:W-:Y:S01]  /*10510*/  F2FP.BF16.PACK_AB R128, R171, R172 ;  /* 0x000000acab80723e */ /* 0x010fe200000010ff */
[C---:B------:R-:W-:Y:S02]  /*10520*/  FMUL.FTZ R19, R3.reuse, R119 ;  /* 0x0000007703137220 */ /* 0x040fe40000410000 */
[C---:B------:R-:W-:Y:S01]  /*10530*/  FMUL.FTZ R26, R3.reuse, R110 ;  /* 0x0000006e031a7220 */ /* 0x040fe20000410000 */
[----:B------:R-:W-:Y:S01]  /*10540*/  LDSM.16.MT88.4 R116, [R134+0x900] ;  /* 0x000900008674783b */ /* 0x000fe20000004200 */
[C---:B------:R-:W-:Y:S01]  /*10550*/  FMUL.FTZ R27, R3.reuse, R111 ;  /* 0x0000006f031b7220 */ /* 0x040fe20000410000 */
[----:B------:R-:W4:Y:S01]  /*10560*/  MUFU.EX2 R168, R168 ;  /* 0x000000a800a87308 */ /* 0x000f220000000800 */
[C---:B------:R-:W-:Y:S02]  /*10570*/  FMUL.FTZ R34, R3.reuse, R102 ;  /* 0x0000006603227220 */ /* 0x040fe40000410000 */
[----:B------:R-:W-:Y:S02]  /*10580*/  FMUL.FTZ R35, R3, R103 ;  /* 0x0000006703237220 */ /* 0x000fe40000410000 */
[--C-:B------:R-:W-:Y:S01]  /*10590*/  FFMA.FTZ R181, R161, c[0x0][0x2d0], -R152.reuse ;  /* 0x0000b400a1b57a23 */ /* 0x100fe20000010898 */
[----:B------:R-:W-:Y:S01]  /*105a0*/  LDSM.16.MT88.4 R108, [R164+0x2100] ;  /* 0x00210000a46c783b */ /* 0x000fe20000004200 */
[--C-:B------:R-:W-:Y:S02]  /*105b0*/  FFMA.FTZ R182, R157, c[0x0][0x2d0], -R152.reuse ;  /* 0x0000b4009db67a23 */ /* 0x100fe40000010898 */
[--C-:B------:R-:W-:Y:S01]  /*105c0*/  FFMA.FTZ R183, R159, c[0x0][0x2d0], -R152.reuse ;  /* 0x0000b4009fb77a23 */ /* 0x100fe20000010898 */
[----:B------:R-:W-:Y:S01]  /*105d0*/  MUFU.EX2 R166, R166 ;  /* 0x000000a600a67308 */ /* 0x000fe20000000800 */
[--C-:B------:R-:W-:Y:S02]  /*105e0*/  FFMA.FTZ R226, R155, c[0x0][0x2d0], -R152.reuse ;  /* 0x0000b4009be27a23 */ /* 0x100fe40000010898 */
[--C-:B------:R-:W-:Y:S01]  /*105f0*/  FFMA.FTZ R195, R158, c[0x0][0x2d0], -R145.reuse ;  /* 0x0000b4009ec37a23 */ /* 0x100fe20000010891 */
[----:B---3--:R-:W-:Y:S01]  /*10600*/  F2FP.BF16.PACK_AB R130, R167, R170 ;  /* 0x000000aaa782723e */ /* 0x008fe200000010ff */
[----:B------:R-:W-:Y:S01]  /*10610*/  LDSM.16.MT88.4 R100, [R134+0x2100] ;  /* 0x002100008664783b */ /* 0x000fe20000004200 */
[--C-:B------:R-:W-:Y:S02]  /*10620*/  FFMA.FTZ R232, R156, c[0x0][0x2d0], -R145.reuse ;  /* 0x0000b4009ce87a23 */ /* 0x100fe40000010891 */
[--C-:B------:R-:W-:Y:S02]  /*10630*/  FFMA.FTZ R233, R160, c[0x0][0x2d0], -R145.reuse ;  /* 0x0000b400a0e97a23 */ /* 0x100fe40000010891 */
[----:B------:R-:W3:Y:S01]  /*10640*/  MUFU.EX2 R165, R165 ;  /* 0x000000a500a57308 */ /* 0x000ee20000000800 */
[--C-:B------:R-:W-:Y:S02]  /*10650*/  FFMA.FTZ R234, R154, c[0x0][0x2d0], -R145.reuse ;  /* 0x0000b4009aea7a23 */ /* 0x100fe40000010891 */
[----:B------:R-:W-:Y:S01]  /*10660*/  LDSM.16.MT88.4 R124, [R164+0x2900] ;  /* 0x00290000a47c783b */ /* 0x000fe20000004200 */
[----:B----4-:R-:W-:Y:S01]  /*10670*/  F2FP.BF16.PACK_AB R129, R168, R169 ;  /* 0x000000a9a881723e */ /* 0x010fe200000010ff */
[--C-:B------:R-:W-:Y:S02]  /*10680*/  FFMA.FTZ R235, R153, c[0x0][0x2d0], -R152.reuse ;  /* 0x0000b40099eb7a23 */ /* 0x100fe40000010898 */
[--C-:B------:R-:W-:Y:S02]  /*10690*/  FFMA.FTZ R236, R151, c[0x0][0x2d0], -R152.reuse ;  /* 0x0000b40097ec7a23 */ /* 0x100fe40000010898 */
[--C-:B------:R-:W-:Y:S01]  /*106a0*/  FFMA.FTZ R237, R149, c[0x0][0x2d0], -R152.reuse ;  /* 0x0000b40095ed7a23 */ /* 0x100fe20000010898 */
[----:B------:R-:W-:Y:S01]  /*106b0*/  MUFU.EX2 R173, R173 ;  /* 0x000000ad00ad7308 */ /* 0x000fe20000000800 */
[----:B------:R-:W-:Y:S01]  /*106c0*/  LDSM.16.MT88.4 R156, [R135+0x3900] ;  /* 0x00390000879c783b */ /* 0x000fe20000004200 */
[--C-:B------:R-:W-:Y:S02]  /*106d0*/  FFMA.FTZ R239, R150, c[0x0][0x2d0], -R145.reuse ;  /* 0x0000b40096ef7a23 */ /* 0x100fe40000010891 */
[--C-:B------:R-:W-:Y:S02]  /*106e0*/  FFMA.FTZ R240, R148, c[0x0][0x2d0], -R145.reuse ;  /* 0x0000b40094f07a23 */ /* 0x100fe40000010891 */
[--C-:B------:R-:W-:Y:S02]  /*106f0*/  FFMA.FTZ R241, R146, c[0x0][0x2d0], -R145.reuse ;  /* 0x0000b40092f17a23 */ /* 0x100fe40000010891 */
[----:B------:R-:W-:Y:S01]  /*10700*/  FFMA.FTZ R152, R147, c[0x0][0x2d0], -R152 ;  /* 0x0000b40093987a23 */ /* 0x000fe20000010898 */
[----:B------:R-:W-:Y:S01]  /*10710*/  LDSM.16.MT88.4 R148, [R133+0x3900] ;  /* 0x003900008594783b */ /* 0x000fe20000004200 */
[----:B------:R-:W-:Y:S01]  /*10720*/  FFMA.FTZ R145, R144, c[0x0][0x2d0], -R145 ;  /* 0x0000b40090917a23 */ /* 0x000fe20000010891 */
[----:B------:R-:W4:Y:S01]  /*10730*/  MUFU.EX2 R174, R174 ;  /* 0x000000ae00ae7308 */ /* 0x000f220000000800 */
[----:B------:R-:W-:Y:S01]  /*10740*/  FMUL.FTZ R38, R3, R38 ;  /* 0x0000002603267220 */ /* 0x000fe20000410000 */
[----:B---3--:R-:W-:Y:S01]  /*10750*/  F2FP.BF16.PACK_AB R131, R165, R166 ;  /* 0x000000a6a583723e */ /* 0x008fe200000010ff */
[C---:B------:R-:W-:Y:S03]  /*10760*/  FMUL.FTZ R36, R132.reuse, R36 ;  /* 0x0000002484247220 */ /* 0x040fe60000410000 */
[----:B------:R-:W-:Y:S01]  /*10770*/  LDSM.16.MT88.4 R160, [R164+0x5900] ;  /* 0x00590000a4a0783b */ /* 0x000fe20000004200 */
[C---:B------:R-:W-:Y:S02]  /*10780*/  FMUL.FTZ R39, R3.reuse, R39 ;  /* 0x0000002703277220 */ /* 0x040fe40000410000 */
[C---:B------:R-:W-:Y:S01]  /*10790*/  FMUL.FTZ R37, R132.reuse, R37 ;  /* 0x0000002584257220 */ /* 0x040fe20000410000 */
[C---:B------:R-:W-:Y:S01]  /*107a0*/  HMMA.16816.F32.BF16 R4, R128.reuse, R12, R4 ;  /* 0x0000000c8004723c */ /* 0x040fe20000041804 */
[----:B------:R3:W-:Y:S04]  /*107b0*/  MUFU.EX2 R238, R152 ;  /* 0x0000009800ee7308 */ /* 0x0007e80000000800 */
[C---:B------:R-:W-:Y:S02]  /*107c0*/  FMUL.FTZ R42, R3.reuse, R42 ;  /* 0x0000002a032a7220 */ /* 0x040fe40000410000 */
[C---:B------:R-:W-:Y:S01]  /*107d0*/  FMUL.FTZ R12, R132.reuse, R120 ;  /* 0x00000078840c7220 */ /* 0x040fe20000410000 */
[C---:B------:R-:W-:Y:S03]  /*107e0*/  HMMA.16816.F32.BF16 R8, R128.reuse, R14, R8 ;  /* 0x0000000e8008723c */ /* 0x040fe60000041808 */
[----:B------:R5:W-:Y:S01]  /*107f0*/  MUFU.EX2 R242, R145 ;  /* 0x0000009100f27308 */ /* 0x000be20000000800 */
[C---:B------:R-:W-:Y:S02]  /*10800*/  FMUL.FTZ R13, R132.reuse, R121 ;  /* 0x00000079840d7220 */ /* 0x040fe40000410000 */
[C---:B------:R-:W-:Y:S02]  /*10810*/  FMUL.FTZ R43, R3.reuse, R43 ;  /* 0x0000002b032b7220 */ /* 0x040fe40000410000 */
[C---:B------:R-:W-:Y:S04]  /*10820*/  FMUL.FTZ R14, R3.reuse, R122 ;  /* 0x0000007a030e7220 */ /* 0x040fe80000410000 */
[C---:B------:R-:W-:Y:S01]  /*10830*/  FMUL.FTZ R15, R3.reuse, R123 ;  /* 0x0000007b030f7220 */ /* 0x040fe20000410000 */
[----:B------:R-:W-:Y:S01]  /*10840*/  MUFU.EX2 R175, R175 ;  /* 0x000000af00af7308 */ /* 0x000fe20000000800 */
[----:B------:R-:W4:Y:S01]  /*10850*/  LDSM.16.MT88.4 R120, [R135+0x100] ;  /* 0x000100008778783b */ /* 0x000f220000004200 */
[C---:B------:R-:W-:Y:S02]  /*10860*/  FMUL.FTZ R46, R3.reuse, R46 ;  /* 0x0000002e032e7220 */ /* 0x040fe40000410000 */
[C---:B------:R-:W-:Y:S02]  /*10870*/  FMUL.FTZ R40, R132.reuse, R40 ;  /* 0x0000002884287220 */ /* 0x040fe40000410000 */
[C---:B--2---:R-:W-:Y:S03]  /*10880*/  HMMA.16816.F32.BF16 R12, R128.reuse, R20, R12 ;  /* 0x00000014800c723c */ /* 0x044fe6000004180c */
[----:B---3--:R-:W-:Y:S01]  /*10890*/  LDSM.16.MT88.4 R152, [R134+0x3900] ;  /* 0x003900008698783b */ /* 0x008fe20000004200 */
[C---:B------:R-:W-:Y:S01]  /*108a0*/  FMUL.FTZ R47, R3.reuse, R47 ;  /* 0x0000002f032f7220 */ /* 0x040fe20000410000 */
[----:B------:R-:W-:Y:S01]  /*108b0*/  MUFU.EX2 R176, R176 ;  /* 0x000000b000b07308 */ /* 0x000fe20000000800 */
[C---:B------:R-:W-:Y:S02]  /*108c0*/  FMUL.FTZ R41, R132.reuse, R41 ;  /* 0x0000002984297220 */ /* 0x040fe40000410000 */
[C---:B------:R-:W-:Y:S03]  /*108d0*/  HMMA.16816.F32.BF16 R16, R128.reuse, R22, R16 ;  /* 0x000000168010723c */ /* 0x040fe60000041810 */
[----:B-----5:R-:W-:Y:S01]  /*108e0*/  LDSM.16.MT88.4 R144, [R164+0x3900] ;  /* 0x00390000a490783b */ /* 0x020fe20000004200 */
[C---:B------:R-:W-:Y:S02]  /*108f0*/  FMUL.FTZ R20, R132.reuse, R112 ;  /* 0x0000007084147220 */ /* 0x040fe40000410000 */
[C---:B------:R-:W-:Y:S01]  /*10900*/  FMUL.FTZ R21, R132.reuse, R113 ;  /* 0x0000007184157220 */ /* 0x040fe20000410000 */
[----:B------:R-:W-:Y:S01]  /*10910*/  MUFU.EX2 R177, R177 ;  /* 0x000000b100b17308 */ /* 0x000fe20000000800 */
[C---:B------:R-:W-:Y:S04]  /*10920*/  FMUL.FTZ R22, R3.reuse, R114 ;  /* 0x0000007203167220 */ /* 0x040fe80000410000 */
[C---:B------:R-:W-:Y:S02]  /*10930*/  FMUL.FTZ R23, R3.reuse, R115 ;  /* 0x0000007303177220 */ /* 0x040fe40000410000 */
[----:B------:R-:W-:Y:S01]  /*10940*/  LDSM.16.MT88.4 R112, [R164+0x900] ;  /* 0x00090000a470783b */ /* 0x000fe20000004200 */
[C---:B------:R-:W-:Y:S02]  /*10950*/  FMUL.FTZ R50, R3.reuse, R50 ;  /* 0x0000003203327220 */ /* 0x040fe40000410000 */
[C---:B------:R-:W-:Y:S01]  /*10960*/  FMUL.FTZ R44, R132.reuse, R44 ;  /* 0x0000002c842c7220 */ /* 0x040fe20000410000 */
[----:B------:R-:W2:Y:S01]  /*10970*/  MUFU.EX2 R178, R178 ;  /* 0x000000b200b27308 */ /* 0x000ea20000000800 */
[C---:B-1----:R-:W-:Y:S03]  /*10980*/  HMMA.16816.F32.BF16 R20, R128.reuse, R28, R20 ;  /* 0x0000001c8014723c */ /* 0x042fe60000041814 */
        /* <DEDUP_REMOVED lines=8> */
[----:B------:R-:W1:Y:S01]  /*10a10*/  MUFU.EX2 R180, R180 ;  /* 0x000000b400b47308 */ /* 0x000e620000000800 */
[C---:B------:R-:W-:Y:S02]  /*10a20*/  FMUL.FTZ R31, R3.reuse, R107 ;  /* 0x0000006b031f7220 */ /* 0x040fe40000410000 */
[----:B------:R-:W3:Y:S01]  /*10a30*/  LDSM.16.MT88.4 R104, [R133+0x2100] ;  /* 0x002100008568783b */ /* 0x000ee20000004200 */
        /* <DEDUP_REMOVED lines=12> */
[C---:B------:R-:W-:Y:S04]  /*10b00*/  HMMA.16816.F32.BF16 R36, R128.reuse, R108, R36 ;  /* 0x0000006c8024723c */ /* 0x040fe80000041824 */
[C---:B------:R-:W-:Y:S02]  /*10b10*/  FMUL.FTZ R56, R132.reuse, R56 ;  /* 0x0000003884387220 */ /* 0x040fe40000410000 */
[C---:B------:R-:W-:Y:S01]  /*10b20*/  FMUL.FTZ R62, R3.reuse, R62 ;  /* 0x0000003e033e7220 */ /* 0x040fe20000410000 */
[----:B------:R-:W-:Y:S01]  /*10b30*/  MUFU.EX2 R183, R183 ;  /* 0x000000b700b77308 */ /* 0x000fe20000000800 */
[C---:B------:R-:W-:Y:S01]  /*10b40*/  HMMA.16816.F32.BF16 R40, R128.reuse, R110, R40 ;  /* 0x0000006e8028723c */ /* 0x040fe20000041828 */
[----:B------:R-:W4:Y:S03]  /*10b50*/  LDSM.16.MT88.4 R108, [R135+0x2100] ;  /* 0x00210000876c783b */ /* 0x000f260000004200 */
        /* <DEDUP_REMOVED lines=9> */
[----:B------:R-:W3:Y:S01]  /*10bf0*/  LDSM.16.MT88.4 R104, [R164+0x4100] ;  /* 0x00410000a468783b */ /* 0x000ee20000004200 */
        /* <DEDUP_REMOVED lines=8> */
[----:B------:R-:W5:Y:S03]  /*10c80*/  LDSM.16.MT88.4 R100, [R133+0x4100] ;  /* 0x004100008564783b */ /* 0x000f660000004200 */
[C---:B------:R-:W-:Y:S02]  /*10c90*/  FMUL.FTZ R68, R132.reuse, R68 ;  /* 0x0000004484447220 */ /* 0x040fe40000410000 */
[C---:B------:R-:W-:Y:S01]  /*10ca0*/  FMUL.FTZ R74, R3.reuse, R74 ;  /* 0x0000004a034a7220 */ /* 0x040fe20000410000 */
[----:B------:R-:W-:Y:S01]  /*10cb0*/  MUFU.EX2 R233, R233 ;  /* 0x000000e900e97308 */ /* 0x000fe20000000800 */
[C---:B----4-:R-:W-:Y:S04]  /*10cc0*/  HMMA.16816.F32.BF16 R60, R128.reuse, R108, R60 ;  /* 0x0000006c803c723c */ /* 0x050fe8000004183c */
[C---:B------:R-:W-:Y:S02]  /*10cd0*/  FMUL.FTZ R69, R132.reuse, R69 ;  /* 0x0000004584457220 */ /* 0x040fe40000410000 */
[C---:B------:R-:W-:Y:S02]  /*10ce0*/  FMUL.FTZ R75, R3.reuse, R75 ;  /* 0x0000004b034b7220 */ /* 0x040fe40000410000 */
[C---:B------:R-:W-:Y:S01]  /*10cf0*/  HMMA.16816.F32.BF16 R64, R128.reuse, R110, R64 ;  /* 0x0000006e8040723c */ /* 0x040fe20000041840 */
[----:B------:R-:W4:Y:S01]  /*10d00*/  LDSM.16.MT88.4 R108, [R134+0x4100] ;  /* 0x00410000866c783b */ /* 0x000f220000004200 */
[----:B------:R-:W-:Y:S02]  /*10d10*/  MUFU.EX2 R234, R234 ;  /* 0x000000ea00ea7308 */ /* 0x000fe40000000800 */
        /* <DEDUP_REMOVED lines=12> */
[----:B------:R-:W1:Y:S01]  /*10de0*/  MUFU.EX2 R236, R236 ;  /* 0x000000ec00ec7308 */ /* 0x000e620000000800 */
[C---:B------:R-:W-:Y:S04]  /*10df0*/  FMUL.FTZ R83, R3.reuse, R83 ;  /* 0x0000005303537220 */ /* 0x040fe80000410000 */
[C---:B------:R-:W-:Y:S01]  /*10e00*/  FMUL.FTZ R85, R132.reuse, R85 ;  /* 0x0000005584557220 */ /* 0x040fe20000410000 */
[C---:B-----5:R-:W-:Y:S03]  /*10e10*/  HMMA.16816.F32.BF16 R76, R128.reuse, R100, R76 ;  /* 0x00000064804c723c */ /* 0x060fe6000004184c */
[C---:B------:R-:W-:Y:S01]  /*10e20*/  FMUL.FTZ R80, R132.reuse, R80 ;  /* 0x0000005084507220 */ /* 0x040fe20000410000 */
[----:B------:R-:W-:Y:S01]  /*10e30*/  MUFU.EX2 R237, R237 ;  /* 0x000000ed00ed7308 */ /* 0x000fe20000000800 */
[----:B------:R-:W-:Y:S02]  /*10e40*/  FMUL.FTZ R81, R132, R81 ;  /* 0x0000005184517220 */ /* 0x000fe40000410000 */
[C---:B------:R-:W-:Y:S01]  /*10e50*/  FMUL.FTZ R86, R3.reuse, R86 ;  /* 0x0000005603567220 */ /* 0x040fe20000410000 */
[----:B------:R-:W-:Y:S01]  /*10e60*/  F2FP.BF16.PACK_AB R100, R174, R173 ;  /* 0x000000adae64723e */ /* 0x000fe200000010ff */
[----:B------:R-:W-:Y:S03]  /*10e70*/  FMUL.FTZ R88, R132, R88 ;  /* 0x0000005884587220 */ /* 0x000fe60000410000 */
[C---:B------:R-:W-:Y:S02]  /*10e80*/  HMMA.16816.F32.BF16 R80, R128.reuse, R102, R80 ;  /* 0x000000668050723c */ /* 0x040fe40000041850 */
[----:B------:R-:W-:Y:S01]  /*10e90*/  MUFU.EX2 R239, R239 ;  /* 0x000000ef00ef7308 */ /* 0x000fe20000000800 */
[C---:B------:R-:W-:Y:S01]  /*10ea0*/  FMUL.FTZ R87, R3.reuse, R87 ;  /* 0x0000005703577220 */ /* 0x040fe20000410000 */
[----:B--2---:R-:W-:Y:S01]  /*10eb0*/  F2FP.BF16.PACK_AB R101, R178, R177 ;  /* 0x000000b1b265723e */ /* 0x004fe200000010ff */
[----:B------:R-:W-:Y:S02]  /*10ec0*/  FMUL.FTZ R89, R132, R89 ;  /* 0x0000005984597220 */ /* 0x000fe40000410000 */
[C---:B------:R-:W-:Y:S01]  /*10ed0*/  FMUL.FTZ R90, R3.reuse, R90 ;  /* 0x0000005a035a7220 */ /* 0x040fe20000410000 */
[----:B------:R-:W-:Y:S01]  /*10ee0*/  F2FP.BF16.PACK_AB R102, R176, R175 ;  /* 0x000000afb066723e */ /* 0x000fe200000010ff */
[----:B------:R-:W-:Y:S01]  /*10ef0*/  FMUL.FTZ R92, R132, R92 ;  /* 0x0000005c845c7220 */ /* 0x000fe20000410000 */
[C---:B----4-:R-:W-:Y:S02]  /*10f00*/  HMMA.16816.F32.BF16 R84, R128.reuse, R108, R84 ;  /* 0x0000006c8054723c */ /* 0x050fe40000041854 */
[----:B------:R-:W2:Y:S01]  /*10f10*/  MUFU.EX2 R240, R240 ;  /* 0x000000f000f07308 */ /* 0x000ea20000000800 */
[C---:B------:R-:W-:Y:S01]  /*10f20*/  FMUL.FTZ R91, R3.reuse, R91 ;  /* 0x0000005b035b7220 */ /* 0x040fe20000410000 */
[----:B-1----:R-:W-:Y:S01]  /*10f30*/  F2FP.BF16.PACK_AB R103, R180, R179 ;  /* 0x000000b3b467723e */ /* 0x002fe200000010ff */
[C---:B------:R-:W-:Y:S02]  /*10f40*/  FMUL.FTZ R93, R132.reuse, R93 ;  /* 0x0000005d845d7220 */ /* 0x040fe40000410000 */
[C---:B------:R-:W-:Y:S02]  /*10f50*/  FMUL.FTZ R94, R3.reuse, R94 ;  /* 0x0000005e035e7220 */ /* 0x040fe40000410000 */
[C---:B------:R-:W-:Y:S01]  /*10f60*/  FMUL.FTZ R96, R132.reuse, R96 ;  /* 0x0000006084607220 */ /* 0x040fe20000410000 */
[C---:B------:R-:W-:Y:S01]  /*10f70*/  HMMA.16816.F32.BF16 R88, R128.reuse, R110, R88 ;  /* 0x0000006e8058723c */ /* 0x040fe20000041858 */
[----:B------:R-:W1:Y:S01]  /*10f80*/  LDSM.16.MT88.4 R108, [R133+0x900] ;  /* 0x00090000856c783b */ /* 0x000e620000004200 */
[----:B------:R-:W4:Y:S01]  /*10f90*/  MUFU.EX2 R241, R241 ;  /* 0x000000f100f17308 */ /* 0x000f220000000800 */
[C---:B------:R-:W-:Y:S02]  /*10fa0*/  FMUL.FTZ R95, R3.reuse, R95 ;  /* 0x0000005f035f7220 */ /* 0x040fe40000410000 */
[C---:B------:R-:W-:Y:S02]  /*10fb0*/  FMUL.FTZ R97, R132.reuse, R97 ;  /* 0x0000006184617220 */ /* 0x040fe40000410000 */
[C---:B------:R-:W-:Y:S02]  /*10fc0*/  FMUL.FTZ R98, R3.reuse, R98 ;  /* 0x0000006203627220 */ /* 0x040fe40000410000 */
[C---:B------:R-:W-:Y:S01]  /*10fd0*/  FMUL.FTZ R99, R3.reuse, R99 ;  /* 0x0000006303637220 */ /* 0x040fe20000410000 */
[C---:B---3--:R-:W-:Y:S03]  /*10fe0*/  HMMA.16816.F32.BF16 R92, R128.reuse, R104, R92 ;  /* 0x00000068805c723c */ /* 0x048fe6000004185c */
[----:B------:R-:W-:Y:S02]  /*10ff0*/  FFMA.FTZ R169, R3, R222, R169 ;  /* 0x000000de03a97223 */ /* 0x000fe400000100a9 */
[----:B------:R-:W-:Y:S02]  /*11000*/  FFMA.FTZ R172, R132, R223, R172 ;  /* 0x000000df84ac7223 */ /* 0x000fe400000100ac */
[----:B------:R-:W-:Y:S01]  /*11010*/  FADD.FTZ R169, R168, R169 ;  /* 0x000000a9a8a97221 */ /* 0x000fe20000010000 */
[----:B------:R-:W-:Y:S01]  /*11020*/  HMMA.16816.F32.BF16 R96, R128, R106, R96 ;  /* 0x0000006a8060723c */ /* 0x000fe20000041860 */
[----:B------:R-:W3:Y:S03]  /*11030*/  LDSM.16.MT88.4 R104, [R135+0x2900] ;  /* 0x002900008768783b */ /* 0x000ee60000004200 */
[----:B------:R-:W-:Y:S04]  /*11040*/  FADD.FTZ R171, R171, R172 ;  /* 0x000000acabab7221 */ /* 0x000fe80000010000 */
[C---:B------:R-:W-:Y:S05]  /*11050*/  HMMA.16816.F32.BF16 R4, R100.reuse, R112, R4 ;  /* 0x000000706404723c */ /* 0x040fea0000041804 */
[----:B------:R-:W-:Y:S03]  /*11060*/  FADD.FTZ R170, R170, R171 ;  /* 0x000000abaaaa7221 */ /* 0x000fe60000010000 */
[C---:B------:R-:W-:Y:S01]  /*11070*/  HMMA.16816.F32.BF16 R8, R100.reuse, R114, R8 ;  /* 0x000000726408723c */ /* 0x040fe20000041808 */
[----:B------:R-:W-:Y:S03]  /*11080*/  LDSM.16.MT88.4 R112, [R133+0x4900] ;  /* 0x004900008570783b */ /* 0x000fe60000004200 */
[----:B------:R-:W-:Y:S04]  /*11090*/  FADD.FTZ R170, R167, R170 ;  /* 0x000000aaa7aa7221 */ /* 0x000fe80000010000 */
[C---:B-1----:R-:W-:Y:S04]  /*110a0*/  HMMA.16816.F32.BF16 R12, R100.reuse, R108, R12 ;  /* 0x0000006c640c723c */ /* 0x042fe8000004180c */
[----:B------:R-:W-:Y:S04]  /*110b0*/  FADD.FTZ R173, R173, R170 ;  /* 0x000000aaadad7221 */ /* 0x000fe80000010000 */
[C---:B------:R-:W-:Y:S01]  /*110c0*/  HMMA.16816.F32.BF16 R16, R100.reuse, R110, R16 ;  /* 0x0000006e6410723c */ /* 0x040fe20000041810 */
[----:B------:R-:W1:Y:S03]  /*110d0*/  LDSM.16.MT88.4 R108, [R164+0x4900] ;  /* 0x00490000a46c783b */ /* 0x000e660000004200 */
[----:B------:R-:W-:Y:S04]  /*110e0*/  FADD.FTZ R174, R174, R173 ;  /* 0x000000adaeae7221 */ /* 0x000fe80000010000 */
[C---:B------:R-:W-:Y:S04]  /*110f0*/  HMMA.16816.F32.BF16 R20, R100.reuse, R116, R20 ;  /* 0x000000746414723c */ /* 0x040fe80000041814 */
[----:B------:R-:W-:Y:S04]  /*11100*/  FADD.FTZ R175, R175, R174 ;  /* 0x000000aeafaf7221 */ /* 0x000fe80000010000 */
[C---:B------:R-:W-:Y:S01]  /*11110*/  HMMA.16816.F32.BF16 R24, R100.reuse, R118, R24 ;  /* 0x000000766418723c */ /* 0x040fe20000041818 */
[----:B------:R-:W5:Y:S03]  /*11120*/  LDSM.16.MT88.4 R116, [R134+0x4900] ;  /* 0x004900008674783b */ /* 0x000f660000004200 */
[----:B------:R-:W-:Y:S04]  /*11130*/  FADD.FTZ R176, R176, R175 ;  /* 0x000000afb0b07221 */ /* 0x000fe80000010000 */
[C---:B------:R-:W-:Y:S08]  /*11140*/  HMMA.16816.F32.BF16 R28, R100.reuse, R120, R28 ;  /* 0x00000078641c723c */ /* 0x040ff0000004181c */
[C---:B------:R-:W-:Y:S01]  /*11150*/  HMMA.16816.F32.BF16 R32, R100.reuse, R122, R32 ;  /* 0x0000007a6420723c */ /* 0x040fe20000041820 */
[----:B------:R-:W-:Y:S07]  /*11160*/  LDSM.16.MT88.4 R120, [R135+0x1100] ;  /* 0x001100008778783b */ /* 0x000fee0000004200 */
[C---:B------:R-:W-:Y:S08]  /*11170*/  HMMA.16816.F32.BF16 R36, R100.reuse, R124, R36 ;  /* 0x0000007c6424723c */ /* 0x040ff00000041824 */
[C---:B------:R-:W-:Y:S01]  /*11180*/  HMMA.16816.F32.BF16 R40, R100.reuse, R126, R40 ;  /* 0x0000007e6428723c */ /* 0x040fe20000041828 */
[----:B------:R-:W-:Y:S07]  /*11190*/  LDSM.16.MT88.4 R124, [R133+0x3100] ;  /* 0x00310000857c783b */ /* 0x000fee0000004200 */
[C---:B------:R-:W-:Y:S07]  /*111a0*/  HMMA.16816.F32.BF16 R44, R100.reuse, R136, R44 ;  /* 0x00000088642c723c */ /* 0x040fee000004182c */
[----:B------:R-:W-:Y:S01]  /*111b0*/  F2FP.BF16.PACK_AB R136, R236, R235 ;  /* 0x000000ebec88723e */ /* 0x000fe200000010ff */
[C---:B------:R-:W-:Y:S04]  /*111c0*/  HMMA.16816.F32.BF16 R48, R100.reuse, R138, R48 ;  /* 0x0000008a6430723c */ /* 0x040fe80000041830 */
[----:B--2---:R-:W-:Y:S03]  /*111d0*/  F2FP.BF16.PACK_AB R137, R240, R239 ;  /* 0x000000eff089723e */ /* 0x004fe600000010ff */
[----:B------:R-:W-:Y:S01]  /*111e0*/  F2FP.BF16.PACK_AB R138, R238, R237 ;  /* 0x000000edee8a723e */ /* 0x000fe200000010ff */
[C---:B------:R-:W-:Y:S04]  /*111f0*/  HMMA.16816.F32.BF16 R52, R100.reuse, R140, R52 ;  /* 0x0000008c6434723c */ /* 0x040fe80000041834 */
[----:B----4-:R-:W-:Y:S04]  /*11200*/  F2FP.BF16.PACK_AB R139, R242, R241 ;  /* 0x000000f1f28b723e */ /* 0x010fe800000010ff */
        /* <DEDUP_REMOVED lines=11> */
[C---:B-----5:R-:W-:Y:S08]  /*112c0*/  HMMA.16816.F32.BF16 R84, R100.reuse, R116, R84 ;  /* 0x000000746454723c */ /* 0x060ff00000041854 */
        /* <DEDUP_REMOVED lines=51> */
[----:B------:R1:W3:Y:S07]  /*11600*/  LDSM.16.MT88.4 R4, [R133+0x5900] ;  /* 0x005900008504783b */ /* 0x0002ee0000004200 */
[C---:B------:R-:W-:Y:S01]  /*11610*/  HMMA.16816.F32.BF16 R124, R136.reuse, R126, R8 ;  /* 0x0000007e887c723c */ /* 0x040fe20000041808 */
[----:B------:R-:W5:Y:S07]  /*11620*/  LDSM.16.MT88.4 R8, [R134+0x5900] ;  /* 0x005900008608783b */ /* 0x000f6e0000004200 */
[C---:B----4-:R-:W-:Y:S01]  /*11630*/  HMMA.16816.F32.BF16 R120, R136.reuse, R116, R12 ;  /* 0x000000748878723c */ /* 0x050fe2000004180c */
[----:B------:R-:W4:Y:S07]  /*11640*/  LDSM.16.MT88.4 R12, [R135+0x5900] ;  /* 0x00590000870c783b */ /* 0x000f2e0000004200 */
[C---:B------:R-:W-:Y:S04]  /*11650*/  HMMA.16816.F32.BF16 R116, R136.reuse, R118, R16 ;  /* 0x000000768874723c */ /* 0x040fe80000041810 */
[----:B-1----:R-:W-:Y:S03]  /*11660*/  MOV R133, R2 ;  /* 0x0000000200857202 */ /* 0x002fe60000000f00 */
[----:B------:R-:W-:Y:S01]  /*11670*/  FADD.FTZ R16, R166, R169 ;  /* 0x000000a9a6107221 */ /* 0x000fe20000010000 */
[C---:B--2---:R-:W-:Y:S04]  /*11680*/  HMMA.16816.F32.BF16 R112, R136.reuse, R104, R20 ;  /* 0x000000688870723c */ /* 0x044fe80000041814 */
        /* <DEDUP_REMOVED lines=12> */
[----:B------:R-:W-:Y:S01]  /*11750*/  FADD.FTZ R232, R232, R195 ;  /* 0x000000c3e8e87221 */ /* 0x000fe20000010000 */
[----:B------:R-:W-:Y:S03]  /*11760*/  IADD3 R195, R227, -0x1, RZ ;  /* 0xffffffffe3c37810 */ /* 0x000fe60007ffe0ff */
        /* <DEDUP_REMOVED lines=13> */
[C---:B---3--:R-:W-:Y:S07]  /*11840*/  HMMA.16816.F32.BF16 R76, R136.reuse, R4, R76 ;  /* 0x00000004884c723c */ /* 0x048fee000004184c */
[----:B------:R-:W-:Y:S01]  /*11850*/  @P0 IMAD R4, R221, 0x3000, R208 ;  /* 0x00003000dd040824 */ /* 0x000fe200078e02d0 */
[C---:B------:R-:W-:Y:S04]  /*11860*/  HMMA.16816.F32.BF16 R80, R136.reuse, R6, R80 ;  /* 0x000000068850723c */ /* 0x040fe80000041850 */
[----:B------:R-:W-:Y:S04]  /*11870*/  @P0 SHF.L.U32 R3, R4, 0x1, RZ ;  /* 0x0000000104030819 */ /* 0x000fe800000006ff */
[C---:B-----5:R-:W-:Y:S01]  /*11880*/  HMMA.16816.F32.BF16 R84, R136.reuse, R8, R84 ;  /* 0x000000088854723c */ /* 0x060fe20000041854 */
[----:B------:R-:W-:Y:S01]  /*11890*/  @!PT LDS RZ, [RZ] ;  /* 0x00000000fffff984 */ /* 0x000fe20000000800 */
[----:B------:R-:W-:Y:S01]  /*118a0*/  @!PT LDS RZ, [RZ] ;  /* 0x00000000fffff984 */ /* 0x000fe20000000800 */
[----:B------:R-:W-:Y:S01]  /*118b0*/  @!PT LDS RZ, [RZ] ;  /* 0x00000000fffff984 */ /* 0x000fe20000000800 */
[----:B------:R1:W-:Y:S07]  /*118c0*/  @P0 LDGSTS.E.BYPASS.LTC128B.128 [R3+0xc100], [R230.64], !P4 ;  /* 0x0c100000e6030fae */ /* 0x0003ee000e101d46 */
[C---:B------:R-:W-:Y:S01]  /*118d0*/  HMMA.16816.F32.BF16 R88, R136.reuse, R10, R88 ;  /* 0x0000000a8858723c */ /* 0x040fe20000041858 */
[----:B------:R1:W-:Y:S07]  /*118e0*/  @P0 LDGSTS.E.BYPASS.LTC128B.128 [R3+0xe100], [R230.64+0x80], !P6 ;  /* 0x0e100080e6030fae */ /* 0x0003ee000f101d46 */
[C---:B----4-:R-:W-:Y:S01]  /*118f0*/  HMMA.16816.F32.BF16 R92, R136.reuse, R12, R92 ;  /* 0x0000000c885c723c */ /* 0x050fe2000004185c */
[----:B------:R1:W-:Y:S07]  /*11900*/  @P0 LDGSTS.E.BYPASS.LTC128B.128 [R3+0x10100], [R230.64+0x100], !P5 ;  /* 0x10100100e6030fae */ /* 0x0003ee000e901d46 */
[----:B------:R-:W-:Y:S01]  /*11910*/  HMMA.16816.F32.BF16 R96, R136, R14, R96 ;  /* 0x0000000e8860723c */ /* 0x000fe20000041860 */
[----:B------:R1:W-:Y:S08]  /*11920*/  @P0 LDGSTS.E.BYPASS.LTC128B.128 [R3+0xd100], [R228.64], !P4 ;  /* 0x0d100000e4030fae */ /* 0x0003f0000e101d46 */
[----:B------:R1:W-:Y:S08]  /*11930*/  @P0 LDGSTS.E.BYPASS.LTC128B.128 [R3+0xf100], [R228.64+0x80], !P6 ;  /* 0x0f100080e4030fae */ /* 0x0003f0000f101d46 */
[----:B------:R1:W-:Y:S01]  /*11940*/  @P0 LDGSTS.E.BYPASS.LTC128B.128 [R3+0x11100], [R228.64+0x100], !P5 ;  /* 0x11100100e4030fae */ /* 0x0003e2000e901d46 */
[C---:B------:R-:W-:Y:S02]  /*11950*/  ISETP.GE.AND P0, PT, R185.reuse, 0x1, PT ;  /* 0x00000001b900780c */ /* 0x040fe40003f06270 */
[----:B------:R-:W-:Y:S04]  /*11960*/  IADD3 R185, R185, 0x1, RZ ;  /* 0x00000001b9b97810 */ /* 0x000fe80007ffe0ff */
[----:B------:R-:W-:Y:S01]  /*11970*/  SEL R185, R185, RZ, !P0 ;  /* 0x000000ffb9b97207 */ /* 0x000fe20004000000 */
[----:B------:R-:W0:Y:S01]  /*11980*/  LDGDEPBAR ;  /* 0x00000000000079af */ /* 0x000e220000000000 */
[----:B------:R-:W-:Y:S02]  /*11990*/  ISETP.GT.AND P0, PT, R227, R196, PT ;  /* 0x000000c4e300720c */ /* 0x000fe40003f04270 */
[----:B------:R-:W-:Y:S02]  /*119a0*/  MOV R227, R195 ;  /* 0x000000c300e37202 */ /* 0x000fe40000000f00 */
[----:B-1----:R-:W-:Y:S09]  /*119b0*/  MOV R3, R0 ;  /* 0x0000000000037202 */ /* 0x002ff20000000f00 */
[----:B------:R-:W-:-:S05]  /*119c0*/  @P0 BRA `(.L_x_1018) ;  /* 0xffffd3d000000947 */ /* 0x000fca000383ffff */
.L_x_1017:
[----:B------:R-:W-:-:S13]  /*119d0*/  ISETP.GE.AND P0, PT, R195, R198, PT ;  /* 0x000000c6c300720c */ /* 0x000fda0003f06270 */
[----:B------:R-:W-:Y:S05]  /*119e0*/  @!P0 BRA `(.L_x_1019) ;  /* 0x000039d000008947 */ /* 0x000fea0003800000 */
[----:B------:R-:W1:Y:S01]  /*119f0*/  S2R R4, SR_TID.X ;  /* 0x0000000000047919 */ /* 0x000e620000002100 */
[----:B------:R-:W-:Y:S02]  /*11a00*/  IMAD.MOV.U32 R133, RZ, RZ, 0x40 ;  /* 0x00000040ff857424 */ /* 0x000fe400078e00ff */
[----:B------:R-:W-:Y:S01]  /*11a10*/  IMAD.MOV.U32 R132, RZ, RZ, R2 ;  /* 0x000000ffff847224 */ /* 0x000fe200078e0002 */
[----:B-1----:R-:W-:-:S04]  /*11a20*/  SHF.R.S32.HI R3, RZ, 0x1f, R4 ;  /* 0x0000001fff037819 */ /* 0x002fc80000011404 */
[----:B------:R-:W-:-:S04]  /*11a30*/  LEA.HI R3, R3, R4, RZ, 0x3 ;  /* 0x0000000403037211 */ /* 0x000fc800078f18ff */
[----:B------:R-:W-:-:S05]  /*11a40*/  LOP3.LUT R3, R3, 0xfffffff8, RZ, 0xc0, !PT ;  /* 0xfffffff803037812 */ /* 0x000fca00078ec0ff */
[----:B------:R-:W-:-:S05]  /*11a50*/  IMAD.IADD R3, R4, 0x1, -R3 ;  /* 0x0000000104037824 */ /* 0x000fca00078e0a03 */
[----:B------:R-:W-:Y:S01]  /*11a60*/  LOP3.LUT P0, RZ, R3, 0x4, RZ, 0xc0, !PT ;  /* 0x0000000403ff7812 */ /* 0x000fe2000780c0ff */
[----:B------:R-:W-:-:S03]  /*11a70*/  IMAD.MOV.U32 R3, RZ, RZ, R0 ;  /* 0x000000ffff037224 */ /* 0x000fc600078e0000 */
[----:B------:R-:W-:Y:S02]  /*11a80*/  SEL R133, R133, 0xffffffc0, !P0 ;  /* 0xffffffc085857807 */ /* 0x000fe40004000000 */
.L_x_1028:
[----:B------:R-:W-:Y:S04]  /*11a90*/  DEPBAR.LE SB0, 0x2 ;  /* 0x000080800000791a */ /* 0x000fe80000000000 */
[----:B------:R-:W-:Y:S01]  /*11aa0*/  WARPSYNC 0xffffffff ;  /* 0xffffffff00007948 */ /* 0x000fe20003800000 */
[----:B------:R-:W-:Y:S01]  /*11ab0*/  BAR.SYNC.DEFER_BLOCKING 0x0 ;  /* 0x0000000000007b1d */ /* 0x000fe20000010000 */
[----:B------:R-:W-:Y:S01]  /*11ac0*/  ISETP.GE.AND P0, PT, R198, R195, PT ;  /* 0x000000c3c600720c */ /* 0x000fe20003f06270 */
[----:B------:R-:W-:Y:S01]  /*11ad0*/  IMAD R135, R185, 0x6000, RZ ;  /* 0x00006000b9877824 */ /* 0x000fe200078e02ff */
[----:B------:R-:W-:Y:S02]  /*11ae0*/  ISETP.GE.AND P3, PT, R201, c[0x0][0x1d4], PT ;  /* 0x00007500c9007a0c */ /* 0x000fe40003f66270 */
[----:B------:R-:W-:Y:S02]  /*11af0*/  ISETP.NE.AND P2, PT, R225, 0x1, PT ;  /* 0x00000001e100780c */ /* 0x000fe40003f45270 */
[----:B------:R-:W-:Y:S02]  /*11b00*/  IADD3 R196, R192, R135, RZ ;  /* 0x00000087c0c47210 */ /* 0x000fe40007ffe0ff */
[----:B------:R-:W-:Y:S03]  /*11b10*/  ISETP.GE.AND P4, PT, R224, 0x1, PT ;  /* 0x00000001e000780c */ /* 0x000fe60003f86270 */
[----:B------:R-:W-:Y:S02]  /*11b20*/  IMAD.IADD R134, R189, 0x1, R196 ;  /* 0x00000001bd867824 */ /* 0x000fe400078e02c4 */
[----:B------:R-:W-:Y:S01]  /*11b30*/  @!P0 IADD3 R5, R195, -0x1, RZ ;  /* 0xffffffffc3058810 */ /* 0x000fe20007ffe0ff */
[----:B------:R-:W-:Y:S03]  /*11b40*/  @!P0 IMAD R171, R221, 0x6000, R207 ;  /* 0x00006000ddab8824 */ /* 0x000fe600078e02cf */
[----:B------:R-:W-:Y:S05]  /*11b50*/  @!P0 SHF.R.S32.HI R0, RZ, 0x1f, R5 ;  /* 0x0000001fff008819 */ /* 0x000fea0000011405 */
[----:B------:R-:W-:Y:S01]  /*11b60*/  @!P0 IMAD R0, R0, c[0x0][0x208], RZ ;  /* 0x0000820000008a24 */ /* 0x000fe200078e02ff */
[----:B------:R-:W-:Y:S03]  /*11b70*/  LDSM.16.M88.4 R32, [R194] ;  /* 0x00000000c220783b */ /* 0x000fe60000000200 */
[C---:B------:R-:W-:Y:S02]  /*11b80*/  @!P0 IMAD R0, R5.reuse, c[0x0][0x20c], R0 ;  /* 0x0000830005008a24 */ /* 0x040fe400078e0200 */
[----:B------:R-:W-:Y:S01]  /*11b90*/  @!P0 IMAD.WIDE.U32 R4, R5, c[0x0][0x208], RZ ;  /* 0x0000820005048a25 */ /* 0x000fe200078e00ff */
[----:B------:R-:W1:Y:S03]  /*11ba0*/  LDSM.16.M88.4 R8, [R196+0xc100] ;  /* 0x00c10000c408783b */ /* 0x000e660000000200 */
[C---:B------:R-:W-:Y:S01]  /*11bb0*/  @!P0 IMAD.SHL.U32 R31, R4.reuse, 0x40, RZ ;  /* 0x00000040041f8824 */ /* 0x040fe200078e00ff */
[----:B------:R-:W-:Y:S02]  /*11bc0*/  @!P0 IADD3 R0, R5, R0, RZ ;  /* 0x0000000005008210 */ /* 0x000fe40007ffe0ff */
[----:B------:R-:W2:Y:S02]  /*11bd0*/  LDSM.16.M88.4 R16, [R196+0xc900] ;  /* 0x00c90000c410783b */ /* 0x000ea40000000200 */
[----:B------:R-:W-:Y:S02]  /*11be0*/  @!P0 IADD3 R5, P1, R31, R210, RZ ;  /* 0x000000d21f058210 */ /* 0x000fe40007f3e0ff */
[----:B------:R-:W-:Y:S02]  /*11bf0*/  @!P0 SHF.L.U64.HI R29, R4, 0x6, R0 ;  /* 0x00000006041d8819 */ /* 0x000fe40000010200 */
[----:B------:R-:W3:Y:S02]  /*11c00*/  LDSM.16.M88.4 R24, [R196+0xd100] ;  /* 0x00d10000c418783b */ /* 0x000ee40000000200 */
[----:B------:R-:W-:Y:S02]  /*11c10*/  @!P0 IADD3.X R0, R29, R215, RZ, P1, !PT ;  /* 0x000000d71d008210 */ /* 0x000fe40000ffe4ff */
[C---:B------:R-:W-:Y:S02]  /*11c20*/  @!P0 LEA R168, P1, R5.reuse, c[0x0][0x1f8], 0x1 ;  /* 0x00007e0005a88a11 */ /* 0x040fe400078208ff */
[----:B------:R-:W4:Y:S02]  /*11c30*/  LDSM.16.M88.4 R136, [R196+0xd900] ;  /* 0x00d90000c488783b */ /* 0x000f240000000200 */
[----:B------:R-:W-:Y:S02]  /*11c40*/  @!P0 LEA.HI.X R169, R5, c[0x0][0x1fc], R0, 0x1, P1 ;  /* 0x00007f0005a98a11 */ /* 0x000fe400008f0c00 */
[C---:B------:R-:W-:Y:S02]  /*11c50*/  IADD3 R2, P1, R210.reuse, 0x40, RZ ;  /* 0x00000040d2027810 */ /* 0x040fe40007f3e0ff */
[----:B------:R-:W-:Y:S03]  /*11c60*/  LDSM.16.M88.4 R140, [R190] ;  /* 0x00000000be8c783b */ /* 0x000fe60000000200 */
[--C-:B------:R-:W-:Y:S01]  /*11c70*/  IMAD.X R20, RZ, RZ, R215.reuse, P1 ;  /* 0x000000ffff147224 */ /* 0x100fe200008e06d7 */
[----:B------:R-:W-:Y:S02]  /*11c80*/  @!P0 IADD3 R5, P1, R31, R2, RZ ;  /* 0x000000021f058210 */ /* 0x000fe40007f3e0ff */
[----:B------:R-:W3:Y:S02]  /*11c90*/  LDSM.16.M88.4 R144, [R134+0xc100] ;  /* 0x00c100008690783b */ /* 0x000ee40000000200 */
[----:B------:R-:W-:Y:S02]  /*11ca0*/  @!P0 IADD3.X R0, R29, R20, RZ, P1, !PT ;  /* 0x000000141d008210 */ /* 0x000fe40000ffe4ff */
[C---:B------:R-:W-:Y:S02]  /*11cb0*/  @!P0 LEA R166, P1, R5.reuse, c[0x0][0x1f8], 0x1 ;  /* 0x00007e0005a68a11 */ /* 0x040fe400078208ff */
[----:B------:R-:W3:Y:S02]  /*11cc0*/  LDSM.16.M88.4 R148, [R134+0xc900] ;  /* 0x00c900008694783b */ /* 0x000ee40000000200 */
[----:B------:R-:W-:Y:S02]  /*11cd0*/  @!P0 LEA.HI.X R167, R5, c[0x0][0x1fc], R0, 0x1, P1 ;  /* 0x00007f0005a78a11 */ /* 0x000fe400008f0c00 */
[C---:B-1----:R-:W-:Y:S02]  /*11ce0*/  HMMA.16816.F32.BF16 R4, R32.reuse, R8, RZ ;  /* 0x000000082004723c */ /* 0x042fe400000418ff */
[----:B------:R-:W5:Y:S01]  /*11cf0*/  LDL R227, [R1+0x4] ;  /* 0x0000040001e37983 */ /* 0x000f620000100800 */
[----:B------:R-:W-:Y:S05]  /*11d00*/  IADD3 R0, P1, R210, 0x80, RZ ;  /* 0x00000080d2007810 */ /* 0x000fea0007f3e0ff */
[C---:B------:R-:W-:Y:S01]  /*11d10*/  HMMA.16816.F32.BF16 R8, R32.reuse, R10, RZ ;  /* 0x0000000a2008723c */ /* 0x040fe200000418ff */
[----:B------:R-:W-:Y:S03]  /*11d20*/  IMAD.X R28, RZ, RZ, R215, P1 ;  /* 0x000000ffff1c7224 */ /* 0x000fe600008e06d7 */
[----:B------:R-:W-:Y:S04]  /*11d30*/  @!P0 IADD3 R12, P1, R31, R0, RZ ;  /* 0x000000001f0c8210 */ /* 0x000fe80007f3e0ff */
[----:B------:R-:W-:Y:S04]  /*11d40*/  @!P0 IADD3.X R13, R29, R28, RZ, P1, !PT ;  /* 0x0000001c1d0d8210 */ /* 0x000fe80000ffe4ff */
[C---:B------:R-:W-:Y:S04]  /*11d50*/  @!P0 LEA R164, P1, R12.reuse, c[0x0][0x1f8], 0x1 ;  /* 0x00007e000ca48a11 */ /* 0x040fe800078208ff */
[----:B------:R-:W-:Y:S02]  /*11d60*/  @!P0 LEA.HI.X R165, R12, c[0x0][0x1fc], R13, 0x1, P1 ;  /* 0x00007f000ca58a11 */ /* 0x000fe400008f0c0d */
[C---:B--2---:R-:W-:Y:S01]  /*11d70*/  HMMA.16816.F32.BF16 R12, R32.reuse, R16, RZ ;  /* 0x00000010200c723c */ /* 0x044fe200000418ff */
[----:B------:R-:W-:Y:S04]  /*11d80*/  @!P0 IADD3 R31, P1, R205, R31, RZ ;  /* 0x0000001fcd1f8210 */ /* 0x000fe80007f3e0ff */
[----:B------:R-:W-:Y:S02]  /*11d90*/  @!P0 IADD3.X R29, R204, R29, RZ, P1, !PT ;  /* 0x0000001dcc1d8210 */ /* 0x000fe40000ffe4ff */
[----:B------:R-:W-:Y:S01]  /*11da0*/  @!P0 IADD3 R2, P1, R31, R2, RZ ;  /* 0x000000021f028210 */ /* 0x000fe20007f3e0ff */
[C---:B------:R-:W-:Y:S04]  /*11db0*/  HMMA.16816.F32.BF16 R16, R32.reuse, R18, RZ ;  /* 0x000000122010723c */ /* 0x040fe800000418ff */
[----:B------:R-:W-:Y:S01]  /*11dc0*/  @!P0 IMAD.X R153, R29, 0x1, R20, P1 ;  /* 0x000000011d998824 */ /* 0x000fe200008e0614 */
[----:B------:R-:W-:Y:S03]  /*11dd0*/  @!P0 IADD3 R0, P1, R31, R0, RZ ;  /* 0x000000001f008210 */ /* 0x000fe60007f3e0ff */
[C---:B---3--:R-:W-:Y:S01]  /*11de0*/  HMMA.16816.F32.BF16 R20, R32.reuse, R24, RZ ;  /* 0x000000182014723c */ /* 0x048fe200000418ff */
[----:B------:R-:W-:Y:S03]  /*11df0*/  @!P0 IADD3.X R157, R29, R28, RZ, P1, !PT ;  /* 0x0000001c1d9d8210 */ /* 0x000fe60000ffe4ff */
[----:B------:R-:W-:Y:S04]  /*11e00*/  @!P0 IADD3 R28, P1, R31, R210, RZ ;  /* 0x000000d21f1c8210 */ /* 0x000fe80007f3e0ff */
[C---:B------:R-:W-:Y:S01]  /*11e10*/  HMMA.16816.F32.BF16 R24, R32.reuse, R26, RZ ;  /* 0x0000001a2018723c */ /* 0x040fe200000418ff */
[----:B------:R-:W-:Y:S03]  /*11e20*/  @!P0 IMAD.X R29, R29, 0x1, R215, P1 ;  /* 0x000000011d1d8824 */ /* 0x000fe600008e06d7 */
[C---:B------:R-:W-:Y:S04]  /*11e30*/  @!P0 LEA R172, P1, R28.reuse, c[0x0][0x1f8], 0x1 ;  /* 0x00007e001cac8a11 */ /* 0x040fe800078208ff */
[----:B------:R-:W-:Y:S02]  /*11e40*/  @!P0 LEA.HI.X R173, R28, c[0x0][0x1fc], R29, 0x1, P1 ;  /* 0x00007f001cad8a11 */ /* 0x000fe400008f0c1d */
[C---:B----4-:R-:W-:Y:S02]  /*11e50*/  HMMA.16816.F32.BF16 R28, R32.reuse, R136, RZ ;  /* 0x00000088201c723c */ /* 0x050fe400000418ff */
[C---:B------:R-:W-:Y:S04]  /*11e60*/  @!P0 LEA R176, P1, R2.reuse, c[0x0][0x1f8], 0x1 ;  /* 0x00007e0002b08a11 */ /* 0x040fe800078208ff */
[----:B------:R-:W-:Y:S01]  /*11e70*/  @!P0 LEA.HI.X R177, R2, c[0x0][0x1fc], R153, 0x1, P1 ;  /* 0x00007f0002b18a11 */ /* 0x000fe200008f0c99 */
[C---:B------:R-:W-:Y:S01]  /*11e80*/  IMAD.IADD R2, R133.reuse, 0x1, R134 ;  /* 0x0000000185027824 */ /* 0x040fe200078e0286 */
[----:B------:R-:W-:Y:S01]  /*11e90*/  HMMA.16816.F32.BF16 R32, R32, R138, RZ ;  /* 0x0000008a2020723c */ /* 0x000fe200000418ff */
[----:B------:R-:W1:Y:S03]  /*11ea0*/  LDSM.16.M88.4 R152, [R134+0xd100] ;  /* 0x00d100008698783b */ /* 0x000e660000000200 */
[C---:B------:R-:W-:Y:S03]  /*11eb0*/  @!P0 LEA R174, P1, R0.reuse, c[0x0][0x1f8], 0x1 ;  /* 0x00007e0000ae8a11 */ /* 0x040fe600078208ff */
[----:B------:R-:W2:Y:S01]  /*11ec0*/  LDSM.16.M88.4 R136, [R134+0xd900] ;  /* 0x00d900008688783b */ /* 0x000ea20000000200 */
[C---:B------:R-:W-:Y:S05]  /*11ed0*/  HMMA.16816.F32.BF16 R4, R140.reuse, R144, R4 ;  /* 0x000000908c04723c */ /* 0x040fea0000041804 */
[----:B------:R-:W-:Y:S01]  /*11ee0*/  @!PT LDS RZ, [RZ] ;  /* 0x00000000fffff984 */ /* 0x000fe20000000800 */
[----:B------:R-:W-:Y:S01]  /*11ef0*/  @!PT LDS RZ, [RZ] ;  /* 0x00000000fffff984 */ /* 0x000fe20000000800 */
[----:B------:R-:W-:Y:S01]  /*11f00*/  @!PT LDS RZ, [RZ] ;  /* 0x00000000fffff984 */ /* 0x000fe20000000800 */
[----:B------:R3:W-:Y:S01]  /*11f10*/  @!P0 LDGSTS.E.BYPASS.LTC128B.128 [R171], [R168.64], !P3 ;  /* 0x00000000a8ab8fae */ /* 0x0007e2000d901d46 */
[----:B------:R-:W-:Y:S02]  /*11f20*/  @!P0 LEA.HI.X R175, R0, c[0x0][0x1fc], R157, 0x1, P1 ;  /* 0x00007f0000af8a11 */ /* 0x000fe400008f0c9d */
[C---:B------:R-:W-:Y:S03]  /*11f30*/  HMMA.16816.F32.BF16 R8, R140.reuse, R146, R8 ;  /* 0x000000928c08723c */ /* 0x040fe60000041808 */
[----:B------:R4:W-:Y:S01]  /*11f40*/  @!P0 LDGSTS.E.BYPASS.LTC128B.128 [R171+0x2000], [R166.64], !P6 ;  /* 0x02000000a6ab8fae */ /* 0x0009e2000f101d46 */
[----:B------:R-:W-:Y:S04]  /*11f50*/  IADD3 R0, R133, R196, RZ ;  /* 0x000000c485007210 */ /* 0x000fe80007ffe0ff */
[C---:B------:R-:W-:Y:S01]  /*11f60*/  HMMA.16816.F32.BF16 R12, R140.reuse, R148, R12 ;  /* 0x000000948c0c723c */ /* 0x040fe2000004180c */
[----:B------:R4:W-:Y:S06]  /*11f70*/  @!P0 LDGSTS.E.BYPASS.LTC128B.128 [R171+0x4000], [R164.64], !P5 ;  /* 0x04000000a4ab8fae */ /* 0x0009ec000e901d46 */
[----:B------:R3:W-:Y:S01]  /*11f80*/  @!P0 LDGSTS.E.BYPASS.LTC128B.128 [R171+0x1000], [R172.64], !P3 ;  /* 0x01000000acab8fae */ /* 0x0007e2000d901d46 */
[C---:B------:R-:W-:Y:S05]  /*11f90*/  HMMA.16816.F32.BF16 R16, R140.reuse, R150, R16 ;  /* 0x000000968c10723c */ /* 0x040fea0000041810 */
[----:B------:R3:W-:Y:S03]  /*11fa0*/  @!P0 LDGSTS.E.BYPASS.LTC128B.128 [R171+0x3000], [R176.64], !P6 ;  /* 0x03000000b0ab8fae */ /* 0x0007e6000f101d46 */
[C---:B-1----:R-:W-:Y:S03]  /*11fb0*/  HMMA.16816.F32.BF16 R20, R140.reuse, R152, R20 ;  /* 0x000000988c14723c */ /* 0x042fe60000041814 */
[----:B------:R3:W-:Y:S01]  /*11fc0*/  @!P0 LDGSTS.E.BYPASS.LTC128B.128 [R171+0x5000], [R174.64], !P5 ;  /* 0x05000000aeab8fae */ /* 0x0007e2000e901d46 */
[C---:B------:R-:W-:Y:S02]  /*11fd0*/  ISETP.GE.AND P0, PT, R221.reuse, 0x1, PT ;  /* 0x00000001dd00780c */ /* 0x040fe40003f06270 */
[----:B------:R-:W-:Y:S02]  /*11fe0*/  IADD3 R221, R221, 0x1, RZ ;  /* 0x00000001dddd7810 */ /* 0x000fe40007ffe0ff */
[C---:B------:R-:W-:Y:S01]  /*11ff0*/  HMMA.16816.F32.BF16 R24, R140.reuse, R154, R24 ;  /* 0x0000009a8c18723c */ /* 0x040fe20000041818 */
[----:B------:R-:W-:Y:S03]  /*12000*/  LDSM.16.M88.4 R156, [R188] ;  /* 0x00000000bc9c783b */ /* 0x000fe60000000200 */
[----:B------:R-:W-:Y:S03]  /*12010*/  SEL R221, R221, RZ, !P0 ;  /* 0x000000ffdddd7207 */ /* 0x000fe60004000000 */
[----:B------:R-:W1:Y:S01]  /*12020*/  LDSM.16.M88.4 R160, [R0+0xc100] ;  /* 0x00c1000000a0783b */ /* 0x000e620000000200 */
[C---:B--2---:R-:W-:Y:S05]  /*12030*/  HMMA.16816.F32.BF16 R28, R140.reuse, R136, R28 ;  /* 0x000000888c1c723c */ /* 0x044fea000004181c */
[----:B------:R-:W2:Y:S03]  /*12040*/  LDSM.16.M88.4 R144, [R0+0xc900] ;  /* 0x00c900000090783b */ /* 0x000ea60000000200 */
[----:B------:R-:W-:Y:S03]  /*12050*/  HMMA.16816.F32.BF16 R32, R140, R138, R32 ;  /* 0x0000008a8c20723c */ /* 0x000fe60000041820 */
[----:B------:R-:W2:Y:S06]  /*12060*/  LDSM.16.M88.4 R148, [R0+0xd100] ;  /* 0x00d100000094783b */ /* 0x000eac0000000200 */
[----:B----4-:R-:W4:Y:S06]  /*12070*/  LDSM.16.M88.4 R164, [R0+0xd900] ;  /* 0x00d9000000a4783b */ /* 0x010f2c0000000200 */
[----:B------:R-:W-:Y:S06]  /*12080*/  LDSM.16.M88.4 R152, [R187] ;  /* 0x00000000bb98783b */ /* 0x000fec0000000200 */
[----:B---3--:R-:W3:Y:S06]  /*12090*/  LDSM.16.M88.4 R168, [R2+0xc100] ;  /* 0x00c1000002a8783b */ /* 0x008eec0000000200 */
[----:B------:R-:W3:Y:S01]  /*120a0*/  LDSM.16.M88.4 R136, [R2+0xc900] ;  /* 0x00c900000288783b */ /* 0x000ee20000000200 */
[C---:B-1----:R-:W-:Y:S05]  /*120b0*/  HMMA.16816.F32.BF16 R4, R156.reuse, R160, R4 ;  /* 0x000000a09c04723c */ /* 0x042fea0000041804 */
[----:B------:R-:W1:Y:S03]  /*120c0*/  LDSM.16.M88.4 R140, [R2+0xd100] ;  /* 0x00d10000028c783b */ /* 0x000e660000000200 */
[C---:B------:R-:W-:Y:S03]  /*120d0*/  HMMA.16816.F32.BF16 R8, R156.reuse, R162, R8 ;  /* 0x000000a29c08723c */ /* 0x040fe60000041808 */
[----:B------:R-:W-:Y:S06]  /*120e0*/  LDSM.16.M88.4 R160, [R196+0xe900] ;  /* 0x00e90000c4a0783b */ /* 0x000fec0000000200 */
[----:B------:R-:W-:Y:S01]  /*120f0*/  LDSM.16.M88.4 R172, [R196+0x11900] ;  /* 0x01190000c4ac783b */ /* 0x000fe20000000200 */
[C---:B--2---:R-:W-:Y:S05]  /*12100*/  HMMA.16816.F32.BF16 R12, R156.reuse, R144, R12 ;  /* 0x000000909c0c723c */ /* 0x044fea000004180c */
[----:B------:R-:W-:Y:S03]  /*12110*/  LDSM.16.M88.4 R176, [R190+0x8000] ;  /* 0x00800000beb0783b */ /* 0x000fe60000000200 */
[C---:B------:R-:W-:Y:S03]  /*12120*/  HMMA.16816.F32.BF16 R16, R156.reuse, R146, R16 ;  /* 0x000000929c10723c */ /* 0x040fe60000041810 */
[----:B------:R-:W2:Y:S05]  /*12130*/  LDSM.16.M88.4 R144, [R2+0xd900] ;  /* 0x00d900000290783b */ /* 0x000eaa0000000200 */
[C---:B------:R-:W-:Y:S01]  /*12140*/  HMMA.16816.F32.BF16 R20, R156.reuse, R148, R20 ;  /* 0x000000949c14723c */ /* 0x040fe20000041814 */
[----:B------:R-:W-:Y:S06]  /*12150*/  LDSM.16.M88.4 R180, [R134+0x10100] ;  /* 0x0101000086b4783b */ /* 0x000fec0000000200 */
[----:B------:R-:W0:Y:S01]  /*12160*/  LDGDEPBAR ;  /* 0x00000000000079af */ /* 0x000e220000000000 */
[C---:B------:R-:W-:Y:S05]  /*12170*/  HMMA.16816.F32.BF16 R24, R156.reuse, R150, R24 ;  /* 0x000000969c18723c */ /* 0x040fea0000041818 */
[----:B------:R-:W-:Y:S03]  /*12180*/  LDSM.16.M88.4 R148, [R194+0x4000] ;  /* 0x00400000c294783b */ /* 0x000fe60000000200 */
[C---:B----4-:R-:W-:Y:S08]  /*12190*/  HMMA.16816.F32.BF16 R28, R156.reuse, R164, R28 ;  /* 0x000000a49c1c723c */ /* 0x050ff0000004181c */
[----:B------:R-:W-:Y:S01]  /*121a0*/  HMMA.16816.F32.BF16 R32, R156, R166, R32 ;  /* 0x000000a69c20723c */ /* 0x000fe20000041820 */
[----:B------:R-:W4:Y:S06]  /*121b0*/  LDSM.16.M88.4 R156, [R196+0xe100] ;  /* 0x00e10000c49c783b */ /* 0x000f2c0000000200 */
[----:B------:R-:W2:Y:S01]  /*121c0*/  LDSM.16.M88.4 R164, [R196+0xf100] ;  /* 0x00f10000c4a4783b */ /* 0x000ea20000000200 */
[C---:B---3--:R-:W-:Y:S08]  /*121d0*/  HMMA.16816.F32.BF16 R4, R152.reuse, R168, R4 ;  /* 0x000000a89804723c */ /* 0x048ff00000041804 */
[C---:B------:R-:W-:Y:S01]  /*121e0*/  HMMA.16816.F32.BF16 R8, R152.reuse, R170, R8 ;  /* 0x000000aa9808723c */ /* 0x040fe20000041808 */
[----:B------:R-:W3:Y:S07]  /*121f0*/  LDSM.16.M88.4 R168, [R196+0xf900] ;  /* 0x00f90000c4a8783b */ /* 0x000eee0000000200 */
[C---:B------:R-:W-:Y:S08]  /*12200*/  HMMA.16816.F32.BF16 R12, R152.reuse, R136, R12 ;  /* 0x00000088980c723c */ /* 0x040ff0000004180c */
[C---:B------:R-:W-:Y:S01]  /*12210*/  HMMA.16816.F32.BF16 R16, R152.reuse, R138, R16 ;  /* 0x0000008a9810723c */ /* 0x040fe20000041810 */
[----:B------:R-:W-:Y:S07]  /*12220*/  LDSM.16.M88.4 R136, [R190+0x4000] ;  /* 0x00400000be88783b */ /* 0x000fee0000000200 */
[C---:B-1----:R-:W-:Y:S08]  /*12230*/  HMMA.16816.F32.BF16 R20, R152.reuse, R140, R20 ;  /* 0x0000008c9814723c */ /* 0x042ff00000041814 */
[C---:B------:R-:W-:Y:S01]  /*12240*/  HMMA.16816.F32.BF16 R24, R152.reuse, R142, R24 ;  /* 0x0000008e9818723c */ /* 0x040fe20000041818 */
[----:B------:R-:W1:Y:S07]  /*12250*/  LDSM.16.M88.4 R140, [R134+0xe100] ;  /* 0x00e10000868c783b */ /* 0x000e6e0000000200 */
[C---:B--2---:R-:W-:Y:S08]  /*12260*/  HMMA.16816.F32.BF16 R28, R152.reuse, R144, R28 ;  /* 0x00000090981c723c */ /* 0x044ff0000004181c */
[----:B------:R-:W-:Y:S01]  /*12270*/  HMMA.16816.F32.BF16 R32, R152, R146, R32 ;  /* 0x000000929820723c */ /* 0x000fe20000041820 */
[----:B------:R-:W2:Y:S06]  /*12280*/  LDSM.16.M88.4 R144, [R134+0xe900] ;  /* 0x00e900008690783b */ /* 0x000eac0000000200 */
[----:B------:R-:W1:Y:S01]  /*12290*/  LDSM.16.M88.4 R152, [R134+0xf100] ;  /* 0x00f100008698783b */ /* 0x000e620000000200 */
[C---:B----4-:R-:W-:Y:S08]  /*122a0*/  HMMA.16816.F32.BF16 R4, R148.reuse, R156, R4 ;  /* 0x0000009c9404723c */ /* 0x050ff00000041804 */
[C---:B------:R-:W-:Y:S01]  /*122b0*/  HMMA.16816.F32.BF16 R8, R148.reuse, R158, R8 ;  /* 0x0000009e9408723c */ /* 0x040fe20000041808 */
[----:B------:R-:W4:Y:S03]  /*122c0*/  LDSM.16.M88.4 R156, [R134+0xf900] ;  /* 0x00f90000869c783b */ /* 0x000f260000000200 */
[----:B-----5:R-:W-:Y:S04]  /*122d0*/  IMAD R227, R227, 0x80, R220 ;  /* 0x00000080e3e37824 */ /* 0x020fe800078e02dc */
[C---:B------:R-:W-:Y:S08]  /*122e0*/  HMMA.16816.F32.BF16 R12, R148.reuse, R160, R12 ;  /* 0x000000a0940c723c */ /* 0x040ff0000004180c */
[C---:B------:R-:W-:Y:S01]  /*122f0*/  HMMA.16816.F32.BF16 R16, R148.reuse, R162, R16 ;  /* 0x000000a29410723c */ /* 0x040fe20000041810 */
[----:B------:R-:W-:Y:S07]  /*12300*/  LDSM.16.M88.4 R160, [R188+0x4000] ;  /* 0x00400000bca0783b */ /* 0x000fee0000000200 */
[C---:B------:R-:W-:Y:S08]  /*12310*/  HMMA.16816.F32.BF16 R20, R148.reuse, R164, R20 ;  /* 0x000000a49414723c */ /* 0x040ff00000041814 */
[C---:B------:R-:W-:Y:S01]  /*12320*/  HMMA.16816.F32.BF16 R24, R148.reuse, R166, R24 ;  /* 0x000000a69418723c */ /* 0x040fe20000041818 */
[----:B------:R-:W5:Y:S07]  /*12330*/  LDSM.16.M88.4 R164, [R0+0xe100] ;  /* 0x00e1000000a4783b */ /* 0x000f6e0000000200 */
[C---:B---3--:R-:W-:Y:S08]  /*12340*/  HMMA.16816.F32.BF16 R28, R148.reuse, R168, R28 ;  /* 0x000000a8941c723c */ /* 0x048ff0000004181c */
[----:B------:R-:W-:Y:S01]  /*12350*/  HMMA.16816.F32.BF16 R32, R148, R170, R32 ;  /* 0x000000aa9420723c */ /* 0x000fe20000041820 */
[----:B------:R-:W3:Y:S06]  /*12360*/  LDSM.16.M88.4 R148, [R0+0xe900] ;  /* 0x00e900000094783b */ /* 0x000eec0000000200 */
[----:B------:R-:W-:Y:S01]  /*12370*/  LDSM.16.M88.4 R168, [R196+0x10100] ;  /* 0x01010000c4a8783b */ /* 0x000fe20000000200 */
[C---:B-1----:R-:W-:Y:S08]  /*12380*/  HMMA.16816.F32.BF16 R4, R136.reuse, R140, R4 ;  /* 0x0000008c8804723c */ /* 0x042ff00000041804 */
[C---:B------:R-:W-:Y:S01]  /*12390*/  HMMA.16816.F32.BF16 R8, R136.reuse, R142, R8 ;  /* 0x0000008e8808723c */ /* 0x040fe20000041808 */
[----:B------:R-:W1:Y:S07]  /*123a0*/  LDSM.16.M88.4 R140, [R0+0xf100] ;  /* 0x00f10000008c783b */ /* 0x000e6e0000000200 */
[C---:B--2---:R-:W-:Y:S08]  /*123b0*/  HMMA.16816.F32.BF16 R12, R136.reuse, R144, R12 ;  /* 0x00000090880c723c */ /* 0x044ff0000004180c */
[C---:B------:R-:W-:Y:S01]  /*123c0*/  HMMA.16816.F32.BF16 R16, R136.reuse, R146, R16 ;  /* 0x000000928810723c */ /* 0x040fe20000041810 */
[----:B------:R-:W-:Y:S07]  /*123d0*/  LDSM.16.M88.4 R144, [R187+0x4000] ;  /* 0x00400000bb90783b */ /* 0x000fee0000000200 */
[C---:B------:R-:W-:Y:S08]  /*123e0*/  HMMA.16816.F32.BF16 R20, R136.reuse, R152, R20 ;  /* 0x000000988814723c */ /* 0x040ff00000041814 */
[C---:B------:R-:W-:Y:S01]  /*123f0*/  HMMA.16816.F32.BF16 R24, R136.reuse, R154, R24 ;  /* 0x0000009a8818723c */ /* 0x040fe20000041818 */
[----:B------:R-:W-:Y:S07]  /*12400*/  LDSM.16.M88.4 R152, [R2+0xe100] ;  /* 0x00e100000298783b */ /* 0x000fee0000000200 */
[C---:B----4-:R-:W-:Y:S08]  /*12410*/  HMMA.16816.F32.BF16 R28, R136.reuse, R156, R28 ;  /* 0x0000009c881c723c */ /* 0x050ff0000004181c */
[----:B------:R-:W-:Y:S01]  /*12420*/  HMMA.16816.F32.BF16 R32, R136, R158, R32 ;  /* 0x0000009e8820723c */ /* 0x000fe20000041820 */
[----:B------:R-:W2:Y:S07]  /*12430*/  LDSM.16.M88.4 R136, [R0+0xf900] ;  /* 0x00f900000088783b */ /* 0x000eae0000000200 */
[C---:B-----5:R-:W-:Y:S08]  /*12440*/  HMMA.16816.F32.BF16 R4, R160.reuse, R164, R4 ;  /* 0x000000a4a004723c */ /* 0x060ff00000041804 */
[C---:B------:R-:W-:Y:S01]  /*12450*/  HMMA.16816.F32.BF16 R8, R160.reuse, R166, R8 ;  /* 0x000000a6a008723c */ /* 0x040fe20000041808 */
[----:B------:R-:W-:Y:S07]  /*12460*/  LDSM.16.M88.4 R164, [R194+0x8000] ;  /* 0x00800000c2a4783b */ /* 0x000fee0000000200 */
[C---:B---3--:R-:W-:Y:S07]  /*12470*/  HMMA.16816.F32.BF16 R12, R160.reuse, R148, R12 ;  /* 0x00000094a00c723c */ /* 0x048fee000004180c */
[----:B------:R-:W-:Y:S01]  /*12480*/  IADD3 R148, R133, R192, R135 ;  /* 0x000000c085947210 */ /* 0x000fe20007ffe087 */
[C---:B------:R-:W-:Y:S04]  /*12490*/  HMMA.16816.F32.BF16 R16, R160.reuse, R150, R16 ;  /* 0x00000096a010723c */ /* 0x040fe80000041810 */
[----:B------:R-:W-:Y:S04]  /*124a0*/  IADD3 R193, R189, R148, RZ ;  /* 0x00000094bdc17210 */ /* 0x000fe80007ffe0ff */
[C---:B-1----:R-:W-:Y:S01]  /*124b0*/  HMMA.16816.F32.BF16 R20, R160.reuse, R140, R20 ;  /* 0x0000008ca014723c */ /* 0x042fe20000041814 */
[----:B------:R-:W1:Y:S06]  /*124c0*/  LDSM.16.M88.4 R148, [R193+0xe900] ;  /* 0x00e90000c194783b */ /* 0x000e6c0000000200 */
[----:B------:R-:W3:Y:S01]  /*124d0*/  LDSM.16.M88.4 R156, [R193+0xf100] ;  /* 0x00f10000c19c783b */ /* 0x000ee20000000200 */
[C---:B------:R-:W-:Y:S05]  /*124e0*/  HMMA.16816.F32.BF16 R24, R160.reuse, R142, R24 ;  /* 0x0000008ea018723c */ /* 0x040fea0000041818 */
[----:B------:R-:W4:Y:S03]  /*124f0*/  LDSM.16.M88.4 R140, [R193+0xf900] ;  /* 0x00f90000c18c783b */ /* 0x000f260000000200 */
[C---:B--2---:R-:W-:Y:S08]  /*12500*/  HMMA.16816.F32.BF16 R28, R160.reuse, R136, R28 ;  /* 0x00000088a01c723c */ /* 0x044ff0000004181c */
[----:B------:R-:W-:Y:S01]  /*12510*/  HMMA.16816.F32.BF16 R32, R160, R138, R32 ;  /* 0x0000008aa020723c */ /* 0x000fe20000041820 */
[----:B------:R-:W2:Y:S06]  /*12520*/  LDSM.16.M88.4 R136, [R196+0x10900] ;  /* 0x01090000c488783b */ /* 0x000eac0000000200 */
[----:B------:R-:W5:Y:S01]  /*12530*/  LDSM.16.M88.4 R160, [R196+0x11100] ;  /* 0x01110000c4a0783b */ /* 0x000f620000000200 */
[C---:B------:R-:W-:Y:S08]  /*12540*/  HMMA.16816.F32.BF16 R4, R144.reuse, R152, R4 ;  /* 0x000000989004723c */ /* 0x040ff00000041804 */
[C---:B------:R-:W-:Y:S01]  /*12550*/  HMMA.16816.F32.BF16 R8, R144.reuse, R154, R8 ;  /* 0x0000009a9008723c */ /* 0x040fe20000041808 */
[----:B------:R-:W-:Y:S07]  /*12560*/  LDSM.16.M88.4 R152, [R188+0x8000] ;  /* 0x00800000bc98783b */ /* 0x000fee0000000200 */
[C---:B-1----:R-:W-:Y:S08]  /*12570*/  HMMA.16816.F32.BF16 R12, R144.reuse, R148, R12 ;  /* 0x00000094900c723c */ /* 0x042ff0000004180c */
[C---:B------:R-:W-:Y:S01]  /*12580*/  HMMA.16816.F32.BF16 R16, R144.reuse, R150, R16 ;  /* 0x000000969010723c */ /* 0x040fe20000041810 */
[----:B------:R-:W-:Y:S07]  /*12590*/  LDSM.16.M88.4 R148, [R134+0x11900] ;  /* 0x011900008694783b */ /* 0x000fee0000000200 */
[C---:B---3--:R-:W-:Y:S08]  /*125a0*/  HMMA.16816.F32.BF16 R20, R144.reuse, R156, R20 ;  /* 0x0000009c9014723c */ /* 0x048ff00000041814 */
[C---:B------:R-:W-:Y:S01]  /*125b0*/  HMMA.16816.F32.BF16 R24, R144.reuse, R158, R24 ;  /* 0x0000009e9018723c */ /* 0x040fe20000041818 */
[----:B------:R-:W-:Y:S07]  /*125c0*/  LDSM.16.M88.4 R156, [R0+0x10100] ;  /* 0x01010000009c783b */ /* 0x000fee0000000200 */
[C---:B----4-:R-:W-:Y:S08]  /*125d0*/  HMMA.16816.F32.BF16 R28, R144.reuse, R140, R28 ;  /* 0x0000008c901c723c */ /* 0x050ff0000004181c */
[----:B------:R-:W-:Y:S01]  /*125e0*/  HMMA.16816.F32.BF16 R32, R144, R142, R32 ;  /* 0x0000008e9020723c */ /* 0x000fe20000041820 */
[----:B------:R-:W1:Y:S06]  /*125f0*/  LDSM.16.M88.4 R140, [R134+0x10900] ;  /* 0x01090000868c783b */ /* 0x000e6c0000000200 */
[----:B------:R-:W3:Y:S01]  /*12600*/  LDSM.16.M88.4 R144, [R134+0x11100] ;  /* 0x011100008690783b */ /* 0x000ee20000000200 */
[C---:B------:R-:W-:Y:S08]  /*12610*/  HMMA.16816.F32.BF16 R4, R164.reuse, R168, R4 ;  /* 0x000000a8a404723c */ /* 0x040ff00000041804 */
[C---:B------:R-:W-:Y:S01]  /*12620*/  HMMA.16816.F32.BF16 R8, R164.reuse, R170, R8 ;  /* 0x000000aaa408723c */ /* 0x040fe20000041808 */
[----:B------:R-:W-:Y:S07]  /*12630*/  LDSM.16.M88.4 R168, [R187+0x8000] ;  /* 0x00800000bba8783b */ /* 0x000fee0000000200 */
[C---:B--2---:R-:W-:Y:S08]  /*12640*/  HMMA.16816.F32.BF16 R12, R164.reuse, R136, R12 ;  /* 0x00000088a40c723c */ /* 0x044ff0000004180c */
[C---:B------:R-:W-:Y:S01]  /*12650*/  HMMA.16816.F32.BF16 R16, R164.reuse, R138, R16 ;  /* 0x0000008aa410723c */ /* 0x040fe20000041810 */
[----:B------:R-:W2:Y:S07]  /*12660*/  LDSM.16.M88.4 R136, [R0+0x10900] ;  /* 0x010900000088783b */ /* 0x000eae0000000200 */
[C---:B-----5:R-:W-:Y:S08]  /*12670*/  HMMA.16816.F32.BF16 R20, R164.reuse, R160, R20 ;  /* 0x000000a0a414723c */ /* 0x060ff00000041814 */
        /* <DEDUP_REMOVED lines=9> */
[C---:B------:R-:W-:Y:S08]  /*12710*/  HMMA.16816.F32.BF16 R16, R176.reuse, R142, R16 ;  /* 0x0000008eb010723c */ /* 0x040ff00000041810 */
[C---:B---3--:R-:W-:Y:S08]  /*12720*/  HMMA.16816.F32.BF16 R20, R176.reuse, R144, R20 ;  /* 0x00000090b014723c */ /* 0x048ff00000041814 */
[C---:B------:R-:W-:Y:S08]  /*12730*/  HMMA.16816.F32.BF16 R24, R176.reuse, R146, R24 ;  /* 0x00000092b018723c */ /* 0x040ff00000041818 */
[C---:B------:R-:W-:Y:S08]  /*12740*/  HMMA.16816.F32.BF16 R28, R176.reuse, R148, R28 ;  /* 0x00000094b01c723c */ /* 0x040ff0000004181c */
[----:B------:R-:W-:Y:S08]  /*12750*/  HMMA.16816.F32.BF16 R32, R176, R150, R32 ;  /* 0x00000096b020723c */ /* 0x000ff00000041820 */
[C---:B------:R-:W-:Y:S08]  /*12760*/  HMMA.16816.F32.BF16 R4, R152.reuse, R156, R4 ;  /* 0x0000009c9804723c */ /* 0x040ff00000041804 */
[C---:B------:R-:W-:Y:S08]  /*12770*/  HMMA.16816.F32.BF16 R8, R152.reuse, R158, R8 ;  /* 0x0000009e9808723c */ /* 0x040ff00000041808 */
[C---:B--2---:R-:W-:Y:S08]  /*12780*/  HMMA.16816.F32.BF16 R12, R152.reuse, R136, R12 ;  /* 0x00000088980c723c */ /* 0x044ff0000004180c */
[C---:B------:R-:W-:Y:S01]  /*12790*/  HMMA.16816.F32.BF16 R16, R152.reuse, R138, R16 ;  /* 0x0000008a9810723c */ /* 0x040fe20000041810 */
[----:B------:R-:W1:Y:S07]  /*127a0*/  LDSM.16.M88.4 R136, [R193+0x10900] ;  /* 0x01090000c188783b */ /* 0x000e6e0000000200 */
[C---:B----4-:R-:W-:Y:S08]  /*127b0*/  HMMA.16816.F32.BF16 R20, R152.reuse, R160, R20 ;  /* 0x000000a09814723c */ /* 0x050ff00000041814 */
[C---:B------:R-:W-:Y:S08]  /*127c0*/  HMMA.16816.F32.BF16 R24, R152.reuse, R162, R24 ;  /* 0x000000a29818723c */ /* 0x040ff00000041818 */
[C---:B-----5:R-:W-:Y:S08]  /*127d0*/  HMMA.16816.F32.BF16 R28, R152.reuse, R164, R28 ;  /* 0x000000a4981c723c */ /* 0x060ff0000004181c */
        /* <DEDUP_REMOVED lines=25> */
[----:B------:R-:W2:Y:S01]  /*12970*/  MUFU.TANH R141, R141 ;  /* 0x0000008d008d7308 */ /* 0x000ea20000002400 */
[C---:B---3--:R-:W-:Y:S01]  /*12980*/  HMMA.16816.F32.BF16 R20, R168.reuse, R4, R20 ;  /* 0x00000004a814723c */ /* 0x048fe20000041814 */
[----:B-----5:R-:W3:Y:S08]  /*12990*/  LDSM.16.M88.4 R8, [R193+0x11900] ;  /* 0x01190000c108783b */ /* 0x020ef00000000200 */
[----:B------:R-:W2:Y:S01]  /*129a0*/  MUFU.TANH R0, R0 ;  /* 0x0000000000007308 */ /* 0x000ea20000002400 */
[C---:B------:R-:W-:Y:S02]  /*129b0*/  HMMA.16816.F32.BF16 R24, R168.reuse, R6, R24 ;  /* 0x00000006a818723c */ /* 0x040fe40000041818 */
[----:B-1----:R-:W-:Y:S01]  /*129c0*/  LOP3.LUT R14, RZ, c[0x0][0x324], RZ, 0x33, !PT ;  /* 0x0000c900ff0e7a12 */ /* 0x002fe200078e33ff */
[----:B------:R-:W-:Y:S02]  /*129d0*/  FMUL.FTZ R5, R18, c[0x0][0x320] ;  /* 0x0000c80012057a20 */ /* 0x000fe40000410000 */
[----:B------:R-:W-:Y:S04]  /*129e0*/  FMUL.FTZ R4, R19, c[0x0][0x320] ;  /* 0x0000c80013047a20 */ /* 0x000fe80000410000 */
[----:B------:R-:W1:Y:S05]  /*129f0*/  MUFU.TANH R2, R2 ;  /* 0x0000000200027308 */ /* 0x000e6a0000002400 */
        /* <DEDUP_REMOVED lines=9> */
[----:B------:R-:W-:Y:S01]  /*12a90*/  FMUL.FTZ R27, R27, c[0x0][0x320] ;  /* 0x0000c8001b1b7a20 */ /* 0x000fe20000410000 */
[C---:B---3--:R-:W-:Y:S08]  /*12aa0*/  HMMA.16816.F32.BF16 R28, R168.reuse, R8, R28 ;  /* 0x00000008a81c723c */ /* 0x048ff0000004181c */
[----:B------:R-:W3:Y:S01]  /*12ab0*/  MUFU.TANH R165, R165 ;  /* 0x000000a500a57308 */ /* 0x000ee20000002400 */
[----:B------:R-:W-:Y:S01]  /*12ac0*/  IADD3 R8, R209, R227, R218 ;  /* 0x000000e3d1087210 */ /* 0x000fe20007ffe0da */
[----:B------:R-:W-:Y:S04]  /*12ad0*/  HMMA.16816.F32.BF16 R32, R168, R10, R32 ;  /* 0x0000000aa820723c */ /* 0x000fe80000041820 */
[----:B------:R-:W-:Y:S03]  /*12ae0*/  @P2 IMAD.HI.U32 R7, R8, c[0x0][0x2c8], RZ ;  /* 0x0000b20008072a27 */ /* 0x000fe600078e00ff */
[----:B------:R-:W-:Y:S01]  /*12af0*/  SHF.L.U32 R10, R195, 0x6, RZ ;  /* 0x00000006c30a7819 */ /* 0x000fe200000006ff */
[----:B------:R-:W1:Y:S01]  /*12b00*/  MUFU.TANH R12, R12 ;  /* 0x0000000c000c7308 */ /* 0x000e620000002400 */
[----:B------:R-:W-:Y:S03]  /*12b10*/  @P2 SHF.R.U32.HI R8, RZ, c[0x0][0x2cc], R7 ;  /* 0x0000b300ff082a19 */ /* 0x000fe60000011607 */
[----:B------:R-:W-:Y:S02]  /*12b20*/  IADD3 R7, -R219, 0x1, -R10 ;  /* 0x00000001db077810 */ /* 0x000fe40007ffe90a */
[----:B------:R-:W5:Y:S01]  /*12b30*/  SHFL.IDX PT, R9, R8, RZ, 0x1c1f ;  /* 0x001c1fff08097589 */ /* 0x000f6200000e0000 */
[----:B------:R-:W-:Y:S01]  /*12b40*/  FMUL.FTZ R163, R28, c[0x0][0x320] ;  /* 0x0000c8001ca37a20 */ /* 0x000fe20000410000 */
[----:B------:R-:W-:Y:S02]  /*12b50*/  IADD3 R7, -R206, R7, R199 ;  /* 0x00000007ce077210 */ /* 0x000fe40007ffe1c7 */
[----:B------:R-:W1:Y:S01]  /*12b60*/  MUFU.TANH R143, R143 ;  /* 0x0000008f008f7308 */ /* 0x000e620000002400 */
[----:B------:R-:W-:Y:S02]  /*12b70*/  FMUL.FTZ R29, R29, c[0x0][0x320] ;  /* 0x0000c8001d1d7a20 */ /* 0x000fe40000410000 */
[----:B------:R-:W-:Y:S01]  /*12b80*/  FMUL.FTZ R30, R30, c[0x0][0x320] ;  /* 0x0000c8001e1e7a20 */ /* 0x000fe20000410000 */
[----:B------:R-:W-:Y:S01]  /*12b90*/  IADD3 R15, R7, c[0x0][0x328], RZ ;  /* 0x0000ca00070f7a10 */ /* 0x000fe20007ffe0ff */
[----:B------:R-:W-:Y:S02]  /*12ba0*/  FMUL.FTZ R31, R31, c[0x0][0x320] ;  /* 0x0000c8001f1f7a20 */ /* 0x000fe40000410000 */
[----:B------:R-:W-:Y:S02]  /*12bb0*/  FMUL.FTZ R149, R32, c[0x0][0x320] ;  /* 0x0000c80020957a20 */ /* 0x000fe40000410000 */
[----:B------:R-:W-:Y:S01]  /*12bc0*/  FMUL.FTZ R33, R33, c[0x0][0x320] ;  /* 0x0000c80021217a20 */ /* 0x000fe20000410000 */
[----:B------:R-:W1:Y:S01]  /*12bd0*/  MUFU.TANH R13, R13 ;  /* 0x0000000d000d7308 */ /* 0x000e620000002400 */
[----:B------:R-:W-:Y:S02]  /*12be0*/  FMUL.FTZ R34, R34, c[0x0][0x320] ;  /* 0x0000c80022227a20 */ /* 0x000fe40000410000 */
[----:B------:R-:W-:Y:S02]  /*12bf0*/  FMUL.FTZ R35, R35, c[0x0][0x320] ;  /* 0x0000c80023237a20 */ /* 0x000fe40000410000 */
[----:B------:R-:W-:Y:S05]  /*12c00*/  IMAD.IADD R14, R14, 0x1, R7 ;  /* 0x000000010e0e7824 */ /* 0x000fea00078e0207 */
[----:B------:R-:W1:Y:S01]  /*12c10*/  MUFU.TANH R5, R5 ;  /* 0x0000000500057308 */ /* 0x000e620000002400 */
[----:B-----5:R-:W-:Y:S01]  /*12c20*/  IADD3 R17, R15, R9, RZ ;  /* 0x000000090f117210 */ /* 0x020fe20007ffe0ff */
[----:B------:R-:W-:Y:S08]  /*12c30*/  IMAD.IADD R16, R14, 0x1, R9 ;  /* 0x000000010e107824 */ /* 0x000ff000078e0209 */
[----:B------:R-:W1:Y:S10]  /*12c40*/  MUFU.TANH R4, R4 ;  /* 0x0000000400047308 */ /* 0x000e740000002400 */
[----:B------:R-:W1:Y:S10]  /*12c50*/  MUFU.TANH R173, R173 ;  /* 0x000000ad00ad7308 */ /* 0x000e740000002400 */
[----:B------:R1:W1:Y:S10]  /*12c60*/  MUFU.TANH R177, R21 ;  /* 0x0000001500b17308 */ /* 0x0002740000002400 */
[----:B------:R1:W1:Y:S10]  /*12c70*/  MUFU.TANH R180, R22 ;  /* 0x0000001600b47308 */ /* 0x0002740000002400 */
[----:B------:R1:W1:Y:S10]  /*12c80*/  MUFU.TANH R178, R23 ;  /* 0x0000001700b27308 */ /* 0x0002740000002400 */
[----:B------:R-:W1:Y:S10]  /*12c90*/  MUFU.TANH R175, R175 ;  /* 0x000000af00af7308 */ /* 0x000e740000002400 */
[----:B------:R-:W1:Y:S10]  /*12ca0*/  MUFU.TANH R6, R6 ;  /* 0x0000000600067308 */ /* 0x000e740000002400 */
        /* <DEDUP_REMOVED lines=22> */
.L_x_1022:
[----:B------:R-:W-:Y:S04]  /*12e10*/  MOV R7, c[0x0][0x32c] ;  /* 0x0000cb0000077a02 */ /* 0x000fe80000000f00 */
[----:B------:R-:W-:-:S13]  /*12e20*/  ISETP.NE.AND P0, PT, R7, 0x1, PT ;  /* 0x000000010700780c */ /* 0x000fda0003f05270 */
[----:B------:R-:W-:Y:S05]  /*12e30*/  @P0 IMAD.HI.U32 R7, R9, c[0x0][0x330], RZ ;  /* 0x0000cc0009070a27 */ /* 0x000fea00078e00ff */
[----:B------:R-:W-:Y:S02]  /*12e40*/  @P0 SHF.R.U32.HI R9, RZ, c[0x0][0x334], R7 ;  /* 0x0000cd00ff090a19 */ /* 0x000fe40000011607 */
.L_x_1023:
[----:B------:R-:W-:Y:S05]  /*12e50*/  BSYNC B0 ;  /* 0x0000000000007941 */ /* 0x000fea0003800000 */
.L_x_1021:
[----:B------:R-:W-:Y:S04]  /*12e60*/  IMAD R18, R9, c[0x0][0x32c], -R10 ;  /* 0x0000cb0009127a24 */ /* 0x000fe800078e0a0a */
[----:B------:R-:W-:Y:S05]  /*12e70*/  IMAD.IADD R7, R18, 0x1, -R219 ;  /* 0x0000000112077824 */ /* 0x000fea00078e0adb */
[----:B------:R-:W-:Y:S02]  /*12e80*/  IADD3 R18, R7, c[0x0][0x32c], RZ ;  /* 0x0000cb0007127a10 */ /* 0x000fe40007ffe0ff */
[----:B------:R-:W-:Y:S02]  /*12e90*/  IMNMX R16, R16, R7, !PT ;  /* 0x0000000710107217 */ /* 0x000fe40007800200 */
[----:B------:R-:W-:Y:S02]  /*12ea0*/  IMNMX R17, R17, R18, PT ;  /* 0x0000001211117217 */ /* 0x000fe40003800200 */
.L_x_1020:
[----:B--234-:R-:W-:Y:S01]  /*12eb0*/  ISETP.GT.AND P2, PT, R195, -0x1, PT ;  /* 0xffffffffc300780c */ /* 0x01cfe20003f44270 */
[----:B------:R-:W2:Y:S03]  /*12ec0*/  SHFL.IDX PT, R8, R8, 0x1, 0x1c1f ;  /* 0x003c1f0008087f89 */ /* 0x000ea600000e0000 */
[----:B------:R-:W-:Y:S04]  /*12ed0*/  ISETP.GT.AND P0, PT, R16, RZ, P2 ;  /* 0x000000ff1000720c */ /* 0x000fe80001704270 */
[C---:B------:R-:W-:Y:S04]  /*12ee0*/  ISETP.LT.OR P0, PT, R17.reuse, 0x1, P0 ;  /* 0x000000011100780c */ /* 0x040fe80000701670 */
[----:B------:R-:W-:Y:S02]  /*12ef0*/  FSEL R11, R140, -INF , !P0 ;  /* 0xff8000008c0b7808 */ /* 0x000fe40004000000 */
[C---:B------:R-:W-:Y:S04]  /*12f00*/  ISETP.GT.AND P0, PT, R16.reuse, 0x1, P2 ;  /* 0x000000011000780c */ /* 0x040fe80001704270 */
        /* <DEDUP_REMOVED lines=58> */
.L_x_1026:
[----:B------:R-:W-:Y:S04]  /*132b0*/  MOV R6, c[0x0][0x32c] ;  /* 0x0000cb0000067a02 */ /* 0x000fe80000000f00 */
[----:B------:R-:W-:-:S13]  /*132c0*/  ISETP.NE.AND P0, PT, R6, 0x1, PT ;  /* 0x000000010600780c */ /* 0x000fda0003f05270 */
[----:B------:R-:W-:Y:S05]  /*132d0*/  @P0 IMAD.HI.U32 R6, R13, c[0x0][0x330], RZ ;  /* 0x0000cc000d060a27 */ /* 0x000fea00078e00ff */
[----:B------:R-:W-:Y:S02]  /*132e0*/  @P0 SHF.R.U32.HI R13, RZ, c[0x0][0x334], R6 ;  /* 0x0000cd00ff0d0a19 */ /* 0x000fe40000011606 */
.L_x_1027:
[----:B------:R-:W-:Y:S05]  /*132f0*/  BSYNC B0 ;  /* 0x0000000000007941 */ /* 0x000fea0003800000 */
.L_x_1025:
[----:B------:R-:W-:Y:S04]  /*13300*/  IMAD R10, R13, c[0x0][0x32c], -R10 ;  /* 0x0000cb000d0a7a24 */ /* 0x000fe800078e0a0a */
[----:B------:R-:W-:Y:S05]  /*13310*/  IMAD.IADD R13, R10, 0x1, -R219 ;  /* 0x000000010a0d7824 */ /* 0x000fea00078e0adb */
[----:B------:R-:W-:Y:S02]  /*13320*/  IADD3 R6, R13, c[0x0][0x32c], RZ ;  /* 0x0000cb000d067a10 */ /* 0x000fe40007ffe0ff */
[----:B------:R-:W-:Y:S02]  /*13330*/  IMNMX R14, R14, R13, !PT ;  /* 0x0000000d0e0e7217 */ /* 0x000fe40007800200 */
[----:B------:R-:W-:Y:S02]  /*13340*/  IMNMX R15, R15, R6, PT ;  /* 0x000000060f0f7217 */ /* 0x000fe40003800200 */
.L_x_1024:
[C---:B------:R-:W-:Y:S01]  /*13350*/  ISETP.GT.AND P0, PT, R14.reuse, RZ, P2 ;  /* 0x000000ff0e00720c */ /* 0x040fe20001704270 */
[----:B------:R-:W-:Y:S04]  /*13360*/  DEPBAR.LE SB0, 0x2 ;  /* 0x000080800000791a */ /* 0x000fe80000000000 */
[----:B------:R-:W-:Y:S01]  /*13370*/  BAR.SYNC.DEFER_BLOCKING 0x0 ;  /* 0x0000000000007b1d */ /* 0x000fe20000010000 */
[----:B------:R-:W-:Y:S02]  /*13380*/  ISETP.LT.OR P0, PT, R15, 0x1, P0 ;  /* 0x000000010f00780c */ /* 0x000fe40000701670 */
[----:B------:R-:W-:Y:S02]  /*13390*/  ISETP.GT.AND P1, PT, R14, 0x38, P2 ;  /* 0x000000380e00780c */ /* 0x000fe40001724270 */
        /* <DEDUP_REMOVED lines=53> */
[----:B------:R-:W-:Y:S02]  /*136f0*/  FMNMX.FTZ R13, R140, R13, !PT ;  /* 0x0000000d8c0d7209 */ /* 0x000fe40007810000 */
[----:B------:R-:W-:Y:S02]  /*13700*/  ISETP.LT.OR P0, PT, R15, 0x2a, P0 ;  /* 0x0000002a0f00780c */ /* 0x000fe40000701670 */
[----:B------:R-:W-:Y:S02]  /*13710*/  FMNMX.FTZ R2, R149, R2, !PT ;  /* 0x0000000295027209 */ /* 0x000fe40007810000 */
[----:B------:R-:W-:Y:S02]  /*13720*/  FSEL R174, R174, -INF , !P0 ;  /* 0xff800000aeae7808 */ /* 0x000fe40004000000 */
[----:B------:R-:W-:Y:S02]  /*13730*/  ISETP.GT.AND P0, PT, R14, 0x30, P2 ;  /* 0x000000300e00780c */ /* 0x000fe40001704270 */
[----:B------:R-:W-:Y:S02]  /*13740*/  FMNMX.FTZ R13, R180, R13, !PT ;  /* 0x0000000db40d7209 */ /* 0x000fe40007810000 */
[----:B------:R-:W-:Y:S02]  /*13750*/  FMNMX.FTZ R0, R147, R2, !PT ;  /* 0x0000000293007209 */ /* 0x000fe40007810000 */
[C---:B------:R-:W-:Y:S02]  /*13760*/  ISETP.LT.OR P0, PT, R15.reuse, 0x31, P0 ;  /* 0x000000310f00780c */ /* 0x040fe40000701670 */
[----:B------:R-:W-:Y:S01]  /*13770*/  FMNMX.FTZ R13, R178, R13, !PT ;  /* 0x0000000db20d7209 */ /* 0x000fe20007810000 */
[----:B------:R-:W1:Y:S01]  /*13780*/  SHFL.BFLY PT, R5, R0, 0x2, 0x1f ;  /* 0x0c401f0000057f89 */ /* 0x000e6200000e0000 */
        /* <DEDUP_REMOVED lines=8> */
[C---:B------:R-:W-:Y:S02]  /*13810*/  ISETP.LT.OR P1, PT, R15.reuse, 0x39, P1 ;  /* 0x000000390f00780c */ /* 0x040fe40000f21670 */
[----:B------:R-:W-:Y:S02]  /*13820*/  FMNMX.FTZ R13, R148, R13, !PT ;  /* 0x0000000d940d7209 */ /* 0x000fe40007810000 */
[----:B------:R-:W-:Y:S02]  /*13830*/  FSEL R146, R146, -INF , !P1 ;  /* 0xff80000092927808 */ /* 0x000fe40004800000 */
[----:B------:R-:W-:Y:S02]  /*13840*/  ISETP.LT.OR P0, PT, R15, 0x3a, P0 ;  /* 0x0000003a0f00780c */ /* 0x000fe40000701670 */
[----:B------:R-:W-:Y:S02]  /*13850*/  FMNMX.FTZ R17, R146, R13, !PT ;  /* 0x0000000d92117209 */ /* 0x000fe40007810000 */
[----:B------:R-:W-:Y:S02]  /*13860*/  FSEL R144, R144, -INF , !P0 ;  /* 0xff80000090907808 */ /* 0x000fe40004000000 */
[----:B-1----:R-:W-:Y:S02]  /*13870*/  FMNMX.FTZ R5, R0, R5, !PT ;  /* 0x0000000500057209 */ /* 0x002fe40007810000 */
[----:B------:R-:W-:Y:S02]  /*13880*/  FMNMX.FTZ R15, R144, R17, !PT ;  /* 0x00000011900f7209 */ /* 0x000fe40007810000 */
[----:B------:R-:W-:Y:S01]  /*13890*/  IADD3 R154, R186, R135, RZ ;  /* 0x00000087ba9a7210 */ /* 0x000fe20007ffe0ff */
[----:B------:R-:W1:Y:S01]  /*138a0*/  SHFL.BFLY PT, R2, R5, 0x1, 0x1f ;  /* 0x0c201f0005027f89 */ /* 0x000e6200000e0000 */
[----:B------:R-:W-:Y:S02]  /*138b0*/  IADD3 R193, R195, -0x2, RZ ;  /* 0xfffffffec3c17810 */ /* 0x000fe40007ffe0ff */
[----:B------:R-:W-:Y:S05]  /*138c0*/  IADD3 R152, R191, R154, RZ ;  /* 0x0000009abf987210 */ /* 0x000fea0007ffe0ff */
[----:B------:R-:W2:Y:S08]  /*138d0*/  SHFL.BFLY PT, R0, R15, 0x2, 0x1f ;  /* 0x0c401f000f007f89 */ /* 0x000eb000000e0000 */
[----:B------:R-:W-:Y:S01]  /*138e0*/  LDSM.16.MT88.4 R20, [R152+0x100] ;  /* 0x000100009814783b */ /* 0x000fe20000004200 */
        /* <DEDUP_REMOVED lines=21> */
[--C-:B------:R-:W-:Y:S01]  /*13a40*/  FFMA.FTZ R173, R173, c[0x0][0x2d0], -R164.reuse ;  /* 0x0000b400adad7a23 */ /* 0x100fe200000108a4 */
[----:B------:R-:W1:Y:S01]  /*13a50*/  LDSM.16.MT88.4 R12, [R154+0x100] ;  /* 0x000100009a0c783b */ /* 0x000e620000004200 */
[--C-:B------:R-:W-:Y:S01]  /*13a60*/  FFMA.FTZ R182, R177, c[0x0][0x2d0], -R164.reuse ;  /* 0x0000b400b1b67a23 */ /* 0x100fe200000108a4 */
[C---:B------:R-:W-:Y:S01]  /*13a70*/  FSETP.NEU.FTZ.AND P0, PT, R0.reuse, -INF , PT ;  /* 0xff8000000000780b */ /* 0x040fe20003f1d000 */
[C---:B------:R-:W-:Y:S03]  /*13a80*/  FMUL.FTZ R145, R0.reuse, c[0x0][0x2d0] ;  /* 0x0000b40000917a20 */ /* 0x040fe60000410000 */
[----:B------:R-:W-:Y:S01]  /*13a90*/  MUFU.EX2 R153, R153 ;  /* 0x0000009900997308 */ /* 0x000fe20000000800 */
[----:B------:R-:W-:Y:S01]  /*13aa0*/  FSEL R4, R0, RZ, P0 ;  /* 0x000000ff00047208 */ /* 0x000fe20000000000 */
[--C-:B------:R-:W-:Y:S01]  /*13ab0*/  FFMA.FTZ R175, R175, c[0x0][0x2d0], -R164.reuse ;  /* 0x0000b400afaf7a23 */ /* 0x100fe200000108a4 */
[----:B------:R-:W-:Y:S01]  /*13ac0*/  FSEL R145, R145, RZ, P0 ;  /* 0x000000ff91917208 */ /* 0x000fe20000000000 */
[--C-:B------:R-:W-:Y:S01]  /*13ad0*/  FFMA.FTZ R196, R171, c[0x0][0x2d0], -R164.reuse ;  /* 0x0000b400abc47a23 */ /* 0x100fe200000108a4 */
[----:B------:R-:W-:Y:S01]  /*13ae0*/  ISETP.GE.AND P0, PT, R193, R198, PT ;  /* 0x000000c6c100720c */ /* 0x000fe20003f06270 */
[----:B------:R-:W-:Y:S02]  /*13af0*/  FADD.FTZ R4, -R4, R3 ;  /* 0x0000000304047221 */ /* 0x000fe40000010100 */
[--C-:B------:R-:W-:Y:S02]  /*13b00*/  FFMA.FTZ R162, R8, c[0x0][0x2d0], -R145.reuse ;  /* 0x0000b40008a27a23 */ /* 0x100fe40000010891 */
[--C-:B------:R-:W-:Y:S01]  /*13b10*/  FFMA.FTZ R159, R6, c[0x0][0x2d0], -R145.reuse ;  /* 0x0000b400069f7a23 */ /* 0x100fe20000010891 */
[----:B------:R-:W3:Y:S01]  /*13b20*/  MUFU.EX2 R156, R156 ;  /* 0x0000009c009c7308 */ /* 0x000ee20000000800 */
[--C-:B------:R-:W-:Y:S01]  /*13b30*/  FFMA.FTZ R155, R134, c[0x0][0x2d0], -R145.reuse ;  /* 0x0000b400869b7a23 */ /* 0x100fe20000010891 */
[----:B------:R-:W-:Y:S01]  /*13b40*/  IADD3 R134, R135, R184, RZ ;  /* 0x000000b887867210 */ /* 0x000fe20007ffe0ff */
[--C-:B------:R-:W-:Y:S01]  /*13b50*/  FFMA.FTZ R160, R136, c[0x0][0x2d0], -R145.reuse ;  /* 0x0000b40088a07a23 */ /* 0x100fe20000010891 */
[----:B--2---:R-:W-:Y:S01]  /*13b60*/  F2FP.BF16.PACK_AB R136, R157, R158 ;  /* 0x0000009e9d88723e */ /* 0x004fe200000010ff */
[----:B------:R-:W-:Y:S01]  /*13b70*/  FMUL.FTZ R3, R4, c[0x0][0x2d0] ;  /* 0x0000b40004037a20 */ /* 0x000fe20000410000 */
[----:B------:R-:W-:Y:S01]  /*13b80*/  IADD3 R135, R191, R134, RZ ;  /* 0x00000086bf877210 */ /* 0x000fe20007ffe0ff */
[----:B------:R-:W2:Y:S01]  /*13b90*/  LDSM.16.MT88.4 R28, [R134+0x100] ;  /* 0x00010000861c783b */ /* 0x000ea20000004200 */
[--C-:B------:R-:W-:Y:S02]  /*13ba0*/  FFMA.FTZ R169, R142, c[0x0][0x2d0], -R145.reuse ;  /* 0x0000b4008ea97a23 */ /* 0x100fe40000010891 */
[----:B------:R-:W4:Y:S01]  /*13bb0*/  MUFU.EX2 R132, R132 ;  /* 0x0000008400847308 */ /* 0x000f220000000800 */
[--C-:B------:R-:W-:Y:S02]  /*13bc0*/  FFMA.FTZ R181, R148, c[0x0][0x2d0], -R145.reuse ;  /* 0x0000b40094b57a23 */ /* 0x100fe40000010891 */
[--C-:B------:R-:W-:Y:S02]  /*13bd0*/  FFMA.FTZ R183, R146, c[0x0][0x2d0], -R145.reuse ;  /* 0x0000b40092b77a23 */ /* 0x100fe40000010891 */
[--C-:B------:R-:W-:Y:S02]  /*13be0*/  FFMA.FTZ R167, R172, c[0x0][0x2d0], -R145.reuse ;  /* 0x0000b400aca77a23 */ /* 0x100fe40000010891 */
[--C-:B------:R-:W-:Y:S02]  /*13bf0*/  FFMA.FTZ R172, R140, c[0x0][0x2d0], -R145.reuse ;  /* 0x0000b4008cac7a23 */ /* 0x100fe40000010891 */
[----:B------:R-:W-:Y:S01]  /*13c00*/  LDSM.16.MT88.4 R140, [R134+0x2900] ;  /* 0x00290000868c783b */ /* 0x000fe20000004200 */
[----:B------:R-:W5:Y:S01]  /*13c10*/  MUFU.EX2 R3, R3 ;  /* 0x0000000300037308 */ /* 0x000f620000000800 */
[--C-:B------:R-:W-:Y:S02]  /*13c20*/  FFMA.FTZ R170, R170, c[0x0][0x2d0], -R145.reuse ;  /* 0x0000b400aaaa7a23 */ /* 0x100fe40000010891 */
[--C-:B------:R-:W-:Y:S01]  /*13c30*/  FFMA.FTZ R171, R180, c[0x0][0x2d0], -R145.reuse ;  /* 0x0000b400b4ab7a23 */ /* 0x100fe20000010891 */
[----:B---3--:R-:W-:Y:S01]  /*13c40*/  F2FP.BF16.PACK_AB R138, R156, R153 ;  /* 0x000000999c8a723e */ /* 0x008fe200000010ff */
[--C-:B------:R-:W-:Y:S02]  /*13c50*/  FFMA.FTZ R180, R150, c[0x0][0x2d0], -R145.reuse ;  /* 0x0000b40096b47a23 */ /* 0x100fe40000010891 */
[--C-:B------:R-:W-:Y:S02]  /*13c60*/  FFMA.FTZ R178, R178, c[0x0][0x2d0], -R145.reuse ;  /* 0x0000b400b2b27a23 */ /* 0x100fe40000010891 */
[--C-:B------:R-:W-:Y:S01]  /*13c70*/  FFMA.FTZ R176, R176, c[0x0][0x2d0], -R145.reuse ;  /* 0x0000b400b0b07a23 */ /* 0x100fe20000010891 */
[----:B------:R-:W-:Y:S01]  /*13c80*/  MUFU.EX2 R162, R162 ;  /* 0x000000a200a27308 */ /* 0x000fe20000000800 */
[--C-:B------:R-:W-:Y:S02]  /*13c90*/  FFMA.FTZ R177, R174, c[0x0][0x2d0], -R145.reuse ;  /* 0x0000b400aeb17a23 */ /* 0x100fe40000010891 */
[--C-:B------:R-:W-:Y:S02]  /*13ca0*/  FFMA.FTZ R174, R151, c[0x0][0x2d0], -R164.reuse ;  /* 0x0000b40097ae7a23 */ /* 0x100fe400000108a4 */
[C---:B----4-:R-:W-:Y:S01]  /*13cb0*/  FMUL.FTZ R4, R132.reuse, R128 ;  /* 0x0000008084047220 */ /* 0x050fe20000410000 */
[----:B------:R-:W-:Y:S01]  /*13cc0*/  LDSM.16.MT88.4 R148, [R154+0x3900] ;  /* 0x003900009a94783b */ /* 0x000fe20000004200 */
[C---:B------:R-:W-:Y:S02]  /*13cd0*/  FMUL.FTZ R5, R132.reuse, R129 ;  /* 0x0000008184057220 */ /* 0x040fe40000410000 */
[C---:B------:R-:W-:Y:S01]  /*13ce0*/  FMUL.FTZ R8, R132.reuse, R124 ;  /* 0x0000007c84087220 */ /* 0x040fe20000410000 */
[----:B------:R-:W3:Y:S01]  /*13cf0*/  MUFU.EX2 R159, R159 ;  /* 0x0000009f009f7308 */ /* 0x000ee20000000800 */
[C---:B------:R-:W-:Y:S02]  /*13d00*/  FMUL.FTZ R9, R132.reuse, R125 ;  /* 0x0000007d84097220 */ /* 0x040fe40000410000 */
[C---:B------:R-:W-:Y:S02]  /*13d10*/  FMUL.FTZ R16, R132.reuse, R116 ;  /* 0x0000007484107220 */ /* 0x040fe40000410000 */
        /* <DEDUP_REMOVED lines=13> */
[----:B------:R-:W-:Y:S01]  /*13df0*/  FMUL.FTZ R26, R3, R110 ;  /* 0x0000006e031a7220 */ /* 0x000fe20000410000 */
[----:B---3--:R-:W-:Y:S01]  /*13e00*/  F2FP.BF16.PACK_AB R137, R159, R162 ;  /* 0x000000a29f89723e */ /* 0x008fe200000010ff */
[C---:B------:R-:W-:Y:S02]  /*13e10*/  FMUL.FTZ R27, R3.reuse, R111 ;  /* 0x0000006f031b7220 */ /* 0x040fe40000410000 */
[C---:B------:R-:W-:Y:S02]  /*13e20*/  FMUL.FTZ R32, R132.reuse, R100 ;  /* 0x0000006484207220 */ /* 0x040fe40000410000 */
[----:B------:R-:W-:Y:S01]  /*13e30*/  FMUL.FTZ R33, R132, R101 ;  /* 0x0000006584217220 */ /* 0x000fe20000410000 */
[----:B------:R-:W-:Y:S01]  /*13e40*/  LDSM.16.MT88.4 R108, [R135+0x2100] ;  /* 0x00210000876c783b */ /* 0x000fe20000004200 */
[C---:B------:R-:W-:Y:S01]  /*13e50*/  FMUL.FTZ R34, R3.reuse, R102 ;  /* 0x0000006603227220 */ /* 0x040fe20000410000 */
[----:B------:R-:W-:Y:S01]  /*13e60*/  MUFU.EX2 R161, R161 ;  /* 0x000000a100a17308 */ /* 0x000fe20000000800 */
[C---:B------:R-:W-:Y:S02]  /*13e70*/  FMUL.FTZ R35, R3.reuse, R103 ;  /* 0x0000006703237220 */ /* 0x040fe40000410000 */
[----:B------:R-:W-:Y:S02]  /*13e80*/  FFMA.FTZ R145, R144, c[0x0][0x2d0], -R145 ;  /* 0x0000b40090917a23 */ /* 0x000fe40000010891 */
[C---:B------:R-:W-:Y:S01]  /*13e90*/  FMUL.FTZ R38, R3.reuse, R38 ;  /* 0x0000002603267220 */ /* 0x040fe20000410000 */
[----:B------:R-:W-:Y:S01]  /*13ea0*/  LDSM.16.MT88.4 R100, [R134+0x2100] ;  /* 0x002100008664783b */ /* 0x000fe20000004200 */
[C---:B------:R-:W-:Y:S02]  /*13eb0*/  FMUL.FTZ R36, R132.reuse, R36 ;  /* 0x0000002484247220 */ /* 0x040fe40000410000 */
[C---:B------:R-:W-:Y:S01]  /*13ec0*/  FMUL.FTZ R39, R3.reuse, R39 ;  /* 0x0000002703277220 */ /* 0x040fe20000410000 */
[----:B------:R-:W-:Y:S01]  /*13ed0*/  MUFU.EX2 R226, R145 ;  /* 0x0000009100e27308 */ /* 0x000fe20000000800 */
[----:B------:R-:W-:Y:S01]  /*13ee0*/  FMUL.FTZ R37, R132, R37 ;  /* 0x0000002584257220 */ /* 0x000fe20000410000 */
[----:B----4-:R-:W-:Y:S01]  /*13ef0*/  F2FP.BF16.PACK_AB R139, R160, R155 ;  /* 0x0000009ba08b723e */ /* 0x010fe200000010ff */
[C---:B------:R-:W-:Y:S01]  /*13f00*/  FMUL.FTZ R42, R3.reuse, R42 ;  /* 0x0000002a032a7220 */ /* 0x040fe20000410000 */
[----:B------:R-:W-:Y:S01]  /*13f10*/  LDSM.16.MT88.4 R124, [R154+0x2900] ;  /* 0x002900009a7c783b */ /* 0x000fe20000004200 */
[C---:B------:R-:W-:Y:S02]  /*13f20*/  FMUL.FTZ R40, R132.reuse, R40 ;  /* 0x0000002884287220 */ /* 0x040fe40000410000 */
[C---:B------:R-:W-:Y:S02]  /*13f30*/  FMUL.FTZ R43, R3.reuse, R43 ;  /* 0x0000002b032b7220 */ /* 0x040fe40000410000 */
[C---:B-1----:R-:W-:Y:S01]  /*13f40*/  HMMA.16816.F32.BF16 R4, R136.reuse, R12, R4 ;  /* 0x0000000c8804723c */ /* 0x042fe20000041804 */
        /* <DEDUP_REMOVED lines=10> */
[----:B------:R-:W3:Y:S01]  /*13ff0*/  LDSM.16.MT88.4 R120, [R135+0x100] ;  /* 0x000100008778783b */ /* 0x000ee20000004200 */
[C---:B------:R-:W-:Y:S02]  /*14000*/  FMUL.FTZ R47, R3.reuse, R47 ;  /* 0x0000002f032f7220 */ /* 0x040fe40000410000 */
[C---:B------:R-:W-:Y:S02]  /*14010*/  FMUL.FTZ R44, R132.reuse, R44 ;  /* 0x0000002c842c7220 */ /* 0x040fe40000410000 */
[C---:B------:R-:W-:Y:S03]  /*14020*/  HMMA.16816.F32.BF16 R12, R136.reuse, R20, R12 ;  /* 0x00000014880c723c */ /* 0x040fe6000004180c */
[C---:B------:R-:W-:Y:S01]  /*14030*/  FMUL.FTZ R50, R3.reuse, R50 ;  /* 0x0000003203327220 */ /* 0x040fe20000410000 */
[----:B------:R-:W-:Y:S01]  /*14040*/  MUFU.EX2 R167, R167 ;  /* 0x000000a700a77308 */ /* 0x000fe20000000800 */
[C---:B------:R-:W-:Y:S02]  /*14050*/  FMUL.FTZ R45, R132.reuse, R45 ;  /* 0x0000002d842d7220 */ /* 0x040fe40000410000 */
[C---:B------:R-:W-:Y:S01]  /*14060*/  FMUL.FTZ R20, R132.reuse, R112 ;  /* 0x0000007084147220 */ /* 0x040fe20000410000 */
[C---:B------:R-:W-:Y:S04]  /*14070*/  HMMA.16816.F32.BF16 R16, R136.reuse, R22, R16 ;  /* 0x000000168810723c */ /* 0x040fe80000041810 */
[C---:B------:R-:W-:Y:S02]  /*14080*/  FMUL.FTZ R21, R132.reuse, R113 ;  /* 0x0000007184157220 */ /* 0x040fe40000410000 */
[C---:B------:R-:W-:Y:S01]  /*14090*/  FMUL.FTZ R51, R3.reuse, R51 ;  /* 0x0000003303337220 */ /* 0x040fe20000410000 */
[----:B------:R-:W4:Y:S01]  /*140a0*/  MUFU.EX2 R170, R170 ;  /* 0x000000aa00aa7308 */ /* 0x000f220000000800 */
[C---:B------:R-:W-:Y:S04]  /*140b0*/  FMUL.FTZ R22, R3.reuse, R114 ;  /* 0x0000007203167220 */ /* 0x040fe80000410000 */
[C---:B------:R-:W-:Y:S02]  /*140c0*/  FMUL.FTZ R23, R3.reuse, R115 ;  /* 0x0000007303177220 */ /* 0x040fe40000410000 */
[----:B------:R-:W5:Y:S01]  /*140d0*/  LDSM.16.MT88.4 R112, [R154+0x2100] ;  /* 0x002100009a70783b */ /* 0x000f620000004200 */
        /* <DEDUP_REMOVED lines=8> */
[----:B------:R-:W2:Y:S03]  /*14160*/  MUFU.EX2 R172, R172 ;  /* 0x000000ac00ac7308 */ /* 0x000ea60000000800 */
        /* <DEDUP_REMOVED lines=8> */
[C---:B---3--:R-:W-:Y:S02]  /*141f0*/  HMMA.16816.F32.BF16 R28, R136.reuse, R120, R28 ;  /* 0x00000078881c723c */ /* 0x048fe4000004181c */
[----:B------:R-:W3:Y:S01]  /*14200*/  MUFU.EX2 R182, R182 ;  /* 0x000000b600b67308 */ /* 0x000ee20000000800 */
        /* <DEDUP_REMOVED lines=8> */
[C---:B-----5:R-:W-:Y:S04]  /*14290*/  HMMA.16816.F32.BF16 R36, R136.reuse, R112, R36 ;  /* 0x000000708824723c */ /* 0x060fe80000041824 */
[C---:B------:R-:W-:Y:S02]  /*142a0*/  FMUL.FTZ R57, R132.reuse, R57 ;  /* 0x0000003984397220 */ /* 0x040fe40000410000 */
[C---:B------:R-:W-:Y:S01]  /*142b0*/  FMUL.FTZ R67, R3.reuse, R67 ;  /* 0x0000004303437220 */ /* 0x040fe20000410000 */
[----:B------:R-:W5:Y:S01]  /*142c0*/  MUFU.EX2 R196, R196 ;  /* 0x000000c400c47308 */ /* 0x000f620000000800 */
[C---:B------:R-:W-:Y:S01]  /*142d0*/  HMMA.16816.F32.BF16 R40, R136.reuse, R114, R40 ;  /* 0x000000728828723c */ /* 0x040fe20000041828 */
[----:B------:R-:W-:Y:S03]  /*142e0*/  LDSM.16.MT88.4 R112, [R154+0x900] ;  /* 0x000900009a70783b */ /* 0x000fe60000004200 */
[C---:B------:R-:W-:Y:S02]  /*142f0*/  FMUL.FTZ R60, R132.reuse, R60 ;  /* 0x0000003c843c7220 */ /* 0x040fe40000410000 */
[C---:B------:R-:W-:Y:S02]  /*14300*/  FMUL.FTZ R70, R3.reuse, R70 ;  /* 0x0000004603467220 */ /* 0x040fe40000410000 */
[C---:B------:R-:W-:Y:S01]  /*14310*/  FMUL.FTZ R61, R132.reuse, R61 ;  /* 0x0000003d843d7220 */ /* 0x040fe20000410000 */
[----:B------:R-:W-:Y:S01]  /*14320*/  MUFU.EX2 R171, R171 ;  /* 0x000000ab00ab7308 */ /* 0x000fe20000000800 */
[C---:B-1----:R-:W-:Y:S03]  /*14330*/  HMMA.16816.F32.BF16 R44, R136.reuse, R104, R44 ;  /* 0x00000068882c723c */ /* 0x042fe6000004182c */
[C---:B------:R-:W-:Y:S02]  /*14340*/  FMUL.FTZ R71, R3.reuse, R71 ;  /* 0x0000004703477220 */ /* 0x040fe40000410000 */
[C---:B------:R-:W-:Y:S02]  /*14350*/  FMUL.FTZ R64, R132.reuse, R64 ;  /* 0x0000004084407220 */ /* 0x040fe40000410000 */
[C---:B------:R-:W-:Y:S01]  /*14360*/  FMUL.FTZ R74, R3.reuse, R74 ;  /* 0x0000004a034a7220 */ /* 0x040fe20000410000 */
[C---:B------:R-:W-:Y:S01]  /*14370*/  HMMA.16816.F32.BF16 R48, R136.reuse, R106, R48 ;  /* 0x0000006a8830723c */ /* 0x040fe20000041830 */
[----:B------:R-:W1:Y:S01]  /*14380*/  LDSM.16.MT88.4 R104, [R154+0x4100] ;  /* 0x004100009a68783b */ /* 0x000e620000004200 */
[----:B------:R-:W1:Y:S02]  /*14390*/  MUFU.EX2 R178, R178 ;  /* 0x000000b200b27308 */ /* 0x000e640000000800 */
        /* <DEDUP_REMOVED lines=9> */
[C---:B------:R-:W-:Y:S01]  /*14430*/  FMUL.FTZ R79, R3.reuse, R79 ;  /* 0x0000004f034f7220 */ /* 0x040fe20000410000 */
[----:B------:R-:W2:Y:S01]  /*14440*/  MUFU.EX2 R177, R177 ;  /* 0x000000b100b17308 */ /* 0x000ea20000000800 */
[C---:B------:R-:W-:Y:S04]  /*14450*/  HMMA.16816.F32.BF16 R60, R136.reuse, R108, R60 ;  /* 0x0000006c883c723c */ /* 0x040fe8000004183c */
[C---:B------:R-:W-:Y:S02]  /*14460*/  FMUL.FTZ R72, R132.reuse, R72 ;  /* 0x0000004884487220 */ /* 0x040fe40000410000 */
[C---:B------:R-:W-:Y:S02]  /*14470*/  FMUL.FTZ R82, R3.reuse, R82 ;  /* 0x0000005203527220 */ /* 0x040fe40000410000 */
[C---:B------:R-:W-:Y:S01]  /*14480*/  HMMA.16816.F32.BF16 R64, R136.reuse, R110, R64 ;  /* 0x0000006e8840723c */ /* 0x040fe20000041840 */
[----:B------:R-:W3:Y:S01]  /*14490*/  LDSM.16.MT88.4 R108, [R134+0x4100] ;  /* 0x00410000866c783b */ /* 0x000ee20000004200 */
        /* <DEDUP_REMOVED lines=14> */
[C---:B--2---:R-:W-:Y:S04]  /*14580*/  HMMA.16816.F32.BF16 R76, R136.reuse, R100, R76 ;  /* 0x00000064884c723c */ /* 0x044fe8000004184c */
[----:B------:R-:W-:Y:S02]  /*14590*/  FMUL.FTZ R81, R132, R81 ;  /* 0x0000005184517220 */ /* 0x000fe40000410000 */
[C---:B------:R-:W-:Y:S01]  /*145a0*/  FMUL.FTZ R91, R3.reuse, R91 ;  /* 0x0000005b035b7220 */ /* 0x040fe20000410000 */
        /* <DEDUP_REMOVED lines=10> */
[C---:B---3--:R-:W-:Y:S01]  /*14650*/  HMMA.16816.F32.BF16 R84, R136.reuse, R108, R84 ;  /* 0x0000006c8854723c */ /* 0x048fe20000041854 */
[----:B------:R-:W-:Y:S02]  /*14660*/  MUFU.EX2 R183, R183 ;  /* 0x000000b700b77308 */ /* 0x000fe40000000800 */
[----:B------:R-:W-:Y:S01]  /*14670*/  FMUL.FTZ R89, R132, R89 ;  /* 0x0000005984597220 */ /* 0x000fe20000410000 */
[----:B------:R-:W-:Y:S01]  /*14680*/  F2FP.BF16.PACK_AB R103, R172, R169 ;  /* 0x000000a9ac67723e */ /* 0x000fe200000010ff */
[C---:B------:R-:W-:Y:S02]  /*14690*/  FMUL.FTZ R98, R3.reuse, R98 ;  /* 0x0000006203627220 */ /* 0x040fe40000410000 */
[C---:B------:R-:W-:Y:S02]  /*146a0*/  FMUL.FTZ R92, R132.reuse, R92 ;  /* 0x0000005c845c7220 */ /* 0x040fe40000410000 */
[----:B------:R-:W-:Y:S01]  /*146b0*/  FMUL.FTZ R99, R3, R99 ;  /* 0x0000006303637220 */ /* 0x000fe20000410000 */
[C---:B------:R-:W-:Y:S01]  /*146c0*/  HMMA.16816.F32.BF16 R88, R136.reuse, R110, R88 ;  /* 0x0000006e8858723c */ /* 0x040fe20000041858 */
[----:B------:R-:W2:Y:S02]  /*146d0*/  LDSM.16.MT88.4 R108, [R134+0x900] ;  /* 0x00090000866c783b */ /* 0x000ea40000004200 */
[C---:B------:R-:W-:Y:S02]  /*146e0*/  FMUL.FTZ R93, R132.reuse, R93 ;  /* 0x0000005d845d7220 */ /* 0x040fe40000410000 */
[C---:B------:R-:W-:Y:S02]  /*146f0*/  FMUL.FTZ R96, R132.reuse, R96 ;  /* 0x0000006084607220 */ /* 0x040fe40000410000 */
[C---:B------:R-:W-:Y:S02]  /*14700*/  FMUL.FTZ R97, R132.reuse, R97 ;  /* 0x0000006184617220 */ /* 0x040fe40000410000 */
[--C-:B------:R-:W-:Y:S01]  /*14710*/  FFMA.FTZ R163, R163, c[0x0][0x2d0], -R164.reuse ;  /* 0x0000b400a3a37a23 */ /* 0x100fe200000108a4 */
[C---:B-1----:R-:W-:Y:S03]  /*14720*/  HMMA.16816.F32.BF16 R92, R136.reuse, R104, R92 ;  /* 0x00000068885c723c */ /* 0x042fe6000004185c */
[----:B------:R-:W-:Y:S02]  /*14730*/  FFMA.FTZ R164, R147, c[0x0][0x2d0], -R164 ;  /* 0x0000b40093a47a23 */ /* 0x000fe400000108a4 */
[----:B------:R-:W-:Y:S01]  /*14740*/  LDSM.16.MT88.4 R144, [R135+0x1900] ;  /* 0x001900008790783b */ /* 0x000fe20000004200 */
[----:B------:R-:W-:Y:S01]  /*14750*/  FFMA.FTZ R162, R3, R222, R162 ;  /* 0x000000de03a27223 */ /* 0x000fe200000100a2 */
[----:B------:R-:W1:Y:S01]  /*14760*/  MUFU.EX2 R163, R163 ;  /* 0x000000a300a37308 */ /* 0x000e620000000800 */
[----:B------:R-:W-:Y:S04]  /*14770*/  HMMA.16816.F32.BF16 R96, R136, R106, R96 ;  /* 0x0000006a8860723c */ /* 0x000fe80000041860 */
[----:B------:R-:W-:Y:S01]  /*14780*/  FFMA.FTZ R158, R132, R223, R158 ;  /* 0x000000df849e7223 */ /* 0x000fe2000001009e */
[----:B------:R-:W3:Y:S01]  /*14790*/  LDSM.16.MT88.4 R104, [R135+0x2900] ;  /* 0x002900008768783b */ /* 0x000ee20000004200 */
[----:B------:R-:W-:Y:S01]  /*147a0*/  MOV R132, R2 ;  /* 0x0000000200847202 */ /* 0x000fe20000000f00 */
[----:B------:R-:W-:Y:S01]  /*147b0*/  FADD.FTZ R162, R159, R162 ;  /* 0x000000a29fa27221 */ /* 0x000fe20000010000 */
[C---:B------:R-:W-:Y:S01]  /*147c0*/  HMMA.16816.F32.BF16 R4, R100.reuse, R112, R4 ;  /* 0x000000706404723c */ /* 0x040fe20000041804 */
[----:B------:R-:W4:Y:S04]  /*147d0*/  MUFU.EX2 R164, R164 ;  /* 0x000000a400a47308 */ /* 0x000f280000000800 */
[----:B------:R-:W-:Y:S01]  /*147e0*/  LDSM.16.MT88.4 R136, [R134+0x3100] ;  /* 0x003100008688783b */ /* 0x000fe20000004200 */
[----:B------:R-:W-:Y:S02]  /*147f0*/  FADD.FTZ R158, R157, R158 ;  /* 0x0000009e9d9e7221 */ /* 0x000fe40000010000 */
[C---:B------:R-:W-:Y:S04]  /*14800*/  HMMA.16816.F32.BF16 R8, R100.reuse, R114, R8 ;  /* 0x000000726408723c */ /* 0x040fe80000041808 */
[----:B------:R-:W-:Y:S01]  /*14810*/  FADD.FTZ R153, R153, R158 ;  /* 0x0000009e99997221 */ /* 0x000fe20000010000 */
[----:B------:R-:W-:Y:S01]  /*14820*/  LDSM.16.MT88.4 R112, [R152+0x4900] ;  /* 0x004900009870783b */ /* 0x000fe20000004200 */
[----:B------:R-:W-:Y:S02]  /*14830*/  FADD.FTZ R155, R155, R162 ;  /* 0x000000a29b9b7221 */ /* 0x000fe40000010000 */
        /* <DEDUP_REMOVED lines=11> */
[----:B------:R-:W2:Y:S03]  /*148f0*/  LDSM.16.MT88.4 R108, [R154+0x4900] ;  /* 0x004900009a6c783b */ /* 0x000ea60000004200 */
[----:B------:R-:W-:Y:S02]  /*14900*/  FADD.FTZ R165, R165, R166 ;  /* 0x000000a6a5a57221 */ /* 0x000fe40000010000 */
[----:B------:R-:W-:Y:S02]  /*14910*/  FADD.FTZ R169, R169, R170 ;  /* 0x000000aaa9a97221 */ /* 0x000fe40000010000 */
[C---:B------:R-:W-:Y:S04]  /*14920*/  HMMA.16816.F32.BF16 R28, R100.reuse, R120, R28 ;  /* 0x00000078641c723c */ /* 0x040fe8000004181c */
        /* <DEDUP_REMOVED lines=30> */
[----:B-----5:R-:W-:Y:S03]  /*14b10*/  F2FP.BF16.PACK_AB R102, R196, R175 ;  /* 0x000000afc466723e */ /* 0x020fe600000010ff */
        /* <DEDUP_REMOVED lines=12> */
[C---:B-1----:R-:W-:Y:S08]  /*14be0*/  HMMA.16816.F32.BF16 R12, R100.reuse, R112, R12 ;  /* 0x00000070640c723c */ /* 0x042ff0000004180c */
[C---:B------:R-:W-:Y:S01]  /*14bf0*/  HMMA.16816.F32.BF16 R16, R100.reuse, R114, R16 ;  /* 0x000000726410723c */ /* 0x040fe20000041810 */
[----:B------:R-:W1:Y:S07]  /*14c00*/  LDSM.16.MT88.4 R112, [R152+0x5100] ;  /* 0x005100009870783b */ /* 0x000e6e0000004200 */
[C---:B------:R-:W-:Y:S08]  /*14c10*/  HMMA.16816.F32.BF16 R20, R100.reuse, R120, R20 ;  /* 0x000000786414723c */ /* 0x040ff00000041814 */
[C---:B------:R-:W-:Y:S08]  /*14c20*/  HMMA.16816.F32.BF16 R24, R100.reuse, R122, R24 ;  /* 0x0000007a6418723c */ /* 0x040ff00000041818 */
[C---:B------:R-:W-:Y:S08]  /*14c30*/  HMMA.16816.F32.BF16 R28, R100.reuse, R124, R28 ;  /* 0x0000007c641c723c */ /* 0x040ff0000004181c */
[C---:B------:R-:W-:Y:S01]  /*14c40*/  HMMA.16816.F32.BF16 R32, R100.reuse, R126, R32 ;  /* 0x0000007e6420723c */ /* 0x040fe20000041820 */
[----:B------:R-:W-:Y:S07]  /*14c50*/  LDSM.16.MT88.4 R124, [R154+0x1900] ;  /* 0x001900009a7c783b */ /* 0x000fee0000004200 */
[C---:B------:R-:W-:Y:S08]  /*14c60*/  HMMA.16816.F32.BF16 R36, R100.reuse, R116, R36 ;  /* 0x000000746424723c */ /* 0x040ff00000041824 */
        /* <DEDUP_REMOVED lines=10> */
[C---:B---3--:R-:W-:Y:S04]  /*14d10*/  HMMA.16816.F32.BF16 R60, R100.reuse, R104, R60 ;  /* 0x00000068643c723c */ /* 0x048fe8000004183c */
[----:B------:R-:W-:Y:S01]  /*14d20*/  F2FP.BF16.PACK_AB R139, R226, R183 ;  /* 0x000000b7e28b723e */ /* 0x000fe200000010ff */
[----:B------:R-:W-:Y:S02]  /*14d30*/  FADD.FTZ R180, R180, R177 ;  /* 0x000000b1b4b47221 */ /* 0x000fe40000010000 */
[----:B------:R-:W-:Y:S01]  /*14d40*/  FADD.FTZ R174, R174, R163 ;  /* 0x000000a3aeae7221 */ /* 0x000fe20000010000 */
[C---:B------:R-:W-:Y:S01]  /*14d50*/  HMMA.16816.F32.BF16 R64, R100.reuse, R106, R64 ;  /* 0x0000006a6440723c */ /* 0x040fe20000041840 */
[----:B------:R-:W3:Y:S03]  /*14d60*/  LDSM.16.MT88.4 R104, [R135+0x5100] ;  /* 0x005100008768783b */ /* 0x000ee60000004200 */
        /* <DEDUP_REMOVED lines=8> */
[C---:B-1----:R-:W-:Y:S08]  /*14df0*/  HMMA.16816.F32.BF16 R76, R100.reuse, R112, R76 ;  /* 0x00000070644c723c */ /* 0x042ff0000004184c */
[C---:B------:R-:W-:Y:S08]  /*14e00*/  HMMA.16816.F32.BF16 R80, R100.reuse, R114, R80 ;  /* 0x000000726450723c */ /* 0x040ff00000041850 */
[C---:B-----5:R-:W-:Y:S08]  /*14e10*/  HMMA.16816.F32.BF16 R84, R100.reuse, R116, R84 ;  /* 0x000000746454723c */ /* 0x060ff00000041854 */
        /* <DEDUP_REMOVED lines=9> */
[C---:B------:R-:W-:Y:S07]  /*14eb0*/  HMMA.16816.F32.BF16 R116, R136.reuse, R110, R16 ;  /* 0x0000006e8874723c */ /* 0x040fee0000041810 */
[----:B------:R-:W-:Y:S01]  /*14ec0*/  @P0 SHF.R.S32.HI R16, RZ, 0x1f, R193 ;  /* 0x0000001fff100819 */ /* 0x000fe200000114c1 */
[C---:B------:R-:W-:Y:S04]  /*14ed0*/  HMMA.16816.F32.BF16 R112, R136.reuse, R140, R20 ;  /* 0x0000008c8870723c */ /* 0x040fe80000041814 */
[----:B------:R-:W-:Y:S03]  /*14ee0*/  @P0 IMAD R16, R16, c[0x0][0x1e0], RZ ;  /* 0x0000780010100a24 */ /* 0x000fe600078e02ff */
[C---:B------:R-:W-:Y:S01]  /*14ef0*/  @P0 IMAD.WIDE.U32 R20, R193.reuse, c[0x0][0x1e0], RZ ;  /* 0x00007800c1140a25 */ /* 0x040fe200078e00ff */
[C---:B------:R-:W-:Y:S04]  /*14f00*/  HMMA.16816.F32.BF16 R108, R136.reuse, R142, R24 ;  /* 0x0000008e886c723c */ /* 0x040fe80000041818 */
[----:B------:R-:W-:Y:S01]  /*14f10*/  @P0 IMAD R16, R193, c[0x0][0x1e4], R16 ;  /* 0x00007900c1100a24 */ /* 0x000fe200078e0210 */
[----:B------:R-:W-:Y:S03]  /*14f20*/  @P0 SHF.L.U32 R18, R20, 0x6, RZ ;  /* 0x0000000614120819 */ /* 0x000fe600000006ff */
        /* <DEDUP_REMOVED lines=8> */
[-C--:B------:R-:W-:Y:S01]  /*14fb0*/  @P0 IADD3.X R4, R19, R217.reuse, RZ, P1, !PT ;  /* 0x000000d913040210 */ /* 0x080fe20000ffe4ff */
[C---:B------:R-:W-:Y:S04]  /*14fc0*/  HMMA.16816.F32.BF16 R48, R136.reuse, R6, R48 ;  /* 0x000000068830723c */ /* 0x040fe80000041830 */
[C---:B------:R-:W-:Y:S04]  /*14fd0*/  @P0 LEA R16, P1, R17.reuse, c[0x0][0x1c8], 0x1 ;  /* 0x0000720011100a11 */ /* 0x040fe800078208ff */
[C---:B---3--:R-:W-:Y:S04]  /*14fe0*/  HMMA.16816.F32.BF16 R52, R136.reuse, R8, R52 ;  /* 0x000000088834723c */ /* 0x048fe80000041834 */
[----:B------:R-:W-:Y:S02]  /*14ff0*/  @P0 LEA.HI.X R17, R17, c[0x0][0x1cc], R4, 0x1, P1 ;  /* 0x0000730011110a11 */ /* 0x000fe400008f0c04 */
[----:B------:R-:W1:Y:S01]  /*15000*/  LDSM.16.MT88.4 R4, [R154+0x5900] ;  /* 0x005900009a04783b */ /* 0x000e620000004200 */
[----:B------:R-:W-:Y:S01]  /*15010*/  IADD3 R23, P1, R212, 0x40, RZ ;  /* 0x00000040d4177810 */ /* 0x000fe20007f3e0ff */
[C---:B------:R-:W-:Y:S04]  /*15020*/  HMMA.16816.F32.BF16 R56, R136.reuse, R10, R56 ;  /* 0x0000000a8838723c */ /* 0x040fe80000041838 */
[----:B------:R-:W-:Y:S02]  /*15030*/  IADD3.X R22, RZ, R217, RZ, P1, !PT ;  /* 0x000000d9ff167210 */ /* 0x000fe40000ffe4ff */
[----:B------:R-:W-:Y:S02]  /*15040*/  @P0 IADD3 R21, P1, R18, R23, RZ ;  /* 0x0000001712150210 */ /* 0x000fe40007f3e0ff */
[C---:B--2---:R-:W-:Y:S04]  /*15050*/  HMMA.16816.F32.BF16 R60, R136.reuse, R12, R60 ;  /* 0x0000000c883c723c */ /* 0x044fe8000004183c */
[----:B------:R-:W-:Y:S02]  /*15060*/  @P0 IADD3.X R8, R19, R22, RZ, P1, !PT ;  /* 0x0000001613080210 */ /* 0x000fe40000ffe4ff */
[C---:B------:R-:W-:Y:S02]  /*15070*/  @P0 LEA R20, P1, R21.reuse, c[0x0][0x1c8], 0x1 ;  /* 0x0000720015140a11 */ /* 0x040fe400078208ff */
[C---:B------:R-:W-:Y:S04]  /*15080*/  HMMA.16816.F32.BF16 R64, R136.reuse, R14, R64 ;  /* 0x0000000e8840723c */ /* 0x040fe80000041840 */
[----:B------:R-:W-:Y:S02]  /*15090*/  @P0 LEA.HI.X R21, R21, c[0x0][0x1cc], R8, 0x1, P1 ;  /* 0x0000730015150a11 */ /* 0x000fe400008f0c08 */
[----:B------:R-:W2:Y:S01]  /*150a0*/  LDSM.16.MT88.4 R8, [R152+0x5900] ;  /* 0x005900009808783b */ /* 0x000ea20000004200 */
[----:B------:R-:W-:Y:S05]  /*150b0*/  IADD3 R27, P1, R212, 0x80, RZ ;  /* 0x00000080d41b7810 */ /* 0x000fea0007f3e0ff */
[----:B------:R-:W-:Y:S02]  /*150c0*/  IADD3.X R26, RZ, R217, RZ, P1, !PT ;  /* 0x000000d9ff1a7210 */ /* 0x000fe40000ffe4ff */
[----:B------:R-:W-:Y:S04]  /*150d0*/  @P0 IADD3 R25, P1, R18, R27, RZ ;  /* 0x0000001b12190210 */ /* 0x000fe80007f3e0ff */
[----:B------:R-:W-:Y:S02]  /*150e0*/  @P0 IADD3.X R12, R19, R26, RZ, P1, !PT ;  /* 0x0000001a130c0210 */ /* 0x000fe40000ffe4ff */
[C---:B------:R-:W-:Y:S01]  /*150f0*/  @P0 LEA R24, P1, R25.reuse, c[0x0][0x1c8], 0x1 ;  /* 0x0000720019180a11 */ /* 0x040fe200078208ff */
[C---:B-1----:R-:W-:Y:S03]  /*15100*/  HMMA.16816.F32.BF16 R68, R136.reuse, R4, R68 ;  /* 0x000000048844723c */ /* 0x042fe60000041844 */
[----:B------:R-:W-:Y:S02]  /*15110*/  @P0 LEA.HI.X R25, R25, c[0x0][0x1cc], R12, 0x1, P1 ;  /* 0x0000730019190a11 */ /* 0x000fe400008f0c0c */
[----:B------:R-:W1:Y:S01]  /*15120*/  LDSM.16.MT88.4 R12, [R134+0x5900] ;  /* 0x00590000860c783b */ /* 0x000e620000004200 */
[----:B------:R-:W-:Y:S02]  /*15130*/  @P0 IADD3 R18, P1, R203, R18, RZ ;  /* 0x00000012cb120210 */ /* 0x000fe40007f3e0ff */
[C---:B------:R-:W-:Y:S04]  /*15140*/  HMMA.16816.F32.BF16 R72, R136.reuse, R6, R72 ;  /* 0x000000068848723c */ /* 0x040fe80000041848 */
[----:B------:R-:W-:Y:S01]  /*15150*/  @P0 IADD3.X R19, R202, R19, RZ, P1, !PT ;  /* 0x00000013ca130210 */ /* 0x000fe20000ffe4ff */
[----:B------:R-:W3:Y:S01]  /*15160*/  LDSM.16.MT88.4 R4, [R135+0x5900] ;  /* 0x005900008704783b */ /* 0x000ee20000004200 */
[C---:B------:R-:W-:Y:S06]  /*15170*/  @P0 IADD3 R23, P1, R18.reuse, R23, RZ ;  /* 0x0000001712170210 */ /* 0x040fec0007f3e0ff */
[C---:B------:R-:W-:Y:S02]  /*15180*/  @P0 IADD3.X R22, R19.reuse, R22, RZ, P1, !PT ;  /* 0x0000001613160210 */ /* 0x040fe40000ffe4ff */
[C---:B------:R-:W-:Y:S01]  /*15190*/  @P0 IADD3 R27, P1, R18.reuse, R27, RZ ;  /* 0x0000001b121b0210 */ /* 0x040fe20007f3e0ff */
[C---:B--2---:R-:W-:Y:S03]  /*151a0*/  HMMA.16816.F32.BF16 R76, R136.reuse, R8, R76 ;  /* 0x00000008884c723c */ /* 0x044fe6000004184c */
[C---:B------:R-:W-:Y:S02]  /*151b0*/  @P0 IADD3.X R26, R19.reuse, R26, RZ, P1, !PT ;  /* 0x0000001a131a0210 */ /* 0x040fe40000ffe4ff */
[----:B------:R-:W-:Y:S03]  /*151c0*/  @P0 IADD3 R18, P1, R18, R212, RZ ;  /* 0x000000d412120210 */ /* 0x000fe60007f3e0ff */
[C---:B------:R-:W-:Y:S04]  /*151d0*/  HMMA.16816.F32.BF16 R80, R136.reuse, R10, R80 ;  /* 0x0000000a8850723c */ /* 0x040fe80000041850 */
[----:B------:R-:W-:Y:S02]  /*151e0*/  @P0 IADD3.X R19, R19, R217, RZ, P1, !PT ;  /* 0x000000d913130210 */ /* 0x000fe40000ffe4ff */
[C---:B------:R-:W-:Y:S06]  /*151f0*/  @P0 LEA R28, P1, R18.reuse, c[0x0][0x1c8], 0x1 ;  /* 0x00007200121c0a11 */ /* 0x040fec00078208ff */
[----:B------:R-:W-:Y:S01]  /*15200*/  @P0 LEA.HI.X R29, R18, c[0x0][0x1cc], R19, 0x1, P1 ;  /* 0x00007300121d0a11 */ /* 0x000fe200008f0c13 */
[----:B------:R-:W-:Y:S01]  /*15210*/  @P0 IMAD R18, R221, 0x3000, R208 ;  /* 0x00003000dd120824 */ /* 0x000fe200078e02d0 */
[C---:B------:R-:W-:Y:S01]  /*15220*/  @P0 LEA R8, P1, R23.reuse, c[0x0][0x1c8], 0x1 ;  /* 0x0000720017080a11 */ /* 0x040fe200078208ff */
[C---:B-1----:R-:W-:Y:S03]  /*15230*/  HMMA.16816.F32.BF16 R84, R136.reuse, R12, R84 ;  /* 0x0000000c8854723c */ /* 0x042fe60000041854 */
[----:B------:R-:W-:Y:S02]  /*15240*/  @P0 SHF.L.U32 R3, R18, 0x1, RZ ;  /* 0x0000000112030819 */ /* 0x000fe400000006ff */
[----:B------:R-:W-:Y:S02]  /*15250*/  @P0 LEA.HI.X R9, R23, c[0x0][0x1cc], R22, 0x1, P1 ;  /* 0x0000730017090a11 */ /* 0x000fe400008f0c16 */
[C---:B------:R-:W-:Y:S01]  /*15260*/  @P0 LEA R10, P1, R27.reuse, c[0x0][0x1c8], 0x1 ;  /* 0x000072001b0a0a11 */ /* 0x040fe200078208ff */
[----:B------:R-:W-:Y:S01]  /*15270*/  @!PT LDS RZ, [RZ] ;  /* 0x00000000fffff984 */ /* 0x000fe20000000800 */
[----:B------:R-:W-:Y:S01]  /*15280*/  @!PT LDS RZ, [RZ] ;  /* 0x00000000fffff984 */ /* 0x000fe20000000800 */
[----:B------:R-:W-:Y:S01]  /*15290*/  @!PT LDS RZ, [RZ] ;  /* 0x00000000fffff984 */ /* 0x000fe20000000800 */
[----:B------:R1:W-:Y:S01]  /*152a0*/  @P0 LDGSTS.E.BYPASS.LTC128B.128 [R3+0xc100], [R16.64], !P3 ;  /* 0x0c10000010030fae */ /* 0x0003e2000d901d46 */
[C---:B------:R-:W-:Y:S03]  /*152b0*/  HMMA.16816.F32.BF16 R88, R136.reuse, R14, R88 ;  /* 0x0000000e8858723c */ /* 0x040fe60000041858 */
[----:B------:R-:W-:Y:S02]  /*152c0*/  @P0 LEA.HI.X R11, R27, c[0x0][0x1cc], R26, 0x1, P1 ;  /* 0x000073001b0b0a11 */ /* 0x000fe400008f0c1a */
[C---:B------:R-:W-:Y:S02]  /*152d0*/  ISETP.GE.AND P1, PT, R185.reuse, 0x1, PT ;  /* 0x00000001b900780c */ /* 0x040fe40003f26270 */
[----:B------:R1:W-:Y:S01]  /*152e0*/  @P0 LDGSTS.E.BYPASS.LTC128B.128 [R3+0xe100], [R20.64], !P6 ;  /* 0x0e10000014030fae */ /* 0x0003e2000f101d46 */
[C---:B---3--:R-:W-:Y:S04]  /*152f0*/  HMMA.16816.F32.BF16 R92, R136.reuse, R4, R92 ;  /* 0x00000004885c723c */ /* 0x048fe8000004185c */
[----:B------:R-:W-:Y:S03]  /*15300*/  IADD3 R185, R185, 0x1, RZ ;  /* 0x00000001b9b97810 */ /* 0x000fe60007ffe0ff */
[----:B------:R1:W-:Y:S01]  /*15310*/  @P0 LDGSTS.E.BYPASS.LTC128B.128 [R3+0x10100], [R24.64], !P5 ;  /* 0x1010000018030fae */ /* 0x0003e2000e901d46 */
[----:B------:R-:W-:Y:S04]  /*15320*/  HMMA.16816.F32.BF16 R96, R136, R6, R96 ;  /* 0x000000068860723c */ /* 0x000fe80000041860 */
[----:B------:R-:W-:Y:S03]  /*15330*/  SEL R185, R185, RZ, !P1 ;  /* 0x000000ffb9b97207 */ /* 0x000fe60004800000 */
[----:B------:R1:W-:Y:S08]  /*15340*/  @P0 LDGSTS.E.BYPASS.LTC128B.128 [R3+0xd100], [R28.64], !P3 ;  /* 0x0d1000001c030fae */ /* 0x0003f0000d901d46 */
[----:B------:R1:W-:Y:S08]  /*15350*/  @P0 LDGSTS.E.BYPASS.LTC128B.128 [R3+0xf100], [R8.64], !P6 ;  /* 0x0f10000008030fae */ /* 0x0003f0000f101d46 */
[----:B------:R1:W-:Y:S01]  /*15360*/  @P0 LDGSTS.E.BYPASS.LTC128B.128 [R3+0x11100], [R10.64], !P5 ;  /* 0x111000000a030fae */ /* 0x0003e2000e901d46 */
[----:B------:R-:W-:Y:S02]  /*15370*/  ISETP.GE.AND P0, PT, R198, R195, PT ;  /* 0x000000c3c600720c */ /* 0x000fe40003f06270 */
[----:B------:R-:W-:Y:S05]  /*15380*/  IADD3 R195, R195, -0x1, RZ ;  /* 0xffffffffc3c37810 */ /* 0x000fea0007ffe0ff */
[----:B------:R-:W0:Y:S01]  /*15390*/  LDGDEPBAR ;  /* 0x00000000000079af */ /* 0x000e220000000000 */
[----:B-1----:R-:W-:Y:S05]  /*153a0*/  MOV R3, R0 ;  /* 0x0000000000037202 */ /* 0x002fea0000000f00 */
[----:B------:R-:W-:-:S05]  /*153b0*/  @!P0 BRA `(.L_x_1028) ;  /* 0xffffc6d000008947 */ /* 0x000fca000383ffff */
.L_x_1019:
[----:B------:R-:W-:Y:S02]  /*153c0*/  MOV R4, 0x1f ;  /* 0x0000001f00047802 */ /* 0x000fe40000000f00 */
[----:B------:R-:W-:Y:S01]  /*153d0*/  MOV R3, 0xffffffff ;  /* 0xffffffff00037802 */ /* 0x000fe20000000f00 */
[----:B------:R-:W-:Y:S05]  /*153e0*/  BRA.DIV ~URZ, `(.L_x_1029) ;  /* 0x00002ea27f007947 */ /* 0x000fea000b800000 */
[----:B------:R1:W2:Y:S02]  /*153f0*/  SHFL.BFLY PT, R5, R223, 0x2, 0x1f ;  /* 0x0c401f00df057f89 */ /* 0x0002a400000e0000 */
.L_x_1060:
[----:B--2---:R-:W-:Y:S01]  /*15400*/  FADD.FTZ R8, R5, R223 ;  /* 0x000000df05087221 */ /* 0x004fe20000010000 */
[----:B------:R-:W-:Y:S05]  /*15410*/  BRA.DIV ~URZ, `(.L_x_1030) ;  /* 0x00002ec27f007947 */ /* 0x000fea000b800000 */
[----:B------:R-:W2:Y:S04]  /*15420*/  SHFL.BFLY PT, R3, R222, 0x2, 0x1f ;  /* 0x0c401f00de037f89 */ /* 0x000ea800000e0000 */
[----:B------:R-:W3:Y:S01]  /*15430*/  SHFL.BFLY PT, R9, R8, 0x1, 0x1f ;  /* 0x0c201f0008097f89 */ /* 0x000ee200000e0000 */
[----:B--2---:R-:W-:-:S02]  /*15440*/  FADD.FTZ R10, R3, R222 ;  /* 0x000000de030a7221 */ /* 0x004fc40000010000 */
[----:B---3--:R-:W-:-:S03]  /*15450*/  FADD.FTZ R9, R8, R9 ;  /* 0x0000000908097221 */ /* 0x008fc60000010000 */
[----:B------:R2:W3:Y:S04]  /*15460*/  SHFL.BFLY PT, R5, R10, 0x1, 0x1f ;  /* 0x0c201f000a057f89 */ /* 0x0004e800000e0000 */
.L_x_1061:
[----:B------:R-:W-:Y:S01]  /*15470*/  FSETP.NE.FTZ.AND P1, PT, R9, RZ, PT ;  /* 0x000000ff0900720b */ /* 0x000fe20003f35000 */
[----:B---3--:R-:W-:Y:S01]  /*15480*/  FADD.FTZ R4, R5, R10 ;  /* 0x0000000a05047221 */ /* 0x008fe20000010000 */
[----:B------:R-:W-:Y:S02]  /*15490*/  MOV R6, RZ ;  /* 0x000000ff00067202 */ /* 0x000fe40000000f00 */
[----:B------:R-:W-:Y:S02]  /*154a0*/  MOV R8, RZ ;  /* 0x000000ff00087202 */ /* 0x000fe40000000f00 */
[----:B------:R-:W-:Y:S02]  /*154b0*/  FSETP.NE.FTZ.AND P0, PT, R4, RZ, PT ;  /* 0x000000ff0400720b */ /* 0x000fe40003f15000 */
[----:B------:R-:W-:-:S05]  /*154c0*/  MOV R3, 0xff800000 ;  /* 0xff80000000037802 */ /* 0x000fca0000000f00 */
[----:B------:R-:W3:Y:S01]  /*154d0*/  @P1 MUFU.LG2 R7, R9 ;  /* 0x0000000900071308 */ /* 0x000ee20000000c00 */
[----:B------:R-:W-:-:S05]  /*154e0*/  @P1 MOV R5, 0x3f317218 ;  /* 0x3f31721800051802 */ /* 0x000fca0000000f00 */
[----:B------:R-:W-:Y:S02]  /*154f0*/  @P1 FMUL.FTZ R5, R5, c[0x0][0x2d0] ;  /* 0x0000b40005051a20 */ /* 0x000fe40000410000 */
[----:B------:R-:W4:Y:S08]  /*15500*/  @P0 MUFU.RCP R6, R4 ;  /* 0x0000000400060308 */ /* 0x000f300000001000 */
[----:B------:R-:W5:Y:S01]  /*15510*/  @P0 MUFU.LG2 R4, R4 ;  /* 0x0000000400040308 */ /* 0x000f620000000c00 */
[----:B---3--:R-:W-:-:S04]  /*15520*/  @P1 FMUL.FTZ R7, R7, 0.69314718246459960938 ;  /* 0x3f31721807071820 */ /* 0x008fc80000410000 */
[----:B------:R-:W-:Y:S01]  /*15530*/  @P1 FFMA.FTZ R3, R5, R2, R7 ;  /* 0x0000000205031223 */ /* 0x000fe20000010007 */
[----:B------:R-:W-:Y:S02]  /*15540*/  @P0 MOV R7, 0x3f317218 ;  /* 0x3f31721800070802 */ /* 0x000fe40000000f00 */
[----:B------:R-:W3:Y:S01]  /*15550*/  @P1 MUFU.RCP R8, R9 ;  /* 0x0000000900081308 */ /* 0x000ee20000001000 */
[----:B------:R-:W-:Y:S01]  /*15560*/  MOV R5, 0xff800000 ;  /* 0xff80000000057802 */ /* 0x000fe20000000f00 */
[C---:B----4-:R-:W-:Y:S01]  /*15570*/  FMUL.FTZ R130, R6.reuse, R130 ;  /* 0x0000008206827220 */ /* 0x050fe20000410000 */
[----:B------:R-:W-:Y:S01]  /*15580*/  PLOP3.LUT P1, PT, PT, PT, PT, 0x8, 0x0 ;  /* 0x000000000000781c */ /* 0x000fe20003f2e170 */
[----:B------:R-:W-:Y:S02]  /*15590*/  @P0 FMUL.FTZ R7, R7, c[0x0][0x2d0] ;  /* 0x0000b40007070a20 */ /* 0x000fe40000410000 */
[----:B------:R-:W-:Y:S02]  /*155a0*/  FMUL.FTZ R131, R6, R131 ;  /* 0x0000008306837220 */ /* 0x000fe40000410000 */
[----:B-----5:R-:W-:-:S02]  /*155b0*/  @P0 FMUL.FTZ R4, R4, 0.69314718246459960938 ;  /* 0x3f31721804040820 */ /* 0x020fc40000410000 */
[C---:B------:R-:W-:Y:S02]  /*155c0*/  FMUL.FTZ R126, R6.reuse, R126 ;  /* 0x0000007e067e7220 */ /* 0x040fe40000410000 */
[C---:B------:R-:W-:Y:S02]  /*155d0*/  FMUL.FTZ R127, R6.reuse, R127 ;  /* 0x0000007f067f7220 */ /* 0x040fe40000410000 */
[----:B------:R-:W-:Y:S02]  /*155e0*/  FMUL.FTZ R122, R6, R122 ;  /* 0x0000007a067a7220 */ /* 0x000fe40000410000 */
[C---:B---3--:R-:W-:Y:S02]  /*155f0*/  FMUL.FTZ R128, R8.reuse, R128 ;  /* 0x0000008008807220 */ /* 0x048fe40000410000 */
        /* <DEDUP_REMOVED lines=43> */
[----:B--2---:R-:W-:-:S02]  /*158b0*/  FMUL.FTZ R10, R8, R92 ;  /* 0x0000005c080a7220 */ /* 0x004fc40000410000 */
[C---:B------:R-:W-:Y:S02]  /*158c0*/  FMUL.FTZ R93, R8.reuse, R93 ;  /* 0x0000005d085d7220 */ /* 0x040fe40000410000 */
[C---:B------:R-:W-:Y:S02]  /*158d0*/  FMUL.FTZ R96, R8.reuse, R96 ;  /* 0x0000006008607220 */ /* 0x040fe40000410000 */
[----:B------:R-:W-:Y:S02]  /*158e0*/  FMUL.FTZ R97, R8, R97 ;  /* 0x0000006108617220 */ /* 0x000fe40000410000 */
        /* <DEDUP_REMOVED lines=42> */
[----:B------:R-:W-:Y:S02]  /*15b90*/  FMUL.FTZ R99, R6, R99 ;  /* 0x0000006306637220 */ /* 0x000fe40000410000 */
[----:B------:R-:W-:Y:S02]  /*15ba0*/  @P0 FFMA.FTZ R5, R7, R0, R4 ;  /* 0x0000000007050223 */ /* 0x000fe40000010004 */
.L_x_975:
[----:B------:R-:W-:Y:S01]  /*15bb0*/  SHF.R.S32.HI R0, RZ, 0x1f, R197 ;  /* 0x0000001fff007819 */ /* 0x000fe200000114c5 */
[----:B------:R-:W-:Y:S05]  /*15bc0*/  @P1 BRA `(.L_x_1031) ;  /* 0x0000169000001947 */ /* 0x000fea0003800000 */
[----:B------:R-:W3:Y:S01]  /*15bd0*/  S2R R4, SR_TID.X ;  /* 0x0000000000047919 */ /* 0x000ee20000002100 */
        /* <DEDUP_REMOVED lines=13> */
[----:B---3--:R-:W-:Y:S02]  /*15cb0*/  SHF.R.S32.HI R7, RZ, 0x1f, R4 ;  /* 0x0000001fff077819 */ /* 0x008fe40000011404 */
[----:B------:R-:W-:-:S02]  /*15cc0*/  F2FP.BF16.PACK_AB R110, R111, R110 ;  /* 0x0000006e6f6e723e */ /* 0x000fc400000010ff */
[----:B------:R-:W-:Y:S02]  /*15cd0*/  LEA.HI R6, R7, R4, RZ, 0x2 ;  /* 0x0000000407067211 */ /* 0x000fe400078f10ff */
[----:B------:R-:W-:Y:S02]  /*15ce0*/  F2FP.BF16.PACK_AB R104, R105, R104 ;  /* 0x000000686968723e */ /* 0x000fe400000010ff */
[--C-:B------:R-:W-:Y:S02]  /*15cf0*/  SHF.R.S32.HI R11, RZ, 0x2, R6.reuse ;  /* 0x00000002ff0b7819 */ /* 0x100fe40000011406 */
[----:B--2---:R-:W-:Y:S02]  /*15d00*/  SHF.R.S32.HI R8, RZ, 0x1f, R6 ;  /* 0x0000001fff087819 */ /* 0x004fe40000011406 */
[----:B------:R-:W-:Y:S02]  /*15d10*/  LOP3.LUT R13, R6, 0xfffffffc, RZ, 0xc0, !PT ;  /* 0xfffffffc060d7812 */ /* 0x000fe400078ec0ff */
[----:B------:R-:W-:-:S02]  /*15d20*/  LEA.HI R8, R8, R11, RZ, 0x3 ;  /* 0x0000000b08087211 */ /* 0x000fc400078f18ff */
[----:B------:R-:W-:Y:S01]  /*15d30*/  F2FP.BF16.PACK_AB R106, R107, R106 ;  /* 0x0000006a6b6a723e */ /* 0x000fe200000010ff */
[----:B------:R-:W-:Y:S01]  /*15d40*/  IMAD.IADD R13, R4, 0x1, -R13 ;  /* 0x00000001040d7824 */ /* 0x000fe200078e0a0d */
[----:B------:R-:W-:Y:S02]  /*15d50*/  LOP3.LUT R8, R8, 0xfffffff8, RZ, 0xc0, !PT ;  /* 0xfffffff808087812 */ /* 0x000fe400078ec0ff */
[----:B------:R-:W-:Y:S02]  /*15d60*/  F2FP.BF16.PACK_AB R100, R101, R100 ;  /* 0x000000646564723e */ /* 0x000fe400000010ff */
[----:B------:R-:W-:Y:S01]  /*15d70*/  F2FP.BF16.PACK_AB R102, R103, R102 ;  /* 0x000000666766723e */ /* 0x000fe200000010ff */
[----:B------:R-:W-:Y:S01]  /*15d80*/  IMAD.IADD R11, R11, 0x1, -R8 ;  /* 0x000000010b0b7824 */ /* 0x000fe200078e0a08 */
[----:B------:R-:W-:Y:S02]  /*15d90*/  LEA.HI R8, R7, R4, RZ, 0x5 ;  /* 0x0000000407087211 */ /* 0x000fe400078f28ff */
[----:B------:R-:W-:Y:S01]  /*15da0*/  F2FP.BF16.PACK_AB R36, R37, R36 ;  /* 0x000000242524723e */ /* 0x000fe200000010ff */
[----:B------:R-:W-:Y:S01]  /*15db0*/  IMAD.SHL.U32 R6, R11, 0x40, RZ ;  /* 0x000000400b067824 */ /* 0x000fe200078e00ff */
[----:B------:R-:W-:-:S02]  /*15dc0*/  SHF.R.S32.HI R12, RZ, 0x5, R8 ;  /* 0x00000005ff0c7819 */ /* 0x000fc40000011408 */
[----:B------:R-:W-:Y:S02]  /*15dd0*/  LOP3.LUT R15, R11, 0x1, RZ, 0xc0, !PT ;  /* 0x000000010b0f7812 */ /* 0x000fe400078ec0ff */
        /* <DEDUP_REMOVED lines=92> */
[----:B------:R4:W-:Y:S04]  /*163a0*/  STS [R19+0x8480], R78 ;  /* 0x0084804e13007388 */ /* 0x0009e80000000800 */
[----:B------:R-:W-:Y:S04]  /*163b0*/  STS [R11+0x8000], R80 ;  /* 0x008000500b007388 */ /* 0x000fe80000000800 */
[----:B------:R1:W-:Y:S01]  /*163c0*/  STS [R11+0x8400], R82 ;  /* 0x008400520b007388 */ /* 0x0003e20000000800 */
[----:B--2---:R-:W-:-:S03]  /*163d0*/  IMAD.MOV.U32 R15, RZ, RZ, 0x4 ;  /* 0x00000004ff0f7424 */ /* 0x004fc600078e00ff */
[----:B------:R2:W-:Y:S04]  /*163e0*/  STS [R21+0x8080], R84 ;  /* 0x0080805415007388 */ /* 0x0005e80000000800 */
[----:B------:R2:W-:Y:S01]  /*163f0*/  STS [R21+0x8480], R86 ;  /* 0x0084805615007388 */ /* 0x0005e20000000800 */
[----:B---3--:R-:W-:-:S03]  /*16400*/  IMAD.WIDE R16, R200, R15, c[0x0][0x500] ;  /* 0x00014000c8107625 */ /* 0x008fc600078e020f */
        /* <DEDUP_REMOVED lines=8> */
[----:B----4-:R-:W-:-:S03]  /*16490*/  @P1 IMAD.WIDE R18, R200, R15, c[0x0][0x508] ;  /* 0x00014200c8121625 */ /* 0x010fc600078e020f */
[----:B-1----:R-:W3:Y:S04]  /*164a0*/  @P0 LDG.E R11, [R16.64] ;  /* 0x00000006100b0981 */ /* 0x002ee8000c1e1900 */
[----:B------:R2:W5:Y:S01]  /*164b0*/  @P1 LDG.E R6, [R18.64] ;  /* 0x0000000612061981 */ /* 0x000562000c1e1900 */
[----:B------:R-:W-:Y:S02]  /*164c0*/  CS2R R14, SRZ ;  /* 0x00000000000e7805 */ /* 0x000fe4000001ff00 */
[--C-:B---3--:R-:W-:Y:S01]  /*164d0*/  @P0 SHF.R.S32.HI R15, RZ, 0x1f, R11.reuse ;  /* 0x0000001fff0f0819 */ /* 0x108fe2000001140b */
[----:B------:R-:W-:Y:S01]  /*164e0*/  @P0 IMAD.MOV.U32 R14, RZ, RZ, R11 ;  /* 0x000000ffff0e0224 */ /* 0x000fe200078e000b */
[----:B------:R-:W-:Y:S05]  /*164f0*/  @P1 BRA `(.L_x_1032) ;  /* 0x0000004000001947 */ /* 0x000fea0003800000 */
[----:B--2---:R-:W-:Y:S05]  /*16500*/  @!P0 BRA `(.L_x_1032) ;  /* 0x0000003000008947 */ /* 0x004fea0003800000 */
[----:B-----5:R-:W2:Y:S04]  /*16510*/  LDG.E R6, [R16.64] ;  /* 0x0000000610067981 */ /* 0x020ea8000c1e1900 */
[----:B------:R-:W2:Y:S02]  /*16520*/  LDG.E R9, [R16.64+0x4] ;  /* 0x0000040610097981 */ /* 0x000ea4000c1e1900 */
[----:B--2---:R-:W-:-:S02]  /*16530*/  IADD3 R6, -R6, R9, RZ ;  /* 0x0000000906067210 */ /* 0x004fc40007ffe1ff */
.L_x_1032:
        /* <DEDUP_REMOVED lines=13> */
[----:B------:R-:W-:Y:S02]  /*16610*/  IADD3 R12, R12, -R11, RZ ;  /* 0x8000000b0c0c7210 */ /* 0x000fe40007ffe0ff */
[----:B------:R-:W-:Y:S01]  /*16620*/  SHF.R.S32.HI R11, RZ, 0x2, R9 ;  /* 0x00000002ff0b7819 */ /* 0x000fe20000011409 */
[----:B------:R-:W-:Y:S01]  /*16630*/  IMAD.IADD R9, R13, 0x1, -R8 ;  /* 0x000000010d097824 */ /* 0x000fe200078e0a08 */
[----:B------:R-:W-:Y:S01]  /*16640*/  ISETP.NE.AND P1, PT, R2, 0x1, PT ;  /* 0x000000010200780c */ /* 0x000fe20003f25270 */
[----:B------:R-:W-:Y:S01]  /*16650*/  IMAD R8, R0, c[0x0][0x490], RZ ;  /* 0x0001240000087a24 */ /* 0x000fe200078e02ff */
[----:B------:R-:W-:Y:S01]  /*16660*/  MOV R18, R14 ;  /* 0x0000000e00127202 */ /* 0x000fe20000000f00 */
[----:B------:R-:W-:Y:S01]  /*16670*/  IMAD R2, R12, 0x10, R11 ;  /* 0x000000100c027824 */ /* 0x000fe200078e020b */
[-C--:B------:R-:W-:Y:S01]  /*16680*/  LEA.HI R12, R7, R4.reuse, RZ, 0x3 ;  /* 0x00000004070c7211 */ /* 0x080fe200078f18ff */
[----:B------:R-:W-:Y:S01]  /*16690*/  IMAD R17, R197, c[0x0][0x494], R8 ;  /* 0x00012500c5117a24 */ /* 0x000fe200078e0208 */
[----:B------:R-:W-:Y:S01]  /*166a0*/  LEA.HI R7, R7, R4, RZ, 0x6 ;  /* 0x0000000407077211 */ /* 0x000fe200078f30ff */
[----:B------:R-:W-:Y:S01]  /*166b0*/  IMAD R8, R9, 0x8, R2 ;  /* 0x0000000809087824 */ /* 0x000fe200078e0202 */
[----:B------:R-:W-:Y:S01]  /*166c0*/  LOP3.LUT R9, R12, 0xfffffff8, RZ, 0xc0, !PT ;  /* 0xfffffff80c097812 */ /* 0x000fe200078ec0ff */
[----:B------:R-:W-:Y:S01]  /*166d0*/  IMAD R13, R15, c[0x0][0x3a0], RZ ;  /* 0x0000e8000f0d7a24 */ /* 0x000fe200078e02ff */
[----:B------:R-:W-:Y:S01]  /*166e0*/  LOP3.LUT P2, RZ, R10, 0x3, RZ, 0xc0, !PT ;  /* 0x000000030aff7812 */ /* 0x000fe2000784c0ff */
[----:B------:R-:W-:Y:S01]  /*166f0*/  IMAD.WIDE.U32 R18, R197, c[0x0][0x490], R18 ;  /* 0x00012400c5127a25 */ /* 0x000fe200078e0012 */
[----:B-1----:R-:W-:-:S02]  /*16700*/  LEA R11, R57, R8, 0x7 ;  /* 0x00000008390b7211 */ /* 0x002fc400078e38ff */
[----:B------:R-:W-:Y:S01]  /*16710*/  SHF.R.S32.HI R8, RZ, 0x1f, R200 ;  /* 0x0000001fff087819 */ /* 0x000fe200000114c8 */
[----:B------:R-:W-:Y:S01]  /*16720*/  IMAD.IADD R9, R4, 0x1, -R9 ;  /* 0x0000000104097824 */ /* 0x000fe200078e0a09 */
[----:B------:R-:W-:Y:S01]  /*16730*/  SEL R200, R200, RZ, !P0 ;  /* 0x000000ffc8c87207 */ /* 0x000fe20004000000 */
[----:B------:R-:W-:Y:S01]  /*16740*/  @P1 IMAD.HI.U32 R4, R11, c[0x0][0x4ec], RZ ;  /* 0x00013b000b041a27 */ /* 0x000fe200078e00ff */
[----:B------:R-:W-:Y:S02]  /*16750*/  SEL R8, R8, RZ, !P0 ;  /* 0x000000ff08087207 */ /* 0x000fe40004000000 */
[----:B------:R-:W-:Y:S01]  /*16760*/  SHF.L.U32 R7, R7, 0x3, RZ ;  /* 0x0000000307077819 */ /* 0x000fe200000006ff */
[C---:B------:R-:W-:Y:S02]  /*16770*/  IMAD R13, R14.reuse, c[0x0][0x3a4], R13 ;  /* 0x0000e9000e0d7a24 */ /* 0x040fe400078e020d */
[----:B------:R-:W-:-:S04]  /*16780*/  IMAD.WIDE.U32 R14, R14, c[0x0][0x3a0], RZ ;  /* 0x0000e8000e0e7a25 */ /* 0x000fc800078e00ff */
[----:B------:R-:W-:Y:S01]  /*16790*/  IMAD.MOV.U32 R10, RZ, RZ, R11 ;  /* 0x000000ffff0a7224 */ /* 0x000fe200078e000b */
[----:B------:R-:W-:Y:S01]  /*167a0*/  @P1 SHF.R.U32.HI R10, RZ, c[0x0][0x4f0], R4 ;  /* 0x00013c00ff0a1a19 */ /* 0x000fe20000011604 */
[----:B------:R-:W-:Y:S01]  /*167b0*/  IMAD R0, R0, c[0x0][0x3e8], RZ ;  /* 0x0000fa0000007a24 */ /* 0x000fe200078e02ff */
[----:B------:R-:W-:Y:S01]  /*167c0*/  SHF.R.S32.HI R4, RZ, 0x3, R12 ;  /* 0x00000003ff047819 */ /* 0x000fe2000001140c */
[----:B------:R-:W-:Y:S01]  /*167d0*/  IMAD.IADD R19, R19, 0x1, R17 ;  /* 0x0000000113137824 */ /* 0x000fe200078e0211 */
[----:B------:R-:W-:Y:S01]  /*167e0*/  IADD3 R15, R15, R13, RZ ;  /* 0x0000000d0f0f7210 */ /* 0x000fe20007ffe0ff */
[----:B------:R-:W-:Y:S01]  /*167f0*/  IMAD R17, R197, c[0x0][0x3ec], R0 ;  /* 0x0000fb00c5117a24 */ /* 0x000fe200078e0200 */
[----:B------:R-:W-:Y:S01]  /*16800*/  LEA R0, R9, R4, 0x5 ;  /* 0x0000000409007211 */ /* 0x000fe200078e28ff */
[--C-:B------:R-:W-:Y:S01]  /*16810*/  IMAD.MOV R12, RZ, RZ, -R10.reuse ;  /* 0x000000ffff0c7224 */ /* 0x100fe200078e0a0a */
[----:B------:R-:W-:Y:S01]  /*16820*/  SHF.R.S32.HI R16, RZ, 0x1f, R10 ;  /* 0x0000001fff107819 */ /* 0x000fe2000001140a */
        /* <DEDUP_REMOVED lines=22> */
[----:B------:R-:W-:Y:S01]  /*16990*/  IMAD.WIDE.U32 R14, R200, c[0x0][0x3f0], R14 ;  /* 0x0000fc00c80e7a25 */ /* 0x000fe200078e000e */
[----:B------:R-:W-:Y:S01]  /*169a0*/  SHFL.IDX PT, R34, R12, RZ, 0x1c1f ;  /* 0x001c1fff0c227589 */ /* 0x000fe200000e0000 */
[----:B------:R-:W-:Y:S02]  /*169b0*/  SHF.R.U32.HI R8, RZ, 0x3, R13 ;  /* 0x00000003ff087819 */ /* 0x000fe4000001160d */
[----:B------:R-:W-:Y:S01]  /*169c0*/  LEA.HI.X R17, R20, c[0x0][0x454], R17, 0x2, P0 ;  /* 0x0001150014117a11 */ /* 0x000fe200000f1411 */
[----:B------:R-:W-:Y:S01]  /*169d0*/  IMAD R9, R200, c[0x0][0x3f4], R9 ;  /* 0x0000fd00c8097a24 */ /* 0x000fe200078e0209 */
[----:B------:R-:W-:Y:S01]  /*169e0*/  SHFL.IDX PT, R48, R12, 0x1, 0x1c1f ;  /* 0x003c1f000c307f89 */ /* 0x000fe200000e0000 */
[----:B------:R-:W-:Y:S01]  /*169f0*/  LOP3.LUT R13, R13, 0x38, R0, 0xf8, !PT ;  /* 0x000000380d0d7812 */ /* 0x000fe200078ef800 */
[----:B------:R-:W-:-:S02]  /*16a00*/  IMAD.MOV R16, RZ, RZ, -R10 ;  /* 0x000000ffff107224 */ /* 0x000fc400078e0a0a */
[----:B------:R-:W1:Y:S01]  /*16a10*/  SHFL.IDX PT, R35, R17, RZ, 0x1c1f ;  /* 0x001c1fff11237589 */ /* 0x000e6200000e0000 */
[----:B------:R-:W-:Y:S01]  /*16a20*/  IADD3 R15, R15, R9, RZ ;  /* 0x000000090f0f7210 */ /* 0x000fe20007ffe0ff */
[----:B------:R-:W-:Y:S01]  /*16a30*/  IMAD R9, R57, 0x80, R2 ;  /* 0x0000008039097824 */ /* 0x000fe200078e0202 */
[----:B------:R-:W-:Y:S01]  /*16a40*/  LOP3.LUT R8, R13, R8, RZ, 0x3c, !PT ;  /* 0x000000080d087212 */ /* 0x000fe200078e3cff */
[----:B------:R-:W2:Y:S01]  /*16a50*/  SHFL.IDX PT, R49, R17, 0x1, 0x1c1f ;  /* 0x003c1f0011317f89 */ /* 0x000ea200000e0000 */
[----:B-----5:R-:W-:Y:S01]  /*16a60*/  IMAD R2, R6, c[0x0][0x4e8], RZ ;  /* 0x00013a0006027a24 */ /* 0x020fe200078e02ff */
[----:B------:R-:W-:Y:S01]  /*16a70*/  SHF.R.S32.HI R13, RZ, 0x1f, R10 ;  /* 0x0000001fff0d7819 */ /* 0x000fe2000001140a */
[----:B------:R-:W-:Y:S01]  /*16a80*/  IMAD R16, R16, c[0x0][0x4e8], R11 ;  /* 0x00013a0010107a24 */ /* 0x000fe200078e020b */
[C---:B------:R-:W-:Y:S01]  /*16a90*/  IADD3 R11, R9.reuse, 0x8, RZ ;  /* 0x00000008090b7810 */ /* 0x040fe20007ffe0ff */
[----:B------:R-:W-:Y:S01]  /*16aa0*/  IMAD.WIDE.U32 R14, R10, c[0x0][0x3e0], R14 ;  /* 0x0000f8000a0e7a25 */ /* 0x000fe200078e000e */
[----:B------:R-:W-:-:S02]  /*16ab0*/  ISETP.GE.OR P1, PT, R9, R2, P2 ;  /* 0x000000020900720c */ /* 0x000fc40001726670 */
[----:B------:R-:W-:Y:S01]  /*16ac0*/  ISETP.GE.OR P0, PT, R11, R2, P2 ;  /* 0x000000020b00720c */ /* 0x000fe20001706670 */
[----:B------:R-:W-:Y:S01]  /*16ad0*/  IMAD R13, R13, c[0x0][0x3e0], RZ ;  /* 0x0000f8000d0d7a24 */ /* 0x000fe200078e02ff */
[----:B------:R-:W-:Y:S02]  /*16ae0*/  SHF.R.S32.HI R6, RZ, 0x1f, R16 ;  /* 0x0000001fff067819 */ /* 0x000fe40000011410 */
[----:B------:R-:W-:Y:S01]  /*16af0*/  LOP3.LUT R7, R8, 0x7ffffe00, R7, 0xf8, !PT ;  /* 0x7ffffe0008077812 */ /* 0x000fe200078ef807 */
[----:B------:R-:W-:Y:S01]  /*16b00*/  IMAD R13, R10, c[0x0][0x3e4], R13 ;  /* 0x0000f9000a0d7a24 */ /* 0x000fe200078e020d */
[----:B------:R-:W-:Y:S01]  /*16b10*/  LEA R57, R57, R4, 0x7 ;  /* 0x0000000439397211 */ /* 0x000fe200078e38ff */
[----:B------:R-:W-:Y:S01]  /*16b20*/  IMAD R9, R6, c[0x0][0x3d8], RZ ;  /* 0x0000f60006097a24 */ /* 0x000fe200078e02ff */
[----:B------:R-:W-:Y:S01]  /*16b30*/  SHF.L.U32 R58, R7, 0x1, RZ ;  /* 0x00000001073a7819 */ /* 0x000fe200000006ff */
[----:B------:R-:W-:Y:S02]  /*16b40*/  IMAD.IADD R15, R15, 0x1, R13 ;  /* 0x000000010f0f7824 */ /* 0x000fe400078e020d */
[C---:B------:R-:W-:Y:S01]  /*16b50*/  IMAD R6, R16.reuse, c[0x0][0x3dc], R9 ;  /* 0x0000f70010067a24 */ /* 0x040fe200078e0209 */
[----:B-1----:R1:W-:Y:S01]  /*16b60*/  @!P1 ST.E [R34.64], R3 ;  /* 0x0000000322009985 */ /* 0x0023e2000c101906 */
[----:B------:R-:W-:-:S03]  /*16b70*/  IMAD.WIDE.U32 R32, R16, c[0x0][0x3d8], R14 ;  /* 0x0000f60010207a25 */ /* 0x000fc600078e000e */
[----:B--2---:R1:W-:Y:S01]  /*16b80*/  @!P0 ST.E [R48.64], R5 ;  /* 0x0000000530008985 */ /* 0x0043e2000c101906 */
[----:B------:R-:W-:Y:S01]  /*16b90*/  IMAD.IADD R6, R33, 0x1, R6 ;  /* 0x0000000121067824 */ /* 0x000fe200078e0206 */
[C---:B------:R-:W-:Y:S02]  /*16ba0*/  LEA R56, P0, R32.reuse, c[0x0][0x380], 0x1 ;  /* 0x0000e00020387a11 */ /* 0x040fe400078008ff */
        /* <DEDUP_REMOVED lines=34> */
.L_x_1034:
[----:B--2---:R-:W-:Y:S05]  /*16dd0*/  BSYNC B0 ;  /* 0x0000000000007941 */ /* 0x004fea0003800000 */
.L_x_1033:
        /* <DEDUP_REMOVED lines=23> */
.L_x_1036:
[----:B------:R-:W-:Y:S05]  /*16f50*/  BSYNC B0 ;  /* 0x0000000000007941 */ /* 0x000fea0003800000 */
.L_x_1035:
        /* <DEDUP_REMOVED lines=23> */
.L_x_1038:
[----:B------:R-:W-:Y:S05]  /*170d0*/  BSYNC B0 ;  /* 0x0000000000007941 */ /* 0x000fea0003800000 */
.L_x_1037:
        /* <DEDUP_REMOVED lines=24> */
.L_x_1031:
        /* <DEDUP_REMOVED lines=8> */
[----:B------:R-:W3:Y:S04]  /*172e0*/  @P0 LDG.E R3, [R4.64] ;  /* 0x0000000604030981 */ /* 0x000ee8000c1e1900 */
[----:B------:R4:W5:Y:S01]  /*172f0*/  @P1 LDG.E R2, [R6.64] ;  /* 0x0000000606021981 */ /* 0x000962000c1e1900 */
[----:B------:R-:W-:Y:S02]  /*17300*/  CS2R R10, SRZ ;  /* 0x00000000000a7805 */ /* 0x000fe4000001ff00 */
[--C-:B---3--:R-:W-:Y:S01]  /*17310*/  @P0 SHF.R.S32.HI R11, RZ, 0x1f, R3.reuse ;  /* 0x0000001fff0b0819 */ /* 0x108fe20000011403 */
[----:B------:R-:W-:Y:S01]  /*17320*/  @P0 IMAD.MOV.U32 R10, RZ, RZ, R3 ;  /* 0x000000ffff0a0224 */ /* 0x000fe200078e0003 */
[----:B------:R-:W-:Y:S05]  /*17330*/  @P1 BRA `(.L_x_1039) ;  /* 0x0000004000001947 */ /* 0x000fea0003800000 */
[----:B----4-:R-:W-:Y:S05]  /*17340*/  @!P0 BRA `(.L_x_1039) ;  /* 0x0000003000008947 */ /* 0x010fea0003800000 */
[----:B-----5:R-:W3:Y:S04]  /*17350*/  LDG.E R2, [R4.64] ;  /* 0x0000000604027981 */ /* 0x020ee8000c1e1900 */
[----:B------:R-:W3:Y:S02]  /*17360*/  LDG.E R3, [R4.64+0x4] ;  /* 0x0000040604037981 */ /* 0x000ee4000c1e1900 */
[----:B---3--:R-:W-:-:S02]  /*17370*/  IADD3 R2, -R2, R3, RZ ;  /* 0x0000000302027210 */ /* 0x008fc40007ffe1ff */
.L_x_1039:
[----:B----4-:R-:W3:Y:S01]  /*17380*/  S2R R3, SR_TID.X ;  /* 0x0000000000037919 */ /* 0x010ee20000002100 */
[----:B------:R-:W-:Y:S01]  /*17390*/  SHF.R.S32.HI R5, RZ, 0x1f, R200 ;  /* 0x0000001fff057819 */ /* 0x000fe200000114c8 */
[----:B------:R-:W-:Y:S01]  /*173a0*/  BSSY B0, `(.L_x_1040) ;  /* 0x0000027000007945 */ /* 0x000fe20003800000 */
[----:B------:R-:W-:-:S02]  /*173b0*/  SEL R200, R200, RZ, !P0 ;  /* 0x000000ffc8c87207 */ /* 0x000fc40004000000 */
[----:B------:R-:W-:Y:S02]  /*173c0*/  SEL R5, R5, RZ, !P0 ;  /* 0x000000ff05057207 */ /* 0x000fe40004000000 */
[----:B---3--:R-:W-:-:S13]  /*173d0*/  ISETP.GE.AND P1, PT, R3, 0x80, PT ;  /* 0x000000800300780c */ /* 0x008fda0003f26270 */
[----:B------:R-:W-:Y:S05]  /*173e0*/  @P1 BRA `(.L_x_1041) ;  /* 0x0000022000001947 */ /* 0x000fea0003800000 */
[----:B--2---:R-:W2:Y:S01]  /*173f0*/  S2R R8, SR_CTAID.X ;  /* 0x0000000000087919 */ /* 0x004ea20000002500 */
[----:B-----5:R-:W-:Y:S01]  /*17400*/  IMAD R7, R2, c[0x0][0x4e8], RZ ;  /* 0x00013a0002077a24 */ /* 0x020fe200078e02ff */
[----:B--2---:R-:W-:-:S04]  /*17410*/  LEA R8, R8, R3, 0x7 ;  /* 0x0000000308087211 */ /* 0x004fc800078e38ff */
        /* <DEDUP_REMOVED lines=31> */
.L_x_1041:
[----:B------:R-:W-:Y:S05]  /*17610*/  BSYNC B0 ;  /* 0x0000000000007941 */ /* 0x000fea0003800000 */
.L_x_1040:
[----:B--2---:R-:W2:Y:S01]  /*17620*/  S2R R4, SR_CTAID.X ;  /* 0x0000000000047919 */ /* 0x004ea20000002500 */
[----:B------:R-:W-:Y:S01]  /*17630*/  SHF.R.S32.HI R6, RZ, 0x1f, R3 ;  /* 0x0000001fff067819 */ /* 0x000fe20000011403 */
[----:B------:R-:W-:Y:S01]  /*17640*/  IMAD R7, R11, c[0x0][0x3a0], RZ ;  /* 0x0000e8000b077a24 */ /* 0x000fe200078e02ff */
[----:B------:R-:W-:Y:S01]  /*17650*/  MOV R8, c[0x0][0x4e8] ;  /* 0x00013a0000087a02 */ /* 0x000fe20000000f00 */
[----:B------:R-:W-:Y:S01]  /*17660*/  IMAD.WIDE.U32 R12, R10, c[0x0][0x3a0], RZ ;  /* 0x0000e8000a0c7a25 */ /* 0x000fe200078e00ff */
[----:B------:R-:W-:Y:S02]  /*17670*/  LEA.HI R6, R6, R3, RZ, 0x3 ;  /* 0x0000000306067211 */ /* 0x000fe400078f18ff */
[----:B------:R-:W-:Y:S01]  /*17680*/  ISETP.NE.AND P0, PT, R8, 0x1, PT ;  /* 0x000000010800780c */ /* 0x000fe20003f05270 */
[----:B------:R-:W-:Y:S01]  /*17690*/  IMAD R7, R10, c[0x0][0x3a4], R7 ;  /* 0x0000e9000a077a24 */ /* 0x000fe200078e0207 */
[----:B------:R-:W-:Y:S01]  /*176a0*/  LOP3.LUT R10, R6, 0xfffffff8, RZ, 0xc0, !PT ;  /* 0xfffffff8060a7812 */ /* 0x000fe200078ec0ff */
[----:B------:R-:W-:-:S02]  /*176b0*/  IMAD R0, R0, c[0x0][0x3e8], RZ ;  /* 0x0000fa0000007a24 */ /* 0x000fc400078e02ff */
[----:B------:R-:W-:Y:S01]  /*176c0*/  IMAD R5, R5, c[0x0][0x3f0], RZ ;  /* 0x0000fc0005057a24 */ /* 0x000fe200078e02ff */
[----:B------:R-:W-:Y:S01]  /*176d0*/  IADD3 R13, R13, R7, RZ ;  /* 0x000000070d0d7210 */ /* 0x000fe20007ffe0ff */
[----:B------:R-:W-:Y:S01]  /*176e0*/  IMAD.IADD R10, R3, 0x1, -R10 ;  /* 0x00000001030a7824 */ /* 0x000fe200078e0a0a */
[----:B------:R-:W-:Y:S01]  /*176f0*/  SHF.R.S32.HI R3, RZ, 0x3, R6 ;  /* 0x00000003ff037819 */ /* 0x000fe20000011406 */
[C---:B------:R-:W-:Y:S02]  /*17700*/  IMAD R0, R197.reuse, c[0x0][0x3ec], R0 ;  /* 0x0000fb00c5007a24 */ /* 0x040fe400078e0200 */
[----:B------:R-:W-:Y:S01]  /*17710*/  IMAD.WIDE.U32 R12, R197, c[0x0][0x3e8], R12 ;  /* 0x0000fa00c50c7a25 */ /* 0x000fe200078e000c */
[----:B------:R-:W-:-:S03]  /*17720*/  LEA R7, R10, R3, 0x5 ;  /* 0x000000030a077211 */ /* 0x000fc600078e28ff */
[----:B------:R-:W-:Y:S01]  /*17730*/  IMAD R5, R200, c[0x0][0x3f4], R5 ;  /* 0x0000fd00c8057a24 */ /* 0x000fe200078e0205 */
[----:B------:R-:W-:Y:S01]  /*17740*/  IADD3 R13, R0, R13, RZ ;  /* 0x0000000d000d7210 */ /* 0x000fe20007ffe0ff */
[----:B--2---:R-:W-:-:S04]  /*17750*/  IMAD R7, R4, 0x80, R7 ;  /* 0x0000008004077824 */ /* 0x004fc800078e0207 */
[----:B------:R-:W-:Y:S01]  /*17760*/  @P0 IMAD.HI.U32 R0, R7, c[0x0][0x4ec], RZ ;  /* 0x00013b0007000a27 */ /* 0x000fe200078e00ff */
[----:B------:R-:W-:-:S03]  /*17770*/  MOV R6, R7 ;  /* 0x0000000700067202 */ /* 0x000fc60000000f00 */
[----:B------:R-:W-:Y:S01]  /*17780*/  IMAD.WIDE.U32 R12, R200, c[0x0][0x3f0], R12 ;  /* 0x0000fc00c80c7a25 */ /* 0x000fe200078e000c */
[----:B------:R-:W-:-:S03]  /*17790*/  @P0 SHF.R.U32.HI R6, RZ, c[0x0][0x4f0], R0 ;  /* 0x00013c00ff060a19 */ /* 0x000fc60000011600 */
[----:B------:R-:W-:Y:S01]  /*177a0*/  IMAD.IADD R13, R13, 0x1, R5 ;  /* 0x000000010d0d7824 */ /* 0x000fe200078e0205 */
[----:B------:R-:W-:Y:S02]  /*177b0*/  SHF.R.S32.HI R0, RZ, 0x1f, R6 ;  /* 0x0000001fff007819 */ /* 0x000fe40000011406 */
[C---:B------:R-:W-:Y:S01]  /*177c0*/  IADD3 R8, -R6.reuse, RZ, RZ ;  /* 0x000000ff06087210 */ /* 0x040fe20007ffe1ff */
[----:B------:R-:W-:-:S04]  /*177d0*/  IMAD.WIDE.U32 R12, R6, c[0x0][0x3e0], R12 ;  /* 0x0000f800060c7a25 */ /* 0x000fc800078e000c */
[----:B------:R-:W-:Y:S01]  /*177e0*/  IMAD R5, R0, c[0x0][0x3e0], RZ ;  /* 0x0000f80000057a24 */ /* 0x000fe200078e02ff */
[----:B------:R-:W-:Y:S01]  /*177f0*/  LEA R0, R4, R3, 0x7 ;  /* 0x0000000304007211 */ /* 0x000fe200078e38ff */
[----:B------:R-:W-:Y:S02]  /*17800*/  IMAD R8, R8, c[0x0][0x4e8], R7 ;  /* 0x00013a0008087a24 */ /* 0x000fe400078e0207 */
[----:B------:R-:W-:-:S03]  /*17810*/  IMAD R5, R6, c[0x0][0x3e4], R5 ;  /* 0x0000f90006057a24 */ /* 0x000fc600078e0205 */
[----:B------:R-:W-:Y:S02]  /*17820*/  SHF.R.S32.HI R9, RZ, 0x1f, R8 ;  /* 0x0000001fff097819 */ /* 0x000fe40000011408 */
[----:B------:R-:W-:Y:S01]  /*17830*/  IADD3 R13, R13, R5, RZ ;  /* 0x000000050d0d7210 */ /* 0x000fe20007ffe0ff */
[----:B------:R-:W-:Y:S02]  /*17840*/  IMAD.SHL.U32 R5, R10, 0x8, RZ ;  /* 0x000000080a057824 */ /* 0x000fe400078e00ff */
[----:B------:R-:W-:Y:S02]  /*17850*/  IMAD R9, R9, c[0x0][0x3d8], RZ ;  /* 0x0000f60009097a24 */ /* 0x000fe400078e02ff */
[C---:B------:R-:W-:Y:S01]  /*17860*/  IMAD.WIDE.U32 R12, R8.reuse, c[0x0][0x3d8], R12 ;  /* 0x0000f600080c7a25 */ /* 0x040fe200078e000c */
[C---:B------:R-:W-:Y:S02]  /*17870*/  IADD3 R4, R5.reuse, 0x40, RZ ;  /* 0x0000004005047810 */ /* 0x040fe40007ffe0ff */
[----:B------:R-:W-:Y:S01]  /*17880*/  IADD3 R3, R5, 0x80, RZ ;  /* 0x0000008005037810 */ /* 0x000fe20007ffe0ff */
[----:B------:R-:W-:Y:S01]  /*17890*/  IMAD R9, R8, c[0x0][0x3dc], R9 ;  /* 0x0000f70008097a24 */ /* 0x000fe200078e0209 */
[----:B------:R-:W-:-:S04]  /*178a0*/  LEA R7, P0, R12, c[0x0][0x380], 0x1 ;  /* 0x0000e0000c077a11 */ /* 0x000fc800078008ff */
[----:B------:R-:W-:-:S04]  /*178b0*/  IADD3 R9, R13, R9, RZ ;  /* 0x000000090d097210 */ /* 0x000fc80007ffe0ff */
[----:B------:R-:W-:Y:S01]  /*178c0*/  LEA.HI.X R6, R12, c[0x0][0x384], R9, 0x1, P0 ;  /* 0x0000e1000c067a11 */ /* 0x000fe200000f0c09 */
[----:B------:R-:W-:Y:S05]  /*178d0*/  BRA.DIV ~URZ, `(.L_x_1042) ;  /* 0x00000ae27f007947 */ /* 0x000fea000b800000 */
[----:B------:R2:W3:Y:S02]  /*178e0*/  SHFL.IDX PT, R9, R6, RZ, 0x181f ;  /* 0x00181fff06097589 */ /* 0x0004e400000e0000 */
.L_x_1062:
[----:B------:R-:W-:Y:S05]  /*178f0*/  BRA.DIV ~URZ, `(.L_x_1043) ;  /* 0x00000b427f007947 */ /* 0x000fea000b800000 */
[----:B------:R4:W1:Y:S02]  /*17900*/  SHFL.IDX PT, R10, R7, RZ, 0x181f ;  /* 0x00181fff070a7589 */ /* 0x00086400000e0000 */
.L_x_1063:
[----:B-----5:R-:W-:Y:S01]  /*17910*/  IMAD R13, R2, c[0x0][0x4e8], RZ ;  /* 0x00013a00020d7a24 */ /* 0x020fe200078e02ff */
[----:B------:R-:W-:Y:S01]  /*17920*/  BSSY B0, `(.L_x_1044) ;  /* 0x0000013000007945 */ /* 0x000fe20003800000 */
[----:B---3--:R-:W-:-:S03]  /*17930*/  MOV R11, R9 ;  /* 0x00000009000b7202 */ /* 0x008fc60000000f00 */
[----:B------:R-:W-:-:S13]  /*17940*/  ISETP.GE.AND P0, PT, R0, R13, PT ;  /* 0x0000000d0000720c */ /* 0x000fda0003f06270 */
[----:B------:R-:W-:Y:S05]  /*17950*/  @P0 BRA `(.L_x_1045) ;  /* 0x000000f000000947 */ /* 0x000fea0003800000 */
[----:B------:R-:W-:Y:S02]  /*17960*/  ISETP.GE.AND P1, PT, R4, c[0x0][0x3c8], PT ;  /* 0x0000f20004007a0c */ /* 0x000fe40003f26270 */
        /* <DEDUP_REMOVED lines=14> */
.L_x_1045:
[----:B------:R-:W-:Y:S05]  /*17a50*/  BSYNC B0 ;  /* 0x0000000000007941 */ /* 0x000fea0003800000 */
.L_x_1044:
[----:B------:R-:W-:Y:S05]  /*17a60*/  BRA.DIV ~URZ, `(.L_x_1046) ;  /* 0x00000a527f007947 */ /* 0x000fea000b800000 */
[----:B-1----:R1:W3:Y:S04]  /*17a70*/  SHFL.IDX PT, R9, R6, 0x1, 0x181f ;  /* 0x00381f0006097f89 */ /* 0x0022e800000e0000 */
[----:B------:R1:W2:Y:S02]  /*17a80*/  SHFL.IDX PT, R10, R7, 0x1, 0x181f ;  /* 0x00381f00070a7f89 */ /* 0x0002a400000e0000 */
.L_x_1064:
[----:B------:R-:W-:Y:S01]  /*17a90*/  IADD3 R2, R0, 0x20, RZ ;  /* 0x0000002000027810 */ /* 0x000fe20007ffe0ff */
[----:B------:R-:W-:Y:S01]  /*17aa0*/  BSSY B0, `(.L_x_1047) ;  /* 0x0000013000007945 */ /* 0x000fe20003800000 */
[----:B---3--:R-:W-:-:S02]  /*17ab0*/  IMAD.MOV.U32 R11, RZ, RZ, R9 ;  /* 0x000000ffff0b7224 */ /* 0x008fc400078e0009 */
        /* <DEDUP_REMOVED lines=8> */
[--C-:B--2---:R-:W-:Y:S01]  /*17b40*/  @!P2 IMAD.WIDE R14, R5, 0x2, R10.reuse ;  /* 0x00000002050ea825 */ /* 0x104fe200078e020a */
        /* <DEDUP_REMOVED lines=8> */
.L_x_1048:
[----:B------:R-:W-:Y:S05]  /*17bd0*/  BSYNC B0 ;  /* 0x0000000000007941 */ /* 0x000fea0003800000 */
.L_x_1047:
[----:B------:R-:W-:Y:S05]  /*17be0*/  BRA.DIV ~URZ, `(.L_x_1049) ;  /* 0x000009c27f007947 */ /* 0x000fea000b800000 */
[----:B--2---:R2:W3:Y:S02]  /*17bf0*/  SHFL.IDX PT, R9, R6, 0x2, 0x181f ;  /* 0x00581f0006097f89 */ /* 0x0044e400000e0000 */
.L_x_1065:
[----:B------:R-:W-:Y:S05]  /*17c00*/  BRA.DIV ~URZ, `(.L_x_1050) ;  /* 0x00000a227f007947 */ /* 0x000fea000b800000 */
[----:B------:R1:W2:Y:S02]  /*17c10*/  SHFL.IDX PT, R10, R7, 0x2, 0x181f ;  /* 0x00581f00070a7f89 */ /* 0x0002a400000e0000 */
.L_x_1066:
[----:B------:R-:W-:Y:S01]  /*17c20*/  IADD3 R2, R0, 0x40, RZ ;  /* 0x0000004000027810 */ /* 0x000fe20007ffe0ff */
[----:B------:R-:W-:Y:S01]  /*17c30*/  BSSY B0, `(.L_x_1051) ;  /* 0x0000013000007945 */ /* 0x000fe20003800000 */
[----:B---3--:R-:W-:Y:S02]  /*17c40*/  IMAD.MOV.U32 R11, RZ, RZ, R9 ;  /* 0x000000ffff0b7224 */ /* 0x008fe400078e0009 */
        /* <DEDUP_REMOVED lines=17> */
.L_x_1052:
[----:B------:R-:W-:Y:S05]  /*17d60*/  BSYNC B0 ;  /* 0x0000000000007941 */ /* 0x000fea0003800000 */
.L_x_1051:
[----:B------:R-:W-:Y:S05]  /*17d70*/  BRA.DIV ~URZ, `(.L_x_1053) ;  /* 0x000009327f007947 */ /* 0x000fea000b800000 */
[----:B--2---:R2:W3:Y:S04]  /*17d80*/  SHFL.IDX PT, R9, R6, 0x3, 0x181f ;  /* 0x00781f0006097f89 */ /* 0x0044e800000e0000 */
[----:B------:R2:W1:Y:S02]  /*17d90*/  SHFL.IDX PT, R24, R7, 0x3, 0x181f ;  /* 0x00781f0007187f89 */ /* 0x00046400000e0000 */
.L_x_1067:
[----:B------:R-:W-:Y:S01]  /*17da0*/  IADD3 R0, R0, 0x60, RZ ;  /* 0x0000006000007810 */ /* 0x000fe20007ffe0ff */
[----:B---3--:R-:W-:-:S03]  /*17db0*/  IMAD.MOV.U32 R25, RZ, RZ, R9 ;  /* 0x000000ffff197224 */ /* 0x008fc600078e0009 */
[----:B------:R-:W-:-:S13]  /*17dc0*/  ISETP.GE.AND P0, PT, R0, R13, PT ;  /* 0x0000000d0000720c */ /* 0x000fda0003f06270 */
[----:B------:R-:W-:Y:S05]  /*17dd0*/  @P0 EXIT ;  /* 0x000000000000094d */ /* 0x000fea0003800000 */
[----:B------:R-:W-:Y:S02]  /*17de0*/  ISETP.GE.AND P0, PT, R4, c[0x0][0x3c8], PT ;  /* 0x0000f20004007a0c */ /* 0x000fe40003f06270 */
[----:B------:R-:W-:-:S11]  /*17df0*/  ISETP.GE.AND P1, PT, R5, c[0x0][0x3c8], PT ;  /* 0x0000f20005007a0c */ /* 0x000fd60003f26270 */
[----:B-12-4-:R-:W-:-:S04]  /*17e00*/  @!P0 SHF.R.S32.HI R7, RZ, 0x1f, R4 ;  /* 0x0000001fff078819 */ /* 0x016fc80000011404 */
[----:B------:R-:W-:Y:S01]  /*17e10*/  @!P0 LEA.HI R7, R7, R4, RZ, 0x3 ;  /* 0x0000000407078211 */ /* 0x000fe200078f18ff */
[----:B------:R-:W-:-:S03]  /*17e20*/  @!P1 IMAD.WIDE R4, R5, 0x2, R24 ;  /* 0x0000000205049825 */ /* 0x000fc600078e0218 */
        /* <DEDUP_REMOVED lines=12> */
.L_x_976:
[----:B-1----:R-:W-:Y:S01]  /*17ef0*/  IMAD.MOV.U32 R18, RZ, RZ, R14 ;  /* 0x000000ffff127224 */ /* 0x002fe200078e000e */
[----:B------:R-:W-:Y:S01]  /*17f00*/  MOV R16, 0x181f ;  /* 0x0000181f00107802 */ /* 0x000fe20000000f00 */
[----:B------:R-:W-:Y:S01]  /*17f10*/  IMAD.MOV.U32 R15, RZ, RZ, RZ ;  /* 0x000000ffff0f7224 */ /* 0x000fe200078e00ff */
[----:B------:R-:W-:Y:S02]  /*17f20*/  MOV R11, 0xffffffff ;  /* 0xffffffff000b7802 */ /* 0x000fe40000000f00 */
[----:B------:R-:W-:Y:S02]  /*17f30*/  MOV R10, 0x17f50 ;  /* 0x00017f50000a7802 */ /* 0x000fe40000000f00 */
[----:B--2---:R-:W-:Y:S05]  /*17f40*/  CALL.REL.NOINC `($__internal_3_$__cuda_sm70_shflsync_idx_p) ;  /* 0x00008c1000007944 */ /* 0x004fea0003c00000 */
[----:B--2---:R-:W-:Y:S01]  /*17f50*/  MOV R19, R24 ;  /* 0x0000001800137202 */ /* 0x004fe20000000f00 */
[----:B-1----:R-:W-:Y:S05]  /*17f60*/  BRA `(.L_x_1054) ;  /* 0xfffef29000007947 */ /* 0x002fea000383ffff */
.L_x_977:
[----:B------:R-:W-:Y:S01]  /*17f70*/  IMAD.MOV.U32 R18, RZ, RZ, R17 ;  /* 0x000000ffff127224 */ /* 0x000fe200078e0011 */
[----:B------:R-:W-:Y:S01]  /*17f80*/  MOV R16, 0x181f ;  /* 0x0000181f00107802 */ /* 0x000fe20000000f00 */
[----:B------:R-:W-:Y:S01]  /*17f90*/  IMAD.MOV.U32 R15, RZ, RZ, RZ ;  /* 0x000000ffff0f7224 */ /* 0x000fe200078e00ff */
[----:B------:R-:W-:-:S02]  /*17fa0*/  MOV R11, 0xffffffff ;  /* 0xffffffff000b7802 */ /* 0x000fc40000000f00 */
[----:B------:R-:W-:Y:S02]  /*17fb0*/  MOV R10, 0x17fd0 ;  /* 0x00017fd0000a7802 */ /* 0x000fe40000000f00 */
[----:B-123--:R-:W-:Y:S05]  /*17fc0*/  CALL.REL.NOINC `($__internal_3_$__cuda_sm70_shflsync_idx_p) ;  /* 0x00008b9000007944 */ /* 0x00efea0003c00000 */
[----:B-12---:R-:W-:Y:S05]  /*17fd0*/  BRA `(.L_x_1055) ;  /* 0xfffef24000007947 */ /* 0x006fea000383ffff */
.L_x_980:
[----:B------:R-:W-:Y:S01]  /*17fe0*/  IMAD.MOV.U32 R18, RZ, RZ, R14 ;  /* 0x000000ffff127224 */ /* 0x000fe200078e000e */
[----:B------:R-:W-:Y:S01]  /*17ff0*/  MOV R16, 0x181f ;  /* 0x0000181f00107802 */ /* 0x000fe20000000f00 */
[----:B------:R-:W-:Y:S01]  /*18000*/  IMAD.MOV.U32 R15, RZ, RZ, 0x1 ;  /* 0x00000001ff0f7424 */ /* 0x000fe200078e00ff */
[----:B------:R-:W-:Y:S02]  /*18010*/  MOV R11, 0xffffffff ;  /* 0xffffffff000b7802 */ /* 0x000fe40000000f00 */
[----:B------:R-:W-:Y:S02]  /*18020*/  MOV R10, 0x18040 ;  /* 0x00018040000a7802 */ /* 0x000fe40000000f00 */
[----:B-1-34-:R-:W-:Y:S05]  /*18030*/  CALL.REL.NOINC `($__internal_3_$__cuda_sm70_shflsync_idx_p) ;  /* 0x00008b2000007944 */ /* 0x01afea0003c00000 */
[----:B--2---:R-:W-:Y:S01]  /*18040*/  IMAD.MOV.U32 R19, RZ, RZ, R24 ;  /* 0x000000ffff137224 */ /* 0x004fe200078e0018 */
[----:B-1----:R-:W-:Y:S01]  /*18050*/  MOV R18, R17 ;  /* 0x0000001100127202 */ /* 0x002fe20000000f00 */
[----:B------:R-:W-:Y:S01]  /*18060*/  IMAD.MOV.U32 R15, RZ, RZ, 0x1 ;  /* 0x00000001ff0f7424 */ /* 0x000fe200078e00ff */
[----:B------:R-:W-:Y:S01]  /*18070*/  MOV R16, 0x181f ;  /* 0x0000181f00107802 */ /* 0x000fe20000000f00 */
[----:B------:R-:W-:Y:S01]  /*18080*/  IMAD.MOV.U32 R11, RZ, RZ, -0x1 ;  /* 0xffffffffff0b7424 */ /* 0x000fe200078e00ff */
[----:B------:R-:W-:-:S02]  /*18090*/  MOV R10, 0x180b0 ;  /* 0x000180b0000a7802 */ /* 0x000fc40000000f00 */
[----:B------:R-:W-:Y:S05]  /*180a0*/  CALL.REL.NOINC `($__internal_3_$__cuda_sm70_shflsync_idx_p) ;  /* 0x00008ab000007944 */ /* 0x000fea0003c00000 */
[----:B-12---:R-:W-:Y:S05]  /*180b0*/  BRA `(.L_x_1056) ;  /* 0xfffef34000007947 */ /* 0x006fea000383ffff */
.L_x_983:
[----:B--2---:R-:W-:Y:S01]  /*180c0*/  IMAD.MOV.U32 R18, RZ, RZ, R14 ;  /* 0x000000ffff127224 */ /* 0x004fe200078e000e */
[----:B------:R-:W-:Y:S01]  /*180d0*/  MOV R16, 0x181f ;  /* 0x0000181f00107802 */ /* 0x000fe20000000f00 */
[----:B------:R-:W-:Y:S01]  /*180e0*/  IMAD.MOV.U32 R15, RZ, RZ, 0x2 ;  /* 0x00000002ff0f7424 */ /* 0x000fe200078e00ff */
[----:B------:R-:W-:-:S02]  /*180f0*/  MOV R11, 0xffffffff ;  /* 0xffffffff000b7802 */ /* 0x000fc40000000f00 */
[----:B------:R-:W-:Y:S02]  /*18100*/  MOV R10, 0x18120 ;  /* 0x00018120000a7802 */ /* 0x000fe40000000f00 */
[----:B-1-34-:R-:W-:Y:S05]  /*18110*/  CALL.REL.NOINC `($__internal_3_$__cuda_sm70_shflsync_idx_p) ;  /* 0x00008a4000007944 */ /* 0x01afea0003c00000 */
[----:B--2---:R-:W-:Y:S01]  /*18120*/  MOV R19, R24 ;  /* 0x0000001800137202 */ /* 0x004fe20000000f00 */
[----:B-1----:R-:W-:Y:S05]  /*18130*/  BRA `(.L_x_1057) ;  /* 0xfffef48000007947 */ /* 0x002fea000383ffff */
.L_x_984:
[----:B------:R-:W-:Y:S01]  /*18140*/  IMAD.MOV.U32 R18, RZ, RZ, R17 ;  /* 0x000000ffff127224 */ /* 0x000fe200078e0011 */
[----:B------:R-:W-:Y:S01]  /*18150*/  MOV R16, 0x181f ;  /* 0x0000181f00107802 */ /* 0x000fe20000000f00 */
[----:B------:R-:W-:Y:S01]  /*18160*/  IMAD.MOV.U32 R15, RZ, RZ, 0x2 ;  /* 0x00000002ff0f7424 */ /* 0x000fe200078e00ff */
[----:B------:R-:W-:Y:S02]  /*18170*/  MOV R11, 0xffffffff ;  /* 0xffffffff000b7802 */ /* 0x000fe40000000f00 */
[----:B------:R-:W-:Y:S02]  /*18180*/  MOV R10, 0x181a0 ;  /* 0x000181a0000a7802 */ /* 0x000fe40000000f00 */
[----:B-1234-:R-:W-:Y:S05]  /*18190*/  CALL.REL.NOINC `($__internal_3_$__cuda_sm70_shflsync_idx_p) ;  /* 0x000089c000007944 */ /* 0x01efea0003c00000 */
[----:B-12---:R-:W-:Y:S05]  /*181a0*/  BRA `(.L_x_1058) ;  /* 0xfffef43000007947 */ /* 0x006fea000383ffff */
.L_x_987:
[----:B-1----:R-:W-:Y:S01]  /*181b0*/  IMAD.MOV.U32 R18, RZ, RZ, R14 ;  /* 0x000000ffff127224 */ /* 0x002fe200078e000e */
[----:B------:R-:W-:Y:S01]  /*181c0*/  MOV R16, 0x181f ;  /* 0x0000181f00107802 */ /* 0x000fe20000000f00 */
[----:B------:R-:W-:Y:S01]  /*181d0*/  IMAD.MOV.U32 R15, RZ, RZ, 0x3 ;  /* 0x00000003ff0f7424 */ /* 0x000fe200078e00ff */
[----:B------:R-:W-:Y:S02]  /*181e0*/  MOV R11, 0xffffffff ;  /* 0xffffffff000b7802 */ /* 0x000fe40000000f00 */
[----:B------:R-:W-:-:S02]  /*181f0*/  MOV R10, 0x18210 ;  /* 0x00018210000a7802 */ /* 0x000fc40000000f00 */
[----:B--234-:R-:W-:Y:S05]  /*18200*/  CALL.REL.NOINC `($__internal_3_$__cuda_sm70_shflsync_idx_p) ;  /* 0x0000895000007944 */ /* 0x01cfea0003c00000 */
        /* <DEDUP_REMOVED lines=8> */
.L_x_1029:
[----:B------:R-:W-:Y:S01]  /*18290*/  IMAD.MOV.U32 R8, RZ, RZ, R223 ;  /* 0x000000ffff087224 */ /* 0x000fe200078e00df */
[----:B------:R-:W-:-:S02]  /*182a0*/  MOV R5, 0x2 ;  /* 0x0000000200057802 */ /* 0x000fc40000000f00 */
[----:B------:R-:W-:Y:S02]  /*182b0*/  MOV R6, 0x182d0 ;  /* 0x000182d000067802 */ /* 0x000fe40000000f00 */
[----:B------:R-:W-:Y:S05]  /*182c0*/  CALL.REL.NOINC `($__internal_2_$__cuda_sm70_shflsync_bfly_p) ;  /* 0x0000885000007944 */ /* 0x000fea0003c00000 */
[----:B-12---:R-:W-:Y:S05]  /*182d0*/  BRA `(.L_x_1060) ;  /* 0xffffd12000007947 */ /* 0x006fea000383ffff */
.L_x_1030:
[----:B------:R-:W-:Y:S02]  /*182e0*/  MOV R5, 0x1 ;  /* 0x0000000100057802 */ /* 0x000fe40000000f00 */
[----:B------:R-:W-:Y:S02]  /*182f0*/  MOV R6, 0x18310 ;  /* 0x0001831000067802 */ /* 0x000fe40000000f00 */
[----:B-1----:R-:W-:Y:S05]  /*18300*/  CALL.REL.NOINC `($__internal_2_$__cuda_sm70_shflsync_bfly_p) ;  /* 0x0000881000007944 */ /* 0x002fea0003c00000 */
[----:B--2---:R-:W-:Y:S01]  /*18310*/  FADD.FTZ R9, R8, R5 ;  /* 0x0000000508097221 */ /* 0x004fe20000010000 */
[----:B-1----:R-:W-:Y:S02]  /*18320*/  MOV R8, R222 ;  /* 0x000000de00087202 */ /* 0x002fe40000000f00 */
[----:B------:R-:W-:Y:S02]  /*18330*/  MOV R5, 0x2 ;  /* 0x0000000200057802 */ /* 0x000fe40000000f00 */
[----:B------:R-:W-:Y:S02]  /*18340*/  MOV R6, 0x18360 ;  /* 0x0001836000067802 */ /* 0x000fe40000000f00 */
[----:B------:R-:W-:Y:S05]  /*18350*/  CALL.REL.NOINC `($__internal_2_$__cuda_sm70_shflsync_bfly_p) ;  /* 0x000087c000007944 */ /* 0x000fea0003c00000 */
[----:B--2---:R-:W-:Y:S01]  /*18360*/  FADD.FTZ R10, R222, R5 ;  /* 0x00000005de0a7221 */ /* 0x004fe20000010000 */
[----:B------:R-:W-:Y:S02]  /*18370*/  MOV R5, 0x1 ;  /* 0x0000000100057802 */ /* 0x000fe40000000f00 */
[----:B------:R-:W-:-:S02]  /*18380*/  MOV R6, 0x183b0 ;  /* 0x000183b000067802 */ /* 0x000fc40000000f00 */
[----:B-1----:R-:W-:Y:S02]  /*18390*/  MOV R8, R10 ;  /* 0x0000000a00087202 */ /* 0x002fe40000000f00 */
[----:B------:R-:W-:Y:S05]  /*183a0*/  CALL.REL.NOINC `($__internal_2_$__cuda_sm70_shflsync_bfly_p) ;  /* 0x0000877000007944 */ /* 0x000fea0003c00000 */
[----:B-12---:R-:W-:Y:S05]  /*183b0*/  BRA `(.L_x_1061) ;  /* 0xffffd0b000007947 */ /* 0x006fea000383ffff */
.L_x_1042:
[----:B------:R-:W-:Y:S01]  /*183c0*/  IMAD.MOV.U32 R18, RZ, RZ, R6 ;  /* 0x000000ffff127224 */ /* 0x000fe200078e0006 */
[----:B------:R-:W-:Y:S01]  /*183d0*/  MOV R16, 0x181f ;  /* 0x0000181f00107802 */ /* 0x000fe20000000f00 */
[----:B------:R-:W-:Y:S01]  /*183e0*/  IMAD.MOV.U32 R15, RZ, RZ, RZ ;  /* 0x000000ffff0f7224 */ /* 0x000fe200078e00ff */
[----:B------:R-:W-:Y:S02]  /*183f0*/  MOV R11, 0xffffffff ;  /* 0xffffffff000b7802 */ /* 0x000fe40000000f00 */
[----:B------:R-:W-:Y:S02]  /*18400*/  MOV R10, 0x18420 ;  /* 0x00018420000a7802 */ /* 0x000fe40000000f00 */
[----:B-1---5:R-:W-:Y:S05]  /*18410*/  CALL.REL.NOINC `($__internal_3_$__cuda_sm70_shflsync_idx_p) ;  /* 0x0000874000007944 */ /* 0x022fea0003c00000 */
[----:B--2---:R-:W-:Y:S01]  /*18420*/  MOV R9, R24 ;  /* 0x0000001800097202 */ /* 0x004fe20000000f00 */
[----:B-1----:R-:W-:Y:S05]  /*18430*/  BRA `(.L_x_1062) ;  /* 0xfffff4b000007947 */ /* 0x002fea000383ffff */
.L_x_1043:
[----:B------:R-:W-:Y:S01]  /*18440*/  IMAD.MOV.U32 R18, RZ, RZ, R7 ;  /* 0x000000ffff127224 */ /* 0x000fe200078e0007 */
[----:B------:R-:W-:Y:S01]  /*18450*/  MOV R16, 0x181f ;  /* 0x0000181f00107802 */ /* 0x000fe20000000f00 */
[----:B------:R-:W-:Y:S01]  /*18460*/  IMAD.MOV.U32 R15, RZ, RZ, RZ ;  /* 0x000000ffff0f7224 */ /* 0x000fe200078e00ff */
[----:B------:R-:W-:Y:S02]  /*18470*/  MOV R11, 0xffffffff ;  /* 0xffffffff000b7802 */ /* 0x000fe40000000f00 */
[----:B------:R-:W-:-:S02]  /*18480*/  MOV R10, 0x184a0 ;  /* 0x000184a0000a7802 */ /* 0x000fc40000000f00 */
[----:B-123-5:R-:W-:Y:S05]  /*18490*/  CALL.REL.NOINC `($__internal_3_$__cuda_sm70_shflsync_idx_p) ;  /* 0x000086c000007944 */ /* 0x02efea0003c00000 */
[----:B--2---:R-:W-:Y:S01]  /*184a0*/  MOV R10, R24 ;  /* 0x00000018000a7202 */ /* 0x004fe20000000f00 */
[----:B-1----:R-:W-:Y:S05]  /*184b0*/  BRA `(.L_x_1063) ;  /* 0xfffff45000007947 */ /* 0x002fea000383ffff */
.L_x_1046:
[----:B------:R-:W-:Y:S01]  /*184c0*/  IMAD.MOV.U32 R18, RZ, RZ, R6 ;  /* 0x000000ffff127224 */ /* 0x000fe200078e0006 */
[----:B------:R-:W-:Y:S01]  /*184d0*/  MOV R16, 0x181f ;  /* 0x0000181f00107802 */ /* 0x000fe20000000f00 */
[----:B-1----:R-:W-:Y:S01]  /*184e0*/  IMAD.MOV.U32 R15, RZ, RZ, 0x1 ;  /* 0x00000001ff0f7424 */ /* 0x002fe200078e00ff */
[----:B------:R-:W-:-:S02]  /*184f0*/  MOV R11, 0xffffffff ;  /* 0xffffffff000b7802 */ /* 0x000fc40000000f00 */
[----:B------:R-:W-:Y:S02]  /*18500*/  MOV R10, 0x18520 ;  /* 0x00018520000a7802 */ /* 0x000fe40000000f00 */
[----:B--2-4-:R-:W-:Y:S05]  /*18510*/  CALL.REL.NOINC `($__internal_3_$__cuda_sm70_shflsync_idx_p) ;  /* 0x0000864000007944 */ /* 0x014fea0003c00000 */
[----:B--2---:R-:W-:Y:S01]  /*18520*/  IMAD.MOV.U32 R9, RZ, RZ, R24 ;  /* 0x000000ffff097224 */ /* 0x004fe200078e0018 */
[----:B-1----:R-:W-:Y:S01]  /*18530*/  MOV R18, R7 ;  /* 0x0000000700127202 */ /* 0x002fe20000000f00 */
[----:B------:R-:W-:Y:S01]  /*18540*/  IMAD.MOV.U32 R15, RZ, RZ, 0x1 ;  /* 0x00000001ff0f7424 */ /* 0x000fe200078e00ff */
[----:B------:R-:W-:Y:S01]  /*18550*/  MOV R16, 0x181f ;  /* 0x0000181f00107802 */ /* 0x000fe20000000f00 */
[----:B------:R-:W-:Y:S01]  /*18560*/  IMAD.MOV.U32 R11, RZ, RZ, -0x1 ;  /* 0xffffffffff0b7424 */ /* 0x000fe200078e00ff */
[----:B------:R-:W-:Y:S02]  /*18570*/  MOV R10, 0x18590 ;  /* 0x00018590000a7802 */ /* 0x000fe40000000f00 */
[----:B------:R-:W-:Y:S05]  /*18580*/  CALL.REL.NOINC `($__internal_3_$__cuda_sm70_shflsync_idx_p) ;  /* 0x000085d000007944 */ /* 0x000fea0003c00000 */
[----:B--2---:R-:W-:Y:S01]  /*18590*/  MOV R10, R24 ;  /* 0x00000018000a7202 */ /* 0x004fe20000000f00 */
[----:B-1----:R-:W-:Y:S05]  /*185a0*/  BRA `(.L_x_1064) ;  /* 0xfffff4e000007947 */ /* 0x002fea000383ffff */
.L_x_1049:
[----:B------:R-:W-:Y:S01]  /*185b0*/  IMAD.MOV.U32 R18, RZ, RZ, R6 ;  /* 0x000000ffff127224 */ /* 0x000fe200078e0006 */
[----:B------:R-:W-:Y:S01]  /*185c0*/  MOV R16, 0x181f ;  /* 0x0000181f00107802 */ /* 0x000fe20000000f00 */
[----:B--2---:R-:W-:Y:S01]  /*185d0*/  IMAD.MOV.U32 R15, RZ, RZ, 0x2 ;  /* 0x00000002ff0f7424 */ /* 0x004fe200078e00ff */
[----:B------:R-:W-:Y:S02]  /*185e0*/  MOV R11, 0xffffffff ;  /* 0xffffffff000b7802 */ /* 0x000fe40000000f00 */
[----:B------:R-:W-:-:S02]  /*185f0*/  MOV R10, 0x18610 ;  /* 0x00018610000a7802 */ /* 0x000fc40000000f00 */
[----:B-1--4-:R-:W-:Y:S05]  /*18600*/  CALL.REL.NOINC `($__internal_3_$__cuda_sm70_shflsync_idx_p) ;  /* 0x0000855000007944 */ /* 0x012fea0003c00000 */
[----:B--2---:R-:W-:Y:S01]  /*18610*/  MOV R9, R24 ;  /* 0x0000001800097202 */ /* 0x004fe20000000f00 */
[----:B-1----:R-:W-:Y:S05]  /*18620*/  BRA `(.L_x_1065) ;  /* 0xfffff5d000007947 */ /* 0x002fea000383ffff */
.L_x_1050:
[----:B------:R-:W-:Y:S01]  /*18630*/  IMAD.MOV.U32 R18, RZ, RZ, R7 ;  /* 0x000000ffff127224 */ /* 0x000fe200078e0007 */
[----:B------:R-:W-:Y:S01]  /*18640*/  MOV R16, 0x181f ;  /* 0x0000181f00107802 */ /* 0x000fe20000000f00 */
[----:B------:R-:W-:Y:S01]  /*18650*/  IMAD.MOV.U32 R15, RZ, RZ, 0x2 ;  /* 0x00000002ff0f7424 */ /* 0x000fe200078e00ff */
[----:B------:R-:W-:-:S02]  /*18660*/  MOV R11, 0xffffffff ;  /* 0xffffffff000b7802 */ /* 0x000fc40000000f00 */
[----:B------:R-:W-:Y:S02]  /*18670*/  MOV R10, 0x18690 ;  /* 0x00018690000a7802 */ /* 0x000fe40000000f00 */
[----:B-1234-:R-:W-:Y:S05]  /*18680*/  CALL.REL.NOINC `($__internal_3_$__cuda_sm70_shflsync_idx_p) ;  /* 0x000084d000007944 */ /* 0x01efea0003c00000 */
[----:B--2---:R-:W-:Y:S01]  /*18690*/  MOV R10, R24 ;  /* 0x00000018000a7202 */ /* 0x004fe20000000f00 */
[----:B-1----:R-:W-:Y:S05]  /*186a0*/  BRA `(.L_x_1066) ;  /* 0xfffff57000007947 */ /* 0x002fea000383ffff */
.L_x_1053:
[----:B------:R-:W-:Y:S01]  /*186b0*/  IMAD.MOV.U32 R18, RZ, RZ, R6 ;  /* 0x000000ffff127224 */ /* 0x000fe200078e0006 */
[----:B------:R-:W-:Y:S01]  /*186c0*/  MOV R16, 0x181f ;  /* 0x0000181f00107802 */ /* 0x000fe20000000f00 */
[----:B--2---:R-:W-:Y:S01]  /*186d0*/  IMAD.MOV.U32 R15, RZ, RZ, 0x3 ;  /* 0x00000003ff0f7424 */ /* 0x004fe200078e00ff */
[----:B------:R-:W-:Y:S02]  /*186e0*/  MOV R11, 0xffffffff ;  /* 0xffffffff000b7802 */ /* 0x000fe40000000f00 */
[----:B------:R-:W-:Y:S02]  /*186f0*/  MOV R10, 0x18710 ;  /* 0x00018710000a7802 */ /* 0x000fe40000000f00 */
[----:B-1--4-:R-:W-:Y:S05]  /*18700*/  CALL.REL.NOINC `($__internal_3_$__cuda_sm70_shflsync_idx_p) ;  /* 0x0000845000007944 */ /* 0x012fea0003c00000 */
        /* <DEDUP_REMOVED lines=8> */
        .type           $_ZN7cutlass13device_kernelIN5flash19enable_sm80_to_sm89INS1_16FlashAttnFwdSm80INS1_25CollectiveMainloopFwdSm80ILi8ELi2ELb0EN4cute5tupleIJNS5_1CILi128EEENS7_ILi64EEENS7_ILi192EEEEEELi192ENS_10bfloat16_tEfNS_4arch4Sm80ELb0ELb1ELb1ELb1ELb0ELb1ELb1ELb0EEENS1_21CollectiveEpilogueFwdINS6_IJS8_SA_S9_EEENS6_IJNS7_ILi1EEESI_SI_EEESC_SE_Li256ELb1ELb1ELb0ELb0EEENS1_19SingleTileSchedulerILb1ELb0ELb1ELi128EEEEEEEEEvNT_6ParamsE$_ZZN5flash25CollectiveMainloopFwdSm80ILi8ELi2ELb0EN4cute5tupleIJNS1_1CILi128EEENS3_ILi64EEENS3_ILi192EEEEEELi192EN7cutlass10bfloat16_tEfNS8_4arch4Sm80ELb0ELb1ELb1ELb1ELb0ELb1ELb1ELb0EE3mmaINS_16FlashAttnFwdSm80ISC_NS_21CollectiveEpilogueFwdINS2_IJS4_S6_S5_EEENS2_IJNS3_ILi1EEESH_SH_EEES9_SB_Li256ELb1ELb1ELb0ELb0EEENS_19SingleTileSchedulerILb1ELb0ELb1ELi128EEEE13SharedStorageENS1_6TensorINS1_11ArrayEngineIfLm96EEENS1_6LayoutINS2_IJNS2_IJNS3_ILi2EEESS_EEESH_NS3_ILi24EEEEEENS2_IJNS2_IJSH_SS_EEENS3_ILi0EEENS3_ILi4EEEEEEEEEENS_7SoftmaxILi2ELi0EEEEEbRKNSC_6ParamsERT0_RT1_iRKNS_16SeqlenInfoQKNewKILb1ELb1EEENS2_IJiiiiEEERT_ENKUlvE_clEv,@function
        .size           $_ZN7cutlass13device_kernelIN5flash19enable_sm80_to_sm89INS1_16FlashAttnFwdSm80INS1_25CollectiveMainloopFwdSm80ILi8ELi2ELb0EN4cute5tupleIJNS5_1CILi128EEENS7_ILi64EEENS7_ILi192EEEEEELi192ENS_10bfloat16_tEfNS_4arch4Sm80ELb0ELb1ELb1ELb1ELb0ELb1ELb1ELb0EEENS1_21CollectiveEpilogueFwdINS6_IJS8_SA_S9_EEENS6_IJNS7_ILi1EEESI_SI_EEESC_SE_Li256ELb1ELb1ELb0ELb0EEENS1_19SingleTileSchedulerILb1ELb0ELb1ELi128EEEEEEEEEvNT_6ParamsE$_ZZN5flash25CollectiveMainloopFwdSm80ILi8ELi2ELb0EN4cute5tupleIJNS1_1CILi128EEENS3_ILi64EEENS3_ILi192EEEEEELi192EN7cutlass10bfloat16_tEfNS8_4arch4Sm80ELb0ELb1ELb1ELb1ELb0ELb1ELb1ELb0EE3mmaINS_16FlashAttnFwdSm80ISC_NS_21CollectiveEpilogueFwdINS2_IJS4_S6_S5_EEENS2_IJNS3_ILi1EEESH_SH_EEES9_SB_Li256ELb1ELb1ELb0ELb0EEENS_19SingleTileSchedulerILb1ELb0ELb1ELi128EEEE13SharedStorageENS1_6TensorINS1_11ArrayEngineIfLm96EEENS1_6LayoutINS2_IJNS2_IJNS3_ILi2EEESS_EEESH_NS3_ILi24EEEEEENS2_IJNS2_IJSH_SS_EEENS3_ILi0EEENS3_ILi4EEEEEEEEEENS_7SoftmaxILi2ELi0EEEEEbRKNSC_6ParamsERT0_RT1_iRKNS_16SeqlenInfoQKNewKILb1ELb1EEENS2_IJiiiiEEERT_ENKUlvE_clEv,($__internal_2_$__cuda_sm70_shflsync_bfly_p - $_ZN7cutlass13device_kernelIN5flash19enable_sm80_to_sm89INS1_16FlashAttnFwdSm80INS1_25CollectiveMainloopFwdSm80ILi8ELi2ELb0EN4cute5tupleIJNS5_1CILi128EEENS7_ILi64EEENS7_ILi192EEEEEELi192ENS_10bfloat16_tEfNS_4arch4Sm80ELb0ELb1ELb1ELb1ELb0ELb1ELb1ELb0EEENS1_21CollectiveEpilogueFwdINS6_IJS8_SA_S9_EEENS6_IJNS7_ILi1EEESI_SI_EEESC_SE_Li256ELb1ELb1ELb0ELb0EEENS1_19SingleTileSchedulerILb1ELb0ELb1ELi128EEEEEEEEEvNT_6ParamsE$_ZZN5flash25CollectiveMainloopFwdSm80ILi8ELi2ELb0EN4cute5tupleIJNS1_1CILi128EEENS3_ILi64EEENS3_ILi192EEEEEELi192EN7cutlass10bfloat16_tEfNS8_4arch4Sm80ELb0ELb1ELb1ELb1ELb0ELb1ELb1ELb0EE3mmaINS_16FlashAttnFwdSm80ISC_NS_21CollectiveEpilogueFwdINS2_IJS4_S6_S5_EEENS2_IJNS3_ILi1EEESH_SH_EEES9_SB_Li256ELb1ELb1ELb0ELb0EEENS_19SingleTileSchedulerILb1ELb0ELb1ELi128EEEE13SharedStorageENS1_6TensorINS1_11ArrayEngineIfLm96EEENS1_6LayoutINS2_IJNS2_IJNS3_ILi2EEESS_EEESH_NS3_ILi24EEEEEENS2_IJNS2_IJSH_SS_EEENS3_ILi0EEENS3_ILi4EEEEEEEEEENS_7SoftmaxILi2ELi0EEEEEbRKNSC_6ParamsERT0_RT1_iRKNS_16SeqlenInfoQKNewKILb1ELb1EEENS2_IJiiiiEEERT_ENKUlvE_clEv)
$_ZN7cutlass13device_kernelIN5flash19enable_sm80_to_sm89INS1_16FlashAttnFwdSm80INS1_25CollectiveMainloopFwdSm80ILi8ELi2ELb0EN4cute5tupleIJNS5_1CILi128EEENS7_ILi64EEENS7_ILi192EEEEEELi192ENS_10bfloat16_tEfNS_4arch4Sm80ELb0ELb1ELb1ELb1ELb0ELb1ELb1ELb0EEENS1_21CollectiveEpilogueFwdINS6_IJS8_SA_S9_EEENS6_IJNS7_ILi1EEESI_SI_EEESC_SE_Li256ELb1ELb1ELb0ELb0EEENS1_19SingleTileSchedulerILb1ELb0ELb1ELi128EEEEEEEEEvNT_6ParamsE$_ZZN5flash25CollectiveMainloopFwdSm80ILi8ELi2ELb0EN4cute5tupleIJNS1_1CILi128EEENS3_ILi64EEENS3_ILi192EEEEEELi192EN7cutlass10bfloat16_tEfNS8_4arch4Sm80ELb0ELb1ELb1ELb1ELb0ELb1ELb1ELb0EE3mmaINS_16FlashAttnFwdSm80ISC_NS_21CollectiveEpilogueFwdINS2_IJS4_S6_S5_EEENS2_IJNS3_ILi1EEESH_SH_EEES9_SB_Li256ELb1ELb1ELb0ELb0EEENS_19SingleTileSchedulerILb1ELb0ELb1ELi128EEEE13SharedStorageENS1_6TensorINS1_11ArrayEngineIfLm96EEENS1_6LayoutINS2_IJNS2_IJNS3_ILi2EEESS_EEESH_NS3_ILi24EEEEEENS2_IJNS2_IJSH_SS_EEENS3_ILi0EEENS3_ILi4EEEEEEEEEENS_7SoftmaxILi2ELi0EEEEEbRKNSC_6ParamsERT0_RT1_iRKNS_16SeqlenInfoQKNewKILb1ELb1EEENS2_IJiiiiEEERT_ENKUlvE_clEv:
[----:B------:R-:W-:-:S05]  /*18790*/  IADD3 R8, R8, -c[0x0][0x20], RZ ;  /* 0x8000080008087a10 */ /* 0x000fca0007ffe0ff */
[----:B------:R-:W2:Y:S01]  /*187a0*/  LDL.64 R40, [R8] ;  /* 0x0000000008287983 */ /* 0x000ea20000100a00 */
[----:B------:R-:W-:-:S03]  /*187b0*/  ULDC.64 UR4, c[0x0][0x118] ;  /* 0x0000460000047ab9 */ /* 0x000fc60000000a00 */
[----:B--2---:R-:W2:Y:S02]  /*187c0*/  LD.E R21, [R40.64+0x11c] ;  /* 0x00011c0428157980 */ /* 0x004ea4000c101900 */
[----:B--2---:R-:W-:-:S13]  /*187d0*/  ISETP.GT.AND P0, PT, R21, RZ, PT ;  /* 0x000000ff1500720c */ /* 0x004fda0003f04270 */
[----:B------:R-:W-:Y:S05]  /*187e0*/  @P0 BRA `(.L_x_1068) ;  /* 0x0000003000000947 */ /* 0x000fea0003800000 */
[----:B------:R-:W-:Y:S01]  /*187f0*/  MOV R23, 0x0 ;  /* 0x0000000000177802 */ /* 0x000fe20000000f00 */
[----:B------:R-:W-:-:S04]  /*18800*/  DEPBAR.LE SB0, 0x3 ;  /* 0x000080c00000791a */ /* 0x000fc80000000000 */
[----:B------:R-:W-:Y:S05]  /*18810*/  RET.REL.NODEC R22 `(_ZN7cutlass13device_kernelIN5flash19enable_sm80_to_sm89INS1_16FlashAttnFwdSm80INS1_25CollectiveMainloopFwdSm80ILi8ELi2ELb0EN4cute5tupleIJNS5_1CILi128EEENS7_ILi64EEENS7_ILi192EEEEEELi192ENS_10bfloat16_tEfNS_4arch4Sm80ELb0ELb1ELb1ELb1ELb0ELb1ELb1ELb0EEENS1_21CollectiveEpilogueFwdINS6_IJS8_SA_S9_EEENS6_IJNS7_ILi1EEESI_SI_EEESC_SE_Li256ELb1ELb1ELb0ELb0EEENS1_19SingleTileSchedulerILb1ELb0ELb1ELi128EEEEEEEEEvNT_6ParamsE) ;  /* 0xfffe77e016007950 */ /* 0x000fea0003c3ffff */
.L_x_1068:
[----:B------:R-:W2:Y:S04]  /*18820*/  LDL.64 R108, [R8+0x8] ;  /* 0x00000800086c7983 */ /* 0x000ea80000100a00 */
[----:B------:R-:W3:Y:S04]  /*18830*/  LDL.64 R24, [R8+0x18] ;  /* 0x0000180008187983 */ /* 0x000ee80000100a00 */
[----:B------:R-:W4:Y:S04]  /*18840*/  LDL.64 R36, [R8+0x20] ;  /* 0x0000200008247983 */ /* 0x000f280000100a00 */
[----:B------:R-:W4:Y:S04]  /*18850*/  LD.E.64 R38, [R40.64+0x120] ;  /* 0x0001200428267980 */ /* 0x000f28000c101b00 */
[----:B------:R-:W4:Y:S04]  /*18860*/  LD.E.64 R18, [R40.64+0x130] ;  /* 0x0001300428127980 */ /* 0x000f28000c101b00 */
[----:B------:R-:W4:Y:S04]  /*18870*/  LD.E.U8 R11, [R40.64+0x138] ;  /* 0x00013804280b7980 */ /* 0x000f28000c101100 */
[----:B------:R-:W4:Y:S04]  /*18880*/  LDL.64 R16, [R8+0x10] ;  /* 0x0000100008107983 */ /* 0x000f280000100a00 */
[----:B------:R1:W5:Y:S04]  /*18890*/  LD.E R12, [R40.64+0x164] ;  /* 0x00016404280c7980 */ /* 0x000368000c101900 */
[----:B------:R1:W5:Y:S04]  /*188a0*/  LD.E.64 R30, [R40.64+0x110] ;  /* 0x00011004281e7980 */ /* 0x000368000c101b00 */
[----:B------:R1:W5:Y:S04]  /*188b0*/  LD.E.64 R14, [R40.64+0x128] ;  /* 0x00012804280e7980 */ /* 0x000368000c101b00 */
[----:B--2---:R-:W2:Y:S04]  /*188c0*/  LD.E R108, [R108.64] ;  /* 0x000000046c6c7980 */ /* 0x004ea8000c101900 */
[----:B---3--:R-:W3:Y:S04]  /*188d0*/  LD.E R35, [R24.64+0x20] ;  /* 0x0000200418237980 */ /* 0x008ee8000c101900 */
[----:B----4-:R4:W4:Y:S01]  /*188e0*/  LD.E R10, [R36.64] ;  /* 0x00000004240a7980 */ /* 0x010922000c101900 */
[----:B------:R-:W-:-:S03]  /*188f0*/  ISETP.NE.AND P0, PT, R11, RZ, PT ;  /* 0x000000ff0b00720c */ /* 0x000fc60003f05270 */
[----:B------:R1:W5:Y:S01]  /*18900*/  LD.E R27, [R16.64] ;  /* 0x00000004101b7980 */ /* 0x000362000c101900 */
[----:B--2---:R-:W-:Y:S02]  /*18910*/  SHF.R.S32.HI R9, RZ, 0x1f, R108 ;  /* 0x0000001fff097819 */ /* 0x004fe4000001146c */
[----:B---3--:R-:W-:Y:S01]  /*18920*/  SHF.R.S32.HI R13, RZ, 0x1f, R35 ;  /* 0x0000001fff0d7819 */ /* 0x008fe20000011423 */
[-C--:B------:R-:W-:Y:S01]  /*18930*/  IMAD R29, R39, R35.reuse, RZ ;  /* 0x00000023271d7224 */ /* 0x080fe200078e02ff */
[----:B------:R-:W-:Y:S01]  /*18940*/  LEA.HI R23, R9, R108, RZ, 0x2 ;  /* 0x0000006c09177211 */ /* 0x000fe200078f10ff */
[----:B------:R-:W-:Y:S02]  /*18950*/  IMAD R25, R19, R35, RZ ;  /* 0x0000002313197224 */ /* 0x000fe400078e02ff */
[-C--:B------:R-:W-:Y:S02]  /*18960*/  IMAD R29, R38, R13.reuse, R29 ;  /* 0x0000000d261d7224 */ /* 0x080fe400078e021d */
[----:B------:R-:W-:Y:S01]  /*18970*/  IMAD R25, R18, R13, R25 ;  /* 0x0000000d12197224 */ /* 0x000fe200078e0219 */
[----:B------:R-:W-:-:S02]  /*18980*/  LOP3.LUT R13, R23, 0xfffffffc, RZ, 0xc0, !PT ;  /* 0xfffffffc170d7812 */ /* 0x000fc400078ec0ff */
[----:B------:R-:W-:Y:S01]  /*18990*/  SHF.R.S32.HI R23, RZ, 0x2, R23 ;  /* 0x00000002ff177819 */ /* 0x000fe20000011417 */
[----:B----4-:R-:W-:-:S04]  /*189a0*/  IMAD.WIDE.U32 R36, R38, R35, RZ ;  /* 0x0000002326247225 */ /* 0x010fc800078e00ff */
[----:B------:R-:W-:Y:S02]  /*189b0*/  IMAD.IADD R100, R108, 0x1, -R13 ;  /* 0x000000016c647824 */ /* 0x000fe400078e0a0d */
[----:B-1----:R-:W-:Y:S02]  /*189c0*/  IMAD R17, R10, 0x80, R23 ;  /* 0x000000800a117824 */ /* 0x002fe400078e0217 */
[----:B------:R-:W-:Y:S01]  /*189d0*/  IMAD.WIDE.U32 R34, R18, R35, RZ ;  /* 0x0000002312227225 */ /* 0x000fe200078e00ff */
[----:B------:R-:W-:Y:S02]  /*189e0*/  IADD3 R29, R37, R29, RZ ;  /* 0x0000001d251d7210 */ /* 0x000fe40007ffe0ff */
[C---:B------:R-:W-:Y:S01]  /*189f0*/  SHF.L.U32 R72, R100.reuse, 0x3, RZ ;  /* 0x0000000364487819 */ /* 0x040fe200000006ff */
[----:B------:R-:W-:Y:S01]  /*18a00*/  IMAD.IADD R25, R35, 0x1, R25 ;  /* 0x0000000123197824 */ /* 0x000fe200078e0219 */
[----:B------:R-:W-:Y:S01]  /*18a10*/  LEA R13, R100, R17, 0x6 ;  /* 0x00000011640d7211 */ /* 0x000fe200078e30ff */
[----:B------:R-:W-:Y:S05]  /*18a20*/  @!P0 BRA `(.L_x_1069) ;  /* 0x00003c5000008947 */ /* 0x000fea0003800000 */
[----:B-----5:R-:W-:Y:S01]  /*18a30*/  ISETP.NE.AND P0, PT, R12, 0x1, PT ;  /* 0x000000010c00780c */ /* 0x020fe20003f05270 */
[----:B------:R-:W-:-:S12]  /*18a40*/  BSSY B0, `(.L_x_1070) ;  /* 0x0000006000007945 */ /* 0x000fd80003800000 */
[----:B------:R-:W-:Y:S05]  /*18a50*/  @!P0 BRA `(.L_x_1071) ;  /* 0x0000004000008947 */ /* 0x000fea0003800000 */
[----:B------:R-:W2:Y:S04]  /*18a60*/  LD.E R10, [R40.64+0x168] ;  /* 0x00016804280a7980 */ /* 0x000ea8000c101900 */
[----:B------:R-:W3:Y:S01]  /*18a70*/  LD.E R9, [R40.64+0x16c] ;  /* 0x00016c0428097980 */ /* 0x000ee2000c101900 */
[----:B--2---:R-:W-:-:S05]  /*18a80*/  IMAD.HI.U32 R10, R13, R10, RZ ;  /* 0x0000000a0d0a7227 */ /* 0x004fca00078e00ff */
[----:B---3--:R-:W-:Y:S02]  /*18a90*/  SHF.R.U32.HI R13, RZ, R9, R10 ;  /* 0x00000009ff0d7219 */ /* 0x008fe4000001160a */
.L_x_1071:
[----:B------:R-:W-:Y:S05]  /*18aa0*/  BSYNC B0 ;  /* 0x0000000000007941 */ /* 0x000fea0003800000 */
.L_x_1070:
[----:B------:R-:W-:Y:S01]  /*18ab0*/  SHF.R.S32.HI R9, RZ, 0x1f, R13 ;  /* 0x0000001fff097819 */ /* 0x000fe2000001140d */
[----:B------:R-:W-:Y:S01]  /*18ac0*/  IMAD R10, R39, R13, RZ ;  /* 0x0000000d270a7224 */ /* 0x000fe200078e02ff */
[----:B------:R-:W-:Y:S02]  /*18ad0*/  MOV R28, R36 ;  /* 0x00000024001c7202 */ /* 0x000fe40000000f00 */
[----:B------:R-:W-:Y:S01]  /*18ae0*/  MOV R24, R34 ;  /* 0x0000002200187202 */ /* 0x000fe20000000f00 */
[C---:B------:R-:W-:Y:S02]  /*18af0*/  IMAD R10, R38.reuse, R9, R10 ;  /* 0x00000009260a7224 */ /* 0x040fe400078e020a */
[----:B------:R-:W-:-:S04]  /*18b00*/  IMAD.WIDE.U32 R28, R38, R13, R28 ;  /* 0x0000000d261c7225 */ /* 0x000fc800078e001c */
[-C--:B------:R-:W-:Y:S01]  /*18b10*/  IMAD.WIDE.U32 R34, R18, R13.reuse, R24 ;  /* 0x0000000d12227225 */ /* 0x080fe200078e0018 */
[----:B------:R-:W-:Y:S02]  /*18b20*/  IADD3 R11, R29, R10, RZ ;  /* 0x0000000a1d0b7210 */ /* 0x000fe40007ffe0ff */
[----:B------:R-:W-:Y:S01]  /*18b30*/  LEA R26, P0, R28, R30, 0x1 ;  /* 0x0000001e1c1a7211 */ /* 0x000fe200078008ff */
[----:B------:R-:W-:-:S03]  /*18b40*/  IMAD R13, R19, R13, RZ ;  /* 0x0000000d130d7224 */ /* 0x000fc600078e02ff */
[----:B------:R-:W-:Y:S01]  /*18b50*/  LEA.HI.X R30, R28, R31, R11, 0x1, P0 ;  /* 0x0000001f1c1e7211 */ /* 0x000fe200000f0c0b */
[----:B------:R-:W-:Y:S01]  /*18b60*/  IMAD R13, R18, R9, R13 ;  /* 0x00000009120d7224 */ /* 0x000fe200078e020d */
[----:B------:R-:W-:-:S04]  /*18b70*/  LEA R25, P0, R34, R14, 0x1 ;  /* 0x0000000e22197211 */ /* 0x000fc800078008ff */
[----:B------:R-:W-:-:S04]  /*18b80*/  IADD3 R9, R35, R13, RZ ;  /* 0x0000000d23097210 */ /* 0x000fc80007ffe0ff */
[----:B------:R-:W-:Y:S01]  /*18b90*/  LEA.HI.X R9, R34, R15, R9, 0x1, P0 ;  /* 0x0000000f22097211 */ /* 0x000fe200000f0c09 */
[----:B------:R-:W-:Y:S05]  /*18ba0*/  BRA.DIV ~URZ, `(.L_x_1072) ;  /* 0x000078327f007947 */ /* 0x000fea000b800000 */
[----:B------:R1:W2:Y:S02]  /*18bb0*/  SHFL.IDX PT, R35, R30, RZ, 0x1c1f ;  /* 0x001c1fff1e237589 */ /* 0x0002a400000e0000 */
.L_x_1120:
[----:B------:R-:W-:Y:S05]  /*18bc0*/  BRA.DIV ~URZ, `(.L_x_1073) ;  /* 0x000078927f007947 */ /* 0x000fea000b800000 */
[----:B------:R3:W4:Y:S04]  /*18bd0*/  SHFL.IDX PT, R34, R26, RZ, 0x1c1f ;  /* 0x001c1fff1a227589 */ /* 0x00072800000e0000 */
[----:B------:R3:W1:Y:S04]  /*18be0*/  SHFL.IDX PT, R13, R9, RZ, 0x1c1f ;  /* 0x001c1fff090d7589 */ /* 0x00066800000e0000 */
[----:B------:R3:W2:Y:S02]  /*18bf0*/  SHFL.IDX PT, R24, R25, RZ, 0x1c1f ;  /* 0x001c1fff19187589 */ /* 0x0006a400000e0000 */
.L_x_1121:
[----:B------:R-:W-:Y:S01]  /*18c00*/  IMAD R40, R27, R12, RZ ;  /* 0x0000000c1b287224 */ /* 0x000fe200078e02ff */
[----:B------:R-:W-:Y:S01]  /*18c10*/  SHF.R.S32.HI R19, RZ, 0x1f, R108 ;  /* 0x0000001fff137819 */ /* 0x000fe2000001146c */
[----:B------:R-:W-:Y:S01]  /*18c20*/  BSSY B0, `(.L_x_1074) ;  /* 0x0000054000007945 */ /* 0x000fe20003800000 */
[----:B------:R-:W-:Y:S01]  /*18c30*/  CS2R R48, SRZ ;  /* 0x0000000000307805 */ /* 0x000fe2000001ff00 */
[----:B------:R-:W-:Y:S01]  /*18c40*/  CS2R R100, SRZ ;  /* 0x0000000000647805 */ /* 0x000fe2000001ff00 */
[----:B------:R-:W-:Y:S01]  /*18c50*/  ISETP.GE.AND P0, PT, R17, R40, PT ;  /* 0x000000281100720c */ /* 0x000fe20003f06270 */
[----:B------:R-:W-:Y:S01]  /*18c60*/  CS2R R104, SRZ ;  /* 0x0000000000687805 */ /* 0x000fe2000001ff00 */
[----:B------:R-:W-:Y:S01]  /*18c70*/  LEA.HI R11, R19, R108, RZ, 0x2 ;  /* 0x0000006c130b7211 */ /* 0x000fe200078f10ff */
[----:B------:R-:W-:Y:S01]  /*18c80*/  CS2R R118, SRZ ;  /* 0x0000000000767805 */ /* 0x000fe2000001ff00 */
[----:B------:R-:W-:Y:S01]  /*18c90*/  CS2R R124, SRZ ;  /* 0x00000000007c7805 */ /* 0x000fe2000001ff00 */
[----:B------:R-:W-:Y:S01]  /*18ca0*/  CS2R R128, SRZ ;  /* 0x0000000000807805 */ /* 0x000fe2000001ff00 */
[----:B------:R-:W-:Y:S01]  /*18cb0*/  LOP3.LUT R11, R11, 0xfffffffc, RZ, 0xc0, !PT ;  /* 0xfffffffc0b0b7812 */ /* 0x000fe200078ec0ff */
[----:B------:R-:W-:Y:S01]  /*18cc0*/  CS2R R114, SRZ ;  /* 0x0000000000727805 */ /* 0x000fe2000001ff00 */
[----:B------:R-:W-:Y:S01]  /*18cd0*/  CS2R R94, SRZ ;  /* 0x00000000005e7805 */ /* 0x000fe2000001ff00 */
[----:B------:R-:W-:Y:S01]  /*18ce0*/  CS2R R102, SRZ ;  /* 0x0000000000667805 */ /* 0x000fe2000001ff00 */
[----:B------:R-:W-:Y:S01]  /*18cf0*/  CS2R R116, SRZ ;  /* 0x0000000000747805 */ /* 0x000fe2000001ff00 */
[----:B------:R-:W-:Y:S01]  /*18d00*/  IMAD.IADD R12, R108, 0x1, -R11 ;  /* 0x000000016c0c7824 */ /* 0x000fe200078e0a0b */
[----:B------:R-:W-:Y:S01]  /*18d10*/  CS2R R122, SRZ ;  /* 0x00000000007a7805 */ /* 0x000fe2000001ff00 */
[----:B------:R-:W-:Y:S01]  /*18d20*/  CS2R R126, SRZ ;  /* 0x00000000007e7805 */ /* 0x000fe2000001ff00 */
[----:B------:R-:W-:Y:S01]  /*18d30*/  CS2R R112, SRZ ;  /* 0x0000000000707805 */ /* 0x000fe2000001ff00 */
[----:B------:R-:W-:Y:S01]  /*18d40*/  IMAD.SHL.U32 R12, R12, 0x4, RZ ;  /* 0x000000040c0c7824 */ /* 0x000fe200078e00ff */
[----:B--2---:R-:W-:Y:S01]  /*18d50*/  MOV R14, R24 ;  /* 0x00000018000e7202 */ /* 0x004fe20000000f00 */
[----:B-1----:R-:W-:Y:S01]  /*18d60*/  IMAD.MOV.U32 R15, RZ, RZ, R13 ;  /* 0x000000ffff0f7224 */ /* 0x002fe200078e000d */
[----:B------:R-:W-:Y:S05]  /*18d70*/  @P0 BRA `(.L_x_1075) ;  /* 0x000003e000000947 */ /* 0x000fea0003800000 */
[C---:B------:R-:W-:Y:S01]  /*18d80*/  ISETP.GE.AND P0, PT, R12.reuse, R21, PT ;  /* 0x000000150c00720c */ /* 0x040fe20003f06270 */
[----:B------:R-:W-:Y:S01]  /*18d90*/  CS2R R114, SRZ ;  /* 0x0000000000727805 */ /* 0x000fe2000001ff00 */
[----:B------:R-:W-:Y:S01]  /*18da0*/  CS2R R112, SRZ ;  /* 0x0000000000707805 */ /* 0x000fe2000001ff00 */
[----:B------:R-:W-:-:S10]  /*18db0*/  IADD3 R11, R12, 0x10, RZ ;  /* 0x000000100c0b7810 */ /* 0x000fd40007ffe0ff */
[----:B----4-:R-:W-:-:S04]  /*18dc0*/  @!P0 IMAD.WIDE R36, R12, 0x2, R34 ;  /* 0x000000020c248825 */ /* 0x010fc800078e0222 */
[----:B------:R-:W-:Y:S01]  /*18dd0*/  @!P0 IMAD.WIDE R28, R12, 0x2, R14 ;  /* 0x000000020c1c8825 */ /* 0x000fe200078e020e */
[----:B------:R1:W5:Y:S04]  /*18de0*/  @!P0 LD.E.64 R114, [R36.64] ;  /* 0x0000000424728980 */ /* 0x000368000c101b00 */
[----:B------:R2:W5:Y:S01]  /*18df0*/  @!P0 LD.E.64 R112, [R28.64] ;  /* 0x000000041c708980 */ /* 0x000562000c101b00 */
[----:B------:R-:W-:Y:S01]  /*18e00*/  ISETP.GE.AND P0, PT, R11, R21, PT ;  /* 0x000000150b00720c */ /* 0x000fe20003f06270 */
[----:B------:R-:W-:Y:S01]  /*18e10*/  CS2R R128, SRZ ;  /* 0x0000000000807805 */ /* 0x000fe2000001ff00 */
[----:B------:R-:W-:-:S11]  /*18e20*/  CS2R R126, SRZ ;  /* 0x00000000007e7805 */ /* 0x000fd6000001ff00 */
[----:B------:R-:W-:-:S04]  /*18e30*/  @!P0 SHF.R.S32.HI R10, RZ, 0x1f, R11 ;  /* 0x0000001fff0a8819 */ /* 0x000fc8000001140b */
[----:B------:R-:W-:-:S04]  /*18e40*/  @!P0 LEA.HI R11, R10, R11, RZ, 0x2 ;  /* 0x0000000b0a0b8211 */ /* 0x000fc800078f10ff */
[----:B------:R-:W-:-:S05]  /*18e50*/  @!P0 LOP3.LUT R11, R11, 0xfffffffc, RZ, 0xc0, !PT ;  /* 0xfffffffc0b0b8812 */ /* 0x000fca00078ec0ff */
[----:B------:R-:W-:-:S04]  /*18e60*/  @!P0 IMAD.WIDE R38, R11, 0x2, R34 ;  /* 0x000000020b268825 */ /* 0x000fc800078e0222 */
[----:B------:R-:W-:Y:S01]  /*18e70*/  @!P0 IMAD.WIDE R42, R11, 0x2, R14 ;  /* 0x000000020b2a8825 */ /* 0x000fe200078e020e */
[----:B------:R-:W-:Y:S01]  /*18e80*/  IADD3 R11, R12, 0x20, RZ ;  /* 0x000000200c0b7810 */ /* 0x000fe20007ffe0ff */
        /* <DEDUP_REMOVED lines=8> */
[----:B--2---:R-:W-:-:S04]  /*18f10*/  @!P0 IMAD.WIDE R28, R11, 0x2, R34 ;  /* 0x000000020b1c8825 */ /* 0x004fc800078e0222 */
[----:B-1----:R-:W-:Y:S01]  /*18f20*/  @!P0 IMAD.WIDE R36, R11, 0x2, R14 ;  /* 0x000000020b248825 */ /* 0x002fe200078e020e */
        /* <DEDUP_REMOVED lines=9> */
[----:B----4-:R-:W-:-:S04]  /*18fc0*/  @!P0 IMAD.WIDE R38, R11, 0x2, R34 ;  /* 0x000000020b268825 */ /* 0x010fc800078e0222 */
[----:B---3--:R-:W-:Y:S01]  /*18fd0*/  @!P0 IMAD.WIDE R42, R11, 0x2, R14 ;  /* 0x000000020b2a8825 */ /* 0x008fe200078e020e */
        /* <DEDUP_REMOVED lines=9> */
[----:B-1----:R-:W-:-:S04]  /*19070*/  @!P0 IMAD.WIDE R28, R11, 0x2, R34 ;  /* 0x000000020b1c8825 */ /* 0x002fc800078e0222 */
[----:B--2---:R-:W-:Y:S01]  /*19080*/  @!P0 IMAD.WIDE R36, R11, 0x2, R14 ;  /* 0x000000020b248825 */ /* 0x004fe200078e020e */
        /* <DEDUP_REMOVED lines=11> */
[----:B------:R3:W5:Y:S04]  /*19140*/  @!P0 LD.E.64 R100, [R34.64] ;  /* 0x0000000422648980 */ /* 0x000768000c101b00 */
[----:B------:R3:W5:Y:S02]  /*19150*/  @!P0 LD.E.64 R94, [R10.64] ;  /* 0x000000040a5e8980 */ /* 0x000764000c101b00 */
.L_x_1075:
[----:B------:R-:W-:Y:S05]  /*19160*/  BSYNC B0 ;  /* 0x0000000000007941 */ /* 0x000fea0003800000 */
.L_x_1074:
[----:B-----5:R-:W-:Y:S02]  /*19170*/  IMAD.MOV.U32 R14, RZ, RZ, R100 ;  /* 0x000000ffff0e7224 */ /* 0x020fe400078e0064 */
[----:B------:R-:W-:Y:S02]  /*19180*/  IMAD.MOV.U32 R13, RZ, RZ, R101 ;  /* 0x000000ffff0d7224 */ /* 0x000fe400078e0065 */
[----:B---3--:R-:W-:Y:S01]  /*19190*/  IMAD.MOV.U32 R11, RZ, RZ, R104 ;  /* 0x000000ffff0b7224 */ /* 0x008fe200078e0068 */
        /* <DEDUP_REMOVED lines=16> */
[C---:B------:R-:W-:Y:S01]  /*192a0*/  PRMT R99, R14.reuse, 0x7610, R99 ;  /* 0x000076100e637816 */ /* 0x040fe20000000063 */
        /* <DEDUP_REMOVED lines=25> */
[----:B------:R-:W-:-:S02]  /*19440*/  PRMT R97, R15, 0x7610, R97 ;  /* 0x000076100f617816 */ /* 0x000fc40000000061 */
[----:B------:R-:W-:Y:S02]  /*19450*/  PRMT R106, R11, 0x7610, R106 ;  /* 0x000076100b6a7816 */ /* 0x000fe4000000006a */
[----:B------:R-:W-:Y:S01]  /*19460*/  PRMT R13, R13, 0x5410, R10 ;  /* 0x000054100d0d7816 */ /* 0x000fe2000000000a */
[----:B------:R-:W-:Y:S05]  /*19470*/  BRA.DIV ~URZ, `(.L_x_1076) ;  /* 0x000071327f007947 */ /* 0x000fea000b800000 */
[----:B------:R1:W2:Y:S04]  /*19480*/  SHFL.IDX PT, R27, R30, 0x1, 0x1c1f ;  /* 0x003c1f001e1b7f89 */ /* 0x0002a800000e0000 */
[----:B------:R-:W3:Y:S04]  /*19490*/  SHFL.IDX PT, R26, R26, 0x1, 0x1c1f ;  /* 0x003c1f001a1a7f89 */ /* 0x000ee800000e0000 */
[----:B------:R-:W4:Y:S04]  /*194a0*/  SHFL.IDX PT, R9, R9, 0x1, 0x1c1f ;  /* 0x003c1f0009097f89 */ /* 0x000f2800000e0000 */
[----:B------:R1:W1:Y:S02]  /*194b0*/  SHFL.IDX PT, R24, R25, 0x1, 0x1c1f ;  /* 0x003c1f0019187f89 */ /* 0x00026400000e0000 */
.L_x_1122:
[----:B------:R-:W-:Y:S01]  /*194c0*/  IADD3 R17, R17, 0x40, RZ ;  /* 0x0000004011117810 */ /* 0x000fe20007ffe0ff */
[----:B------:R-:W-:Y:S01]  /*194d0*/  BSSY B0, `(.L_x_1077) ;  /* 0x000004d000007945 */ /* 0x000fe20003800000 */
[----:B------:R-:W-:Y:S01]  /*194e0*/  CS2R R62, SRZ ;  /* 0x00000000003e7805 */ /* 0x000fe2000001ff00 */
[----:B------:R-:W-:Y:S01]  /*194f0*/  CS2R R66, SRZ ;  /* 0x0000000000427805 */ /* 0x000fe2000001ff00 */
[----:B------:R-:W-:Y:S01]  /*19500*/  ISETP.GE.AND P0, PT, R17, R40, PT ;  /* 0x000000281100720c */ /* 0x000fe20003f06270 */
        /* <DEDUP_REMOVED lines=9> */
[----:B-1--4-:R-:W-:-:S03]  /*195a0*/  IMAD.MOV.U32 R25, RZ, RZ, R9 ;  /* 0x000000ffff197224 */ /* 0x012fc600078e0009 */
[----:B------:R-:W-:Y:S05]  /*195b0*/  @P0 BRA `(.L_x_1078) ;  /* 0x000003e000000947 */ /* 0x000fea0003800000 */
[C---:B------:R-:W-:Y:S01]  /*195c0*/  ISETP.GE.AND P0, PT, R12.reuse, R21, PT ;  /* 0x000000150c00720c */ /* 0x040fe20003f06270 */
[----:B------:R-:W-:Y:S01]  /*195d0*/  CS2R R92, SRZ ;  /* 0x00000000005c7805 */ /* 0x000fe2000001ff00 */
[----:B------:R-:W-:Y:S01]  /*195e0*/  CS2R R88, SRZ ;  /* 0x0000000000587805 */ /* 0x000fe2000001ff00 */
[----:B------:R-:W-:-:S10]  /*195f0*/  IADD3 R10, R12, 0x10, RZ ;  /* 0x000000100c0a7810 */ /* 0x000fd40007ffe0ff */
[----:B--23--:R-:W-:-:S04]  /*19600*/  @!P0 IMAD.WIDE R28, R12, 0x2, R26 ;  /* 0x000000020c1c8825 */ /* 0x00cfc800078e021a */
[----:B------:R-:W-:Y:S01]  /*19610*/  @!P0 IMAD.WIDE R16, R12, 0x2, R24 ;  /* 0x000000020c108825 */ /* 0x000fe200078e0218 */
[----:B------:R1:W5:Y:S04]  /*19620*/  @!P0 LD.E.64 R92, [R28.64] ;  /* 0x000000041c5c8980 */ /* 0x000368000c101b00 */
[----:B------:R2:W5:Y:S01]  /*19630*/  @!P0 LD.E.64 R88, [R16.64] ;  /* 0x0000000410588980 */ /* 0x000562000c101b00 */
[----:B------:R-:W-:Y:S01]  /*19640*/  ISETP.GE.AND P0, PT, R10, R21, PT ;  /* 0x000000150a00720c */ /* 0x000fe20003f06270 */
[----:B------:R-:W-:Y:S01]  /*19650*/  CS2R R86, SRZ ;  /* 0x0000000000567805 */ /* 0x000fe2000001ff00 */
[----:B------:R-:W-:-:S11]  /*19660*/  CS2R R84, SRZ ;  /* 0x0000000000547805 */ /* 0x000fd6000001ff00 */
[----:B------:R-:W-:-:S04]  /*19670*/  @!P0 SHF.R.S32.HI R9, RZ, 0x1f, R10 ;  /* 0x0000001fff098819 */ /* 0x000fc8000001140a */
[----:B------:R-:W-:Y:S02]  /*19680*/  @!P0 LEA.HI R9, R9, R10, RZ, 0x2 ;  /* 0x0000000a09098211 */ /* 0x000fe400078f10ff */
[----:B------:R-:W-:Y:S02]  /*19690*/  IADD3 R10, R12, 0x20, RZ ;  /* 0x000000200c0a7810 */ /* 0x000fe40007ffe0ff */
[----:B------:R-:W-:-:S05]  /*196a0*/  @!P0 LOP3.LUT R9, R9, 0xfffffffc, RZ, 0xc0, !PT ;  /* 0xfffffffc09098812 */ /* 0x000fca00078ec0ff */
[----:B------:R-:W-:-:S04]  /*196b0*/  @!P0 IMAD.WIDE R30, R9, 0x2, R26 ;  /* 0x00000002091e8825 */ /* 0x000fc800078e021a */
        /* <DEDUP_REMOVED lines=10> */
[----:B--2---:R-:W-:-:S04]  /*19760*/  @!P0 IMAD.WIDE R16, R9, 0x2, R26 ;  /* 0x0000000209108825 */ /* 0x004fc800078e021a */
[----:B-1----:R-:W-:Y:S01]  /*19770*/  @!P0 IMAD.WIDE R28, R9, 0x2, R24 ;  /* 0x00000002091c8825 */ /* 0x002fe200078e0218 */
        /* <DEDUP_REMOVED lines=9> */
[----:B---3--:R-:W-:-:S04]  /*19810*/  @!P0 IMAD.WIDE R30, R9, 0x2, R26 ;  /* 0x00000002091e8825 */ /* 0x008fc800078e021a */
[----:B----4-:R-:W-:Y:S01]  /*19820*/  @!P0 IMAD.WIDE R34, R9, 0x2, R24 ;  /* 0x0000000209228825 */ /* 0x010fe200078e0218 */
        /* <DEDUP_REMOVED lines=9> */
[----:B-1----:R-:W-:-:S04]  /*198c0*/  @!P0 IMAD.WIDE R16, R9, 0x2, R26 ;  /* 0x0000000209108825 */ /* 0x002fc800078e021a */
[----:B--2---:R-:W-:Y:S01]  /*198d0*/  @!P0 IMAD.WIDE R28, R9, 0x2, R24 ;  /* 0x00000002091c8825 */ /* 0x004fe200078e0218 */
        /* <DEDUP_REMOVED lines=12> */
.L_x_1078:
[----:B------:R-:W-:Y:S05]  /*199a0*/  BSYNC B0 ;  /* 0x0000000000007941 */ /* 0x000fea0003800000 */
.L_x_1077:
[----:B---3--:R1:W3:Y:S01]  /*199b0*/  LDL.64 R28, [R8+0x20] ;  /* 0x00002000081c7983 */ /* 0x0082e20000100a00 */
[----:B------:R-:W-:-:S04]  /*199c0*/  DEPBAR.LE SB0, 0x3 ;  /* 0x000080c00000791a */ /* 0x000fc80000000000 */
[----:B------:R1:W4:Y:S01]  /*199d0*/  LDL.64 R42, [R8+0x28] ;  /* 0x00002800082a7983 */ /* 0x0003220000100a00 */
[----:B------:R-:W-:Y:S03]  /*199e0*/  WARPSYNC 0xffffffff ;  /* 0xffffffff00007948 */ /* 0x000fe60003800000 */
[----:B------:R-:W-:Y:S01]  /*199f0*/  BAR.SYNC.DEFER_BLOCKING 0x0 ;  /* 0x0000000000007b1d */ /* 0x000fe20000010000 */
[----:B-----5:R-:W-:Y:S02]  /*19a00*/  IMAD.MOV.U32 R17, RZ, RZ, R62 ;  /* 0x000000ffff117224 */ /* 0x020fe400078e003e */
[----:B------:R-:W-:-:S03]  /*19a10*/  IMAD.MOV.U32 R18, RZ, RZ, R66 ;  /* 0x000000ffff127224 */ /* 0x000fc600078e0042 */
[----:B------:R-:W-:Y:S01]  /*19a20*/  PRMT R26, R17, 0x7610, R26 ;  /* 0x00007610111a7816 */ /* 0x000fe2000000001a */
[----:B------:R-:W-:Y:S02]  /*19a30*/  IMAD.MOV.U32 R17, RZ, RZ, R67 ;  /* 0x000000ffff117224 */ /* 0x000fe400078e0043 */
[----:B-1----:R-:W-:Y:S01]  /*19a40*/  IMAD.MOV.U32 R8, RZ, RZ, R77 ;  /* 0x000000ffff087224 */ /* 0x002fe200078e004d */
[----:B---3--:R1:W3:Y:S04]  /*19a50*/  LD.E R9, [R28.64] ;  /* 0x000000041c097980 */ /* 0x0082e8000c101900 */
[----:B----4-:R-:W4:Y:S01]  /*19a60*/  LD.E.64 R42, [R42.64] ;  /* 0x000000042a2a7980 */ /* 0x010f22000c101b00 */
[----:B------:R-:W-:Y:S01]  /*19a70*/  PRMT R31, R8, 0x7610, R31 ;  /* 0x00007610081f7816 */ /* 0x000fe2000000001f */
[----:B------:R-:W-:Y:S01]  /*19a80*/  IMAD.MOV.U32 R11, RZ, RZ, R63 ;  /* 0x000000ffff0b7224 */ /* 0x000fe200078e003f */
[----:B------:R-:W-:Y:S01]  /*19a90*/  SHF.R.S32.HI R8, RZ, 0x1f, R23 ;  /* 0x0000001fff087819 */ /* 0x000fe20000011417 */
[----:B------:R-:W-:Y:S01]  /*19aa0*/  BSSY B1, `(.L_x_1079) ;  /* 0x0000178000017945 */ /* 0x000fe20003800000 */
[----:B------:R-:W-:Y:S01]  /*19ab0*/  LEA.HI R10, R19, R108, RZ, 0x5 ;  /* 0x0000006c130a7211 */ /* 0x000fe200078f28ff */
[----:B------:R-:W-:Y:S01]  /*19ac0*/  IMAD.MOV.U32 R16, RZ, RZ, R48 ;  /* 0x000000ffff107224 */ /* 0x000fe200078e0030 */
[----:B------:R-:W-:Y:S01]  /*19ad0*/  LEA.HI R8, R8, R23, RZ, 0x3 ;  /* 0x0000001708087211 */ /* 0x000fe200078f18ff */
[----:B------:R-:W-:Y:S01]  /*19ae0*/  IMAD.MOV.U32 R15, RZ, RZ, R49 ;  /* 0x000000ffff0f7224 */ /* 0x000fe200078e0031 */
[----:B------:R-:W-:Y:S01]  /*19af0*/  PRMT R25, R11, 0x7610, R25 ;  /* 0x000076100b197816 */ /* 0x000fe20000000019 */
[----:B------:R-:W-:Y:S01]  /*19b00*/  IMAD.MOV.U32 R11, RZ, RZ, R76 ;  /* 0x000000ffff0b7224 */ /* 0x000fe200078e004c */
[----:B------:R-:W-:Y:S01]  /*19b10*/  LOP3.LUT R8, R8, 0xfffffff8, RZ, 0xc0, !PT ;  /* 0xfffffff808087812 */ /* 0x000fe200078ec0ff */
[----:B------:R-:W-:-:S03]  /*19b20*/  IMAD.SHL.U32 R10, R10, 0x10, RZ ;  /* 0x000000100a0a7824 */ /* 0x000fc600078e00ff */
[----:B------:R-:W-:Y:S01]  /*19b30*/  PRMT R34, R11, 0x7610, R34 ;  /* 0x000076100b227816 */ /* 0x000fe20000000022 */
[----:B------:R-:W-:Y:S02]  /*19b40*/  IMAD.IADD R8, R23, 0x1, -R8 ;  /* 0x0000000117087824 */ /* 0x000fe400078e0a08 */
[----:B------:R-:W-:Y:S01]  /*19b50*/  IMAD.MOV.U32 R11, RZ, RZ, R92 ;  /* 0x000000ffff0b7224 */ /* 0x000fe200078e005c */
[----:B-1----:R-:W-:Y:S01]  /*19b60*/  PRMT R28, R17, 0x7610, R28 ;  /* 0x00007610111c7816 */ /* 0x002fe2000000001c */
[----:B------:R-:W-:Y:S01]  /*19b70*/  IMAD.MOV.U32 R17, RZ, RZ, R87 ;  /* 0x000000ffff117224 */ /* 0x000fe200078e0057 */
[----:B------:R-:W-:Y:S01]  /*19b80*/  PRMT R29, R18, 0x7610, R29 ;  /* 0x00007610121d7816 */ /* 0x000fe2000000001d */
[----:B------:R-:W-:Y:S01]  /*19b90*/  IMAD.MOV.U32 R18, RZ, RZ, R86 ;  /* 0x000000ffff127224 */ /* 0x000fe200078e0056 */
[----:B------:R-:W-:Y:S01]  /*19ba0*/  PRMT R45, R11, 0x7610, R45 ;  /* 0x000076100b2d7816 */ /* 0x000fe2000000002d */
[----:B------:R-:W-:Y:S01]  /*19bb0*/  IMAD.SHL.U32 R39, R8, 0x40, RZ ;  /* 0x0000004008277824 */ /* 0x000fe200078e00ff */
[----:B------:R-:W-:Y:S01]  /*19bc0*/  PRMT R37, R17, 0x7610, R37 ;  /* 0x0000761011257816 */ /* 0x000fe20000000025 */
[----:B------:R-:W-:Y:S01]  /*19bd0*/  IMAD.MOV.U32 R17, RZ, RZ, R46 ;  /* 0x000000ffff117224 */ /* 0x000fe200078e002e */
[----:B------:R-:W-:Y:S01]  /*19be0*/  PRMT R38, R18, 0x7610, R38 ;  /* 0x0000761012267816 */ /* 0x000fe20000000026 */
[----:B------:R-:W-:Y:S01]  /*19bf0*/  IMAD.MOV.U32 R18, RZ, RZ, R93 ;  /* 0x000000ffff127224 */ /* 0x000fe200078e005d */
[----:B------:R-:W-:Y:S01]  /*19c00*/  LOP3.LUT R39, R39, 0x1c0, RZ, 0xc0, !PT ;  /* 0x000001c027277812 */ /* 0x000fe200078ec0ff */
[----:B------:R-:W-:Y:S01]  /*19c10*/  IMAD.MOV.U32 R11, RZ, RZ, R47 ;  /* 0x000000ffff0b7224 */ /* 0x000fe200078e002f */
[----:B------:R-:W-:Y:S01]  /*19c20*/  PRMT R14, R17, 0x7610, R14 ;  /* 0x00007610110e7816 */ /* 0x000fe2000000000e */
[----:B------:R-:W-:Y:S01]  /*19c30*/  IMAD.MOV.U32 R17, RZ, RZ, R57 ;  /* 0x000000ffff117224 */ /* 0x000fe200078e0039 */
[----:B------:R-:W-:Y:S01]  /*19c40*/  PRMT R41, R18, 0x7610, R41 ;  /* 0x0000761012297816 */ /* 0x000fe20000000029 */
[----:B------:R-:W-:Y:S01]  /*19c50*/  IMAD.MOV.U32 R18, RZ, RZ, R56 ;  /* 0x000000ffff127224 */ /* 0x000fe200078e0038 */
[----:B------:R-:W-:-:S02]  /*19c60*/  LOP3.LUT R35, R39, 0x18, R72, 0xf8, !PT ;  /* 0x0000001827237812 */ /* 0x000fc400078ef848 */
[----:B------:R-:W-:Y:S01]  /*19c70*/  PRMT R19, R17, 0x7610, R19 ;  /* 0x0000761011137816 */ /* 0x000fe20000000013 */
[----:B------:R-:W-:Y:S01]  /*19c80*/  IMAD.MOV.U32 R17, RZ, RZ, R74 ;  /* 0x000000ffff117224 */ /* 0x000fe200078e004a */
[----:B------:R-:W-:Y:S02]  /*19c90*/  PRMT R24, R18, 0x7610, R24 ;  /* 0x0000761012187816 */ /* 0x000fe40000000018 */
[----:B------:R-:W-:Y:S02]  /*19ca0*/  SHF.R.U32.HI R18, RZ, 0x3, R39 ;  /* 0x00000003ff127819 */ /* 0x000fe40000011627 */
[----:B------:R-:W-:Y:S01]  /*19cb0*/  PRMT R13, R11, 0x7610, R13 ;  /* 0x000076100b0d7816 */ /* 0x000fe2000000000d */
[----:B------:R-:W-:Y:S01]  /*19cc0*/  IMAD.MOV.U32 R11, RZ, RZ, R64 ;  /* 0x000000ffff0b7224 */ /* 0x000fe200078e0040 */
[----:B------:R-:W-:Y:S02]  /*19cd0*/  PRMT R36, R17, 0x7610, R36 ;  /* 0x0000761011247816 */ /* 0x000fe40000000024 */
[----:B------:R-:W-:Y:S01]  /*19ce0*/  LOP3.LUT R17, R35, R18, RZ, 0x3c, !PT ;  /* 0x0000001223117212 */ /* 0x000fe200078e3cff */
[----:B------:R-:W-:Y:S01]  /*19cf0*/  IMAD.MOV.U32 R18, RZ, RZ, 0x20 ;  /* 0x00000020ff127424 */ /* 0x000fe200078e00ff */
[----:B------:R-:W-:Y:S01]  /*19d00*/  LOP3.LUT P0, RZ, R8, 0x4, RZ, 0xc0, !PT ;  /* 0x0000000408ff7812 */ /* 0x000fe2000780c0ff */
[----:B------:R-:W-:Y:S01]  /*19d10*/  IMAD.MOV.U32 R8, RZ, RZ, R89 ;  /* 0x000000ffff087224 */ /* 0x000fe200078e0059 */
[----:B--2---:R-:W-:Y:S01]  /*19d20*/  PRMT R27, R11, 0x7610, R27 ;  /* 0x000076100b1b7816 */ /* 0x004fe2000000001b */
[----:B------:R-:W-:Y:S01]  /*19d30*/  IMAD.MOV.U32 R11, RZ, RZ, R65 ;  /* 0x000000ffff0b7224 */ /* 0x000fe200078e0041 */
[----:B------:R-:W-:-:S02]  /*19d40*/  SEL R18, R18, 0xffffffe0, !P0 ;  /* 0xffffffe012127807 */ /* 0x000fc40004000000 */
[----:B------:R-:W-:Y:S01]  /*19d50*/  LOP3.LUT R17, R17, 0xfffffe00, R10, 0xf8, !PT ;  /* 0xfffffe0011117812 */ /* 0x000fe200078ef80a */
[----:B------:R-:W-:Y:S01]  /*19d60*/  IMAD.MOV.U32 R10, RZ, RZ, R85 ;  /* 0x000000ffff0a7224 */ /* 0x000fe200078e0055 */
[----:B------:R-:W-:Y:S01]  /*19d70*/  PRMT R30, R11, 0x7610, R30 ;  /* 0x000076100b1e7816 */ /* 0x000fe2000000001e */
[----:B------:R-:W-:Y:S01]  /*19d80*/  IMAD.MOV.U32 R11, RZ, RZ, R75 ;  /* 0x000000ffff0b7224 */ /* 0x000fe200078e004b */
[----:B------:R-:W-:Y:S02]  /*19d90*/  PRMT R50, R8, 0x7610, R50 ;  /* 0x0000761008327816 */ /* 0x000fe40000000032 */
[----:B------:R-:W-:Y:S02]  /*19da0*/  PRMT R39, R10, 0x7610, R39 ;  /* 0x000076100a277816 */ /* 0x000fe40000000027 */
[----:B------:R-:W-:Y:S01]  /*19db0*/  PRMT R35, R11, 0x7610, R35 ;  /* 0x000076100b237816 */ /* 0x000fe20000000023 */
[----:B------:R-:W-:Y:S02]  /*19dc0*/  IMAD.MOV.U32 R11, RZ, RZ, R84 ;  /* 0x000000ffff0b7224 */ /* 0x000fe400078e0054 */
[----:B---3--:R-:W-:-:S03]  /*19dd0*/  IMAD R54, R9, -0x80, R40 ;  /* 0xffffff8009367824 */ /* 0x008fc600078e0228 */
[----:B------:R-:W-:Y:S01]  /*19de0*/  PRMT R40, R11, 0x7610, R40 ;  /* 0x000076100b287816 */ /* 0x000fe20000000028 */
[----:B------:R-:W-:Y:S01]  /*19df0*/  IMAD.MOV.U32 R9, RZ, RZ, R88 ;  /* 0x000000ffff097224 */ /* 0x000fe200078e0058 */
[----:B------:R-:W-:Y:S01]  /*19e00*/  IMNMX R54, R54, 0x80, PT ;  /* 0x0000008036367817 */ /* 0x000fe20003800200 */
[----:B----4-:R-:W-:-:S03]  /*19e10*/  IMAD.WIDE.U32 R52, R17, 0x2, R42 ;  /* 0x0000000211347825 */ /* 0x010fc600078e002a */
[----:B------:R-:W-:Y:S02]  /*19e20*/  PRMT R51, R9, 0x7610, R51 ;  /* 0x0000761009337816 */ /* 0x000fe40000000033 */
[----:B------:R-:W-:-:S13]  /*19e30*/  ISETP.GE.AND P0, PT, R23, R54, PT ;  /* 0x000000361700720c */ /* 0x000fda0003f06270 */
[----:B------:R-:W-:Y:S05]  /*19e40*/  @P0 BRA `(.L_x_1080) ;  /* 0x000013d000000947 */ /* 0x000fea0003800000 */
[----:B------:R-:W-:Y:S01]  /*19e50*/  ISETP.GE.AND P0, PT, R12, R21, PT ;  /* 0x000000150c00720c */ /* 0x000fe20003f06270 */
[----:B------:R-:W-:-:S12]  /*19e60*/  BSSY B0, `(.L_x_1081) ;  /* 0x0000030000007945 */ /* 0x000fd80003800000 */
[----:B------:R-:W-:Y:S05]  /*19e70*/  @P0 BRA `(.L_x_1082) ;  /* 0x000002e000000947 */ /* 0x000fea0003800000 */
[----:B------:R-:W2:Y:S01]  /*19e80*/  LD.E.128 R8, [R52.64] ;  /* 0x0000000434087980 */ /* 0x000ea2000c101d00 */
[----:B------:R-:W-:Y:S02]  /*19e90*/  SHF.R.U32.HI R72, RZ, 0x10, R113 ;  /* 0x00000010ff487819 */ /* 0x000fe40000011671 */
[--C-:B------:R-:W-:Y:S02]  /*19ea0*/  SHF.R.U32.HI R110, RZ, 0x10, R115.reuse ;  /* 0x00000010ff6e7819 */ /* 0x100fe40000011673 */
[----:B------:R-:W-:Y:S02]  /*19eb0*/  PRMT R72, R13, 0x5432, R72 ;  /* 0x000054320d487816 */ /* 0x000fe40000000048 */
[----:B------:R-:W-:Y:S02]  /*19ec0*/  SHF.R.U64 R111, R114, 0x10, R115 ;  /* 0x00000010726f7819 */ /* 0x000fe40000001273 */
[----:B------:R-:W-:Y:S02]  /*19ed0*/  SHF.R.U64 R109, R112, 0x10, R113 ;  /* 0x00000010706d7819 */ /* 0x000fe40000001271 */
[----:B------:R-:W-:-:S02]  /*19ee0*/  PRMT R107, R107, 0x5410, R110 ;  /* 0x000054106b6b7816 */ /* 0x000fc4000000006e */
[----:B------:R-:W-:Y:S02]  /*19ef0*/  PRMT R108, R14, 0x5432, R111 ;  /* 0x000054320e6c7816 */ /* 0x000fe4000000006f */
[----:B------:R-:W-:Y:S02]  /*19f00*/  PRMT R106, R106, 0x5410, R109 ;  /* 0x000054106a6a7816 */ /* 0x000fe4000000006d */
[----:B------:R-:W-:Y:S02]  /*19f10*/  LOP3.LUT R115, R107, 0xffff0000, RZ, 0xc0, !PT ;  /* 0xffff00006b737812 */ /* 0x000fe400078ec0ff */
[----:B------:R-:W-:Y:S02]  /*19f20*/  LOP3.LUT R121, R108, 0xffff0000, RZ, 0xc0, !PT ;  /* 0xffff00006c797812 */ /* 0x000fe400078ec0ff */
[----:B--2---:R-:W-:Y:S01]  /*19f30*/  SHF.L.U32 R114, R8, 0x10, RZ ;  /* 0x0000001008727819 */ /* 0x004fe200000006ff */
        /* <DEDUP_REMOVED lines=33> */
[----:B------:R1:W-:Y:S02]  /*1a150*/  ST.E.128 [R52.64], R8 ;  /* 0x0000000834007985 */ /* 0x0003e4000c101d04 */
.L_x_1082:
[----:B------:R-:W-:Y:S05]  /*1a160*/  BSYNC B0 ;  /* 0x0000000000007941 */ /* 0x000fea0003800000 */
.L_x_1081:
[----:B-1----:R-:W-:Y:S01]  /*1a170*/  IADD3 R8, R12, 0x10, RZ ;  /* 0x000000100c087810 */ /* 0x002fe20007ffe0ff */
[----:B------:R-:W-:Y:S03]  /*1a180*/  BSSY B0, `(.L_x_1083) ;  /* 0x0000035000007945 */ /* 0x000fe60003800000 */
[----:B------:R-:W-:-:S13]  /*1a190*/  ISETP.GE.AND P0, PT, R8, R21, PT ;  /* 0x000000150800720c */ /* 0x000fda0003f06270 */
[----:B------:R-:W-:Y:S05]  /*1a1a0*/  @P0 BRA `(.L_x_1084) ;  /* 0x0000032000000947 */ /* 0x000fea0003800000 */
[----:B------:R-:W-:-:S04]  /*1a1b0*/  IADD3 R11, P0, R18, R17, RZ ;  /* 0x00000011120b7210 */ /* 0x000fc80007f1e0ff */
[----:B------:R-:W-:Y:S02]  /*1a1c0*/  LEA.HI.X.SX32 R9, R18, RZ, 0x1, P0 ;  /* 0x000000ff12097211 */ /* 0x000fe400000f0eff */
[----:B------:R-:W-:-:S04]  /*1a1d0*/  LEA R114, P0, R11, R42, 0x1 ;  /* 0x0000002a0b727211 */ /* 0x000fc800078008ff */
[----:B------:R-:W-:-:S05]  /*1a1e0*/  LEA.HI.X R115, R11, R43, R9, 0x1, P0 ;  /* 0x0000002b0b737211 */ /* 0x000fca00000f0c09 */
[----:B------:R-:W2:Y:S01]  /*1a1f0*/  LD.E.128 R8, [R114.64] ;  /* 0x0000000472087980 */ /* 0x000ea2000c101d00 */
[--C-:B------:R-:W-:Y:S02]  /*1a200*/  SHF.R.U64 R106, R126, 0x10, R127.reuse ;  /* 0x000000107e6a7819 */ /* 0x100fe4000000127f */
[----:B------:R-:W-:Y:S02]  /*1a210*/  SHF.R.U32.HI R127, RZ, 0x10, R127 ;  /* 0x00000010ff7f7819 */ /* 0x000fe4000001167f */
[--C-:B------:R-:W-:Y:S02]  /*1a220*/  SHF.R.U32.HI R111, RZ, 0x10, R129.reuse ;  /* 0x00000010ff6f7819 */ /* 0x100fe40000011681 */
[----:B------:R-:W-:Y:S02]  /*1a230*/  SHF.R.U64 R72, R128, 0x10, R129 ;  /* 0x0000001080487819 */ /* 0x000fe40000001281 */
[----:B------:R-:W-:Y:S02]  /*1a240*/  PRMT R127, R96, 0x5410, R127 ;  /* 0x00005410607f7816 */ /* 0x000fe4000000007f */
[----:B------:R-:W-:-:S02]  /*1a250*/  PRMT R111, R98, 0x5410, R111 ;  /* 0x00005410626f7816 */ /* 0x000fc4000000006f */
[----:B------:R-:W-:Y:S01]  /*1a260*/  PRMT R99, R99, 0x5410, R72 ;  /* 0x0000541063637816 */ /* 0x000fe20000000048 */
[C---:B------:R-:W-:Y:S01]  /*1a270*/  IMAD.U32 R109, R127.reuse, 0x10000, RZ ;  /* 0x000100007f6d7824 */ /* 0x040fe200078e00ff */
[----:B------:R-:W-:Y:S01]  /*1a280*/  LOP3.LUT R107, R127, 0xffff0000, RZ, 0xc0, !PT ;  /* 0xffff00007f6b7812 */ /* 0x000fe200078ec0ff */
[----:B------:R-:W-:Y:S01]  /*1a290*/  IMAD.U32 R113, R111, 0x10000, RZ ;  /* 0x000100006f717824 */ /* 0x000fe200078e00ff */
[----:B------:R-:W-:Y:S02]  /*1a2a0*/  PRMT R97, R97, 0x5410, R106 ;  /* 0x0000541061617816 */ /* 0x000fe4000000006a */
[----:B------:R-:W-:Y:S02]  /*1a2b0*/  LOP3.LUT R111, R111, 0xffff0000, RZ, 0xc0, !PT ;  /* 0xffff00006f6f7812 */ /* 0x000fe400078ec0ff */
[C---:B--2---:R-:W-:Y:S01]  /*1a2c0*/  LOP3.LUT R72, R10.reuse, 0xffff0000, RZ, 0xc0, !PT ;  /* 0xffff00000a487812 */ /* 0x044fe200078ec0ff */
[----:B------:R-:W-:Y:S01]  /*1a2d0*/  IMAD.U32 R96, R10, 0x10000, RZ ;  /* 0x000100000a607824 */ /* 0x000fe200078e00ff */
[C---:B------:R-:W-:Y:S01]  /*1a2e0*/  LOP3.LUT R98, R11.reuse, 0xffff0000, RZ, 0xc0, !PT ;  /* 0xffff00000b627812 */ /* 0x040fe200078ec0ff */
[----:B------:R-:W-:Y:S01]  /*1a2f0*/  IMAD.U32 R10, R11, 0x10000, RZ ;  /* 0x000100000b0a7824 */ /* 0x000fe200078e00ff */
[C---:B------:R-:W-:Y:S01]  /*1a300*/  LOP3.LUT R106, R8.reuse, 0xffff0000, RZ, 0xc0, !PT ;  /* 0xffff0000086a7812 */ /* 0x040fe200078ec0ff */
[----:B------:R-:W-:Y:S01]  /*1a310*/  IMAD.U32 R108, R8, 0x10000, RZ ;  /* 0x00010000086c7824 */ /* 0x000fe200078e00ff */
[----:B------:R-:W-:Y:S01]  /*1a320*/  LOP3.LUT R110, R9, 0xffff0000, RZ, 0xc0, !PT ;  /* 0xffff0000096e7812 */ /* 0x000fe200078ec0ff */
[----:B------:R-:W-:-:S02]  /*1a330*/  FMUL.FTZ R11, R72, R109 ;  /* 0x0000006d480b7220 */ /* 0x000fc40000410000 */
[----:B------:R-:W-:Y:S02]  /*1a340*/  IMAD.U32 R8, R9, 0x10000, RZ ;  /* 0x0001000009087824 */ /* 0x000fe400078e00ff */
[----:B------:R-:W-:Y:S02]  /*1a350*/  FMUL.FTZ R72, R72, R113 ;  /* 0x0000007148487220 */ /* 0x000fe40000410000 */
[----:B------:R-:W-:Y:S02]  /*1a360*/  FMUL.FTZ R9, R98, R107 ;  /* 0x0000006b62097220 */ /* 0x000fe40000410000 */
[----:B------:R-:W-:Y:S02]  /*1a370*/  FFMA.FTZ R72, R96, R109, R72 ;  /* 0x0000006d60487223 */ /* 0x000fe40000010048 */
[-C--:B------:R-:W-:Y:S02]  /*1a380*/  FMUL.FTZ R98, R98, R111.reuse ;  /* 0x0000006f62627220 */ /* 0x080fe40000410000 */
[----:B------:R-:W-:-:S02]  /*1a390*/  FFMA.FTZ R9, R10, R111, -R9 ;  /* 0x0000006f0a097223 */ /* 0x000fc40000010809 */
[C---:B------:R-:W-:Y:S01]  /*1a3a0*/  IMAD.U32 R109, R97.reuse, 0x10000, RZ ;  /* 0x00010000616d7824 */ /* 0x040fe200078e00ff */
[----:B------:R-:W-:Y:S01]  /*1a3b0*/  LOP3.LUT R97, R97, 0xffff0000, RZ, 0xc0, !PT ;  /* 0xffff000061617812 */ /* 0x000fe200078ec0ff */
[C---:B------:R-:W-:Y:S01]  /*1a3c0*/  IMAD.U32 R111, R99.reuse, 0x10000, RZ ;  /* 0x00010000636f7824 */ /* 0x040fe200078e00ff */
[----:B------:R-:W-:Y:S01]  /*1a3d0*/  LOP3.LUT R99, R99, 0xffff0000, RZ, 0xc0, !PT ;  /* 0xffff000063637812 */ /* 0x000fe200078ec0ff */
[----:B------:R-:W-:Y:S02]  /*1a3e0*/  FFMA.FTZ R11, R96, R113, -R11 ;  /* 0x00000071600b7223 */ /* 0x000fe4000001080b */
[----:B------:R-:W-:Y:S02]  /*1a3f0*/  FFMA.FTZ R98, R10, R107, R98 ;  /* 0x0000006b0a627223 */ /* 0x000fe40000010062 */
[----:B------:R-:W-:Y:S02]  /*1a400*/  FMUL.FTZ R10, R106, R109 ;  /* 0x0000006d6a0a7220 */ /* 0x000fe40000410000 */
[----:B------:R-:W-:-:S02]  /*1a410*/  FMUL.FTZ R96, R110, R97 ;  /* 0x000000616e607220 */ /* 0x000fc40000410000 */
[----:B------:R-:W-:Y:S02]  /*1a420*/  FMUL.FTZ R106, R106, R111 ;  /* 0x0000006f6a6a7220 */ /* 0x000fe40000410000 */
        /* <DEDUP_REMOVED lines=9> */
[----:B------:R1:W-:Y:S02]  /*1a4c0*/  ST.E.128 [R114.64], R8 ;  /* 0x0000000872007985 */ /* 0x0003e4000c101d04 */
.L_x_1084:
[----:B------:R-:W-:Y:S05]  /*1a4d0*/  BSYNC B0 ;  /* 0x0000000000007941 */ /* 0x000fea0003800000 */
.L_x_1083:
[----:B-1----:R-:W-:Y:S01]  /*1a4e0*/  IADD3 R8, R12, 0x20, RZ ;  /* 0x000000200c087810 */ /* 0x002fe20007ffe0ff */
[----:B------:R-:W-:Y:S03]  /*1a4f0*/  BSSY B0, `(.L_x_1085) ;  /* 0x0000031000007945 */ /* 0x000fe60003800000 */
[----:B------:R-:W-:-:S13]  /*1a500*/  ISETP.GE.AND P0, PT, R8, R21, PT ;  /* 0x000000150800720c */ /* 0x000fda0003f06270 */
[----:B------:R-:W-:Y:S05]  /*1a510*/  @P0 BRA `(.L_x_1086) ;  /* 0x000002e000000947 */ /* 0x000fea0003800000 */
[----:B------:R-:W2:Y:S01]  /*1a520*/  LD.E.128 R8, [R52.64+0x4000] ;  /* 0x0040000434087980 */ /* 0x000ea2000c101d00 */
        /* <DEDUP_REMOVED lines=10> */
[C---:B--2---:R-:W-:Y:S01]  /*1a5d0*/  IMAD.U32 R96, R10.reuse, 0x10000, RZ ;  /* 0x000100000a607824 */ /* 0x044fe200078e00ff */
        /* <DEDUP_REMOVED lines=33> */
[----:B------:R1:W-:Y:S02]  /*1a7f0*/  ST.E.128 [R52.64+0x4000], R8 ;  /* 0x0040000834007985 */ /* 0x0003e4000c101d04 */
.L_x_1086:
[----:B------:R-:W-:Y:S05]  /*1a800*/  BSYNC B0 ;  /* 0x0000000000007941 */ /* 0x000fea0003800000 */
.L_x_1085:
[----:B-1----:R-:W-:Y:S01]  /*1a810*/  IADD3 R8, R12, 0x30, RZ ;  /* 0x000000300c087810 */ /* 0x002fe20007ffe0ff */
[----:B------:R-:W-:Y:S03]  /*1a820*/  BSSY B0, `(.L_x_1087) ;  /* 0x0000036000007945 */ /* 0x000fe60003800000 */
[----:B------:R-:W-:-:S13]  /*1a830*/  ISETP.GE.AND P0, PT, R8, R21, PT ;  /* 0x000000150800720c */ /* 0x000fda0003f06270 */
[----:B------:R-:W-:Y:S05]  /*1a840*/  @P0 BRA `(.L_x_1088) ;  /* 0x0000033000000947 */ /* 0x000fea0003800000 */
[----:B------:R-:W-:-:S04]  /*1a850*/  IADD3 R8, R18, 0x2000, RZ ;  /* 0x0000200012087810 */ /* 0x000fc80007ffe0ff */
[----:B------:R-:W-:-:S04]  /*1a860*/  IADD3 R11, P0, R17, R8, RZ ;  /* 0x00000008110b7210 */ /* 0x000fc80007f1e0ff */
[----:B------:R-:W-:Y:S02]  /*1a870*/  LEA.HI.X.SX32 R9, R8, RZ, 0x1, P0 ;  /* 0x000000ff08097211 */ /* 0x000fe400000f0eff */
[----:B------:R-:W-:-:S04]  /*1a880*/  LEA R106, P0, R11, R42, 0x1 ;  /* 0x0000002a0b6a7211 */ /* 0x000fc800078008ff */
[----:B------:R-:W-:-:S05]  /*1a890*/  LEA.HI.X R107, R11, R43, R9, 0x1, P0 ;  /* 0x0000002b0b6b7211 */ /* 0x000fca00000f0c09 */
[----:B------:R-:W2:Y:S01]  /*1a8a0*/  LD.E.128 R8, [R106.64] ;  /* 0x000000046a087980 */ /* 0x000ea2000c101d00 */
[--C-:B------:R-:W-:Y:S02]  /*1a8b0*/  SHF.R.U64 R72, R118, 0x10, R119.reuse ;  /* 0x0000001076487819 */ /* 0x100fe40000001277 */
[----:B------:R-:W-:Y:S02]  /*1a8c0*/  SHF.R.U32.HI R119, RZ, 0x10, R119 ;  /* 0x00000010ff777819 */ /* 0x000fe40000011677 */
[--C-:B------:R-:W-:Y:S02]  /*1a8d0*/  SHF.R.U64 R90, R116, 0x10, R117.reuse ;  /* 0x00000010745a7819 */ /* 0x100fe40000001275 */
[----:B------:R-:W-:Y:S02]  /*1a8e0*/  SHF.R.U32.HI R116, RZ, 0x10, R117 ;  /* 0x00000010ff747819 */ /* 0x000fe40000011675 */
[----:B------:R-:W-:Y:S02]  /*1a8f0*/  PRMT R78, R78, 0x5410, R119 ;  /* 0x000054104e4e7816 */ /* 0x000fe40000000077 */
[----:B------:R-:W-:-:S02]  /*1a900*/  PRMT R116, R71, 0x5410, R116 ;  /* 0x0000541047747816 */ /* 0x000fc40000000074 */
[----:B------:R-:W-:Y:S01]  /*1a910*/  PRMT R73, R73, 0x5410, R90 ;  /* 0x0000541049497816 */ /* 0x000fe2000000005a */
[C---:B------:R-:W-:Y:S01]  /*1a920*/  IMAD.U32 R90, R78.reuse, 0x10000, RZ ;  /* 0x000100004e5a7824 */ /* 0x040fe200078e00ff */
[----:B------:R-:W-:Y:S01]  /*1a930*/  LOP3.LUT R83, R78, 0xffff0000, RZ, 0xc0, !PT ;  /* 0xffff00004e537812 */ /* 0x000fe200078ec0ff */
[C---:B------:R-:W-:Y:S01]  /*1a940*/  IMAD.U32 R78, R116.reuse, 0x10000, RZ ;  /* 0x00010000744e7824 */ /* 0x040fe200078e00ff */
[----:B------:R-:W-:Y:S02]  /*1a950*/  PRMT R79, R79, 0x5410, R72 ;  /* 0x000054104f4f7816 */ /* 0x000fe40000000048 */
[----:B------:R-:W-:Y:S02]  /*1a960*/  LOP3.LUT R81, R116, 0xffff0000, RZ, 0xc0, !PT ;  /* 0xffff000074517812 */ /* 0x000fe400078ec0ff */
[C---:B--2---:R-:W-:Y:S01]  /*1a970*/  LOP3.LUT R71, R10.reuse, 0xffff0000, RZ, 0xc0, !PT ;  /* 0xffff00000a477812 */ /* 0x044fe200078ec0ff */
[----:B------:R-:W-:Y:S01]  /*1a980*/  IMAD.U32 R72, R10, 0x10000, RZ ;  /* 0x000100000a487824 */ /* 0x000fe200078e00ff */
[C---:B------:R-:W-:Y:S01]  /*1a990*/  LOP3.LUT R96, R11.reuse, 0xffff0000, RZ, 0xc0, !PT ;  /* 0xffff00000b607812 */ /* 0x040fe200078ec0ff */
[----:B------:R-:W-:Y:S01]  /*1a9a0*/  IMAD.U32 R10, R11, 0x10000, RZ ;  /* 0x000100000b0a7824 */ /* 0x000fe200078e00ff */
[----:B------:R-:W-:Y:S01]  /*1a9b0*/  LOP3.LUT R91, R8, 0xffff0000, RZ, 0xc0, !PT ;  /* 0xffff0000085b7812 */ /* 0x000fe200078ec0ff */
[----:B------:R-:W-:Y:S01]  /*1a9c0*/  FMUL.FTZ R11, R71, R78 ;  /* 0x0000004e470b7220 */ /* 0x000fe20000410000 */
[----:B------:R-:W-:Y:S01]  /*1a9d0*/  LOP3.LUT R98, R9, 0xffff0000, RZ, 0xc0, !PT ;  /* 0xffff000009627812 */ /* 0x000fe200078ec0ff */
[----:B------:R-:W-:-:S02]  /*1a9e0*/  FMUL.FTZ R71, R71, R90 ;  /* 0x0000005a47477220 */ /* 0x000fc40000410000 */
[----:B------:R-:W-:Y:S02]  /*1a9f0*/  IMAD.U32 R97, R8, 0x10000, RZ ;  /* 0x0001000008617824 */ /* 0x000fe400078e00ff */
[C---:B------:R-:W-:Y:S02]  /*1aa00*/  FFMA.FTZ R11, R72.reuse, R90, -R11 ;  /* 0x0000005a480b7223 */ /* 0x040fe4000001080b */
[----:B------:R-:W-:Y:S02]  /*1aa10*/  IMAD.U32 R8, R9, 0x10000, RZ ;  /* 0x0001000009087824 */ /* 0x000fe400078e00ff */
[----:B------:R-:W-:Y:S02]  /*1aa20*/  FFMA.FTZ R72, R72, R78, R71 ;  /* 0x0000004e48487223 */ /* 0x000fe40000010047 */
[C---:B------:R-:W-:Y:S02]  /*1aa30*/  FMUL.FTZ R9, R96.reuse, R81 ;  /* 0x0000005160097220 */ /* 0x040fe40000410000 */
[C---:B------:R-:W-:Y:S01]  /*1aa40*/  IMAD.U32 R78, R73.reuse, 0x10000, RZ ;  /* 0x00010000494e7824 */ /* 0x040fe200078e00ff */
[----:B------:R-:W-:Y:S01]  /*1aa50*/  LOP3.LUT R73, R73, 0xffff0000, RZ, 0xc0, !PT ;  /* 0xffff000049497812 */ /* 0x000fe200078ec0ff */
[----:B------:R-:W-:-:S02]  /*1aa60*/  FMUL.FTZ R96, R96, R83 ;  /* 0x0000005360607220 */ /* 0x000fc40000410000 */
[C---:B------:R-:W-:Y:S01]  /*1aa70*/  IMAD.U32 R90, R79.reuse, 0x10000, RZ ;  /* 0x000100004f5a7824 */ /* 0x040fe200078e00ff */
[----:B------:R-:W-:Y:S01]  /*1aa80*/  LOP3.LUT R79, R79, 0xffff0000, RZ, 0xc0, !PT ;  /* 0xffff00004f4f7812 */ /* 0x000fe200078ec0ff */
[C---:B------:R-:W-:Y:S02]  /*1aa90*/  FFMA.FTZ R9, R10.reuse, R83, -R9 ;  /* 0x000000530a097223 */ /* 0x040fe40000010809 */
[----:B------:R-:W-:Y:S02]  /*1aaa0*/  FFMA.FTZ R96, R10, R81, R96 ;  /* 0x000000510a607223 */ /* 0x000fe40000010060 */
[C---:B------:R-:W-:Y:S02]  /*1aab0*/  FMUL.FTZ R10, R91.reuse, R78 ;  /* 0x0000004e5b0a7220 */ /* 0x040fe40000410000 */
[----:B------:R-:W-:Y:S02]  /*1aac0*/  FMUL.FTZ R71, R98, R73 ;  /* 0x0000004962477220 */ /* 0x000fe40000410000 */
[----:B------:R-:W-:-:S02]  /*1aad0*/  FMUL.FTZ R91, R91, R90 ;  /* 0x0000005a5b5b7220 */ /* 0x000fc40000410000 */
[----:B------:R-:W-:Y:S02]  /*1aae0*/  FMUL.FTZ R98, R98, R79 ;  /* 0x0000004f62627220 */ /* 0x000fe40000410000 */
[C---:B------:R-:W-:Y:S01]  /*1aaf0*/  FFMA.FTZ R90, R97.reuse, R90, -R10 ;  /* 0x0000005a615a7223 */ /* 0x040fe2000001080a */
        /* <DEDUP_REMOVED lines=8> */
.L_x_1088:
[----:B------:R-:W-:Y:S05]  /*1ab80*/  BSYNC B0 ;  /* 0x0000000000007941 */ /* 0x000fea0003800000 */
.L_x_1087:
        /* <DEDUP_REMOVED lines=12> */
[----:B------:R-:W-:Y:S02]  /*1ac50*/  PRMT R68, R68, 0x5410, R73 ;  /* 0x0000541044447816 */ /* 0x000fe40000000049 */
        /* <DEDUP_REMOVED lines=8> */
[----:B------:R-:W-:Y:S01]  /*1ace0*/  LOP3.LUT R73, R11, 0xffff0000, RZ, 0xc0, !PT ;  /* 0xffff00000b497812 */ /* 0x000fe200078ec0ff */
[----:B------:R-:W-:Y:S01]  /*1acf0*/  IMAD.U32 R11, R69, 0x10000, RZ ;  /* 0x00010000450b7824 */ /* 0x000fe200078e00ff */
[----:B------:R-:W-:Y:S01]  /*1ad00*/  LOP3.LUT R61, R61, 0xffff0000, RZ, 0xc0, !PT ;  /* 0xffff00003d3d7812 */ /* 0x000fe200078ec0ff */
[-C--:B------:R-:W-:Y:S01]  /*1ad10*/  FMUL.FTZ R69, R71, R8.reuse ;  /* 0x0000000847457220 */ /* 0x080fe20000410000 */
[----:B------:R-:W-:Y:S01]  /*1ad20*/  SHF.L.U32 R78, R9, 0x10, RZ ;  /* 0x00000010094e7819 */ /* 0x000fe200000006ff */
[----:B------:R-:W-:Y:S01]  /*1ad30*/  FMUL.FTZ R71, R71, R11 ;  /* 0x0000000b47477220 */ /* 0x000fe20000410000 */
[----:B------:R-:W-:Y:S01]  /*1ad40*/  LOP3.LUT R90, R9, 0xffff0000, RZ, 0xc0, !PT ;  /* 0xffff0000095a7812 */ /* 0x000fe200078ec0ff */
[C---:B------:R-:W-:Y:S02]  /*1ad50*/  FMUL.FTZ R9, R73.reuse, R61 ;  /* 0x0000003d49097220 */ /* 0x040fe40000410000 */
[----:B------:R-:W-:Y:S01]  /*1ad60*/  FFMA.FTZ R69, R72, R11, -R69 ;  /* 0x0000000b48457223 */ /* 0x000fe20000010845 */
[----:B------:R-:W-:Y:S01]  /*1ad70*/  LOP3.LUT R11, R68, 0xffff0000, RZ, 0xc0, !PT ;  /* 0xffff0000440b7812 */ /* 0x000fe200078ec0ff */
[----:B------:R-:W-:Y:S01]  /*1ad80*/  FFMA.FTZ R8, R72, R8, R71 ;  /* 0x0000000848087223 */ /* 0x000fe20000010047 */
[----:B------:R-:W-:Y:S01]  /*1ad90*/  LOP3.LUT R71, R70, 0xffff0000, RZ, 0xc0, !PT ;  /* 0xffff000046477812 */ /* 0x000fe200078ec0ff */
[----:B------:R-:W-:-:S02]  /*1ada0*/  FMUL.FTZ R73, R73, R83 ;  /* 0x0000005349497220 */ /* 0x000fc40000410000 */
[----:B------:R-:W-:Y:S02]  /*1adb0*/  IMAD.U32 R72, R68, 0x10000, RZ ;  /* 0x0001000044487824 */ /* 0x000fe400078e00ff */
        /* <DEDUP_REMOVED lines=8> */
[----:B------:R-:W-:Y:S02]  /*1ae40*/  FFMA.FTZ R79, R81, R72, R79 ;  /* 0x00000048514f7223 */ /* 0x000fe4000001004f */
[C---:B------:R-:W-:Y:S02]  /*1ae50*/  FFMA.FTZ R61, R78.reuse, R71, -R61 ;  /* 0x000000474e3d7223 */ /* 0x040fe4000001083d */
[----:B------:R-:W-:Y:S01]  /*1ae60*/  FFMA.FTZ R90, R78, R11, R90 ;  /* 0x0000000b4e5a7223 */ /* 0x000fe2000001005a */
[----:B------:R-:W-:Y:S02]  /*1ae70*/  F2FP.BF16.PACK_AB R11, R68, R9 ;  /* 0x00000009440b723e */ /* 0x000fe400000010ff */
[----:B------:R-:W-:-:S02]  /*1ae80*/  F2FP.BF16.PACK_AB R8, R79, R96 ;  /* 0x000000604f08723e */ /* 0x000fc400000010ff */
[----:B------:R-:W-:-:S05]  /*1ae90*/  F2FP.BF16.PACK_AB R9, R90, R61 ;  /* 0x0000003d5a09723e */ /* 0x000fca00000010ff */
[----:B------:R1:W-:Y:S02]  /*1aea0*/  ST.E.128 [R52.64+0x8000], R8 ;  /* 0x0080000834007985 */ /* 0x0003e4000c101d04 */
.L_x_1090:
[----:B------:R-:W-:Y:S05]  /*1aeb0*/  BSYNC B0 ;  /* 0x0000000000007941 */ /* 0x000fea0003800000 */
.L_x_1089:
[----:B-1----:R-:W-:-:S04]  /*1aec0*/  IADD3 R8, R12, 0x50, RZ ;  /* 0x000000500c087810 */ /* 0x002fc80007ffe0ff */
        /* <DEDUP_REMOVED lines=16> */
[----:B------:R-:W-:Y:S02]  /*1afd0*/  IMAD.U32 R68, R94, 0x10000, RZ ;  /* 0x000100005e447824 */ /* 0x000fe400078e00ff */
[C---:B------:R-:W-:Y:S01]  /*1afe0*/  IMAD.U32 R70, R61.reuse, 0x10000, RZ ;  /* 0x000100003d467824 */ /* 0x040fe200078e00ff */
        /* <DEDUP_REMOVED lines=12> */
[C---:B------:R-:W-:Y:S02]  /*1b0b0*/  FFMA.FTZ R55, R59.reuse, R68, R55 ;  /* 0x000000443b377223 */ /* 0x040fe40000010037 */
[----:B------:R-:W-:Y:S02]  /*1b0c0*/  FMUL.FTZ R9, R72, R11 ;  /* 0x0000000b48097220 */ /* 0x000fe40000410000 */
[----:B------:R-:W-:Y:S02]  /*1b0d0*/  FFMA.FTZ R8, R59, R70, -R8 ;  /* 0x000000463b087223 */ /* 0x000fe40000010808 */
        /* <DEDUP_REMOVED lines=10> */
[-C--:B------:R-:W-:Y:S02]  /*1b180*/  FMUL.FTZ R78, R78, R60.reuse ;  /* 0x0000003c4e4e7220 */ /* 0x080fe40000410000 */
[----:B------:R-:W-:Y:S01]  /*1b190*/  FFMA.FTZ R60, R69, R60, -R11 ;  /* 0x0000003c453c7223 */ /* 0x000fe2000001080b */
[----:B------:R-:W-:Y:S01]  /*1b1a0*/  F2FP.BF16.PACK_AB R11, R72, R9 ;  /* 0x00000009480b723e */ /* 0x000fe200000010ff */
[----:B------:R-:W-:Y:S01]  /*1b1b0*/  FFMA.FTZ R70, R73, R70, -R10 ;  /* 0x0000004649467223 */ /* 0x000fe2000001080a */
[----:B------:R-:W-:Y:S01]  /*1b1c0*/  F2FP.BF16.PACK_AB R10, R55, R8 ;  /* 0x00000008370a723e */ /* 0x000fe200000010ff */
[----:B------:R-:W-:Y:S02]  /*1b1d0*/  FFMA.FTZ R71, R73, R68, R71 ;  /* 0x0000004449477223 */ /* 0x000fe40000010047 */
[----:B------:R-:W-:-:S03]  /*1b1e0*/  FFMA.FTZ R69, R69, R58, R78 ;  /* 0x0000003a45457223 */ /* 0x000fc6000001004e */
[----:B------:R-:W-:Y:S02]  /*1b1f0*/  F2FP.BF16.PACK_AB R8, R71, R70 ;  /* 0x000000464708723e */ /* 0x000fe400000010ff */
[----:B------:R-:W-:-:S05]  /*1b200*/  F2FP.BF16.PACK_AB R9, R69, R60 ;  /* 0x0000003c4509723e */ /* 0x000fca00000010ff */
[----:B------:R1:W-:Y:S02]  /*1b210*/  ST.E.128 [R90.64], R8 ;  /* 0x000000085a007985 */ /* 0x0003e4000c101d04 */
.L_x_1080:
[----:B------:R-:W-:Y:S05]  /*1b220*/  BSYNC B1 ;  /* 0x0000000000017941 */ /* 0x000fea0003800000 */
.L_x_1079:
[----:B------:R-:W-:-:S04]  /*1b230*/  IADD3 R23, R23, 0x40, RZ ;  /* 0x0000004017177810 */ /* 0x000fc80007ffe0ff */
[----:B------:R-:W-:Y:S01]  /*1b240*/  ISETP.GE.AND P0, PT, R23, R54, PT ;  /* 0x000000361700720c */ /* 0x000fe20003f06270 */
[----:B------:R-:W-:-:S12]  /*1b250*/  IMAD.MOV.U32 R23, RZ, RZ, 0x0 ;  /* 0x00000000ff177424 */ /* 0x000fd800078e00ff */
[----:B------:R-:W-:Y:S05]  /*1b260*/  @P0 RET.REL.NODEC R22 `(_ZN7cutlass13device_kernelIN5flash19enable_sm80_to_sm89INS1_16FlashAttnFwdSm80INS1_25CollectiveMainloopFwdSm80ILi8ELi2ELb0EN4cute5tupleIJNS5_1CILi128EEENS7_ILi64EEENS7_ILi192EEEEEELi192ENS_10bfloat16_tEfNS_4arch4Sm80ELb0ELb1ELb1ELb1ELb0ELb1ELb1ELb0EEENS1_21CollectiveEpilogueFwdINS6_IJS8_SA_S9_EEENS6_IJNS7_ILi1EEESI_SI_EEESC_SE_Li256ELb1ELb1ELb0ELb0EEENS1_19SingleTileSchedulerILb1ELb0ELb1ELi128EEEEEEEEEvNT_6ParamsE) ;  /* 0xfffe4d9016000950 */ /* 0x000fea0003c3ffff */
[----:B------:R-:W-:Y:S01]  /*1b270*/  ISETP.GE.AND P0, PT, R12, R21, PT ;  /* 0x000000150c00720c */ /* 0x000fe20003f06270 */
[----:B------:R-:W-:-:S12]  /*1b280*/  BSSY B0, `(.L_x_1091) ;  /* 0x0000030000007945 */ /* 0x000fd80003800000 */
[----:B------:R-:W-:Y:S05]  /*1b290*/  @P0 BRA `(.L_x_1092) ;  /* 0x000002e000000947 */ /* 0x000fea0003800000 */
[----:B-1----:R-:W2:Y:S01]  /*1b2a0*/  LD.E.128 R8, [R52.64+0x2000] ;  /* 0x0020000434087980 */ /* 0x002ea2000c101d00 */
        /* <DEDUP_REMOVED lines=9> */
[C---:B--2---:R-:W-:Y:S01]  /*1b340*/  IMAD.U32 R54, R10.reuse, 0x10000, RZ ;  /* 0x000100000a367824 */ /* 0x044fe200078e00ff */
[----:B------:R-:W-:Y:S01]  /*1b350*/  LOP3.LUT R23, R10, 0xffff0000, RZ, 0xc0, !PT ;  /* 0xffff00000a177812 */ /* 0x000fe200078ec0ff */
[C---:B------:R-:W-:Y:S01]  /*1b360*/  IMAD.U32 R10, R11.reuse, 0x10000, RZ ;  /* 0x000100000b0a7824 */ /* 0x040fe200078e00ff */
[C---:B------:R-:W-:Y:S02]  /*1b370*/  SHF.L.U32 R60, R8.reuse, 0x10, RZ ;  /* 0x00000010083c7819 */ /* 0x040fe400000006ff */
[----:B------:R-:W-:Y:S01]  /*1b380*/  LOP3.LUT R59, R8, 0xffff0000, RZ, 0xc0, !PT ;  /* 0xffff0000083b7812 */ /* 0x000fe200078ec0ff */
[C---:B------:R-:W-:Y:S01]  /*1b390*/  IMAD.U32 R8, R50.reuse, 0x10000, RZ ;  /* 0x0001000032087824 */ /* 0x040fe200078e00ff */
[----:B------:R-:W-:Y:S01]  /*1b3a0*/  LOP3.LUT R55, R11, 0xffff0000, RZ, 0xc0, !PT ;  /* 0xffff00000b377812 */ /* 0x000fe200078ec0ff */
[----:B------:R-:W-:Y:S01]  /*1b3b0*/  IMAD.U32 R11, R41, 0x10000, RZ ;  /* 0x00010000290b7824 */ /* 0x000fe200078e00ff */
[----:B------:R-:W-:Y:S01]  /*1b3c0*/  LOP3.LUT R50, R50, 0xffff0000, RZ, 0xc0, !PT ;  /* 0xffff000032327812 */ /* 0x000fe200078ec0ff */
[----:B------:R-:W-:Y:S01]  /*1b3d0*/  FMUL.FTZ R41, R23, R8 ;  /* 0x0000000817297220 */ /* 0x000fe20000410000 */
[----:B------:R-:W-:Y:S01]  /*1b3e0*/  SHF.L.U32 R58, R9, 0x10, RZ ;  /* 0x00000010093a7819 */ /* 0x000fe200000006ff */
[-C--:B------:R-:W-:Y:S01]  /*1b3f0*/  FMUL.FTZ R23, R23, R11.reuse ;  /* 0x0000000b17177220 */ /* 0x080fe20000410000 */
[----:B------:R-:W-:Y:S01]  /*1b400*/  LOP3.LUT R68, R9, 0xffff0000, RZ, 0xc0, !PT ;  /* 0xffff000009447812 */ /* 0x000fe200078ec0ff */
[----:B------:R-:W-:-:S02]  /*1b410*/  FFMA.FTZ R41, R54, R11, -R41 ;  /* 0x0000000b36297223 */ /* 0x000fc40000010829 */
[----:B------:R-:W-:Y:S02]  /*1b420*/  FMUL.FTZ R9, R55, R50 ;  /* 0x0000003237097220 */ /* 0x000fe40000410000 */
[----:B------:R-:W-:Y:S01]  /*1b430*/  FFMA.FTZ R8, R54, R8, R23 ;  /* 0x0000000836087223 */ /* 0x000fe20000010017 */
[----:B------:R-:W-:Y:S01]  /*1b440*/  SHF.L.U32 R23, R45, 0x10, RZ ;  /* 0x000000102d177819 */ /* 0x000fe200000006ff */
[C---:B------:R-:W-:Y:S01]  /*1b450*/  IMAD.U32 R11, R51.reuse, 0x10000, RZ ;  /* 0x00010000330b7824 */ /* 0x040fe200078e00ff */
[----:B------:R-:W-:Y:S01]  /*1b460*/  LOP3.LUT R51, R51, 0xffff0000, RZ, 0xc0, !PT ;  /* 0xffff000033337812 */ /* 0x000fe200078ec0ff */
[-C--:B------:R-:W-:Y:S01]  /*1b470*/  FMUL.FTZ R55, R55, R61.reuse ;  /* 0x0000003d37377220 */ /* 0x080fe20000410000 */
[----:B------:R-:W-:Y:S01]  /*1b480*/  LOP3.LUT R45, R45, 0xffff0000, RZ, 0xc0, !PT ;  /* 0xffff00002d2d7812 */ /* 0x000fe200078ec0ff */
[C---:B------:R-:W-:Y:S02]  /*1b490*/  FFMA.FTZ R9, R10.reuse, R61, -R9 ;  /* 0x0000003d0a097223 */ /* 0x040fe40000010809 */
        /* <DEDUP_REMOVED lines=13> */
[----:B------:R1:W-:Y:S02]  /*1b570*/  ST.E.128 [R52.64+0x2000], R8 ;  /* 0x0020000834007985 */ /* 0x0003e4000c101d04 */
.L_x_1092:
[----:B------:R-:W-:Y:S05]  /*1b580*/  BSYNC B0 ;  /* 0x0000000000007941 */ /* 0x000fea0003800000 */
.L_x_1091:
        /* <DEDUP_REMOVED lines=16> */
[----:B------:R-:W-:Y:S01]  /*1b690*/  PRMT R38, R38, 0x5410, R23 ;  /* 0x0000541026267816 */ /* 0x000fe20000000017 */
[----:B------:R-:W-:Y:S01]  /*1b6a0*/  IMAD.U32 R50, R84, 0x10000, RZ ;  /* 0x0001000054327824 */ /* 0x000fe200078e00ff */
[----:B------:R-:W-:Y:S01]  /*1b6b0*/  PRMT R40, R40, 0x5410, R45 ;  /* 0x0000541028287816 */ /* 0x000fe2000000002d */
        /* <DEDUP_REMOVED lines=23> */
[----:B------:R-:W-:Y:S02]  /*1b830*/  FMUL.FTZ R10, R45, R50 ;  /* 0x000000322d0a7220 */ /* 0x000fe40000410000 */
[----:B------:R-:W-:Y:S02]  /*1b840*/  FMUL.FTZ R11, R55, R40 ;  /* 0x00000028370b7220 */ /* 0x000fe40000410000 */
[----:B------:R-:W-:-:S02]  /*1b850*/  FMUL.FTZ R45, R45, R54 ;  /* 0x000000362d2d7220 */ /* 0x000fc40000410000 */
[----:B------:R-:W-:Y:S02]  /*1b860*/  FMUL.FTZ R55, R55, R38 ;  /* 0x0000002637377220 */ /* 0x000fe40000410000 */
[----:B------:R-:W-:Y:S01]  /*1b870*/  FFMA.FTZ R54, R51, R54, -R10 ;  /* 0x0000003633367223 */ /* 0x000fe2000001080a */
[----:B------:R-:W-:Y:S01]  /*1b880*/  F2FP.BF16.PACK_AB R10, R23, R8 ;  /* 0x00000008170a723e */ /* 0x000fe200000010ff */
[----:B------:R-:W-:Y:S02]  /*1b890*/  FFMA.FTZ R45, R51, R50, R45 ;  /* 0x00000032332d7223 */ /* 0x000fe4000001002d */
[C---:B------:R-:W-:Y:S01]  /*1b8a0*/  FFMA.FTZ R38, R41.reuse, R38, -R11 ;  /* 0x0000002629267223 */ /* 0x040fe2000001080b */
[----:B------:R-:W-:Y:S01]  /*1b8b0*/  F2FP.BF16.PACK_AB R11, R58, R9 ;  /* 0x000000093a0b723e */ /* 0x000fe200000010ff */
[----:B------:R-:W-:Y:S01]  /*1b8c0*/  FFMA.FTZ R55, R41, R40, R55 ;  /* 0x0000002829377223 */ /* 0x000fe20000010037 */
[----:B------:R-:W-:-:S04]  /*1b8d0*/  F2FP.BF16.PACK_AB R8, R45, R54 ;  /* 0x000000362d08723e */ /* 0x000fc800000010ff */
[----:B------:R-:W-:-:S05]  /*1b8e0*/  F2FP.BF16.PACK_AB R9, R55, R38 ;  /* 0x000000263709723e */ /* 0x000fca00000010ff */
[----:B------:R1:W-:Y:S02]  /*1b8f0*/  ST.E.128 [R60.64], R8 ;  /* 0x000000083c007985 */ /* 0x0003e4000c101d04 */
.L_x_1094:
[----:B------:R-:W-:Y:S05]  /*1b900*/  BSYNC B0 ;  /* 0x0000000000007941 */ /* 0x000fea0003800000 */
.L_x_1093:
        /* <DEDUP_REMOVED lines=14> */
[----:B------:R-:W-:Y:S02]  /*1b9f0*/  LOP3.LUT R45, R31, 0xffff0000, RZ, 0xc0, !PT ;  /* 0xffff00001f2d7812 */ /* 0x000fe400078ec0ff */
[C---:B--2---:R-:W-:Y:S01]  /*1ba00*/  LOP3.LUT R23, R10.reuse, 0xffff0000, RZ, 0xc0, !PT ;  /* 0xffff00000a177812 */ /* 0x044fe200078ec0ff */
[----:B------:R-:W-:Y:S01]  /*1ba10*/  IMAD.U32 R37, R10, 0x10000, RZ ;  /* 0x000100000a257824 */ /* 0x000fe200078e00ff */
[C---:B------:R-:W-:Y:S01]  /*1ba20*/  SHF.L.U32 R41, R8.reuse, 0x10, RZ ;  /* 0x0000001008297819 */ /* 0x040fe200000006ff */
[----:B------:R-:W-:Y:S01]  /*1ba30*/  IMAD.U32 R10, R11, 0x10000, RZ ;  /* 0x000100000b0a7824 */ /* 0x000fe200078e00ff */
[----:B------:R-:W-:Y:S01]  /*1ba40*/  LOP3.LUT R40, R8, 0xffff0000, RZ, 0xc0, !PT ;  /* 0xffff000008287812 */ /* 0x000fe200078ec0ff */
[----:B------:R-:W-:Y:S01]  /*1ba50*/  IMAD.U32 R8, R35, 0x10000, RZ ;  /* 0x0001000023087824 */ /* 0x000fe200078e00ff */
[----:B------:R-:W-:-:S02]  /*1ba60*/  LOP3.LUT R11, R11, 0xffff0000, RZ, 0xc0, !PT ;  /* 0xffff00000b0b7812 */ /* 0x000fc400078ec0ff */
[----:B------:R-:W-:Y:S01]  /*1ba70*/  LOP3.LUT R35, R35, 0xffff0000, RZ, 0xc0, !PT ;  /* 0xffff000023237812 */ /* 0x000fe200078ec0ff */
[----:B------:R-:W-:Y:S01]  /*1ba80*/  FMUL.FTZ R31, R23, R8 ;  /* 0x00000008171f7220 */ /* 0x000fe20000410000 */
[----:B------:R-:W-:Y:S01]  /*1ba90*/  SHF.L.U32 R39, R9, 0x10, RZ ;  /* 0x0000001009277819 */ /* 0x000fe200000006ff */
        /* <DEDUP_REMOVED lines=12> */
[----:B------:R-:W-:Y:S02]  /*1bb60*/  FMUL.FTZ R10, R40, R23 ;  /* 0x00000017280a7220 */ /* 0x000fe40000410000 */
[----:B------:R-:W-:Y:S02]  /*1bb70*/  FMUL.FTZ R11, R50, R36 ;  /* 0x00000024320b7220 */ /* 0x000fe40000410000 */
[----:B------:R-:W-:Y:S02]  /*1bb80*/  FMUL.FTZ R40, R40, R37 ;  /* 0x0000002528287220 */ /* 0x000fe40000410000 */
[-C--:B------:R-:W-:Y:S02]  /*1bb90*/  FMUL.FTZ R50, R50, R34.reuse ;  /* 0x0000002232327220 */ /* 0x080fe40000410000 */
[----:B------:R-:W-:Y:S01]  /*1bba0*/  FFMA.FTZ R34, R39, R34, -R11 ;  /* 0x0000002227227223 */ /* 0x000fe2000001080b */
[----:B------:R-:W-:Y:S01]  /*1bbb0*/  F2FP.BF16.PACK_AB R11, R38, R9 ;  /* 0x00000009260b723e */ /* 0x000fe200000010ff */
[C---:B------:R-:W-:Y:S01]  /*1bbc0*/  FFMA.FTZ R37, R41.reuse, R37, -R10 ;  /* 0x0000002529257223 */ /* 0x040fe2000001080a */
[----:B------:R-:W-:Y:S01]  /*1bbd0*/  F2FP.BF16.PACK_AB R10, R8, R31 ;  /* 0x0000001f080a723e */ /* 0x000fe200000010ff */
[----:B------:R-:W-:-:S02]  /*1bbe0*/  FFMA.FTZ R40, R41, R23, R40 ;  /* 0x0000001729287223 */ /* 0x000fc40000010028 */
[----:B------:R-:W-:-:S03]  /*1bbf0*/  FFMA.FTZ R39, R39, R36, R50 ;  /* 0x0000002427277223 */ /* 0x000fc60000010032 */
[----:B------:R-:W-:Y:S02]  /*1bc00*/  F2FP.BF16.PACK_AB R8, R40, R37 ;  /* 0x000000252808723e */ /* 0x000fe400000010ff */
[----:B------:R-:W-:-:S05]  /*1bc10*/  F2FP.BF16.PACK_AB R9, R39, R34 ;  /* 0x000000222709723e */ /* 0x000fca00000010ff */
[----:B------:R1:W-:Y:S02]  /*1bc20*/  ST.E.128 [R52.64+0x6000], R8 ;  /* 0x0060000834007985 */ /* 0x0003e4000c101d04 */
.L_x_1096:
[----:B------:R-:W-:Y:S05]  /*1bc30*/  BSYNC B0 ;  /* 0x0000000000007941 */ /* 0x000fea0003800000 */
.L_x_1095:
        /* <DEDUP_REMOVED lines=12> */
[----:B------:R-:W-:Y:S02]  /*1bd00*/  SHF.R.U32.HI R35, RZ, 0x10, R67 ;  /* 0x00000010ff237819 */ /* 0x000fe40000011643 */
[----:B------:R-:W-:Y:S02]  /*1bd10*/  PRMT R65, R30, 0x5410, R65 ;  /* 0x000054101e417816 */ /* 0x000fe40000000041 */
[----:B------:R-:W-:Y:S02]  /*1bd20*/  SHF.R.U64 R34, R66, 0x10, R67 ;  /* 0x0000001042227819 */ /* 0x000fe40000001243 */
[----:B------:R-:W-:Y:S01]  /*1bd30*/  PRMT R35, R28, 0x5410, R35 ;  /* 0x000054101c237816 */ /* 0x000fe20000000023 */
[----:B------:R-:W-:Y:S01]  /*1bd40*/  IMAD.U32 R30, R65, 0x10000, RZ ;  /* 0x00010000411e7824 */ /* 0x000fe200078e00ff */
[----:B------:R-:W-:-:S02]  /*1bd50*/  PRMT R29, R29, 0x5410, R34 ;  /* 0x000054101d1d7816 */ /* 0x000fc40000000022 */
[----:B------:R-:W-:Y:S01]  /*1bd60*/  PRMT R27, R27, 0x5410, R36 ;  /* 0x000054101b1b7816 */ /* 0x000fe20000000024 */
[----:B------:R-:W-:Y:S01]  /*1bd70*/  IMAD.U32 R34, R35, 0x10000, RZ ;  /* 0x0001000023227824 */ /* 0x000fe200078e00ff */
[----:B------:R-:W-:Y:S02]  /*1bd80*/  LOP3.LUT R31, R65, 0xffff0000, RZ, 0xc0, !PT ;  /* 0xffff0000411f7812 */ /* 0x000fe400078ec0ff */
        /* <DEDUP_REMOVED lines=25> */
[C---:B------:R-:W-:Y:S02]  /*1bf20*/  FFMA.FTZ R31, R38.reuse, R30, -R31 ;  /* 0x0000001e261f7223 */ /* 0x040fe4000001081f */
[----:B------:R-:W-:Y:S02]  /*1bf30*/  FFMA.FTZ R38, R38, R23, R37 ;  /* 0x0000001726267223 */ /* 0x000fe40000010025 */
[----:B------:R-:W-:Y:S01]  /*1bf40*/  FFMA.FTZ R29, R8, R29, -R10 ;  /* 0x0000001d081d7223 */ /* 0x000fe2000001080a */
[----:B------:R-:W-:Y:S01]  /*1bf50*/  F2FP.BF16.PACK_AB R10, R28, R11 ;  /* 0x0000000b1c0a723e */ /* 0x000fe200000010ff */
[----:B------:R-:W-:Y:S01]  /*1bf60*/  FFMA.FTZ R30, R8, R27, R39 ;  /* 0x0000001b081e7223 */ /* 0x000fe20000010027 */
[----:B------:R-:W-:Y:S02]  /*1bf70*/  F2FP.BF16.PACK_AB R11, R36, R9 ;  /* 0x00000009240b723e */ /* 0x000fe400000010ff */
[----:B------:R-:W-:-:S02]  /*1bf80*/  F2FP.BF16.PACK_AB R8, R38, R31 ;  /* 0x0000001f2608723e */ /* 0x000fc400000010ff */
[----:B------:R-:W-:-:S05]  /*1bf90*/  F2FP.BF16.PACK_AB R9, R30, R29 ;  /* 0x0000001d1e09723e */ /* 0x000fca00000010ff */
[----:B------:R1:W-:Y:S02]  /*1bfa0*/  ST.E.128 [R40.64], R8 ;  /* 0x0000000828007985 */ /* 0x0003e4000c101d04 */
.L_x_1098:
[----:B------:R-:W-:Y:S05]  /*1bfb0*/  BSYNC B0 ;  /* 0x0000000000007941 */ /* 0x000fea0003800000 */
.L_x_1097:
        /* <DEDUP_REMOVED lines=41> */
[C---:B------:R-:W-:Y:S01]  /*1c250*/  FFMA.FTZ R27, R31.reuse, R27, -R10 ;  /* 0x0000001b1f1b7223 */ /* 0x040fe2000001080a */
[----:B------:R-:W-:Y:S01]  /*1c260*/  F2FP.BF16.PACK_AB R10, R8, R25 ;  /* 0x00000019080a723e */ /* 0x000fe200000010ff */
[----:B------:R-:W-:-:S02]  /*1c270*/  FFMA.FTZ R30, R31, R23, R30 ;  /* 0x000000171f1e7223 */ /* 0x000fc4000001001e */
[C---:B------:R-:W-:Y:S01]  /*1c280*/  FFMA.FTZ R26, R29.reuse, R26, -R11 ;  /* 0x0000001a1d1a7223 */ /* 0x040fe2000001080b */
[----:B------:R-:W-:Y:S01]  /*1c290*/  F2FP.BF16.PACK_AB R11, R28, R9 ;  /* 0x000000091c0b723e */ /* 0x000fe200000010ff */
[----:B------:R-:W-:Y:S01]  /*1c2a0*/  FFMA.FTZ R35, R29, R24, R35 ;  /* 0x000000181d237223 */ /* 0x000fe20000010023 */
[----:B------:R-:W-:-:S04]  /*1c2b0*/  F2FP.BF16.PACK_AB R8, R30, R27 ;  /* 0x0000001b1e08723e */ /* 0x000fc800000010ff */
[----:B------:R-:W-:-:S05]  /*1c2c0*/  F2FP.BF16.PACK_AB R9, R35, R26 ;  /* 0x0000001a2309723e */ /* 0x000fca00000010ff */
[----:B------:R1:W-:Y:S02]  /*1c2d0*/  ST.E.128 [R52.64+0xa000], R8 ;  /* 0x00a0000834007985 */ /* 0x0003e4000c101d04 */
.L_x_1100:
[----:B------:R-:W-:Y:S05]  /*1c2e0*/  BSYNC B0 ;  /* 0x0000000000007941 */ /* 0x000fea0003800000 */
.L_x_1099:
[----:B------:R-:W-:Y:S01]  /*1c2f0*/  IADD3 R12, R12, 0x50, RZ ;  /* 0x000000500c0c7810 */ /* 0x000fe20007ffe0ff */
[----:B------:R-:W-:-:S03]  /*1c300*/  IMAD.MOV.U32 R23, RZ, RZ, 0x0 ;  /* 0x00000000ff177424 */ /* 0x000fc600078e00ff */
[----:B------:R-:W-:-:S13]  /*1c310*/  ISETP.GE.AND P0, PT, R12, R21, PT ;  /* 0x000000150c00720c */ /* 0x000fda0003f06270 */
[----:B------:R-:W-:Y:S05]  /*1c320*/  @P0 RET.REL.NODEC R22 `(_ZN7cutlass13device_kernelIN5flash19enable_sm80_to_sm89INS1_16FlashAttnFwdSm80INS1_25CollectiveMainloopFwdSm80ILi8ELi2ELb0EN4cute5tupleIJNS5_1CILi128EEENS7_ILi64EEENS7_ILi192EEEEEELi192ENS_10bfloat16_tEfNS_4arch4Sm80ELb0ELb1ELb1ELb1ELb0ELb1ELb1ELb0EEENS1_21CollectiveEpilogueFwdINS6_IJS8_SA_S9_EEENS6_IJNS7_ILi1EEESI_SI_EEESC_SE_Li256ELb1ELb1ELb0ELb0EEENS1_19SingleTileSchedulerILb1ELb0ELb1ELi128EEEEEEEEEvNT_6ParamsE) ;  /* 0xfffe3cd016000950 */ /* 0x000fea0003c3ffff */
[----:B------:R-:W-:-:S04]  /*1c330*/  IADD3 R18, R18, 0x5000, RZ ;  /* 0x0000500012127810 */ /* 0x000fc80007ffe0ff */
[----:B------:R-:W-:-:S04]  /*1c340*/  IADD3 R17, P0, R17, R18, RZ ;  /* 0x0000001211117210 */ /* 0x000fc80007f1e0ff */
[----:B-1----:R-:W-:Y:S02]  /*1c350*/  LEA.HI.X.SX32 R9, R18, RZ, 0x1, P0 ;  /* 0x000000ff12097211 */ /* 0x002fe400000f0eff */
        /* <DEDUP_REMOVED lines=9> */
[----:B------:R-:W-:Y:S02]  /*1c3f0*/  PRMT R16, R16, 0x5410, R17 ;  /* 0x0000541010107816 */ /* 0x000fe40000000011 */
[----:B------:R-:W-:Y:S01]  /*1c400*/  PRMT R14, R14, 0x5410, R21 ;  /* 0x000054100e0e7816 */ /* 0x000fe20000000015 */
[C---:B------:R-:W-:Y:S01]  /*1c410*/  IMAD.U32 R21, R15.reuse, 0x10000, RZ ;  /* 0x000100000f157824 */ /* 0x040fe200078e00ff */
[----:B------:R-:W-:Y:S01]  /*1c420*/  LOP3.LUT R17, R15, 0xffff0000, RZ, 0xc0, !PT ;  /* 0xffff00000f117812 */ /* 0x000fe200078ec0ff */
[----:B------:R-:W-:Y:S01]  /*1c430*/  IMAD.U32 R15, R46, 0x10000, RZ ;  /* 0x000100002e0f7824 */ /* 0x000fe200078e00ff */
[C---:B--2---:R-:W-:Y:S01]  /*1c440*/  LOP3.LUT R12, R10.reuse, 0xffff0000, RZ, 0xc0, !PT ;  /* 0xffff00000a0c7812 */ /* 0x044fe200078ec0ff */
[----:B------:R-:W-:Y:S01]  /*1c450*/  IMAD.U32 R13, R10, 0x10000, RZ ;  /* 0x000100000a0d7824 */ /* 0x000fe200078e00ff */
[C---:B------:R-:W-:Y:S01]  /*1c460*/  LOP3.LUT R25, R8.reuse, 0xffff0000, RZ, 0xc0, !PT ;  /* 0xffff000008197812 */ /* 0x040fe200078ec0ff */
[----:B------:R-:W-:Y:S01]  /*1c470*/  IMAD.U32 R26, R8, 0x10000, RZ ;  /* 0x00010000081a7824 */ /* 0x000fe200078e00ff */
[C---:B------:R-:W-:Y:S01]  /*1c480*/  LOP3.LUT R24, R11.reuse, 0xffff0000, RZ, 0xc0, !PT ;  /* 0xffff00000b187812 */ /* 0x040fe200078ec0ff */
[----:B------:R-:W-:Y:S01]  /*1c490*/  IMAD.U32 R10, R11, 0x10000, RZ ;  /* 0x000100000b0a7824 */ /* 0x000fe200078e00ff */
[----:B------:R-:W-:Y:S01]  /*1c4a0*/  LOP3.LUT R11, R46, 0xffff0000, RZ, 0xc0, !PT ;  /* 0xffff00002e0b7812 */ /* 0x000fe200078ec0ff */
[C---:B------:R-:W-:Y:S01]  /*1c4b0*/  FMUL.FTZ R8, R12.reuse, R15 ;  /* 0x0000000f0c087220 */ /* 0x040fe20000410000 */
[----:B------:R-:W-:Y:S01]  /*1c4c0*/  LOP3.LUT R27, R9, 0xffff0000, RZ, 0xc0, !PT ;  /* 0xffff0000091b7812 */ /* 0x000fe200078ec0ff */
[----:B------:R-:W-:-:S02]  /*1c4d0*/  FMUL.FTZ R12, R12, R21 ;  /* 0x000000150c0c7220 */ /* 0x000fc40000410000 */
[----:B------:R-:W-:Y:S02]  /*1c4e0*/  FFMA.FTZ R8, R13, R21, -R8 ;  /* 0x000000150d087223 */ /* 0x000fe40000010808 */
[----:B------:R-:W-:Y:S02]  /*1c4f0*/  IMAD.U32 R23, R9, 0x10000, RZ ;  /* 0x0001000009177824 */ /* 0x000fe400078e00ff */
[----:B------:R-:W-:Y:S02]  /*1c500*/  FFMA.FTZ R13, R13, R15, R12 ;  /* 0x0000000f0d0d7223 */ /* 0x000fe4000001000c */
[----:B------:R-:W-:Y:S02]  /*1c510*/  FMUL.FTZ R9, R24, R11 ;  /* 0x0000000b18097220 */ /* 0x000fe40000410000 */
        /* <DEDUP_REMOVED lines=11> */
[C---:B------:R-:W-:Y:S01]  /*1c5d0*/  FFMA.FTZ R15, R26.reuse, R15, -R10 ;  /* 0x0000000f1a0f7223 */ /* 0x040fe2000001080a */
[----:B------:R-:W-:Y:S01]  /*1c5e0*/  F2FP.BF16.PACK_AB R10, R13, R8 ;  /* 0x000000080d0a723e */ /* 0x000fe200000010ff */
[----:B------:R-:W-:Y:S02]  /*1c5f0*/  FFMA.FTZ R12, R26, R12, R25 ;  /* 0x0000000c1a0c7223 */ /* 0x000fe40000010019 */
[C---:B------:R-:W-:Y:S01]  /*1c600*/  FFMA.FTZ R16, R23.reuse, R16, -R11 ;  /* 0x0000001017107223 */ /* 0x040fe2000001080b */
[----:B------:R-:W-:Y:S01]  /*1c610*/  F2FP.BF16.PACK_AB R11, R24, R9 ;  /* 0x00000009180b723e */ /* 0x000fe200000010ff */
[----:B------:R-:W-:Y:S01]  /*1c620*/  FFMA.FTZ R27, R23, R14, R27 ;  /* 0x0000000e171b7223 */ /* 0x000fe2000001001b */
[----:B------:R-:W-:Y:S01]  /*1c630*/  F2FP.BF16.PACK_AB R8, R12, R15 ;  /* 0x0000000f0c08723e */ /* 0x000fe200000010ff */
[----:B------:R-:W-:-:S03]  /*1c640*/  IMAD.MOV.U32 R23, RZ, RZ, 0x0 ;  /* 0x00000000ff177424 */ /* 0x000fc600078e00ff */
[----:B------:R-:W-:-:S05]  /*1c650*/  F2FP.BF16.PACK_AB R9, R27, R16 ;  /* 0x000000101b09723e */ /* 0x000fca00000010ff */
[----:B------:R1:W-:Y:S01]  /*1c660*/  ST.E.128 [R18.64], R8 ;  /* 0x0000000812007985 */ /* 0x0003e2000c101d04 */
[----:B------:R-:W-:Y:S05]  /*1c670*/  RET.REL.NODEC R22 `(_ZN7cutlass13device_kernelIN5flash19enable_sm80_to_sm89INS1_16FlashAttnFwdSm80INS1_25CollectiveMainloopFwdSm80ILi8ELi2ELb0EN4cute5tupleIJNS5_1CILi128EEENS7_ILi64EEENS7_ILi192EEEEEELi192ENS_10bfloat16_tEfNS_4arch4Sm80ELb0ELb1ELb1ELb1ELb0ELb1ELb1ELb0EEENS1_21CollectiveEpilogueFwdINS6_IJS8_SA_S9_EEENS6_IJNS7_ILi1EEESI_SI_EEESC_SE_Li256ELb1ELb1ELb0ELb0EEENS1_19SingleTileSchedulerILb1ELb0ELb1ELi128EEEEEEEEEvNT_6ParamsE) ;  /* 0xfffe398016007950 */ /* 0x000fea0003c3ffff */
.L_x_1069:
[----:B-----5:R-:W-:Y:S01]  /*1c680*/  ISETP.NE.AND P0, PT, R12, 0x1, PT ;  /* 0x000000010c00780c */ /* 0x020fe20003f05270 */
[----:B------:R-:W-:-:S12]  /*1c690*/  BSSY B0, `(.L_x_1101) ;  /* 0x0000006000007945 */ /* 0x000fd80003800000 */
[----:B------:R-:W-:Y:S05]  /*1c6a0*/  @!P0 BRA `(.L_x_1102) ;  /* 0x0000004000008947 */ /* 0x000fea0003800000 */
[----:B------:R-:W2:Y:S04]  /*1c6b0*/  LD.E R16, [R40.64+0x168] ;  /* 0x0001680428107980 */ /* 0x000ea8000c101900 */
[----:B------:R-:W3:Y:S01]  /*1c6c0*/  LD.E R10, [R40.64+0x16c] ;  /* 0x00016c04280a7980 */ /* 0x000ee2000c101900 */
[----:B--2---:R-:W-:-:S05]  /*1c6d0*/  IMAD.HI.U32 R13, R13, R16, RZ ;  /* 0x000000100d0d7227 */ /* 0x004fca00078e00ff */
[----:B---3--:R-:W-:Y:S02]  /*1c6e0*/  SHF.R.U32.HI R13, RZ, R10, R13 ;  /* 0x0000000aff0d7219 */ /* 0x008fe4000001160d */
.L_x_1102:
[----:B------:R-:W-:Y:S05]  /*1c6f0*/  BSYNC B0 ;  /* 0x0000000000007941 */ /* 0x000fea0003800000 */
.L_x_1101:
[----:B------:R-:W-:Y:S01]  /*1c700*/  SHF.R.S32.HI R10, RZ, 0x1f, R13 ;  /* 0x0000001fff0a7819 */ /* 0x000fe2000001140d */
[----:B------:R-:W-:Y:S01]  /*1c710*/  IMAD R11, R39, R13, RZ ;  /* 0x0000000d270b7224 */ /* 0x000fe200078e02ff */
[----:B------:R-:W-:Y:S02]  /*1c720*/  MOV R28, R36 ;  /* 0x00000024001c7202 */ /* 0x000fe40000000f00 */
[----:B------:R-:W-:Y:S01]  /*1c730*/  MOV R35, R25 ;  /* 0x0000001900237202 */ /* 0x000fe20000000f00 */
[C---:B------:R-:W-:Y:S02]  /*1c740*/  IMAD R11, R38.reuse, R10, R11 ;  /* 0x0000000a260b7224 */ /* 0x040fe400078e020b */
[----:B------:R-:W-:-:S04]  /*1c750*/  IMAD.WIDE.U32 R28, R38, R13, R28 ;  /* 0x0000000d261c7225 */ /* 0x000fc800078e001c */
[----:B------:R-:W-:Y:S01]  /*1c760*/  IMAD.WIDE.U32 R34, R18, R13, R34 ;  /* 0x0000000d12227225 */ /* 0x000fe200078e0022 */
        /* <DEDUP_REMOVED lines=10> */
.L_x_1123:
[----:B------:R-:W-:Y:S05]  /*1c810*/  BRA.DIV ~URZ, `(.L_x_1104) ;  /* 0x00003fd27f007947 */ /* 0x000fea000b800000 */
[----:B------:R3:W4:Y:S04]  /*1c820*/  SHFL.IDX PT, R34, R25, RZ, 0x1c1f ;  /* 0x001c1fff19227589 */ /* 0x00072800000e0000 */
[----:B------:R3:W1:Y:S04]  /*1c830*/  SHFL.IDX PT, R31, R13, RZ, 0x1c1f ;  /* 0x001c1fff0d1f7589 */ /* 0x00066800000e0000 */
[----:B------:R3:W2:Y:S02]  /*1c840*/  SHFL.IDX PT, R24, R14, RZ, 0x1c1f ;  /* 0x001c1fff0e187589 */ /* 0x0006a400000e0000 */
.L_x_1124:
[----:B------:R-:W-:Y:S01]  /*1c850*/  IMAD R12, R27, R12, RZ ;  /* 0x0000000c1b0c7224 */ /* 0x000fe200078e02ff */
[----:B------:R-:W-:Y:S01]  /*1c860*/  BSSY B0, `(.L_x_1105) ;  /* 0x0000034000007945 */ /* 0x000fe20003800000 */
[----:B------:R-:W-:Y:S01]  /*1c870*/  CS2R R26, SRZ ;  /* 0x00000000001a7805 */ /* 0x000fe2000001ff00 */
        /* <DEDUP_REMOVED lines=13> */
[----:B--2---:R-:W-:-:S02]  /*1c950*/  MOV R30, R24 ;  /* 0x00000018001e7202 */ /* 0x004fc40000000f00 */
[----:B------:R-:W-:Y:S05]  /*1c960*/  @P0 BRA `(.L_x_1106) ;  /* 0x0000023000000947 */ /* 0x000fea0003800000 */
[C---:B------:R-:W-:Y:S01]  /*1c970*/  ISETP.GE.AND P0, PT, R72.reuse, R21, PT ;  /* 0x000000154800720c */ /* 0x040fe20003f06270 */
[----:B------:R-:W-:Y:S01]  /*1c980*/  CS2R R86, SRZ ;  /* 0x0000000000567805 */ /* 0x000fe2000001ff00 */
[----:B------:R-:W-:Y:S01]  /*1c990*/  CS2R R84, SRZ ;  /* 0x0000000000547805 */ /* 0x000fe2000001ff00 */
[----:B------:R-:W-:Y:S01]  /*1c9a0*/  CS2R R78, SRZ ;  /* 0x00000000004e7805 */ /* 0x000fe2000001ff00 */
[----:B------:R-:W-:Y:S01]  /*1c9b0*/  CS2R R76, SRZ ;  /* 0x00000000004c7805 */ /* 0x000fe2000001ff00 */
[----:B------:R-:W-:-:S08]  /*1c9c0*/  IADD3 R11, R72, 0x20, RZ ;  /* 0x00000020480b7810 */ /* 0x000fd00007ffe0ff */
[----:B----4-:R-:W-:-:S04]  /*1c9d0*/  @!P0 IMAD.WIDE R36, R72, 0x2, R34 ;  /* 0x0000000248248825 */ /* 0x010fc800078e0222 */
[----:B-1----:R-:W-:Y:S01]  /*1c9e0*/  @!P0 IMAD.WIDE R38, R72, 0x2, R30 ;  /* 0x0000000248268825 */ /* 0x002fe200078e021e */
[----:B------:R1:W5:Y:S04]  /*1c9f0*/  @!P0 LD.E.128 R84, [R36.64] ;  /* 0x0000000424548980 */ /* 0x000368000c101d00 */
[----:B------:R2:W5:Y:S01]  /*1ca00*/  @!P0 LD.E.128 R76, [R38.64] ;  /* 0x00000004264c8980 */ /* 0x000562000c101d00 */
[----:B------:R-:W-:Y:S01]  /*1ca10*/  ISETP.GE.AND P0, PT, R11, R21, PT ;  /* 0x000000150b00720c */ /* 0x000fe20003f06270 */
[----:B------:R-:W-:Y:S01]  /*1ca20*/  CS2R R66, SRZ ;  /* 0x0000000000427805 */ /* 0x000fe2000001ff00 */
[----:B------:R-:W-:Y:S01]  /*1ca30*/  CS2R R64, SRZ ;  /* 0x0000000000407805 */ /* 0x000fe2000001ff00 */
[----:B------:R-:W-:Y:S01]  /*1ca40*/  CS2R R62, SRZ ;  /* 0x00000000003e7805 */ /* 0x000fe2000001ff00 */
[----:B------:R-:W-:-:S09]  /*1ca50*/  CS2R R60, SRZ ;  /* 0x00000000003c7805 */ /* 0x000fd2000001ff00 */
[----:B------:R-:W-:-:S04]  /*1ca60*/  @!P0 SHF.R.S32.HI R10, RZ, 0x1f, R11 ;  /* 0x0000001fff0a8819 */ /* 0x000fc8000001140b */
[----:B------:R-:W-:-:S04]  /*1ca70*/  @!P0 LEA.HI R11, R10, R11, RZ, 0x3 ;  /* 0x0000000b0a0b8211 */ /* 0x000fc800078f18ff */
[----:B------:R-:W-:-:S05]  /*1ca80*/  @!P0 LOP3.LUT R11, R11, 0xfffffff8, RZ, 0xc0, !PT ;  /* 0xfffffff80b0b8812 */ /* 0x000fca00078ec0ff */
[----:B------:R-:W-:-:S04]  /*1ca90*/  @!P0 IMAD.WIDE R28, R11, 0x2, R34 ;  /* 0x000000020b1c8825 */ /* 0x000fc800078e0222 */
[----:B-1----:R-:W-:Y:S01]  /*1caa0*/  @!P0 IMAD.WIDE R36, R11, 0x2, R30 ;  /* 0x000000020b248825 */ /* 0x002fe200078e021e */
[----:B------:R-:W-:Y:S01]  /*1cab0*/  IADD3 R11, R72, 0x40, RZ ;  /* 0x00000040480b7810 */ /* 0x000fe20007ffe0ff */
        /* <DEDUP_REMOVED lines=11> */
[----:B------:R-:W-:Y:S01]  /*1cb70*/  @!P0 IMAD.WIDE R30, R11, 0x2, R30 ;  /* 0x000000020b1e8825 */ /* 0x000fe200078e021e */
[----:B------:R2:W5:Y:S04]  /*1cb80*/  @!P0 LD.E.128 R56, [R34.64] ;  /* 0x0000000422388980 */ /* 0x000568000c101d00 */
[----:B------:R2:W5:Y:S02]  /*1cb90*/  @!P0 LD.E.128 R52, [R30.64] ;  /* 0x000000041e348980 */ /* 0x000564000c101d00 */
.L_x_1106:
[----:B------:R-:W-:Y:S05]  /*1cba0*/  BSYNC B0 ;  /* 0x0000000000007941 */ /* 0x000fea0003800000 */
.L_x_1105:
[----:B-----5:R-:W-:Y:S02]  /*1cbb0*/  IMAD.MOV.U32 R16, RZ, RZ, R58 ;  /* 0x000000ffff107224 */ /* 0x020fe400078e003a */
[----:B------:R-:W-:Y:S02]  /*1cbc0*/  IMAD.MOV.U32 R15, RZ, RZ, R59 ;  /* 0x000000ffff0f7224 */ /* 0x000fe400078e003b */
        /* <DEDUP_REMOVED lines=47> */
[----:B--2---:R2:W3:Y:S04]  /*1cec0*/  SHFL.IDX PT, R35, R19, 0x1, 0x1c1f ;  /* 0x003c1f0013237f89 */ /* 0x0044e800000e0000 */
[----:B----4-:R2:W4:Y:S04]  /*1ced0*/  SHFL.IDX PT, R34, R25, 0x1, 0x1c1f ;  /* 0x003c1f0019227f89 */ /* 0x01052800000e0000 */
[----:B---3--:R-:W3:Y:S04]  /*1cee0*/  SHFL.IDX PT, R13, R13, 0x1, 0x1c1f ;  /* 0x003c1f000d0d7f89 */ /* 0x008ee800000e0000 */
[----:B------:R2:W1:Y:S02]  /*1cef0*/  SHFL.IDX PT, R10, R14, 0x1, 0x1c1f ;  /* 0x003c1f000e0a7f89 */ /* 0x00046400000e0000 */
.L_x_1125:
[----:B------:R-:W-:Y:S01]  /*1cf00*/  IADD3 R17, R17, 0x40, RZ ;  /* 0x0000004011117810 */ /* 0x000fe20007ffe0ff */
[----:B------:R-:W-:Y:S01]  /*1cf10*/  BSSY B0, `(.L_x_1108) ;  /* 0x0000033000007945 */ /* 0x000fe20003800000 */
[----:B--2---:R-:W-:Y:S01]  /*1cf20*/  CS2R R24, SRZ ;  /* 0x0000000000187805 */ /* 0x004fe2000001ff00 */
[----:B------:R-:W-:Y:S01]  /*1cf30*/  CS2R R38, SRZ ;  /* 0x0000000000267805 */ /* 0x000fe2000001ff00 */
[----:B------:R-:W-:Y:S01]  /*1cf40*/  ISETP.GE.AND P0, PT, R17, R12, PT ;  /* 0x0000000c1100720c */ /* 0x000fe20003f06270 */
[----:B------:R-:W-:Y:S01]  /*1cf50*/  CS2R R36, SRZ ;  /* 0x0000000000247805 */ /* 0x000fe2000001ff00 */
[----:B------:R-:W-:Y:S01]  /*1cf60*/  CS2R R50, SRZ ;  /* 0x0000000000327805 */ /* 0x000fe2000001ff00 */
[----:B------:R-:W-:Y:S01]  /*1cf70*/  CS2R R48, SRZ ;  /* 0x0000000000307805 */ /* 0x000fe2000001ff00 */
[----:B-1----:R-:W-:Y:S01]  /*1cf80*/  CS2R R18, SRZ ;  /* 0x0000000000127805 */ /* 0x002fe2000001ff00 */
[----:B------:R-:W-:Y:S01]  /*1cf90*/  CS2R R16, SRZ ;  /* 0x0000000000107805 */ /* 0x000fe2000001ff00 */
[----:B------:R-:W-:Y:S01]  /*1cfa0*/  CS2R R30, SRZ ;  /* 0x00000000001e7805 */ /* 0x000fe2000001ff00 */
[----:B------:R-:W-:Y:S01]  /*1cfb0*/  CS2R R28, SRZ ;  /* 0x00000000001c7805 */ /* 0x000fe2000001ff00 */
[----:B------:R-:W-:Y:S01]  /*1cfc0*/  CS2R R42, SRZ ;  /* 0x00000000002a7805 */ /* 0x000fe2000001ff00 */
[----:B------:R-:W-:Y:S01]  /*1cfd0*/  CS2R R40, SRZ ;  /* 0x0000000000287805 */ /* 0x000fe2000001ff00 */
[----:B------:R-:W-:-:S02]  /*1cfe0*/  IMAD.MOV.U32 R14, RZ, RZ, R10 ;  /* 0x000000ffff0e7224 */ /* 0x000fc400078e000a */
[----:B---3--:R-:W-:Y:S01]  /*1cff0*/  IMAD.MOV.U32 R15, RZ, RZ, R13 ;  /* 0x000000ffff0f7224 */ /* 0x008fe200078e000d */
        /* <DEDUP_REMOVED lines=8> */
[----:B------:R-:W-:Y:S01]  /*1d080*/  @!P0 IMAD.WIDE R18, R72, 0x2, R14 ;  /* 0x0000000248128825 */ /* 0x000fe200078e020e */
        /* <DEDUP_REMOVED lines=8> */
[----:B------:R-:W-:Y:S02]  /*1d110*/  @!P0 LEA.HI R10, R10, R11, RZ, 0x3 ;  /* 0x0000000b0a0a8211 */ /* 0x000fe400078f18ff */
[----:B------:R-:W-:Y:S02]  /*1d120*/  IADD3 R11, R72, 0x40, RZ ;  /* 0x00000040480b7810 */ /* 0x000fe40007ffe0ff */
[----:B------:R-:W-:-:S05]  /*1d130*/  @!P0 LOP3.LUT R10, R10, 0xfffffff8, RZ, 0xc0, !PT ;  /* 0xfffffff80a0a8812 */ /* 0x000fca00078ec0ff */
[----:B------:R-:W-:-:S04]  /*1d140*/  @!P0 IMAD.WIDE R16, R10, 0x2, R34 ;  /* 0x000000020a108825 */ /* 0x000fc800078e0222 */
[----:B------:R-:W-:Y:S01]  /*1d150*/  @!P0 IMAD.WIDE R46, R10, 0x2, R14 ;  /* 0x000000020a2e8825 */ /* 0x000fe200078e020e */
[----:B------:R3:W5:Y:S04]  /*1d160*/  @!P0 LD.E.128 R36, [R16.64] ;  /* 0x0000000410248980 */ /* 0x000768000c101d00 */
[----:B------:R4:W5:Y:S01]  /*1d170*/  @!P0 LD.E.128 R28, [R46.64] ;  /* 0x000000042e1c8980 */ /* 0x000962000c101d00 */
[----:B------:R-:W-:Y:S01]  /*1d180*/  ISETP.GE.AND P0, PT, R11, R21, PT ;  /* 0x000000150b00720c */ /* 0x000fe20003f06270 */
[----:B------:R-:W-:Y:S01]  /*1d190*/  CS2R R26, SRZ ;  /* 0x00000000001a7805 */ /* 0x000fe2000001ff00 */
[----:B-1----:R-:W-:Y:S01]  /*1d1a0*/  CS2R R24, SRZ ;  /* 0x0000000000187805 */ /* 0x002fe2000001ff00 */
[----:B--2---:R-:W-:-:S10]  /*1d1b0*/  CS2R R18, SRZ ;  /* 0x0000000000127805 */ /* 0x004fd4000001ff00 */
[----:B------:R-:W-:-:S04]  /*1d1c0*/  @!P0 SHF.R.S32.HI R10, RZ, 0x1f, R11 ;  /* 0x0000001fff0a8819 */ /* 0x000fc8000001140b */
[----:B------:R-:W-:Y:S01]  /*1d1d0*/  @!P0 LEA.HI R10, R10, R11, RZ, 0x3 ;  /* 0x0000000b0a0a8211 */ /* 0x000fe200078f18ff */
[----:B---3--:R-:W-:-:S03]  /*1d1e0*/  CS2R R16, SRZ ;  /* 0x0000000000107805 */ /* 0x008fc6000001ff00 */
[----:B------:R-:W-:-:S05]  /*1d1f0*/  @!P0 LOP3.LUT R10, R10, 0xfffffff8, RZ, 0xc0, !PT ;  /* 0xfffffff80a0a8812 */ /* 0x000fca00078ec0ff */
[----:B------:R-:W-:-:S04]  /*1d200*/  @!P0 IMAD.WIDE R34, R10, 0x2, R34 ;  /* 0x000000020a228825 */ /* 0x000fc800078e0222 */
[----:B------:R-:W-:Y:S01]  /*1d210*/  @!P0 IMAD.WIDE R10, R10, 0x2, R14 ;  /* 0x000000020a0a8825 */ /* 0x000fe200078e020e */
[----:B------:R4:W5:Y:S04]  /*1d220*/  @!P0 LD.E.128 R24, [R34.64] ;  /* 0x0000000422188980 */ /* 0x000968000c101d00 */
[----:B------:R4:W5:Y:S02]  /*1d230*/  @!P0 LD.E.128 R16, [R10.64] ;  /* 0x000000040a108980 */ /* 0x000964000c101d00 */
.L_x_1109:
[----:B------:R-:W-:Y:S05]  /*1d240*/  BSYNC B0 ;  /* 0x0000000000007941 */ /* 0x000fea0003800000 */
.L_x_1108:
[----:B----4-:R-:W2:Y:S01]  /*1d250*/  LDL.64 R34, [R8+0x20] ;  /* 0x0000200008227983 */ /* 0x010ea20000100a00 */
[----:B------:R-:W-:-:S04]  /*1d260*/  DEPBAR.LE SB0, 0x3 ;  /* 0x000080c00000791a */ /* 0x000fc80000000000 */
[----:B------:R-:W3:Y:S01]  /*1d270*/  LDL.64 R118, [R8+0x28] ;  /* 0x0000280008767983 */ /* 0x000ee20000100a00 */
[----:B------:R-:W-:Y:S03]  /*1d280*/  WARPSYNC 0xffffffff ;  /* 0xffffffff00007948 */ /* 0x000fe60003800000 */
[----:B------:R-:W-:Y:S01]  /*1d290*/  BAR.SYNC.DEFER_BLOCKING 0x0 ;  /* 0x0000000000007b1d */ /* 0x000fe20000010000 */
[----:B-----5:R-:W-:-:S05]  /*1d2a0*/  IMAD.MOV.U32 R10, RZ, RZ, R25 ;  /* 0x000000ffff0a7224 */ /* 0x020fca00078e0019 */
[----:B--2---:R1:W2:Y:S04]  /*1d2b0*/  LD.E R11, [R34.64] ;  /* 0x00000004220b7980 */ /* 0x0042a8000c101900 */
[----:B---3--:R-:W5:Y:S01]  /*1d2c0*/  LD.E.64 R118, [R118.64] ;  /* 0x0000000476767980 */ /* 0x008f62000c101b00 */
        /* <DEDUP_REMOVED lines=16> */
[----:B------:R-:W-:-:S02]  /*1d3d0*/  IMAD.MOV.U32 R13, RZ, RZ, R39 ;  /* 0x000000ffff0d7224 */ /* 0x000fc400078e0027 */
        /* <DEDUP_REMOVED lines=23> */
[----:B------:R-:W-:Y:S02]  /*1d550*/  PRMT R91, R10, 0x7610, R91 ;  /* 0x000076100a5b7816 */ /* 0x000fe4000000005b */
[----:B------:R-:W-:Y:S01]  /*1d560*/  PRMT R90, R8, 0x7610, R90 ;  /* 0x00007610085a7816 */ /* 0x000fe2000000005a */
[----:B--2---:R-:W-:Y:S02]  /*1d570*/  IMAD R98, R11, -0x80, R12 ;  /* 0xffffff800b627824 */ /* 0x004fe400078e020c */
[----:B------:R-:W-:Y:S02]  /*1d580*/  IMAD.MOV.U32 R11, RZ, RZ, R31 ;  /* 0x000000ffff0b7224 */ /* 0x000fe400078e001f */
[----:B------:R-:W-:Y:S01]  /*1d590*/  IMAD.MOV.U32 R12, RZ, RZ, R42 ;  /* 0x000000ffff0c7224 */ /* 0x000fe200078e002a */
[----:B------:R-:W-:-:S02]  /*1d5a0*/  IMNMX R98, R98, 0x80, PT ;  /* 0x0000008062627817 */ /* 0x000fc40003800200 */
[----:B------:R-:W-:Y:S01]  /*1d5b0*/  PRMT R74, R11, 0x7610, R74 ;  /* 0x000076100b4a7816 */ /* 0x000fe2000000004a */
[----:B------:R-:W-:Y:S01]  /*1d5c0*/  IMAD.MOV.U32 R11, RZ, RZ, R43 ;  /* 0x000000ffff0b7224 */ /* 0x000fe200078e002b */
[----:B------:R-:W-:Y:S02]  /*1d5d0*/  ISETP.GE.AND P0, PT, R23, R98, PT ;  /* 0x000000621700720c */ /* 0x000fe40003f06270 */
[----:B------:R-:W-:Y:S02]  /*1d5e0*/  PRMT R93, R12, 0x7610, R93 ;  /* 0x000076100c5d7816 */ /* 0x000fe4000000005d */
[----:B------:R-:W-:-:S09]  /*1d5f0*/  PRMT R92, R11, 0x7610, R92 ;  /* 0x000076100b5c7816 */ /* 0x000fd2000000005c */
[----:B------:R-:W-:Y:S05]  /*1d600*/  @P0 BRA `(.L_x_1111) ;  /* 0x0000169000000947 */ /* 0x000fea0003800000 */
[----:B------:R-:W-:Y:S01]  /*1d610*/  ISETP.GE.AND P0, PT, R72, R21, PT ;  /* 0x000000154800720c */ /* 0x000fe20003f06270 */
[----:B------:R-:W-:-:S12]  /*1d620*/  BSSY B0, `(.L_x_1112) ;  /* 0x0000071000007945 */ /* 0x000fd80003800000 */
[----:B------:R-:W-:Y:S05]  /*1d630*/  @P0 BRA `(.L_x_1113) ;  /* 0x000006f000000947 */ /* 0x000fea0003800000 */
[----:B------:R-:W-:Y:S01]  /*1d640*/  LEA.HI R11, R21, R100, RZ, 0x1d ;  /* 0x00000064150b7211 */ /* 0x000fe200078fe8ff */
[----:B------:R-:W-:Y:S01]  /*1d650*/  IMAD.SHL.U32 R13, R23, 0x40, RZ ;  /* 0x00000040170d7824 */ /* 0x000fe200078e00ff */
[----:B------:R-:W-:Y:S02]  /*1d660*/  LEA.HI R129, R9, R108, RZ, 0x5 ;  /* 0x0000006c09817211 */ /* 0x000fe400078f28ff */
[----:B------:R-:W-:Y:S01]  /*1d670*/  SHF.R.S32.HI R8, RZ, 0x1f, R11 ;  /* 0x0000001fff087819 */ /* 0x000fe2000001140b */
[----:B------:R-:W-:Y:S01]  /*1d680*/  IMAD.SHL.U32 R9, R11, 0x8, RZ ;  /* 0x000000080b097824 */ /* 0x000fe200078e00ff */
[----:B------:R-:W-:Y:S01]  /*1d690*/  LOP3.LUT R13, R13, 0x1c0, RZ, 0xc0, !PT ;  /* 0x000001c00d0d7812 */ /* 0x000fe200078ec0ff */
[----:B------:R-:W-:Y:S01]  /*1d6a0*/  IMAD.SHL.U32 R129, R129, 0x10, RZ ;  /* 0x0000001081817824 */ /* 0x000fe200078e00ff */
[----:B------:R-:W-:Y:S02]  /*1d6b0*/  LEA.HI R8, R8, R11, RZ, 0x3 ;  /* 0x0000000b08087211 */ /* 0x000fe400078f18ff */
[----:B------:R-:W-:-:S02]  /*1d6c0*/  LOP3.LUT R12, R13, 0x38, R72, 0xf8, !PT ;  /* 0x000000380d0c7812 */ /* 0x000fc400078ef848 */
[----:B------:R-:W-:Y:S01]  /*1d6d0*/  LOP3.LUT R129, R129, 0xfffffe00, RZ, 0xc0, !PT ;  /* 0xfffffe0081817812 */ /* 0x000fe200078ec0ff */
[----:B------:R-:W-:Y:S01]  /*1d6e0*/  IMAD.SHL.U32 R8, R8, 0x400, RZ ;  /* 0x0000040008087824 */ /* 0x000fe200078e00ff */
[----:B------:R-:W-:Y:S02]  /*1d6f0*/  SHF.R.U32.HI R10, RZ, 0x3, R13 ;  /* 0x00000003ff0a7819 */ /* 0x000fe4000001160d */
[----:B------:R-:W-:Y:S02]  /*1d700*/  LOP3.LUT R9, R13, 0x38, R9, 0xf8, !PT ;  /* 0x000000380d097812 */ /* 0x000fe400078ef809 */
[----:B------:R-:W-:Y:S02]  /*1d710*/  LOP3.LUT R131, R129, R12, R10, 0xf6, !PT ;  /* 0x0000000c81837212 */ /* 0x000fe400078ef60a */
[----:B------:R-:W-:Y:S02]  /*1d720*/  LOP3.LUT R10, R9, R10, RZ, 0x3c, !PT ;  /* 0x0000000a090a7212 */ /* 0x000fe400078e3cff */
[----:B------:R-:W-:Y:S01]  /*1d730*/  LOP3.LUT R8, R8, 0xffffe000, RZ, 0xc0, !PT ;  /* 0xffffe00008087812 */ /* 0x000fe200078ec0ff */
[----:B-----5:R-:W-:-:S03]  /*1d740*/  IMAD.WIDE.U32 R130, R131, 0x2, R118 ;  /* 0x0000000283827825 */ /* 0x020fc600078e0076 */
[----:B------:R-:W-:Y:S02]  /*1d750*/  IADD3 R129, R10, R8, R129 ;  /* 0x000000080a817210 */ /* 0x000fe40007ffe081 */
[----:B------:R-:W2:Y:S03]  /*1d760*/  LD.E.128 R12, [R130.64] ;  /* 0x00000004820c7980 */ /* 0x000ea6000c101d00 */
[----:B------:R-:W-:-:S05]  /*1d770*/  IMAD.WIDE.U32 R128, R129, 0x2, R118 ;  /* 0x0000000281807825 */ /* 0x000fca00078e0076 */
[----:B------:R-:W3:Y:S01]  /*1d780*/  LD.E.128 R8, [R128.64] ;  /* 0x0000000480087980 */ /* 0x000ee2000c101d00 */
[--C-:B------:R-:W-:Y:S02]  /*1d790*/  SHF.R.U64 R127, R84, 0x10, R85.reuse ;  /* 0x00000010547f7819 */ /* 0x100fe40000001255 */
[----:B------:R-:W-:Y:S02]  /*1d7a0*/  SHF.R.U32.HI R84, RZ, 0x10, R85 ;  /* 0x00000010ff547819 */ /* 0x000fe40000011655 */
[--C-:B------:R-:W-:Y:S02]  /*1d7b0*/  SHF.R.U64 R85, R86, 0x10, R87.reuse ;  /* 0x0000001056557819 */ /* 0x100fe40000001257 */
[----:B------:R-:W-:Y:S02]  /*1d7c0*/  SHF.R.U32.HI R86, RZ, 0x10, R87 ;  /* 0x00000010ff567819 */ /* 0x000fe40000011657 */
[--C-:B------:R-:W-:Y:S02]  /*1d7d0*/  SHF.R.U64 R87, R76, 0x10, R77.reuse ;  /* 0x000000104c577819 */ /* 0x100fe4000000124d */
        /* <DEDUP_REMOVED lines=9> */
[----:B------:R-:W-:Y:S02]  /*1d870*/  PRMT R123, R123, 0x5410, R84 ;  /* 0x000054107b7b7816 */ /* 0x000fe40000000054 */
[----:B------:R-:W-:Y:S01]  /*1d880*/  PRMT R121, R121, 0x5410, R78 ;  /* 0x0000541079797816 */ /* 0x000fe2000000004e */
[C---:B------:R-:W-:Y:S01]  /*1d890*/  IMAD.U32 R87, R124.reuse, 0x10000, RZ ;  /* 0x000100007c577824 */ /* 0x040fe200078e00ff */
[----:B------:R-:W-:Y:S02]  /*1d8a0*/  LOP3.LUT R124, R124, 0xffff0000, RZ, 0xc0, !PT ;  /* 0xffff00007c7c7812 */ /* 0x000fe400078ec0ff */
[----:B------:R-:W-:Y:S01]  /*1d8b0*/  PRMT R125, R125, 0x5410, R86 ;  /* 0x000054107d7d7816 */ /* 0x000fe20000000056 */
[C---:B--2---:R-:W-:Y:S01]  /*1d8c0*/  IMAD.U32 R77, R12.reuse, 0x10000, RZ ;  /* 0x000100000c4d7824 */ /* 0x044fe200078e00ff */
[----:B------:R-:W-:Y:S01]  /*1d8d0*/  LOP3.LUT R76, R12, 0xffff0000, RZ, 0xc0, !PT ;  /* 0xffff00000c4c7812 */ /* 0x000fe200078ec0ff */
[C---:B------:R-:W-:Y:S01]  /*1d8e0*/  IMAD.U32 R12, R13.reuse, 0x10000, RZ ;  /* 0x000100000d0c7824 */ /* 0x040fe200078e00ff */
[----:B------:R-:W-:Y:S01]  /*1d8f0*/  LOP3.LUT R79, R13, 0xffff0000, RZ, 0xc0, !PT ;  /* 0xffff00000d4f7812 */ /* 0x000fe200078ec0ff */
[C---:B------:R-:W-:Y:S01]  /*1d900*/  IMAD.U32 R13, R15.reuse, 0x10000, RZ ;  /* 0x000100000f0d7824 */ /* 0x040fe200078e00ff */
[----:B------:R-:W-:Y:S01]  /*1d910*/  LOP3.LUT R85, R15, 0xffff0000, RZ, 0xc0, !PT ;  /* 0xffff00000f557812 */ /* 0x000fe200078ec0ff */
[C---:B------:R-:W-:Y:S01]  /*1d920*/  IMAD.U32 R78, R14.reuse, 0x10000, RZ ;  /* 0x000100000e4e7824 */ /* 0x040fe200078e00ff */
[----:B------:R-:W-:Y:S01]  /*1d930*/  LOP3.LUT R14, R14, 0xffff0000, RZ, 0xc0, !PT ;  /* 0xffff00000e0e7812 */ /* 0x000fe200078ec0ff */
[C---:B---3--:R-:W-:Y:S01]  /*1d940*/  IMAD.U32 R84, R8.reuse, 0x10000, RZ ;  /* 0x0001000008547824 */ /* 0x048fe200078e00ff */
[----:B------:R-:W-:Y:S01]  /*1d950*/  LOP3.LUT R15, R8, 0xffff0000, RZ, 0xc0, !PT ;  /* 0xffff0000080f7812 */ /* 0x000fe200078ec0ff */
[C---:B------:R-:W-:Y:S01]  /*1d960*/  IMAD.U32 R8, R9.reuse, 0x10000, RZ ;  /* 0x0001000009087824 */ /* 0x040fe200078e00ff */
[----:B------:R-:W-:Y:S01]  /*1d970*/  LOP3.LUT R133, R9, 0xffff0000, RZ, 0xc0, !PT ;  /* 0xffff000009857812 */ /* 0x000fe200078ec0ff */
[----:B------:R-:W-:Y:S01]  /*1d980*/  IMAD.U32 R132, R10, 0x10000, RZ ;  /* 0x000100000a847824 */ /* 0x000fe200078e00ff */
[----:B------:R-:W-:Y:S01]  /*1d990*/  SHF.L.U32 R9, R120, 0x10, RZ ;  /* 0x0000001078097819 */ /* 0x000fe200000006ff */
[----:B------:R-:W-:Y:S01]  /*1d9a0*/  IMAD.U32 R86, R11, 0x10000, RZ ;  /* 0x000100000b567824 */ /* 0x000fe200078e00ff */
[----:B------:R-:W-:-:S02]  /*1d9b0*/  LOP3.LUT R127, R10, 0xffff0000, RZ, 0xc0, !PT ;  /* 0xffff00000a7f7812 */ /* 0x000fc400078ec0ff */
[----:B------:R-:W-:Y:S01]  /*1d9c0*/  LOP3.LUT R120, R120, 0xffff0000, RZ, 0xc0, !PT ;  /* 0xffff000078787812 */ /* 0x000fe200078ec0ff */
[C---:B------:R-:W-:Y:S01]  /*1d9d0*/  FMUL.FTZ R10, R84.reuse, R9 ;  /* 0x00000009540a7220 */ /* 0x040fe20000410000 */
[----:B------:R-:W-:Y:S01]  /*1d9e0*/  LOP3.LUT R11, R11, 0xffff0000, RZ, 0xc0, !PT ;  /* 0xffff00000b0b7812 */ /* 0x000fe200078ec0ff */
[-C--:B------:R-:W-:Y:S02]  /*1d9f0*/  FMUL.FTZ R84, R84, R87.reuse ;  /* 0x0000005754547220 */ /* 0x080fe40000410000 */
[----:B------:R-:W-:Y:S02]  /*1da00*/  FFMA.FTZ R10, R77, R87, -R10 ;  /* 0x000000574d0a7223 */ /* 0x000fe4000001080a */
[----:B------:R-:W-:Y:S02]  /*1da10*/  FMUL.FTZ R87, R15, R120 ;  /* 0x000000780f577220 */ /* 0x000fe40000410000 */
[----:B------:R-:W-:Y:S02]  /*1da20*/  FFMA.FTZ R84, R77, R9, R84 ;  /* 0x000000094d547223 */ /* 0x000fe40000010054 */
[----:B------:R-:W-:-:S02]  /*1da30*/  IMAD.U32 R9, R123, 0x10000, RZ ;  /* 0x000100007b097824 */ /* 0x000fc400078e00ff */
[-C--:B------:R-:W-:Y:S02]  /*1da40*/  FMUL.FTZ R15, R15, R124.reuse ;  /* 0x0000007c0f0f7220 */ /* 0x080fe40000410000 */
[----:B------:R-:W-:Y:S01]  /*1da50*/  FFMA.FTZ R87, R76, R124, -R87 ;  /* 0x0000007c4c577223 */ /* 0x000fe20000010857 */
[----:B------:R-:W-:Y:S01]  /*1da60*/  LOP3.LUT R124, R117, 0xffff0000, RZ, 0xc0, !PT ;  /* 0xffff0000757c7812 */ /* 0x000fe200078ec0ff */
[C---:B------:R-:W-:Y:S02]  /*1da70*/  FMUL.FTZ R77, R8.reuse, R135 ;  /* 0x00000087084d7220 */ /* 0x040fe40000410000 */
[-C--:B------:R-:W-:Y:S02]  /*1da80*/  FMUL.FTZ R8, R8, R9.reuse ;  /* 0x0000000908087220 */ /* 0x080fe40000410000 */
[----:B------:R-:W-:Y:S01]  /*1da90*/  FFMA.FTZ R15, R76, R120, R15 ;  /* 0x000000784c0f7223 */ /* 0x000fe2000001000f */
[----:B------:R-:W-:Y:S01]  /*1daa0*/  LOP3.LUT R76, R123, 0xffff0000, RZ, 0xc0, !PT ;  /* 0xffff00007b4c7812 */ /* 0x000fe200078ec0ff */
[----:B------:R-:W-:Y:S01]  /*1dab0*/  FFMA.FTZ R77, R12, R9, -R77 ;  /* 0x000000090c4d7223 */ /* 0x000fe2000001084d */
[----:B------:R-:W-:Y:S01]  /*1dac0*/  SHF.L.U32 R123, R126, 0x10, RZ ;  /* 0x000000107e7b7819 */ /* 0x000fe200000006ff */
[----:B------:R-:W-:Y:S01]  /*1dad0*/  FFMA.FTZ R9, R12, R135, R8 ;  /* 0x000000870c097223 */ /* 0x000fe20000010008 */
[----:B------:R-:W-:Y:S01]  /*1dae0*/  LOP3.LUT R126, R126, 0xffff0000, RZ, 0xc0, !PT ;  /* 0xffff00007e7e7812 */ /* 0x000fe200078ec0ff */
[----:B------:R-:W-:-:S02]  /*1daf0*/  FMUL.FTZ R8, R133, R124 ;  /* 0x0000007c85087220 */ /* 0x000fc40000410000 */
[-C--:B------:R-:W-:Y:S02]  /*1db00*/  FMUL.FTZ R133, R133, R76.reuse ;  /* 0x0000004c85857220 */ /* 0x080fe40000410000 */
[----:B------:R-:W-:Y:S02]  /*1db10*/  FFMA.FTZ R76, R79, R76, -R8 ;  /* 0x0000004c4f4c7223 */ /* 0x000fe40000010808 */
[C---:B------:R-:W-:Y:S01]  /*1db20*/  IMAD.U32 R117, R122.reuse, 0x10000, RZ ;  /* 0x000100007a757824 */ /* 0x040fe200078e00ff */
[----:B------:R-:W-:Y:S01]  /*1db30*/  LOP3.LUT R122, R122, 0xffff0000, RZ, 0xc0, !PT ;  /* 0xffff00007a7a7812 */ /* 0x000fe200078ec0ff */
[----:B------:R-:W-:Y:S02]  /*1db40*/  IMAD.U32 R8, R121, 0x10000, RZ ;  /* 0x0001000079087824 */ /* 0x000fe400078e00ff */
[----:B------:R-:W-:Y:S02]  /*1db50*/  FFMA.FTZ R124, R79, R124, R133 ;  /* 0x0000007c4f7c7223 */ /* 0x000fe40000010085 */
[----:B------:R-:W-:-:S02]  /*1db60*/  IMAD.U32 R12, R125, 0x10000, RZ ;  /* 0x000100007d0c7824 */ /* 0x000fc400078e00ff */
[----:B------:R-:W-:Y:S01]  /*1db70*/  FMUL.FTZ R120, R132, R117 ;  /* 0x0000007584787220 */ /* 0x000fe20000410000 */
[----:B------:R-:W-:Y:S01]  /*1db80*/  F2FP.BF16.PACK_AB R9, R124, R9 ;  /* 0x000000097c09723e */ /* 0x000fe200000010ff */
[----:B------:R-:W-:Y:S02]  /*1db90*/  FMUL.FTZ R133, R86, R8 ;  /* 0x0000000856857220 */ /* 0x000fe40000410000 */
[-C--:B------:R-:W-:Y:S02]  /*1dba0*/  FMUL.FTZ R132, R132, R123.reuse ;  /* 0x0000007b84847220 */ /* 0x080fe40000410000 */
[-C--:B------:R-:W-:Y:S02]  /*1dbb0*/  FMUL.FTZ R86, R86, R12.reuse ;  /* 0x0000000c56567220 */ /* 0x080fe40000410000 */
[----:B------:R-:W-:Y:S01]  /*1dbc0*/  FFMA.FTZ R133, R13, R12, -R133 ;  /* 0x0000000c0d857223 */ /* 0x000fe20000010885 */
[----:B------:R-:W-:Y:S01]  /*1dbd0*/  LOP3.LUT R12, R121, 0xffff0000, RZ, 0xc0, !PT ;  /* 0xffff0000790c7812 */ /* 0x000fe200078ec0ff */
[----:B------:R-:W-:-:S02]  /*1dbe0*/  FFMA.FTZ R79, R78, R123, -R120 ;  /* 0x0000007b4e4f7223 */ /* 0x000fc40000010878 */
[----:B------:R-:W-:Y:S01]  /*1dbf0*/  FFMA.FTZ R132, R78, R117, R132 ;  /* 0x000000754e847223 */ /* 0x000fe20000010084 */
[----:B------:R-:W-:Y:S01]  /*1dc00*/  LOP3.LUT R78, R125, 0xffff0000, RZ, 0xc0, !PT ;  /* 0xffff00007d4e7812 */ /* 0x000fe200078ec0ff */
[----:B------:R-:W-:Y:S02]  /*1dc10*/  FFMA.FTZ R86, R13, R8, R86 ;  /* 0x000000080d567223 */ /* 0x000fe40000010056 */
[C---:B------:R-:W-:Y:S02]  /*1dc20*/  FMUL.FTZ R117, R127.reuse, R122 ;  /* 0x0000007a7f757220 */ /* 0x040fe40000410000 */
[----:B------:R-:W-:Y:S02]  /*1dc30*/  FMUL.FTZ R127, R127, R126 ;  /* 0x0000007e7f7f7220 */ /* 0x000fe40000410000 */
[C---:B------:R-:W-:Y:S02]  /*1dc40*/  FMUL.FTZ R13, R11.reuse, R12 ;  /* 0x0000000c0b0d7220 */ /* 0x040fe40000410000 */
        /* <DEDUP_REMOVED lines=8> */
[----:B------:R-:W-:-:S02]  /*1dcd0*/  F2FP.BF16.PACK_AB R14, R126, R79 ;  /* 0x0000004f7e0e723e */ /* 0x000fc400000010ff */
[----:B------:R-:W-:Y:S02]  /*1dce0*/  F2FP.BF16.PACK_AB R10, R11, R132 ;  /* 0x000000840b0a723e */ /* 0x000fe400000010ff */
[----:B------:R-:W-:Y:S02]  /*1dcf0*/  F2FP.BF16.PACK_AB R15, R78, R133 ;  /* 0x000000854e0f723e */ /* 0x000fe400000010ff */
[----:B------:R-:W-:-:S03]  /*1dd00*/  F2FP.BF16.PACK_AB R11, R85, R86 ;  /* 0x00000056550b723e */ /* 0x000fc600000010ff */
[----:B------:R1:W-:Y:S04]  /*1dd10*/  ST.E.128 [R130.64], R12 ;  /* 0x0000000c82007985 */ /* 0x0003e8000c101d04 */
[----:B------:R1:W-:Y:S02]  /*1dd20*/  ST.E.128 [R128.64], R8 ;  /* 0x0000000880007985 */ /* 0x0003e4000c101d04 */
.L_x_1113:
[----:B------:R-:W-:Y:S05]  /*1dd30*/  BSYNC B0 ;  /* 0x0000000000007941 */ /* 0x000fea0003800000 */
.L_x_1112:
[----:B-1----:R-:W-:Y:S01]  /*1dd40*/  IADD3 R13, R72, 0x20, RZ ;  /* 0x00000020480d7810 */ /* 0x002fe20007ffe0ff */
[----:B------:R-:W-:Y:S03]  /*1dd50*/  BSSY B0, `(.L_x_1114) ;  /* 0x000007a000007945 */ /* 0x000fe60003800000 */
[----:B------:R-:W-:-:S13]  /*1dd60*/  ISETP.GE.AND P0, PT, R13, R21, PT ;  /* 0x000000150d00720c */ /* 0x000fda0003f06270 */
[----:B------:R-:W-:Y:S05]  /*1dd70*/  @P0 BRA `(.L_x_1115) ;  /* 0x0000077000000947 */ /* 0x000fea0003800000 */
[----:B------:R-:W-:Y:S01]  /*1dd80*/  SHF.R.S32.HI R14, RZ, 0x1f, R13 ;  /* 0x0000001fff0e7819 */ /* 0x000fe2000001140d */
[----:B------:R-:W-:Y:S01]  /*1dd90*/  IMAD.SHL.U32 R10, R23, 0x40, RZ ;  /* 0x00000040170a7824 */ /* 0x000fe200078e00ff */
[----:B------:R-:W-:Y:S02]  /*1dda0*/  SHF.R.S32.HI R11, RZ, 0x1f, R108 ;  /* 0x0000001fff0b7819 */ /* 0x000fe4000001146c */
        /* <DEDUP_REMOVED lines=21> */
[----:B------:R-:W-:-:S03]  /*1df00*/  IADD3 R79, R79, R9, R8 ;  /* 0x000000094f4f7210 */ /* 0x000fc60007ffe008 */
[----:B-----5:R-:W-:-:S04]  /*1df10*/  IMAD.WIDE.U32 R84, R15, 0x2, R118 ;  /* 0x000000020f547825 */ /* 0x020fc800078e0076 */
[----:B------:R-:W-:Y:S01]  /*1df20*/  IMAD.WIDE.U32 R78, R79, 0x2, R118 ;  /* 0x000000024f4e7825 */ /* 0x000fe200078e0076 */
[----:B------:R-:W2:Y:S04]  /*1df30*/  LD.E.128 R12, [R84.64] ;  /* 0x00000004540c7980 */ /* 0x000ea8000c101d00 */
[----:B------:R-:W3:Y:S01]  /*1df40*/  LD.E.128 R8, [R78.64] ;  /* 0x000000044e087980 */ /* 0x000ee2000c101d00 */
[--C-:B------:R-:W-:Y:S02]  /*1df50*/  SHF.R.U64 R77, R64, 0x10, R65.reuse ;  /* 0x00000010404d7819 */ /* 0x100fe40000001241 */
[----:B------:R-:W-:Y:S02]  /*1df60*/  SHF.R.U32.HI R64, RZ, 0x10, R65 ;  /* 0x00000010ff407819 */ /* 0x000fe40000011641 */
[----:B------:R-:W-:-:S02]  /*1df70*/  SHF.R.U64 R65, R66, 0x10, R67 ;  /* 0x0000001042417819 */ /* 0x000fc40000001243 */
[----:B------:R-:W-:Y:S02]  /*1df80*/  SHF.R.U32.HI R66, RZ, 0x10, R67 ;  /* 0x00000010ff427819 */ /* 0x000fe40000011643 */
[--C-:B------:R-:W-:Y:S02]  /*1df90*/  SHF.R.U64 R67, R60, 0x10, R61.reuse ;  /* 0x000000103c437819 */ /* 0x100fe4000000123d */
[----:B------:R-:W-:Y:S02]  /*1dfa0*/  SHF.R.U32.HI R60, RZ, 0x10, R61 ;  /* 0x00000010ff3c7819 */ /* 0x000fe4000001163d */
[----:B------:R-:W-:Y:S02]  /*1dfb0*/  SHF.R.U64 R61, R62, 0x10, R63 ;  /* 0x000000103e3d7819 */ /* 0x000fe4000000123f */
[----:B------:R-:W-:Y:S02]  /*1dfc0*/  PRMT R109, R109, 0x5410, R60 ;  /* 0x000054106d6d7816 */ /* 0x000fe4000000003c */
[----:B------:R-:W-:-:S02]  /*1dfd0*/  PRMT R112, R112, 0x5410, R61 ;  /* 0x0000541070707816 */ /* 0x000fc4000000003d */
[----:B------:R-:W-:Y:S01]  /*1dfe0*/  SHF.R.U32.HI R62, RZ, 0x10, R63 ;  /* 0x00000010ff3e7819 */ /* 0x000fe2000001163f */
[----:B------:R-:W-:Y:S01]  /*1dff0*/  IMAD.U32 R87, R109, 0x10000, RZ ;  /* 0x000100006d577824 */ /* 0x000fe200078e00ff */
[----:B------:R-:W-:Y:S02]  /*1e000*/  PRMT R110, R110, 0x5410, R67 ;  /* 0x000054106e6e7816 */ /* 0x000fe40000000043 */
[----:B------:R-:W-:Y:S02]  /*1e010*/  PRMT R114, R114, 0x5410, R77 ;  /* 0x0000541072727816 */ /* 0x000fe4000000004d */
[----:B------:R-:W-:Y:S02]  /*1e020*/  PRMT R116, R116, 0x5410, R65 ;  /* 0x0000541074747816 */ /* 0x000fe40000000041 */
[----:B------:R-:W-:Y:S01]  /*1e030*/  PRMT R113, R113, 0x5410, R64 ;  /* 0x0000541071717816 */ /* 0x000fe20000000040 */
[C---:B------:R-:W-:Y:S01]  /*1e040*/  IMAD.U32 R67, R114.reuse, 0x10000, RZ ;  /* 0x0001000072437824 */ /* 0x040fe200078e00ff */
[----:B------:R-:W-:-:S02]  /*1e050*/  LOP3.LUT R114, R114, 0xffff0000, RZ, 0xc0, !PT ;  /* 0xffff000072727812 */ /* 0x000fc400078ec0ff */
[----:B------:R-:W-:Y:S02]  /*1e060*/  LOP3.LUT R109, R109, 0xffff0000, RZ, 0xc0, !PT ;  /* 0xffff00006d6d7812 */ /* 0x000fe400078ec0ff */
[----:B------:R-:W-:Y:S02]  /*1e070*/  PRMT R111, R111, 0x5410, R62 ;  /* 0x000054106f6f7816 */ /* 0x000fe4000000003e */
[----:B------:R-:W-:Y:S01]  /*1e080*/  PRMT R115, R115, 0x5410, R66 ;  /* 0x0000541073737816 */ /* 0x000fe20000000042 */
[C---:B--2---:R-:W-:Y:S01]  /*1e090*/  IMAD.U32 R61, R12.reuse, 0x10000, RZ ;  /* 0x000100000c3d7824 */ /* 0x044fe200078e00ff */
        /* <DEDUP_REMOVED lines=17> */
[----:B------:R-:W-:Y:S02]  /*1e1b0*/  IMAD.U32 R9, R113, 0x10000, RZ ;  /* 0x0001000071097824 */ /* 0x000fe400078e00ff */
[C---:B------:R-:W-:Y:S02]  /*1e1c0*/  FMUL.FTZ R67, R15.reuse, R110 ;  /* 0x0000006e0f437220 */ /* 0x040fe40000410000 */
[----:B------:R-:W-:-:S02]  /*1e1d0*/  FMUL.FTZ R15, R15, R114 ;  /* 0x000000720f0f7220 */ /* 0x000fc40000410000 */
[C---:B------:R-:W-:Y:S02]  /*1e1e0*/  FMUL.FTZ R61, R8.reuse, R87 ;  /* 0x00000057083d7220 */ /* 0x040fe40000410000 */
[-C--:B------:R-:W-:Y:S02]  /*1e1f0*/  FMUL.FTZ R8, R8, R9.reuse ;  /* 0x0000000908087220 */ /* 0x080fe40000410000 */
[C---:B------:R-:W-:Y:S02]  /*1e200*/  FFMA.FTZ R67, R60.reuse, R114, -R67 ;  /* 0x000000723c437223 */ /* 0x040fe40000010843 */
[----:B------:R-:W-:Y:S01]  /*1e210*/  FFMA.FTZ R15, R60, R110, R15 ;  /* 0x0000006e3c0f7223 */ /* 0x000fe2000001000f */
[----:B------:R-:W-:Y:S01]  /*1e220*/  LOP3.LUT R60, R113, 0xffff0000, RZ, 0xc0, !PT ;  /* 0xffff0000713c7812 */ /* 0x000fe200078ec0ff */
[C---:B------:R-:W-:Y:S02]  /*1e230*/  FFMA.FTZ R61, R12.reuse, R9, -R61 ;  /* 0x000000090c3d7223 */ /* 0x040fe4000001083d */
[----:B------:R-:W-:-:S02]  /*1e240*/  FFMA.FTZ R9, R12, R87, R8 ;  /* 0x000000570c097223 */ /* 0x000fc40000010008 */
[C---:B------:R-:W-:Y:S02]  /*1e250*/  FMUL.FTZ R12, R86.reuse, R109 ;  /* 0x0000006d560c7220 */ /* 0x040fe40000410000 */
[-C--:B------:R-:W-:Y:S02]  /*1e260*/  FMUL.FTZ R86, R86, R60.reuse ;  /* 0x0000003c56567220 */ /* 0x080fe40000410000 */
[----:B------:R-:W-:Y:S02]  /*1e270*/  IMAD.U32 R8, R112, 0x10000, RZ ;  /* 0x0001000070087824 */ /* 0x000fe400078e00ff */
[----:B------:R-:W-:Y:S02]  /*1e280*/  FFMA.FTZ R60, R63, R60, -R12 ;  /* 0x0000003c3f3c7223 */ /* 0x000fe4000001080c */
[C---:B------:R-:W-:Y:S01]  /*1e290*/  IMAD.U32 R66, R11.reuse, 0x10000, RZ ;  /* 0x000100000b427824 */ /* 0x040fe200078e00ff */
[----:B------:R-:W-:Y:S01]  /*1e2a0*/  LOP3.LUT R11, R11, 0xffff0000, RZ, 0xc0, !PT ;  /* 0xffff00000b0b7812 */ /* 0x000fe200078ec0ff */
[----:B------:R-:W-:-:S02]  /*1e2b0*/  IMAD.U32 R110, R116, 0x10000, RZ ;  /* 0x00010000746e7824 */ /* 0x000fc400078e00ff */
[----:B------:R-:W-:Y:S02]  /*1e2c0*/  IMAD.U32 R12, R111, 0x10000, RZ ;  /* 0x000100006f0c7824 */ /* 0x000fe400078e00ff */
[----:B------:R-:W-:Y:S02]  /*1e2d0*/  FMUL.FTZ R113, R77, R8 ;  /* 0x000000084d717220 */ /* 0x000fe40000410000 */
[C---:B------:R-:W-:Y:S01]  /*1e2e0*/  IMAD.U32 R62, R14.reuse, 0x10000, RZ ;  /* 0x000100000e3e7824 */ /* 0x040fe200078e00ff */
[----:B------:R-:W-:Y:S01]  /*1e2f0*/  LOP3.LUT R14, R14, 0xffff0000, RZ, 0xc0, !PT ;  /* 0xffff00000e0e7812 */ /* 0x000fe200078ec0ff */
[----:B------:R-:W-:Y:S02]  /*1e300*/  IMAD.U32 R87, R115, 0x10000, RZ ;  /* 0x0001000073577824 */ /* 0x000fe400078e00ff */
[----:B------:R-:W-:Y:S02]  /*1e310*/  FMUL.FTZ R77, R77, R110 ;  /* 0x0000006e4d4d7220 */ /* 0x000fe40000410000 */
[----:B------:R-:W-:-:S02]  /*1e320*/  FMUL.FTZ R114, R66, R12 ;  /* 0x0000000c42727220 */ /* 0x000fc40000410000 */
[----:B------:R-:W-:Y:S01]  /*1e330*/  FFMA.FTZ R86, R63, R109, R86 ;  /* 0x0000006d3f567223 */ /* 0x000fe20000010056 */
[----:B------:R-:W-:Y:S01]  /*1e340*/  LOP3.LUT R109, R116, 0xffff0000, RZ, 0xc0, !PT ;  /* 0xffff0000746d7812 */ /* 0x000fe200078ec0ff */
[----:B------:R-:W-:Y:S01]  /*1e350*/  FFMA.FTZ R77, R62, R8, R77 ;  /* 0x000000083e4d7223 */ /* 0x000fe2000001004d */
[----:B------:R-:W-:Y:S01]  /*1e360*/  LOP3.LUT R8, R111, 0xffff0000, RZ, 0xc0, !PT ;  /* 0xffff00006f087812 */ /* 0x000fe200078ec0ff */
[----:B------:R-:W-:Y:S01]  /*1e370*/  FMUL.FTZ R66, R66, R87 ;  /* 0x0000005742427220 */ /* 0x000fe20000410000 */
[----:B------:R-:W-:Y:S01]  /*1e380*/  F2FP.BF16.PACK_AB R9, R86, R9 ;  /* 0x000000095609723e */ /* 0x000fe200000010ff */
[----:B------:R-:W-:Y:S01]  /*1e390*/  FFMA.FTZ R114, R13, R87, -R114 ;  /* 0x000000570d727223 */ /* 0x000fe20000010872 */
[----:B------:R-:W-:Y:S01]  /*1e3a0*/  LOP3.LUT R87, R112, 0xffff0000, RZ, 0xc0, !PT ;  /* 0xffff000070577812 */ /* 0x000fe200078ec0ff */
[----:B------:R-:W-:Y:S01]  /*1e3b0*/  FFMA.FTZ R63, R62, R110, -R113 ;  /* 0x0000006e3e3f7223 */ /* 0x000fe20000010871 */
[----:B------:R-:W-:Y:S01]  /*1e3c0*/  LOP3.LUT R62, R115, 0xffff0000, RZ, 0xc0, !PT ;  /* 0xffff0000733e7812 */ /* 0x000fe200078ec0ff */
[----:B------:R-:W-:-:S02]  /*1e3d0*/  FFMA.FTZ R66, R13, R12, R66 ;  /* 0x0000000c0d427223 */ /* 0x000fc40000010042 */
[C---:B------:R-:W-:Y:S02]  /*1e3e0*/  FMUL.FTZ R111, R76.reuse, R87 ;  /* 0x000000574c6f7220 */ /* 0x040fe40000410000 */
[C---:B------:R-:W-:Y:S02]  /*1e3f0*/  FMUL.FTZ R13, R11.reuse, R8 ;  /* 0x000000080b0d7220 */ /* 0x040fe40000410000 */
[-C--:B------:R-:W-:Y:S02]  /*1e400*/  FMUL.FTZ R110, R76, R109.reuse ;  /* 0x0000006d4c6e7220 */ /* 0x080fe40000410000 */
[-C--:B------:R-:W-:Y:S02]  /*1e410*/  FMUL.FTZ R12, R11, R62.reuse ;  /* 0x0000003e0b0c7220 */ /* 0x080fe40000410000 */
[----:B------:R-:W-:Y:S02]  /*1e420*/  FFMA.FTZ R76, R14, R109, -R111 ;  /* 0x0000006d0e4c7223 */ /* 0x000fe4000001086f */
        /* <DEDUP_REMOVED lines=10> */
[----:B------:R1:W-:Y:S04]  /*1e4d0*/  ST.E.128 [R84.64], R12 ;  /* 0x0000000c54007985 */ /* 0x0003e8000c101d04 */
[----:B------:R1:W-:Y:S02]  /*1e4e0*/  ST.E.128 [R78.64], R8 ;  /* 0x000000084e007985 */ /* 0x0003e4000c101d04 */
.L_x_1115:
[----:B------:R-:W-:Y:S05]  /*1e4f0*/  BSYNC B0 ;  /* 0x0000000000007941 */ /* 0x000fea0003800000 */
.L_x_1114:
[----:B-1----:R-:W-:-:S04]  /*1e500*/  IADD3 R11, R72, 0x40, RZ ;  /* 0x00000040480b7810 */ /* 0x002fc80007ffe0ff */
        /* <DEDUP_REMOVED lines=31> */
[----:B------:R-:W-:Y:S02]  /*1e700*/  SHF.R.U64 R52, R52, 0x10, R53 ;  /* 0x0000001034347819 */ /* 0x000fe40000001235 */
[----:B------:R-:W-:Y:S02]  /*1e710*/  SHF.R.U64 R54, R54, 0x10, R55 ;  /* 0x0000001036367819 */ /* 0x000fe40000001237 */
[----:B------:R-:W-:-:S02]  /*1e720*/  SHF.R.U64 R56, R56, 0x10, R57 ;  /* 0x0000001038387819 */ /* 0x000fc40000001239 */
[----:B------:R-:W-:Y:S02]  /*1e730*/  SHF.R.U32.HI R55, RZ, 0x10, R55 ;  /* 0x00000010ff377819 */ /* 0x000fe40000011637 */
[----:B------:R-:W-:Y:S02]  /*1e740*/  SHF.R.U32.HI R57, RZ, 0x10, R57 ;  /* 0x00000010ff397819 */ /* 0x000fe40000011639 */
[----:B------:R-:W-:Y:S02]  /*1e750*/  SHF.R.U32.HI R60, RZ, 0x10, R53 ;  /* 0x00000010ff3c7819 */ /* 0x000fe40000011635 */
[----:B------:R-:W-:Y:S02]  /*1e760*/  PRMT R101, R101, 0x5410, R52 ;  /* 0x0000541065657816 */ /* 0x000fe40000000034 */
[----:B------:R-:W-:Y:S02]  /*1e770*/  SHF.R.U64 R58, R58, 0x10, R59 ;  /* 0x000000103a3a7819 */ /* 0x000fe4000000123b */
[----:B------:R-:W-:-:S02]  /*1e780*/  PRMT R102, R102, 0x5410, R55 ;  /* 0x0000541066667816 */ /* 0x000fc40000000037 */
[----:B------:R-:W-:Y:S02]  /*1e790*/  SHF.R.U32.HI R59, RZ, 0x10, R59 ;  /* 0x00000010ff3b7819 */ /* 0x000fe4000001163b */
[----:B------:R-:W-:Y:S02]  /*1e7a0*/  PRMT R105, R105, 0x5410, R56 ;  /* 0x0000541069697816 */ /* 0x000fe40000000038 */
[----:B------:R-:W-:Y:S02]  /*1e7b0*/  PRMT R104, R104, 0x5410, R57 ;  /* 0x0000541068687816 */ /* 0x000fe40000000039 */
[----:B------:R-:W-:Y:S01]  /*1e7c0*/  PRMT R106, R106, 0x5410, R59 ;  /* 0x000054106a6a7816 */ /* 0x000fe2000000003b */
[----:B------:R-:W-:Y:S01]  /*1e7d0*/  IMAD.U32 R59, R105, 0x10000, RZ ;  /* 0x00010000693b7824 */ /* 0x000fe200078e00ff */
[----:B------:R-:W-:Y:S02]  /*1e7e0*/  PRMT R99, R99, 0x5410, R60 ;  /* 0x0000541063637816 */ /* 0x000fe4000000003c */
[----:B------:R-:W-:-:S02]  /*1e7f0*/  LOP3.LUT R76, R105, 0xffff0000, RZ, 0xc0, !PT ;  /* 0xffff0000694c7812 */ /* 0x000fc400078ec0ff */
        /* <DEDUP_REMOVED lines=26> */
[----:B------:R-:W-:Y:S02]  /*1e9a0*/  FMUL.FTZ R8, R8, R9 ;  /* 0x0000000908087220 */ /* 0x000fe40000410000 */
[C---:B------:R-:W-:Y:S02]  /*1e9b0*/  FFMA.FTZ R59, R52.reuse, R76, -R59 ;  /* 0x0000004c343b7223 */ /* 0x040fe4000001083b */
[----:B------:R-:W-:Y:S01]  /*1e9c0*/  FFMA.FTZ R15, R52, R101, R15 ;  /* 0x00000065340f7223 */ /* 0x000fe2000001000f */
[----:B------:R-:W-:Y:S01]  /*1e9d0*/  LOP3.LUT R52, R104, 0xffff0000, RZ, 0xc0, !PT ;  /* 0xffff000068347812 */ /* 0x000fe200078ec0ff */
[C---:B------:R-:W-:Y:S02]  /*1e9e0*/  FFMA.FTZ R53, R12.reuse, R9, -R53 ;  /* 0x000000090c357223 */ /* 0x040fe40000010835 */
[----:B------:R-:W-:-:S02]  /*1e9f0*/  FFMA.FTZ R9, R12, R67, R8 ;  /* 0x000000430c097223 */ /* 0x000fc40000010008 */
[C---:B------:R-:W-:Y:S02]  /*1ea00*/  FMUL.FTZ R12, R66.reuse, R99 ;  /* 0x00000063420c7220 */ /* 0x040fe40000410000 */
[-C--:B------:R-:W-:Y:S02]  /*1ea10*/  FMUL.FTZ R66, R66, R52.reuse ;  /* 0x0000003442427220 */ /* 0x080fe40000410000 */
[----:B------:R-:W-:Y:S02]  /*1ea20*/  FFMA.FTZ R52, R55, R52, -R12 ;  /* 0x0000003437347223 */ /* 0x000fe4000001080c */
[C---:B------:R-:W-:Y:S01]  /*1ea30*/  IMAD.U32 R58, R11.reuse, 0x10000, RZ ;  /* 0x000100000b3a7824 */ /* 0x040fe200078e00ff */
[----:B------:R-:W-:Y:S01]  /*1ea40*/  LOP3.LUT R11, R11, 0xffff0000, RZ, 0xc0, !PT ;  /* 0xffff00000b0b7812 */ /* 0x000fe200078ec0ff */
        /* <DEDUP_REMOVED lines=8> */
[----:B------:R-:W-:-:S02]  /*1ead0*/  FMUL.FTZ R77, R61, R8 ;  /* 0x000000083d4d7220 */ /* 0x000fc40000410000 */
[----:B------:R-:W-:Y:S02]  /*1eae0*/  FMUL.FTZ R78, R58, R12 ;  /* 0x0000000c3a4e7220 */ /* 0x000fe40000410000 */
[C---:B------:R-:W-:Y:S01]  /*1eaf0*/  IMAD.U32 R54, R14.reuse, 0x10000, RZ ;  /* 0x000100000e367824 */ /* 0x040fe200078e00ff */
[----:B------:R-:W-:Y:S01]  /*1eb00*/  LOP3.LUT R14, R14, 0xffff0000, RZ, 0xc0, !PT ;  /* 0xffff00000e0e7812 */ /* 0x000fe200078ec0ff */
[-C--:B------:R-:W-:Y:S02]  /*1eb10*/  FMUL.FTZ R61, R61, R76.reuse ;  /* 0x0000004c3d3d7220 */ /* 0x080fe40000410000 */
[----:B------:R-:W-:Y:S02]  /*1eb20*/  FMUL.FTZ R58, R58, R67 ;  /* 0x000000433a3a7220 */ /* 0x000fe40000410000 */
[----:B------:R-:W-:Y:S02]  /*1eb30*/  FFMA.FTZ R66, R55, R99, R66 ;  /* 0x0000006337427223 */ /* 0x000fe40000010042 */
[----:B------:R-:W-:-:S02]  /*1eb40*/  FFMA.FTZ R55, R54, R76, -R77 ;  /* 0x0000004c36377223 */ /* 0x000fc4000001084d */
[----:B------:R-:W-:Y:S01]  /*1eb50*/  FFMA.FTZ R61, R54, R8, R61 ;  /* 0x00000008363d7223 */ /* 0x000fe2000001003d */
[----:B------:R-:W-:Y:S01]  /*1eb60*/  F2FP.BF16.PACK_AB R9, R66, R9 ;  /* 0x000000094209723e */ /* 0x000fe200000010ff */
[----:B------:R-:W-:Y:S02]  /*1eb70*/  FFMA.FTZ R58, R13, R12, R58 ;  /* 0x0000000c0d3a7223 */ /* 0x000fe4000001003a */
[C---:B------:R-:W-:Y:S02]  /*1eb80*/  FMUL.FTZ R54, R60.reuse, R103 ;  /* 0x000000673c367220 */ /* 0x040fe40000410000 */
[C---:B------:R-:W-:Y:S02]  /*1eb90*/  FMUL.FTZ R12, R11.reuse, R102 ;  /* 0x000000660b0c7220 */ /* 0x040fe40000410000 */
[----:B------:R-:W-:Y:S02]  /*1eba0*/  FMUL.FTZ R60, R60, R107 ;  /* 0x0000006b3c3c7220 */ /* 0x000fe40000410000 */
[----:B------:R-:W-:-:S02]  /*1ebb0*/  FMUL.FTZ R8, R11, R106 ;  /* 0x0000006a0b087220 */ /* 0x000fc40000410000 */
[----:B------:R-:W-:Y:S01]  /*1ebc0*/  FFMA.FTZ R78, R13, R67, -R78 ;  /* 0x000000430d4e7223 */ /* 0x000fe2000001084e */
[----:B------:R-:W-:Y:S01]  /*1ebd0*/  F2FP.BF16.PACK_AB R13, R52, R53 ;  /* 0x00000035340d723e */ /* 0x000fe200000010ff */
[C---:B------:R-:W-:Y:S02]  /*1ebe0*/  FFMA.FTZ R54, R14.reuse, R107, -R54 ;  /* 0x0000006b0e367223 */ /* 0x040fe40000010836 */
[----:B------:R-:W-:Y:S01]  /*1ebf0*/  FFMA.FTZ R11, R57, R106, -R12 ;  /* 0x0000006a390b7223 */ /* 0x000fe2000001080c */
[----:B------:R-:W-:Y:S01]  /*1ec00*/  F2FP.BF16.PACK_AB R12, R59, R10 ;  /* 0x0000000a3b0c723e */ /* 0x000fe200000010ff */
[----:B------:R-:W-:Y:S01]  /*1ec10*/  FFMA.FTZ R60, R14, R103, R60 ;  /* 0x000000670e3c7223 */ /* 0x000fe2000001003c */
[----:B------:R-:W-:Y:S01]  /*1ec20*/  F2FP.BF16.PACK_AB R14, R54, R55 ;  /* 0x00000037360e723e */ /* 0x000fe200000010ff */
[----:B------:R-:W-:Y:S01]  /*1ec30*/  FFMA.FTZ R57, R57, R102, R8 ;  /* 0x0000006639397223 */ /* 0x000fe20000010008 */
[----:B------:R-:W-:Y:S02]  /*1ec40*/  F2FP.BF16.PACK_AB R8, R15, R56 ;  /* 0x000000380f08723e */ /* 0x000fe400000010ff */
[----:B------:R-:W-:-:S02]  /*1ec50*/  F2FP.BF16.PACK_AB R15, R11, R78 ;  /* 0x0000004e0b0f723e */ /* 0x000fc400000010ff */
[----:B------:R-:W-:Y:S02]  /*1ec60*/  F2FP.BF16.PACK_AB R10, R60, R61 ;  /* 0x0000003d3c0a723e */ /* 0x000fe400000010ff */
[----:B------:R-:W-:Y:S01]  /*1ec70*/  F2FP.BF16.PACK_AB R11, R57, R58 ;  /* 0x0000003a390b723e */ /* 0x000fe200000010ff */
[----:B------:R1:W-:Y:S04]  /*1ec80*/  ST.E.128 [R64.64], R12 ;  /* 0x0000000c40007985 */ /* 0x0003e8000c101d04 */
[----:B------:R1:W-:Y:S02]  /*1ec90*/  ST.E.128 [R62.64], R8 ;  /* 0x000000083e007985 */ /* 0x0003e4000c101d04 */
.L_x_1111:
[----:B------:R-:W-:Y:S05]  /*1eca0*/  BSYNC B1 ;  /* 0x0000000000017941 */ /* 0x000fea0003800000 */
.L_x_1110:
[----:B------:R-:W-:Y:S01]  /*1ecb0*/  IADD3 R23, R23, 0x40, RZ ;  /* 0x0000004017177810 */ /* 0x000fe20007ffe0ff */
[----:B-1----:R-:W-:Y:S02]  /*1ecc0*/  IMAD.MOV.U32 R8, RZ, RZ, R22 ;  /* 0x000000ffff087224 */ /* 0x002fe400078e0016 */
[----:B------:R-:W-:Y:S01]  /*1ecd0*/  IMAD.MOV.U32 R9, RZ, RZ, 0x0 ;  /* 0x00000000ff097424 */ /* 0x000fe200078e00ff */
[----:B------:R-:W-:-:S13]  /*1ece0*/  ISETP.GE.AND P0, PT, R23, R98, PT ;  /* 0x000000621700720c */ /* 0x000fda0003f06270 */
[----:B------:R-:W-:Y:S05]  /*1ecf0*/  @P0 RET.REL.NODEC R8 `(_ZN7cutlass13device_kernelIN5flash19enable_sm80_to_sm89INS1_16FlashAttnFwdSm80INS1_25CollectiveMainloopFwdSm80ILi8ELi2ELb0EN4cute5tupleIJNS5_1CILi128EEENS7_ILi64EEENS7_ILi192EEEEEELi192ENS_10bfloat16_tEfNS_4arch4Sm80ELb0ELb1ELb1ELb1ELb0ELb1ELb1ELb0EEENS1_21CollectiveEpilogueFwdINS6_IJS8_SA_S9_EEENS6_IJNS7_ILi1EEESI_SI_EEESC_SE_Li256ELb1ELb1ELb0ELb0EEENS1_19SingleTileSchedulerILb1ELb0ELb1ELi128EEEEEEEEEvNT_6ParamsE) ;  /* 0xfffe130008000950 */ /* 0x000fea0003c3ffff */
[----:B------:R-:W-:Y:S01]  /*1ed00*/  ISETP.GE.AND P0, PT, R72, R21, PT ;  /* 0x000000154800720c */ /* 0x000fe20003f06270 */
[----:B------:R-:W-:-:S12]  /*1ed10*/  BSSY B0, `(.L_x_1116) ;  /* 0x0000072000007945 */ /* 0x000fd80003800000 */
[----:B------:R-:W-:Y:S05]  /*1ed20*/  @P0 BRA `(.L_x_1117) ;  /* 0x0000070000000947 */ /* 0x000fea0003800000 */
[----:B------:R-:W-:Y:S01]  /*1ed30*/  LEA.HI R8, R21, R100, RZ, 0x1d ;  /* 0x0000006415087211 */ /* 0x000fe200078fe8ff */
[----:B------:R-:W-:Y:S01]  /*1ed40*/  IMAD.SHL.U32 R11, R23, 0x40, RZ ;  /* 0x00000040170b7824 */ /* 0x000fe200078e00ff */
[----:B------:R-:W-:Y:S02]  /*1ed50*/  SHF.R.S32.HI R10, RZ, 0x1f, R23 ;  /* 0x0000001fff0a7819 */ /* 0x000fe40000011417 */
[----:B------:R-:W-:Y:S02]  /*1ed60*/  SHF.R.S32.HI R53, RZ, 0x1f, R8 ;  /* 0x0000001fff357819 */ /* 0x000fe40000011408 */
[----:B------:R-:W-:Y:S02]  /*1ed70*/  LEA.HI R9, R10, R23, RZ, 0x3 ;  /* 0x000000170a097211 */ /* 0x000fe400078f18ff */
[----:B------:R-:W-:Y:S01]  /*1ed80*/  LEA.HI R53, R53, R8, RZ, 0x3 ;  /* 0x0000000835357211 */ /* 0x000fe200078f18ff */
[----:B------:R-:W-:Y:S01]  /*1ed90*/  IMAD.SHL.U32 R8, R8, 0x8, RZ ;  /* 0x0000000808087824 */ /* 0x000fe200078e00ff */
[----:B------:R-:W-:Y:S01]  /*1eda0*/  LOP3.LUT R11, R11, 0x1c0, RZ, 0xc0, !PT ;  /* 0x000001c00b0b7812 */ /* 0x000fe200078ec0ff */
[----:B------:R-:W-:-:S02]  /*1edb0*/  IMAD.SHL.U32 R9, R9, 0x40, RZ ;  /* 0x0000004009097824 */ /* 0x000fc400078e00ff */
[----:B------:R-:W-:Y:S01]  /*1edc0*/  IMAD.SHL.U32 R53, R53, 0x400, RZ ;  /* 0x0000040035357824 */ /* 0x000fe200078e00ff */
[----:B------:R-:W-:Y:S02]  /*1edd0*/  SHF.R.U32.HI R10, RZ, 0x3, R11 ;  /* 0x00000003ff0a7819 */ /* 0x000fe4000001160b */
[C---:B------:R-:W-:Y:S02]  /*1ede0*/  LOP3.LUT R8, R11.reuse, 0x38, R8, 0xf8, !PT ;  /* 0x000000380b087812 */ /* 0x040fe400078ef808 */
[----:B------:R-:W-:Y:S02]  /*1edf0*/  LOP3.LUT R55, R11, 0x38, R72, 0xf8, !PT ;  /* 0x000000380b377812 */ /* 0x000fe400078ef848 */
[----:B------:R-:W-:Y:S02]  /*1ee00*/  LOP3.LUT R9, R9, 0xfffffe00, RZ, 0xc0, !PT ;  /* 0xfffffe0009097812 */ /* 0x000fe400078ec0ff */
[----:B------:R-:W-:Y:S02]  /*1ee10*/  LOP3.LUT R8, R8, R10, RZ, 0x3c, !PT ;  /* 0x0000000a08087212 */ /* 0x000fe400078e3cff */
[----:B------:R-:W-:-:S02]  /*1ee20*/  LOP3.LUT R53, R53, 0xffffe000, RZ, 0xc0, !PT ;  /* 0xffffe00035357812 */ /* 0x000fc400078ec0ff */
[----:B------:R-:W-:Y:S02]  /*1ee30*/  LOP3.LUT R55, R9, R55, R10, 0xf6, !PT ;  /* 0x0000003709377212 */ /* 0x000fe400078ef60a */
        /* <DEDUP_REMOVED lines=8> */
[----:B------:R-:W-:Y:S02]  /*1eec0*/  SHF.R.U64 R48, R48, 0x10, R49 ;  /* 0x0000001030307819 */ /* 0x000fe40000001231 */
[----:B------:R-:W-:Y:S02]  /*1eed0*/  SHF.R.U32.HI R43, RZ, 0x10, R43 ;  /* 0x00000010ff2b7819 */ /* 0x000fe4000001162b */
[----:B------:R-:W-:Y:S02]  /*1eee0*/  SHF.R.U32.HI R49, RZ, 0x10, R49 ;  /* 0x00000010ff317819 */ /* 0x000fe40000011631 */
[----:B------:R-:W-:Y:S02]  /*1eef0*/  PRMT R91, R91, 0x5410, R40 ;  /* 0x000054105b5b7816 */ /* 0x000fe40000000028 */
[----:B------:R-:W-:Y:S02]  /*1ef00*/  PRMT R90, R90, 0x5410, R41 ;  /* 0x000054105a5a7816 */ /* 0x000fe40000000029 */
[----:B------:R-:W-:-:S02]  /*1ef10*/  SHF.R.U64 R50, R50, 0x10, R51 ;  /* 0x0000001032327819 */ /* 0x000fc40000001233 */
[----:B------:R-:W-:Y:S01]  /*1ef20*/  PRMT R92, R92, 0x5410, R43 ;  /* 0x000054105c5c7816 */ /* 0x000fe2000000002b */
[----:B------:R-:W-:Y:S01]  /*1ef30*/  IMAD.U32 R59, R90, 0x10000, RZ ;  /* 0x000100005a3b7824 */ /* 0x000fe200078e00ff */
[----:B------:R-:W-:Y:S02]  /*1ef40*/  SHF.R.U32.HI R51, RZ, 0x10, R51 ;  /* 0x00000010ff337819 */ /* 0x000fe40000011633 */
        /* <DEDUP_REMOVED lines=37> */
[C---:B------:R-:W-:Y:S01]  /*1f1a0*/  IMAD.U32 R8, R93.reuse, 0x10000, RZ ;  /* 0x000100005d087824 */ /* 0x040fe200078e00ff */
[----:B------:R-:W-:Y:S01]  /*1f1b0*/  LOP3.LUT R93, R93, 0xffff0000, RZ, 0xc0, !PT ;  /* 0xffff00005d5d7812 */ /* 0x000fe200078ec0ff */
[C---:B------:R-:W-:Y:S01]  /*1f1c0*/  IMAD.U32 R59, R97.reuse, 0x10000, RZ ;  /* 0x00010000613b7824 */ /* 0x040fe200078e00ff */
[----:B------:R-:W-:Y:S01]  /*1f1d0*/  LOP3.LUT R97, R97, 0xffff0000, RZ, 0xc0, !PT ;  /* 0xffff000061617812 */ /* 0x000fe200078ec0ff */
[-C--:B------:R-:W-:Y:S02]  /*1f1e0*/  FMUL.FTZ R61, R58, R40.reuse ;  /* 0x000000283a3d7220 */ /* 0x080fe40000410000 */
[----:B------:R-:W-:Y:S02]  /*1f1f0*/  FFMA.FTZ R40, R43, R40, -R12 ;  /* 0x000000282b287223 */ /* 0x000fe4000001080c */
[C---:B------:R-:W-:Y:S01]  /*1f200*/  IMAD.U32 R50, R11.reuse, 0x10000, RZ ;  /* 0x000100000b327824 */ /* 0x040fe200078e00ff */
[----:B------:R-:W-:Y:S01]  /*1f210*/  LOP3.LUT R11, R11, 0xffff0000, RZ, 0xc0, !PT ;  /* 0xffff00000b0b7812 */ /* 0x000fe200078ec0ff */
[C---:B------:R-:W-:Y:S01]  /*1f220*/  IMAD.U32 R12, R92.reuse, 0x10000, RZ ;  /* 0x000100005c0c7824 */ /* 0x040fe200078e00ff */
[----:B------:R-:W-:Y:S01]  /*1f230*/  LOP3.LUT R92, R92, 0xffff0000, RZ, 0xc0, !PT ;  /* 0xffff00005c5c7812 */ /* 0x000fe200078ec0ff */
[----:B------:R-:W-:-:S02]  /*1f240*/  FMUL.FTZ R60, R57, R8 ;  /* 0x00000008393c7220 */ /* 0x000fc40000410000 */
[C---:B------:R-:W-:Y:S01]  /*1f250*/  IMAD.U32 R42, R14.reuse, 0x10000, RZ ;  /* 0x000100000e2a7824 */ /* 0x040fe200078e00ff */
[----:B------:R-:W-:Y:S01]  /*1f260*/  LOP3.LUT R14, R14, 0xffff0000, RZ, 0xc0, !PT ;  /* 0xffff00000e0e7812 */ /* 0x000fe200078ec0ff */
[C---:B------:R-:W-:Y:S01]  /*1f270*/  IMAD.U32 R58, R96.reuse, 0x10000, RZ ;  /* 0x00010000603a7824 */ /* 0x040fe200078e00ff */
[----:B------:R-:W-:Y:S01]  /*1f280*/  LOP3.LUT R96, R96, 0xffff0000, RZ, 0xc0, !PT ;  /* 0xffff000060607812 */ /* 0x000fe200078ec0ff */
[-C--:B------:R-:W-:Y:S02]  /*1f290*/  FMUL.FTZ R57, R57, R59.reuse ;  /* 0x0000003b39397220 */ /* 0x080fe40000410000 */
[----:B------:R-:W-:Y:S02]  /*1f2a0*/  FFMA.FTZ R90, R43, R90, R61 ;  /* 0x0000005a2b5a7223 */ /* 0x000fe4000001003d */
[C---:B------:R-:W-:Y:S02]  /*1f2b0*/  FFMA.FTZ R43, R42.reuse, R59, -R60 ;  /* 0x0000003b2a2b7223 */ /* 0x040fe4000001083c */
[----:B------:R-:W-:Y:S01]  /*1f2c0*/  FFMA.FTZ R57, R42, R8, R57 ;  /* 0x000000082a397223 */ /* 0x000fe20000010039 */
[----:B------:R-:W-:Y:S01]  /*1f2d0*/  F2FP.BF16.PACK_AB R9, R90, R9 ;  /* 0x000000095a09723e */ /* 0x000fe200000010ff */
[----:B------:R-:W-:-:S02]  /*1f2e0*/  FMUL.FTZ R61, R50, R12 ;  /* 0x0000000c323d7220 */ /* 0x000fc40000410000 */
[----:B------:R-:W-:Y:S02]  /*1f2f0*/  FMUL.FTZ R42, R56, R93 ;  /* 0x0000005d382a7220 */ /* 0x000fe40000410000 */
[C---:B------:R-:W-:Y:S02]  /*1f300*/  FMUL.FTZ R8, R11.reuse, R92 ;  /* 0x0000005c0b087220 */ /* 0x040fe40000410000 */
[----:B------:R-:W-:Y:S02]  /*1f310*/  FMUL.FTZ R50, R50, R58 ;  /* 0x0000003a32327220 */ /* 0x000fe40000410000 */
[----:B------:R-:W-:Y:S02]  /*1f320*/  FMUL.FTZ R56, R56, R97 ;  /* 0x0000006138387220 */ /* 0x000fe40000410000 */
[----:B------:R-:W-:Y:S02]  /*1f330*/  FMUL.FTZ R11, R11, R96 ;  /* 0x000000600b0b7220 */ /* 0x000fe40000410000 */
[----:B------:R-:W-:-:S02]  /*1f340*/  FFMA.FTZ R61, R13, R58, -R61 ;  /* 0x0000003a0d3d7223 */ /* 0x000fc4000001083d */
[C---:B------:R-:W-:Y:S02]  /*1f350*/  FFMA.FTZ R42, R14.reuse, R97, -R42 ;  /* 0x000000610e2a7223 */ /* 0x040fe4000001082a */
[----:B------:R-:W-:Y:S01]  /*1f360*/  FFMA.FTZ R96, R49, R96, -R8 ;  /* 0x0000006031607223 */ /* 0x000fe20000010808 */
[----:B------:R-:W-:Y:S01]  /*1f370*/  F2FP.BF16.PACK_AB R8, R15, R48 ;  /* 0x000000300f08723e */ /* 0x000fe200000010ff */
[----:B------:R-:W-:Y:S01]  /*1f380*/  FFMA.FTZ R50, R13, R12, R50 ;  /* 0x0000000c0d327223 */ /* 0x000fe20000010032 */
        /* <DEDUP_REMOVED lines=10> */
.L_x_1117:
[----:B------:R-:W-:Y:S05]  /*1f430*/  BSYNC B0 ;  /* 0x0000000000007941 */ /* 0x000fea0003800000 */
.L_x_1116:
        /* <DEDUP_REMOVED lines=34> */
[--C-:B------:R-:W-:Y:S02]  /*1f660*/  SHF.R.U64 R30, R30, 0x10, R31.reuse ;  /* 0x000000101e1e7819 */ /* 0x100fe4000000121f */
[----:B------:R-:W-:-:S02]  /*1f670*/  SHF.R.U32.HI R31, RZ, 0x10, R31 ;  /* 0x00000010ff1f7819 */ /* 0x000fc4000001161f */
[----:B------:R-:W-:Y:S02]  /*1f680*/  SHF.R.U64 R36, R36, 0x10, R37 ;  /* 0x0000001024247819 */ /* 0x000fe40000001225 */
[----:B------:R-:W-:Y:S02]  /*1f690*/  SHF.R.U32.HI R42, RZ, 0x10, R29 ;  /* 0x00000010ff2a7819 */ /* 0x000fe4000001161d */
[----:B------:R-:W-:Y:S02]  /*1f6a0*/  PRMT R73, R73, 0x5410, R28 ;  /* 0x0000541049497816 */ /* 0x000fe4000000001c */
[----:B------:R-:W-:Y:S02]  /*1f6b0*/  SHF.R.U64 R38, R38, 0x10, R39 ;  /* 0x0000001026267819 */ /* 0x000fe40000001227 */
[----:B------:R-:W-:Y:S02]  /*1f6c0*/  PRMT R74, R74, 0x5410, R31 ;  /* 0x000054104a4a7816 */ /* 0x000fe4000000001f */
[----:B------:R-:W-:-:S02]  /*1f6d0*/  SHF.R.U32.HI R40, RZ, 0x10, R37 ;  /* 0x00000010ff287819 */ /* 0x000fc40000011625 */
[----:B------:R-:W-:Y:S02]  /*1f6e0*/  SHF.R.U32.HI R39, RZ, 0x10, R39 ;  /* 0x00000010ff277819 */ /* 0x000fe40000011627 */
[----:B------:R-:W-:Y:S02]  /*1f6f0*/  PRMT R83, R83, 0x5410, R36 ;  /* 0x0000541053537816 */ /* 0x000fe40000000024 */
[----:B------:R-:W-:Y:S02]  /*1f700*/  PRMT R71, R71, 0x5410, R42 ;  /* 0x0000541047477816 */ /* 0x000fe4000000002a */
[----:B------:R-:W-:Y:S01]  /*1f710*/  PRMT R88, R88, 0x5410, R39 ;  /* 0x0000541058587816 */ /* 0x000fe20000000027 */
[----:B------:R-:W-:Y:S01]  /*1f720*/  IMAD.U32 R39, R83, 0x10000, RZ ;  /* 0x0001000053277824 */ /* 0x000fe200078e00ff */
[----:B------:R-:W-:Y:S01]  /*1f730*/  PRMT R81, R81, 0x5410, R40 ;  /* 0x0000541051517816 */ /* 0x000fe20000000028 */
[----:B------:R-:W-:Y:S01]  /*1f740*/  IMAD.U32 R43, R71, 0x10000, RZ ;  /* 0x00010000472b7824 */ /* 0x000fe200078e00ff */
        /* <DEDUP_REMOVED lines=74> */
.L_x_1119:
[----:B------:R-:W-:Y:S05]  /*1fbf0*/  BSYNC B0 ;  /* 0x0000000000007941 */ /* 0x000fea0003800000 */
.L_x_1118:
[----:B------:R-:W-:Y:S01]  /*1fc00*/  IADD3 R72, R72, 0x40, RZ ;  /* 0x0000004048487810 */ /* 0x000fe20007ffe0ff */
[----:B-1----:R-:W-:Y:S02]  /*1fc10*/  IMAD.MOV.U32 R8, RZ, RZ, R22 ;  /* 0x000000ffff087224 */ /* 0x002fe400078e0016 */
[----:B------:R-:W-:Y:S01]  /*1fc20*/  IMAD.MOV.U32 R9, RZ, RZ, 0x0 ;  /* 0x00000000ff097424 */ /* 0x000fe200078e00ff */
[----:B------:R-:W-:-:S13]  /*1fc30*/  ISETP.GE.AND P0, PT, R72, R21, PT ;  /* 0x000000154800720c */ /* 0x000fda0003f06270 */
[----:B------:R-:W-:Y:S05]  /*1fc40*/  @P0 RET.REL.NODEC R8 `(_ZN7cutlass13device_kernelIN5flash19enable_sm80_to_sm89INS1_16FlashAttnFwdSm80INS1_25CollectiveMainloopFwdSm80ILi8ELi2ELb0EN4cute5tupleIJNS5_1CILi128EEENS7_ILi64EEENS7_ILi192EEEEEELi192ENS_10bfloat16_tEfNS_4arch4Sm80ELb0ELb1ELb1ELb1ELb0ELb1ELb1ELb0EEENS1_21CollectiveEpilogueFwdINS6_IJS8_SA_S9_EEENS6_IJNS7_ILi1EEESI_SI_EEESC_SE_Li256ELb1ELb1ELb0ELb0EEENS1_19SingleTileSchedulerILb1ELb0ELb1ELi128EEEEEEEEEvNT_6ParamsE) ;  /* 0xfffe03b008000950 */ /* 0x000fea0003c3ffff */
[----:B------:R-:W-:Y:S01]  /*1fc50*/  SHF.R.S32.HI R13, RZ, 0x1f, R72 ;  /* 0x0000001fff0d7819 */ /* 0x000fe20000011448 */
[----:B------:R-:W-:Y:S01]  /*1fc60*/  IMAD.SHL.U32 R9, R23, 0x40, RZ ;  /* 0x0000004017097824 */ /* 0x000fe200078e00ff */
[----:B------:R-:W-:Y:S02]  /*1fc70*/  SHF.R.S32.HI R8, RZ, 0x1f, R23 ;  /* 0x0000001fff087819 */ /* 0x000fe40000011417 */
[-C--:B------:R-:W-:Y:S02]  /*1fc80*/  LEA.HI R12, R13, R72.reuse, RZ, 0x3 ;  /* 0x000000480d0c7211 */ /* 0x080fe400078f18ff */
[----:B------:R-:W-:Y:S02]  /*1fc90*/  LOP3.LUT R9, R9, 0x1c0, RZ, 0xc0, !PT ;  /* 0x000001c009097812 */ /* 0x000fe400078ec0ff */
[----:B------:R-:W-:Y:S02]  /*1fca0*/  SHF.R.S32.HI R10, RZ, 0x3, R12 ;  /* 0x00000003ff0a7819 */ /* 0x000fe4000001140c */
[----:B------:R-:W-:-:S02]  /*1fcb0*/  LEA.HI R13, R13, R72, RZ, 0x6 ;  /* 0x000000480d0d7211 */ /* 0x000fc400078f30ff */
[----:B------:R-:W-:Y:S02]  /*1fcc0*/  LEA.HI R21, R21, R10, RZ, 0x1d ;  /* 0x0000000a15157211 */ /* 0x000fe400078fe8ff */
[----:B------:R-:W-:Y:S01]  /*1fcd0*/  LEA.HI R8, R8, R23, RZ, 0x3 ;  /* 0x0000001708087211 */ /* 0x000fe200078f18ff */
[----:B------:R-:W-:Y:S01]  /*1fce0*/  IMAD.SHL.U32 R13, R13, 0x80, RZ ;  /* 0x000000800d0d7824 */ /* 0x000fe200078e00ff */
[----:B------:R-:W-:Y:S02]  /*1fcf0*/  LOP3.LUT R12, R9, 0x38, R12, 0xf8, !PT ;  /* 0x00000038090c7812 */ /* 0x000fe400078ef80c */
[----:B------:R-:W-:Y:S01]  /*1fd00*/  SHF.R.U32.HI R11, RZ, 0x3, R9 ;  /* 0x00000003ff0b7819 */ /* 0x000fe20000011609 */
[----:B------:R-:W-:Y:S01]  /*1fd10*/  IMAD.SHL.U32 R8, R8, 0x40, RZ ;  /* 0x0000004008087824 */ /* 0x000fe200078e00ff */
[----:B------:R-:W-:Y:S02]  /*1fd20*/  SHF.R.S32.HI R10, RZ, 0x1f, R21 ;  /* 0x0000001fff0a7819 */ /* 0x000fe40000011415 */
[----:B------:R-:W-:Y:S01]  /*1fd30*/  LOP3.LUT R14, R12, R11, RZ, 0x3c, !PT ;  /* 0x0000000b0c0e7212 */ /* 0x000fe200078e3cff */
[----:B------:R-:W-:Y:S01]  /*1fd40*/  IMAD.SHL.U32 R12, R21, 0x8, RZ ;  /* 0x00000008150c7824 */ /* 0x000fe200078e00ff */
[----:B------:R-:W-:-:S02]  /*1fd50*/  LEA.HI R10, R10, R21, RZ, 0x3 ;  /* 0x000000150a0a7211 */ /* 0x000fc400078f18ff */
[----:B------:R-:W-:Y:S02]  /*1fd60*/  LOP3.LUT R13, R13, 0xffffe000, RZ, 0xc0, !PT ;  /* 0xffffe0000d0d7812 */ /* 0x000fe400078ec0ff */
[----:B------:R-:W-:Y:S02]  /*1fd70*/  LOP3.LUT R8, R8, 0xfffffe00, RZ, 0xc0, !PT ;  /* 0xfffffe0008087812 */ /* 0x000fe400078ec0ff */
[----:B------:R-:W-:Y:S01]  /*1fd80*/  LOP3.LUT R12, R9, 0x38, R12, 0xf8, !PT ;  /* 0x00000038090c7812 */ /* 0x000fe200078ef80c */
[----:B------:R-:W-:Y:S01]  /*1fd90*/  IMAD.SHL.U32 R9, R10, 0x400, RZ ;  /* 0x000004000a097824 */ /* 0x000fe200078e00ff */
[----:B------:R-:W-:Y:S02]  /*1fda0*/  IADD3 R13, R14, R13, R8 ;  /* 0x0000000d0e0d7210 */ /* 0x000fe40007ffe008 */
[----:B------:R-:W-:Y:S02]  /*1fdb0*/  LOP3.LUT R11, R12, R11, RZ, 0x3c, !PT ;  /* 0x0000000b0c0b7212 */ /* 0x000fe400078e3cff */
[----:B------:R-:W-:Y:S01]  /*1fdc0*/  LOP3.LUT R9, R9, 0xffffe000, RZ, 0xc0, !PT ;  /* 0xffffe00009097812 */ /* 0x000fe200078ec0ff */
[----:B-----5:R-:W-:-:S03]  /*1fdd0*/  IMAD.WIDE.U32 R28, R13, 0x2, R118 ;  /* 0x000000020d1c7825 */ /* 0x020fc600078e0076 */
[----:B------:R-:W-:Y:S02]  /*1fde0*/  IADD3 R13, R11, R9, R8 ;  /* 0x000000090b0d7210 */ /* 0x000fe40007ffe008 */
[----:B------:R-:W2:Y:S03]  /*1fdf0*/  LD.E.128 R8, [R28.64] ;  /* 0x000000041c087980 */ /* 0x000ea6000c101d00 */
[----:B------:R-:W-:-:S05]  /*1fe00*/  IMAD.WIDE.U32 R118, R13, 0x2, R118 ;  /* 0x000000020d767825 */ /* 0x000fca00078e0076 */
[----:B------:R-:W3:Y:S01]  /*1fe10*/  LD.E.128 R12, [R118.64] ;  /* 0x00000004760c7980 */ /* 0x000ee2000c101d00 */
[----:B------:R-:W-:Y:S02]  /*1fe20*/  SHF.R.U64 R16, R16, 0x10, R17 ;  /* 0x0000001010107819 */ /* 0x000fe40000001211 */
[--C-:B------:R-:W-:Y:S02]  /*1fe30*/  SHF.R.U64 R21, R24, 0x10, R25.reuse ;  /* 0x0000001018157819 */ /* 0x100fe40000001219 */
[----:B------:R-:W-:Y:S02]  /*1fe40*/  SHF.R.U32.HI R24, RZ, 0x10, R25 ;  /* 0x00000010ff187819 */ /* 0x000fe40000011619 */
[----:B------:R-:W-:Y:S02]  /*1fe50*/  PRMT R35, R35, 0x5410, R16 ;  /* 0x0000541023237816 */ /* 0x000fe40000000010 */
[----:B------:R-:W-:Y:S02]  /*1fe60*/  SHF.R.U64 R23, R26, 0x10, R27 ;  /* 0x000000101a177819 */ /* 0x000fe4000000121b */
[----:B------:R-:W-:-:S02]  /*1fe70*/  SHF.R.U64 R25, R18, 0x10, R19 ;  /* 0x0000001012197819 */ /* 0x000fc40000001213 */
[----:B------:R-:W-:Y:S02]  /*1fe80*/  SHF.R.U32.HI R26, RZ, 0x10, R27 ;  /* 0x00000010ff1a7819 */ /* 0x000fe4000001161b */
[----:B------:R-:W-:Y:S02]  /*1fe90*/  SHF.R.U32.HI R17, RZ, 0x10, R17 ;  /* 0x00000010ff117819 */ /* 0x000fe40000011611 */
[----:B------:R-:W-:Y:S02]  /*1fea0*/  PRMT R68, R68, 0x5410, R21 ;  /* 0x0000541044447816 */ /* 0x000fe40000000015 */
[----:B------:R-:W-:Y:S01]  /*1feb0*/  PRMT R47, R47, 0x5410, R24 ;  /* 0x000054102f2f7816 */ /* 0x000fe20000000018 */
[----:B------:R-:W-:Y:S01]  /*1fec0*/  IMAD.U32 R24, R35, 0x10000, RZ ;  /* 0x0001000023187824 */ /* 0x000fe200078e00ff */
[----:B------:R-:W-:Y:S02]  /*1fed0*/  PRMT R46, R46, 0x5410, R25 ;  /* 0x000054102e2e7816 */ /* 0x000fe40000000019 */
[----:B------:R-:W-:Y:S01]  /*1fee0*/  PRMT R69, R69, 0x5410, R26 ;  /* 0x0000541045457816 */ /* 0x000fe2000000001a */
[----:B------:R-:W-:Y:S01]  /*1fef0*/  IMAD.U32 R26, R68, 0x10000, RZ ;  /* 0x00010000441a7824 */ /* 0x000fe200078e00ff */
[----:B------:R-:W-:-:S02]  /*1ff00*/  PRMT R34, R34, 0x5410, R17 ;  /* 0x0000541022227816 */ /* 0x000fc40000000011 */
[----:B------:R-:W-:Y:S02]  /*1ff10*/  SHF.R.U32.HI R18, RZ, 0x10, R19 ;  /* 0x00000010ff127819 */ /* 0x000fe40000011613 */
[----:B------:R-:W-:Y:S02]  /*1ff20*/  PRMT R70, R70, 0x5410, R23 ;  /* 0x0000541046467816 */ /* 0x000fe40000000017 */
[----:B------:R-:W-:Y:S02]  /*1ff30*/  LOP3.LUT R35, R35, 0xffff0000, RZ, 0xc0, !PT ;  /* 0xffff000023237812 */ /* 0x000fe400078ec0ff */
        /* <DEDUP_REMOVED lines=10> */
[----:B---3--:R-:W-:Y:S01]  /*1ffe0*/  IMAD.U32 R21, R12, 0x10000, RZ ;  /* 0x000100000c157824 */ /* 0x008fe200078e00ff */
[C---:B------:R-:W-:Y:S01]  /*1fff0*/  LOP3.LUT R25, R14.reuse, 0xffff0000, RZ, 0xc0, !PT ;  /* 0xffff00000e197812 */ /* 0x040fe200078ec0ff */
[----:B------:R-:W-:Y:S01]  /*20000*/  IMAD.U32 R27, R14, 0x10000, RZ ;  /* 0x000100000e1b7824 */ /* 0x000fe200078e00ff */
[----:B------:R-:W-:Y:S01]  /*20010*/  LOP3.LUT R12, R12, 0xffff0000, RZ, 0xc0, !PT ;  /* 0xffff00000c0c7812 */ /* 0x000fe200078ec0ff */
[----:B------:R-:W-:Y:S01]  /*20020*/  FMUL.FTZ R14, R21, R24 ;  /* 0x00000018150e7220 */ /* 0x000fe20000410000 */
[----:B------:R-:W-:Y:S01]  /*20030*/  LOP3.LUT R30, R13, 0xffff0000, RZ, 0xc0, !PT ;  /* 0xffff00000d1e7812 */ /* 0x000fe200078ec0ff */
[----:B------:R-:W-:-:S02]  /*20040*/  FMUL.FTZ R21, R21, R26 ;  /* 0x0000001a15157220 */ /* 0x000fc40000410000 */
[----:B------:R-:W-:Y:S02]  /*20050*/  FFMA.FTZ R14, R17, R26, -R14 ;  /* 0x0000001a110e7223 */ /* 0x000fe4000001080e */
[----:B------:R-:W-:Y:S02]  /*20060*/  IMAD.U32 R11, R13, 0x10000, RZ ;  /* 0x000100000d0b7824 */ /* 0x000fe400078e00ff */
[C---:B------:R-:W-:Y:S01]  /*20070*/  IMAD.U32 R26, R34.reuse, 0x10000, RZ ;  /* 0x00010000221a7824 */ /* 0x040fe200078e00ff */
[----:B------:R-:W-:Y:S01]  /*20080*/  LOP3.LUT R34, R34, 0xffff0000, RZ, 0xc0, !PT ;  /* 0xffff000022227812 */ /* 0x000fe200078ec0ff */
[----:B------:R-:W-:Y:S02]  /*20090*/  FFMA.FTZ R21, R17, R24, R21 ;  /* 0x0000001811157223 */ /* 0x000fe40000010015 */
[----:B------:R-:W-:Y:S02]  /*200a0*/  IMAD.U32 R17, R47, 0x10000, RZ ;  /* 0x000100002f117824 */ /* 0x000fe400078e00ff */
[----:B------:R-:W-:-:S02]  /*200b0*/  FMUL.FTZ R24, R11, R26 ;  /* 0x0000001a0b187220 */ /* 0x000fc40000410000 */
[C---:B------:R-:W-:Y:S02]  /*200c0*/  FMUL.FTZ R31, R12.reuse, R35 ;  /* 0x000000230c1f7220 */ /* 0x040fe40000410000 */
[----:B------:R-:W-:Y:S02]  /*200d0*/  FMUL.FTZ R12, R12, R37 ;  /* 0x000000250c0c7220 */ /* 0x000fe40000410000 */
[-C--:B------:R-:W-:Y:S02]  /*200e0*/  FMUL.FTZ R11, R11, R17.reuse ;  /* 0x000000110b0b7220 */ /* 0x080fe40000410000 */
[----:B------:R-:W-:Y:S01]  /*200f0*/  FFMA.FTZ R24, R8, R17, -R24 ;  /* 0x0000001108187223 */ /* 0x000fe20000010818 */
[----:B------:R-:W-:Y:S01]  /*20100*/  LOP3.LUT R17, R47, 0xffff0000, RZ, 0xc0, !PT ;  /* 0xffff00002f117812 */ /* 0x000fe200078ec0ff */
[C---:B------:R-:W-:Y:S02]  /*20110*/  FFMA.FTZ R31, R16.reuse, R37, -R31 ;  /* 0x00000025101f7223 */ /* 0x040fe4000001081f */
[----:B------:R-:W-:-:S02]  /*20120*/  FFMA.FTZ R16, R16, R35, R12 ;  /* 0x0000002310107223 */ /* 0x000fc4000001000c */
[----:B------:R-:W-:Y:S02]  /*20130*/  FMUL.FTZ R12, R30, R34 ;  /* 0x000000221e0c7220 */ /* 0x000fe40000410000 */
[----:B------:R-:W-:Y:S02]  /*20140*/  FFMA.FTZ R11, R8, R26, R11 ;  /* 0x0000001a080b7223 */ /* 0x000fe4000001000b */
[C---:B------:R-:W-:Y:S01]  /*20150*/  IMAD.U32 R8, R46.reuse, 0x10000, RZ ;  /* 0x000100002e087824 */ /* 0x040fe200078e00ff */
[----:B------:R-:W-:Y:S01]  /*20160*/  LOP3.LUT R46, R46, 0xffff0000, RZ, 0xc0, !PT ;  /* 0xffff00002e2e7812 */ /* 0x000fe200078ec0ff */
[-C--:B------:R-:W-:Y:S02]  /*20170*/  FMUL.FTZ R36, R30, R17.reuse ;  /* 0x000000111e247220 */ /* 0x080fe40000410000 */
[C---:B------:R-:W-:Y:S01]  /*20180*/  IMAD.U32 R35, R70.reuse, 0x10000, RZ ;  /* 0x0001000046237824 */ /* 0x040fe200078e00ff */
[----:B------:R-:W-:Y:S01]  /*20190*/  LOP3.LUT R70, R70, 0xffff0000, RZ, 0xc0, !PT ;  /* 0xffff000046467812 */ /* 0x000fe200078ec0ff */
[----:B------:R-:W-:-:S02]  /*201a0*/  FFMA.FTZ R17, R19, R17, -R12 ;  /* 0x0000001113117223 */ /* 0x000fc4000001080c */
[C---:B------:R-:W-:Y:S01]  /*201b0*/  IMAD.U32 R13, R15.reuse, 0x10000, RZ ;  /* 0x000100000f0d7824 */ /* 0x040fe200078e00ff */
[----:B------:R-:W-:Y:S01]  /*201c0*/  LOP3.LUT R15, R15, 0xffff0000, RZ, 0xc0, !PT ;  /* 0xffff00000f0f7812 */ /* 0x000fe200078ec0ff */
[----:B------:R-:W-:Y:S02]  /*201d0*/  IMAD.U32 R12, R45, 0x10000, RZ ;  /* 0x000100002d0c7824 */ /* 0x000fe400078e00ff */
[C---:B------:R-:W-:Y:S02]  /*201e0*/  FMUL.FTZ R30, R27.reuse, R8 ;  /* 0x000000081b1e7220 */ /* 0x040fe40000410000 */
[----:B------:R-:W-:Y:S02]  /*201f0*/  FMUL.FTZ R27, R27, R35 ;  /* 0x000000231b1b7220 */ /* 0x000fe40000410000 */
[----:B------:R-:W-:Y:S02]  /*20200*/  FFMA.FTZ R34, R19, R34, R36 ;  /* 0x0000002213227223 */ /* 0x000fe40000010024 */
[----:B------:R-:W-:-:S02]  /*20210*/  IMAD.U32 R26, R69, 0x10000, RZ ;  /* 0x00010000451a7824 */ /* 0x000fc400078e00ff */
[----:B------:R-:W-:Y:S02]  /*20220*/  FMUL.FTZ R36, R13, R12 ;  /* 0x0000000c0d247220 */ /* 0x000fe40000410000 */
[C---:B------:R-:W-:Y:S01]  /*20230*/  FFMA.FTZ R27, R18.reuse, R8, R27 ;  /* 0x00000008121b7223 */ /* 0x040fe2000001001b */
[----:B------:R-:W-:Y:S01]  /*20240*/  LOP3.LUT R8, R45, 0xffff0000, RZ, 0xc0, !PT ;  /* 0xffff00002d087812 */ /* 0x000fe200078ec0ff */
[-C--:B------:R-:W-:Y:S02]  /*20250*/  FMUL.FTZ R13, R13, R26.reuse ;  /* 0x0000001a0d0d7220 */ /* 0x080fe40000410000 */
[----:B------:R-:W-:Y:S01]  /*20260*/  FFMA.FTZ R36, R9, R26, -R36 ;  /* 0x0000001a09247223 */ /* 0x000fe20000010824 */
[----:B------:R-:W-:Y:S01]  /*20270*/  LOP3.LUT R26, R69, 0xffff0000, RZ, 0xc0, !PT ;  /* 0xffff0000451a7812 */ /* 0x000fe200078ec0ff */
[----:B------:R-:W-:Y:S02]  /*20280*/  FFMA.FTZ R19, R18, R35, -R30 ;  /* 0x0000002312137223 */ /* 0x000fe4000001081e */
[----:B------:R-:W-:-:S02]  /*20290*/  FFMA.FTZ R18, R9, R12, R13 ;  /* 0x0000000c09127223 */ /* 0x000fc4000001000d */
[----:B------:R-:W-:Y:S02]  /*202a0*/  FMUL.FTZ R13, R25, R46 ;  /* 0x0000002e190d7220 */ /* 0x000fe40000410000 */
[----:B------:R-:W-:Y:S02]  /*202b0*/  FMUL.FTZ R12, R15, R8 ;  /* 0x000000080f0c7220 */ /* 0x000fe40000410000 */
[----:B------:R-:W-:Y:S02]  /*202c0*/  FMUL.FTZ R25, R25, R70 ;  /* 0x0000004619197220 */ /* 0x000fe40000410000 */
[----:B------:R-:W-:Y:S02]  /*202d0*/  FMUL.FTZ R9, R15, R26 ;  /* 0x0000001a0f097220 */ /* 0x000fe40000410000 */
[C---:B------:R-:W-:Y:S01]  /*202e0*/  FFMA.FTZ R70, R10.reuse, R70, -R13 ;  /* 0x000000460a467223 */ /* 0x040fe2000001080d */
[----:B------:R-:W-:Y:S01]  /*202f0*/  F2FP.BF16.PACK_AB R13, R17, R24 ;  /* 0x00000018110d723e */ /* 0x000fe200000010ff */
        /* <DEDUP_REMOVED lines=9> */
[----:B------:R1:W-:Y:S01]  /*20390*/  ST.E.128 [R28.64], R12 ;  /* 0x0000000c1c007985 */ /* 0x0003e2000c101d04 */
[----:B------:R-:W-:Y:S01]  /*203a0*/  F2FP.BF16.PACK_AB R11, R23, R18 ;  /* 0x00000012170b723e */ /* 0x000fe200000010ff */
[----:B------:R-:W-:-:S04]  /*203b0*/  IMAD.MOV.U32 R23, RZ, RZ, 0x0 ;  /* 0x00000000ff177424 */ /* 0x000fc800078e00ff */
[----:B------:R1:W-:Y:S01]  /*203c0*/  ST.E.128 [R118.64], R8 ;  /* 0x0000000876007985 */ /* 0x0003e2000c101d04 */
[----:B------:R-:W-:Y:S05]  /*203d0*/  RET.REL.NODEC R22 `(_ZN7cutlass13device_kernelIN5flash19enable_sm80_to_sm89INS1_16FlashAttnFwdSm80INS1_25CollectiveMainloopFwdSm80ILi8ELi2ELb0EN4cute5tupleIJNS5_1CILi128EEENS7_ILi64EEENS7_ILi192EEEEEELi192ENS_10bfloat16_tEfNS_4arch4Sm80ELb0ELb1ELb1ELb1ELb0ELb1ELb1ELb0EEENS1_21CollectiveEpilogueFwdINS6_IJS8_SA_S9_EEENS6_IJNS7_ILi1EEESI_SI_EEESC_SE_Li256ELb1ELb1ELb0ELb0EEENS1_19SingleTileSchedulerILb1ELb0ELb1ELi128EEEEEEEEEvNT_6ParamsE) ;  /* 0xfffdfc2016007950 */ /* 0x000fea0003c3ffff */
.L_x_1072:
[----:B------:R-:W-:Y:S01]  /*203e0*/  IMAD.MOV.U32 R18, RZ, RZ, R30 ;  /* 0x000000ffff127224 */ /* 0x000fe200078e001e */
[----:B------:R-:W-:Y:S01]  /*203f0*/  MOV R16, 0x1c1f ;  /* 0x00001c1f00107802 */ /* 0x000fe20000000f00 */
[----:B------:R-:W-:Y:S01]  /*20400*/  IMAD.MOV.U32 R15, RZ, RZ, RZ ;  /* 0x000000ffff0f7224 */ /* 0x000fe200078e00ff */
[----:B------:R-:W-:Y:S02]  /*20410*/  MOV R11, 0xffffffff ;  /* 0xffffffff000b7802 */ /* 0x000fe40000000f00 */
[----:B------:R-:W-:Y:S02]  /*20420*/  MOV R10, 0x20440 ;  /* 0x00020440000a7802 */ /* 0x000fe40000000f00 */
[----:B------:R-:W-:Y:S05]  /*20430*/  CALL.REL.NOINC `($__internal_3_$__cuda_sm70_shflsync_idx_p) ;  /* 0x0000072000007944 */ /* 0x000fea0003c00000 */
[----:B--2---:R-:W-:Y:S01]  /*20440*/  MOV R35, R24 ;  /* 0x0000001800237202 */ /* 0x004fe20000000f00 */
[----:B-1----:R-:W-:Y:S05]  /*20450*/  BRA `(.L_x_1120) ;  /* 0xffff876000007947 */ /* 0x002fea000383ffff */
.L_x_1073:
[----:B------:R-:W-:Y:S01]  /*20460*/  IMAD.MOV.U32 R18, RZ, RZ, R26 ;  /* 0x000000ffff127224 */ /* 0x000fe200078e001a */
[----:B------:R-:W-:Y:S01]  /*20470*/  MOV R16, 0x1c1f ;  /* 0x00001c1f00107802 */ /* 0x000fe20000000f00 */
[----:B------:R-:W-:Y:S01]  /*20480*/  IMAD.MOV.U32 R15, RZ, RZ, RZ ;  /* 0x000000ffff0f7224 */ /* 0x000fe200078e00ff */
[----:B------:R-:W-:-:S02]  /*20490*/  MOV R11, 0xffffffff ;  /* 0xffffffff000b7802 */ /* 0x000fc40000000f00 */
[----:B------:R-:W-:Y:S02]  /*204a0*/  MOV R10, 0x204c0 ;  /* 0x000204c0000a7802 */ /* 0x000fe40000000f00 */
[----:B-12---:R-:W-:Y:S05]  /*204b0*/  CALL.REL.NOINC `($__internal_3_$__cuda_sm70_shflsync_idx_p) ;  /* 0x000006a000007944 */ /* 0x006fea0003c00000 */
[----:B-1----:R-:W-:Y:S01]  /*204c0*/  IMAD.MOV.U32 R18, RZ, RZ, R9 ;  /* 0x000000ffff127224 */ /* 0x002fe200078e0009 */
[----:B------:R-:W-:Y:S01]  /*204d0*/  MOV R15, RZ ;  /* 0x000000ff000f7202 */ /* 0x000fe20000000f00 */
[----:B------:R-:W-:Y:S01]  /*204e0*/  IMAD.MOV.U32 R16, RZ, RZ, 0x1c1f ;  /* 0x00001c1fff107424 */ /* 0x000fe200078e00ff */
[----:B------:R-:W-:Y:S01]  /*204f0*/  MOV R11, 0xffffffff ;  /* 0xffffffff000b7802 */ /* 0x000fe20000000f00 */
[----:B--2---:R-:W-:Y:S01]  /*20500*/  IMAD.MOV.U32 R34, RZ, RZ, R24 ;  /* 0x000000ffff227224 */ /* 0x004fe200078e0018 */
[----:B------:R-:W-:Y:S02]  /*20510*/  MOV R10, 0x20530 ;  /* 0x00020530000a7802 */ /* 0x000fe40000000f00 */
[----:B------:R-:W-:Y:S05]  /*20520*/  CALL.REL.NOINC `($__internal_3_$__cuda_sm70_shflsync_idx_p) ;  /* 0x0000063000007944 */ /* 0x000fea0003c00000 */
[----:B--2---:R-:W-:Y:S01]  /*20530*/  IMAD.MOV.U32 R13, RZ, RZ, R24 ;  /* 0x000000ffff0d7224 */ /* 0x004fe200078e0018 */
[----:B-1----:R-:W-:Y:S01]  /*20540*/  MOV R18, R25 ;  /* 0x0000001900127202 */ /* 0x002fe20000000f00 */
[----:B------:R-:W-:Y:S01]  /*20550*/  IMAD.MOV.U32 R15, RZ, RZ, RZ ;  /* 0x000000ffff0f7224 */ /* 0x000fe200078e00ff */
[----:B------:R-:W-:Y:S01]  /*20560*/  MOV R16, 0x1c1f ;  /* 0x00001c1f00107802 */ /* 0x000fe20000000f00 */
[----:B------:R-:W-:Y:S01]  /*20570*/  IMAD.MOV.U32 R11, RZ, RZ, -0x1 ;  /* 0xffffffffff0b7424 */ /* 0x000fe200078e00ff */
[----:B------:R-:W-:-:S02]  /*20580*/  MOV R10, 0x205a0 ;  /* 0x000205a0000a7802 */ /* 0x000fc40000000f00 */
[----:B------:R-:W-:Y:S05]  /*20590*/  CALL.REL.NOINC `($__internal_3_$__cuda_sm70_shflsync_idx_p) ;  /* 0x000005c000007944 */ /* 0x000fea0003c00000 */
[----:B-12---:R-:W-:Y:S05]  /*205a0*/  BRA `(.L_x_1121) ;  /* 0xffff865000007947 */ /* 0x006fea000383ffff */
.L_x_1076:
[----:B------:R-:W-:Y:S01]  /*205b0*/  IMAD.MOV.U32 R18, RZ, RZ, R30 ;  /* 0x000000ffff127224 */ /* 0x000fe200078e001e */
[----:B------:R-:W-:Y:S01]  /*205c0*/  MOV R16, 0x1c1f ;  /* 0x00001c1f00107802 */ /* 0x000fe20000000f00 */
[----:B------:R-:W-:Y:S01]  /*205d0*/  IMAD.MOV.U32 R15, RZ, RZ, 0x1 ;  /* 0x00000001ff0f7424 */ /* 0x000fe200078e00ff */
[----:B------:R-:W-:-:S02]  /*205e0*/  MOV R11, 0xffffffff ;  /* 0xffffffff000b7802 */ /* 0x000fc40000000f00 */
[----:B------:R-:W-:Y:S02]  /*205f0*/  MOV R10, 0x20610 ;  /* 0x00020610000a7802 */ /* 0x000fe40000000f00 */
[----:B----4-:R-:W-:Y:S05]  /*20600*/  CALL.REL.NOINC `($__internal_3_$__cuda_sm70_shflsync_idx_p) ;  /* 0x0000055000007944 */ /* 0x010fea0003c00000 */
[----:B--2---:R-:W-:Y:S01]  /*20610*/  IMAD.MOV.U32 R27, RZ, RZ, R24 ;  /* 0x000000ffff1b7224 */ /* 0x004fe200078e0018 */
[----:B-1----:R-:W-:Y:S01]  /*20620*/  MOV R18, R26 ;  /* 0x0000001a00127202 */ /* 0x002fe20000000f00 */
[----:B------:R-:W-:Y:S01]  /*20630*/  IMAD.MOV.U32 R15, RZ, RZ, 0x1 ;  /* 0x00000001ff0f7424 */ /* 0x000fe200078e00ff */
[----:B------:R-:W-:Y:S01]  /*20640*/  MOV R16, 0x1c1f ;  /* 0x00001c1f00107802 */ /* 0x000fe20000000f00 */
[----:B------:R-:W-:Y:S01]  /*20650*/  IMAD.MOV.U32 R11, RZ, RZ, -0x1 ;  /* 0xffffffffff0b7424 */ /* 0x000fe200078e00ff */
[----:B------:R-:W-:Y:S02]  /*20660*/  MOV R10, 0x20680 ;  /* 0x00020680000a7802 */ /* 0x000fe40000000f00 */
[----:B------:R-:W-:Y:S05]  /*20670*/  CALL.REL.NOINC `($__internal_3_$__cuda_sm70_shflsync_idx_p) ;  /* 0x000004e000007944 */ /* 0x000fea0003c00000 */
[----:B-1----:R-:W-:Y:S01]  /*20680*/  IMAD.MOV.U32 R18, RZ, RZ, R9 ;  /* 0x000000ffff127224 */ /* 0x002fe200078e0009 */
[----:B------:R-:W-:Y:S01]  /*20690*/  MOV R15, 0x1 ;  /* 0x00000001000f7802 */ /* 0x000fe20000000f00 */
[----:B------:R-:W-:Y:S01]  /*206a0*/  IMAD.MOV.U32 R16, RZ, RZ, 0x1c1f ;  /* 0x00001c1fff107424 */ /* 0x000fe200078e00ff */
[----:B------:R-:W-:Y:S01]  /*206b0*/  MOV R11, 0xffffffff ;  /* 0xffffffff000b7802 */ /* 0x000fe20000000f00 */
[----:B--2---:R-:W-:Y:S01]  /*206c0*/  IMAD.MOV.U32 R26, RZ, RZ, R24 ;  /* 0x000000ffff1a7224 */ /* 0x004fe200078e0018 */
[----:B------:R-:W-:-:S02]  /*206d0*/  MOV R10, 0x206f0 ;  /* 0x000206f0000a7802 */ /* 0x000fc40000000f00 */
[----:B------:R-:W-:Y:S05]  /*206e0*/  CALL.REL.NOINC `($__internal_3_$__cuda_sm70_shflsync_idx_p) ;  /* 0x0000047000007944 */ /* 0x000fea0003c00000 */
        /* <DEDUP_REMOVED lines=8> */
.L_x_1103:
[----:B------:R-:W-:Y:S01]  /*20770*/  IMAD.MOV.U32 R18, RZ, RZ, R19 ;  /* 0x000000ffff127224 */ /* 0x000fe200078e0013 */
[----:B------:R-:W-:Y:S01]  /*20780*/  MOV R16, 0x1c1f ;  /* 0x00001c1f00107802 */ /* 0x000fe20000000f00 */
[----:B------:R-:W-:Y:S01]  /*20790*/  IMAD.MOV.U32 R15, RZ, RZ, RZ ;  /* 0x000000ffff0f7224 */ /* 0x000fe200078e00ff */
[----:B------:R-:W-:-:S02]  /*207a0*/  MOV R11, 0xffffffff ;  /* 0xffffffff000b7802 */ /* 0x000fc40000000f00 */
[----:B------:R-:W-:Y:S02]  /*207b0*/  MOV R10, 0x207d0 ;  /* 0x000207d0000a7802 */ /* 0x000fe40000000f00 */
[----:B------:R-:W-:Y:S05]  /*207c0*/  CALL.REL.NOINC `($__internal_3_$__cuda_sm70_shflsync_idx_p) ;  /* 0x0000039000007944 */ /* 0x000fea0003c00000 */
[----:B--2---:R-:W-:Y:S01]  /*207d0*/  MOV R35, R24 ;  /* 0x0000001800237202 */ /* 0x004fe20000000f00 */
[----:B-1----:R-:W-:Y:S05]  /*207e0*/  BRA `(.L_x_1123) ;  /* 0xffffc02000007947 */ /* 0x002fea000383ffff */
.L_x_1104:
[----:B------:R-:W-:Y:S01]  /*207f0*/  IMAD.MOV.U32 R18, RZ, RZ, R25 ;  /* 0x000000ffff127224 */ /* 0x000fe200078e0019 */
[----:B------:R-:W-:Y:S01]  /*20800*/  MOV R16, 0x1c1f ;  /* 0x00001c1f00107802 */ /* 0x000fe20000000f00 */
[----:B------:R-:W-:Y:S01]  /*20810*/  IMAD.MOV.U32 R15, RZ, RZ, RZ ;  /* 0x000000ffff0f7224 */ /* 0x000fe200078e00ff */
[----:B------:R-:W-:Y:S02]  /*20820*/  MOV R11, 0xffffffff ;  /* 0xffffffff000b7802 */ /* 0x000fe40000000f00 */
[----:B------:R-:W-:Y:S02]  /*20830*/  MOV R10, 0x20850 ;  /* 0x00020850000a7802 */ /* 0x000fe40000000f00 */
[----:B-12---:R-:W-:Y:S05]  /*20840*/  CALL.REL.NOINC `($__internal_3_$__cuda_sm70_shflsync_idx_p) ;  /* 0x0000031000007944 */ /* 0x006fea0003c00000 */
[----:B-1----:R-:W-:Y:S01]  /*20850*/  IMAD.MOV.U32 R18, RZ, RZ, R13 ;  /* 0x000000ffff127224 */ /* 0x002fe200078e000d */
[----:B------:R-:W-:Y:S01]  /*20860*/  MOV R15, RZ ;  /* 0x000000ff000f7202 */ /* 0x000fe20000000f00 */
[----:B------:R-:W-:Y:S01]  /*20870*/  IMAD.MOV.U32 R16, RZ, RZ, 0x1c1f ;  /* 0x00001c1fff107424 */ /* 0x000fe200078e00ff */
[----:B------:R-:W-:Y:S01]  /*20880*/  MOV R11, 0xffffffff ;  /* 0xffffffff000b7802 */ /* 0x000fe20000000f00 */
[----:B--2---:R-:W-:Y:S01]  /*20890*/  IMAD.MOV.U32 R34, RZ, RZ, R24 ;  /* 0x000000ffff227224 */ /* 0x004fe200078e0018 */
[----:B------:R-:W-:-:S02]  /*208a0*/  MOV R10, 0x208c0 ;  /* 0x000208c0000a7802 */ /* 0x000fc40000000f00 */
        /* <DEDUP_REMOVED lines=9> */
.L_x_1107:
[----:B------:R-:W-:Y:S01]  /*20940*/  IMAD.MOV.U32 R18, RZ, RZ, R19 ;  /* 0x000000ffff127224 */ /* 0x000fe200078e0013 */
[----:B------:R-:W-:Y:S01]  /*20950*/  MOV R16, 0x1c1f ;  /* 0x00001c1f00107802 */ /* 0x000fe20000000f00 */
[----:B------:R-:W-:Y:S01]  /*20960*/  IMAD.MOV.U32 R15, RZ, RZ, 0x1 ;  /* 0x00000001ff0f7424 */ /* 0x000fe200078e00ff */
[----:B------:R-:W-:-:S02]  /*20970*/  MOV R11, 0xffffffff ;  /* 0xffffffff000b7802 */ /* 0x000fc40000000f00 */
[----:B------:R-:W-:Y:S02]  /*20980*/  MOV R10, 0x209a0 ;  /* 0x000209a0000a7802 */ /* 0x000fe40000000f00 */
[----:B-1234-:R-:W-:Y:S05]  /*20990*/  CALL.REL.NOINC `($__internal_3_$__cuda_sm70_shflsync_idx_p) ;  /* 0x000001c000007944 */ /* 0x01efea0003c00000 */
        /* <DEDUP_REMOVED lines=10> */
[----:B--2---:R-:W-:Y:S01]  /*20a40*/  MOV R34, R24 ;  /* 0x0000001800227202 */ /* 0x004fe20000000f00 */
[----:B------:R-:W-:Y:S01]  /*20a50*/  IMAD.MOV.U32 R11, RZ, RZ, -0x1 ;  /* 0xffffffffff0b7424 */ /* 0x000fe200078e00ff */
[----:B------:R-:W-:-:S02]  /*20a60*/  MOV R35, R19 ;  /* 0x0000001300237202 */ /* 0x000fc40000000f00 */
[----:B------:R-:W-:Y:S02]  /*20a70*/  MOV R10, 0x20a90 ;  /* 0x00020a90000a7802 */ /* 0x000fe40000000f00 */
[----:B------:R-:W-:Y:S05]  /*20a80*/  CALL.REL.NOINC `($__internal_3_$__cuda_sm70_shflsync_idx_p) ;  /* 0x000000d000007944 */ /* 0x000fea0003c00000 */
        /* <DEDUP_REMOVED lines=9> */
        .weak           $__internal_2_$__cuda_sm70_shflsync_bfly_p
        .type           $__internal_2_$__cuda_sm70_shflsync_bfly_p,@function
        .size           $__internal_2_$__cuda_sm70_shflsync_bfly_p,($__internal_3_$__cuda_sm70_shflsync_idx_p - $__internal_2_$__cuda_sm70_shflsync_bfly_p)
$__internal_2_$__cuda_sm70_shflsync_bfly_p:
[----:B------:R-:W-:Y:S01]  /*20b20*/  MOV R7, 0x0 ;  /* 0x0000000000077802 */ /* 0x000fe20000000f00 */
[----:B------:R-:W-:Y:S04]  /*20b30*/  WARPSYNC R3 ;  /* 0x0000000300007348 */ /* 0x000fe80003800000 */
[----:B------:R1:W2:Y:S01]  /*20b40*/  SHFL.BFLY PT, R5, R8, R5, R4 ;  /* 0x0c00000508057389 */ /* 0x0002a200000e0004 */
[----:B------:R-:W-:Y:S05]  /*20b50*/  RET.REL.NODEC R6 `(_ZN7cutlass13device_kernelIN5flash19enable_sm80_to_sm89INS1_16FlashAttnFwdSm80INS1_25CollectiveMainloopFwdSm80ILi8ELi2ELb0EN4cute5tupleIJNS5_1CILi128EEENS7_ILi64EEENS7_ILi192EEEEEELi192ENS_10bfloat16_tEfNS_4arch4Sm80ELb0ELb1ELb1ELb1ELb0ELb1ELb1ELb0EEENS1_21CollectiveEpilogueFwdINS6_IJS8_SA_S9_EEENS6_IJNS7_ILi1EEESI_SI_EEESC_SE_Li256ELb1ELb1ELb0ELb0EEENS1_19SingleTileSchedulerILb1ELb0ELb1ELi128EEEEEEEEEvNT_6ParamsE) ;  /* 0xfffdf4a006007950 */ /* 0x000fea0003c3ffff */
        .weak           $__internal_3_$__cuda_sm70_shflsync_idx_p
        .type           $__internal_3_$__cuda_sm70_shflsync_idx_p,@function
        .size           $__internal_3_$__cuda_sm70_shflsync_idx_p,(.L_x_2630 - $__internal_3_$__cuda_sm70_shflsync_idx_p)
$__internal_3_$__cuda_sm70_shflsync_idx_p:
[----:B------:R-:W-:Y:S01]  /*20b60*/  MOV R28, R10 ;  /* 0x0000000a001c7202 */ /* 0x000fe20000000f00 */
[----:B------:R-:W-:Y:S04]  /*20b70*/  WARPSYNC R11 ;  /* 0x0000000b00007348 */ /* 0x000fe80003800000 */
[----:B------:R-:W-:Y:S01]  /*20b80*/  MOV R29, 0x0 ;  /* 0x00000000001d7802 */ /* 0x000fe20000000f00 */
[----:B------:R1:W2:Y:S03]  /*20b90*/  SHFL.IDX PT, R24, R18, R15, R16 ;  /* 0x0000000f12187389 */ /* 0x0002a600000e0010 */
[----:B------:R-:W-:Y:S05]  /*20ba0*/  RET.REL.NODEC R28 `(_ZN7cutlass13device_kernelIN5flash19enable_sm80_to_sm89INS1_16FlashAttnFwdSm80INS1_25CollectiveMainloopFwdSm80ILi8ELi2ELb0EN4cute5tupleIJNS5_1CILi128EEENS7_ILi64EEENS7_ILi192EEEEEELi192ENS_10bfloat16_tEfNS_4arch4Sm80ELb0ELb1ELb1ELb1ELb0ELb1ELb1ELb0EEENS1_21CollectiveEpilogueFwdINS6_IJS8_SA_S9_EEENS6_IJNS7_ILi1EEESI_SI_EEESC_SE_Li256ELb1ELb1ELb0ELb0EEENS1_19SingleTileSchedulerILb1ELb0ELb1ELi128EEEEEEEEEvNT_6ParamsE) ;  /* 0xfffdf4501c007950 */ /* 0x000fea0003c3ffff */
.L_x_1126:
        /* <DEDUP_REMOVED lines=13> */
.L_x_2630:


//--------------------- .text._ZN7cutlass13device_kernelIN5flash19enable_sm80_to_sm89INS1_16FlashAttnFwdSm80INS1_25CollectiveMainloopFwdSm80ILi8ELi2ELb1EN4cute5tupleIJNS5_1CILi128EEENS7_ILi96EEENS7_ILi192EEEEEELi192ENS_10bfloat16_tEfNS_4arch4Sm80ELb1ELb0ELb1ELb0ELb0ELb0ELb1ELb0EEENS1_21CollectiveEpilogueFwdINS6_IJS8_SA_S9_EEENS6_IJNS7_ILi1EEESI_SI_EEESC_SE_Li256ELb0ELb1ELb0ELb0EEENS1_30DynamicPersistentTileSchedulerILi256ELi256ELb0ELb1ELb0EEEEEEEEEvNT_6ParamsE --------------------------
	.section	.text._ZN7cutlass13device_kernelIN5flash19enable_sm80_to_sm89INS1_16FlashAttnFwdSm80INS1_25CollectiveMainloopFwdSm80ILi8ELi2ELb1EN4cute5tupleIJNS5_1CILi128EEENS7_ILi96EEENS7_ILi192EEEEEELi192ENS_10bfloat16_tEfNS_4arch4Sm80ELb1ELb0ELb1ELb0ELb0ELb0ELb1ELb0EEENS1_21CollectiveEpilogueFwdINS6_IJS8_SA_S9_EEENS6_IJNS7_ILi1EEESI_SI_EEESC_SE_Li256ELb0ELb1ELb0ELb0EEENS1_30DynamicPersistentTileSchedulerILi256ELi256ELb0ELb1ELb0EEEEEEEEEvNT_6ParamsE,"ax",@progbits
	.sectioninfo	@"SHI_REGISTERS=255"
	.align	128
.text._ZN7cutlass13device_kernelIN5flash19enable_sm80_to_sm89INS1_16FlashAttnFwdSm80INS1_25CollectiveMainloopFwdSm80ILi8ELi2ELb1EN4cute5tupleIJNS5_1CILi128EEENS7_ILi96EEENS7_ILi192EEEEEELi192ENS_10bfloat16_tEfNS_4arch4Sm80ELb1ELb0ELb1ELb0ELb0ELb0ELb1ELb0EEENS1_21CollectiveEpilogueFwdINS6_IJS8_SA_S9_EEENS6_IJNS7_ILi1EEESI_SI_EEESC_SE_Li256ELb0ELb1ELb0ELb0EEENS1_30DynamicPersistentTileSchedulerILi256ELi256ELb0ELb1ELb0EEEEEEEEEvNT_6ParamsE:
        .type           _ZN7cutlass13device_kernelIN5flash19enable_sm80_to_sm89INS1_16FlashAttnFwdSm80INS1_25CollectiveMainloopFwdSm80ILi8ELi2ELb1EN4cute5tupleIJNS5_1CILi128EEENS7_ILi96EEENS7_ILi192EEEEEELi192ENS_10bfloat16_tEfNS_4arch4Sm80ELb1ELb0ELb1ELb0ELb0ELb0ELb1ELb0EEENS1_21CollectiveEpilogueFwdINS6_IJS8_SA_S9_EEENS6_IJNS7_ILi1EEESI_SI_EEESC_SE_Li256ELb0ELb1ELb0ELb0EEENS1_30DynamicPersistentTileSchedulerILi256ELi256ELb0ELb1ELb0EEEEEEEEEvNT_6ParamsE,@function
        .size           _ZN7cutlass13device_kernelIN5flash19enable_sm80_to_sm89INS1_16FlashAttnFwdSm80INS1_25CollectiveMainloopFwdSm80ILi8ELi2ELb1EN4cute5tupleIJNS5_1CILi128EEENS7_ILi96EEENS7_ILi192EEEEEELi192ENS_10bfloat16_tEfNS_4arch4Sm80ELb1ELb0ELb1ELb0ELb0ELb0ELb1ELb0EEENS1_21CollectiveEpilogueFwdINS6_IJS8_SA_S9_EEENS6_IJNS7_ILi1EEESI_SI_EEESC_SE_Li256ELb0ELb1ELb0ELb0EEENS1_30DynamicPersistentTileSchedulerILi256ELi256ELb0ELb1ELb0EEEEEEEEEvNT_6ParamsE,(.L_x_2634 - _ZN7cutlass13device_kernelIN5flash19enable_sm80_to_sm89INS1_16FlashAttnFwdSm80INS1_25CollectiveMainloopFwdSm80ILi8ELi2ELb1EN4cute5tupleIJNS5_1CILi128EEENS7_ILi96EEENS7_ILi192EEEEEELi192ENS_10bfloat16_tEfNS_4arch4Sm80ELb1ELb0ELb1ELb0ELb0ELb0ELb1ELb0EEENS1_21CollectiveEpilogueFwdINS6_IJS8_SA_S9_EEENS6_IJNS7_ILi1EEESI_SI_EEESC_SE_Li256ELb0ELb1ELb0ELb0EEENS1_30DynamicPersistentTileSchedulerILi256ELi256ELb0ELb1ELb0EEEEEEEEEvNT_6ParamsE)
        .other          _ZN7cutlass13device_kernelIN5flash19enable_sm80_to_sm89INS1_16FlashAttnFwdSm80INS1_25CollectiveMainloopFwdSm80ILi8ELi2ELb1EN4cute5tupleIJNS5_1CILi128EEENS7_ILi96EEENS7_ILi192EEEEEELi192ENS_10bfloat16_tEfNS_4arch4Sm80ELb1ELb0ELb1ELb0ELb0ELb0ELb1ELb0EEENS1_21CollectiveEpilogueFwdINS6_IJS8_SA_S9_EEENS6_IJNS7_ILi1EEESI_SI_EEESC_SE_Li256ELb0ELb1ELb0ELb0EEENS1_30DynamicPersistentTileSchedulerILi256ELi256ELb0ELb1ELb0EEEEEEEEEvNT_6ParamsE,@"STO_CUDA_ENTRY STV_DEFAULT"
_ZN7cutlass13device_kernelIN5flash19enable_sm80_to_sm89INS1_16FlashAttnFwdSm80INS1_25CollectiveMainloopFwdSm80ILi8ELi2ELb1EN4cute5tupleIJNS5_1CILi128EEENS7_ILi96EEENS7_ILi192EEEEEELi192ENS_10bfloat16_tEfNS_4arch4Sm80ELb1ELb0ELb1ELb0ELb0ELb0ELb1ELb0EEENS1_21CollectiveEpilogueFwdINS6_IJS8_SA_S9_EEENS6_IJNS7_ILi1EEESI_SI_EEESC_SE_Li256ELb0ELb1ELb0ELb0EEENS1_30DynamicPersistentTileSchedulerILi256ELi256ELb0ELb1ELb0EEEEEEEEEvNT_6ParamsE:
        /* <DEDUP_REMOVED lines=12> */
[----:B------:R-:W-:Y:S01]  /*00c0*/  IMAD.MOV.U32 R207, RZ, RZ, 0x20 ;  /* 0x00000020ffcf7424 */ /* 0x000fe200078e00ff */
[----:B------:R-:W-:Y:S02]  /*00d0*/  ULDC.64 UR6, c[0x0][0x118] ;  /* 0x0000460000067ab9 */ /* 0x000fe40000000a00 */
[CC--:B------:R-:W-:Y:S02]  /*00e0*/  LEA.HI R4, R9.reuse, R17.reuse, RZ, 0x4 ;  /* 0x0000001109047211 */ /* 0x0c0fe400078f20ff */
[----:B------:R-:W-:Y:S02]  /*00f0*/  LEA.HI R11, R9, R17, RZ, 0x2 ;  /* 0x00000011090b7211 */ /* 0x000fe400078f10ff */
[----:B------:R-:W-:Y:S02]  /*0100*/  SHF.R.S32.HI R3, RZ, 0x4, R4 ;  /* 0x00000004ff037819 */ /* 0x000fe40000011404 */
[----:B------:R-:W-:-:S02]  /*0110*/  SHF.R.S32.HI R5, RZ, 0x2, R11 ;  /* 0x00000002ff057819 */ /* 0x000fc4000001140b */
[----:B------:R-:W-:Y:S02]  /*0120*/  SHF.R.S32.HI R0, RZ, 0x1f, R11 ;  /* 0x0000001fff007819 */ /* 0x000fe4000001140b */
[----:B------:R-:W-:Y:S02]  /*0130*/  LEA.HI R2, R4, R3, RZ, 0x1 ;  /* 0x0000000304027211 */ /* 0x000fe400078f08ff */
[----:B------:R-:W-:Y:S02]  /*0140*/  LEA.HI R0, R0, R5, RZ, 0x3 ;  /* 0x0000000500007211 */ /* 0x000fe400078f18ff */
[----:B------:R-:W-:Y:S02]  /*0150*/  LOP3.LUT R2, R2, 0xfffffffe, RZ, 0xc0, !PT ;  /* 0xfffffffe02027812 */ /* 0x000fe400078ec0ff */
[----:B------:R-:W-:Y:S02]  /*0160*/  LOP3.LUT R0, R0, 0xfffffff8, RZ, 0xc0, !PT ;  /* 0xfffffff800007812 */ /* 0x000fe400078ec0ff */
[-C--:B------:R-:W-:Y:S01]  /*0170*/  LEA.HI R8, R9, R17.reuse, RZ, 0x3 ;  /* 0x0000001109087211 */ /* 0x080fe200078f18ff */
[----:B------:R-:W-:Y:S01]  /*0180*/  IMAD.IADD R14, R3, 0x1, -R2 ;  /* 0x00000001030e7824 */ /* 0x000fe200078e0a02 */
[----:B------:R-:W-:Y:S01]  /*0190*/  LEA.HI R2, R9, R17, RZ, 0x6 ;  /* 0x0000001109027211 */ /* 0x000fe200078f30ff */
[----:B------:R-:W-:Y:S01]  /*01a0*/  IMAD.IADD R10, R5, 0x1, -R0 ;  /* 0x00000001050a7824 */ /* 0x000fe200078e0a00 */
[----:B------:R-:W-:-:S02]  /*01b0*/  LOP3.LUT R3, R8, 0xfffffff8, RZ, 0xc0, !PT ;  /* 0xfffffff808037812 */ /* 0x000fc400078ec0ff */
[----:B------:R-:W-:Y:S01]  /*01c0*/  LOP3.LUT R0, R4, 0xfffffff0, RZ, 0xc0, !PT ;  /* 0xfffffff004007812 */ /* 0x000fe200078ec0ff */
[----:B------:R-:W-:Y:S01]  /*01d0*/  IMAD.SHL.U32 R2, R2, 0x8, RZ ;  /* 0x0000000802027824 */ /* 0x000fe200078e00ff */
[----:B------:R-:W-:Y:S01]  /*01e0*/  SHF.R.S32.HI R7, RZ, 0x3, R8 ;  /* 0x00000003ff077819 */ /* 0x000fe20000011408 */
[----:B------:R-:W-:Y:S01]  /*01f0*/  IMAD.IADD R6, R17, 0x1, -R3 ;  /* 0x0000000111067824 */ /* 0x000fe200078e0a03 */
[----:B------:R-:W-:Y:S01]  /*0200*/  LEA.HI R9, R9, R17, RZ, 0x5 ;  /* 0x0000001109097211 */ /* 0x000fe200078f28ff */
[----:B------:R-:W-:Y:S02]  /*0210*/  IMAD.IADD R3, R17, 0x1, -R0 ;  /* 0x0000000111037824 */ /* 0x000fe400078e0a00 */
[----:B------:R-:W-:Y:S01]  /*0220*/  IMAD.SHL.U32 R0, R7, 0x40, RZ ;  /* 0x0000004007007824 */ /* 0x000fe200078e00ff */
[----:B------:R-:W-:Y:S01]  /*0230*/  LOP3.LUT R7, R2, 0x7ffffe00, RZ, 0xc0, !PT ;  /* 0x7ffffe0002077812 */ /* 0x000fe200078ec0ff */
[C---:B------:R-:W-:Y:S01]  /*0240*/  IMAD.SHL.U32 R4, R6.reuse, 0x40, RZ ;  /* 0x0000004006047824 */ /* 0x040fe200078e00ff */
[----:B------:R-:W-:Y:S01]  /*0250*/  SHF.R.S32.HI R5, RZ, 0x1f, R3 ;  /* 0x0000001fff057819 */ /* 0x000fe20000011403 */
[----:B------:R-:W-:Y:S01]  /*0260*/  IMAD.SHL.U32 R20, R6, 0x8, RZ ;  /* 0x0000000806147824 */ /* 0x000fe200078e00ff */
[----:B------:R-:W-:-:S02]  /*0270*/  LOP3.LUT R2, R0, 0x1c0, RZ, 0xc0, !PT ;  /* 0x000001c000027812 */ /* 0x000fc400078ec0ff */
[----:B------:R-:W-:Y:S02]  /*0280*/  LOP3.LUT R0, R4, 0x1c0, RZ, 0xc0, !PT ;  /* 0x000001c004007812 */ /* 0x000fe400078ec0ff */
[----:B------:R-:W-:Y:S02]  /*0290*/  LEA.HI R12, R5, R3, RZ, 0x3 ;  /* 0x00000003050c7211 */ /* 0x000fe400078f18ff */
[----:B------:R-:W-:Y:S02]  /*02a0*/  LOP3.LUT R4, R0, 0x8, R8, 0xf8, !PT ;  /* 0x0000000800047812 */ /* 0x000fe400078ef808 */
[----:B------:R-:W-:Y:S02]  /*02b0*/  SHF.R.U32.HI R6, RZ, 0x3, R2 ;  /* 0x00000003ff067819 */ /* 0x000fe40000011602 */
[----:B------:R-:W-:Y:S02]  /*02c0*/  LOP3.LUT R5, R2, 0x38, R20, 0xf8, !PT ;  /* 0x0000003802057812 */ /* 0x000fe400078ef814 */
[----:B------:R-:W-:-:S02]  /*02d0*/  SHF.R.U32.HI R0, RZ, 0x3, R0 ;  /* 0x00000003ff007819 */ /* 0x000fc40000011600 */
[----:B------:R-:W-:Y:S02]  /*02e0*/  LOP3.LUT R2, R12, 0xfffffff8, RZ, 0xc0, !PT ;  /* 0xfffffff80c027812 */ /* 0x000fe400078ec0ff */
[----:B------:R-:W-:Y:S02]  /*02f0*/  LOP3.LUT R13, R4, R0, RZ, 0x3c, !PT ;  /* 0x00000000040d7212 */ /* 0x000fe400078e3cff */
[----:B------:R-:W-:Y:S01]  /*0300*/  LOP3.LUT R0, R9, 0xffffffe0, RZ, 0xc0, !PT ;  /* 0xffffffe009007812 */ /* 0x000fe200078ec0ff */
[----:B------:R-:W-:Y:S01]  /*0310*/  IMAD.IADD R8, R3, 0x1, -R2 ;  /* 0x0000000103087824 */ /* 0x000fe200078e0a02 */
[--C-:B------:R-:W-:Y:S02]  /*0320*/  SHF.R.S32.HI R212, RZ, 0x5, R9.reuse ;  /* 0x00000005ffd47819 */ /* 0x100fe40000011409 */
[----:B------:R-:W-:Y:S01]  /*0330*/  SHF.R.S32.HI R2, RZ, 0x1f, R9 ;  /* 0x0000001fff027819 */ /* 0x000fe20000011409 */
[----:B------:R-:W-:Y:S01]  /*0340*/  IMAD.IADD R18, R17, 0x1, -R0 ;  /* 0x0000000111127824 */ /* 0x000fe200078e0a00 */
[----:B------:R-:W-:-:S02]  /*0350*/  LOP3.LUT R3, R10, 0x1, RZ, 0xc0, !PT ;  /* 0x000000010a037812 */ /* 0x000fc400078ec0ff */
[----:B------:R-:W-:Y:S02]  /*0360*/  LEA.HI R0, R2, R212, RZ, 0x3 ;  /* 0x000000d402007211 */ /* 0x000fe400078f18ff */
[----:B------:R-:W-:Y:S02]  /*0370*/  LOP3.LUT R4, R11, 0xfffffffc, RZ, 0xc0, !PT ;  /* 0xfffffffc0b047812 */ /* 0x000fe400078ec0ff */
[----:B------:R-:W-:Y:S01]  /*0380*/  LOP3.LUT R2, R0, 0xffffff8, RZ, 0xc0, !PT ;  /* 0x0ffffff800027812 */ /* 0x000fe200078ec0ff */
[----:B------:R-:W-:Y:S01]  /*0390*/  IMAD.SHL.U32 R0, R8, 0x40, RZ ;  /* 0x0000004008007824 */ /* 0x000fe200078e00ff */
[----:B------:R-:W-:Y:S01]  /*03a0*/  ISETP.NE.U32.AND P3, PT, R3, 0x1, PT ;  /* 0x000000010300780c */ /* 0x000fe20003f65070 */
[----:B------:R-:W-:Y:S01]  /*03b0*/  IMAD.IADD R3, R17, 0x1, -R4 ;  /* 0x0000000111037824 */ /* 0x000fe200078e0a04 */
[----:B------:R-:W-:Y:S01]  /*03c0*/  SHF.R.S32.HI R11, RZ, 0x1f, R18 ;  /* 0x0000001fff0b7819 */ /* 0x000fe20000011412 */
[----:B------:R-:W-:Y:S01]  /*03d0*/  IMAD.SHL.U32 R4, R14, 0x8, RZ ;  /* 0x000000080e047824 */ /* 0x000fe200078e00ff */
[----:B------:R-:W-:-:S02]  /*03e0*/  LOP3.LUT R0, R0, 0x1c0, RZ, 0xc0, !PT ;  /* 0x000001c000007812 */ /* 0x000fc400078ec0ff */
[----:B------:R-:W-:Y:S01]  /*03f0*/  LOP3.LUT R15, R7, R5, R6, 0xf6, !PT ;  /* 0x00000005070f7212 */ /* 0x000fe200078ef606 */
[----:B------:R-:W-:Y:S01]  /*0400*/  IMAD.IADD R7, R212, 0x1, -R2 ;  /* 0x00000001d4077824 */ /* 0x000fe200078e0a02 */
[----:B------:R-:W-:Y:S02]  /*0410*/  LEA.HI R11, R11, R18, RZ, 0x2 ;  /* 0x000000120b0b7211 */ /* 0x000fe400078f10ff */
[----:B------:R-:W-:Y:S02]  /*0420*/  LOP3.LUT R5, R0, 0x8, R4, 0xf8, !PT ;  /* 0x0000000800057812 */ /* 0x000fe400078ef804 */
[----:B------:R-:W-:Y:S01]  /*0430*/  SHF.R.U32.HI R2, RZ, 0x3, R0 ;  /* 0x00000003ff027819 */ /* 0x000fe20000011600 */
[----:B------:R-:W-:Y:S01]  /*0440*/  IMAD.SHL.U32 R0, R10, 0x40, RZ ;  /* 0x000000400a007824 */ /* 0x000fe200078e00ff */
[----:B------:R-:W-:Y:S02]  /*0450*/  LEA.HI R9, R3, R3, RZ, 0x1 ;  /* 0x0000000303097211 */ /* 0x000fe400078f08ff */
[----:B------:R-:W-:-:S02]  /*0460*/  SHF.R.S32.HI R6, RZ, 0x2, R11 ;  /* 0x00000002ff067819 */ /* 0x000fc4000001140b */
[----:B------:R-:W-:Y:S02]  /*0470*/  LOP3.LUT R4, R9, 0x1ffffffe, RZ, 0xc0, !PT ;  /* 0x1ffffffe09047812 */ /* 0x000fe400078ec0ff */
[----:B------:R-:W-:Y:S01]  /*0480*/  LOP3.LUT R0, R0, 0x1c0, RZ, 0xc0, !PT ;  /* 0x000001c000007812 */ /* 0x000fe200078ec0ff */
[----:B------:R-:W-:Y:S01]  /*0490*/  IMAD R17, R7, 0x10, R6 ;  /* 0x0000001007117824 */ /* 0x000fe200078e0206 */
[----:B------:R-:W-:Y:S01]  /*04a0*/  LOP3.LUT R5, R5, R2, RZ, 0x3c, !PT ;  /* 0x0000000205057212 */ /* 0x000fe200078e3cff */
[----:B------:R-:W-:Y:S01]  /*04b0*/  IMAD.IADD R7, R3, 0x1, -R4 ;  /* 0x0000000103077824 */ /* 0x000fe200078e0a04 */
[----:B------:R-:W-:Y:S01]  /*04c0*/  LEA.HI R0, R0, R0, RZ, 0x1d ;  /* 0x0000000000007211 */ /* 0x000fe200078fe8ff */
[----:B------:R-:W-:Y:S01]  /*04d0*/  IMAD R3, R212, 0x200, R3 ;  /* 0x00000200d4037824 */ /* 0x000fe200078e0203 */
[----:B------:R-:W-:Y:S01]  /*04e0*/  STL [R1+0xa0], R17 ;  /* 0x0000a01101007387 */ /* 0x000fe20000100800 */
[----:B------:R-:W-:Y:S01]  /*04f0*/  IMAD.SHL.U32 R4, R12, 0x40, RZ ;  /* 0x000000400c047824 */ /* 0x000fe200078e00ff */
[----:B------:R-:W-:Y:S01]  /*0500*/  SHF.R.S32.HI R21, RZ, 0x1f, R20 ;  /* 0x0000001fff157819 */ /* 0x000fe20000011414 */
[----:B------:R-:W-:Y:S01]  /*0510*/  IMAD.U32 R6, R3, 0x2, R0 ;  /* 0x0000000203067824 */ /* 0x000fe200078e0000 */
[----:B------:R-:W-:Y:S01]  /*0520*/  LOP3.LUT R3, R11, 0x7ffffffc, RZ, 0xc0, !PT ;  /* 0x7ffffffc0b037812 */ /* 0x000fe200078ec0ff */
[----:B------:R-:W-:Y:S01]  /*0530*/  STL [R1+0x74], R16 ;  /* 0x0000741001007387 */ /* 0x000fe20000100800 */
[----:B------:R-:W-:Y:S01]  /*0540*/  LOP3.LUT R0, R5, 0x7ffffe00, R4, 0xf8, !PT ;  /* 0x7ffffe0005007812 */ /* 0x000fe200078ef804 */
[----:B------:R-:W-:Y:S01]  /*0550*/  IMAD R2, R14, 0x200, R13 ;  /* 0x000002000e027824 */ /* 0x000fe200078e020d */
[----:B------:R-:W-:-:S02]  /*0560*/  IADD3 R5, R20, 0x40, RZ ;  /* 0x0000004014057810 */ /* 0x000fc40007ffe0ff */
[----:B------:R-:W-:Y:S02]  /*0570*/  IADD3 R4, R20, 0x80, RZ ;  /* 0x0000008014047810 */ /* 0x000fe40007ffe0ff */
[----:B------:R-:W-:Y:S01]  /*0580*/  SHF.R.S32.HI R9, RZ, 0x1f, R5 ;  /* 0x0000001fff097819 */ /* 0x000fe20000011405 */
[----:B------:R1:W-:Y:S01]  /*0590*/  STL [R1+0x1c], R5 ;  /* 0x00001c0501007387 */ /* 0x0003e20000100800 */
[----:B------:R-:W-:Y:S01]  /*05a0*/  R2P PR, R10, 0x6 ;  /* 0x000000060a007804 */ /* 0x000fe20000000000 */
[----:B------:R-:W-:Y:S01]  /*05b0*/  IMAD.SHL.U32 R10, R15, 0x2, RZ ;  /* 0x000000020f0a7824 */ /* 0x000fe200078e00ff */
[C---:B------:R-:W-:Y:S01]  /*05c0*/  LOP3.LUT P0, RZ, R8.reuse, 0x2, RZ, 0xc0, !PT ;  /* 0x0000000208ff7812 */ /* 0x040fe2000780c0ff */
[----:B------:R2:W-:Y:S01]  /*05d0*/  STL [R1+0x20], R4 ;  /* 0x0000200401007387 */ /* 0x0005e20000100800 */
[----:B------:R-:W-:Y:S01]  /*05e0*/  LOP3.LUT P4, RZ, R8, 0x4, RZ, 0xc0, !PT ;  /* 0x0000000408ff7812 */ /* 0x000fe2000788c0ff */
[----:B------:R-:W-:Y:S01]  /*05f0*/  IMAD.MOV.U32 R8, RZ, RZ, 0x40 ;  /* 0x00000040ff087424 */ /* 0x000fe200078e00ff */
[----:B------:R-:W-:Y:S01]  /*0600*/  LEA R209, R2, 0x12100, 0x1 ;  /* 0x0001210002d17811 */ /* 0x000fe200078e08ff */
[----:B------:R-:W-:Y:S01]  /*0610*/  STL.64 [R1+0x10], R20 ;  /* 0x0000101401007387 */ /* 0x000fe20000100a00 */
[----:B------:R-:W-:-:S02]  /*0620*/  LEA R210, R0, 0x100, 0x1 ;  /* 0x0000010000d27811 */ /* 0x000fc400078e08ff */
[----:B------:R-:W-:Y:S01]  /*0630*/  SEL R0, R8, 0xffffffc0, !P4 ;  /* 0xffffffc008007807 */ /* 0x000fe20006000000 */
[----:B------:R3:W-:Y:S02]  /*0640*/  STL [R1+0x70], R9 ;  /* 0x0000700901007387 */ /* 0x0007e40000100800 */
[----:B------:R-:W-:Y:S02]  /*0650*/  IMAD R212, R212, 0x800, R210 ;  /* 0x00000800d4d47824 */ /* 0x000fe400078e02d2 */
[----:B------:R-:W-:Y:S02]  /*0660*/  IMAD.IADD R211, R210, 0x1, R0 ;  /* 0x00000001d2d37824 */ /* 0x000fe400078e0200 */
[----:B------:R-:W-:Y:S01]  /*0670*/  IMAD.IADD R213, R0, 0x1, R212 ;  /* 0x0000000100d57824 */ /* 0x000fe200078e02d4 */
[----:B-1----:R-:W-:Y:S01]  /*0680*/  SHF.R.S32.HI R5, RZ, 0x1f, R4 ;  /* 0x0000001fff057819 */ /* 0x002fe20000011404 */
[----:B--2---:R-:W-:-:S04]  /*0690*/  IMAD.IADD R4, R18, 0x1, -R3 ;  /* 0x0000000112047824 */ /* 0x004fc800078e0a03 */
[----:B------:R1:W-:Y:S01]  /*06a0*/  STL [R1+0x60], R5 ;  /* 0x0000600501007387 */ /* 0x0003e20000100800 */
[----:B------:R-:W-:-:S03]  /*06b0*/  SEL R3, R8, 0xffffffc0, !P2 ;  /* 0xffffffc008037807 */ /* 0x000fc60005000000 */
[----:B------:R-:W-:Y:S01]  /*06c0*/  STL [R1+0x28], R10 ;  /* 0x0000280a01007387 */ /* 0x000fe20000100800 */
[----:B---3--:R-:W-:Y:S02]  /*06d0*/  IMAD.SHL.U32 R9, R4, 0x2, RZ ;  /* 0x0000000204097824 */ /* 0x008fe400078e00ff */
[----:B------:R-:W-:-:S03]  /*06e0*/  IMAD R4, R7, 0x8, R17 ;  /* 0x0000000807047824 */ /* 0x000fc600078e0211 */
[----:B------:R2:W-:Y:S04]  /*06f0*/  STL [R1+0x58], R9 ;  /* 0x0000580901007387 */ /* 0x0005e80000100800 */
[----:B------:R3:W-:Y:S01]  /*0700*/  STL [R1+0x98], R4 ;  /* 0x0000980401007387 */ /* 0x0007e20000100800 */
[C---:B-1----:R-:W-:Y:S02]  /*0710*/  SEL R5, R207.reuse, 0xffffffe0, !P1 ;  /* 0xffffffe0cf057807 */ /* 0x042fe40004800000 */
[----:B------:R-:W-:-:S05]  /*0720*/  SEL R207, R207, 0xffffffe0, !P0 ;  /* 0xffffffe0cfcf7807 */ /* 0x000fca0004000000 */
[----:B------:R-:W-:-:S04]  /*0730*/  IMAD.IADD R214, R207, 0x1, R212 ;  /* 0x00000001cfd67824 */ /* 0x000fc800078e02d4 */
[----:B------:R-:W-:Y:S01]  /*0740*/  IMAD.IADD R214, R0, 0x1, R214 ;  /* 0x0000000100d67824 */ /* 0x000fe200078e02d6 */
[----:B--2---:R-:W-:Y:S02]  /*0750*/  LEA R9, R6, 0x80, 0x1 ;  /* 0x0000008006097811 */ /* 0x004fe400078e08ff */
[C---:B------:R-:W-:Y:S02]  /*0760*/  IADD3 R6, R10.reuse, 0x100, RZ ;  /* 0x000001000a067810 */ /* 0x040fe40007ffe0ff */
[----:B---3--:R-:W-:Y:S01]  /*0770*/  IADD3 R4, R10, 0x12100, RZ ;  /* 0x000121000a047810 */ /* 0x008fe20007ffe0ff */
[C---:B------:R-:W-:Y:S02]  /*0780*/  IMAD.IADD R2, R9.reuse, 0x1, R3 ;  /* 0x0000000109027824 */ /* 0x040fe400078e0203 */
[----:B------:R1:W-:Y:S04]  /*0790*/  STL [R1+0x30], R6 ;  /* 0x0000300601007387 */ /* 0x0003e80000100800 */
[----:B------:R-:W-:Y:S04]  /*07a0*/  STL [R1+0x78], R9 ;  /* 0x0000780901007387 */ /* 0x000fe80000100800 */
[----:B------:R2:W-:Y:S01]  /*07b0*/  STL [R1+0x2c], R4 ;  /* 0x00002c0401007387 */ /* 0x0005e20000100800 */
[C---:B-1----:R-:W-:Y:S01]  /*07c0*/  IMAD.IADD R6, R9.reuse, 0x1, R5 ;  /* 0x0000000109067824 */ /* 0x042fe200078e0205 */
[----:B--2---:R-:W-:-:S02]  /*07d0*/  IADD3 R4, R9, -0x10, RZ ;  /* 0xfffffff009047810 */ /* 0x004fc40007ffe0ff */
[----:B------:R-:W-:-:S05]  /*07e0*/  @P3 IADD3 R4, R9, 0x10, RZ ;  /* 0x0000001009043810 */ /* 0x000fca0007ffe0ff */
[----:B------:R-:W-:Y:S04]  /*07f0*/  STL [R1+0x7c], R4 ;  /* 0x00007c0401007387 */ /* 0x000fe80000100800 */
[----:B------:R-:W-:Y:S04]  /*0800*/  STL [R1+0x84], R6 ;  /* 0x0000840601007387 */ /* 0x000fe80000100800 */
[----:B------:R1:W-:Y:S02]  /*0810*/  STL [R1+0x94], R2 ;  /* 0x0000940201007387 */ /* 0x0003e40000100800 */
[----:B-1----:R-:W-:-:S02]  /*0820*/  IMAD.IADD R2, R5, 0x1, R4 ;  /* 0x0000000105027824 */ /* 0x002fc400078e0204 */
[----:B------:R-:W-:Y:S02]  /*0830*/  IMAD.IADD R5, R6, 0x1, R3 ;  /* 0x0000000106057824 */ /* 0x000fe400078e0203 */
[----:B------:R-:W-:-:S03]  /*0840*/  IMAD.IADD R4, R3, 0x1, R4 ;  /* 0x0000000103047824 */ /* 0x000fc600078e0204 */
[----:B------:R-:W-:Y:S04]  /*0850*/  STL [R1+0x90], R5 ;  /* 0x0000900501007387 */ /* 0x000fe80000100800 */
[----:B------:R1:W-:Y:S04]  /*0860*/  STL [R1+0x80], R2 ;  /* 0x0000800201007387 */ /* 0x0003e80000100800 */
[----:B------:R2:W-:Y:S01]  /*0870*/  STL [R1+0x8c], R4 ;  /* 0x00008c0401007387 */ /* 0x0005e20000100800 */
[----:B-1----:R-:W-:-:S05]  /*0880*/  IMAD.IADD R2, R2, 0x1, R3 ;  /* 0x0000000102027824 */ /* 0x002fca00078e0203 */
[----:B------:R2:W-:Y:S02]  /*0890*/  STL [R1+0x88], R2 ;  /* 0x0000880201007387 */ /* 0x0005e40000100800 */
.L_x_1172:
        /* <DEDUP_REMOVED lines=19> */
.L_x_1128:
[----:B------:R-:W-:-:S04]  /*09d0*/  MOV R0, c[0x0][0x554] ;  /* 0x0001550000007a02 */ /* 0x000fc80000000f00 */
[----:B------:R-:W-:Y:S02]  /*09e0*/  ISETP.NE.AND P0, PT, R0, 0x1, PT ;  /* 0x000000010000780c */ /* 0x000fe40003f05270 */
[----:B------:R-:W-:-:S11]  /*09f0*/  MOV R0, R2 ;  /* 0x0000000200007202 */ /* 0x000fd60000000f00 */
[----:B------:R-:W-:-:S05]  /*0a00*/  @P0 IMAD.HI.U32 R4, R2, c[0x0][0x558], RZ ;  /* 0x0001560002040a27 */ /* 0x000fca00078e00ff */
[----:B------:R-:W-:-:S05]  /*0a10*/  @P0 SHF.R.U32.HI R0, RZ, c[0x0][0x55c], R4 ;  /* 0x00015700ff000a19 */ /* 0x000fca0000011604 */
[----:B------:R-:W-:Y:S02]  /*0a20*/  IMAD R4, R0, c[0x0][0x554], RZ ;  /* 0x0001550000047a24 */ /* 0x000fe400078e02ff */
.L_x_1129:
[----:B------:R-:W-:Y:S05]  /*0a30*/  BSYNC B0 ;  /* 0x0000000000007941 */ /* 0x000fea0003800000 */
.L_x_1127:
[----:B------:R-:W-:Y:S01]  /*0a40*/  LOP3.LUT R0, RZ, R0, RZ, 0x33, !PT ;  /* 0x00000000ff007212 */ /* 0x000fe200078e33ff */
[----:B------:R-:W-:Y:S01]  /*0a50*/  IMAD.MOV.U32 R51, RZ, RZ, c[0x0][0x2c4] ;  /* 0x0000b100ff337624 */ /* 0x000fe200078e00ff */
[----:B------:R-:W-:Y:S01]  /*0a60*/  MOV R5, c[0x0][0x548] ;  /* 0x0001520000057a02 */ /* 0x000fe20000000f00 */
[----:B------:R-:W-:Y:S01]  /*0a70*/  IMAD.IADD R4, R2, 0x1, -R4 ;  /* 0x0000000102047824 */ /* 0x000fe200078e0a04 */
[----:B------:R-:W-:Y:S01]  /*0a80*/  IADD3 R0, R0, c[0x0][0x53c], RZ ;  /* 0x00014f0000007a10 */ /* 0x000fe20007ffe0ff */
[----:B------:R-:W-:Y:S01]  /*0a90*/  ULDC UR4, c[0x0][0x1d0] ;  /* 0x0000740000047ab9 */ /* 0x000fe20000000800 */
[----:B------:R-:W-:Y:S01]  /*0aa0*/  ISETP.NE.AND P2, PT, R51, 0x1, PT ;  /* 0x000000013300780c */ /* 0x000fe20003f45270 */
[----:B------:R-:W-:Y:S01]  /*0ab0*/  UIADD3 UR4, UR4, 0x5f, URZ ;  /* 0x0000005f04047890 */ /* 0x000fe2000fffe03f */
[----:B------:R-:W-:Y:S01]  /*0ac0*/  ISETP.NE.AND P0, PT, R5, 0x1, PT ;  /* 0x000000010500780c */ /* 0x000fe20003f05270 */
[----:B------:R-:W-:Y:S01]  /*0ad0*/  IMAD.SHL.U32 R127, R0, 0x80, RZ ;  /* 0x00000080007f7824 */ /* 0x000fe200078e00ff */
[----:B------:R-:W-:Y:S01]  /*0ae0*/  MOV R6, c[0x0][0x168] ;  /* 0x00005a0000067a02 */ /* 0x000fe20000000f00 */
[----:B------:R-:W-:Y:S01]  /*0af0*/  UIMAD.WIDE UR4, UR4, 0x2aaaaaab, URZ ;  /* 0x2aaaaaab040478a5 */ /* 0x000fe2000f8e023f */
[----:B------:R-:W-:Y:S01]  /*0b00*/  CS2R R98, SRZ ;  /* 0x0000000000627805 */ /* 0x000fe2000001ff00 */
[----:B------:R-:W-:Y:S01]  /*0b10*/  CS2R R96, SRZ ;  /* 0x0000000000607805 */ /* 0x000fe2000001ff00 */
[----:B------:R-:W-:Y:S01]  /*0b20*/  IADD3 R0, R127, 0x7f, RZ ;  /* 0x0000007f7f007810 */ /* 0x000fe20007ffe0ff */
[----:B------:R-:W-:Y:S01]  /*0b30*/  USHF.R.U32.HI UR4, URZ, 0x1f, UR5 ;  /* 0x0000001f3f047899 */ /* 0x000fe20008011605 */
[----:B------:R1:W-:Y:S01]  /*0b40*/  STL [R1+0x5c], R127 ;  /* 0x00005c7f01007387 */ /* 0x0003e20000100800 */
[----:B------:R-:W-:Y:S01]  /*0b50*/  CS2R R94, SRZ ;  /* 0x00000000005e7805 */ /* 0x000fe2000001ff00 */
[----:B------:R-:W-:Y:S01]  /*0b60*/  CS2R R92, SRZ ;  /* 0x00000000005c7805 */ /* 0x000fe2000001ff00 */
[----:B------:R-:W-:Y:S01]  /*0b70*/  @P2 IMAD.HI.U32 R5, R0, c[0x0][0x2c8], RZ ;  /* 0x0000b20000052a27 */ /* 0x000fe200078e00ff */
[----:B------:R-:W-:Y:S01]  /*0b80*/  ULEA.HI.SX32 UR4, UR5, UR4, 0x1c ;  /* 0x0000000405047291 */ /* 0x000fe2000f8fe23f */
[----:B------:R-:W-:Y:S01]  /*0b90*/  MOV R86, RZ ;  /* 0x000000ff00567202 */ /* 0x000fe20000000f00 */
[----:B------:R-:W-:Y:S01]  /*0ba0*/  CS2R R8, SRZ ;  /* 0x0000000000087805 */ /* 0x000fe2000001ff00 */
[----:B------:R-:W-:Y:S01]  /*0bb0*/  IMAD.MOV.U32 R2, RZ, RZ, R0 ;  /* 0x000000ffff027224 */ /* 0x000fe200078e0000 */
[----:B------:R-:W-:Y:S01]  /*0bc0*/  @P2 SHF.R.U32.HI R2, RZ, c[0x0][0x2cc], R5 ;  /* 0x0000b300ff022a19 */ /* 0x000fe20000011605 */
[----:B------:R-:W-:Y:S01]  /*0bd0*/  IMAD R0, R3, c[0x0][0x554], R4 ;  /* 0x0001550003007a24 */ /* 0x000fe200078e0204 */
[----:B------:R-:W-:Y:S01]  /*0be0*/  IADD3 R4, -R6, 0x60, RZ ;  /* 0x0000006006047810 */ /* 0x000fe20007ffe1ff */
[----:B------:R-:W-:Y:S01]  /*0bf0*/  IMAD.MOV.U32 R90, RZ, RZ, RZ ;  /* 0x000000ffff5a7224 */ /* 0x000fe200078e00ff */
[----:B------:R-:W-:Y:S01]  /*0c00*/  MOV R5, RZ ;  /* 0x000000ff00057202 */ /* 0x000fe20000000f00 */
[----:B------:R-:W-:Y:S01]  /*0c10*/  @P0 IMAD.HI.U32 R3, R0, c[0x0][0x54c], RZ ;  /* 0x0001530000030a27 */ /* 0x000fe200078e00ff */
[----:B------:R-:W-:Y:S01]  /*0c20*/  IADD3 R2, R2, c[0x0][0x1d0], R4 ;  /* 0x0000740002027a10 */ /* 0x000fe20007ffe004 */
[----:B------:R-:W-:Y:S01]  /*0c30*/  CS2R R6, SRZ ;  /* 0x0000000000067805 */ /* 0x000fe2000001ff00 */
[----:B------:R-:W-:Y:S01]  /*0c40*/  CS2R R10, SRZ ;  /* 0x00000000000a7805 */ /* 0x000fe2000001ff00 */
[--C-:B------:R-:W-:Y:S01]  /*0c50*/  IMAD.MOV.U32 R55, RZ, RZ, R0.reuse ;  /* 0x000000ffff377224 */ /* 0x100fe200078e0000 */
[----:B------:R-:W-:Y:S01]  /*0c60*/  @P0 SHF.R.U32.HI R55, RZ, c[0x0][0x550], R3 ;  /* 0x00015400ff370a19 */ /* 0x000fe20000011603 */
[----:B------:R-:W-:Y:S01]  /*0c70*/  IMAD.HI R3, R2, 0x2aaaaaab, RZ ;  /* 0x2aaaaaab02037827 */ /* 0x000fe200078e02ff */
[----:B------:R-:W-:Y:S01]  /*0c80*/  MOV R80, RZ ;  /* 0x000000ff00507202 */ /* 0x000fe20000000f00 */
[----:B------:R-:W-:Y:S01]  /*0c90*/  CS2R R12, SRZ ;  /* 0x00000000000c7805 */ /* 0x000fe2000001ff00 */
[----:B------:R-:W-:Y:S01]  /*0ca0*/  MOV R74, RZ ;  /* 0x000000ff004a7202 */ /* 0x000fe20000000f00 */
[----:B------:R-:W-:Y:S01]  /*0cb0*/  IMAD.MOV R2, RZ, RZ, -R55 ;  /* 0x000000ffff027224 */ /* 0x000fe200078e0a37 */
[----:B------:R-:W-:Y:S01]  /*0cc0*/  SHF.R.U32.HI R4, RZ, 0x1f, R3 ;  /* 0x0000001fff047819 */ /* 0x000fe20000011603 */
[----:B------:R1:W-:Y:S01]  /*0cd0*/  STL [R1+0x54], R55 ;  /* 0x0000543701007387 */ /* 0x0003e20000100800 */
[----:B------:R-:W-:Y:S01]  /*0ce0*/  IMAD.MOV.U32 R88, RZ, RZ, RZ ;  /* 0x000000ffff587224 */ /* 0x000fe200078e00ff */
[----:B------:R-:W-:Y:S01]  /*0cf0*/  CS2R R14, SRZ ;  /* 0x00000000000e7805 */ /* 0x000fe2000001ff00 */
[--C-:B------:R-:W-:Y:S01]  /*0d00*/  IMAD R57, R2, c[0x0][0x548], R0.reuse ;  /* 0x0001520002397a24 */ /* 0x100fe200078e0200 */
[----:B------:R-:W-:Y:S01]  /*0d10*/  LEA.HI.SX32 R4, R3, R4, 0x1c ;  /* 0x0000000403047211 */ /* 0x000fe200078fe2ff */
[----:B------:R-:W-:Y:S01]  /*0d20*/  IMAD.MOV.U32 R84, RZ, RZ, RZ ;  /* 0x000000ffff547224 */ /* 0x000fe200078e00ff */
[----:B------:R-:W-:Y:S01]  /*0d30*/  PRMT R0, RZ, 0x7610, R0 ;  /* 0x00007610ff007816 */ /* 0x000fe20000000000 */
[----:B------:R-:W-:Y:S01]  /*0d40*/  IMAD.MOV.U32 R82, RZ, RZ, RZ ;  /* 0x000000ffff527224 */ /* 0x000fe200078e00ff */
        /* <DEDUP_REMOVED lines=62> */
[----:B------:R-:W1:-:S12]  /*1130*/  S2R R59, SR_TID.X ;  /* 0x00000000003b7919 */ /* 0x000e580000002100 */
[----:B------:R-:W-:-:S05]  /*1140*/  @P0 MOV R2, 0x4 ;  /* 0x0000000400020802 */ /* 0x000fca0000000f00 */
[----:B------:R-:W-:-:S05]  /*1150*/  @P0 IMAD.WIDE R2, R55, R2, c[0x0][0x340] ;  /* 0x0000d00037020625 */ /* 0x000fca00078e0202 */
[----:B------:R3:W4:Y:S01]  /*1160*/  @P0 LDG.E R9, [R2.64] ;  /* 0x0000000602090981 */ /* 0x000722000c1e1900 */
[----:B-1----:R-:W-:-:S04]  /*1170*/  SHF.R.S32.HI R53, RZ, 0x1f, R59 ;  /* 0x0000001fff357819 */ /* 0x002fc8000001143b */
[----:B------:R-:W-:-:S04]  /*1180*/  LEA.HI R53, R53, R59, RZ, 0x3 ;  /* 0x0000003b35357211 */ /* 0x000fc800078f18ff */
[----:B------:R-:W-:-:S04]  /*1190*/  SHF.R.S32.HI R53, RZ, 0x3, R53 ;  /* 0x00000003ff357819 */ /* 0x000fc80000011435 */
[----:B------:R-:W-:-:S05]  /*11a0*/  SHF.R.S32.HI R6, RZ, 0x1f, R53 ;  /* 0x0000001fff067819 */ /* 0x000fca0000011435 */
[C---:B------:R-:W-:Y:S02]  /*11b0*/  IMAD R0, R6.reuse, c[0x0][0x1e0], RZ ;  /* 0x0000780006007a24 */ /* 0x040fe400078e02ff */
[----:B------:R-:W-:Y:S01]  /*11c0*/  IMAD R6, R6, c[0x0][0x208], RZ ;  /* 0x0000820006067a24 */ /* 0x000fe200078e02ff */
[----:B------:R-:W-:Y:S01]  /*11d0*/  SHF.R.S32.HI R10, RZ, 0x1f, R57 ;  /* 0x0000001fff0a7819 */ /* 0x000fe20000011439 */
[C---:B------:R-:W-:Y:S02]  /*11e0*/  IMAD R0, R53.reuse, c[0x0][0x1e4], R0 ;  /* 0x0000790035007a24 */ /* 0x040fe400078e0200 */
[----:B------:R-:W-:Y:S01]  /*11f0*/  IMAD R6, R53, c[0x0][0x20c], R6 ;  /* 0x0000830035067a24 */ /* 0x000fe200078e0206 */
[----:B------:R-:W-:Y:S01]  /*1200*/  SHF.R.S32.HI R8, RZ, 0x1f, R55 ;  /* 0x0000001fff087819 */ /* 0x000fe20000011437 */
[----:B------:R-:W-:Y:S01]  /*1210*/  WARPSYNC 0xffffffff ;  /* 0xffffffff00007948 */ /* 0x000fe20003800000 */
[----:B------:R-:W-:Y:S01]  /*1220*/  IADD3 R188, R207, R212, RZ ;  /* 0x000000d4cfbc7210 */ /* 0x000fe20007ffe0ff */
[----:B--2---:R-:W-:-:S04]  /*1230*/  IMAD.WIDE.U32 R4, R53, c[0x0][0x1e0], R100 ;  /* 0x0000780035047a25 */ /* 0x004fc800078e0064 */
[----:B---3--:R-:W-:Y:S01]  /*1240*/  IMAD.WIDE.U32 R2, R53, c[0x0][0x208], R100 ;  /* 0x0000820035027a25 */ /* 0x008fe200078e0064 */
[----:B------:R-:W-:-:S04]  /*1250*/  IADD3 R5, R5, R0, RZ ;  /* 0x0000000005057210 */ /* 0x000fc80007ffe0ff */
[----:B------:R-:W-:Y:S01]  /*1260*/  IADD3 R3, R3, R6, RZ ;  /* 0x0000000603037210 */ /* 0x000fe20007ffe0ff */
[C---:B------:R-:W-:Y:S02]  /*1270*/  IMAD R6, R10.reuse, c[0x0][0x1e8], RZ ;  /* 0x00007a000a067a24 */ /* 0x040fe400078e02ff */
[----:B------:R-:W-:Y:S02]  /*1280*/  IMAD R0, R10, c[0x0][0x210], RZ ;  /* 0x000084000a007a24 */ /* 0x000fe400078e02ff */
[C---:B------:R-:W-:Y:S02]  /*1290*/  IMAD R6, R57.reuse, c[0x0][0x1ec], R6 ;  /* 0x00007b0039067a24 */ /* 0x040fe400078e0206 */
[----:B------:R-:W-:-:S04]  /*12a0*/  IMAD.WIDE.U32 R4, R57, c[0x0][0x1e8], R4 ;  /* 0x00007a0039047a25 */ /* 0x000fc800078e0004 */
[C---:B------:R-:W-:Y:S02]  /*12b0*/  IMAD R0, R57.reuse, c[0x0][0x214], R0 ;  /* 0x0000850039007a24 */ /* 0x040fe400078e0200 */
[----:B------:R-:W-:Y:S01]  /*12c0*/  IMAD.WIDE.U32 R2, R57, c[0x0][0x210], R2 ;  /* 0x0000840039027a25 */ /* 0x000fe200078e0002 */
[----:B------:R-:W-:-:S04]  /*12d0*/  IADD3 R7, R5, R6, RZ ;  /* 0x0000000605077210 */ /* 0x000fc80007ffe0ff */
[----:B------:R-:W-:Y:S02]  /*12e0*/  IADD3 R5, R3, R0, RZ ;  /* 0x0000000003057210 */ /* 0x000fe40007ffe0ff */
[----:B----4-:R-:W-:Y:S02]  /*12f0*/  @P0 SHF.R.S32.HI R3, RZ, 0x1f, R9 ;  /* 0x0000001fff030819 */ /* 0x010fe40000011409 */
[----:B------:R-:W-:Y:S02]  /*1300*/  @!P0 MOV R3, R8 ;  /* 0x0000000800038202 */ /* 0x000fe40000000f00 */
[----:B------:R-:W-:Y:S02]  /*1310*/  MOV R6, R4 ;  /* 0x0000000400067202 */ /* 0x000fe40000000f00 */
[----:B------:R-:W-:Y:S02]  /*1320*/  MOV R4, R2 ;  /* 0x0000000200047202 */ /* 0x000fe40000000f00 */
        /* <DEDUP_REMOVED lines=13> */
[----:B------:R1:W-:Y:S02]  /*1400*/  STL [R1+0x4c], R24 ;  /* 0x00004c1801007387 */ /* 0x0003e40000100800 */
[----:B------:R-:W2:Y:S01]  /*1410*/  LDL R28, [R1+0x1c] ;  /* 0x00001c00011c7983 */ /* 0x000ea20000100800 */
[----:B------:R-:W-:Y:S01]  /*1420*/  SHF.R.S32.HI R69, RZ, 0x1f, R59 ;  /* 0x0000001fff457819 */ /* 0x000fe2000001143b */
[----:B------:R-:W-:-:S02]  /*1430*/  IMAD R5, R10, c[0x0][0x1b8], RZ ;  /* 0x00006e000a057a24 */ /* 0x000fc400078e02ff */
[----:B------:R-:W3:Y:S01]  /*1440*/  LDL R23, [R1+0x20] ;  /* 0x0000200001177983 */ /* 0x000ee20000100800 */
[----:B------:R-:W-:Y:S01]  /*1450*/  LEA.HI R69, R69, R59, RZ, 0x3 ;  /* 0x0000003b45457211 */ /* 0x000fe200078f18ff */
[----:B------:R-:W-:Y:S02]  /*1460*/  IMAD.WIDE.U32 R2, R57, c[0x0][0x1b8], RZ ;  /* 0x00006e0039027a25 */ /* 0x000fe400078e00ff */
[----:B------:R-:W4:Y:S01]  /*1470*/  LDL R22, [R1+0x28] ;  /* 0x0000280001167983 */ /* 0x000f220000100800 */
[----:B------:R-:W-:Y:S01]  /*1480*/  LOP3.LUT R69, R69, 0xfffffff8, RZ, 0xc0, !PT ;  /* 0xfffffff845457812 */ /* 0x000fe200078ec0ff */
[----:B------:R-:W-:Y:S02]  /*1490*/  IMAD R5, R57, c[0x0][0x1bc], R5 ;  /* 0x00006f0039057a24 */ /* 0x000fe400078e0205 */
[----:B------:R-:W5:Y:S01]  /*14a0*/  LDL R26, [R1+0x70] ;  /* 0x00007000011a7983 */ /* 0x000f620000100800 */
[----:B------:R-:W-:Y:S02]  /*14b0*/  IMAD R6, R8, c[0x0][0x1c0], RZ ;  /* 0x0000700008067a24 */ /* 0x000fe400078e02ff */
[----:B------:R-:W-:Y:S01]  /*14c0*/  IMAD.IADD R69, R59, 0x1, -R69 ;  /* 0x000000013b457824 */ /* 0x000fe200078e0a45 */
[----:B------:R-:W5:Y:S01]  /*14d0*/  LDL R25, [R1+0x60] ;  /* 0x0000600001197983 */ /* 0x000f620000100800 */
[----:B------:R-:W-:-:S02]  /*14e0*/  IMAD.IADD R3, R3, 0x1, R5 ;  /* 0x0000000103037824 */ /* 0x000fc400078e0205 */
[----:B------:R-:W-:Y:S02]  /*14f0*/  IMAD R4, R69, 0x20, R53 ;  /* 0x0000002045047824 */ /* 0x000fe400078e0235 */
[----:B------:R-:W-:-:S04]  /*1500*/  IMAD.WIDE.U32 R2, R55, c[0x0][0x1c0], R2 ;  /* 0x0000700037027a25 */ /* 0x000fc800078e0002 */
[----:B------:R-:W-:-:S04]  /*1510*/  IMAD.IADD R4, R127, 0x1, R4 ;  /* 0x000000017f047824 */ /* 0x000fc800078e0204 */
[----:B------:R-:W-:-:S04]  /*1520*/  @P2 IMAD.HI.U32 R7, R4, c[0x0][0x2c8], RZ ;  /* 0x0000b20004072a27 */ /* 0x000fc800078e00ff */
[----:B------:R-:W-:Y:S01]  /*1530*/  IMAD.MOV.U32 R0, RZ, RZ, R4 ;  /* 0x000000ffff007224 */ /* 0x000fe200078e0004 */
[----:B------:R-:W-:Y:S01]  /*1540*/  @P2 SHF.R.U32.HI R0, RZ, c[0x0][0x2cc], R7 ;  /* 0x0000b300ff002a19 */ /* 0x000fe20000011607 */
[----:B------:R-:W-:-:S03]  /*1550*/  IMAD R7, R55, c[0x0][0x1c4], R6 ;  /* 0x0000710037077a24 */ /* 0x000fc600078e0206 */
[--C-:B------:R-:W-:Y:S01]  /*1560*/  SHF.R.S32.HI R6, RZ, 0x1f, R0.reuse ;  /* 0x0000001fff067819 */ /* 0x100fe20000011400 */
[----:B------:R-:W-:-:S04]  /*1570*/  IMAD.MOV R5, RZ, RZ, -R0 ;  /* 0x000000ffff057224 */ /* 0x000fc800078e0a00 */
[----:B------:R-:W-:Y:S02]  /*1580*/  IMAD R4, R5, c[0x0][0x2c4], R4 ;  /* 0x0000b10005047a24 */ /* 0x000fe400078e0204 */
[----:B------:R-:W-:Y:S02]  /*1590*/  IMAD R5, R6, c[0x0][0x1b0], RZ ;  /* 0x00006c0006057a24 */ /* 0x000fe400078e02ff */
[----:B------:R-:W-:Y:S02]  /*15a0*/  IMAD.IADD R3, R3, 0x1, R7 ;  /* 0x0000000103037824 */ /* 0x000fe400078e0207 */
[C---:B------:R-:W-:Y:S01]  /*15b0*/  IMAD R6, R0.reuse, c[0x0][0x1b4], R5 ;  /* 0x00006d0000067a24 */ /* 0x040fe200078e0205 */
[----:B------:R-:W-:Y:S01]  /*15c0*/  SHF.R.S32.HI R5, RZ, 0x1f, R4 ;  /* 0x0000001fff057819 */ /* 0x000fe20000011404 */
[----:B------:R-:W-:-:S04]  /*15d0*/  IMAD.WIDE.U32 R2, R0, c[0x0][0x1b0], R2 ;  /* 0x00006c0000027a25 */ /* 0x000fc800078e0002 */
[----:B------:R-:W-:Y:S02]  /*15e0*/  IMAD R0, R5, c[0x0][0x1a8], RZ ;  /* 0x00006a0005007a24 */ /* 0x000fe400078e02ff */
[----:B------:R-:W-:Y:S02]  /*15f0*/  IMAD.IADD R3, R3, 0x1, R6 ;  /* 0x0000000103037824 */ /* 0x000fe400078e0206 */
[C---:B------:R-:W-:Y:S02]  /*1600*/  IMAD R0, R4.reuse, c[0x0][0x1ac], R0 ;  /* 0x00006b0004007a24 */ /* 0x040fe400078e0200 */
[----:B------:R-:W-:-:S04]  /*1610*/  IMAD.WIDE.U32 R4, R4, c[0x0][0x1a8], R2 ;  /* 0x00006a0004047a25 */ /* 0x000fc800078e0002 */
[----:B------:R-:W-:Y:S01]  /*1620*/  IMAD.IADD R0, R5, 0x1, R0 ;  /* 0x0000000105007824 */ /* 0x000fe200078e0200 */
[----:B------:R-:W-:-:S04]  /*1630*/  LEA R2, P0, R4, c[0x0][0x160], 0x1 ;  /* 0x0000580004027a11 */ /* 0x000fc800078008ff */
[----:B------:R-:W-:Y:S01]  /*1640*/  LEA.HI.X R0, R4, c[0x0][0x164], R0, 0x1, P0 ;  /* 0x0000590004007a11 */ /* 0x000fe200000f0c00 */
[----:B------:R-:W1:Y:S01]  /*1650*/  SHFL.IDX PT, R3, R2, RZ, 0x181f ;  /* 0x00181fff02037589 */ /* 0x000e6200000e0000 */
[----:B------:R-:W-:-:S03]  /*1660*/  IMAD R16, R51, c[0x0][0x168], RZ ;  /* 0x00005a0033107a24 */ /* 0x000fc600078e02ff */
[----:B------:R-:W1:Y:S01]  /*1670*/  SHFL.IDX PT, R4, R0, RZ, 0x181f ;  /* 0x00181fff00047589 */ /* 0x000e6200000e0000 */
[----:B------:R-:W-:-:S05]  /*1680*/  IMAD.IADD R14, R53, 0x1, R127 ;  /* 0x00000001350e7824 */ /* 0x000fca00078e027f */
[----:B------:R-:W-:Y:S01]  /*1690*/  ISETP.GE.AND P5, PT, R14, R16, PT ;  /* 0x000000100e00720c */ /* 0x000fe20003fa6270 */
[----:B------:R-:W2:Y:S01]  /*16a0*/  SHFL.IDX PT, R12, R2, 0x1, 0x181f ;  /* 0x00381f00020c7f89 */ /* 0x000ea200000e0000 */
[----:B------:R-:W-:-:S03]  /*16b0*/  ISETP.GE.AND P6, PT, R100, c[0x0][0x198], PT ;  /* 0x0000660064007a0c */ /* 0x000fc60003fc6270 */
[----:B------:R-:W2:Y:S01]  /*16c0*/  SHFL.IDX PT, R13, R0, 0x1, 0x181f ;  /* 0x00381f00000d7f89 */ /* 0x000ea200000e0000 */
[----:B------:R-:W-:-:S04]  /*16d0*/  IADD3 R5, R14, 0x20, RZ ;  /* 0x000000200e057810 */ /* 0x000fc80007ffe0ff */
[----:B------:R-:W-:Y:S01]  /*16e0*/  ISETP.GE.AND P0, PT, R5, R16, PT ;  /* 0x000000100500720c */ /* 0x000fe20003f06270 */
[----:B------:R-:W-:Y:S02]  /*16f0*/  BAR.SYNC.DEFER_BLOCKING 0x0 ;  /* 0x0000000000007b1d */ /* 0x000fe40000010000 */
[----:B-1----:R-:W-:-:S04]  /*1700*/  @!P5 LEA R10, P1, R100, R3, 0x1 ;  /* 0x00000003640ad211 */ /* 0x002fc800078208ff */
[----:B------:R-:W-:Y:S01]  /*1710*/  @!P5 LEA.HI.X R11, R100, R4, R101, 0x1, P1 ;  /* 0x00000004640bd211 */ /* 0x000fe200008f0c65 */
[----:B------:R-:W-:Y:S01]  /*1720*/  SHFL.IDX PT, R15, R2, 0x3, 0x181f ;  /* 0x00781f00020f7f89 */ /* 0x000fe200000e0000 */
[----:B------:R-:W-:-:S04]  /*1730*/  IMAD.MOV.U32 R124, RZ, RZ, -0x60 ;  /* 0xffffffa0ff7c7424 */ /* 0x000fc800078e00ff */
[----:B------:R-:W-:Y:S02]  /*1740*/  IMAD R124, R226, R124, 0x60 ;  /* 0x00000060e27c7424 */ /* 0x000fe400078e027c */
[----:B------:R-:W-:Y:S01]  /*1750*/  IMAD.MOV.U32 R19, RZ, RZ, R24 ;  /* 0x000000ffff137224 */ /* 0x000fe200078e0018 */
[C---:B--2---:R-:W-:Y:S02]  /*1760*/  ISETP.GE.AND P3, PT, R28.reuse, c[0x0][0x198], PT ;  /* 0x000066001c007a0c */ /* 0x044fe40003f66270 */
[CC--:B------:R-:W-:Y:S02]  /*1770*/  @!P5 LEA R8, P4, R28.reuse, R3.reuse, 0x1 ;  /* 0x000000031c08d211 */ /* 0x0c0fe400078808ff */
[C---:B---3--:R-:W-:Y:S01]  /*1780*/  ISETP.GE.AND P1, PT, R23.reuse, c[0x0][0x198], PT ;  /* 0x0000660017007a0c */ /* 0x048fe20003f26270 */
[----:B------:R-:W-:Y:S01]  /*1790*/  @!PT LDS RZ, [RZ] ;  /* 0x00000000fffff984 */ /* 0x000fe20000000800 */
[----:B------:R-:W-:Y:S01]  /*17a0*/  @!PT LDS RZ, [RZ] ;  /* 0x00000000fffff984 */ /* 0x000fe20000000800 */
[----:B----4-:R1:W-:Y:S01]  /*17b0*/  @!P5 LDGSTS.E.BYPASS.LTC128B.128 [R22+0x100], [R10.64], !P6 ;  /* 0x001000000a16dfae */ /* 0x0103e2000f101d46 */
[----:B-----5:R-:W-:Y:S02]  /*17c0*/  @!P5 LEA.HI.X R9, R28, R4, R26, 0x1, P4 ;  /* 0x000000041c09d211 */ /* 0x020fe400020f0c1a */
[----:B------:R-:W-:-:S02]  /*17d0*/  @!P5 LEA R6, P4, R23, R3, 0x1 ;  /* 0x000000031706d211 */ /* 0x000fc400078808ff */
[----:B------:R-:W-:-:S03]  /*17e0*/  IADD3 R3, R14, 0x40, RZ ;  /* 0x000000400e037810 */ /* 0x000fc60007ffe0ff */
[----:B------:R2:W-:Y:S01]  /*17f0*/  @!P5 LDGSTS.E.BYPASS.LTC128B.128 [R22+0x4100], [R8.64], !P3 ;  /* 0x041000000816dfae */ /* 0x0005e2000d901d46 */
[----:B------:R-:W-:-:S05]  /*1800*/  @!P5 LEA.HI.X R7, R23, R4, R25, 0x1, P4 ;  /* 0x000000041707d211 */ /* 0x000fca00020f0c19 */
[----:B------:R3:W-:Y:S01]  /*1810*/  @!P5 LDGSTS.E.BYPASS.LTC128B.128 [R22+0x8100], [R6.64], !P1 ;  /* 0x081000000616dfae */ /* 0x0007e2000c901d46 */
[----:B------:R-:W-:-:S03]  /*1820*/  ISETP.GE.AND P5, PT, R3, R16, PT ;  /* 0x000000100300720c */ /* 0x000fc60003fa6270 */
[----:B-1----:R1:W4:Y:S04]  /*1830*/  SHFL.IDX PT, R11, R2, 0x2, 0x181f ;  /* 0x00581f00020b7f89 */ /* 0x00232800000e0000 */
[----:B------:R-:W5:Y:S01]  /*1840*/  SHFL.IDX PT, R10, R0, 0x2, 0x181f ;  /* 0x00581f00000a7f89 */ /* 0x000f6200000e0000 */
[----:B--2---:R-:W-:-:S04]  /*1850*/  @!P0 LEA R8, P4, R100, R12, 0x1 ;  /* 0x0000000c64088211 */ /* 0x004fc800078808ff */
[-C--:B------:R-:W-:Y:S02]  /*1860*/  @!P0 LEA.HI.X R9, R100, R13.reuse, R101, 0x1, P4 ;  /* 0x0000000d64098211 */ /* 0x080fe400020f0c65 */
[CC--:B------:R-:W-:Y:S01]  /*1870*/  @!P0 LEA R4, P4, R28.reuse, R12.reuse, 0x1 ;  /* 0x0000000c1c048211 */ /* 0x0c0fe200078808ff */
[----:B------:R-:W2:Y:S03]  /*1880*/  SHFL.IDX PT, R0, R0, 0x3, 0x181f ;  /* 0x00781f0000007f89 */ /* 0x000ea600000e0000 */
[----:B------:R-:W-:Y:S01]  /*1890*/  @!P0 LEA.HI.X R5, R28, R13, R26, 0x1, P4 ;  /* 0x0000000d1c058211 */ /* 0x000fe200020f0c1a */
[----:B------:R4:W-:Y:S01]  /*18a0*/  @!P0 LDGSTS.E.BYPASS.LTC128B.128 [R22+0x1100], [R8.64], !P6 ;  /* 0x0110000008168fae */ /* 0x0009e2000f101d46 */
[----:B-1----:R-:W-:-:S03]  /*18b0*/  @!P0 LEA R2, P4, R23, R12, 0x1 ;  /* 0x0000000c17028211 */ /* 0x002fc600078808ff */
[----:B------:R1:W-:Y:S01]  /*18c0*/  @!P0 LDGSTS.E.BYPASS.LTC128B.128 [R22+0x5100], [R4.64], !P3 ;  /* 0x0510000004168fae */ /* 0x0003e2000d901d46 */
[----:B------:R-:W-:Y:S02]  /*18d0*/  IADD3 R14, R14, 0x60, RZ ;  /* 0x000000600e0e7810 */ /* 0x000fe40007ffe0ff */
[----:B------:R-:W-:-:S05]  /*18e0*/  @!P0 LEA.HI.X R3, R23, R13, R25, 0x1, P4 ;  /* 0x0000000d17038211 */ /* 0x000fca00020f0c19 */
[----:B------:R1:W-:Y:S01]  /*18f0*/  @!P0 LDGSTS.E.BYPASS.LTC128B.128 [R22+0x9100], [R2.64], !P1 ;  /* 0x0910000002168fae */ /* 0x0003e2000c901d46 */
[----:B------:R-:W-:Y:S02]  /*1900*/  ISETP.GE.AND P0, PT, R14, R16, PT ;  /* 0x000000100e00720c */ /* 0x000fe40003f06270 */
[----:B----4-:R-:W-:-:S04]  /*1910*/  @!P5 LEA R8, P4, R100, R11, 0x1 ;  /* 0x0000000b6408d211 */ /* 0x010fc800078808ff */
[----:B-----5:R-:W-:Y:S02]  /*1920*/  @!P5 LEA.HI.X R9, R100, R10, R101, 0x1, P4 ;  /* 0x0000000a6409d211 */ /* 0x020fe400020f0c65 */
[----:B---3--:R-:W-:-:S03]  /*1930*/  @!P5 LEA R6, P4, R28, R11, 0x1 ;  /* 0x0000000b1c06d211 */ /* 0x008fc600078808ff */
[----:B------:R3:W-:Y:S01]  /*1940*/  @!P5 LDGSTS.E.BYPASS.LTC128B.128 [R22+0x2100], [R8.64], !P6 ;  /* 0x021000000816dfae */ /* 0x0007e2000f101d46 */
[----:B------:R-:W-:Y:S02]  /*1950*/  @!P5 LEA.HI.X R7, R28, R10, R26, 0x1, P4 ;  /* 0x0000000a1c07d211 */ /* 0x000fe400020f0c1a */
[----:B-1----:R-:W-:-:S03]  /*1960*/  @!P5 LEA R4, P4, R23, R11, 0x1 ;  /* 0x0000000b1704d211 */ /* 0x002fc600078808ff */
[----:B------:R1:W-:Y:S01]  /*1970*/  @!P5 LDGSTS.E.BYPASS.LTC128B.128 [R22+0x6100], [R6.64], !P3 ;  /* 0x061000000616dfae */ /* 0x0003e2000d901d46 */
[----:B------:R-:W-:Y:S02]  /*1980*/  @!P5 LEA.HI.X R5, R23, R10, R25, 0x1, P4 ;  /* 0x0000000a1705d211 */ /* 0x000fe400020f0c19 */
[----:B------:R-:W-:Y:S02]  /*1990*/  IADD3 R10, R226, -0x1, RZ ;  /* 0xffffffffe20a7810 */ /* 0x000fe40007ffe0ff */
[C---:B------:R-:W-:Y:S01]  /*19a0*/  @!P0 LEA R2, P4, R100.reuse, R15, 0x1 ;  /* 0x0000000f64028211 */ /* 0x040fe200078808ff */
[----:B------:R4:W-:Y:S01]  /*19b0*/  @!P5 LDGSTS.E.BYPASS.LTC128B.128 [R22+0xa100], [R4.64], !P1 ;  /* 0x0a1000000416dfae */ /* 0x0009e2000c901d46 */
[----:B------:R-:W-:Y:S02]  /*19c0*/  SHF.R.S32.HI R11, RZ, 0x1f, R10 ;  /* 0x0000001fff0b7819 */ /* 0x000fe4000001140a */
[----:B--2---:R-:W-:-:S05]  /*19d0*/  @!P0 LEA.HI.X R3, R100, R0, R101, 0x1, P4 ;  /* 0x0000000064038211 */ /* 0x004fca00020f0c65 */
[----:B------:R2:W-:Y:S01]  /*19e0*/  @!P0 LDGSTS.E.BYPASS.LTC128B.128 [R22+0x3100], [R2.64], !P6 ;  /* 0x0310000002168fae */ /* 0x0005e2000f101d46 */
[----:B---3--:R-:W-:Y:S01]  /*19f0*/  IMAD R8, R11, c[0x0][0x1e0], RZ ;  /* 0x000078000b087a24 */ /* 0x008fe200078e02ff */
[----:B------:R-:W-:-:S03]  /*1a00*/  IADD3 R9, R124, c[0x0][0x1d0], -R53 ;  /* 0x000074007c097a10 */ /* 0x000fc60007ffe835 */
[C---:B------:R-:W-:Y:S01]  /*1a10*/  IMAD R8, R10.reuse, c[0x0][0x1e4], R8 ;  /* 0x000079000a087a24 */ /* 0x040fe200078e0208 */
[----:B------:R-:W-:Y:S01]  /*1a20*/  ISETP.GE.AND P6, PT, R9, 0x21, PT ;  /* 0x000000210900780c */ /* 0x000fe20003fc6270 */
[----:B-1----:R-:W-:Y:S01]  /*1a30*/  IMAD.WIDE.U32 R6, R10, c[0x0][0x1e0], RZ ;  /* 0x000078000a067a25 */ /* 0x002fe200078e00ff */
[----:B----4-:R-:W-:-:S04]  /*1a40*/  @!P0 LEA R4, P4, R28, R15, 0x1 ;  /* 0x0000000f1c048211 */ /* 0x010fc800078808ff */
[----:B------:R-:W-:Y:S02]  /*1a50*/  @!P0 LEA.HI.X R5, R28, R0, R26, 0x1, P4 ;  /* 0x000000001c058211 */ /* 0x000fe400020f0c1a */
[----:B--2---:R-:W-:-:S03]  /*1a60*/  @!P0 LEA R2, P5, R23, R15, 0x1 ;  /* 0x0000000f17028211 */ /* 0x004fc600078a08ff */
[----:B------:R1:W-:Y:S01]  /*1a70*/  @!P0 LDGSTS.E.BYPASS.LTC128B.128 [R22+0x7100], [R4.64], !P3 ;  /* 0x0710000004168fae */ /* 0x0003e2000d901d46 */
[----:B------:R-:W-:Y:S02]  /*1a80*/  ISETP.GE.AND P4, PT, R9, 0x1, PT ;  /* 0x000000010900780c */ /* 0x000fe40003f86270 */
[----:B------:R-:W-:Y:S01]  /*1a90*/  @!P0 LEA.HI.X R3, R23, R0, R25, 0x1, P5 ;  /* 0x0000000017038211 */ /* 0x000fe200028f0c19 */
[----:B------:R-:W-:Y:S02]  /*1aa0*/  IMAD.IADD R0, R7, 0x1, R8 ;  /* 0x0000000107007824 */ /* 0x000fe400078e0208 */
[----:B------:R-:W-:Y:S02]  /*1ab0*/  IMAD.MOV.U32 R16, RZ, RZ, c[0x0][0x1e0] ;  /* 0x00007800ff107624 */ /* 0x000fe400078e00ff */
[----:B------:R2:W-:Y:S01]  /*1ac0*/  @!P0 LDGSTS.E.BYPASS.LTC128B.128 [R22+0xb100], [R2.64], !P1 ;  /* 0x0b10000002168fae */ /* 0x0005e2000c901d46 */
[----:B------:R-:W-:Y:S01]  /*1ad0*/  IMAD R0, R0, 0x60, RZ ;  /* 0x0000006000007824 */ /* 0x000fe200078e02ff */
[----:B------:R-:W-:Y:S01]  /*1ae0*/  ISETP.GE.AND P5, PT, R9, 0x41, PT ;  /* 0x000000410900780c */ /* 0x000fe20003fa6270 */
[----:B------:R-:W-:Y:S01]  /*1af0*/  IMAD.MOV.U32 R8, RZ, RZ, c[0x0][0x1e4] ;  /* 0x00007900ff087624 */ /* 0x000fe200078e00ff */
[----:B------:R-:W0:Y:S02]  /*1b00*/  LDGDEPBAR ;  /* 0x00000000000079af */ /* 0x000e240000000000 */
[----:B------:R-:W-:Y:S01]  /*1b10*/  @P4 ISETP.GE.AND P3, PT, R100, c[0x0][0x1d4], PT ;  /* 0x0000750064004a0c */ /* 0x000fe20003f66270 */
[----:B------:R-:W-:-:S04]  /*1b20*/  IMAD.WIDE.U32 R12, R16, 0x40, RZ ;  /* 0x00000040100c7825 */ /* 0x000fc800078e00ff */
[----:B--2---:R-:W-:-:S04]  /*1b30*/  IMAD.WIDE.U32 R2, R6, 0x60, R18 ;  /* 0x0000006006027825 */ /* 0x004fc800078e0012 */
[----:B------:R-:W-:Y:S01]  /*1b40*/  IMAD.IADD R0, R3, 0x1, R0 ;  /* 0x0000000103007824 */ /* 0x000fe200078e0200 */
[----:B------:R-:W-:Y:S02]  /*1b50*/  @P6 LEA R3, P0, R16, R2, 0x5 ;  /* 0x0000000210036211 */ /* 0x000fe400078028ff */
[----:B------:R-:W-:Y:S02]  /*1b60*/  @P4 LEA R6, P1, R2, c[0x0][0x1c8], 0x1 ;  /* 0x0000720002064a11 */ /* 0x000fe400078208ff */
[----:B-1----:R-:W-:Y:S02]  /*1b70*/  @P6 LEA.HI.X R5, R16, R0, R8, 0x5, P0 ;  /* 0x0000000010056211 */ /* 0x002fe400000f2c08 */
[----:B------:R-:W-:Y:S02]  /*1b80*/  @P4 ISETP.GE.AND P0, PT, R28, c[0x0][0x1d4], PT ;  /* 0x000075001c004a0c */ /* 0x000fe40003f06270 */
[----:B------:R-:W-:Y:S02]  /*1b90*/  @P4 LEA.HI.X R7, R2, c[0x0][0x1cc], R0, 0x1, P1 ;  /* 0x0000730002074a11 */ /* 0x000fe400008f0c00 */
[----:B------:R-:W-:-:S03]  /*1ba0*/  @P6 LEA R4, P1, R3, c[0x0][0x1c8], 0x1 ;  /* 0x0000720003046a11 */ /* 0x000fc600078208ff */
[----:B------:R1:W-:Y:S01]  /*1bb0*/  @P4 LDGSTS.E.BYPASS.LTC128B.128 [R22+0x12100], [R6.64], !P3 ;  /* 0x1210000006164fae */ /* 0x0003e2000d901d46 */
[----:B------:R-:W-:Y:S02]  /*1bc0*/  @P6 LEA.HI.X R5, R3, c[0x0][0x1cc], R5, 0x1, P1 ;  /* 0x0000730003056a11 */ /* 0x000fe400008f0c05 */
[----:B------:R-:W-:Y:S01]  /*1bd0*/  @P5 IADD3 R3, P1, R2, R12, RZ ;  /* 0x0000000c02035210 */ /* 0x000fe20007f3e0ff */
[----:B------:R-:W-:Y:S02]  /*1be0*/  IMAD.SHL.U32 R2, R8, 0x40, RZ ;  /* 0x0000004008027824 */ /* 0x000fe400078e00ff */
[----:B------:R1:W-:Y:S03]  /*1bf0*/  @P4 LDGSTS.E.BYPASS.LTC128B.128 [R22+0x15100], [R6.64+0x80], !P0 ;  /* 0x1510008006164fae */ /* 0x0003e6000c101d46 */
[----:B------:R-:W-:Y:S02]  /*1c00*/  @P5 IADD3.X R0, R0, R13, R2, P1, !PT ;  /* 0x0000000d00005210 */ /* 0x000fe40000ffe402 */
[----:B------:R-:W-:-:S02]  /*1c10*/  @P5 LEA R2, P0, R3, c[0x0][0x1c8], 0x1 ;  /* 0x0000720003025a11 */ /* 0x000fc400078008ff */
[----:B------:R-:W-:Y:S02]  /*1c20*/  @P4 ISETP.GE.AND P3, PT, R23, c[0x0][0x1d4], PT ;  /* 0x0000750017004a0c */ /* 0x000fe40003f66270 */
[----:B------:R-:W-:Y:S02]  /*1c30*/  @P6 ISETP.GE.AND P1, PT, R100, c[0x0][0x1d4], PT ;  /* 0x0000750064006a0c */ /* 0x000fe40003f26270 */
[----:B------:R-:W-:Y:S02]  /*1c40*/  @P5 LEA.HI.X R3, R3, c[0x0][0x1cc], R0, 0x1, P0 ;  /* 0x0000730003035a11 */ /* 0x000fe400000f0c00 */
[----:B------:R-:W-:-:S07]  /*1c50*/  @P6 ISETP.GE.AND P0, PT, R28, c[0x0][0x1d4], PT ;  /* 0x000075001c006a0c */ /* 0x000fce0003f06270 */
[----:B------:R1:W-:Y:S01]  /*1c60*/  @P4 LDGSTS.E.BYPASS.LTC128B.128 [R22+0x18100], [R6.64+0x100], !P3 ;  /* 0x1810010006164fae */ /* 0x0003e2000d901d46 */
[----:B------:R-:W-:Y:S02]  /*1c70*/  @P6 ISETP.GE.AND P4, PT, R23, c[0x0][0x1d4], PT ;  /* 0x0000750017006a0c */ /* 0x000fe40003f86270 */
[----:B------:R-:W-:Y:S01]  /*1c80*/  @P5 ISETP.GE.AND P3, PT, R100, c[0x0][0x1d4], PT ;  /* 0x0000750064005a0c */ /* 0x000fe20003f66270 */
[----:B------:R2:W-:Y:S01]  /*1c90*/  @P6 LDGSTS.E.BYPASS.LTC128B.128 [R22+0x13100], [R4.64], !P1 ;  /* 0x1310000004166fae */ /* 0x0005e2000c901d46 */
[----:B------:R-:W-:-:S03]  /*1ca0*/  @P5 ISETP.GE.AND P1, PT, R28, c[0x0][0x1d4], PT ;  /* 0x000075001c005a0c */ /* 0x000fc60003f26270 */
[----:B------:R2:W-:Y:S01]  /*1cb0*/  @P6 LDGSTS.E.BYPASS.LTC128B.128 [R22+0x16100], [R4.64+0x80], !P0 ;  /* 0x1610008004166fae */ /* 0x0005e2000c101d46 */
[----:B------:R-:W-:-:S05]  /*1cc0*/  @P5 ISETP.GE.AND P0, PT, R23, c[0x0][0x1d4], PT ;  /* 0x0000750017005a0c */ /* 0x000fca0003f06270 */
[----:B------:R2:W-:Y:S04]  /*1cd0*/  @P6 LDGSTS.E.BYPASS.LTC128B.128 [R22+0x19100], [R4.64+0x100], !P4 ;  /* 0x1910010004166fae */ /* 0x0005e8000e101d46 */
[----:B------:R3:W-:Y:S04]  /*1ce0*/  @P5 LDGSTS.E.BYPASS.LTC128B.128 [R22+0x14100], [R2.64], !P3 ;  /* 0x1410000002165fae */ /* 0x0007e8000d901d46 */
[----:B------:R3:W-:Y:S04]  /*1cf0*/  @P5 LDGSTS.E.BYPASS.LTC128B.128 [R22+0x17100], [R2.64+0x80], !P1 ;  /* 0x1710008002165fae */ /* 0x0007e8000c901d46 */
[----:B------:R3:W-:Y:S04]  /*1d00*/  @P5 LDGSTS.E.BYPASS.LTC128B.128 [R22+0x1a100], [R2.64+0x100], !P0 ;  /* 0x1a10010002165fae */ /* 0x0007e8000c101d46 */
[----:B------:R-:W0:Y:S01]  /*1d10*/  LDGDEPBAR ;  /* 0x00000000000079af */ /* 0x000e220000000000 */
[----:B------:R-:W-:-:S02]  /*1d20*/  IMAD R0, R11, c[0x0][0x208], RZ ;  /* 0x000082000b007a24 */ /* 0x000fc400078e02ff */
[----:B-1----:R-:W-:-:S04]  /*1d30*/  IMAD.WIDE.U32 R6, R10, c[0x0][0x208], RZ ;  /* 0x000082000a067a25 */ /* 0x002fc800078e00ff */
[----:B------:R-:W-:Y:S02]  /*1d40*/  IMAD R0, R10, c[0x0][0x20c], R0 ;  /* 0x000083000a007a24 */ /* 0x000fe400078e0200 */
[----:B------:R-:W-:Y:S01]  /*1d50*/  IMAD.MOV.U32 R14, RZ, RZ, R20 ;  /* 0x000000ffff0e7224 */ /* 0x000fe200078e0014 */
[----:B------:R-:W-:-:S04]  /*1d60*/  DEPBAR.LE SB0, 0x1 ;  /* 0x000080400000791a */ /* 0x000fc80000000000 */
[----:B------:R-:W-:Y:S01]  /*1d70*/  BAR.SYNC.DEFER_BLOCKING 0x0 ;  /* 0x0000000000007b1d */ /* 0x000fe20000010000 */
[----:B------:R-:W-:Y:S02]  /*1d80*/  IMAD.IADD R0, R7, 0x1, R0 ;  /* 0x0000000107007824 */ /* 0x000fe400078e0200 */
[----:B------:R-:W-:Y:S02]  /*1d90*/  IMAD.MOV.U32 R15, RZ, RZ, R17 ;  /* 0x000000ffff0f7224 */ /* 0x000fe400078e0011 */
[----:B------:R-:W-:Y:S02]  /*1da0*/  IMAD R0, R0, 0x60, RZ ;  /* 0x0000006000007824 */ /* 0x000fe400078e02ff */
[----:B--2---:R-:W-:-:S04]  /*1db0*/  IMAD.WIDE.U32 R4, R6, 0x60, R14 ;  /* 0x0000006006047825 */ /* 0x004fc800078e000e */
[----:B------:R-:W-:Y:S01]  /*1dc0*/  IMAD.MOV.U32 R20, RZ, RZ, c[0x0][0x208] ;  /* 0x00008200ff147624 */ /* 0x000fe200078e00ff */
[----:B---3--:R-:W-:Y:S01]  /*1dd0*/  LEA R2, P0, R4, c[0x0][0x1f8], 0x1 ;  /* 0x00007e0004027a11 */ /* 0x008fe200078008ff */
[----:B------:R-:W-:Y:S02]  /*1de0*/  IMAD.IADD R0, R5, 0x1, R0 ;  /* 0x0000000105007824 */ /* 0x000fe400078e0200 */
[----:B------:R-:W-:Y:S02]  /*1df0*/  IMAD.MOV.U32 R10, RZ, RZ, 0x6 ;  /* 0x00000006ff0a7424 */ /* 0x000fe400078e00ff */
[----:B------:R-:W-:Y:S01]  /*1e00*/  IMAD.SHL.U32 R21, R20, 0x40, RZ ;  /* 0x0000004014157824 */ /* 0x000fe200078e00ff */
[----:B------:R-:W-:Y:S02]  /*1e10*/  LEA.HI.X R3, R4, c[0x0][0x1fc], R0, 0x1, P0 ;  /* 0x00007f0004037a11 */ /* 0x000fe400000f0c00 */
[----:B------:R-:W-:Y:S01]  /*1e20*/  SHF.L.U64.HI R20, R20, R10, c[0x0][0x20c] ;  /* 0x0000830014147619 */ /* 0x000fe2000001020a */
[----:B------:R1:W2:Y:S01]  /*1e30*/  LDSM.16.M88.4 R156, [R188] ;  /* 0x00000000bc9c783b */ /* 0x0002a20000000200 */
[----:B------:R-:W-:-:S03]  /*1e40*/  IADD3 R12, P3, P1, R21, 0x80, R2 ;  /* 0x00000080150c7810 */ /* 0x000fc6000797e002 */
[----:B------:R1:W3:Y:S04]  /*1e50*/  LDSM.16.M88.4 R172, [R188+0x4000] ;  /* 0x00400000bcac783b */ /* 0x0002e80000000200 */
[----:B------:R-:W4:Y:S04]  /*1e60*/  LDSM.16.M88.4 R188, [R188+0x8000] ;  /* 0x00800000bcbc783b */ /* 0x000f280000000200 */
[----:B------:R1:W1:Y:S04]  /*1e70*/  LDSM.16.M88.4 R152, [R212] ;  /* 0x00000000d498783b */ /* 0x0002680000000200 */
[----:B------:R1:W1:Y:S04]  /*1e80*/  LDSM.16.M88.4 R160, [R213] ;  /* 0x00000000d5a0783b */ /* 0x0002680000000200 */
[----:B------:R1:W1:Y:S04]  /*1e90*/  LDSM.16.M88.4 R164, [R214] ;  /* 0x00000000d6a4783b */ /* 0x0002680000000200 */
[----:B------:R1:W1:Y:S04]  /*1ea0*/  LDSM.16.M88.4 R168, [R212+0x4000] ;  /* 0x00400000d4a8783b */ /* 0x0002680000000200 */
[----:B------:R1:W1:Y:S04]  /*1eb0*/  LDSM.16.M88.4 R176, [R213+0x4000] ;  /* 0x00400000d5b0783b */ /* 0x0002680000000200 */
[----:B------:R1:W1:Y:S04]  /*1ec0*/  LDSM.16.M88.4 R180, [R214+0x4000] ;  /* 0x00400000d6b4783b */ /* 0x0002680000000200 */
[----:B------:R1:W1:Y:S04]  /*1ed0*/  LDSM.16.M88.4 R184, [R212+0x8000] ;  /* 0x00800000d4b8783b */ /* 0x0002680000000200 */
[----:B------:R1:W1:Y:S04]  /*1ee0*/  LDSM.16.M88.4 R192, [R213+0x8000] ;  /* 0x00800000d5c0783b */ /* 0x0002680000000200 */
[----:B------:R1:W1:Y:S01]  /*1ef0*/  LDSM.16.M88.4 R196, [R214+0x8000] ;  /* 0x00800000d6c4783b */ /* 0x0002620000000200 */
[----:B------:R-:W-:-:S03]  /*1f00*/  IADD3.X R13, R20, RZ, R3, P3, P1 ;  /* 0x000000ff140d7210 */ /* 0x000fc60001fe2403 */
[----:B------:R-:W-:Y:S01]  /*1f10*/  BAR.SYNC.DEFER_BLOCKING 0x0 ;  /* 0x0000000000007b1d */ /* 0x000fe20000010000 */
[C---:B------:R-:W-:Y:S02]  /*1f20*/  IADD3 R10, P3, P1, R21.reuse, 0x100, R2 ;  /* 0x00000100150a7810 */ /* 0x040fe4000797e002 */
[----:B------:R-:W-:Y:S02]  /*1f30*/  ISETP.GE.AND P6, PT, R100, c[0x0][0x1d4], PT ;  /* 0x0000750064007a0c */ /* 0x000fe40003fc6270 */
[----:B------:R-:W-:Y:S02]  /*1f40*/  ISETP.GE.AND P5, PT, R28, c[0x0][0x1d4], PT ;  /* 0x000075001c007a0c */ /* 0x000fe40003fa6270 */
[----:B------:R-:W-:Y:S02]  /*1f50*/  IADD3 R4, P0, R21, R2, RZ ;  /* 0x0000000215047210 */ /* 0x000fe40007f1e0ff */
[----:B------:R-:W-:Y:S02]  /*1f60*/  IADD3.X R11, R20, RZ, R3, P3, P1 ;  /* 0x000000ff140b7210 */ /* 0x000fe40001fe2403 */
[----:B------:R-:W-:-:S02]  /*1f70*/  ISETP.LT.OR P3, PT, R9, 0x1, P6 ;  /* 0x000000010900780c */ /* 0x000fc40003761670 */
[----:B------:R-:W-:Y:S01]  /*1f80*/  ISETP.LT.OR P1, PT, R9, 0x1, P5 ;  /* 0x000000010900780c */ /* 0x000fe20002f21670 */
[----:B------:R-:W-:Y:S01]  /*1f90*/  IMAD.X R5, R20, 0x1, R3, P0 ;  /* 0x0000000114057824 */ /* 0x000fe200000e0603 */
[----:B------:R-:W-:Y:S02]  /*1fa0*/  IADD3 R6, P0, R4, R21, RZ ;  /* 0x0000001504067210 */ /* 0x000fe40007f1e0ff */
[----:B------:R-:W-:-:S03]  /*1fb0*/  ISETP.GE.AND P4, PT, R23, c[0x0][0x1d4], PT ;  /* 0x0000750017007a0c */ /* 0x000fc60003f86270 */
[----:B------:R-:W-:Y:S01]  /*1fc0*/  IMAD.X R7, R5, 0x1, R20, P0 ;  /* 0x0000000105077824 */ /* 0x000fe200000e0614 */
[----:B------:R-:W-:-:S03]  /*1fd0*/  ISETP.LT.OR P0, PT, R9, 0x1, P4 ;  /* 0x000000010900780c */ /* 0x000fc60002701670 */
[----:B------:R-:W-:Y:S01]  /*1fe0*/  @!PT LDS RZ, [RZ] ;  /* 0x00000000fffff984 */ /* 0x000fe20000000800 */
[----:B------:R-:W-:Y:S01]  /*1ff0*/  @!PT LDS RZ, [RZ] ;  /* 0x00000000fffff984 */ /* 0x000fe20000000800 */
[----:B------:R-:W-:Y:S01]  /*2000*/  @!PT LDS RZ, [RZ] ;  /* 0x00000000fffff984 */ /* 0x000fe20000000800 */
[----:B------:R1:W-:Y:S01]  /*2010*/  LDGSTS.E.BYPASS.LTC128B.128 [R22+0x100], [R2.64], !P3 ;  /* 0x0010000002167fae */ /* 0x0003e2000d901d46 */
[----:B------:R-:W-:-:S03]  /*2020*/  ISETP.LT.OR P3, PT, R9, 0x21, P6 ;  /* 0x000000210900780c */ /* 0x000fc60003761670 */
[----:B------:R1:W-:Y:S01]  /*2030*/  LDGSTS.E.BYPASS.LTC128B.128 [R22+0x3100], [R2.64+0x80], !P1 ;  /* 0x0310008002167fae */ /* 0x0003e2000c901d46 */
[C---:B------:R-:W-:Y:S02]  /*2040*/  ISETP.LT.OR P1, PT, R9.reuse, 0x21, P5 ;  /* 0x000000210900780c */ /* 0x040fe40002f21670 */
[C---:B------:R-:W-:Y:S01]  /*2050*/  ISETP.LT.OR P6, PT, R9.reuse, 0x41, P6 ;  /* 0x000000410900780c */ /* 0x040fe200037c1670 */
[----:B------:R1:W-:Y:S01]  /*2060*/  STL.64 [R1+0x68], R18 ;  /* 0x0000681201007387 */ /* 0x0003e20000100a00 */
[----:B------:R-:W-:-:S03]  /*2070*/  ISETP.LT.OR P5, PT, R9, 0x41, P5 ;  /* 0x000000410900780c */ /* 0x000fc60002fa1670 */
[----:B------:R1:W-:Y:S01]  /*2080*/  LDGSTS.E.BYPASS.LTC128B.128 [R22+0x6100], [R2.64+0x100], !P0 ;  /* 0x0610010002167fae */ /* 0x0003e2000c101d46 */
[C---:B------:R-:W-:Y:S02]  /*2090*/  ISETP.LT.OR P0, PT, R9.reuse, 0x21, P4 ;  /* 0x000000210900780c */ /* 0x040fe40002701670 */
[----:B------:R-:W-:Y:S01]  /*20a0*/  ISETP.LT.OR P4, PT, R9, 0x41, P4 ;  /* 0x000000410900780c */ /* 0x000fe20002781670 */
[----:B------:R1:W-:Y:S04]  /*20b0*/  LDGSTS.E.BYPASS.LTC128B.128 [R22+0x1100], [R4.64], !P3 ;  /* 0x0110000004167fae */ /* 0x0003e8000d901d46 */
[----:B------:R1:W-:Y:S01]  /*20c0*/  LDGSTS.E.BYPASS.LTC128B.128 [R22+0x4100], [R12.64], !P1 ;  /* 0x041000000c167fae */ /* 0x0003e2000c901d46 */
[----:B------:R-:W-:Y:S01]  /*20d0*/  ISETP.GE.AND P1, PT, R226, 0x2, PT ;  /* 0x00000002e200780c */ /* 0x000fe20003f26270 */
[----:B------:R-:W-:Y:S04]  /*20e0*/  BSSY B0, `(.L_x_1131) ;  /* 0x0000028000007945 */ /* 0x000fe80003800000 */
[----:B------:R1:W-:Y:S04]  /*20f0*/  LDGSTS.E.BYPASS.LTC128B.128 [R22+0x7100], [R10.64], !P0 ;  /* 0x071000000a167fae */ /* 0x0003e8000c101d46 */
[----:B------:R1:W-:Y:S04]  /*2100*/  LDGSTS.E.BYPASS.LTC128B.128 [R22+0x2100], [R6.64], !P6 ;  /* 0x0210000006167fae */ /* 0x0003e8000f101d46 */
[----:B------:R1:W-:Y:S04]  /*2110*/  LDGSTS.E.BYPASS.LTC128B.128 [R22+0x5100], [R6.64+0x80], !P5 ;  /* 0x0510008006167fae */ /* 0x0003e8000e901d46 */
[----:B------:R1:W-:Y:S04]  /*2120*/  LDGSTS.E.BYPASS.LTC128B.128 [R22+0x8100], [R6.64+0x100], !P4 ;  /* 0x0810010006167fae */ /* 0x0003e8000e101d46 */
[----:B------:R-:W0:Y:S01]  /*2130*/  LDGDEPBAR ;  /* 0x00000000000079af */ /* 0x000e220000000000 */
[----:B------:R-:W-:Y:S05]  /*2140*/  @!P1 BRA `(.L_x_1132) ;  /* 0x0000021000009947 */ /* 0x000fea0003800000 */
[----:B--234-:R-:W-:Y:S01]  /*2150*/  IADD3 R0, R226, -0x2, RZ ;  /* 0xfffffffee2007810 */ /* 0x01cfe20007ffe0ff */
[C---:B-1----:R-:W-:Y:S01]  /*2160*/  IMAD.SHL.U32 R6, R16.reuse, 0x40, RZ ;  /* 0x0000004010067824 */ /* 0x042fe200078e00ff */
[----:B------:R-:W-:-:S02]  /*2170*/  SHF.L.U64.HI R7, R16, 0x6, R8 ;  /* 0x0000000610077819 */ /* 0x000fc40000010208 */
[----:B------:R-:W-:Y:S01]  /*2180*/  SHF.R.S32.HI R2, RZ, 0x1f, R0 ;  /* 0x0000001fff027819 */ /* 0x000fe20000011400 */
[----:B------:R-:W-:Y:S01]  /*2190*/  IMAD.WIDE.U32 R4, R0, c[0x0][0x1e0], RZ ;  /* 0x0000780000047a25 */ /* 0x000fe200078e00ff */
[----:B------:R-:W-:-:S03]  /*21a0*/  ISETP.GE.AND P4, PT, R100, c[0x0][0x1d4], PT ;  /* 0x0000750064007a0c */ /* 0x000fc60003f86270 */
        /* <DEDUP_REMOVED lines=9> */
[----:B------:R-:W-:Y:S02]  /*2240*/  ISETP.GE.AND P3, PT, R28, c[0x0][0x1d4], PT ;  /* 0x000075001c007a0c */ /* 0x000fe40003f66270 */
[--C-:B------:R-:W-:Y:S01]  /*2250*/  IADD3.X R11, R7, RZ, R3.reuse, P5, P0 ;  /* 0x000000ff070b7210 */ /* 0x100fe20002fe0403 */
[----:B------:R1:W-:Y:S01]  /*2260*/  LDGSTS.E.BYPASS.LTC128B.128 [R22+0x1b100], [R2.64], !P4 ;  /* 0x1b10000002167fae */ /* 0x0003e2000e101d46 */
[----:B------:R-:W-:Y:S02]  /*2270*/  IADD3 R8, P6, P5, R6, 0x100, R2 ;  /* 0x0000010006087810 */ /* 0x000fe40007dde002 */
[----:B------:R-:W-:Y:S02]  /*2280*/  ISETP.GE.AND P0, PT, R23, c[0x0][0x1d4], PT ;  /* 0x0000750017007a0c */ /* 0x000fe40003f06270 */
[----:B------:R-:W-:-:S02]  /*2290*/  IADD3.X R9, R7, RZ, R3, P6, P5 ;  /* 0x000000ff07097210 */ /* 0x000fc400037ea403 */
[----:B------:R-:W-:-:S03]  /*22a0*/  IADD3 R4, P6, R6, R2, RZ ;  /* 0x0000000206047210 */ /* 0x000fc60007fde0ff */
[----:B------:R1:W-:Y:S01]  /*22b0*/  LDGSTS.E.BYPASS.LTC128B.128 [R22+0x1e100], [R2.64+0x80], !P3 ;  /* 0x1e10008002167fae */ /* 0x0003e2000d901d46 */
[----:B------:R-:W-:Y:S01]  /*22c0*/  IADD3 R6, P5, R4, R6, RZ ;  /* 0x0000000604067210 */ /* 0x000fe20007fbe0ff */
[----:B------:R-:W-:-:S04]  /*22d0*/  IMAD.X R5, R7, 0x1, R3, P6 ;  /* 0x0000000107057824 */ /* 0x000fc800030e0603 */
        /* <DEDUP_REMOVED lines=8> */
.L_x_1132:
[----:B--234-:R-:W-:Y:S05]  /*2360*/  BSYNC B0 ;  /* 0x0000000000007941 */ /* 0x01cfea0003800000 */
.L_x_1131:
[----:B------:R-:W0:Y:S01]  /*2370*/  LDGDEPBAR ;  /* 0x00000000000079af */ /* 0x000e220000000000 */
[----:B------:R-:W-:Y:S01]  /*2380*/  IMAD.MOV.U32 R208, RZ, RZ, 0x20 ;  /* 0x00000020ffd07424 */ /* 0x000fe200078e00ff */
[----:B------:R-:W-:Y:S01]  /*2390*/  LOP3.LUT P0, RZ, R69, 0x2, RZ, 0xc0, !PT ;  /* 0x0000000245ff7812 */ /* 0x000fe2000780c0ff */
[----:B------:R-:W-:Y:S03]  /*23a0*/  BSSY B0, `(.L_x_1133) ;  /* 0x0000034000007945 */ /* 0x000fe60003800000 */
[----:B------:R-:W-:-:S05]  /*23b0*/  SEL R208, R208, 0xffffffe0, !P0 ;  /* 0xffffffe0d0d07807 */ /* 0x000fca0004000000 */
[----:B-1----:R-:W-:Y:S01]  /*23c0*/  IMAD.IADD R3, R209, 0x1, R208 ;  /* 0x00000001d1037824 */ /* 0x002fe200078e02d0 */
[----:B------:R-:W-:-:S04]  /*23d0*/  DEPBAR.LE SB0, 0x2 ;  /* 0x000080800000791a */ /* 0x000fc80000000000 */
[----:B------:R-:W-:Y:S06]  /*23e0*/  BAR.SYNC.DEFER_BLOCKING 0x0 ;  /* 0x0000000000007b1d */ /* 0x000fec0000010000 */
[----:B------:R1:W2:Y:S04]  /*23f0*/  LDSM.16.M88.4 R24, [R209] ;  /* 0x00000000d118783b */ /* 0x0002a80000000200 */
[----:B------:R1:W3:Y:S04]  /*2400*/  LDSM.16.M88.4 R16, [R209+0x800] ;  /* 0x00080000d110783b */ /* 0x0002e80000000200 */
[----:B------:R1:W4:Y:S04]  /*2410*/  LDSM.16.M88.4 R32, [R209+0x1000] ;  /* 0x00100000d120783b */ /* 0x0003280000000200 */
        /* <DEDUP_REMOVED lines=10> */
[----:B--23--:R-:W-:Y:S02]  /*24c0*/  IADD3 R0, R226, -0x2, RZ ;  /* 0xfffffffee2007810 */ /* 0x00cfe40007ffe0ff */
[----:B------:R-:W-:-:S02]  /*24d0*/  ISETP.GE.AND P3, PT, R100, c[0x0][0x1d4], PT ;  /* 0x0000750064007a0c */ /* 0x000fc40003f66270 */
[----:B------:R-:W-:Y:S01]  /*24e0*/  SHF.R.S32.HI R2, RZ, 0x1f, R0 ;  /* 0x0000001fff027819 */ /* 0x000fe20000011400 */
[----:B------:R-:W-:Y:S01]  /*24f0*/  IMAD.WIDE.U32 R6, R0, c[0x0][0x208], RZ ;  /* 0x0000820000067a25 */ /* 0x000fe200078e00ff */
[----:B------:R-:W-:Y:S02]  /*2500*/  ISETP.GE.AND P1, PT, R28, c[0x0][0x1d4], PT ;  /* 0x000075001c007a0c */ /* 0x000fe40003f26270 */
[----:B------:R-:W-:Y:S01]  /*2510*/  ISETP.GE.AND P0, PT, R23, c[0x0][0x1d4], PT ;  /* 0x0000750017007a0c */ /* 0x000fe20003f06270 */
        /* <DEDUP_REMOVED lines=28> */
.L_x_1134:
[----:B--23--:R-:W-:Y:S05]  /*26e0*/  BSYNC B0 ;  /* 0x0000000000007941 */ /* 0x00cfea0003800000 */
.L_x_1133:
[C---:B-1----:R-:W-:Y:S08]  /*26f0*/  HMMA.16816.F32.BF16 R4, R152.reuse, R40, RZ ;  /* 0x000000289804723c */ /* 0x042ff000000418ff */
[C---:B----4-:R-:W-:Y:S08]  /*2700*/  HMMA.16816.F32.BF16 R8, R152.reuse, R34, RZ ;  /* 0x000000229808723c */ /* 0x050ff000000418ff */
[C---:B------:R-:W-:Y:S08]  /*2710*/  HMMA.16816.F32.BF16 R12, R152.reuse, R32, RZ ;  /* 0x00000020980c723c */ /* 0x040ff000000418ff */
[C---:B------:R-:W-:Y:S08]  /*2720*/  HMMA.16816.F32.BF16 R28, R152.reuse, R24, RZ ;  /* 0x00000018981c723c */ /* 0x040ff000000418ff */
[----:B------:R-:W-:Y:S01]  /*2730*/  HMMA.16816.F32.BF16 R20, R152, R16, RZ ;  /* 0x000000109814723c */ /* 0x000fe200000418ff */
[----:B------:R-:W-:Y:S01]  /*2740*/  IMAD.MOV.U32 R0, RZ, RZ, 0x40 ;  /* 0x00000040ff007424 */ /* 0x000fe200078e00ff */
[----:B------:R-:W-:Y:S01]  /*2750*/  LOP3.LUT P0, RZ, R69, 0x4, RZ, 0xc0, !PT ;  /* 0x0000000445ff7812 */ /* 0x000fe2000780c0ff */
[----:B------:R-:W2:Y:S04]  /*2760*/  LDL R126, [R1+0x98] ;  /* 0x00009800017e7983 */ /* 0x000ea80000100800 */
[----:B------:R-:W3:Y:S01]  /*2770*/  LDL R125, [R1+0x58] ;  /* 0x00005800017d7983 */ /* 0x000ee20000100800 */
[----:B------:R-:W-:Y:S03]  /*2780*/  HMMA.16816.F32.BF16 R92, R156, R60, R4 ;  /* 0x0000003c9c5c723c */ /* 0x000fe60000041804 */
[----:B------:R-:W-:Y:S04]  /*2790*/  LDSM.16.M88.4 R104, [R3+0x5800] ;  /* 0x005800000368783b */ /* 0x000fe80000000200 */
[----:B------:R-:W0:Y:S01]  /*27a0*/  LDGDEPBAR ;  /* 0x00000000000079af */ /* 0x000e220000000000 */
[----:B------:R-:W-:Y:S08]  /*27b0*/  HMMA.16816.F32.BF16 R4, R152, R42, RZ ;  /* 0x0000002a9804723c */ /* 0x000ff000000418ff */
[C---:B------:R-:W-:Y:S08]  /*27c0*/  HMMA.16816.F32.BF16 R100, R156.reuse, R54, R8 ;  /* 0x000000369c64723c */ /* 0x040ff00000041808 */
[----:B------:R-:W-:Y:S08]  /*27d0*/  HMMA.16816.F32.BF16 R96, R156, R52, R12 ;  /* 0x000000349c60723c */ /* 0x000ff0000004180c */
[C---:B------:R-:W-:Y:S08]  /*27e0*/  HMMA.16816.F32.BF16 R8, R152.reuse, R64, RZ ;  /* 0x000000409808723c */ /* 0x040ff000000418ff */
[----:B------:R-:W-:Y:S01]  /*27f0*/  HMMA.16816.F32.BF16 R12, R152, R56, RZ ;  /* 0x00000038980c723c */ /* 0x000fe200000418ff */
[----:B------:R-:W-:-:S07]  /*2800*/  SEL R206, R0, 0xffffffc0, !P0 ;  /* 0xffffffc000ce7807 */ /* 0x000fce0004000000 */
[----:B------:R-:W-:Y:S01]  /*2810*/  HMMA.16816.F32.BF16 R24, R152, R26, RZ ;  /* 0x0000001a9818723c */ /* 0x000fe200000418ff */
[----:B------:R-:W-:-:S07]  /*2820*/  IMAD.IADD R2, R209, 0x1, R206 ;  /* 0x00000001d1027824 */ /* 0x000fce00078e02ce */
[----:B------:R-:W-:Y:S08]  /*2830*/  HMMA.16816.F32.BF16 R16, R152, R18, RZ ;  /* 0x000000129810723c */ /* 0x000ff000000418ff */
[C---:B------:R-:W-:Y:S08]  /*2840*/  HMMA.16816.F32.BF16 R88, R156.reuse, R62, R4 ;  /* 0x0000003e9c58723c */ /* 0x040ff00000041804 */
[C---:B------:R-:W-:Y:S08]  /*2850*/  HMMA.16816.F32.BF16 R44, R156.reuse, R36, R28 ;  /* 0x000000249c2c723c */ /* 0x040ff0000004181c */
[C---:B------:R-:W-:Y:S01]  /*2860*/  HMMA.16816.F32.BF16 R76, R156.reuse, R72, R8 ;  /* 0x000000489c4c723c */ /* 0x040fe20000041808 */
[----:B------:R-:W-:Y:S07]  /*2870*/  LDSM.16.M88.4 R8, [R2+0x1800] ;  /* 0x001800000208783b */ /* 0x000fee0000000200 */
[----:B------:R-:W-:Y:S01]  /*2880*/  HMMA.16816.F32.BF16 R84, R156, R80, R12 ;  /* 0x000000509c54723c */ /* 0x000fe2000004180c */
[----:B------:R-:W-:Y:S01]  /*2890*/  LDSM.16.M88.4 R12, [R2+0x1000] ;  /* 0x00100000020c783b */ /* 0x000fe20000000200 */
[----:B------:R-:W-:-:S03]  /*28a0*/  IADD3 R0, R206, R209, R208 ;  /* 0x000000d1ce007210 */ /* 0x000fc60007ffe0d0 */
[----:B------:R-:W-:Y:S03]  /*28b0*/  LDSM.16.M88.4 R112, [R2+0x3000] ;  /* 0x003000000270783b */ /* 0x000fe60000000200 */
[----:B------:R-:W-:Y:S01]  /*28c0*/  HMMA.16816.F32.BF16 R4, R152, R66, RZ ;  /* 0x000000429804723c */ /* 0x000fe200000418ff */
[----:B------:R-:W-:Y:S04]  /*28d0*/  LDSM.16.M88.4 R52, [R0+0x800] ;  /* 0x000800000034783b */ /* 0x000fe80000000200 */
[----:B------:R-:W-:Y:S03]  /*28e0*/  LDSM.16.M88.4 R116, [R2+0x3800] ;  /* 0x003800000274783b */ /* 0x000fe60000000200 */
[C---:B------:R-:W-:Y:S01]  /*28f0*/  HMMA.16816.F32.BF16 R28, R156.reuse, R48, R20 ;  /* 0x000000309c1c723c */ /* 0x040fe20000041814 */
[----:B------:R-:W1:Y:S04]  /*2900*/  LDSM.16.M88.4 R20, [R2] ;  /* 0x000000000214783b */ /* 0x000e680000000200 */
[----:B------:R-:W-:Y:S03]  /*2910*/  LDSM.16.M88.4 R108, [R2+0x5800] ;  /* 0x00580000026c783b */ /* 0x000fe60000000200 */
[C---:B------:R-:W-:Y:S01]  /*2920*/  HMMA.16816.F32.BF16 R32, R156.reuse, R38, R24 ;  /* 0x000000269c20723c */ /* 0x040fe20000041818 */
[----:B------:R-:W4:Y:S04]  /*2930*/  LDSM.16.M88.4 R24, [R2+0x800] ;  /* 0x000800000218783b */ /* 0x000f280000000200 */
[----:B------:R-:W-:Y:S03]  /*2940*/  LDSM.16.M88.4 R36, [R2+0x2800] ;  /* 0x002800000224783b */ /* 0x000fe60000000200 */
[----:B------:R-:W-:Y:S01]  /*2950*/  HMMA.16816.F32.BF16 R48, R156, R50, R16 ;  /* 0x000000329c30723c */ /* 0x000fe20000041810 */
[----:B------:R-:W-:Y:S07]  /*2960*/  LDSM.16.M88.4 R120, [R0+0x3000] ;  /* 0x003000000078783b */ /* 0x000fee0000000200 */
[----:B------:R-:W-:Y:S01]  /*2970*/  HMMA.16816.F32.BF16 R16, R152, R58, RZ ;  /* 0x0000003a9810723c */ /* 0x000fe200000418ff */
[----:B------:R-:W-:Y:S07]  /*2980*/  LDSM.16.M88.4 R56, [R0] ;  /* 0x000000000038783b */ /* 0x000fee0000000200 */
[----:B------:R-:W-:Y:S01]  /*2990*/  HMMA.16816.F32.BF16 R72, R156, R74, R4 ;  /* 0x0000004a9c48723c */ /* 0x000fe20000041804 */
[----:B------:R-:W5:Y:S07]  /*29a0*/  LDSM.16.M88.4 R4, [R2+0x2000] ;  /* 0x002000000204783b */ /* 0x000f6e0000000200 */
[----:B-1----:R-:W-:Y:S01]  /*29b0*/  HMMA.16816.F32.BF16 R68, R160, R20, R44 ;  /* 0x00000014a044723c */ /* 0x002fe2000004182c */
[----:B------:R-:W-:Y:S07]  /*29c0*/  LDSM.16.M88.4 R44, [R0+0x1000] ;  /* 0x00100000002c783b */ /* 0x000fee0000000200 */
[----:B------:R-:W-:Y:S08]  /*29d0*/  HMMA.16816.F32.BF16 R80, R156, R82, R16 ;  /* 0x000000529c50723c */ /* 0x000ff00000041810 */
[C---:B------:R-:W-:Y:S08]  /*29e0*/  HMMA.16816.F32.BF16 R64, R160.reuse, R22, R32 ;  /* 0x00000016a040723c */ /* 0x040ff00000041820 */
[C---:B------:R-:W-:Y:S01]  /*29f0*/  HMMA.16816.F32.BF16 R20, R160.reuse, R10, R88 ;  /* 0x0000000aa014723c */ /* 0x040fe20000041858 */
[----:B------:R-:W1:Y:S07]  /*2a00*/  LDSM.16.M88.4 R88, [R0+0x2000] ;  /* 0x002000000058783b */ /* 0x000e6e0000000200 */
[C---:B------:R-:W-:Y:S01]  /*2a10*/  HMMA.16816.F32.BF16 R40, R160.reuse, R12, R96 ;  /* 0x0000000ca028723c */ /* 0x040fe20000041860 */
[----:B------:R-:W1:Y:S07]  /*2a20*/  LDSM.16.M88.4 R96, [R209+0x3000] ;  /* 0x00300000d160783b */ /* 0x000e6e0000000200 */
[C---:B----4-:R-:W-:Y:S01]  /*2a30*/  HMMA.16816.F32.BF16 R60, R160.reuse, R24, R28 ;  /* 0x00000018a03c723c */ /* 0x050fe2000004181c */
[----:B------:R-:W4:Y:S07]  /*2a40*/  LDSM.16.M88.4 R28, [R0+0x1800] ;  /* 0x00180000001c783b */ /* 0x000f2e0000000200 */
[C---:B------:R-:W-:Y:S08]  /*2a50*/  HMMA.16816.F32.BF16 R48, R160.reuse, R26, R48 ;  /* 0x0000001aa030723c */ /* 0x040ff00000041830 */
[C---:B------:R-:W-:Y:S01]  /*2a60*/  HMMA.16816.F32.BF16 R32, R160.reuse, R14, R100 ;  /* 0x0000000ea020723c */ /* 0x040fe20000041864 */
[----:B------:R-:W-:Y:S07]  /*2a70*/  LDSM.16.M88.4 R100, [R209+0x4800] ;  /* 0x00480000d164783b */ /* 0x000fee0000000200 */
[C---:B------:R-:W-:Y:S01]  /*2a80*/  HMMA.16816.F32.BF16 R24, R160.reuse, R8, R92 ;  /* 0x00000008a018723c */ /* 0x040fe2000004185c */
[----:B------:R-:W1:Y:S07]  /*2a90*/  LDSM.16.M88.4 R92, [R0+0x2800] ;  /* 0x00280000005c783b */ /* 0x000e6e0000000200 */
[C---:B-----5:R-:W-:Y:S01]  /*2aa0*/  HMMA.16816.F32.BF16 R16, R160.reuse, R4, R84 ;  /* 0x00000004a010723c */ /* 0x060fe20000041854 */
[----:B------:R-:W5:Y:S07]  /*2ab0*/  LDSM.16.M88.4 R84, [R209+0x3800] ;  /* 0x00380000d154783b */ /* 0x000f6e0000000200 */
[C---:B------:R-:W-:Y:S01]  /*2ac0*/  HMMA.16816.F32.BF16 R12, R160.reuse, R6, R80 ;  /* 0x00000006a00c723c */ /* 0x040fe20000041850 */
[----:B------:R-:W1:Y:S07]  /*2ad0*/  LDSM.16.M88.4 R80, [R209+0x4000] ;  /* 0x00400000d150783b */ /* 0x000e6e0000000200 */
[C---:B------:R-:W-:Y:S08]  /*2ae0*/  HMMA.16816.F32.BF16 R8, R160.reuse, R36, R76 ;  /* 0x00000024a008723c */ /* 0x040ff0000004184c */
[----:B------:R-:W-:Y:S08]  /*2af0*/  HMMA.16816.F32.BF16 R4, R160, R38, R72 ;  /* 0x00000026a004723c */ /* 0x000ff00000041848 */
[C---:B------:R-:W-:Y:S08]  /*2b00*/  HMMA.16816.F32.BF16 R36, R164.reuse, R56, R68 ;  /* 0x00000038a424723c */ /* 0x040ff00000041844 */
[C---:B------:R-:W-:Y:S08]  /*2b10*/  HMMA.16816.F32.BF16 R76, R164.reuse, R54, R48 ;  /* 0x00000036a44c723c */ /* 0x040ff00000041830 */
[C---:B------:R-:W-:Y:S08]  /*2b20*/  HMMA.16816.F32.BF16 R68, R164.reuse, R52, R60 ;  /* 0x00000034a444723c */ /* 0x040ff0000004183c */
[C---:B-1----:R-:W-:Y:S08]  /*2b30*/  HMMA.16816.F32.BF16 R48, R164.reuse, R88, R16 ;  /* 0x00000058a430723c */ /* 0x042ff00000041810 */
[C---:B------:R-:W-:Y:S08]  /*2b40*/  HMMA.16816.F32.BF16 R64, R164.reuse, R58, R64 ;  /* 0x0000003aa440723c */ /* 0x040ff00000041840 */
[----:B------:R-:W-:Y:S01]  /*2b50*/  HMMA.16816.F32.BF16 R60, R164, R46, R32 ;  /* 0x0000002ea43c723c */ /* 0x000fe20000041820 */
[----:B------:R-:W-:Y:S07]  /*2b60*/  LDSM.16.M88.4 R32, [R209+0x5800] ;  /* 0x00580000d120783b */ /* 0x000fee0000000200 */
[----:B------:R-:W-:Y:S01]  /*2b70*/  HMMA.16816.F32.BF16 R16, R168, R96, R36 ;  /* 0x00000060a810723c */ /* 0x000fe20000041824 */
[----:B------:R-:W1:Y:S07]  /*2b80*/  LDSM.16.M88.4 R36, [R209+0x5000] ;  /* 0x00500000d124783b */ /* 0x000e6e0000000200 */
[C---:B----4-:R-:W-:Y:S01]  /*2b90*/  HMMA.16816.F32.BF16 R56, R164.reuse, R28, R24 ;  /* 0x0000001ca438723c */ /* 0x050fe20000041818 */
[----:B------:R-:W4:Y:S07]  /*2ba0*/  LDSM.16.M88.4 R24, [R3+0x3000] ;  /* 0x003000000318783b */ /* 0x000f2e0000000200 */
[C---:B------:R-:W-:Y:S08]  /*2bb0*/  HMMA.16816.F32.BF16 R72, R164.reuse, R44, R40 ;  /* 0x0000002ca448723c */ /* 0x040ff00000041828 */
[C---:B------:R-:W-:Y:S01]  /*2bc0*/  HMMA.16816.F32.BF16 R44, R164.reuse, R90, R12 ;  /* 0x0000005aa42c723c */ /* 0x040fe2000004180c */
[----:B------:R-:W-:Y:S07]  /*2bd0*/  LDSM.16.M88.4 R88, [R3+0x4800] ;  /* 0x004800000358783b */ /* 0x000fee0000000200 */
[C---:B------:R-:W-:Y:S08]  /*2be0*/  HMMA.16816.F32.BF16 R40, R164.reuse, R92, R8 ;  /* 0x0000005ca428723c */ /* 0x040ff00000041808 */
[----:B------:R-:W-:Y:S01]  /*2bf0*/  HMMA.16816.F32.BF16 R52, R164, R30, R20 ;  /* 0x0000001ea434723c */ /* 0x000fe20000041814 */
[----:B------:R-:W1:Y:S07]  /*2c00*/  LDSM.16.M88.4 R20, [R3+0x3800] ;  /* 0x003800000314783b */ /* 0x000e6e0000000200 */
[----:B------:R-:W-:Y:S01]  /*2c10*/  HMMA.16816.F32.BF16 R12, R168, R98, R64 ;  /* 0x00000062a80c723c */ /* 0x000fe20000041840 */
[----:B------:R-:W1:Y:S07]  /*2c20*/  LDSM.16.M88.4 R96, [R3+0x4000] ;  /* 0x004000000360783b */ /* 0x000e6e0000000200 */
[----:B------:R-:W-:Y:S01]  /*2c30*/  HMMA.16816.F32.BF16 R28, R164, R94, R4 ;  /* 0x0000005ea41c723c */ /* 0x000fe20000041804 */
[----:B------:R-:W2:Y:S07]  /*2c40*/  LDSM.16.M88.4 R92, [R3+0x5000] ;  /* 0x00500000035c783b */ /* 0x000eae0000000200 */
[C---:B-----5:R-:W-:Y:S08]  /*2c50*/  HMMA.16816.F32.BF16 R8, R168.reuse, R84, R68 ;  /* 0x00000054a808723c */ /* 0x060ff00000041844 */
[C---:B------:R-:W-:Y:S08]  /*2c60*/  HMMA.16816.F32.BF16 R4, R168.reuse, R86, R76 ;  /* 0x00000056a804723c */ /* 0x040ff0000004184c */
[C---:B------:R-:W-:Y:S08]  /*2c70*/  HMMA.16816.F32.BF16 R84, R168.reuse, R80, R72 ;  /* 0x00000050a854723c */ /* 0x040ff00000041848 */
[C---:B------:R-:W-:Y:S08]  /*2c80*/  HMMA.16816.F32.BF16 R80, R168.reuse, R82, R60 ;  /* 0x00000052a850723c */ /* 0x040ff0000004183c */
[C---:B-1----:R-:W-:Y:S08]  /*2c90*/  HMMA.16816.F32.BF16 R64, R168.reuse, R38, R44 ;  /* 0x00000026a840723c */ /* 0x042ff0000004182c */
[----:B------:R-:W-:Y:S01]  /*2ca0*/  HMMA.16816.F32.BF16 R60, R168, R32, R40 ;  /* 0x00000020a83c723c */ /* 0x000fe20000041828 */
[----:B------:R-:W1:Y:S07]  /*2cb0*/  LDSM.16.M88.4 R40, [R2+0x4000] ;  /* 0x004000000228783b */ /* 0x000e6e0000000200 */
[----:B----4-:R-:W-:Y:S08]  /*2cc0*/  HMMA.16816.F32.BF16 R44, R172, R24, R16 ;  /* 0x00000018ac2c723c */ /* 0x010ff00000041810 */
[C---:B------:R-:W-:Y:S08]  /*2cd0*/  HMMA.16816.F32.BF16 R76, R168.reuse, R100, R56 ;  /* 0x00000064a84c723c */ /* 0x040ff00000041838 */
[C---:B------:R-:W-:Y:S01]  /*2ce0*/  HMMA.16816.F32.BF16 R72, R168.reuse, R102, R52 ;  /* 0x00000066a848723c */ /* 0x040fe20000041834 */
[----:B------:R-:W-:Y:S07]  /*2cf0*/  LDSM.16.M88.4 R100, [R2+0x5000] ;  /* 0x005000000264783b */ /* 0x000fee0000000200 */
[----:B------:R-:W-:Y:S01]  /*2d00*/  HMMA.16816.F32.BF16 R68, R168, R36, R48 ;  /* 0x00000024a844723c */ /* 0x000fe20000041830 */
[----:B------:R-:W4:Y:S07]  /*2d10*/  LDSM.16.M88.4 R36, [R2+0x4800] ;  /* 0x004800000224783b */ /* 0x000f2e0000000200 */
[----:B------:R-:W-:Y:S08]  /*2d20*/  HMMA.16816.F32.BF16 R52, R172, R26, R12 ;  /* 0x0000001aac34723c */ /* 0x000ff0000004180c */
[----:B------:R-:W-:Y:S08]  /*2d30*/  HMMA.16816.F32.BF16 R56, R168, R34, R28 ;  /* 0x00000022a838723c */ /* 0x000ff0000004181c */
[C---:B------:R-:W-:Y:S08]  /*2d40*/  HMMA.16816.F32.BF16 R32, R172.reuse, R22, R4 ;  /* 0x00000016ac20723c */ /* 0x040ff00000041804 */
[----:B------:R-:W-:Y:S08]  /*2d50*/  HMMA.16816.F32.BF16 R4, R172, R104, R60 ;  /* 0x00000068ac04723c */ /* 0x000ff0000004183c */
[----:B------:R-:W-:Y:S08]  /*2d60*/  HMMA.16816.F32.BF16 R44, R176, R112, R44 ;  /* 0x00000070b02c723c */ /* 0x000ff0000004182c */
[C---:B------:R-:W-:Y:S08]  /*2d70*/  HMMA.16816.F32.BF16 R28, R172.reuse, R96, R84 ;  /* 0x00000060ac1c723c */ /* 0x040ff00000041854 */
[C---:B------:R-:W-:Y:S01]  /*2d80*/  HMMA.16816.F32.BF16 R24, R172.reuse, R98, R80 ;  /* 0x00000062ac18723c */ /* 0x040fe20000041850 */
[----:B------:R-:W-:Y:S07]  /*2d90*/  LDSM.16.M88.4 R96, [R0+0x4800] ;  /* 0x004800000060783b */ /* 0x000fee0000000200 */
[C---:B------:R-:W-:Y:S08]  /*2da0*/  HMMA.16816.F32.BF16 R48, R172.reuse, R20, R8 ;  /* 0x00000014ac30723c */ /* 0x040ff00000041808 */
[C---:B------:R-:W-:Y:S08]  /*2db0*/  HMMA.16816.F32.BF16 R20, R172.reuse, R88, R76 ;  /* 0x00000058ac14723c */ /* 0x040ff0000004184c */
[C---:B------:R-:W-:Y:S01]  /*2dc0*/  HMMA.16816.F32.BF16 R16, R172.reuse, R90, R72 ;  /* 0x0000005aac10723c */ /* 0x040fe20000041848 */
[----:B------:R-:W-:Y:S07]  /*2dd0*/  LDSM.16.M88.4 R88, [R0+0x3800] ;  /* 0x003800000058783b */ /* 0x000fee0000000200 */
[C---:B--2---:R-:W-:Y:S08]  /*2de0*/  HMMA.16816.F32.BF16 R12, R172.reuse, R92, R68 ;  /* 0x0000005cac0c723c */ /* 0x044ff00000041844 */
[----:B------:R-:W-:Y:S01]  /*2df0*/  HMMA.16816.F32.BF16 R8, R172, R94, R64 ;  /* 0x0000005eac08723c */ /* 0x000fe20000041840 */
[----:B------:R-:W-:Y:S07]  /*2e00*/  LDSM.16.M88.4 R92, [R0+0x4000] ;  /* 0x00400000005c783b */ /* 0x000fee0000000200 */
[----:B------:R-:W-:Y:S01]  /*2e10*/  HMMA.16816.F32.BF16 R80, R176, R114, R52 ;  /* 0x00000072b050723c */ /* 0x000fe20000041834 */
[----:B------:R-:W2:Y:S07]  /*2e20*/  LDSM.16.M88.4 R112, [R209+0x6000] ;  /* 0x00600000d170783b */ /* 0x000eae0000000200 */
[----:B------:R-:W-:Y:S01]  /*2e30*/  HMMA.16816.F32.BF16 R84, R172, R106, R56 ;  /* 0x0000006aac54723c */ /* 0x000fe20000041838 */
[----:B------:R-:W-:Y:S07]  /*2e40*/  LDSM.16.M88.4 R104, [R2+0x6000] ;  /* 0x006000000268783b */ /* 0x000fee0000000200 */
[C---:B------:R-:W-:Y:S08]  /*2e50*/  HMMA.16816.F32.BF16 R72, R176.reuse, R118, R32 ;  /* 0x00000076b048723c */ /* 0x040ff00000041820 */
[----:B------:R-:W-:Y:S08]  /*2e60*/  HMMA.16816.F32.BF16 R32, R176, R108, R4 ;  /* 0x0000006cb020723c */ /* 0x000ff00000041804 */
[----:B------:R-:W-:Y:S01]  /*2e70*/  HMMA.16816.F32.BF16 R4, R180, R120, R44 ;  /* 0x00000078b404723c */ /* 0x000fe2000004182c */
[----:B------:R-:W-:Y:S07]  /*2e80*/  LDSM.16.M88.4 R44, [R209+0x7000] ;  /* 0x00700000d12c783b */ /* 0x000fee0000000200 */
[C---:B-1----:R-:W-:Y:S08]  /*2e90*/  HMMA.16816.F32.BF16 R68, R176.reuse, R40, R28 ;  /* 0x00000028b044723c */ /* 0x042ff0000004181c */
[C---:B------:R-:W-:Y:S01]  /*2ea0*/  HMMA.16816.F32.BF16 R56, R176.reuse, R42, R24 ;  /* 0x0000002ab038723c */ /* 0x040fe20000041818 */
[----:B------:R-:W1:Y:S04]  /*2eb0*/  LDSM.16.M88.4 R40, [R0+0x5000] ;  /* 0x005000000028783b */ /* 0x000e680000000200 */
[----:B------:R-:W-:Y:S03]  /*2ec0*/  LDSM.16.M88.4 R24, [R209+0x6800] ;  /* 0x00680000d118783b */ /* 0x000fe60000000200 */
[C---:B----4-:R-:W-:Y:S08]  /*2ed0*/  HMMA.16816.F32.BF16 R64, R176.reuse, R36, R20 ;  /* 0x00000024b040723c */ /* 0x050ff00000041814 */
[C---:B------:R-:W-:Y:S01]  /*2ee0*/  HMMA.16816.F32.BF16 R60, R176.reuse, R38, R16 ;  /* 0x00000026b03c723c */ /* 0x040fe20000041810 */
[----:B------:R-:W4:Y:S07]  /*2ef0*/  LDSM.16.M88.4 R36, [R0+0x5800] ;  /* 0x005800000024783b */ /* 0x000f2e0000000200 */
[C---:B------:R-:W-:Y:S08]  /*2f00*/  HMMA.16816.F32.BF16 R76, R176.reuse, R116, R48 ;  /* 0x00000074b04c723c */ /* 0x040ff00000041830 */
[C---:B------:R-:W-:Y:S08]  /*2f10*/  HMMA.16816.F32.BF16 R52, R176.reuse, R100, R12 ;  /* 0x00000064b034723c */ /* 0x040ff0000004180c */
[----:B------:R-:W-:Y:S01]  /*2f20*/  HMMA.16816.F32.BF16 R48, R176, R102, R8 ;  /* 0x00000066b030723c */ /* 0x000fe20000041808 */
[----:B------:R-:W5:Y:S07]  /*2f30*/  LDSM.16.M88.4 R100, [R3+0x6000] ;  /* 0x006000000364783b */ /* 0x000f6e0000000200 */
[----:B------:R-:W-:Y:S08]  /*2f40*/  HMMA.16816.F32.BF16 R20, R180, R122, R80 ;  /* 0x0000007ab414723c */ /* 0x000ff00000041850 */
[----:B------:R-:W-:Y:S01]  /*2f50*/  HMMA.16816.F32.BF16 R28, R176, R110, R84 ;  /* 0x0000006eb01c723c */ /* 0x000fe20000041854 */
[----:B------:R-:W1:Y:S07]  /*2f60*/  LDSM.16.M88.4 R84, [R209+0x7800] ;  /* 0x00780000d154783b */ /* 0x000e6e0000000200 */
[----:B--2---:R-:W-:Y:S08]  /*2f70*/  HMMA.16816.F32.BF16 R4, R184, R112, R4 ;  /* 0x00000070b804723c */ /* 0x004ff00000041804 */
[C---:B------:R-:W-:Y:S08]  /*2f80*/  HMMA.16816.F32.BF16 R16, R180.reuse, R88, R76 ;  /* 0x00000058b410723c */ /* 0x040ff0000004184c */
[C---:B------:R-:W-:Y:S08]  /*2f90*/  HMMA.16816.F32.BF16 R12, R180.reuse, R90, R72 ;  /* 0x0000005ab40c723c */ /* 0x040ff00000041848 */
[C---:B------:R-:W-:Y:S08]  /*2fa0*/  HMMA.16816.F32.BF16 R8, R180.reuse, R92, R68 ;  /* 0x0000005cb408723c */ /* 0x040ff00000041844 */
[C---:B------:R-:W-:Y:S08]  /*2fb0*/  HMMA.16816.F32.BF16 R56, R180.reuse, R94, R56 ;  /* 0x0000005eb438723c */ /* 0x040ff00000041838 */
[C---:B------:R-:W-:Y:S08]  /*2fc0*/  HMMA.16816.F32.BF16 R68, R180.reuse, R96, R64 ;  /* 0x00000060b444723c */ /* 0x040ff00000041840 */
[C---:B------:R-:W-:Y:S01]  /*2fd0*/  HMMA.16816.F32.BF16 R92, R180.reuse, R98, R60 ;  /* 0x00000062b45c723c */ /* 0x040fe2000004183c */
[----:B------:R-:W-:Y:S07]  /*2fe0*/  LDSM.16.M88.4 R60, [R0+0x6000] ;  /* 0x00600000003c783b */ /* 0x000fee0000000200 */
[C---:B-1----:R-:W-:Y:S08]  /*2ff0*/  HMMA.16816.F32.BF16 R96, R180.reuse, R40, R52 ;  /* 0x00000028b460723c */ /* 0x042ff00000041834 */
[----:B------:R-:W-:Y:S01]  /*3000*/  HMMA.16816.F32.BF16 R88, R180, R42, R48 ;  /* 0x0000002ab458723c */ /* 0x000fe20000041830 */
[----:B------:R-:W-:Y:S07]  /*3010*/  LDSM.16.M88.4 R48, [R3+0x7800] ;  /* 0x007800000330783b */ /* 0x000fee0000000200 */
[----:B------:R-:W-:Y:S08]  /*3020*/  HMMA.16816.F32.BF16 R40, R184, R114, R20 ;  /* 0x00000072b828723c */ /* 0x000ff00000041814 */
[C---:B----4-:R-:W-:Y:S01]  /*3030*/  HMMA.16816.F32.BF16 R80, R180.reuse, R36, R32 ;  /* 0x00000024b450723c */ /* 0x050fe20000041820 */
[----:B------:R-:W1:Y:S07]  /*3040*/  LDSM.16.M88.4 R32, [R209+0x8800] ;  /* 0x00880000d120783b */ /* 0x000e6e0000000200 */
[----:B------:R-:W-:Y:S01]  /*3050*/  HMMA.16816.F32.BF16 R76, R180, R38, R28 ;  /* 0x00000026b44c723c */ /* 0x000fe2000004181c */
[----:B------:R-:W2:Y:S04]  /*3060*/  LDSM.16.M88.4 R28, [R3+0x6800] ;  /* 0x00680000031c783b */ /* 0x000ea80000000200 */
[----:B------:R-:W-:Y:S03]  /*3070*/  LDSM.16.M88.4 R36, [R209+0x8000] ;  /* 0x00800000d124783b */ /* 0x000fe60000000200 */
[----:B-----5:R-:W-:Y:S08]  /*3080*/  HMMA.16816.F32.BF16 R4, R188, R100, R4 ;  /* 0x00000064bc04723c */ /* 0x020ff00000041804 */
[C---:B------:R-:W-:Y:S08]  /*3090*/  HMMA.16816.F32.BF16 R72, R184.reuse, R24, R16 ;  /* 0x00000018b848723c */ /* 0x040ff00000041810 */
[----:B------:R-:W-:Y:S01]  /*30a0*/  HMMA.16816.F32.BF16 R64, R184, R26, R12 ;  /* 0x0000001ab840723c */ /* 0x000fe2000004180c */
[----:B------:R-:W4:Y:S07]  /*30b0*/  LDSM.16.M88.4 R24, [R3+0x7000] ;  /* 0x007000000318783b */ /* 0x000f2e0000000200 */
[----:B------:R-:W-:Y:S08]  /*30c0*/  HMMA.16816.F32.BF16 R12, R188, R102, R40 ;  /* 0x00000066bc0c723c */ /* 0x000ff00000041828 */
[C---:B------:R-:W-:Y:S01]  /*30d0*/  HMMA.16816.F32.BF16 R16, R184.reuse, R84, R68 ;  /* 0x00000054b810723c */ /* 0x040fe20000041844 */
[----:B------:R-:W5:Y:S07]  /*30e0*/  LDSM.16.M88.4 R68, [R2+0x6800] ;  /* 0x006800000244783b */ /* 0x000f6e0000000200 */
[C---:B------:R-:W-:Y:S08]  /*30f0*/  HMMA.16816.F32.BF16 R52, R184.reuse, R44, R8 ;  /* 0x0000002cb834723c */ /* 0x040ff00000041808 */
[----:B------:R-:W-:Y:S01]  /*3100*/  HMMA.16816.F32.BF16 R20, R184, R46, R56 ;  /* 0x0000002eb814723c */ /* 0x000fe20000041838 */
[----:B------:R-:W-:Y:S07]  /*3110*/  LDSM.16.M88.4 R56, [R3+0x8000] ;  /* 0x008000000338783b */ /* 0x000fee0000000200 */
[----:B------:R-:W-:Y:S08]  /*3120*/  HMMA.16816.F32.BF16 R8, R192, R104, R4 ;  /* 0x00000068c008723c */ /* 0x000ff00000041804 */
[C---:B------:R-:W-:Y:S08]  /*3130*/  HMMA.16816.F32.BF16 R40, R184.reuse, R86, R92 ;  /* 0x00000056b828723c */ /* 0x040ff0000004185c */
[C---:B-1----:R-:W-:Y:S08]  /*3140*/  HMMA.16816.F32.BF16 R80, R184.reuse, R32, R80 ;  /* 0x00000020b850723c */ /* 0x042ff00000041850 */
[----:B------:R-:W-:Y:S08]  /*3150*/  HMMA.16816.F32.BF16 R84, R184, R34, R76 ;  /* 0x00000022b854723c */ /* 0x000ff0000004184c */
[----:B--2---:R-:W-:Y:S08]  /*3160*/  HMMA.16816.F32.BF16 R32, R188, R28, R72 ;  /* 0x0000001cbc20723c */ /* 0x004ff00000041848 */
[----:B------:R-:W-:Y:S08]  /*3170*/  HMMA.16816.F32.BF16 R4, R192, R106, R12 ;  /* 0x0000006ac004723c */ /* 0x000ff0000004180c */
[----:B----4-:R-:W-:Y:S01]  /*3180*/  HMMA.16816.F32.BF16 R76, R188, R26, R20 ;  /* 0x0000001abc4c723c */ /* 0x010fe20000041814 */
[----:B------:R-:W1:Y:S07]  /*3190*/  LDSM.16.M88.4 R20, [R0+0x6800] ;  /* 0x006800000014783b */ /* 0x000e6e0000000200 */
[----:B------:R-:W-:Y:S08]  /*31a0*/  HMMA.16816.F32.BF16 R12, R196, R60, R8 ;  /* 0x0000003cc40c723c */ /* 0x000ff00000041808 */
[C---:B------:R-:W-:Y:S08]  /*31b0*/  HMMA.16816.F32.BF16 R28, R188.reuse, R30, R64 ;  /* 0x0000001ebc1c723c */ /* 0x040ff00000041840 */
[----:B------:R-:W-:Y:S08]  /*31c0*/  HMMA.16816.F32.BF16 R72, R188, R48, R16 ;  /* 0x00000030bc48723c */ /* 0x000ff00000041810 */
[----:B-----5:R-:W-:Y:S01]  /*31d0*/  HMMA.16816.F32.BF16 R16, R192, R68, R32 ;  /* 0x00000044c010723c */ /* 0x020fe20000041820 */
[----:B------:R-:W2:Y:S07]  /*31e0*/  LDSM.16.M88.4 R32, [R2+0x7000] ;  /* 0x007000000220783b */ /* 0x000eae0000000200 */
[----:B------:R-:W-:Y:S01]  /*31f0*/  HMMA.16816.F32.BF16 R64, R188, R24, R52 ;  /* 0x00000018bc40723c */ /* 0x000fe20000041834 */
[----:B------:R4:W5:Y:S07]  /*3200*/  LDSM.16.M88.4 R24, [R3+0x8800] ;  /* 0x008800000318783b */ /* 0x00096e0000000200 */
[----:B------:R-:W-:Y:S08]  /*3210*/  HMMA.16816.F32.BF16 R4, R196, R62, R4 ;  /* 0x0000003ec404723c */ /* 0x000ff00000041804 */
[----:B------:R-:W-:Y:S01]  /*3220*/  HMMA.16816.F32.BF16 R44, R184, R36, R96 ;  /* 0x00000024b82c723c */ /* 0x000fe20000041860 */
[----:B----4-:R-:W-:-:S07]  /*3230*/  FMUL.FTZ R3, R12, c[0x0][0x320] ;  /* 0x0000c8000c037a20 */ /* 0x010fce0000410000 */
[----:B------:R-:W-:Y:S01]  /*3240*/  HMMA.16816.F32.BF16 R36, R184, R38, R88 ;  /* 0x00000026b824723c */ /* 0x000fe20000041858 */
[----:B------:R4:W-:Y:S07]  /*3250*/  MUFU.TANH R93, R3 ;  /* 0x00000003005d7308 */ /* 0x0009ee0000002400 */
[----:B------:R-:W-:Y:S01]  /*3260*/  HMMA.16816.F32.BF16 R8, R192, R70, R28 ;  /* 0x00000046c008723c */ /* 0x000fe2000004181c */
[----:B------:R-:W2:Y:S01]  /*3270*/  LDSM.16.M88.4 R28, [R0+0x7000] ;  /* 0x00700000001c783b */ /* 0x000ea20000000200 */
[----:B----4-:R-:W-:-:S04]  /*3280*/  FMUL.FTZ R3, R13, c[0x0][0x320] ;  /* 0x0000c8000d037a20 */ /* 0x010fc80000410000 */
[----:B------:R4:W-:Y:S02]  /*3290*/  MUFU.TANH R92, R3 ;  /* 0x00000003005c7308 */ /* 0x0009e40000002400 */
[----:B-1----:R-:W-:Y:S01]  /*32a0*/  HMMA.16816.F32.BF16 R16, R196, R20, R16 ;  /* 0x00000014c410723c */ /* 0x002fe20000041810 */
[----:B----4-:R-:W-:-:S05]  /*32b0*/  FMUL.FTZ R3, R14, c[0x0][0x320] ;  /* 0x0000c8000e037a20 */ /* 0x010fca0000410000 */
[----:B------:R1:W-:Y:S02]  /*32c0*/  MUFU.TANH R97, R3 ;  /* 0x0000000300617308 */ /* 0x0003e40000002400 */
[----:B-1----:R-:W-:-:S06]  /*32d0*/  FMUL.FTZ R3, R15, c[0x0][0x320] ;  /* 0x0000c8000f037a20 */ /* 0x002fcc0000410000 */
[----:B------:R1:W-:Y:S01]  /*32e0*/  MUFU.TANH R94, R3 ;  /* 0x00000003005e7308 */ /* 0x0003e20000002400 */
[----:B------:R-:W-:Y:S01]  /*32f0*/  HMMA.16816.F32.BF16 R60, R188, R58, R36 ;  /* 0x0000003abc3c723c */ /* 0x000fe20000041824 */
[----:B------:R-:W4:Y:S01]  /*3300*/  LDSM.16.M88.4 R36, [R2+0x7800] ;  /* 0x007800000224783b */ /* 0x000f220000000200 */
[----:B-1----:R-:W-:-:S05]  /*3310*/  FMUL.FTZ R3, R4, c[0x0][0x320] ;  /* 0x0000c80004037a20 */ /* 0x002fca0000410000 */
[----:B------:R1:W-:Y:S01]  /*3320*/  MUFU.TANH R70, R3 ;  /* 0x0000000300467308 */ /* 0x0003e20000002400 */
[----:B------:R-:W-:Y:S01]  /*3330*/  HMMA.16816.F32.BF16 R12, R196, R22, R8 ;  /* 0x00000016c40c723c */ /* 0x000fe20000041808 */
[----:B------:R-:W3:Y:S07]  /*3340*/  LDSM.16.M88.4 R20, [R2+0x8000] ;  /* 0x008000000214783b */ /* 0x000eee0000000200 */
[----:B--2---:R-:W-:Y:S01]  /*3350*/  HMMA.16816.F32.BF16 R8, R192, R32, R64 ;  /* 0x00000020c008723c */ /* 0x004fe20000041840 */
[----:B-1----:R-:W-:-:S04]  /*3360*/  FMUL.FTZ R3, R5, c[0x0][0x320] ;  /* 0x0000c80005037a20 */ /* 0x002fc80000410000 */
[----:B------:R1:W-:Y:S03]  /*3370*/  MUFU.TANH R69, R3 ;  /* 0x0000000300457308 */ /* 0x0003e60000002400 */
[----:B-----5:R-:W-:Y:S01]  /*3380*/  HMMA.16816.F32.BF16 R52, R188, R24, R80 ;  /* 0x00000018bc34723c */ /* 0x020fe20000041850 */
[----:B-1----:R-:W-:-:S04]  /*3390*/  FMUL.FTZ R3, R6, c[0x0][0x320] ;  /* 0x0000c80006037a20 */ /* 0x002fc80000410000 */
[----:B------:R1:W-:Y:S03]  /*33a0*/  MUFU.TANH R83, R3 ;  /* 0x0000000300537308 */ /* 0x0003e60000002400 */
[----:B------:R-:W-:Y:S01]  /*33b0*/  HMMA.16816.F32.BF16 R48, R188, R50, R40 ;  /* 0x00000032bc30723c */ /* 0x000fe20000041828 */
[----:B-1----:R-:W-:-:S07]  /*33c0*/  FMUL.FTZ R3, R7, c[0x0][0x320] ;  /* 0x0000c80007037a20 */ /* 0x002fce0000410000 */
[----:B------:R-:W-:Y:S01]  /*33d0*/  HMMA.16816.F32.BF16 R4, R192, R34, R76 ;  /* 0x00000022c004723c */ /* 0x000fe2000004184c */
[----:B------:R1:W2:Y:S01]  /*33e0*/  LDSM.16.M88.4 R32, [R2+0x8800] ;  /* 0x008800000220783b */ /* 0x0002a20000000200 */
[----:B------:R5:W-:Y:S06]  /*33f0*/  MUFU.TANH R80, R3 ;  /* 0x0000000300507308 */ /* 0x000bec0000002400 */
[----:B------:R-:W-:Y:S01]  /*3400*/  HMMA.16816.F32.BF16 R88, R188, R56, R44 ;  /* 0x00000038bc58723c */ /* 0x000fe2000004182c */
[----:B-----5:R-:W-:-:S04]  /*3410*/  FMUL.FTZ R3, R16, c[0x0][0x320] ;  /* 0x0000c80010037a20 */ /* 0x020fc80000410000 */
[----:B------:R5:W1:Y:S03]  /*3420*/  MUFU.TANH R68, R3 ;  /* 0x0000000300447308 */ /* 0x000a660000002400 */
[----:B------:R-:W-:Y:S01]  /*3430*/  HMMA.16816.F32.BF16 R56, R188, R26, R84 ;  /* 0x0000001abc38723c */ /* 0x000fe20000041854 */
[----:B------:R-:W-:Y:S01]  /*3440*/  LDSM.16.M88.4 R24, [R0+0x7800] ;  /* 0x007800000018783b */ /* 0x000fe20000000200 */
[----:B-----5:R-:W-:-:S04]  /*3450*/  FMUL.FTZ R3, R17, c[0x0][0x320] ;  /* 0x0000c80011037a20 */ /* 0x020fc80000410000 */
[----:B------:R5:W1:Y:S02]  /*3460*/  MUFU.TANH R67, R3 ;  /* 0x0000000300437308 */ /* 0x000a640000002400 */
[----:B------:R-:W-:Y:S01]  /*3470*/  HMMA.16816.F32.BF16 R4, R196, R30, R4 ;  /* 0x0000001ec404723c */ /* 0x000fe20000041804 */
[----:B-----5:R-:W-:-:S05]  /*3480*/  FMUL.FTZ R3, R18, c[0x0][0x320] ;  /* 0x0000c80012037a20 */ /* 0x020fca0000410000 */
[----:B------:R5:W-:Y:S01]  /*3490*/  MUFU.TANH R76, R3 ;  /* 0x00000003004c7308 */ /* 0x000be20000002400 */
[----:B-1----:R-:W-:Y:S02]  /*34a0*/  FMUL.FTZ R2, R13, c[0x0][0x320] ;  /* 0x0000c8000d027a20 */ /* 0x002fe40000410000 */
[----:B-----5:R-:W-:Y:S02]  /*34b0*/  FMUL.FTZ R3, R19, c[0x0][0x320] ;  /* 0x0000c80013037a20 */ /* 0x020fe40000410000 */
[----:B------:R-:W-:Y:S01]  /*34c0*/  HMMA.16816.F32.BF16 R16, R196, R28, R8 ;  /* 0x0000001cc410723c */ /* 0x000fe20000041808 */
[----:B------:R-:W1:Y:S02]  /*34d0*/  LDSM.16.M88.4 R8, [R0+0x8000] ;  /* 0x008000000008783b */ /* 0x000e640000000200 */
[----:B------:R5:W-:Y:S01]  /*34e0*/  MUFU.TANH R65, R2 ;  /* 0x0000000200417308 */ /* 0x000be20000002400 */
[----:B------:R-:W-:Y:S01]  /*34f0*/  IMAD.IADD R126, R126, 0x1, R127 ;  /* 0x000000017e7e7824 */ /* 0x000fe200078e027f */
[----:B------:R2:W-:Y:S03]  /*3500*/  LDSM.16.M88.4 R28, [R0+0x8800] ;  /* 0x00880000001c783b */ /* 0x0005e60000000200 */
[C---:B----4-:R-:W-:Y:S08]  /*3510*/  HMMA.16816.F32.BF16 R44, R192.reuse, R38, R48 ;  /* 0x00000026c02c723c */ /* 0x050ff00000041830 */
[----:B------:R-:W-:Y:S01]  /*3520*/  HMMA.16816.F32.BF16 R40, R192, R36, R72 ;  /* 0x00000024c028723c */ /* 0x000fe20000041848 */
[----:B------:R-:W-:Y:S01]  /*3530*/  FMUL.FTZ R15, R15, c[0x0][0x320] ;  /* 0x0000c8000f0f7a20 */ /* 0x000fe20000410000 */
[----:B------:R-:W-:-:S04]  /*3540*/  DEPBAR.LE SB0, 0x2 ;  /* 0x000080800000791a */ /* 0x000fc80000000000 */
[----:B-----5:R-:W-:Y:S02]  /*3550*/  FMUL.FTZ R2, R14, c[0x0][0x320] ;  /* 0x0000c8000e027a20 */ /* 0x020fe40000410000 */
[----:B---3--:R-:W-:Y:S02]  /*3560*/  HMMA.16816.F32.BF16 R48, R192, R20, R88 ;  /* 0x00000014c030723c */ /* 0x008fe40000041858 */
[----:B------:R3:W-:Y:S01]  /*3570*/  MUFU.TANH R72, R2 ;  /* 0x0000000200487308 */ /* 0x0007e20000002400 */
[----:B------:R-:W-:Y:S02]  /*3580*/  FMUL.FTZ R4, R4, c[0x0][0x320] ;  /* 0x0000c80004047a20 */ /* 0x000fe40000410000 */
[----:B--2---:R-:W-:-:S05]  /*3590*/  IMAD.MOV.U32 R0, RZ, RZ, R126 ;  /* 0x000000ffff007224 */ /* 0x004fca00078e007e */
[----:B------:R2:W-:Y:S01]  /*35a0*/  MUFU.TANH R73, R3 ;  /* 0x0000000300497308 */ /* 0x0005e20000002400 */
[----:B---3--:R-:W-:-:S07]  /*35b0*/  @P2 IMAD.HI.U32 R2, R126, c[0x0][0x2c8], RZ ;  /* 0x0000b2007e022a27 */ /* 0x008fce00078e00ff */
[----:B------:R3:W-:Y:S01]  /*35c0*/  MUFU.TANH R71, R15 ;  /* 0x0000000f00477308 */ /* 0x0007e20000002400 */
[----:B------:R-:W-:Y:S01]  /*35d0*/  HMMA.16816.F32.BF16 R36, R192, R32, R52 ;  /* 0x00000020c024723c */ /* 0x000fe20000041834 */
[----:B------:R-:W-:Y:S01]  /*35e0*/  @P2 SHF.R.U32.HI R0, RZ, c[0x0][0x2cc], R2 ;  /* 0x0000b300ff002a19 */ /* 0x000fe20000011602 */
[----:B--2---:R-:W-:-:S05]  /*35f0*/  FMUL.FTZ R3, R12, c[0x0][0x320] ;  /* 0x0000c8000c037a20 */ /* 0x004fca0000410000 */
[----:B------:R2:W-:Y:S01]  /*3600*/  MUFU.TANH R52, R4 ;  /* 0x0000000400347308 */ /* 0x0005e20000002400 */
[----:B------:R-:W-:Y:S02]  /*3610*/  FMUL.FTZ R16, R16, c[0x0][0x320] ;  /* 0x0000c80010107a20 */ /* 0x000fe40000410000 */
[----:B------:R-:W-:Y:S01]  /*3620*/  FMUL.FTZ R17, R17, c[0x0][0x320] ;  /* 0x0000c80011117a20 */ /* 0x000fe20000410000 */
[----:B---3--:R-:W-:Y:S04]  /*3630*/  HMMA.16816.F32.BF16 R12, R192, R22, R60 ;  /* 0x00000016c00c723c */ /* 0x008fe8000004183c */
[----:B------:R3:W4:Y:S01]  /*3640*/  MUFU.TANH R66, R3 ;  /* 0x0000000300427308 */ /* 0x0007220000002400 */
[----:B------:R-:W-:Y:S02]  /*3650*/  FMUL.FTZ R18, R18, c[0x0][0x320] ;  /* 0x0000c80012127a20 */ /* 0x000fe40000410000 */
[----:B------:R-:W-:Y:S01]  /*3660*/  FMUL.FTZ R19, R19, c[0x0][0x320] ;  /* 0x0000c80013137a20 */ /* 0x000fe20000410000 */
[----:B--2---:R-:W2:Y:S04]  /*3670*/  SHFL.IDX PT, R4, R0, RZ, 0x1c1f ;  /* 0x001c1fff00047589 */ /* 0x004ea800000e0000 */
[----:B------:R-:W-:Y:S01]  /*3680*/  MUFU.TANH R64, R16 ;  /* 0x0000001000407308 */ /* 0x000fe20000002400 */
[C---:B-1----:R-:W-:Y:S01]  /*3690*/  HMMA.16816.F32.BF16 R20, R196.reuse, R8, R48 ;  /* 0x00000008c414723c */ /* 0x042fe20000041830 */
[----:B---3--:R1:W3:Y:S06]  /*36a0*/  SHFL.IDX PT, R3, R0, 0x1, 0x1c1f ;  /* 0x003c1f0000037f89 */ /* 0x0082ec00000e0000 */
[----:B------:R-:W5:Y:S08]  /*36b0*/  MUFU.TANH R60, R17 ;  /* 0x00000011003c7308 */ /* 0x000f700000002400 */
[----:B------:R-:W-:Y:S08]  /*36c0*/  MUFU.TANH R62, R18 ;  /* 0x00000012003e7308 */ /* 0x000ff00000002400 */
[----:B------:R2:W-:Y:S01]  /*36d0*/  MUFU.TANH R61, R19 ;  /* 0x00000013003d7308 */ /* 0x0005e20000002400 */
[----:B-1----:R-:W-:Y:S01]  /*36e0*/  IADD3 R0, R124, c[0x0][0x1d0], RZ ;  /* 0x000074007c007a10 */ /* 0x002fe20007ffe0ff */
[----:B--2---:R-:W-:Y:S03]  /*36f0*/  HMMA.16816.F32.BF16 R16, R196, R24, R40 ;  /* 0x00000018c410723c */ /* 0x004fe60000041828 */
[----:B------:R-:W-:-:S05]  /*3700*/  IADD3 R2, -R125, 0x1, R0 ;  /* 0x000000017d027810 */ /* 0x000fca0007ffe100 */
[C---:B------:R-:W-:Y:S01]  /*3710*/  HMMA.16816.F32.BF16 R24, R196.reuse, R26, R44 ;  /* 0x0000001ac418723c */ /* 0x040fe2000004182c */
[----:B------:R-:W-:Y:S01]  /*3720*/  IADD3 R2, R2, -c[0x0][0x168], RZ ;  /* 0x80005a0002027a10 */ /* 0x000fe20007ffe0ff */
[----:B------:R-:W-:Y:S01]  /*3730*/  IMAD.IADD R0, R0, 0x1, -R125 ;  /* 0x0000000100007824 */ /* 0x000fe200078e0a7d */
[----:B------:R-:W-:Y:S03]  /*3740*/  BAR.SYNC.DEFER_BLOCKING 0x0 ;  /* 0x0000000000007b1d */ /* 0x000fe60000010000 */
[C---:B------:R-:W-:Y:S02]  /*3750*/  IMAD.IADD R4, R2.reuse, 0x1, R4 ;  /* 0x0000000102047824 */ /* 0x040fe400078e0204 */
[----:B------:R-:W-:Y:S01]  /*3760*/  HMMA.16816.F32.BF16 R12, R196, R10, R12 ;  /* 0x0000000ac40c723c */ /* 0x000fe2000004180c */
[----:B---3--:R-:W-:Y:S02]  /*3770*/  IMAD.IADD R3, R2, 0x1, R3 ;  /* 0x0000000102037824 */ /* 0x008fe400078e0203 */
[----:B------:R-:W-:Y:S01]  /*3780*/  FMUL.FTZ R5, R5, c[0x0][0x320] ;  /* 0x0000c80005057a20 */ /* 0x000fe20000410000 */
[----:B------:R-:W-:-:S04]  /*3790*/  IMNMX R2, R0, R4, PT ;  /* 0x0000000400027217 */ /* 0x000fc80003800200 */
[----:B------:R-:W-:Y:S01]  /*37a0*/  HMMA.16816.F32.BF16 R32, R192, R34, R56 ;  /* 0x00000022c020723c */ /* 0x000fe20000041838 */
[----:B------:R-:W-:Y:S01]  /*37b0*/  IMNMX R0, R0, R3, PT ;  /* 0x0000000300007217 */ /* 0x000fe20003800200 */
[----:B------:R-:W-:Y:S01]  /*37c0*/  FMUL.FTZ R6, R6, c[0x0][0x320] ;  /* 0x0000c80006067a20 */ /* 0x000fe20000410000 */
[----:B------:R-:W1:Y:S01]  /*37d0*/  MUFU.TANH R53, R5 ;  /* 0x0000000500357308 */ /* 0x000e620000002400 */
[----:B------:R-:W-:Y:S02]  /*37e0*/  FMUL.FTZ R7, R7, c[0x0][0x320] ;  /* 0x0000c80007077a20 */ /* 0x000fe40000410000 */
[----:B------:R-:W-:Y:S02]  /*37f0*/  FMUL.FTZ R3, R21, c[0x0][0x320] ;  /* 0x0000c80015037a20 */ /* 0x000fe40000410000 */
[----:B------:R-:W-:Y:S02]  /*3800*/  FMUL.FTZ R16, R16, c[0x0][0x320] ;  /* 0x0000c80010107a20 */ /* 0x000fe40000410000 */
[----:B------:R-:W-:-:S02]  /*3810*/  FMUL.FTZ R17, R17, c[0x0][0x320] ;  /* 0x0000c80011117a20 */ /* 0x000fc40000410000 */
[----:B------:R-:W-:Y:S02]  /*3820*/  FMUL.FTZ R24, R24, c[0x0][0x320] ;  /* 0x0000c80018187a20 */ /* 0x000fe40000410000 */
[----:B------:R-:W-:Y:S02]  /*3830*/  FMUL.FTZ R25, R25, c[0x0][0x320] ;  /* 0x0000c80019197a20 */ /* 0x000fe40000410000 */
[----:B------:R-:W-:Y:S01]  /*3840*/  FMUL.FTZ R20, R20, c[0x0][0x320] ;  /* 0x0000c80014147a20 */ /* 0x000fe20000410000 */
[----:B------:R-:W-:Y:S01]  /*3850*/  MUFU.TANH R41, R6 ;  /* 0x0000000600297308 */ /* 0x000fe20000002400 */
[----:B------:R-:W-:Y:S01]  /*3860*/  FMUL.FTZ R18, R18, c[0x0][0x320] ;  /* 0x0000c80012127a20 */ /* 0x000fe20000410000 */
[C---:B------:R-:W-:Y:S01]  /*3870*/  ISETP.GT.AND P5, PT, R2.reuse, RZ, PT ;  /* 0x000000ff0200720c */ /* 0x040fe20003fa4270 */
[----:B------:R-:W-:Y:S01]  /*3880*/  FMUL.FTZ R19, R19, c[0x0][0x320] ;  /* 0x0000c80013137a20 */ /* 0x000fe20000410000 */
[----:B------:R-:W-:Y:S01]  /*3890*/  ISETP.GT.AND P4, PT, R2, 0x1, PT ;  /* 0x000000010200780c */ /* 0x000fe20003f84270 */
[----:B------:R-:W-:Y:S01]  /*38a0*/  FMUL.FTZ R26, R26, c[0x0][0x320] ;  /* 0x0000c8001a1a7a20 */ /* 0x000fe20000410000 */
[----:B------:R-:W-:Y:S02]  /*38b0*/  LDSM.16.MT88.4 R44, [R210] ;  /* 0x00000000d22c783b */ /* 0x000fe40000004200 */
[----:B------:R-:W-:Y:S01]  /*38c0*/  MUFU.TANH R40, R7 ;  /* 0x0000000700287308 */ /* 0x000fe20000002400 */
[----:B------:R-:W-:-:S02]  /*38d0*/  ISETP.GT.AND P3, PT, R2, 0x8, PT ;  /* 0x000000080200780c */ /* 0x000fc40003f64270 */
[C---:B------:R-:W-:Y:S02]  /*38e0*/  ISETP.GT.AND P1, PT, R2.reuse, 0x9, PT ;  /* 0x000000090200780c */ /* 0x040fe40003f24270 */
[----:B------:R-:W-:-:S03]  /*38f0*/  ISETP.GT.AND P0, PT, R2, 0x10, PT ;  /* 0x000000100200780c */ /* 0x000fc60003f04270 */
[----:B------:R2:W3:Y:S01]  /*3900*/  MUFU.TANH R54, R16 ;  /* 0x0000001000367308 */ /* 0x0004e20000002400 */
[----:B------:R-:W-:Y:S01]  /*3910*/  ISETP.GT.AND P6, PT, R2, 0x11, PT ;  /* 0x000000110200780c */ /* 0x000fe20003fc4270 */
[----:B------:R-:W-:Y:S06]  /*3920*/  HMMA.16816.F32.BF16 R8, R196, R28, R36 ;  /* 0x0000001cc408723c */ /* 0x000fec0000041824 */
[----:B------:R1:W1:Y:S01]  /*3930*/  MUFU.TANH R55, R17 ;  /* 0x0000001100377308 */ /* 0x0002620000002400 */
[----:B------:R-:W-:-:S07]  /*3940*/  FSEL R21, R68, -INF , P0 ;  /* 0xff80000044157808 */ /* 0x000fce0000000000 */
[----:B------:R3:W3:Y:S01]  /*3950*/  MUFU.TANH R7, R24 ;  /* 0x0000001800077308 */ /* 0x0006e20000002400 */
[----:B--2---:R-:W-:-:S07]  /*3960*/  FSEL R16, R93, -INF , P5 ;  /* 0xff8000005d107808 */ /* 0x004fce0002800000 */
[----:B------:R-:W2:Y:S01]  /*3970*/  MUFU.TANH R6, R25 ;  /* 0x0000001900067308 */ /* 0x000ea20000002400 */
[----:B-1----:R-:W-:-:S07]  /*3980*/  FSEL R17, R92, -INF , P4 ;  /* 0xff8000005c117808 */ /* 0x002fce0002000000 */
[----:B------:R1:W1:Y:S01]  /*3990*/  MUFU.TANH R5, R20 ;  /* 0x0000001400057308 */ /* 0x0002620000002400 */
[----:B---3--:R-:W-:-:S07]  /*39a0*/  FSEL R24, R67, -INF , P6 ;  /* 0xff80000043187808 */ /* 0x008fce0003000000 */
[----:B------:R-:W3:Y:S01]  /*39b0*/  MUFU.TANH R3, R3 ;  /* 0x0000000300037308 */ /* 0x000ee20000002400 */
[C---:B------:R-:W-:Y:S02]  /*39c0*/  ISETP.GT.AND P5, PT, R2.reuse, 0x18, PT ;  /* 0x000000180200780c */ /* 0x040fe40003fa4270 */
[C---:B------:R-:W-:Y:S02]  /*39d0*/  ISETP.GT.AND P4, PT, R2.reuse, 0x19, PT ;  /* 0x000000190200780c */ /* 0x040fe40003f84270 */
[----:B------:R-:W-:-:S03]  /*39e0*/  ISETP.GT.AND P0, PT, R2, 0x28, PT ;  /* 0x000000280200780c */ /* 0x000fc60003f04270 */
[----:B------:R2:W-:Y:S01]  /*39f0*/  MUFU.TANH R29, R18 ;  /* 0x00000012001d7308 */ /* 0x0005e20000002400 */
[----:B-1----:R-:W-:Y:S02]  /*3a00*/  FSEL R20, R69, -INF , P1 ;  /* 0xff80000045147808 */ /* 0x002fe40000800000 */
[C---:B------:R-:W-:Y:S02]  /*3a10*/  ISETP.GT.AND P1, PT, R2.reuse, 0x21, PT ;  /* 0x000000210200780c */ /* 0x040fe40003f24270 */
[----:B------:R-:W-:Y:S01]  /*3a20*/  ISETP.GT.AND P6, PT, R2, 0x29, PT ;  /* 0x000000290200780c */ /* 0x000fe20003fc4270 */
[----:B------:R-:W-:Y:S01]  /*3a30*/  FMUL.FTZ R4, R12, c[0x0][0x320] ;  /* 0x0000c8000c047a20 */ /* 0x000fe20000410000 */
[----:B----4-:R-:W-:Y:S02]  /*3a40*/  FSEL R25, R66, -INF , P5 ;  /* 0xff80000042197808 */ /* 0x010fe40002800000 */
[----:B------:R-:W-:Y:S02]  /*3a50*/  FSEL R12, R65, -INF , P4 ;  /* 0xff800000410c7808 */ /* 0x000fe40002000000 */
[----:B-----5:R-:W-:-:S02]  /*3a60*/  FSEL R37, R60, -INF , P1 ;  /* 0xff8000003c257808 */ /* 0x020fc40000800000 */
[----:B--2---:R-:W-:Y:S02]  /*3a70*/  FSEL R18, R70, -INF , P3 ;  /* 0xff80000046127808 */ /* 0x004fe40001800000 */
[----:B------:R-:W-:Y:S02]  /*3a80*/  ISETP.GT.AND P3, PT, R2, 0x20, PT ;  /* 0x000000200200780c */ /* 0x000fe40003f64270 */
[----:B------:R-:W-:Y:S02]  /*3a90*/  FSEL R52, R52, -INF , P0 ;  /* 0xff80000034347808 */ /* 0x000fe40000000000 */
[----:B------:R-:W-:Y:S02]  /*3aa0*/  FSEL R36, R64, -INF , P3 ;  /* 0xff80000040247808 */ /* 0x000fe40001800000 */
[----:B------:R-:W-:Y:S01]  /*3ab0*/  FSEL R53, R53, -INF , P6 ;  /* 0xff80000035357808 */ /* 0x000fe20003000000 */
[----:B------:R-:W-:Y:S01]  /*3ac0*/  HMMA.16816.F32.BF16 R32, R196, R30, R32 ;  /* 0x0000001ec420723c */ /* 0x000fe20000041820 */
[----:B------:R-:W-:-:S02]  /*3ad0*/  ISETP.GT.AND P5, PT, R2, 0x30, PT ;  /* 0x000000300200780c */ /* 0x000fc40003fa4270 */
[C---:B------:R-:W-:Y:S02]  /*3ae0*/  ISETP.GT.AND P4, PT, R2.reuse, 0x31, PT ;  /* 0x000000310200780c */ /* 0x040fe40003f84270 */
[C---:B------:R-:W-:Y:S02]  /*3af0*/  ISETP.GT.AND P3, PT, R2.reuse, 0x38, PT ;  /* 0x000000380200780c */ /* 0x040fe40003f64270 */
[C---:B------:R-:W-:Y:S02]  /*3b00*/  ISETP.GT.AND P1, PT, R2.reuse, 0x39, PT ;  /* 0x000000390200780c */ /* 0x040fe40003f24270 */
[C---:B------:R-:W-:Y:S02]  /*3b10*/  ISETP.GT.AND P0, PT, R2.reuse, 0x40, PT ;  /* 0x000000400200780c */ /* 0x040fe40003f04270 */
[----:B------:R-:W-:Y:S02]  /*3b20*/  ISETP.GT.AND P6, PT, R2, 0x41, PT ;  /* 0x000000410200780c */ /* 0x000fe40003fc4270 */
[----:B------:R-:W-:-:S02]  /*3b30*/  FSEL R54, R54, -INF , P5 ;  /* 0xff80000036367808 */ /* 0x000fc40002800000 */
[----:B------:R-:W-:Y:S02]  /*3b40*/  FSEL R55, R55, -INF , P4 ;  /* 0xff80000037377808 */ /* 0x000fe40002000000 */
[----:B------:R-:W-:Y:S02]  /*3b50*/  FSEL R56, R7, -INF , P3 ;  /* 0xff80000007387808 */ /* 0x000fe40001800000 */
[----:B------:R-:W-:Y:S02]  /*3b60*/  FSEL R82, R6, -INF , P1 ;  /* 0xff80000006527808 */ /* 0x000fe40000800000 */
[----:B------:R-:W-:Y:S02]  /*3b70*/  FSEL R81, R5, -INF , P0 ;  /* 0xff80000005517808 */ /* 0x000fe40000000000 */
[----:B---3--:R-:W-:Y:S02]  /*3b80*/  FSEL R85, R3, -INF , P6 ;  /* 0xff80000003557808 */ /* 0x008fe40003000000 */
[----:B------:R-:W-:-:S02]  /*3b90*/  ISETP.GT.AND P5, PT, R2, 0x48, PT ;  /* 0x000000480200780c */ /* 0x000fc40003fa4270 */
[C---:B------:R-:W-:Y:S02]  /*3ba0*/  ISETP.GT.AND P4, PT, R2.reuse, 0x49, PT ;  /* 0x000000490200780c */ /* 0x040fe40003f84270 */
[C---:B------:R-:W-:Y:S02]  /*3bb0*/  ISETP.GT.AND P3, PT, R2.reuse, 0x50, PT ;  /* 0x000000500200780c */ /* 0x040fe40003f64270 */
[C---:B------:R-:W-:Y:S02]  /*3bc0*/  ISETP.GT.AND P1, PT, R2.reuse, 0x51, PT ;  /* 0x000000510200780c */ /* 0x040fe40003f24270 */
[C---:B------:R-:W-:Y:S02]  /*3bd0*/  ISETP.GT.AND P0, PT, R2.reuse, 0x58, PT ;  /* 0x000000580200780c */ /* 0x040fe40003f04270 */
[----:B------:R-:W-:Y:S02]  /*3be0*/  ISETP.GT.AND P6, PT, R2, 0x59, PT ;  /* 0x000000590200780c */ /* 0x000fe40003fc4270 */
[----:B------:R-:W-:-:S04]  /*3bf0*/  FMNMX.FTZ R2, R16, R17, !PT ;  /* 0x0000001110027209 */ /* 0x000fc80007810000 */
[----:B------:R-:W-:Y:S01]  /*3c00*/  FMNMX.FTZ R101, R18, R2, !PT ;  /* 0x0000000212657209 */ /* 0x000fe20007810000 */
[----:B------:R-:W-:-:S03]  /*3c10*/  FMUL.FTZ R13, R13, c[0x0][0x320] ;  /* 0x0000c8000d0d7a20 */ /* 0x000fc60000410000 */
[----:B------:R-:W-:Y:S01]  /*3c20*/  FMNMX.FTZ R101, R20, R101, !PT ;  /* 0x0000006514657209 */ /* 0x000fe20007810000 */
[----:B------:R-:W-:-:S03]  /*3c30*/  FMUL.FTZ R8, R8, c[0x0][0x320] ;  /* 0x0000c80008087a20 */ /* 0x000fc60000410000 */
[----:B------:R-:W-:Y:S01]  /*3c40*/  FMNMX.FTZ R101, R21, R101, !PT ;  /* 0x0000006515657209 */ /* 0x000fe20007810000 */
[----:B------:R-:W1:Y:S01]  /*3c50*/  MUFU.TANH R4, R4 ;  /* 0x0000000400047308 */ /* 0x000e620000002400 */
[----:B------:R-:W-:Y:S02]  /*3c60*/  FMUL.FTZ R9, R9, c[0x0][0x320] ;  /* 0x0000c80009097a20 */ /* 0x000fe40000410000 */
[----:B------:R-:W-:Y:S01]  /*3c70*/  FMNMX.FTZ R101, R24, R101, !PT ;  /* 0x0000006518657209 */ /* 0x000fe20007810000 */
[----:B------:R-:W-:-:S04]  /*3c80*/  FMUL.FTZ R32, R32, c[0x0][0x320] ;  /* 0x0000c80020207a20 */ /* 0x000fc80000410000 */
[----:B------:R-:W2:Y:S01]  /*3c90*/  MUFU.TANH R13, R13 ;  /* 0x0000000d000d7308 */ /* 0x000ea20000002400 */
[----:B------:R-:W-:-:S07]  /*3ca0*/  FMNMX.FTZ R101, R25, R101, !PT ;  /* 0x0000006519657209 */ /* 0x000fce0007810000 */
[----:B------:R-:W3:Y:S01]  /*3cb0*/  MUFU.TANH R8, R8 ;  /* 0x0000000800087308 */ /* 0x000ee20000002400 */
[----:B------:R-:W-:-:S07]  /*3cc0*/  FMNMX.FTZ R101, R12, R101, !PT ;  /* 0x000000650c657209 */ /* 0x000fce0007810000 */
[----:B------:R-:W4:Y:S01]  /*3cd0*/  MUFU.TANH R9, R9 ;  /* 0x0000000900097308 */ /* 0x000f220000002400 */
[----:B------:R-:W-:-:S07]  /*3ce0*/  FMNMX.FTZ R101, R36, R101, !PT ;  /* 0x0000006524657209 */ /* 0x000fce0007810000 */
[----:B------:R-:W5:Y:S01]  /*3cf0*/  MUFU.TANH R2, R32 ;  /* 0x0000002000027308 */ /* 0x000f620000002400 */
[----:B-1----:R-:W-:Y:S02]  /*3d00*/  FSEL R88, R4, -INF , P5 ;  /* 0xff80000004587808 */ /* 0x002fe40002800000 */
[----:B--2---:R-:W-:Y:S02]  /*3d10*/  FSEL R87, R13, -INF , P4 ;  /* 0xff8000000d577808 */ /* 0x004fe40002000000 */
[C---:B------:R-:W-:Y:S02]  /*3d20*/  ISETP.GT.AND P5, PT, R0.reuse, RZ, PT ;  /* 0x000000ff0000720c */ /* 0x040fe40003fa4270 */
[----:B------:R-:W-:Y:S02]  /*3d30*/  ISETP.GT.AND P4, PT, R0, 0x1, PT ;  /* 0x000000010000780c */ /* 0x000fe40003f84270 */
[----:B------:R-:W-:Y:S02]  /*3d40*/  FMNMX.FTZ R101, R37, R101, !PT ;  /* 0x0000006525657209 */ /* 0x000fe40007810000 */
[----:B---3--:R-:W-:-:S02]  /*3d50*/  FSEL R90, R8, -INF , P3 ;  /* 0xff800000085a7808 */ /* 0x008fc40001800000 */
[----:B------:R-:W-:Y:S02]  /*3d60*/  ISETP.GT.AND P3, PT, R0, 0x8, PT ;  /* 0x000000080000780c */ /* 0x000fe40003f64270 */
[----:B------:R-:W-:Y:S02]  /*3d70*/  FSEL R4, R97, -INF , P5 ;  /* 0xff80000061047808 */ /* 0x000fe40002800000 */
[----:B------:R-:W-:Y:S02]  /*3d80*/  FSEL R5, R94, -INF , P4 ;  /* 0xff8000005e057808 */ /* 0x000fe40002000000 */
[----:B------:R-:W-:Y:S01]  /*3d90*/  FMNMX.FTZ R101, R52, R101, !PT ;  /* 0x0000006534657209 */ /* 0x000fe20007810000 */
[----:B------:R-:W-:Y:S01]  /*3da0*/  FMUL.FTZ R28, R11, c[0x0][0x320] ;  /* 0x0000c8000b1c7a20 */ /* 0x000fe20000410000 */
[----:B----4-:R-:W-:Y:S02]  /*3db0*/  FSEL R96, R9, -INF , P1 ;  /* 0xff80000009607808 */ /* 0x010fe40000800000 */
[----:B-----5:R-:W-:-:S02]  /*3dc0*/  FSEL R95, R2, -INF , P0 ;  /* 0xff800000025f7808 */ /* 0x020fc40000000000 */
[----:B------:R-:W-:Y:S02]  /*3dd0*/  ISETP.GT.AND P1, PT, R0, 0x9, PT ;  /* 0x000000090000780c */ /* 0x000fe40003f24270 */
[----:B------:R-:W-:Y:S02]  /*3de0*/  FSEL R11, R83, -INF , P3 ;  /* 0xff800000530b7808 */ /* 0x000fe40001800000 */
[----:B------:R-:W-:Y:S02]  /*3df0*/  FMNMX.FTZ R101, R53, R101, !PT ;  /* 0x0000006535657209 */ /* 0x000fe40007810000 */
[----:B------:R-:W-:Y:S01]  /*3e00*/  FMNMX.FTZ R2, R4, R5, !PT ;  /* 0x0000000504027209 */ /* 0x000fe20007810000 */
[----:B------:R-:W-:Y:S01]  /*3e10*/  FMUL.FTZ R3, R10, c[0x0][0x320] ;  /* 0x0000c8000a037a20 */ /* 0x000fe20000410000 */
        /* <DEDUP_REMOVED lines=17> */
[----:B------:R-:W-:Y:S02]  /*3f30*/  FMNMX.FTZ R101, R81, R101, !PT ;  /* 0x0000006551657209 */ /* 0x000fe40007810000 */
[----:B------:R-:W-:Y:S02]  /*3f40*/  FSEL R7, R71, -INF , P3 ;  /* 0xff80000047077808 */ /* 0x000fe40001800000 */
[----:B------:R-:W-:Y:S01]  /*3f50*/  FMNMX.FTZ R2, R6, R2, !PT ;  /* 0x0000000206027209 */ /* 0x000fe20007810000 */
[----:B------:R-:W-:Y:S01]  /*3f60*/  FMUL.FTZ R33, R33, c[0x0][0x320] ;  /* 0x0000c80021217a20 */ /* 0x000fe20000410000 */
[----:B------:R-:W-:-:S02]  /*3f70*/  ISETP.GT.AND P0, PT, R0, 0x21, PT ;  /* 0x000000210000780c */ /* 0x000fc40003f04270 */
[----:B------:R-:W-:Y:S02]  /*3f80*/  FMNMX.FTZ R101, R85, R101, !PT ;  /* 0x0000006555657209 */ /* 0x000fe40007810000 */
[----:B------:R-:W-:Y:S02]  /*3f90*/  FSEL R49, R62, -INF , P1 ;  /* 0xff8000003e317808 */ /* 0x000fe40000800000 */
[----:B------:R-:W-:Y:S01]  /*3fa0*/  FMNMX.FTZ R2, R7, R2, !PT ;  /* 0x0000000207027209 */ /* 0x000fe20007810000 */
[----:B------:R-:W-:Y:S01]  /*3fb0*/  MUFU.TANH R65, R19 ;  /* 0x0000001300417308 */ /* 0x000fe20000002400 */
[----:B------:R-:W-:Y:S02]  /*3fc0*/  ISETP.GT.AND P5, PT, R0, 0x28, PT ;  /* 0x000000280000780c */ /* 0x000fe40003fa4270 */
[----:B------:R-:W-:Y:S02]  /*3fd0*/  FMNMX.FTZ R101, R88, R101, !PT ;  /* 0x0000006558657209 */ /* 0x000fe40007810000 */
[----:B------:R-:W-:-:S02]  /*3fe0*/  FSEL R48, R61, -INF , P0 ;  /* 0xff8000003d307808 */ /* 0x000fc40000000000 */
[----:B------:R-:W-:Y:S01]  /*3ff0*/  FMNMX.FTZ R2, R49, R2, !PT ;  /* 0x0000000231027209 */ /* 0x000fe20007810000 */
[----:B------:R-:W1:Y:S01]  /*4000*/  MUFU.TANH R33, R33 ;  /* 0x0000002100217308 */ /* 0x000e620000002400 */
[----:B------:R-:W-:Y:S01]  /*4010*/  FMUL.FTZ R27, R27, c[0x0][0x320] ;  /* 0x0000c8001b1b7a20 */ /* 0x000fe20000410000 */
[----:B------:R-:W-:Y:S02]  /*4020*/  ISETP.GT.AND P4, PT, R0, 0x29, PT ;  /* 0x000000290000780c */ /* 0x000fe40003f84270 */
[----:B------:R-:W-:Y:S02]  /*4030*/  FMNMX.FTZ R101, R87, R101, !PT ;  /* 0x0000006557657209 */ /* 0x000fe40007810000 */
[----:B------:R-:W-:Y:S02]  /*4040*/  FSEL R50, R41, -INF , P5 ;  /* 0xff80000029327808 */ /* 0x000fe40002800000 */
[----:B------:R-:W2:Y:S01]  /*4050*/  MUFU.TANH R26, R26 ;  /* 0x0000001a001a7308 */ /* 0x000ea20000002400 */
[----:B------:R-:W-:Y:S01]  /*4060*/  FMNMX.FTZ R2, R48, R2, !PT ;  /* 0x0000000230027209 */ /* 0x000fe20007810000 */
[----:B------:R-:W-:Y:S01]  /*4070*/  FMUL.FTZ R22, R22, c[0x0][0x320] ;  /* 0x0000c80016167a20 */ /* 0x000fe20000410000 */
[----:B------:R-:W-:-:S02]  /*4080*/  ISETP.GT.AND P3, PT, R0, 0x30, PT ;  /* 0x000000300000780c */ /* 0x000fc40003f64270 */
[----:B------:R-:W-:Y:S02]  /*4090*/  FMNMX.FTZ R101, R90, R101, !PT ;  /* 0x000000655a657209 */ /* 0x000fe40007810000 */
[----:B------:R-:W-:Y:S01]  /*40a0*/  FSEL R51, R40, -INF , P4 ;  /* 0xff80000028337808 */ /* 0x000fe20002000000 */
[----:B------:R-:W3:Y:S01]  /*40b0*/  MUFU.TANH R27, R27 ;  /* 0x0000001b001b7308 */ /* 0x000ee20000002400 */
[----:B------:R-:W-:Y:S01]  /*40c0*/  FMNMX.FTZ R2, R50, R2, !PT ;  /* 0x0000000232027209 */ /* 0x000fe20007810000 */
[----:B------:R-:W-:Y:S01]  /*40d0*/  FMUL.FTZ R23, R23, c[0x0][0x320] ;  /* 0x0000c80017177a20 */ /* 0x000fe20000410000 */
[----:B------:R-:W-:Y:S02]  /*40e0*/  ISETP.GT.AND P1, PT, R0, 0x31, PT ;  /* 0x000000310000780c */ /* 0x000fe40003f24270 */
[----:B------:R-:W-:Y:S02]  /*40f0*/  FMNMX.FTZ R101, R96, R101, !PT ;  /* 0x0000006560657209 */ /* 0x000fe40007810000 */
[----:B------:R-:W-:Y:S01]  /*4100*/  FSEL R64, R29, -INF , P3 ;  /* 0xff8000001d407808 */ /* 0x000fe20001800000 */
[----:B------:R-:W4:Y:S01]  /*4110*/  MUFU.TANH R80, R22 ;  /* 0x0000001600507308 */ /* 0x000f220000002400 */
[----:B------:R-:W-:Y:S01]  /*4120*/  FMNMX.FTZ R2, R51, R2, !PT ;  /* 0x0000000233027209 */ /* 0x000fe20007810000 */
[----:B------:R-:W-:Y:S01]  /*4130*/  FMUL.FTZ R14, R14, c[0x0][0x320] ;  /* 0x0000c8000e0e7a20 */ /* 0x000fe20000410000 */
[----:B------:R-:W-:-:S02]  /*4140*/  ISETP.GT.AND P0, PT, R0, 0x38, PT ;  /* 0x000000380000780c */ /* 0x000fc40003f04270 */
[----:B-1----:R-:W-:Y:S02]  /*4150*/  FSEL R94, R33, -INF , P6 ;  /* 0xff800000215e7808 */ /* 0x002fe40003000000 */
[----:B------:R-:W-:Y:S01]  /*4160*/  FMNMX.FTZ R101, R95, R101, !PT ;  /* 0x000000655f657209 */ /* 0x000fe20007810000 */
[----:B------:R-:W1:Y:S01]  /*4170*/  MUFU.TANH R23, R23 ;  /* 0x0000001700177308 */ /* 0x000e620000002400 */
[----:B------:R-:W-:Y:S02]  /*4180*/  FSEL R65, R65, -INF , P1 ;  /* 0xff80000041417808 */ /* 0x000fe40000800000 */
[----:B------:R-:W-:Y:S01]  /*4190*/  FMNMX.FTZ R2, R64, R2, !PT ;  /* 0x0000000240027209 */ /* 0x000fe20007810000 */
[----:B------:R-:W-:Y:S01]  /*41a0*/  FMUL.FTZ R15, R15, c[0x0][0x320] ;  /* 0x0000c8000f0f7a20 */ /* 0x000fe20000410000 */
[----:B------:R-:W-:Y:S02]  /*41b0*/  FMNMX.FTZ R101, R94, R101, !PT ;  /* 0x000000655e657209 */ /* 0x000fe40007810000 */
[----:B------:R-:W-:Y:S01]  /*41c0*/  ISETP.GT.AND P3, PT, R0, 0x39, PT ;  /* 0x000000390000780c */ /* 0x000fe20003f64270 */
[----:B------:R-:W5:Y:S01]  /*41d0*/  MUFU.TANH R22, R14 ;  /* 0x0000000e00167308 */ /* 0x000f620000002400 */
[----:B--2---:R-:W-:-:S02]  /*41e0*/  FSEL R66, R26, -INF , P0 ;  /* 0xff8000001a427808 */ /* 0x004fc40000000000 */
[----:B------:R-:W-:Y:S02]  /*41f0*/  FMNMX.FTZ R2, R65, R2, !PT ;  /* 0x0000000241027209 */ /* 0x000fe40007810000 */
[----:B------:R-:W-:Y:S02]  /*4200*/  ISETP.GT.AND P1, PT, R0, 0x40, PT ;  /* 0x000000400000780c */ /* 0x000fe40003f24270 */
[----:B---3--:R-:W-:Y:S01]  /*4210*/  FSEL R67, R27, -INF , P3 ;  /* 0xff8000001b437808 */ /* 0x008fe20001800000 */
[----:B------:R-:W2:Y:S01]  /*4220*/  MUFU.TANH R19, R15 ;  /* 0x0000000f00137308 */ /* 0x000ea20000002400 */
[----:B------:R-:W-:Y:S02]  /*4230*/  FMNMX.FTZ R2, R66, R2, !PT ;  /* 0x0000000242027209 */ /* 0x000fe40007810000 */
[----:B------:R-:W-:-:S05]  /*4240*/  ISETP.GT.AND P0, PT, R0, 0x41, PT ;  /* 0x000000410000780c */ /* 0x000fca0003f04270 */
[----:B------:R3:W2:Y:S01]  /*4250*/  MUFU.TANH R15, R3 ;  /* 0x00000003000f7308 */ /* 0x0006a20000002400 */
[----:B----4-:R-:W-:Y:S02]  /*4260*/  FSEL R80, R80, -INF , P1 ;  /* 0xff80000050507808 */ /* 0x010fe40000800000 */
[----:B------:R-:W-:Y:S01]  /*4270*/  FMNMX.FTZ R2, R67, R2, !PT ;  /* 0x0000000243027209 */ /* 0x000fe20007810000 */
[----:B------:R-:W-:Y:S01]  /*4280*/  FMUL.FTZ R34, R34, c[0x0][0x320] ;  /* 0x0000c80022227a20 */ /* 0x000fe20000410000 */
[----:B------:R-:W-:Y:S02]  /*4290*/  ISETP.GT.AND P1, PT, R0, 0x48, PT ;  /* 0x000000480000780c */ /* 0x000fe40003f24270 */
[----:B-1----:R-:W-:Y:S01]  /*42a0*/  FSEL R83, R23, -INF , P0 ;  /* 0xff80000017537808 */ /* 0x002fe20000000000 */
[----:B------:R-:W1:Y:S01]  /*42b0*/  MUFU.TANH R14, R28 ;  /* 0x0000001c000e7308 */ /* 0x000e620000002400 */
[----:B------:R-:W-:Y:S01]  /*42c0*/  FMNMX.FTZ R2, R80, R2, !PT ;  /* 0x0000000250027209 */ /* 0x000fe20007810000 */
[----:B---3--:R-:W3:Y:S01]  /*42d0*/  SHFL.BFLY PT, R3, R101, 0x2, 0x1f ;  /* 0x0c401f0065037f89 */ /* 0x008ee200000e0000 */
[----:B------:R-:W-:-:S05]  /*42e0*/  FMUL.FTZ R13, R35, c[0x0][0x320] ;  /* 0x0000c800230d7a20 */ /* 0x000fca0000410000 */
[----:B------:R-:W4:Y:S01]  /*42f0*/  MUFU.TANH R34, R34 ;  /* 0x0000002200227308 */ /* 0x000f220000002400 */
[----:B------:R-:W-:Y:S02]  /*4300*/  ISETP.GT.AND P0, PT, R0, 0x49, PT ;  /* 0x000000490000780c */ /* 0x000fe40003f04270 */
[----:B-----5:R-:W-:Y:S02]  /*4310*/  FSEL R84, R22, -INF , P1 ;  /* 0xff80000016547808 */ /* 0x020fe40000800000 */
[----:B------:R-:W-:Y:S02]  /*4320*/  FMNMX.FTZ R2, R83, R2, !PT ;  /* 0x0000000253027209 */ /* 0x000fe40007810000 */
[----:B------:R-:W-:Y:S01]  /*4330*/  ISETP.GT.AND P1, PT, R0, 0x50, PT ;  /* 0x000000500000780c */ /* 0x000fe20003f24270 */
[----:B------:R-:W5:Y:S01]  /*4340*/  MUFU.TANH R13, R13 ;  /* 0x0000000d000d7308 */ /* 0x000f620000002400 */
[----:B--2---:R-:W-:Y:S02]  /*4350*/  FSEL R86, R19, -INF , P0 ;  /* 0xff80000013567808 */ /* 0x004fe40000000000 */
[----:B------:R-:W-:-:S02]  /*4360*/  FMNMX.FTZ R2, R84, R2, !PT ;  /* 0x0000000254027209 */ /* 0x000fc40007810000 */
[----:B------:R-:W-:Y:S02]  /*4370*/  ISETP.GT.AND P0, PT, R0, 0x51, PT ;  /* 0x000000510000780c */ /* 0x000fe40003f04270 */
[----:B------:R-:W-:Y:S02]  /*4380*/  FSEL R89, R15, -INF , P1 ;  /* 0xff8000000f597808 */ /* 0x000fe40000800000 */
[----:B------:R-:W-:Y:S02]  /*4390*/  FMNMX.FTZ R2, R86, R2, !PT ;  /* 0x0000000256027209 */ /* 0x000fe40007810000 */
[----:B------:R-:W-:Y:S02]  /*43a0*/  ISETP.GT.AND P1, PT, R0, 0x58, PT ;  /* 0x000000580000780c */ /* 0x000fe40003f24270 */
[----:B-1----:R-:W-:Y:S02]  /*43b0*/  FSEL R91, R14, -INF , P0 ;  /* 0xff8000000e5b7808 */ /* 0x002fe40000000000 */
[----:B------:R-:W-:-:S02]  /*43c0*/  FMNMX.FTZ R100, R89, R2, !PT ;  /* 0x0000000259647209 */ /* 0x000fc40007810000 */
[----:B---3--:R-:W-:Y:S02]  /*43d0*/  FMNMX.FTZ R101, R101, R3, !PT ;  /* 0x0000000365657209 */ /* 0x008fe40007810000 */
[----:B------:R-:W-:Y:S02]  /*43e0*/  ISETP.GT.AND P0, PT, R0, 0x59, PT ;  /* 0x000000590000780c */ /* 0x000fe40003f04270 */
[----:B----4-:R-:W-:Y:S02]  /*43f0*/  FSEL R92, R34, -INF , P1 ;  /* 0xff800000225c7808 */ /* 0x010fe40000800000 */
[----:B------:R-:W-:Y:S01]  /*4400*/  FMNMX.FTZ R100, R91, R100, !PT ;  /* 0x000000645b647209 */ /* 0x000fe20007810000 */
[----:B------:R-:W1:Y:S01]  /*4410*/  SHFL.BFLY PT, R2, R101, 0x1, 0x1f ;  /* 0x0c201f0065027f89 */ /* 0x000e6200000e0000 */
[----:B-----5:R-:W-:Y:S02]  /*4420*/  FSEL R93, R13, -INF , P0 ;  /* 0xff8000000d5d7808 */ /* 0x020fe40000000000 */
        /* <DEDUP_REMOVED lines=12> */
[----:B------:R2:W3:Y:S02]  /*44f0*/  MUFU.EX2 R116, R0 ;  /* 0x0000000000747308 */ /* 0x0004e40000000800 */
[----:B--2---:R-:W-:-:S06]  /*4500*/  FFMA.FTZ R0, R18, c[0x0][0x2d0], -R2 ;  /* 0x0000b40012007a23 */ /* 0x004fcc0000010802 */
[----:B------:R2:W-:Y:S01]  /*4510*/  MUFU.EX2 R115, R0 ;  /* 0x0000000000737308 */ /* 0x0005e20000000800 */
[----:B-1----:R-:W-:Y:S01]  /*4520*/  FMNMX.FTZ R100, R100, R3, !PT ;  /* 0x0000000364647209 */ /* 0x002fe20007810000 */
[----:B--2---:R-:W-:-:S06]  /*4530*/  FFMA.FTZ R0, R20, c[0x0][0x2d0], -R2 ;  /* 0x0000b40014007a23 */ /* 0x004fcc0000010802 */
[----:B------:R1:W2:Y:S01]  /*4540*/  MUFU.EX2 R118, R0 ;  /* 0x0000000000767308 */ /* 0x0002a20000000800 */
[--C-:B------:R-:W-:Y:S01]  /*4550*/  FFMA.FTZ R3, R25, c[0x0][0x2d0], -R2.reuse ;  /* 0x0000b40019037a23 */ /* 0x100fe20000010802 */
[----:B------:R-:W-:Y:S01]  /*4560*/  FSETP.NEU.FTZ.AND P0, PT, R100, -INF , PT ;  /* 0xff8000006400780b */ /* 0x000fe20003f1d000 */
[----:B-1----:R-:W-:-:S05]  /*4570*/  FFMA.FTZ R0, R21, c[0x0][0x2d0], -R2 ;  /* 0x0000b40015007a23 */ /* 0x002fca0000010802 */
[----:B------:R1:W-:Y:S02]  /*4580*/  MUFU.EX2 R119, R0 ;  /* 0x0000000000777308 */ /* 0x0003e40000000800 */
[----:B-1----:R-:W-:-:S06]  /*4590*/  FFMA.FTZ R0, R24, c[0x0][0x2d0], -R2 ;  /* 0x0000b40018007a23 */ /* 0x002fcc0000010802 */
[----:B------:R1:W4:Y:S08]  /*45a0*/  MUFU.EX2 R224, R0 ;  /* 0x0000000000e07308 */ /* 0x0003300000000800 */
[----:B------:R5:W-:Y:S01]  /*45b0*/  MUFU.EX2 R223, R3 ;  /* 0x0000000300df7308 */ /* 0x000be20000000800 */
[----:B-1----:R-:W-:-:S05]  /*45c0*/  FMUL.FTZ R0, R100, c[0x0][0x2d0] ;  /* 0x0000b40064007a20 */ /* 0x002fca0000410000 */
[----:B------:R-:W-:Y:S01]  /*45d0*/  FSEL R0, R0, RZ, P0 ;  /* 0x000000ff00007208 */ /* 0x000fe20000000000 */
[----:B-----5:R-:W-:-:S04]  /*45e0*/  FFMA.FTZ R3, R12, c[0x0][0x2d0], -R2 ;  /* 0x0000b4000c037a23 */ /* 0x020fc80000010802 */
[----:B------:R1:W5:Y:S02]  /*45f0*/  MUFU.EX2 R225, R3 ;  /* 0x0000000300e17308 */ /* 0x0003640000000800 */
[----:B-1----:R-:W-:-:S06]  /*4600*/  FFMA.FTZ R3, R4, c[0x0][0x2d0], -R0 ;  /* 0x0000b40004037a23 */ /* 0x002fcc0000010800 */
[----:B------:R1:W-:Y:S01]  /*4610*/  MUFU.EX2 R112, R3 ;  /* 0x0000000300707308 */ /* 0x0003e20000000800 */
[----:B------:R-:W-:Y:S02]  /*4620*/  FFMA.FTZ R4, R5, c[0x0][0x2d0], -R0 ;  /* 0x0000b40005047a23 */ /* 0x000fe40000010800 */
[----:B-1----:R-:W-:-:S05]  /*4630*/  IMAD.IADD R3, R210, 0x1, R207 ;  /* 0x00000001d2037824 */ /* 0x002fca00078e02cf */
[----:B------:R-:W1:Y:S01]  /*4640*/  LDSM.16.MT88.4 R12, [R3] ;  /* 0x00000000030c783b */ /* 0x000e620000004200 */
[----:B------:R4:W1:Y:S03]  /*4650*/  MUFU.EX2 R102, R4 ;  /* 0x0000000400667308 */ /* 0x0008660000000800 */
[----:B------:R-:W1:Y:S04]  /*4660*/  LDSM.16.MT88.4 R28, [R3+0x800] ;  /* 0x00080000031c783b */ /* 0x000e680000004200 */
[----:B------:R-:W1:Y:S01]  /*4670*/  LDSM.16.MT88.4 R24, [R3+0x3000] ;  /* 0x003000000318783b */ /* 0x000e620000004200 */
[----:B---3--:R-:W-:Y:S02]  /*4680*/  F2FP.BF16.PACK_AB R20, R116, R117 ;  /* 0x000000757414723e */ /* 0x008fe400000010ff */
[----:B--2---:R-:W-:Y:S01]  /*4690*/  F2FP.BF16.PACK_AB R22, R118, R115 ;  /* 0x000000737616723e */ /* 0x004fe200000010ff */
[----:B------:R-:W2:Y:S04]  /*46a0*/  LDSM.16.MT88.4 R32, [R3+0x3800] ;  /* 0x003800000320783b */ /* 0x000ea80000004200 */
[----:B------:R-:W3:Y:S01]  /*46b0*/  LDSM.16.MT88.4 R40, [R3+0x6000] ;  /* 0x006000000328783b */ /* 0x000ee20000004200 */
[----:B----4-:R-:W-:Y:S01]  /*46c0*/  FFMA.FTZ R4, R11, c[0x0][0x2d0], -R0 ;  /* 0x0000b4000b047a23 */ /* 0x010fe20000010800 */
[----:B------:R-:W-:-:S02]  /*46d0*/  F2FP.BF16.PACK_AB R16, R224, R119 ;  /* 0x00000077e010723e */ /* 0x000fc400000010ff */
[----:B-----5:R-:W-:Y:S01]  /*46e0*/  F2FP.BF16.PACK_AB R18, R225, R223 ;  /* 0x000000dfe112723e */ /* 0x020fe200000010ff */
[----:B------:R4:W-:Y:S01]  /*46f0*/  MUFU.EX2 R113, R4 ;  /* 0x0000000400717308 */ /* 0x0009e20000000800 */
[----:B------:R-:W-:Y:S01]  /*4700*/  LDSM.16.MT88.4 R136, [R3+0x2800] ;  /* 0x002800000388783b */ /* 0x000fe20000004200 */
[----:B----4-:R-:W-:-:S06]  /*4710*/  FFMA.FTZ R4, R10, c[0x0][0x2d0], -R0 ;  /* 0x0000b4000a047a23 */ /* 0x010fcc0000010800 */
[----:B------:R4:W5:Y:S01]  /*4720*/  MUFU.EX2 R114, R4 ;  /* 0x0000000400727308 */ /* 0x0009620000000800 */
[----:B-1----:R-:W-:Y:S01]  /*4730*/  F2FP.BF16.PACK_AB R21, R102, R112 ;  /* 0x000000706615723e */ /* 0x002fe200000010ff */
[----:B----4-:R-:W-:-:S06]  /*4740*/  FFMA.FTZ R4, R9, c[0x0][0x2d0], -R0 ;  /* 0x0000b40009047a23 */ /* 0x010fcc0000010800 */
[----:B------:R1:W-:Y:S01]  /*4750*/  MUFU.EX2 R216, R4 ;  /* 0x0000000400d87308 */ /* 0x0003e20000000800 */
[----:B-----5:R-:W-:Y:S01]  /*4760*/  F2FP.BF16.PACK_AB R23, R114, R113 ;  /* 0x000000717217723e */ /* 0x020fe200000010ff */
[----:B-1----:R-:W-:-:S06]  /*4770*/  FFMA.FTZ R4, R8, c[0x0][0x2d0], -R0 ;  /* 0x0000b40008047a23 */ /* 0x002fcc0000010800 */
[----:B------:R1:W4:Y:S01]  /*4780*/  MUFU.EX2 R215, R4 ;  /* 0x0000000400d77308 */ /* 0x0003220000000800 */
[----:B------:R-:W-:Y:S01]  /*4790*/  HMMA.16816.F32.BF16 R8, R20, R12, RZ ;  /* 0x0000000c1408723c */ /* 0x000fe200000418ff */
[----:B-1----:R-:W-:-:S06]  /*47a0*/  FFMA.FTZ R4, R6, c[0x0][0x2d0], -R0 ;  /* 0x0000b40006047a23 */ /* 0x002fcc0000010800 */
[----:B------:R1:W-:Y:S02]  /*47b0*/  MUFU.EX2 R219, R4 ;  /* 0x0000000400db7308 */ /* 0x0003e40000000800 */
[----:B-1----:R-:W-:-:S06]  /*47c0*/  FFMA.FTZ R4, R7, c[0x0][0x2d0], -R0 ;  /* 0x0000b40007047a23 */ /* 0x002fcc0000010800 */
[----:B------:R1:W5:Y:S01]  /*47d0*/  MUFU.EX2 R220, R4 ;  /* 0x0000000400dc7308 */ /* 0x0003620000000800 */
[----:B----4-:R-:W-:Y:S01]  /*47e0*/  F2FP.BF16.PACK_AB R17, R215, R216 ;  /* 0x000000d8d711723e */ /* 0x010fe200000010ff */
[----:B------:R-:W-:Y:S01]  /*47f0*/  HMMA.16816.F32.BF16 R12, R20, R14, RZ ;  /* 0x0000000e140c723c */ /* 0x000fe200000418ff */
[----:B-1----:R-:W-:Y:S01]  /*4800*/  FFMA.FTZ R4, R36, c[0x0][0x2d0], -R2 ;  /* 0x0000b40024047a23 */ /* 0x002fe20000010802 */
[----:B-----5:R-:W-:-:S04]  /*4810*/  F2FP.BF16.PACK_AB R19, R220, R219 ;  /* 0x000000dbdc13723e */ /* 0x020fc800000010ff */
[----:B------:R1:W-:Y:S03]  /*4820*/  MUFU.EX2 R217, R4 ;  /* 0x0000000400d97308 */ /* 0x0003e60000000800 */
[----:B------:R-:W-:Y:S01]  /*4830*/  HMMA.16816.F32.BF16 R76, R16, R28, R8 ;  /* 0x0000001c104c723c */ /* 0x000fe20000041808 */
[----:B-1----:R-:W-:-:S07]  /*4840*/  FFMA.FTZ R4, R37, c[0x0][0x2d0], -R2 ;  /* 0x0000b40025047a23 */ /* 0x002fce0000010802 */
[----:B------:R-:W-:Y:S01]  /*4850*/  HMMA.16816.F32.BF16 R8, R20, R24, RZ ;  /* 0x000000181408723c */ /* 0x000fe200000418ff */
[----:B------:R-:W1:Y:S01]  /*4860*/  LDSM.16.MT88.4 R36, [R3+0x6800] ;  /* 0x006800000324783b */ /* 0x000e620000004200 */
[----:B------:R4:W5:Y:S02]  /*4870*/  MUFU.EX2 R218, R4 ;  /* 0x0000000400da7308 */ /* 0x0009640000000800 */
[----:B----4-:R-:W-:-:S06]  /*4880*/  FFMA.FTZ R4, R52, c[0x0][0x2d0], -R2 ;  /* 0x0000b40034047a23 */ /* 0x010fcc0000010802 */
[----:B------:R4:W-:Y:S02]  /*4890*/  MUFU.EX2 R221, R4 ;  /* 0x0000000400dd7308 */ /* 0x0009e40000000800 */
[----:B----4-:R-:W-:-:S06]  /*48a0*/  FFMA.FTZ R4, R53, c[0x0][0x2d0], -R2 ;  /* 0x0000b40035047a23 */ /* 0x010fcc0000010802 */
[----:B------:R4:W-:Y:S02]  /*48b0*/  MUFU.EX2 R222, R4 ;  /* 0x0000000400de7308 */ /* 0x0009e40000000800 */
[----:B----4-:R-:W-:-:S06]  /*48c0*/  FFMA.FTZ R4, R54, c[0x0][0x2d0], -R2 ;  /* 0x0000b40036047a23 */ /* 0x010fcc0000010802 */
[----:B------:R4:W-:Y:S01]  /*48d0*/  MUFU.EX2 R105, R4 ;  /* 0x0000000400697308 */ /* 0x0009e20000000800 */
[----:B------:R-:W-:Y:S01]  /*48e0*/  HMMA.16816.F32.BF16 R72, R16, R30, R12 ;  /* 0x0000001e1048723c */ /* 0x000fe2000004180c */
[----:B------:R-:W1:Y:S01]  /*48f0*/  LDSM.16.MT88.4 R28, [R3+0x1000] ;  /* 0x00100000031c783b */ /* 0x000e620000004200 */
[----:B----4-:R-:W-:-:S05]  /*4900*/  FFMA.FTZ R4, R55, c[0x0][0x2d0], -R2 ;  /* 0x0000b40037047a23 */ /* 0x010fca0000010802 */
[----:B------:R4:W-:Y:S01]  /*4910*/  MUFU.EX2 R106, R4 ;  /* 0x00000004006a7308 */ /* 0x0009e20000000800 */
[----:B------:R-:W-:Y:S01]  /*4920*/  HMMA.16816.F32.BF16 R24, R20, R26, RZ ;  /* 0x0000001a1418723c */ /* 0x000fe200000418ff */
[----:B----4-:R-:W-:-:S06]  /*4930*/  FFMA.FTZ R4, R56, c[0x0][0x2d0], -R2 ;  /* 0x0000b40038047a23 */ /* 0x010fcc0000010802 */
[----:B------:R4:W-:Y:S01]  /*4940*/  MUFU.EX2 R107, R4 ;  /* 0x00000004006b7308 */ /* 0x0009e20000000800 */
[----:B--2---:R-:W-:Y:S08]  /*4950*/  HMMA.16816.F32.BF16 R68, R16, R32, R8 ;  /* 0x000000201044723c */ /* 0x004ff00000041808 */
[----:B---3--:R-:W-:Y:S01]  /*4960*/  HMMA.16816.F32.BF16 R8, R20, R40, RZ ;  /* 0x000000281408723c */ /* 0x008fe200000418ff */
[----:B----4-:R-:W-:-:S04]  /*4970*/  FFMA.FTZ R4, R49, c[0x0][0x2d0], -R0 ;  /* 0x0000b40031047a23 */ /* 0x010fc80000010800 */
[----:B------:R2:W-:Y:S03]  /*4980*/  MUFU.EX2 R204, R4 ;  /* 0x0000000400cc7308 */ /* 0x0005e60000000800 */
[----:B------:R-:W-:Y:S01]  /*4990*/  HMMA.16816.F32.BF16 R12, R20, R42, RZ ;  /* 0x0000002a140c723c */ /* 0x000fe200000418ff */
[----:B--2---:R-:W-:-:S04]  /*49a0*/  FFMA.FTZ R4, R48, c[0x0][0x2d0], -R0 ;  /* 0x0000b40030047a23 */ /* 0x004fc80000010800 */
[----:B------:R2:W3:Y:S02]  /*49b0*/  MUFU.EX2 R103, R4 ;  /* 0x0000000400677308 */ /* 0x0004e40000000800 */
[----:B--2---:R-:W-:-:S06]  /*49c0*/  FFMA.FTZ R4, R50, c[0x0][0x2d0], -R0 ;  /* 0x0000b40032047a23 */ /* 0x004fcc0000010800 */
[----:B------:R2:W-:Y:S01]  /*49d0*/  MUFU.EX2 R205, R4 ;  /* 0x0000000400cd7308 */ /* 0x0005e20000000800 */
[----:B------:R-:W-:Y:S01]  /*49e0*/  HMMA.16816.F32.BF16 R60, R16, R34, R24 ;  /* 0x00000022103c723c */ /* 0x000fe20000041818 */
[----:B------:R-:W4:Y:S01]  /*49f0*/  LDSM.16.MT88.4 R32, [R210+0x800] ;  /* 0x00080000d220783b */ /* 0x000f220000004200 */
[----:B--2---:R-:W-:-:S06]  /*4a00*/  FFMA.FTZ R4, R51, c[0x0][0x2d0], -R0 ;  /* 0x0000b40033047a23 */ /* 0x004fcc0000010800 */
[----:B-1----:R-:W-:Y:S01]  /*4a10*/  HMMA.16816.F32.BF16 R56, R16, R36, R8 ;  /* 0x000000241038723c */ /* 0x002fe20000041808 */
[----:B------:R-:W-:Y:S01]  /*4a20*/  LDSM.16.MT88.4 R48, [R3+0x7000] ;  /* 0x007000000330783b */ /* 0x000fe20000004200 */
[----:B------:R1:W2:Y:S06]  /*4a30*/  MUFU.EX2 R104, R4 ;  /* 0x0000000400687308 */ /* 0x0002ac0000000800 */
[C---:B------:R-:W-:Y:S08]  /*4a40*/  HMMA.16816.F32.BF16 R24, R20.reuse, R44, RZ ;  /* 0x0000002c1418723c */ /* 0x040ff000000418ff */
[----:B------:R-:W-:Y:S01]  /*4a50*/  HMMA.16816.F32.BF16 R8, R20, R46, RZ ;  /* 0x0000002e1408723c */ /* 0x000fe200000418ff */
[----:B------:R-:W4:Y:S01]  /*4a60*/  LDSM.16.MT88.4 R44, [R3+0x4000] ;  /* 0x00400000032c783b */ /* 0x000f220000004200 */
[----:B-1----:R-:W-:-:S04]  /*4a70*/  FFMA.FTZ R4, R82, c[0x0][0x2d0], -R2 ;  /* 0x0000b40052047a23 */ /* 0x002fc80000010802 */
[----:B------:R1:W-:Y:S02]  /*4a80*/  MUFU.EX2 R99, R4 ;  /* 0x0000000400637308 */ /* 0x0003e40000000800 */
[----:B------:R-:W-:Y:S07]  /*4a90*/  HMMA.16816.F32.BF16 R52, R16, R38, R12 ;  /* 0x000000261034723c */ /* 0x000fee000004180c */
[----:B-----5:R-:W-:Y:S02]  /*4aa0*/  F2FP.BF16.PACK_AB R12, R218, R217 ;  /* 0x000000d9da0c723e */ /* 0x020fe400000010ff */
[----:B---3--:R-:W-:-:S02]  /*4ab0*/  F2FP.BF16.PACK_AB R13, R103, R204 ;  /* 0x000000cc670d723e */ /* 0x008fc400000010ff */
[----:B------:R-:W-:Y:S01]  /*4ac0*/  F2FP.BF16.PACK_AB R14, R222, R221 ;  /* 0x000000ddde0e723e */ /* 0x000fe200000010ff */
[----:B-1----:R-:W-:Y:S01]  /*4ad0*/  FFMA.FTZ R4, R81, c[0x0][0x2d0], -R2 ;  /* 0x0000b40051047a23 */ /* 0x002fe20000010802 */
[----:B--2---:R-:W-:-:S03]  /*4ae0*/  F2FP.BF16.PACK_AB R15, R104, R205 ;  /* 0x000000cd680f723e */ /* 0x004fc600000010ff */
[----:B------:R1:W-:Y:S04]  /*4af0*/  MUFU.EX2 R98, R4 ;  /* 0x0000000400627308 */ /* 0x0003e80000000800 */
[----:B------:R-:W-:Y:S01]  /*4b00*/  HMMA.16816.F32.BF16 R40, R12, R28, R76 ;  /* 0x0000001c0c28723c */ /* 0x000fe2000004184c */
[----:B-1----:R-:W-:-:S07]  /*4b10*/  FFMA.FTZ R4, R85, c[0x0][0x2d0], -R2 ;  /* 0x0000b40055047a23 */ /* 0x002fce0000010802 */
[----:B------:R-:W-:Y:S01]  /*4b20*/  HMMA.16816.F32.BF16 R36, R12, R30, R72 ;  /* 0x0000001e0c24723c */ /* 0x000fe20000041848 */
[----:B------:R-:W1:Y:S01]  /*4b30*/  LDSM.16.MT88.4 R28, [R3+0x1800] ;  /* 0x00180000031c783b */ /* 0x000e620000004200 */
[----:B------:R2:W-:Y:S02]  /*4b40*/  MUFU.EX2 R85, R4 ;  /* 0x0000000400557308 */ /* 0x0005e40000000800 */
[----:B--2---:R-:W-:-:S06]  /*4b50*/  FFMA.FTZ R4, R64, c[0x0][0x2d0], -R0 ;  /* 0x0000b40040047a23 */ /* 0x004fcc0000010800 */
[----:B------:R2:W-:Y:S02]  /*4b60*/  MUFU.EX2 R252, R4 ;  /* 0x0000000400fc7308 */ /* 0x0005e40000000800 */
[----:B--2---:R-:W-:-:S06]  /*4b70*/  FFMA.FTZ R4, R65, c[0x0][0x2d0], -R0 ;  /* 0x0000b40041047a23 */ /* 0x004fcc0000010800 */
[----:B------:R2:W3:Y:S02]  /*4b80*/  MUFU.EX2 R251, R4 ;  /* 0x0000000400fb7308 */ /* 0x0004e40000000800 */
[----:B--2---:R-:W-:-:S06]  /*4b90*/  FFMA.FTZ R4, R66, c[0x0][0x2d0], -R0 ;  /* 0x0000b40042047a23 */ /* 0x004fcc0000010800 */
[----:B------:R2:W-:Y:S01]  /*4ba0*/  MUFU.EX2 R250, R4 ;  /* 0x0000000400fa7308 */ /* 0x0005e20000000800 */
[----:B----4-:R-:W-:Y:S01]  /*4bb0*/  HMMA.16816.F32.BF16 R232, R16, R32, R24 ;  /* 0x0000002010e8723c */ /* 0x010fe20000041818 */
[----:B------:R-:W4:Y:S01]  /*4bc0*/  LDSM.16.MT88.4 R24, [R3+0x4800] ;  /* 0x004800000318783b */ /* 0x000f220000004200 */
[----:B--2---:R-:W-:-:S06]  /*4bd0*/  FFMA.FTZ R4, R67, c[0x0][0x2d0], -R0 ;  /* 0x0000b40043047a23 */ /* 0x004fcc0000010800 */
[----:B------:R-:W-:Y:S01]  /*4be0*/  HMMA.16816.F32.BF16 R228, R16, R34, R8 ;  /* 0x0000002210e4723c */ /* 0x000fe20000041808 */
[----:B------:R-:W-:Y:S01]  /*4bf0*/  IMAD.MOV.U32 R72, RZ, RZ, R107 ;  /* 0x000000ffff487224 */ /* 0x000fe200078e006b */
[----:B------:R-:W-:Y:S01]  /*4c00*/  LDSM.16.MT88.4 R64, [R210+0x3000] ;  /* 0x00300000d240783b */ /* 0x000fe20000004200 */
[----:B------:R2:W5:Y:S01]  /*4c10*/  MUFU.EX2 R248, R4 ;  /* 0x0000000400f87308 */ /* 0x0005620000000800 */
[----:B------:R-:W-:Y:S02]  /*4c20*/  IMAD.MOV.U32 R73, RZ, RZ, R106 ;  /* 0x000000ffff497224 */ /* 0x000fe400078e006a */
[----:B------:R-:W-:Y:S02]  /*4c30*/  IMAD.MOV.U32 R74, RZ, RZ, R105 ;  /* 0x000000ffff4a7224 */ /* 0x000fe400078e0069 */
[----:B------:R-:W-:Y:S01]  /*4c40*/  HMMA.16816.F32.BF16 R32, R12, R44, R68 ;  /* 0x0000002c0c20723c */ /* 0x000fe20000041844 */
[----:B---3--:R-:W-:-:S06]  /*4c50*/  F2FP.BF16.PACK_AB R9, R251, R252 ;  /* 0x000000fcfb09723e */ /* 0x008fcc00000010ff */
[----:B------:R-:W-:Y:S02]  /*4c60*/  IMAD.MOV.U32 R71, RZ, RZ, R99 ;  /* 0x000000ffff477224 */ /* 0x000fe400078e0063 */
[----:B--2---:R-:W-:-:S04]  /*4c70*/  FFMA.FTZ R4, R88, c[0x0][0x2d0], -R2 ;  /* 0x0000b40058047a23 */ /* 0x004fc80000010802 */
[----:B------:R2:W-:Y:S01]  /*4c80*/  MUFU.EX2 R249, R4 ;  /* 0x0000000400f97308 */ /* 0x0005e20000000800 */
[----:B------:R-:W-:Y:S02]  /*4c90*/  F2FP.BF16.PACK_AB R8, R73, R74 ;  /* 0x0000004a4908723e */ /* 0x000fe400000010ff */
[----:B------:R-:W-:Y:S02]  /*4ca0*/  F2FP.BF16.PACK_AB R10, R71, R72 ;  /* 0x00000048470a723e */ /* 0x000fe400000010ff */
[----:B-----5:R-:W-:Y:S01]  /*4cb0*/  F2FP.BF16.PACK_AB R11, R248, R250 ;  /* 0x000000faf80b723e */ /* 0x020fe200000010ff */
[----:B------:R-:W-:Y:S01]  /*4cc0*/  HMMA.16816.F32.BF16 R56, R12, R48, R56 ;  /* 0x000000300c38723c */ /* 0x000fe20000041838 */
[----:B--2---:R-:W-:-:S04]  /*4cd0*/  FFMA.FTZ R4, R87, c[0x0][0x2d0], -R2 ;  /* 0x0000b40057047a23 */ /* 0x004fc80000010802 */
[----:B------:R2:W3:Y:S03]  /*4ce0*/  MUFU.EX2 R247, R4 ;  /* 0x0000000400f77308 */ /* 0x0004e60000000800 */
[----:B------:R-:W-:Y:S08]  /*4cf0*/  HMMA.16816.F32.BF16 R52, R12, R50, R52 ;  /* 0x000000320c34723c */ /* 0x000ff00000041834 */
[----:B-1----:R-:W-:Y:S01]  /*4d00*/  HMMA.16816.F32.BF16 R48, R8, R28, R40 ;  /* 0x0000001c0830723c */ /* 0x002fe20000041828 */
[----:B--2---:R-:W-:-:S07]  /*4d10*/  FFMA.FTZ R4, R90, c[0x0][0x2d0], -R2 ;  /* 0x0000b4005a047a23 */ /* 0x004fce0000010802 */
[----:B------:R-:W-:Y:S01]  /*4d20*/  HMMA.16816.F32.BF16 R44, R12, R46, R60 ;  /* 0x0000002e0c2c723c */ /* 0x000fe2000004183c */
[----:B------:R-:W1:Y:S01]  /*4d30*/  LDSM.16.MT88.4 R60, [R3+0x7800] ;  /* 0x00780000033c783b */ /* 0x000e620000004200 */
[----:B------:R2:W-:Y:S06]  /*4d40*/  MUFU.EX2 R246, R4 ;  /* 0x0000000400f67308 */ /* 0x0005ec0000000800 */
[----:B------:R-:W-:Y:S01]  /*4d50*/  HMMA.16816.F32.BF16 R40, R8, R30, R36 ;  /* 0x0000001e0828723c */ /* 0x000fe20000041824 */
[----:B------:R-:W5:Y:S01]  /*4d60*/  LDSM.16.MT88.4 R36, [R3+0x2000] ;  /* 0x002000000324783b */ /* 0x000f620000004200 */
[----:B--2---:R-:W-:-:S04]  /*4d70*/  FFMA.FTZ R4, R80, c[0x0][0x2d0], -R0 ;  /* 0x0000b40050047a23 */ /* 0x004fc80000010800 */
[----:B------:R2:W-:Y:S02]  /*4d80*/  MUFU.EX2 R245, R4 ;  /* 0x0000000400f57308 */ /* 0x0005e40000000800 */
[----:B--2---:R-:W-:Y:S01]  /*4d90*/  FFMA.FTZ R4, R83, c[0x0][0x2d0], -R0 ;  /* 0x0000b40053047a23 */ /* 0x004fe20000010800 */
[----:B----4-:R-:W-:Y:S01]  /*4da0*/  HMMA.16816.F32.BF16 R32, R8, R24, R32 ;  /* 0x000000180820723c */ /* 0x010fe20000041820 */
[----:B------:R-:W-:Y:S01]  /*4db0*/  IMAD.MOV.U32 R70, RZ, RZ, R98 ;  /* 0x000000ffff467224 */ /* 0x000fe200078e0062 */
[----:B---3--:R-:W-:-:S03]  /*4dc0*/  F2FP.BF16.PACK_AB R6, R247, R249 ;  /* 0x000000f9f706723e */ /* 0x008fc600000010ff */
[----:B------:R2:W3:Y:S01]  /*4dd0*/  MUFU.EX2 R244, R4 ;  /* 0x0000000400f47308 */ /* 0x0004e20000000800 */
[----:B------:R-:W-:Y:S01]  /*4de0*/  IMAD.MOV.U32 R75, RZ, RZ, R104 ;  /* 0x000000ffff4b7224 */ /* 0x000fe200078e0068 */
[----:B------:R-:W-:Y:S01]  /*4df0*/  LDSM.16.MT88.4 R80, [R3+0x8800] ;  /* 0x008800000350783b */ /* 0x000fe20000004200 */
[C---:B------:R-:W-:Y:S03]  /*4e00*/  HMMA.16816.F32.BF16 R28, R8.reuse, R26, R44 ;  /* 0x0000001a081c723c */ /* 0x040fe6000004182c */
[----:B------:R-:W4:Y:S04]  /*4e10*/  LDSM.16.MT88.4 R24, [R3+0x5000] ;  /* 0x005000000318783b */ /* 0x000f280000004200 */
[----:B------:R-:W4:Y:S01]  /*4e20*/  LDSM.16.MT88.4 R44, [R3+0x8000] ;  /* 0x00800000032c783b */ /* 0x000f220000004200 */
[----:B-1----:R-:W-:Y:S03]  /*4e30*/  HMMA.16816.F32.BF16 R52, R8, R62, R52 ;  /* 0x0000003e0834723c */ /* 0x002fe60000041834 */
[----:B------:R-:W-:Y:S01]  /*4e40*/  LDSM.16.MT88.4 R104, [R3+0x5800] ;  /* 0x005800000368783b */ /* 0x000fe20000004200 */
[----:B--2---:R-:W-:-:S04]  /*4e50*/  FFMA.FTZ R4, R84, c[0x0][0x2d0], -R0 ;  /* 0x0000b40054047a23 */ /* 0x004fc80000010800 */
[----:B------:R1:W-:Y:S02]  /*4e60*/  MUFU.EX2 R243, R4 ;  /* 0x0000000400f37308 */ /* 0x0003e40000000800 */
[----:B-1----:R-:W-:-:S06]  /*4e70*/  FFMA.FTZ R4, R86, c[0x0][0x2d0], -R0 ;  /* 0x0000b40056047a23 */ /* 0x002fcc0000010800 */
[----:B------:R1:W2:Y:S01]  /*4e80*/  MUFU.EX2 R242, R4 ;  /* 0x0000000400f27308 */ /* 0x0002a20000000800 */
[----:B---3--:R-:W-:Y:S01]  /*4e90*/  F2FP.BF16.PACK_AB R5, R244, R245 ;  /* 0x000000f5f405723e */ /* 0x008fe200000010ff */
[----:B-1----:R-:W-:-:S06]  /*4ea0*/  FFMA.FTZ R4, R96, c[0x0][0x2d0], -R2 ;  /* 0x0000b40060047a23 */ /* 0x002fcc0000010802 */
[----:B------:R1:W3:Y:S01]  /*4eb0*/  MUFU.EX2 R241, R4 ;  /* 0x0000000400f17308 */ /* 0x0002e20000000800 */
[----:B--2---:R-:W-:Y:S01]  /*4ec0*/  F2FP.BF16.PACK_AB R7, R242, R243 ;  /* 0x000000f3f207723e */ /* 0x004fe200000010ff */
[--C-:B-1----:R-:W-:Y:S02]  /*4ed0*/  FFMA.FTZ R4, R95, c[0x0][0x2d0], -R2.reuse ;  /* 0x0000b4005f047a23 */ /* 0x102fe40000010802 */
[----:B------:R-:W-:-:S04]  /*4ee0*/  FFMA.FTZ R2, R94, c[0x0][0x2d0], -R2 ;  /* 0x0000b4005e027a23 */ /* 0x000fc80000010802 */
[----:B------:R1:W-:Y:S08]  /*4ef0*/  MUFU.EX2 R240, R4 ;  /* 0x0000000400f07308 */ /* 0x0003f00000000800 */
[----:B------:R2:W-:Y:S01]  /*4f00*/  MUFU.EX2 R239, R2 ;  /* 0x0000000200ef7308 */ /* 0x0005e20000000800 */
[----:B-1----:R-:W-:Y:S01]  /*4f10*/  F2FP.BF16.PACK_AB R4, R85, R70 ;  /* 0x000000465504723e */ /* 0x002fe200000010ff */
[----:B--2---:R-:W-:-:S06]  /*4f20*/  FFMA.FTZ R2, R89, c[0x0][0x2d0], -R0 ;  /* 0x0000b40059027a23 */ /* 0x004fcc0000010800 */
[C---:B-----5:R-:W-:Y:S01]  /*4f30*/  HMMA.16816.F32.BF16 R48, R4.reuse, R36, R48 ;  /* 0x000000240430723c */ /* 0x060fe20000041830 */
[----:B------:R1:W-:Y:S07]  /*4f40*/  MUFU.EX2 R238, R2 ;  /* 0x0000000200ee7308 */ /* 0x0003ee0000000800 */
[----:B------:R-:W-:Y:S01]  /*4f50*/  HMMA.16816.F32.BF16 R40, R4, R38, R40 ;  /* 0x000000260428723c */ /* 0x000fe20000041828 */
[----:B------:R-:W2:Y:S01]  /*4f60*/  LDSM.16.MT88.4 R36, [R211] ;  /* 0x00000000d324783b */ /* 0x000ea20000004200 */
[----:B-1----:R-:W-:-:S04]  /*4f70*/  FFMA.FTZ R2, R91, c[0x0][0x2d0], -R0 ;  /* 0x0000b4005b027a23 */ /* 0x002fc80000010800 */
[----:B------:R1:W5:Y:S02]  /*4f80*/  MUFU.EX2 R237, R2 ;  /* 0x0000000200ed7308 */ /* 0x0003640000000800 */
[----:B------:R-:W-:Y:S01]  /*4f90*/  HMMA.16816.F32.BF16 R56, R8, R60, R56 ;  /* 0x0000003c0838723c */ /* 0x000fe20000041838 */
[----:B-1----:R-:W-:-:S05]  /*4fa0*/  FFMA.FTZ R2, R92, c[0x0][0x2d0], -R0 ;  /* 0x0000b4005c027a23 */ /* 0x002fca0000010800 */
[----:B------:R1:W-:Y:S02]  /*4fb0*/  MUFU.EX2 R236, R2 ;  /* 0x0000000200ec7308 */ /* 0x0003e40000000800 */
[----:B----4-:R-:W-:Y:S01]  /*4fc0*/  HMMA.16816.F32.BF16 R32, R4, R24, R32 ;  /* 0x000000180420723c */ /* 0x010fe20000041820 */
[----:B-1----:R-:W-:Y:S02]  /*4fd0*/  FFMA.FTZ R2, R93, c[0x0][0x2d0], -R0 ;  /* 0x0000b4005d027a23 */ /* 0x002fe40000010800 */
[----:B------:R-:W-:-:S03]  /*4fe0*/  IMAD.IADD R0, R207, 0x1, R211 ;  /* 0x00000001cf007824 */ /* 0x000fc600078e02d3 */
[----:B------:R-:W1:Y:S02]  /*4ff0*/  MUFU.EX2 R227, R2 ;  /* 0x0000000200e37308 */ /* 0x000e640000000800 */
[----:B------:R-:W4:Y:S01]  /*5000*/  LDSM.16.MT88.4 R60, [R0] ;  /* 0x00000000003c783b */ /* 0x000f220000004200 */
[----:B------:R-:W-:Y:S01]  /*5010*/  HMMA.16816.F32.BF16 R28, R4, R26, R28 ;  /* 0x0000001a041c723c */ /* 0x000fe2000004181c */
[----:B---3--:R-:W-:-:S07]  /*5020*/  F2FP.BF16.PACK_AB R96, R241, R246 ;  /* 0x000000f6f160723e */ /* 0x008fce00000010ff */
[C---:B------:R-:W-:Y:S01]  /*5030*/  HMMA.16816.F32.BF16 R24, R4.reuse, R46, R52 ;  /* 0x0000002e0418723c */ /* 0x040fe20000041834 */
[----:B------:R-:W3:Y:S01]  /*5040*/  LDSM.16.MT88.4 R52, [R211+0x800] ;  /* 0x00080000d334783b */ /* 0x000ee20000004200 */
[----:B-----5:R-:W-:Y:S02]  /*5050*/  F2FP.BF16.PACK_AB R97, R237, R238 ;  /* 0x000000eeed61723e */ /* 0x020fe400000010ff */
[----:B------:R-:W-:Y:S02]  /*5060*/  F2FP.BF16.PACK_AB R98, R239, R240 ;  /* 0x000000f0ef62723e */ /* 0x000fe400000010ff */
[----:B-1----:R-:W-:Y:S02]  /*5070*/  F2FP.BF16.PACK_AB R99, R227, R236 ;  /* 0x000000ece363723e */ /* 0x002fe400000010ff */
[----:B------:R-:W-:Y:S01]  /*5080*/  HMMA.16816.F32.BF16 R76, R4, R44, R56 ;  /* 0x0000002c044c723c */ /* 0x000fe20000041838 */
[----:B------:R-:W-:Y:S04]  /*5090*/  LDSM.16.MT88.4 R44, [R211+0x3000] ;  /* 0x00300000d32c783b */ /* 0x000fe80000004200 */
[----:B------:R-:W-:Y:S03]  /*50a0*/  LDSM.16.MT88.4 R56, [R210+0x3800] ;  /* 0x00380000d238783b */ /* 0x000fe60000004200 */
[C---:B------:R-:W-:Y:S01]  /*50b0*/  HMMA.16816.F32.BF16 R140, R96.reuse, R136, R48 ;  /* 0x00000088608c723c */ /* 0x040fe20000041830 */
[----:B------:R-:W1:Y:S07]  /*50c0*/  LDSM.16.MT88.4 R48, [R0+0x800] ;  /* 0x000800000030783b */ /* 0x000e6e0000004200 */
[----:B------:R-:W-:Y:S08]  /*50d0*/  HMMA.16816.F32.BF16 R136, R96, R138, R40 ;  /* 0x0000008a6088723c */ /* 0x000ff00000041828 */
[C---:B--2---:R-:W-:Y:S08]  /*50e0*/  HMMA.16816.F32.BF16 R40, R20.reuse, R36, RZ ;  /* 0x000000241428723c */ /* 0x044ff000000418ff */
[----:B------:R-:W-:Y:S08]  /*50f0*/  HMMA.16816.F32.BF16 R36, R20, R38, RZ ;  /* 0x000000261424723c */ /* 0x000ff000000418ff */
[C---:B------:R-:W-:Y:S08]  /*5100*/  HMMA.16816.F32.BF16 R108, R96.reuse, R104, R32 ;  /* 0x00000068606c723c */ /* 0x040ff00000041820 */
[----:B------:R-:W-:Y:S08]  /*5110*/  HMMA.16816.F32.BF16 R104, R96, R106, R28 ;  /* 0x0000006a6068723c */ /* 0x000ff0000004181c */
[----:B----4-:R-:W-:Y:S08]  /*5120*/  HMMA.16816.F32.BF16 R28, R20, R62, RZ ;  /* 0x0000003e141c723c */ /* 0x010ff000000418ff */
[----:B---3--:R-:W-:Y:S01]  /*5130*/  HMMA.16816.F32.BF16 R144, R16, R54, R36 ;  /* 0x000000361090723c */ /* 0x008fe20000041824 */
[----:B------:R-:W2:Y:S07]  /*5140*/  LDSM.16.MT88.4 R36, [R211+0x3800] ;  /* 0x00380000d324783b */ /* 0x000eae0000004200 */
[C---:B------:R-:W-:Y:S08]  /*5150*/  HMMA.16816.F32.BF16 R76, R96.reuse, R80, R76 ;  /* 0x00000050604c723c */ /* 0x040ff0000004184c */
[----:B------:R-:W-:Y:S08]  /*5160*/  HMMA.16816.F32.BF16 R80, R96, R82, R24 ;  /* 0x000000526050723c */ /* 0x000ff00000041818 */
[C---:B------:R-:W-:Y:S08]  /*5170*/  HMMA.16816.F32.BF16 R24, R20.reuse, R64, RZ ;  /* 0x000000401418723c */ /* 0x040ff000000418ff */
[----:B------:R-:W-:Y:S08]  /*5180*/  HMMA.16816.F32.BF16 R32, R20, R60, RZ ;  /* 0x0000003c1420723c */ /* 0x000ff000000418ff */
[C---:B-1----:R-:W-:Y:S08]  /*5190*/  HMMA.16816.F32.BF16 R128, R16.reuse, R50, R28 ;  /* 0x000000321080723c */ /* 0x042ff0000004181c */
[----:B------:R-:W-:Y:S01]  /*51a0*/  HMMA.16816.F32.BF16 R200, R16, R52, R40 ;  /* 0x0000003410c8723c */ /* 0x000fe20000041828 */
[----:B------:R-:W1:Y:S07]  /*51b0*/  LDSM.16.MT88.4 R40, [R0+0x3000] ;  /* 0x003000000028783b */ /* 0x000e6e0000004200 */
[----:B------:R-:W-:Y:S08]  /*51c0*/  HMMA.16816.F32.BF16 R28, R20, R44, RZ ;  /* 0x0000002c141c723c */ /* 0x000ff000000418ff */
[----:B------:R-:W-:Y:S08]  /*51d0*/  HMMA.16816.F32.BF16 R148, R16, R56, R24 ;  /* 0x000000381094723c */ /* 0x000ff00000041818 */
[----:B------:R-:W-:Y:S08]  /*51e0*/  HMMA.16816.F32.BF16 R24, R20, R46, RZ ;  /* 0x0000002e1418723c */ /* 0x000ff000000418ff */
[C---:B------:R-:W-:Y:S08]  /*51f0*/  HMMA.16816.F32.BF16 R132, R16.reuse, R48, R32 ;  /* 0x000000301084723c */ /* 0x040ff00000041820 */
[C---:B--2---:R-:W-:Y:S01]  /*5200*/  HMMA.16816.F32.BF16 R48, R16.reuse, R36, R28 ;  /* 0x000000241030723c */ /* 0x044fe2000004181c */
[----:B------:R-:W2:Y:S07]  /*5210*/  LDSM.16.MT88.4 R28, [R0+0x3800] ;  /* 0x00380000001c783b */ /* 0x000eae0000004200 */
[----:B------:R-:W-:Y:S08]  /*5220*/  HMMA.16816.F32.BF16 R120, R16, R38, R24 ;  /* 0x000000261078723c */ /* 0x000ff00000041818 */
[C---:B-1----:R-:W-:Y:S08]  /*5230*/  HMMA.16816.F32.BF16 R24, R20.reuse, R40, RZ ;  /* 0x000000281418723c */ /* 0x042ff000000418ff */
[----:B------:R-:W-:Y:S01]  /*5240*/  HMMA.16816.F32.BF16 R32, R20, R66, RZ ;  /* 0x000000421420723c */ /* 0x000fe200000418ff */
[----:B------:R2:W-:Y:S01]  /*5250*/  STL [R1+0x34], R126 ;  /* 0x0000347e01007387 */ /* 0x0005e20000100800 */
[----:B------:R-:W-:Y:S11]  /*5260*/  FADD.FTZ R3, R112, R102 ;  /* 0x0000006670037221 */ /* 0x000ff60000010000 */
[----:B------:R-:W-:Y:S11]  /*5270*/  @!UPT UIADD3 URZ, URZ, URZ, URZ ;  /* 0x0000003f3f3ff290 */ /* 0x000ff6000fffe03f */
[C---:B------:R-:W-:Y:S01]  /*5280*/  HMMA.16816.F32.BF16 R56, R16.reuse, R58, R32 ;  /* 0x0000003a1038723c */ /* 0x040fe20000041820 */
[----:B------:R-:W1:Y:S07]  /*5290*/  LDSM.16.MT88.4 R32, [R210+0x6000] ;  /* 0x00600000d220783b */ /* 0x000e6e0000004200 */
[----:B--2---:R-:W-:Y:S08]  /*52a0*/  HMMA.16816.F32.BF16 R124, R16, R28, R24 ;  /* 0x0000001c107c723c */ /* 0x004ff00000041818 */
[----:B------:R-:W-:Y:S01]  /*52b0*/  HMMA.16816.F32.BF16 R24, R20, R42, RZ ;  /* 0x0000002a1418723c */ /* 0x000fe200000418ff */
[----:B------:R-:W-:Y:S11]  /*52c0*/  IMAD.MOV.U32 R102, RZ, RZ, R85 ;  /* 0x000000ffff667224 */ /* 0x000ff600078e0055 */
[----:B------:R-:W-:Y:S11]  /*52d0*/  @!UPT UIADD3 URZ, URZ, URZ, URZ ;  /* 0x0000003f3f3ff290 */ /* 0x000ff6000fffe03f */
[----:B------:R-:W-:Y:S01]  /*52e0*/  @!UPT UIADD3 URZ, URZ, URZ, URZ ;  /* 0x0000003f3f3ff290 */ /* 0x000fe2000fffe03f */
[----:B------:R-:W-:Y:S01]  /*52f0*/  HMMA.16816.F32.BF16 R84, R16, R30, R24 ;  /* 0x0000001e1054723c */ /* 0x000fe20000041818 */
[----:B------:R-:W2:Y:S07]  /*5300*/  LDSM.16.MT88.4 R28, [R210+0x6800] ;  /* 0x00680000d21c783b */ /* 0x000eae0000004200 */
[----:B-1----:R-:W-:Y:S01]  /*5310*/  HMMA.16816.F32.BF16 R24, R20, R32, RZ ;  /* 0x000000201418723c */ /* 0x002fe200000418ff */
[----:B------:R-:W-:-:S04]  /*5320*/  FADD.FTZ R2, R117, R116 ;  /* 0x0000007475027221 */ /* 0x000fc80000010000 */
[----:B------:R-:W-:-:S04]  /*5330*/  FADD.FTZ R2, R115, R2 ;  /* 0x0000000273027221 */ /* 0x000fc80000010000 */
[----:B------:R-:W-:-:S04]  /*5340*/  FADD.FTZ R2, R118, R2 ;  /* 0x0000000276027221 */ /* 0x000fc80000010000 */
[----:B------:R-:W-:-:S11]  /*5350*/  FADD.FTZ R2, R119, R2 ;  /* 0x0000000277027221 */ /* 0x000fd60000010000 */
[----:B--2---:R-:W-:Y:S08]  /*5360*/  HMMA.16816.F32.BF16 R116, R16, R28, R24 ;  /* 0x0000001c1074723c */ /* 0x004ff00000041818 */
[----:B------:R-:W-:Y:S01]  /*5370*/  HMMA.16816.F32.BF16 R24, R20, R34, RZ ;  /* 0x000000221418723c */ /* 0x000fe200000418ff */
[----:B------:R-:W1:Y:S01]  /*5380*/  LDSM.16.MT88.4 R32, [R211+0x6000] ;  /* 0x00600000d320783b */ /* 0x000e620000004200 */
[----:B------:R-:W-:-:S04]  /*5390*/  FADD.FTZ R3, R113, R3 ;  /* 0x0000000371037221 */ /* 0x000fc80000010000 */
[----:B------:R-:W-:Y:S11]  /*53a0*/  FADD.FTZ R3, R114, R3 ;  /* 0x0000000372037221 */ /* 0x000ff60000010000 */
[----:B------:R-:W-:Y:S07]  /*53b0*/  @!UPT UIADD3 URZ, URZ, URZ, URZ ;  /* 0x0000003f3f3ff290 */ /* 0x000fee000fffe03f */
[----:B------:R-:W-:Y:S01]  /*53c0*/  HMMA.16816.F32.BF16 R112, R16, R30, R24 ;  /* 0x0000001e1070723c */ /* 0x000fe20000041818 */
[----:B------:R-:W2:Y:S07]  /*53d0*/  LDSM.16.MT88.4 R28, [R211+0x6800] ;  /* 0x00680000d31c783b */ /* 0x000eae0000004200 */
        /* <DEDUP_REMOVED lines=8> */
[----:B------:R-:W1:Y:S01]  /*5460*/  LDSM.16.MT88.4 R24, [R0+0x6000] ;  /* 0x006000000018783b */ /* 0x000e620000004200 */
[----:B------:R-:W-:Y:S02]  /*5470*/  FADD.FTZ R3, R216, R3 ;  /* 0x00000003d8037221 */ /* 0x000fe40000010000 */
[----:B------:R-:W-:-:S04]  /*5480*/  FADD.FTZ R2, R224, R2 ;  /* 0x00000002e0027221 */ /* 0x000fc80000010000 */
[C---:B-1----:R-:W-:Y:S08]  /*5490*/  HMMA.16816.F32.BF16 R28, R20.reuse, R24, RZ ;  /* 0x00000018141c723c */ /* 0x042ff000000418ff */
[----:B------:R-:W-:Y:S01]  /*54a0*/  HMMA.16816.F32.BF16 R20, R20, R26, RZ ;  /* 0x0000001a1414723c */ /* 0x000fe200000418ff */
[----:B------:R-:W1:Y:S01]  /*54b0*/  LDSM.16.MT88.4 R24, [R0+0x6800] ;  /* 0x006800000018783b */ /* 0x000e620000004200 */
[----:B------:R-:W-:-:S02]  /*54c0*/  FADD.FTZ R3, R215, R3 ;  /* 0x00000003d7037221 */ /* 0x000fc40000010000 */
[----:B------:R-:W-:Y:S02]  /*54d0*/  FADD.FTZ R2, R223, R2 ;  /* 0x00000002df027221 */ /* 0x000fe40000010000 */
[----:B------:R-:W-:Y:S02]  /*54e0*/  FADD.FTZ R3, R219, R3 ;  /* 0x00000003db037221 */ /* 0x000fe40000010000 */
[----:B------:R-:W-:Y:S02]  /*54f0*/  FADD.FTZ R2, R225, R2 ;  /* 0x00000002e1027221 */ /* 0x000fe40000010000 */
[----:B------:R-:W-:Y:S02]  /*5500*/  IMAD.MOV.U32 R215, RZ, RZ, R72 ;  /* 0x000000ffffd77224 */ /* 0x000fe400078e0048 */
[----:B------:R-:W-:Y:S02]  /*5510*/  IMAD.MOV.U32 R223, RZ, RZ, R73 ;  /* 0x000000ffffdf7224 */ /* 0x000fe400078e0049 */
[----:B------:R-:W-:-:S02]  /*5520*/  IMAD.MOV.U32 R219, RZ, RZ, R74 ;  /* 0x000000ffffdb7224 */ /* 0x000fc400078e004a */
[----:B------:R-:W-:Y:S02]  /*5530*/  IMAD.MOV.U32 R225, RZ, RZ, R75 ;  /* 0x000000ffffe17224 */ /* 0x000fe400078e004b */
[C---:B-1----:R-:W-:Y:S08]  /*5540*/  HMMA.16816.F32.BF16 R72, R16.reuse, R24, R28 ;  /* 0x000000181048723c */ /* 0x042ff0000004181c */
[----:B------:R-:W-:Y:S01]  /*5550*/  HMMA.16816.F32.BF16 R28, R16, R26, R20 ;  /* 0x0000001a101c723c */ /* 0x000fe20000041814 */
[----:B------:R-:W1:Y:S01]  /*5560*/  LDSM.16.MT88.4 R16, [R210+0x1000] ;  /* 0x00100000d210783b */ /* 0x000e620000004200 */
[----:B------:R-:W-:-:S02]  /*5570*/  IMAD.MOV.U32 R216, RZ, RZ, R70 ;  /* 0x000000ffffd87224 */ /* 0x000fc400078e0046 */
[----:B------:R-:W-:Y:S01]  /*5580*/  IMAD.MOV.U32 R224, RZ, RZ, R71 ;  /* 0x000000ffffe07224 */ /* 0x000fe200078e0047 */
[----:B------:R-:W2:Y:S03]  /*5590*/  LDSM.16.MT88.4 R20, [R211+0x1000] ;  /* 0x00100000d314783b */ /* 0x000ea60000004200 */
        /* <DEDUP_REMOVED lines=26> */
[----:B------:R-:W1:Y:S04]  /*5740*/  LDSM.16.MT88.4 R16, [R211+0x1800] ;  /* 0x00180000d310783b */ /* 0x000e680000004200 */
[----:B------:R-:W3:Y:S03]  /*5750*/  LDSM.16.MT88.4 R12, [R0+0x1800] ;  /* 0x00180000000c783b */ /* 0x000ee60000004200 */
[C---:B--2---:R-:W-:Y:S08]  /*5760*/  HMMA.16816.F32.BF16 R148, R8.reuse, R20, R68 ;  /* 0x000000140894723c */ /* 0x044ff00000041844 */
[C---:B------:R-:W-:Y:S01]  /*5770*/  HMMA.16816.F32.BF16 R92, R8.reuse, R22, R60 ;  /* 0x00000016085c723c */ /* 0x040fe2000004183c */
[----:B------:R-:W2:Y:S07]  /*5780*/  LDSM.16.MT88.4 R20, [R210+0x4800] ;  /* 0x00480000d214783b */ /* 0x000eae0000004200 */
[C---:B-1----:R-:W-:Y:S08]  /*5790*/  HMMA.16816.F32.BF16 R132, R8.reuse, R16, R52 ;  /* 0x000000100884723c */ /* 0x042ff00000041834 */
[C---:B------:R-:W-:Y:S01]  /*57a0*/  HMMA.16816.F32.BF16 R52, R8.reuse, R18, R44 ;  /* 0x000000120834723c */ /* 0x040fe2000004182c */
[----:B------:R-:W1:Y:S07]  /*57b0*/  LDSM.16.MT88.4 R16, [R211+0x4800] ;  /* 0x00480000d310783b */ /* 0x000e6e0000004200 */
        /* <DEDUP_REMOVED lines=12> */
[C---:B--2---:R-:W-:Y:S01]  /*5880*/  HMMA.16816.F32.BF16 R36, R8.reuse, R20, R144 ;  /* 0x000000140824723c */ /* 0x044fe20000041890 */
[----:B------:R-:W-:Y:S01]  /*5890*/  FADD.FTZ R3, R220, R3 ;  /* 0x00000003dc037221 */ /* 0x000fe20000010000 */
[----:B------:R-:W-:Y:S06]  /*58a0*/  LDSM.16.MT88.4 R144, [R210+0x2800] ;  /* 0x00280000d290783b */ /* 0x000fec0000004200 */
[C---:B------:R-:W-:Y:S01]  /*58b0*/  HMMA.16816.F32.BF16 R32, R8.reuse, R22, R128 ;  /* 0x000000160820723c */ /* 0x040fe20000041880 */
[----:B------:R-:W-:Y:S07]  /*58c0*/  LDSM.16.MT88.4 R20, [R210+0x2000] ;  /* 0x00200000d214783b */ /* 0x000fee0000004200 */
[C---:B-1----:R-:W-:Y:S01]  /*58d0*/  HMMA.16816.F32.BF16 R28, R8.reuse, R16, R120 ;  /* 0x00000010081c723c */ /* 0x042fe20000041878 */
[----:B------:R-:W-:Y:S01]  /*58e0*/  FADD.FTZ R2, R217, R2 ;  /* 0x00000002d9027221 */ /* 0x000fe20000010000 */
[----:B------:R-:W-:Y:S06]  /*58f0*/  LDSM.16.MT88.4 R120, [R0+0x2800] ;  /* 0x002800000078783b */ /* 0x000fec0000004200 */
[C---:B------:R-:W-:Y:S01]  /*5900*/  HMMA.16816.F32.BF16 R24, R8.reuse, R18, R116 ;  /* 0x000000120818723c */ /* 0x040fe20000041874 */
[----:B------:R-:W-:Y:S07]  /*5910*/  LDSM.16.MT88.4 R16, [R211+0x2000] ;  /* 0x00200000d310783b */ /* 0x000fee0000004200 */
[C---:B---3--:R-:W-:Y:S08]  /*5920*/  HMMA.16816.F32.BF16 R112, R8.reuse, R12, R112 ;  /* 0x0000000c0870723c */ /* 0x048ff00000041870 */
[----:B------:R-:W-:Y:S01]  /*5930*/  HMMA.16816.F32.BF16 R88, R8, R14, R88 ;  /* 0x0000000e0858723c */ /* 0x000fe20000041858 */
[----:B------:R-:W1:Y:S04]  /*5940*/  LDSM.16.MT88.4 R8, [R210+0x5000] ;  /* 0x00500000d208783b */ /* 0x000e680000004200 */
[----:B------:R-:W2:Y:S01]  /*5950*/  LDSM.16.MT88.4 R12, [R0+0x2000] ;  /* 0x00200000000c783b */ /* 0x000ea20000004200 */
[----:B------:R-:W-:-:S03]  /*5960*/  FADD.FTZ R3, R204, R3 ;  /* 0x00000003cc037221 */ /* 0x000fc60000010000 */
[----:B------:R-:W-:Y:S01]  /*5970*/  LDSM.16.MT88.4 R128, [R211+0x2800] ;  /* 0x00280000d380783b */ /* 0x000fe20000004200 */
        /* <DEDUP_REMOVED lines=11> */
[----:B------:R-:W2:Y:S01]  /*5a30*/  LDSM.16.MT88.4 R12, [R210+0x8000] ;  /* 0x00800000d20c783b */ /* 0x000ea20000004200 */
[----:B------:R-:W-:-:S02]  /*5a40*/  FADD.FTZ R2, R218, R2 ;  /* 0x00000002da027221 */ /* 0x000fc40000010000 */
[----:B------:R-:W-:Y:S01]  /*5a50*/  FADD.FTZ R3, R103, R3 ;  /* 0x0000000367037221 */ /* 0x000fe20000010000 */
[----:B------:R-:W-:Y:S03]  /*5a60*/  LDSM.16.MT88.4 R64, [R0+0x5800] ;  /* 0x005800000040783b */ /* 0x000fe60000004200 */
[C---:B-1----:R-:W-:Y:S01]  /*5a70*/  HMMA.16816.F32.BF16 R28, R4.reuse, R8, R28 ;  /* 0x00000008041c723c */ /* 0x042fe2000004181c */
[----:B------:R-:W-:Y:S07]  /*5a80*/  LDSM.16.MT88.4 R56, [R211+0x5800] ;  /* 0x00580000d338783b */ /* 0x000fee0000004200 */
[----:B------:R-:W-:Y:S01]  /*5a90*/  HMMA.16816.F32.BF16 R24, R4, R10, R24 ;  /* 0x0000000a0418723c */ /* 0x000fe20000041818 */
[----:B------:R-:W1:Y:S01]  /*5aa0*/  LDSM.16.MT88.4 R8, [R0+0x8000] ;  /* 0x008000000008783b */ /* 0x000e620000004200 */
[----:B------:R-:W-:-:S02]  /*5ab0*/  FADD.FTZ R2, R221, R2 ;  /* 0x00000002dd027221 */ /* 0x000fc40000010000 */
[----:B------:R-:W-:Y:S02]  /*5ac0*/  FADD.FTZ R3, R205, R3 ;  /* 0x00000003cd037221 */ /* 0x000fe40000010000 */
[----:B------:R-:W-:Y:S02]  /*5ad0*/  FADD.FTZ R2, R222, R2 ;  /* 0x00000002de027221 */ /* 0x000fe40000010000 */
[----:B---3--:R-:W-:Y:S02]  /*5ae0*/  HMMA.16816.F32.BF16 R68, R4, R20, R68 ;  /* 0x000000140444723c */ /* 0x008fe40000041844 */
[----:B------:R-:W-:-:S06]  /*5af0*/  FADD.FTZ R2, R219, R2 ;  /* 0x00000002db027221 */ /* 0x000fcc0000010000 */
[C---:B------:R-:W-:Y:S08]  /*5b00*/  HMMA.16816.F32.BF16 R60, R4.reuse, R22, R60 ;  /* 0x00000016043c723c */ /* 0x040ff0000004183c */
[C---:B----4-:R-:W-:Y:S08]  /*5b10*/  HMMA.16816.F32.BF16 R48, R4.reuse, R16, R48 ;  /* 0x000000100430723c */ /* 0x050ff00000041830 */
[C---:B------:R-:W-:Y:S08]  /*5b20*/  HMMA.16816.F32.BF16 R44, R4.reuse, R18, R44 ;  /* 0x00000012042c723c */ /* 0x040ff0000004182c */
[C---:B--2---:R-:W-:Y:S08]  /*5b30*/  HMMA.16816.F32.BF16 R36, R4.reuse, R12, R36 ;  /* 0x0000000c0424723c */ /* 0x044ff00000041824 */
[C---:B-1----:R-:W-:Y:S08]  /*5b40*/  HMMA.16816.F32.BF16 R92, R4.reuse, R8, R112 ;  /* 0x00000008045c723c */ /* 0x042ff00000041870 */
[C---:B------:R-:W-:Y:S01]  /*5b50*/  HMMA.16816.F32.BF16 R32, R4.reuse, R14, R32 ;  /* 0x0000000e0420723c */ /* 0x040fe20000041820 */
[----:B------:R-:W-:Y:S01]  /*5b60*/  FADD.FTZ R2, R223, R2 ;  /* 0x00000002df027221 */ /* 0x000fe20000010000 */
[----:B------:R-:W1:Y:S06]  /*5b70*/  LDSM.16.MT88.4 R112, [R210+0x5800] ;  /* 0x00580000d270783b */ /* 0x000e6c0000004200 */
[----:B------:R-:W-:Y:S01]  /*5b80*/  HMMA.16816.F32.BF16 R8, R4, R10, R88 ;  /* 0x0000000a0408723c */ /* 0x000fe20000041858 */
[----:B------:R2:W-:Y:S01]  /*5b90*/  LDSM.16.MT88.4 R4, [R0+0x8800] ;  /* 0x008800000004783b */ /* 0x0005e20000004200 */
[----:B------:R-:W-:-:S03]  /*5ba0*/  FADD.FTZ R2, R215, R2 ;  /* 0x00000002d7027221 */ /* 0x000fc60000010000 */
[----:B------:R-:W-:Y:S01]  /*5bb0*/  LDSM.16.MT88.4 R88, [R211+0x8800] ;  /* 0x00880000d358783b */ /* 0x000fe20000004200 */
[----:B------:R-:W-:Y:S02]  /*5bc0*/  FADD.FTZ R2, R224, R2 ;  /* 0x00000002e0027221 */ /* 0x000fe40000010000 */
[----:B--2---:R-:W-:-:S04]  /*5bd0*/  FADD.FTZ R0, R225, R3 ;  /* 0x00000003e1007221 */ /* 0x004fc80000010000 */
[----:B------:R-:W-:-:S04]  /*5be0*/  FADD.FTZ R0, R252, R0 ;  /* 0x00000000fc007221 */ /* 0x000fc80000010000 */
[----:B------:R-:W-:-:S04]  /*5bf0*/  FADD.FTZ R0, R251, R0 ;  /* 0x00000000fb007221 */ /* 0x000fc80000010000 */
[----:B------:R-:W-:-:S04]  /*5c00*/  FADD.FTZ R0, R250, R0 ;  /* 0x00000000fa007221 */ /* 0x000fc80000010000 */
[----:B------:R-:W-:Y:S02]  /*5c10*/  FADD.FTZ R0, R248, R0 ;  /* 0x00000000f8007221 */ /* 0x000fe40000010000 */
[----:B------:R-:W-:Y:S02]  /*5c20*/  FADD.FTZ R2, R216, R2 ;  /* 0x00000002d8027221 */ /* 0x000fe40000010000 */
[----:B------:R-:W-:Y:S02]  /*5c30*/  FADD.FTZ R0, R245, R0 ;  /* 0x00000000f5007221 */ /* 0x000fe40000010000 */
[----:B------:R-:W-:Y:S02]  /*5c40*/  FADD.FTZ R2, R102, R2 ;  /* 0x0000000266027221 */ /* 0x000fe40000010000 */
[----:B------:R-:W-:Y:S01]  /*5c50*/  FADD.FTZ R0, R244, R0 ;  /* 0x00000000f4007221 */ /* 0x000fe20000010000 */
[----:B------:R-:W-:Y:S01]  /*5c60*/  HMMA.16816.F32.BF16 R124, R96, R120, R124 ;  /* 0x00000078607c723c */ /* 0x000fe2000004187c */
[----:B------:R-:W-:-:S02]  /*5c70*/  FADD.FTZ R3, R249, R2 ;  /* 0x00000002f9037221 */ /* 0x000fc40000010000 */
[----:B------:R-:W-:Y:S02]  /*5c80*/  FADD.FTZ R2, R243, R0 ;  /* 0x00000000f3027221 */ /* 0x000fe40000010000 */
[----:B------:R-:W-:-:S03]  /*5c90*/  FADD.FTZ R0, R247, R3 ;  /* 0x00000003f7007221 */ /* 0x000fc60000010000 */
[----:B------:R-:W-:Y:S01]  /*5ca0*/  HMMA.16816.F32.BF16 R120, R96, R122, R72 ;  /* 0x0000007a6078723c */ /* 0x000fe20000041848 */
[----:B------:R-:W2:Y:S01]  /*5cb0*/  LDSM.16.MT88.4 R72, [R210+0x8800] ;  /* 0x00880000d248783b */ /* 0x000ea20000004200 */
        /* <DEDUP_REMOVED lines=10> */
[----:B------:R3:W-:Y:S01]  /*5d60*/  STL [R1+0x4], R3 ;  /* 0x0000040301007387 */ /* 0x0007e20000100800 */
[----:B------:R-:W-:Y:S01]  /*5d70*/  ISETP.GE.AND P0, PT, R226, 0x3, PT ;  /* 0x00000003e200780c */ /* 0x000fe20003f06270 */
[C---:B------:R-:W-:Y:S01]  /*5d80*/  HMMA.16816.F32.BF16 R132, R96.reuse, R128, R132 ;  /* 0x000000806084723c */ /* 0x040fe20000041884 */
[----:B------:R-:W-:Y:S07]  /*5d90*/  BSSY B0, `(.L_x_1135) ;  /* 0x000003d000007945 */ /* 0x000fee0003800000 */
[C---:B------:R-:W-:Y:S08]  /*5da0*/  HMMA.16816.F32.BF16 R128, R96.reuse, R130, R52 ;  /* 0x000000826080723c */ /* 0x040ff00000041834 */
[C---:B-1----:R-:W-:Y:S08]  /*5db0*/  HMMA.16816.F32.BF16 R116, R96.reuse, R112, R116 ;  /* 0x000000706074723c */ /* 0x042ff00000041874 */
[C---:B------:R-:W-:Y:S08]  /*5dc0*/  HMMA.16816.F32.BF16 R52, R96.reuse, R56, R68 ;  /* 0x000000386034723c */ /* 0x040ff00000041844 */
[C---:B------:R-:W-:Y:S08]  /*5dd0*/  HMMA.16816.F32.BF16 R112, R96.reuse, R114, R84 ;  /* 0x000000726070723c */ /* 0x040ff00000041854 */
[C---:B------:R-:W-:Y:S08]  /*5de0*/  HMMA.16816.F32.BF16 R56, R96.reuse, R58, R60 ;  /* 0x0000003a6038723c */ /* 0x040ff0000004183c */
[C---:B------:R-:W-:Y:S08]  /*5df0*/  HMMA.16816.F32.BF16 R148, R96.reuse, R144, R148 ;  /* 0x000000906094723c */ /* 0x040ff00000041894 */
        /* <DEDUP_REMOVED lines=8> */
[----:B------:R-:W-:Y:S01]  /*5e80*/  HMMA.16816.F32.BF16 R96, R96, R6, R8 ;  /* 0x000000066060723c */ /* 0x000fe20000041808 */
[----:B------:R-:W-:Y:S07]  /*5e90*/  @!UPT UIADD3 URZ, URZ, URZ, URZ ;  /* 0x0000003f3f3ff290 */ /* 0x000fee000fffe03f */
[----:B------:R-:W-:Y:S11]  /*5ea0*/  @!P0 BRA `(.L_x_1136) ;  /* 0x000002b000008947 */ /* 0x000ff60003800000 */
[----:B---3--:R-:W2:Y:S04]  /*5eb0*/  LDL.LU.64 R220, [R1+0x68] ;  /* 0x0000680001dc7983 */ /* 0x008ea80000300a00 */
[----:B------:R-:W3:Y:S04]  /*5ec0*/  LDL.64 R218, [R1+0x10] ;  /* 0x0000100001da7983 */ /* 0x000ee80000100a00 */
[----:B------:R-:W4:Y:S04]  /*5ed0*/  LDL R224, [R1+0x1c] ;  /* 0x00001c0001e07983 */ /* 0x000f280000100800 */
[----:B------:R-:W5:Y:S04]  /*5ee0*/  LDL R216, [R1+0x20] ;  /* 0x0000200001d87983 */ /* 0x000f680000100800 */
[----:B------:R-:W5:Y:S01]  /*5ef0*/  LDL R102, [R1+0x28] ;  /* 0x0000280001667983 */ /* 0x000f620000100800 */
[----:B------:R-:W-:Y:S01]  /*5f00*/  IADD3 R0, R226, -0x3, RZ ;  /* 0xfffffffde2007810 */ /* 0x000fe20007ffe0ff */
[----:B------:R-:W-:-:S02]  /*5f10*/  IMAD.MOV.U32 R215, RZ, RZ, c[0x0][0x1e0] ;  /* 0x00007800ffd77624 */ /* 0x000fc400078e00ff */
[----:B------:R-:W-:Y:S01]  /*5f20*/  IMAD.MOV.U32 R223, RZ, RZ, 0x6 ;  /* 0x00000006ffdf7424 */ /* 0x000fe200078e00ff */
[----:B------:R-:W-:Y:S01]  /*5f30*/  SHF.R.S32.HI R2, RZ, 0x1f, R0 ;  /* 0x0000001fff027819 */ /* 0x000fe20000011400 */
[----:B------:R-:W-:-:S03]  /*5f40*/  IMAD.WIDE.U32 R4, R0, c[0x0][0x1e0], RZ ;  /* 0x0000780000047a25 */ /* 0x000fc600078e00ff */
[C---:B------:R-:W-:Y:S01]  /*5f50*/  SHF.L.U64.HI R7, R215.reuse, R223, c[0x0][0x1e4] ;  /* 0x00007900d7077619 */ /* 0x040fe200000102df */
[----:B------:R-:W-:Y:S02]  /*5f60*/  IMAD R2, R2, c[0x0][0x1e0], RZ ;  /* 0x0000780002027a24 */ /* 0x000fe400078e02ff */
[----:B------:R-:W-:Y:S02]  /*5f70*/  IMAD.SHL.U32 R6, R215, 0x40, RZ ;  /* 0x00000040d7067824 */ /* 0x000fe400078e00ff */
[----:B------:R-:W-:-:S04]  /*5f80*/  IMAD R0, R0, c[0x0][0x1e4], R2 ;  /* 0x0000790000007a24 */ /* 0x000fc800078e0202 */
[----:B------:R-:W-:-:S04]  /*5f90*/  IMAD.IADD R0, R5, 0x1, R0 ;  /* 0x0000000105007824 */ /* 0x000fc800078e0200 */
[----:B------:R-:W-:Y:S02]  /*5fa0*/  IMAD R0, R0, 0x60, RZ ;  /* 0x0000006000007824 */ /* 0x000fe400078e02ff */
[----:B--2---:R-:W-:-:S04]  /*5fb0*/  IMAD.WIDE.U32 R4, R4, 0x60, R220 ;  /* 0x0000006004047825 */ /* 0x004fc800078e00dc */
[----:B------:R-:W-:Y:S01]  /*5fc0*/  IMAD.IADD R0, R5, 0x1, R0 ;  /* 0x0000000105007824 */ /* 0x000fe200078e0200 */
[----:B------:R-:W-:Y:S02]  /*5fd0*/  LEA R2, P4, R4, c[0x0][0x1c8], 0x1 ;  /* 0x0000720004027a11 */ /* 0x000fe400078808ff */
[----:B---3--:R-:W-:Y:S02]  /*5fe0*/  ISETP.GE.AND P3, PT, R218, c[0x0][0x1d4], PT ;  /* 0x00007500da007a0c */ /* 0x008fe40003f66270 */
[----:B----4-:R-:W-:Y:S02]  /*5ff0*/  ISETP.GE.AND P1, PT, R224, c[0x0][0x1d4], PT ;  /* 0x00007500e0007a0c */ /* 0x010fe40003f26270 */
[----:B------:R-:W-:Y:S02]  /*6000*/  LEA.HI.X R3, R4, c[0x0][0x1cc], R0, 0x1, P4 ;  /* 0x0000730004037a11 */ /* 0x000fe400020f0c00 */
[----:B-----5:R-:W-:Y:S02]  /*6010*/  ISETP.GE.AND P0, PT, R216, c[0x0][0x1d4], PT ;  /* 0x00007500d8007a0c */ /* 0x020fe40003f06270 */
[----:B------:R-:W-:-:S02]  /*6020*/  IADD3 R10, P6, P5, R6, 0x80, R2 ;  /* 0x00000080060a7810 */ /* 0x000fc40007dde002 */
[-C--:B------:R-:W-:Y:S02]  /*6030*/  IADD3 R4, P4, R2, R6.reuse, RZ ;  /* 0x0000000602047210 */ /* 0x080fe40007f9e0ff */
        /* <DEDUP_REMOVED lines=18> */
.L_x_1136:
[----:B---3--:R-:W-:Y:S05]  /*6160*/  BSYNC B0 ;  /* 0x0000000000007941 */ /* 0x008fea0003800000 */
.L_x_1135:
[----:B------:R-:W2:Y:S01]  /*6170*/  LDL R0, [R1+0x5c] ;  /* 0x00005c0001007983 */ /* 0x000ea20000100800 */
[----:B-1----:R-:W-:Y:S01]  /*6180*/  IMAD.MOV.U32 R3, RZ, RZ, c[0x0][0x168] ;  /* 0x00005a00ff037624 */ /* 0x002fe200078e00ff */
[----:B------:R-:W-:Y:S01]  /*6190*/  IADD3 R223, R226, -0x2, RZ ;  /* 0xfffffffee2df7810 */ /* 0x000fe20007ffe0ff */
[----:B------:R-:W-:Y:S01]  /*61a0*/  IMAD.MOV.U32 R204, RZ, RZ, 0x1 ;  /* 0x00000001ffcc7424 */ /* 0x000fe200078e00ff */
[----:B------:R-:W0:Y:S01]  /*61b0*/  LDGDEPBAR ;  /* 0x00000000000079af */ /* 0x000e220000000000 */
[----:B--2---:R-:W-:-:S05]  /*61c0*/  @P2 IMAD.HI.U32 R2, R0, c[0x0][0x2c8], RZ ;  /* 0x0000b20000022a27 */ /* 0x004fca00078e00ff */
[----:B------:R-:W-:-:S04]  /*61d0*/  @P2 SHF.R.U32.HI R0, RZ, c[0x0][0x2cc], R2 ;  /* 0x0000b300ff002a19 */ /* 0x000fc80000011602 */
[----:B------:R-:W-:-:S05]  /*61e0*/  IADD3 R0, R0, c[0x0][0x1d0], -R3 ;  /* 0x0000740000007a10 */ /* 0x000fca0007ffe803 */
[----:B------:R-:W-:-:S05]  /*61f0*/  IMAD.HI R0, R0, 0x2aaaaaab, RZ ;  /* 0x2aaaaaab00007827 */ /* 0x000fca00078e02ff */
[----:B------:R-:W-:-:S04]  /*6200*/  SHF.R.U32.HI R2, RZ, 0x1f, R0 ;  /* 0x0000001fff027819 */ /* 0x000fc80000011600 */
[----:B------:R-:W-:-:S04]  /*6210*/  LEA.HI.SX32 R0, R0, R2, 0x1c ;  /* 0x0000000200007211 */ /* 0x000fc800078fe2ff */
[----:B------:R-:W-:-:S04]  /*6220*/  IMNMX R3, RZ, R0, !PT ;  /* 0x00000000ff037217 */ /* 0x000fc80007800200 */
[----:B------:R-:W-:Y:S01]  /*6230*/  ISETP.GE.AND P0, PT, R223, R3, PT ;  /* 0x00000003df00720c */ /* 0x000fe20003f06270 */
[----:B------:R1:W-:Y:S04]  /*6240*/  STL [R1+0x18], R3 ;  /* 0x0000180301007387 */ /* 0x0003e80000100800 */
[----:B------:R1:W-:Y:S08]  /*6250*/  STL [R1], RZ ;  /* 0x000000ff01007387 */ /* 0x0003f00000100800 */
[----:B------:R-:W-:Y:S05]  /*6260*/  @!P0 BRA `(.L_x_1137) ;  /* 0x000046b000008947 */ /* 0x000fea0003800000 */
[----:B------:R-:W2:Y:S01]  /*6270*/  LDL R4, [R1+0x34] ;  /* 0x0000340001047983 */ /* 0x000ea20000100800 */
[----:B-1----:R-:W-:Y:S01]  /*6280*/  IMAD.MOV.U32 R3, RZ, RZ, R100 ;  /* 0x000000ffff037224 */ /* 0x002fe200078e0064 */
[----:B------:R-:W-:Y:S01]  /*6290*/  MOV R238, R223 ;  /* 0x000000df00ee7202 */ /* 0x000fe20000000f00 */
[----:B------:R-:W-:Y:S01]  /*62a0*/  IMAD.MOV.U32 R2, RZ, RZ, R101 ;  /* 0x000000ffff027224 */ /* 0x000fe200078e0065 */
[----:B------:R1:W-:Y:S01]  /*62b0*/  STL [R1], RZ ;  /* 0x000000ff01007387 */ /* 0x0003e20000100800 */
[----:B------:R-:W-:Y:S01]  /*62c0*/  MOV R204, 0x1 ;  /* 0x0000000100cc7802 */ /* 0x000fe20000000f00 */
[----:B--2---:R-:W-:-:S05]  /*62d0*/  @P2 IMAD.HI.U32 R0, R4, c[0x0][0x2c8], RZ ;  /* 0x0000b20004002a27 */ /* 0x004fca00078e00ff */
[----:B------:R-:W-:-:S05]  /*62e0*/  @P2 SHF.R.U32.HI R0, RZ, c[0x0][0x2cc], R0 ;  /* 0x0000b300ff002a19 */ /* 0x000fca0000011600 */
[----:B------:R1:W-:Y:S02]  /*62f0*/  @P2 STL [R1+0x24], R0 ;  /* 0x0000240001002387 */ /* 0x0003e40000100800 */
.L_x_1138:
[----:B------:R-:W-:Y:S04]  /*6300*/  DEPBAR.LE SB0, 0x2 ;  /* 0x000080800000791a */ /* 0x000fe80000000000 */
[----:B------:R-:W-:Y:S01]  /*6310*/  WARPSYNC 0xffffffff ;  /* 0xffffffff00007948 */ /* 0x000fe20003800000 */
[----:B------:R-:W-:Y:S01]  /*6320*/  BAR.SYNC.DEFER_BLOCKING 0x0 ;  /* 0x0000000000007b1d */ /* 0x000fe20000010000 */
[----:B------:R-:W-:Y:S01]  /*6330*/  IMAD R205, R204, 0x9000, RZ ;  /* 0x00009000cccd7824 */ /* 0x000fe200078e02ff */
[C---:B------:R-:W-:Y:S02]  /*6340*/  ISETP.GE.AND P5, PT, R238.reuse, 0x1, PT ;  /* 0x00000001ee00780c */ /* 0x040fe40003fa6270 */
[----:B------:R-:W-:Y:S02]  /*6350*/  IADD3 R218, R238, -0x1, RZ ;  /* 0xffffffffeeda7810 */ /* 0x000fe40007ffe0ff */
[----:B-1----:R-:W-:Y:S04]  /*6360*/  IADD3 R0, R209, R205, RZ ;  /* 0x000000cdd1007210 */ /* 0x002fe80007ffe0ff */
[----:B------:R-:W-:Y:S05]  /*6370*/  IADD3 R200, R208, R0, RZ ;  /* 0x00000000d0c87210 */ /* 0x000fea0007ffe0ff */
[----:B------:R-:W-:Y:S01]  /*6380*/  @P5 IMAD.WIDE.U32 R202, R218, c[0x0][0x208], RZ ;  /* 0x00008200daca5a25 */ /* 0x000fe200078e00ff */
[----:B------:R-:W1:Y:S08]  /*6390*/  LDSM.16.M88.4 R8, [R0] ;  /* 0x000000000008783b */ /* 0x000e700000000200 */
[----:B------:R-:W2:Y:S08]  /*63a0*/  LDSM.16.M88.4 R16, [R0+0x800] ;  /* 0x000800000010783b */ /* 0x000eb00000000200 */
[----:B------:R-:W3:Y:S08]  /*63b0*/  LDSM.16.M88.4 R24, [R0+0x1000] ;  /* 0x001000000018783b */ /* 0x000ef00000000200 */
[----:B------:R-:W4:Y:S04]  /*63c0*/  LDL R215, [R1+0x48] ;  /* 0x0000480001d77983 */ /* 0x000f280000100800 */
[----:B------:R-:W5:Y:S08]  /*63d0*/  LDSM.16.M88.4 R32, [R0+0x1800] ;  /* 0x001800000020783b */ /* 0x000f700000000200 */
[----:B------:R-:W4:Y:S01]  /*63e0*/  LDL R201, [R1+0x30] ;  /* 0x0000300001c97983 */ /* 0x000f220000100800 */
[C---:B-1----:R-:W-:Y:S03]  /*63f0*/  HMMA.16816.F32.BF16 R4, R152.reuse, R8, RZ ;  /* 0x000000089804723c */ /* 0x042fe600000418ff */
[----:B------:R-:W1:Y:S05]  /*6400*/  LDSM.16.M88.4 R40, [R0+0x2000] ;  /* 0x002000000028783b */ /* 0x000e6a0000000200 */
[C---:B------:R-:W-:Y:S03]  /*6410*/  HMMA.16816.F32.BF16 R8, R152.reuse, R10, RZ ;  /* 0x0000000a9808723c */ /* 0x040fe600000418ff */
[----:B------:R-:W1:Y:S05]  /*6420*/  LDSM.16.M88.4 R48, [R0+0x2800] ;  /* 0x002800000030783b */ /* 0x000e6a0000000200 */
[C---:B--2---:R-:W-:Y:S03]  /*6430*/  HMMA.16816.F32.BF16 R12, R152.reuse, R16, RZ ;  /* 0x00000010980c723c */ /* 0x044fe600000418ff */
[----:B------:R-:W2:Y:S06]  /*6440*/  LDL.64 R216, [R1+0x38] ;  /* 0x0000380001d87983 */ /* 0x000eac0000100a00 */
[----:B------:R-:W2:Y:S01]  /*6450*/  LDL.LU R221, [R1] ;  /* 0x0000000001dd7983 */ /* 0x000ea20000300800 */
[C---:B------:R-:W-:Y:S03]  /*6460*/  HMMA.16816.F32.BF16 R16, R152.reuse, R18, RZ ;  /* 0x000000129810723c */ /* 0x040fe600000418ff */
[----:B------:R-:W1:Y:S05]  /*6470*/  LDSM.16.M88.4 R100, [R200] ;  /* 0x00000000c864783b */ /* 0x000e6a0000000200 */
[C---:B---3--:R-:W-:Y:S03]  /*6480*/  HMMA.16816.F32.BF16 R20, R152.reuse, R24, RZ ;  /* 0x000000189814723c */ /* 0x048fe600000418ff */
[----:B------:R-:W3:Y:S05]  /*6490*/  LDL.64 R228, [R1+0x10] ;  /* 0x0000100001e47983 */ /* 0x000eea0000100a00 */
[C---:B------:R-:W-:Y:S01]  /*64a0*/  HMMA.16816.F32.BF16 R24, R152.reuse, R26, RZ ;  /* 0x0000001a9818723c */ /* 0x040fe200000418ff */
[----:B------:R-:W2:Y:S04]  /*64b0*/  LDL R222, [R1+0x24] ;  /* 0x0000240001de7983 */ /* 0x000ea80000100800 */
[----:B------:R-:W2:Y:S03]  /*64c0*/  LDL R227, [R1+0x1c] ;  /* 0x00001c0001e37983 */ /* 0x000ea60000100800 */
[C---:B-----5:R-:W-:Y:S01]  /*64d0*/  HMMA.16816.F32.BF16 R28, R152.reuse, R32, RZ ;  /* 0x00000020981c723c */ /* 0x060fe200000418ff */
[----:B------:R-:W5:Y:S04]  /*64e0*/  LDL R220, [R1+0x58] ;  /* 0x0000580001dc7983 */ /* 0x000f680000100800 */
[----:B------:R-:W4:Y:S03]  /*64f0*/  LDL R226, [R1+0x20] ;  /* 0x0000200001e27983 */ /* 0x000f260000100800 */
[C---:B------:R-:W-:Y:S08]  /*6500*/  HMMA.16816.F32.BF16 R32, R152.reuse, R34, RZ ;  /* 0x000000229820723c */ /* 0x040ff000000418ff */
[C---:B-1----:R-:W-:Y:S08]  /*6510*/  HMMA.16816.F32.BF16 R36, R152.reuse, R40, RZ ;  /* 0x000000289824723c */ /* 0x042ff000000418ff */
[C---:B------:R-:W-:Y:S08]  /*6520*/  HMMA.16816.F32.BF16 R40, R152.reuse, R42, RZ ;  /* 0x0000002a9828723c */ /* 0x040ff000000418ff */
[C---:B------:R-:W-:Y:S08]  /*6530*/  HMMA.16816.F32.BF16 R44, R152.reuse, R48, RZ ;  /* 0x00000030982c723c */ /* 0x040ff000000418ff */
[----:B------:R-:W-:Y:S08]  /*6540*/  HMMA.16816.F32.BF16 R48, R152, R50, RZ ;  /* 0x000000329830723c */ /* 0x000ff000000418ff */
[C---:B------:R-:W-:Y:S08]  /*6550*/  HMMA.16816.F32.BF16 R4, R156.reuse, R100, R4 ;  /* 0x000000649c04723c */ /* 0x040ff00000041804 */
        /* <DEDUP_REMOVED lines=13> */
[----:B------:R-:W1:Y:S02]  /*6630*/  LDSM.16.M88.4 R100, [R200+0x2800] ;  /* 0x00280000c864783b */ /* 0x000e640000000200 */
[----:B---3--:R-:W-:Y:S05]  /*6640*/  @P5 ISETP.GE.AND P3, PT, R228, c[0x0][0x1d4], PT ;  /* 0x00007500e4005a0c */ /* 0x008fea0003f66270 */
[C---:B-1----:R-:W-:Y:S03]  /*6650*/  HMMA.16816.F32.BF16 R44, R156.reuse, R100, R44 ;  /* 0x000000649c2c723c */ /* 0x042fe6000004182c */
[----:B--2---:R-:W-:Y:S04]  /*6660*/  @P5 ISETP.GE.AND P1, PT, R227, c[0x0][0x1d4], PT ;  /* 0x00007500e3005a0c */ /* 0x004fe80003f26270 */
[----:B------:R-:W-:Y:S01]  /*6670*/  @P5 SHF.R.S32.HI R100, RZ, 0x1f, R218 ;  /* 0x0000001fff645819 */ /* 0x000fe200000114da */
[----:B------:R-:W-:Y:S04]  /*6680*/  HMMA.16816.F32.BF16 R48, R156, R102, R48 ;  /* 0x000000669c30723c */ /* 0x000fe80000041830 */
[----:B------:R-:W-:Y:S01]  /*6690*/  @P5 IMAD R100, R100, c[0x0][0x208], RZ ;  /* 0x0000820064645a24 */ /* 0x000fe200078e02ff */
[----:B----4-:R-:W-:Y:S02]  /*66a0*/  @P5 ISETP.GE.AND P0, PT, R226, c[0x0][0x1d4], PT ;  /* 0x00007500e2005a0c */ /* 0x010fe40003f06270 */
[----:B------:R-:W-:Y:S01]  /*66b0*/  @P5 MOV R102, R216 ;  /* 0x000000d800665202 */ /* 0x000fe20000000f00 */
[----:B------:R-:W-:Y:S01]  /*66c0*/  @P5 IMAD R100, R218, c[0x0][0x20c], R100 ;  /* 0x00008300da645a24 */ /* 0x000fe200078e0264 */
[----:B------:R-:W-:Y:S03]  /*66d0*/  @P5 MOV R103, R215 ;  /* 0x000000d700675202 */ /* 0x000fe60000000f00 */
[----:B------:R-:W-:Y:S01]  /*66e0*/  @P5 IMAD R215, R221, 0x9000, R201 ;  /* 0x00009000ddd75824 */ /* 0x000fe200078e02c9 */
[----:B------:R-:W-:Y:S01]  /*66f0*/  @P5 IADD3 R100, R203, R100, RZ ;  /* 0x00000064cb645210 */ /* 0x000fe20007ffe0ff */
[----:B------:R-:W-:Y:S01]  /*6700*/  @P5 IMAD.WIDE.U32 R102, R202, 0x60, R102 ;  /* 0x00000060ca665825 */ /* 0x000fe200078e0066 */
[----:B------:R-:W-:Y:S02]  /*6710*/  @P5 MOV R202, c[0x0][0x208] ;  /* 0x0000820000ca5a02 */ /* 0x000fe40000000f00 */
[----:B------:R-:W-:Y:S01]  /*6720*/  IADD3 R201, R206, R0, RZ ;  /* 0x00000000cec97210 */ /* 0x000fe20007ffe0ff */
[----:B------:R-:W-:Y:S01]  /*6730*/  @P5 IMAD R101, R100, 0x60, RZ ;  /* 0x0000006064655824 */ /* 0x000fe200078e02ff */
[C---:B------:R-:W-:Y:S04]  /*6740*/  @P5 LEA R100, P4, R102.reuse, c[0x0][0x1f8], 0x1 ;  /* 0x00007e0066645a11 */ /* 0x040fe800078808ff */
[----:B------:R-:W-:Y:S04]  /*6750*/  @P5 IADD3 R101, R103, R101, RZ ;  /* 0x0000006567655210 */ /* 0x000fe80007ffe0ff */
[----:B------:R-:W-:Y:S01]  /*6760*/  @P5 LEA.HI.X R101, R102, c[0x0][0x1fc], R101, 0x1, P4 ;  /* 0x00007f0066655a11 */ /* 0x000fe200020f0c65 */
[----:B------:R-:W-:Y:S04]  /*6770*/  @P5 IMAD.MOV.U32 R102, RZ, RZ, 0x6 ;  /* 0x00000006ff665424 */ /* 0x000fe800078e00ff */
[----:B------:R-:W-:Y:S01]  /*6780*/  @!PT LDS RZ, [RZ] ;  /* 0x00000000fffff984 */ /* 0x000fe20000000800 */
[----:B------:R-:W-:Y:S01]  /*6790*/  @!PT LDS RZ, [RZ] ;  /* 0x00000000fffff984 */ /* 0x000fe20000000800 */
[----:B------:R-:W-:Y:S01]  /*67a0*/  @!PT LDS RZ, [RZ] ;  /* 0x00000000fffff984 */ /* 0x000fe20000000800 */
[----:B------:R1:W-:Y:S01]  /*67b0*/  @P5 LDGSTS.E.BYPASS.LTC128B.128 [R215], [R100.64], !P3 ;  /* 0x0000000064d75fae */ /* 0x0003e2000d901d46 */
[C---:B------:R-:W-:Y:S02]  /*67c0*/  @P5 SHF.L.U64.HI R102, R202.reuse, R102, c[0x0][0x20c] ;  /* 0x00008300ca665619 */ /* 0x040fe40000010266 */
[----:B------:R-:W-:Y:S05]  /*67d0*/  @P5 SHF.L.U32 R202, R202, 0x6, RZ ;  /* 0x00000006caca5819 */ /* 0x000fea00000006ff */
[----:B------:R1:W-:Y:S08]  /*67e0*/  @P5 LDGSTS.E.BYPASS.LTC128B.128 [R215+0x3000], [R100.64+0x80], !P1 ;  /* 0x0300008064d75fae */ /* 0x0003f0000c901d46 */
[----:B------:R1:W-:Y:S02]  /*67f0*/  @P5 LDGSTS.E.BYPASS.LTC128B.128 [R215+0x6000], [R100.64+0x100], !P0 ;  /* 0x0600010064d75fae */ /* 0x0003e4000c101d46 */
[----:B-1----:R-:W-:Y:S04]  /*6800*/  @P5 IADD3 R100, P4, R202, R100, RZ ;  /* 0x00000064ca645210 */ /* 0x002fe80007f9e0ff */
[----:B------:R-:W-:Y:S02]  /*6810*/  @P5 IADD3.X R101, R102, R101, RZ, P4, !PT ;  /* 0x0000006566655210 */ /* 0x000fe400027fe4ff */
[----:B------:R-:W-:Y:S03]  /*6820*/  @P5 IADD3 R202, P4, R202, R100, RZ ;  /* 0x00000064caca5210 */ /* 0x000fe60007f9e0ff */
[----:B------:R1:W-:Y:S01]  /*6830*/  @P5 LDGSTS.E.BYPASS.LTC128B.128 [R215+0x1000], [R100.64], !P3 ;  /* 0x0100000064d75fae */ /* 0x0003e2000d901d46 */
[----:B------:R-:W-:Y:S07]  /*6840*/  @P5 IADD3.X R203, R102, R101, RZ, P4, !PT ;  /* 0x0000006566cb5210 */ /* 0x000fee00027fe4ff */
[----:B------:R1:W-:Y:S08]  /*6850*/  @P5 LDGSTS.E.BYPASS.LTC128B.128 [R215+0x4000], [R100.64+0x80], !P1 ;  /* 0x0400008064d75fae */ /* 0x0003f0000c901d46 */
[----:B------:R1:W-:Y:S08]  /*6860*/  @P5 LDGSTS.E.BYPASS.LTC128B.128 [R215+0x7000], [R100.64+0x100], !P0 ;  /* 0x0700010064d75fae */ /* 0x0003f0000c101d46 */
[----:B------:R2:W-:Y:S08]  /*6870*/  @P5 LDGSTS.E.BYPASS.LTC128B.128 [R215+0x2000], [R202.64], !P3 ;  /* 0x02000000cad75fae */ /* 0x0005f0000d901d46 */
[----:B------:R2:W-:Y:S08]  /*6880*/  @P5 LDGSTS.E.BYPASS.LTC128B.128 [R215+0x5000], [R202.64+0x80], !P1 ;  /* 0x05000080cad75fae */ /* 0x0005f0000c901d46 */
[----:B------:R2:W-:Y:S08]  /*6890*/  @P5 LDGSTS.E.BYPASS.LTC128B.128 [R215+0x8000], [R202.64+0x100], !P0 ;  /* 0x08000100cad75fae */ /* 0x0005f0000c101d46 */
[----:B-1----:R-:W1:Y:S08]  /*68a0*/  LDSM.16.M88.4 R100, [R201] ;  /* 0x00000000c964783b */ /* 0x002e700000000200 */
[----:B------:R-:W0:Y:S01]  /*68b0*/  LDGDEPBAR ;  /* 0x00000000000079af */ /* 0x000e220000000000 */
[----:B--2---:R-:W-:Y:S02]  /*68c0*/  IADD3 R203, R206, R200, RZ ;  /* 0x000000c8cecb7210 */ /* 0x004fe40007ffe0ff */
[----:B------:R-:W-:Y:S01]  /*68d0*/  IADD3 R202, R208, R0, R206 ;  /* 0x00000000d0ca7210 */ /* 0x000fe20007ffe0ce */
        /* <DEDUP_REMOVED lines=122> */
[----:B------:R1:W2:Y:S08]  /*7080*/  LDSM.16.M88.4 R100, [R0+0x8800] ;  /* 0x008800000064783b */ /* 0x0002b00000000200 */
[----:B-1----:R1:W3:Y:S01]  /*7090*/  LDL R0, [R1+0x34] ;  /* 0x0000340001007983 */ /* 0x0022e20000100800 */
[C---:B--2---:R-:W-:Y:S08]  /*70a0*/  HMMA.16816.F32.BF16 R44, R184.reuse, R100, R44 ;  /* 0x00000064b82c723c */ /* 0x044ff0000004182c */
[----:B------:R-:W-:Y:S01]  /*70b0*/  HMMA.16816.F32.BF16 R48, R184, R102, R48 ;  /* 0x00000066b830723c */ /* 0x000fe20000041830 */
[----:B------:R-:W2:Y:S07]  /*70c0*/  LDSM.16.M88.4 R100, [R200+0x6000] ;  /* 0x00600000c864783b */ /* 0x000eae0000000200 */
[C---:B--2---:R-:W-:Y:S08]  /*70d0*/  HMMA.16816.F32.BF16 R4, R188.reuse, R100, R4 ;  /* 0x00000064bc04723c */ /* 0x044ff00000041804 */
[C---:B------:R-:W-:Y:S01]  /*70e0*/  HMMA.16816.F32.BF16 R8, R188.reuse, R102, R8 ;  /* 0x00000066bc08723c */ /* 0x040fe20000041808 */
        /* <DEDUP_REMOVED lines=12> */
[----:B------:R-:W2:Y:S03]  /*71b0*/  LDSM.16.M88.4 R100, [R200+0x8800] ;  /* 0x00880000c864783b */ /* 0x000ea60000000200 */
[----:B---3--:R-:W-:Y:S04]  /*71c0*/  @P2 MOV R0, R222 ;  /* 0x000000de00002202 */ /* 0x008fe80000000f00 */
        /* <DEDUP_REMOVED lines=19> */
[----:B------:R-:W-:Y:S01]  /*7300*/  HMMA.16816.F32.BF16 R48, R192, R102, R48 ;  /* 0x00000066c030723c */ /* 0x000fe20000041830 */
[----:B------:R-:W2:Y:S07]  /*7310*/  LDSM.16.M88.4 R100, [R203+0x6000] ;  /* 0x00600000cb64783b */ /* 0x000eae0000000200 */
[C---:B--2---:R-:W-:Y:S08]  /*7320*/  HMMA.16816.F32.BF16 R4, R196.reuse, R100, R4 ;  /* 0x00000064c404723c */ /* 0x044ff00000041804 */
[C---:B------:R-:W-:Y:S01]  /*7330*/  HMMA.16816.F32.BF16 R8, R196.reuse, R102, R8 ;  /* 0x00000066c408723c */ /* 0x040fe20000041808 */
[----:B------:R-:W2:Y:S11]  /*7340*/  LDSM.16.M88.4 R100, [R202+0x6800] ;  /* 0x00680000ca64783b */ /* 0x000eb60000000200 */
[----:B------:R-:W-:Y:S04]  /*7350*/  @!UPT UIADD3 URZ, URZ, URZ, URZ ;  /* 0x0000003f3f3ff290 */ /* 0x000fe8000fffe03f */
[----:B------:R-:W-:Y:S02]  /*7360*/  FMUL.FTZ R4, R4, c[0x0][0x320] ;  /* 0x0000c80004047a20 */ /* 0x000fe40000410000 */
        /* <DEDUP_REMOVED lines=8> */
[----:B------:R-:W-:Y:S01]  /*73f0*/  MUFU.TANH R218, R6 ;  /* 0x0000000600da7308 */ /* 0x000fe20000002400 */
[C---:B--2---:R-:W-:Y:S09]  /*7400*/  HMMA.16816.F32.BF16 R12, R196.reuse, R100, R12 ;  /* 0x00000064c40c723c */ /* 0x044ff2000004180c */
[----:B------:R-:W2:Y:S01]  /*7410*/  MUFU.TANH R217, R5 ;  /* 0x0000000500d97308 */ /* 0x000ea20000002400 */
[C---:B------:R-:W-:Y:S01]  /*7420*/  HMMA.16816.F32.BF16 R16, R196.reuse, R102, R16 ;  /* 0x00000066c410723c */ /* 0x040fe20000041810 */
[----:B------:R-:W4:Y:S08]  /*7430*/  LDSM.16.M88.4 R100, [R202+0x7000] ;  /* 0x00700000ca64783b */ /* 0x000f300000000200 */
[----:B------:R1:W-:Y:S10]  /*7440*/  MUFU.TANH R216, R7 ;  /* 0x0000000700d87308 */ /* 0x0003f40000002400 */
[----:B------:R-:W2:Y:S01]  /*7450*/  MUFU.TANH R201, R8 ;  /* 0x0000000800c97308 */ /* 0x000ea20000002400 */
[----:B------:R-:W-:Y:S02]  /*7460*/  FMUL.FTZ R12, R12, c[0x0][0x320] ;  /* 0x0000c8000c0c7a20 */ /* 0x000fe40000410000 */
[----:B------:R-:W-:Y:S02]  /*7470*/  FMUL.FTZ R15, R15, c[0x0][0x320] ;  /* 0x0000c8000f0f7a20 */ /* 0x000fe40000410000 */
[----:B------:R-:W-:Y:S02]  /*7480*/  FMUL.FTZ R13, R13, c[0x0][0x320] ;  /* 0x0000c8000d0d7a20 */ /* 0x000fe40000410000 */
[----:B------:R-:W-:Y:S03]  /*7490*/  FMUL.FTZ R14, R14, c[0x0][0x320] ;  /* 0x0000c8000e0e7a20 */ /* 0x000fe60000410000 */
[----:B------:R-:W-:Y:S01]  /*74a0*/  MUFU.TANH R203, R10 ;  /* 0x0000000a00cb7308 */ /* 0x000fe20000002400 */
[----:B------:R-:W-:Y:S02]  /*74b0*/  FMUL.FTZ R18, R18, c[0x0][0x320] ;  /* 0x0000c80012127a20 */ /* 0x000fe40000410000 */
[----:B------:R-:W-:Y:S01]  /*74c0*/  FMUL.FTZ R19, R19, c[0x0][0x320] ;  /* 0x0000c80013137a20 */ /* 0x000fe20000410000 */
[----:B-1----:R-:W1:Y:S01]  /*74d0*/  LDSM.16.M88.4 R4, [R202+0x7800] ;  /* 0x00780000ca04783b */ /* 0x002e620000000200 */
[----:B------:R-:W-:Y:S02]  /*74e0*/  FMUL.FTZ R16, R16, c[0x0][0x320] ;  /* 0x0000c80010107a20 */ /* 0x000fe40000410000 */
[----:B------:R-:W-:Y:S03]  /*74f0*/  FMUL.FTZ R17, R17, c[0x0][0x320] ;  /* 0x0000c80011117a20 */ /* 0x000fe60000410000 */
[----:B------:R-:W-:Y:S01]  /*7500*/  MUFU.TANH R200, R9 ;  /* 0x0000000900c87308 */ /* 0x000fe20000002400 */
[C---:B----4-:R-:W-:Y:S09]  /*7510*/  HMMA.16816.F32.BF16 R20, R196.reuse, R100, R20 ;  /* 0x00000064c414723c */ /* 0x050ff20000041814 */
[----:B------:R4:W-:Y:S01]  /*7520*/  MUFU.TANH R215, R11 ;  /* 0x0000000b00d77308 */ /* 0x0009e20000002400 */
[C---:B------:R-:W-:Y:S09]  /*7530*/  HMMA.16816.F32.BF16 R24, R196.reuse, R102, R24 ;  /* 0x00000066c418723c */ /* 0x040ff20000041818 */
[----:B------:R-:W2:Y:S10]  /*7540*/  MUFU.TANH R12, R12 ;  /* 0x0000000c000c7308 */ /* 0x000eb40000002400 */
[----:B------:R-:W-:Y:S01]  /*7550*/  MUFU.TANH R18, R18 ;  /* 0x0000001200127308 */ /* 0x000fe20000002400 */
[----:B------:R-:W-:Y:S01]  /*7560*/  FMUL.FTZ R22, R22, c[0x0][0x320] ;  /* 0x0000c80016167a20 */ /* 0x000fe20000410000 */
[C---:B-1----:R-:W-:Y:S01]  /*7570*/  HMMA.16816.F32.BF16 R28, R196.reuse, R4, R28 ;  /* 0x00000004c41c723c */ /* 0x042fe2000004181c */
[----:B----4-:R-:W-:Y:S02]  /*7580*/  LDSM.16.M88.4 R8, [R202+0x8800] ;  /* 0x00880000ca08783b */ /* 0x010fe40000000200 */
[----:B------:R-:W-:Y:S02]  /*7590*/  FMUL.FTZ R20, R20, c[0x0][0x320] ;  /* 0x0000c80014147a20 */ /* 0x000fe40000410000 */
[----:B------:R-:W-:Y:S03]  /*75a0*/  FMUL.FTZ R21, R21, c[0x0][0x320] ;  /* 0x0000c80015157a20 */ /* 0x000fe60000410000 */
[----:B------:R-:W-:Y:S01]  /*75b0*/  MUFU.TANH R22, R22 ;  /* 0x0000001600167308 */ /* 0x000fe20000002400 */
[----:B------:R-:W-:Y:S01]  /*75c0*/  FMUL.FTZ R25, R25, c[0x0][0x320] ;  /* 0x0000c80019197a20 */ /* 0x000fe20000410000 */
[C---:B------:R-:W-:Y:S01]  /*75d0*/  HMMA.16816.F32.BF16 R32, R196.reuse, R6, R32 ;  /* 0x00000006c420723c */ /* 0x040fe20000041820 */
[----:B------:R-:W1:Y:S01]  /*75e0*/  LDSM.16.M88.4 R4, [R202+0x8000] ;  /* 0x00800000ca04783b */ /* 0x000e620000000200 */
[----:B------:R-:W-:Y:S04]  /*75f0*/  DEPBAR.LE SB0, 0x2 ;  /* 0x000080800000791a */ /* 0x000fe80000000000 */
[----:B------:R-:W-:Y:S02]  /*7600*/  FMUL.FTZ R24, R24, c[0x0][0x320] ;  /* 0x0000c80018187a20 */ /* 0x000fe40000410000 */
[----:B------:R-:W-:Y:S01]  /*7610*/  MUFU.TANH R25, R25 ;  /* 0x0000001900197308 */ /* 0x000fe20000002400 */
[----:B------:R-:W-:Y:S03]  /*7620*/  BAR.SYNC.DEFER_BLOCKING 0x0 ;  /* 0x0000000000007b1d */ /* 0x000fe60000010000 */
[----:B------:R-:W-:Y:S02]  /*7630*/  FMUL.FTZ R23, R23, c[0x0][0x320] ;  /* 0x0000c80017177a20 */ /* 0x000fe40000410000 */
        /* <DEDUP_REMOVED lines=9> */
[----:B------:R-:W-:Y:S01]  /*76d0*/  FMUL.FTZ R30, R30, c[0x0][0x320] ;  /* 0x0000c8001e1e7a20 */ /* 0x000fe20000410000 */
[----:B------:R-:W-:Y:S01]  /*76e0*/  MUFU.TANH R32, R32 ;  /* 0x0000002000207308 */ /* 0x000fe20000002400 */
[C---:B-1----:R-:W-:Y:S01]  /*76f0*/  HMMA.16816.F32.BF16 R36, R196.reuse, R4, R36 ;  /* 0x00000004c424723c */ /* 0x042fe20000041824 */
[----:B------:R-:W1:Y:S08]  /*7700*/  SHFL.IDX PT, R4, R0, RZ, 0x1c1f ;  /* 0x001c1fff00047589 */ /* 0x000e7000000e0000 */
[----:B------:R-:W-:Y:S01]  /*7710*/  MUFU.TANH R33, R33 ;  /* 0x0000002100217308 */ /* 0x000fe20000002400 */
[C---:B------:R-:W-:Y:S01]  /*7720*/  HMMA.16816.F32.BF16 R40, R196.reuse, R6, R40 ;  /* 0x00000006c428723c */ /* 0x040fe20000041828 */
[----:B------:R4:W1:Y:S08]  /*7730*/  SHFL.IDX PT, R5, R0, 0x1, 0x1c1f ;  /* 0x003c1f0000057f89 */ /* 0x00087000000e0000 */
[----:B------:R-:W-:Y:S01]  /*7740*/  MUFU.TANH R20, R20 ;  /* 0x0000001400147308 */ /* 0x000fe20000002400 */
[C---:B------:R-:W-:Y:S09]  /*7750*/  HMMA.16816.F32.BF16 R44, R196.reuse, R8, R44 ;  /* 0x00000008c42c723c */ /* 0x040ff2000004182c */
[----:B------:R-:W1:Y:S01]  /*7760*/  MUFU.TANH R13, R13 ;  /* 0x0000000d000d7308 */ /* 0x000e620000002400 */
[----:B------:R-:W-:Y:S03]  /*7770*/  HMMA.16816.F32.BF16 R48, R196, R10, R48 ;  /* 0x0000000ac430723c */ /* 0x000fe60000041830 */
[----:B------:R-:W-:Y:S02]  /*7780*/  FMUL.FTZ R36, R36, c[0x0][0x320] ;  /* 0x0000c80024247a20 */ /* 0x000fe40000410000 */
[----:B------:R-:W-:Y:S02]  /*7790*/  FMUL.FTZ R37, R37, c[0x0][0x320] ;  /* 0x0000c80025257a20 */ /* 0x000fe40000410000 */
[----:B----4-:R-:W-:Y:S02]  /*77a0*/  IMAD R0, R238, -0x60, RZ ;  /* 0xffffffa0ee007824 */ /* 0x010fe400078e02ff */
[----:B------:R-:W-:Y:S03]  /*77b0*/  MUFU.TANH R14, R14 ;  /* 0x0000000e000e7308 */ /* 0x000fe60000002400 */
[----:B------:R-:W-:Y:S01]  /*77c0*/  FMUL.FTZ R38, R38, c[0x0][0x320] ;  /* 0x0000c80026267a20 */ /* 0x000fe20000410000 */
[----:B-----5:R-:W-:Y:S01]  /*77d0*/  IADD3 R0, -R220, 0x1, R0 ;  /* 0x00000001dc007810 */ /* 0x020fe20007ffe100 */
[----:B------:R-:W-:Y:S02]  /*77e0*/  FMUL.FTZ R39, R39, c[0x0][0x320] ;  /* 0x0000c80027277a20 */ /* 0x000fe40000410000 */
[----:B------:R-:W-:Y:S01]  /*77f0*/  FMUL.FTZ R40, R40, c[0x0][0x320] ;  /* 0x0000c80028287a20 */ /* 0x000fe20000410000 */
[----:B------:R-:W-:Y:S01]  /*7800*/  IADD3 R0, R0, c[0x0][0x1d0], RZ ;  /* 0x0000740000007a10 */ /* 0x000fe20007ffe0ff */
[----:B------:R-:W-:Y:S01]  /*7810*/  FMUL.FTZ R41, R41, c[0x0][0x320] ;  /* 0x0000c80029297a20 */ /* 0x000fe20000410000 */
[----:B------:R-:W4:Y:S01]  /*7820*/  MUFU.TANH R16, R16 ;  /* 0x0000001000107308 */ /* 0x000f220000002400 */
[----:B------:R-:W-:Y:S01]  /*7830*/  FMUL.FTZ R42, R42, c[0x0][0x320] ;  /* 0x0000c8002a2a7a20 */ /* 0x000fe20000410000 */
[----:B------:R-:W-:Y:S01]  /*7840*/  IADD3 R0, R0, -c[0x0][0x168], RZ ;  /* 0x80005a0000007a10 */ /* 0x000fe20007ffe0ff */
[----:B------:R-:W-:Y:S02]  /*7850*/  FMUL.FTZ R44, R44, c[0x0][0x320] ;  /* 0x0000c8002c2c7a20 */ /* 0x000fe40000410000 */
[----:B------:R-:W-:Y:S02]  /*7860*/  FMUL.FTZ R45, R45, c[0x0][0x320] ;  /* 0x0000c8002d2d7a20 */ /* 0x000fe40000410000 */
[C---:B-1----:R-:W-:Y:S01]  /*7870*/  IMAD.IADD R4, R0.reuse, 0x1, R4 ;  /* 0x0000000100047824 */ /* 0x042fe200078e0204 */
[----:B------:R-:W-:Y:S01]  /*7880*/  IADD3 R0, R0, R5, RZ ;  /* 0x0000000500007210 */ /* 0x000fe20007ffe0ff */
[----:B------:R-:W-:Y:S01]  /*7890*/  FMUL.FTZ R43, R43, c[0x0][0x320] ;  /* 0x0000c8002b2b7a20 */ /* 0x000fe20000410000 */
[----:B------:R-:W-:Y:S01]  /*78a0*/  MUFU.TANH R15, R15 ;  /* 0x0000000f000f7308 */ /* 0x000fe20000002400 */
[----:B------:R-:W-:Y:S01]  /*78b0*/  FMUL.FTZ R46, R46, c[0x0][0x320] ;  /* 0x0000c8002e2e7a20 */ /* 0x000fe20000410000 */
[----:B------:R-:W-:Y:S01]  /*78c0*/  ISETP.GT.AND P3, PT, R4, RZ, PT ;  /* 0x000000ff0400720c */ /* 0x000fe20003f64270 */
[----:B------:R-:W-:Y:S01]  /*78d0*/  FMUL.FTZ R48, R48, c[0x0][0x320] ;  /* 0x0000c80030307a20 */ /* 0x000fe20000410000 */
[----:B------:R-:W-:Y:S01]  /*78e0*/  ISETP.GT.AND P0, PT, R4, 0x1, PT ;  /* 0x000000010400780c */ /* 0x000fe20003f04270 */
[----:B------:R-:W-:Y:S01]  /*78f0*/  FMUL.FTZ R47, R47, c[0x0][0x320] ;  /* 0x0000c8002f2f7a20 */ /* 0x000fe20000410000 */
[----:B---3--:R-:W-:Y:S01]  /*7900*/  FSEL R5, R219, -INF , P3 ;  /* 0xff800000db057808 */ /* 0x008fe20001800000 */
[----:B------:R-:W-:Y:S01]  /*7910*/  FMUL.FTZ R49, R49, c[0x0][0x320] ;  /* 0x0000c80031317a20 */ /* 0x000fe20000410000 */
[----:B--2---:R-:W-:Y:S01]  /*7920*/  FSEL R7, R217, -INF , P0 ;  /* 0xff800000d9077808 */ /* 0x004fe20000000000 */
[----:B------:R-:W-:Y:S01]  /*7930*/  FMUL.FTZ R50, R50, c[0x0][0x320] ;  /* 0x0000c80032327a20 */ /* 0x000fe20000410000 */
[----:B------:R-:W-:Y:S01]  /*7940*/  FMNMX.FTZ R11, R5, R2, !PT ;  /* 0x00000002050b7209 */ /* 0x000fe20007810000 */
[----:B------:R-:W1:Y:S01]  /*7950*/  MUFU.TANH R17, R17 ;  /* 0x0000001100117308 */ /* 0x000e620000002400 */
[----:B------:R-:W-:Y:S01]  /*7960*/  ISETP.GT.AND P5, PT, R4, 0x8, PT ;  /* 0x000000080400780c */ /* 0x000fe20003fa4270 */
[----:B------:R-:W-:Y:S01]  /*7970*/  FMUL.FTZ R51, R51, c[0x0][0x320] ;  /* 0x0000c80033337a20 */ /* 0x000fe20000410000 */
[----:B------:R-:W-:Y:S02]  /*7980*/  ISETP.GT.AND P1, PT, R0, RZ, PT ;  /* 0x000000ff0000720c */ /* 0x000fe40003f24270 */
[----:B------:R-:W-:Y:S02]  /*7990*/  ISETP.GT.AND P0, PT, R4, 0x10, PT ;  /* 0x000000100400780c */ /* 0x000fe40003f04270 */
[----:B------:R-:W-:Y:S02]  /*79a0*/  FSEL R6, R218, -INF , P1 ;  /* 0xff800000da067808 */ /* 0x000fe40000800000 */
[----:B------:R-:W-:Y:S01]  /*79b0*/  ISETP.GT.AND P3, PT, R4, 0x9, PT ;  /* 0x000000090400780c */ /* 0x000fe20003f64270 */
[----:B------:R-:W2:Y:S01]  /*79c0*/  MUFU.TANH R19, R19 ;  /* 0x0000001300137308 */ /* 0x000ea20000002400 */
[----:B------:R-:W-:Y:S02]  /*79d0*/  ISETP.GT.AND P6, PT, R0, 0x1, PT ;  /* 0x000000010000780c */ /* 0x000fe40003fc4270 */
[----:B------:R-:W-:Y:S02]  /*79e0*/  FSEL R9, R201, -INF , P5 ;  /* 0xff800000c9097808 */ /* 0x000fe40002800000 */
[----:B------:R-:W-:Y:S02]  /*79f0*/  FMNMX.FTZ R11, R7, R11, !PT ;  /* 0x0000000b070b7209 */ /* 0x000fe40007810000 */
[----:B------:R-:W-:Y:S02]  /*7a00*/  FSEL R218, R12, -INF , P0 ;  /* 0xff8000000cda7808 */ /* 0x000fe40000000000 */
[----:B------:R-:W-:Y:S01]  /*7a10*/  FSEL R8, R216, -INF , P6 ;  /* 0xff800000d8087808 */ /* 0x000fe20003000000 */
[----:B------:R-:W3:Y:S01]  /*7a20*/  MUFU.TANH R21, R21 ;  /* 0x0000001500157308 */ /* 0x000ee20000002400 */
[----:B------:R-:W-:Y:S02]  /*7a30*/  FMNMX.FTZ R12, R6, R3, !PT ;  /* 0x00000003060c7209 */ /* 0x000fe40007810000 */
[----:B------:R-:W-:Y:S02]  /*7a40*/  FSEL R10, R200, -INF , P3 ;  /* 0xff800000c80a7808 */ /* 0x000fe40001800000 */
[----:B------:R-:W-:Y:S02]  /*7a50*/  ISETP.GT.AND P4, PT, R0, 0x8, PT ;  /* 0x000000080000780c */ /* 0x000fe40003f84270 */
[----:B------:R-:W-:Y:S02]  /*7a60*/  FMNMX.FTZ R11, R9, R11, !PT ;  /* 0x0000000b090b7209 */ /* 0x000fe40007810000 */
[----:B------:R-:W-:Y:S01]  /*7a70*/  FSEL R203, R203, -INF , P4 ;  /* 0xff800000cbcb7808 */ /* 0x000fe20002000000 */
[----:B------:R-:W5:Y:S01]  /*7a80*/  MUFU.TANH R24, R24 ;  /* 0x0000001800187308 */ /* 0x000f620000002400 */
[----:B------:R-:W-:Y:S02]  /*7a90*/  ISETP.GT.AND P5, PT, R4, 0x11, PT ;  /* 0x000000110400780c */ /* 0x000fe40003fa4270 */
[----:B------:R-:W-:Y:S02]  /*7aa0*/  ISETP.GT.AND P1, PT, R0, 0x9, PT ;  /* 0x000000090000780c */ /* 0x000fe40003f24270 */
[----:B------:R-:W-:Y:S02]  /*7ab0*/  FMNMX.FTZ R12, R8, R12, !PT ;  /* 0x0000000c080c7209 */ /* 0x000fe40007810000 */
[----:B------:R-:W-:Y:S02]  /*7ac0*/  FMNMX.FTZ R11, R10, R11, !PT ;  /* 0x0000000b0a0b7209 */ /* 0x000fe40007810000 */
[----:B------:R-:W-:Y:S01]  /*7ad0*/  ISETP.GT.AND P3, PT, R4, 0x18, PT ;  /* 0x000000180400780c */ /* 0x000fe20003f64270 */
[----:B------:R-:W1:Y:S01]  /*7ae0*/  MUFU.TANH R23, R23 ;  /* 0x0000001700177308 */ /* 0x000e620000002400 */
[----:B------:R-:W-:Y:S02]  /*7af0*/  FSEL R215, R215, -INF , P1 ;  /* 0xff800000d7d77808 */ /* 0x000fe40000800000 */
[----:B------:R-:W-:Y:S02]  /*7b00*/  FSEL R219, R13, -INF , P5 ;  /* 0xff8000000ddb7808 */ /* 0x000fe40002800000 */
[----:B------:R-:W-:Y:S02]  /*7b10*/  FMNMX.FTZ R12, R203, R12, !PT ;  /* 0x0000000ccb0c7209 */ /* 0x000fe40007810000 */
[----:B------:R-:W-:Y:S02]  /*7b20*/  ISETP.GT.AND P6, PT, R0, 0x10, PT ;  /* 0x000000100000780c */ /* 0x000fe40003fc4270 */
[----:B------:R-:W-:Y:S01]  /*7b30*/  FMNMX.FTZ R11, R218, R11, !PT ;  /* 0x0000000bda0b7209 */ /* 0x000fe20007810000 */
[----:B------:R-:W2:Y:S01]  /*7b40*/  MUFU.TANH R26, R26 ;  /* 0x0000001a001a7308 */ /* 0x000ea20000002400 */
[----:B----4-:R-:W-:Y:S02]  /*7b50*/  FSEL R222, R16, -INF , P3 ;  /* 0xff80000010de7808 */ /* 0x010fe40001800000 */
[----:B------:R-:W-:Y:S02]  /*7b60*/  FMNMX.FTZ R11, R219, R11, !PT ;  /* 0x0000000bdb0b7209 */ /* 0x000fe40007810000 */
[----:B------:R-:W-:Y:S02]  /*7b70*/  ISETP.GT.AND P1, PT, R4, 0x19, PT ;  /* 0x000000190400780c */ /* 0x000fe40003f24270 */
[----:B------:R-:W-:Y:S02]  /*7b80*/  FSEL R220, R14, -INF , P6 ;  /* 0xff8000000edc7808 */ /* 0x000fe40003000000 */
[C---:B------:R-:W-:Y:S01]  /*7b90*/  ISETP.GT.AND P4, PT, R0.reuse, 0x11, PT ;  /* 0x000000110000780c */ /* 0x040fe20003f84270 */
[----:B------:R-:W-:Y:S01]  /*7ba0*/  MUFU.TANH R27, R27 ;  /* 0x0000001b001b7308 */ /* 0x000fe20000002400 */
[----:B------:R-:W-:Y:S02]  /*7bb0*/  FMNMX.FTZ R12, R215, R12, !PT ;  /* 0x0000000cd70c7209 */ /* 0x000fe40007810000 */
[----:B------:R-:W-:Y:S02]  /*7bc0*/  ISETP.GT.AND P0, PT, R0, 0x18, PT ;  /* 0x000000180000780c */ /* 0x000fe40003f04270 */
[----:B------:R-:W-:Y:S02]  /*7bd0*/  MOV R14, R221 ;  /* 0x000000dd000e7202 */ /* 0x000fe40000000f00 */
[----:B------:R-:W-:Y:S02]  /*7be0*/  ISETP.GT.AND P5, PT, R4, 0x20, PT ;  /* 0x000000200400780c */ /* 0x000fe40003fa4270 */
[----:B-1----:R-:W-:Y:S01]  /*7bf0*/  FSEL R223, R17, -INF , P1 ;  /* 0xff80000011df7808 */ /* 0x002fe20000800000 */
[----:B------:R-:W1:Y:S01]  /*7c00*/  MUFU.TANH R28, R28 ;  /* 0x0000001c001c7308 */ /* 0x000e620000002400 */
[----:B------:R-:W-:Y:S02]  /*7c10*/  FSEL R221, R15, -INF , P4 ;  /* 0xff8000000fdd7808 */ /* 0x000fe40002000000 */
[----:B------:R-:W-:Y:S02]  /*7c20*/  FMNMX.FTZ R11, R222, R11, !PT ;  /* 0x0000000bde0b7209 */ /* 0x000fe40007810000 */
[----:B------:R-:W-:Y:S02]  /*7c30*/  FMNMX.FTZ R12, R220, R12, !PT ;  /* 0x0000000cdc0c7209 */ /* 0x000fe40007810000 */
[----:B------:R-:W-:Y:S02]  /*7c40*/  FSEL R224, R18, -INF , P0 ;  /* 0xff80000012e07808 */ /* 0x000fe40000000000 */
[----:B------:R-:W-:Y:S01]  /*7c50*/  FSEL R233, R20, -INF , P5 ;  /* 0xff80000014e97808 */ /* 0x000fe20002800000 */
[----:B------:R-:W4:Y:S01]  /*7c60*/  MUFU.TANH R29, R29 ;  /* 0x0000001d001d7308 */ /* 0x000f220000002400 */
[----:B------:R-:W-:Y:S02]  /*7c70*/  ISETP.GT.AND P6, PT, R0, 0x19, PT ;  /* 0x000000190000780c */ /* 0x000fe40003fc4270 */
[----:B------:R-:W-:Y:S02]  /*7c80*/  FMNMX.FTZ R11, R223, R11, !PT ;  /* 0x0000000bdf0b7209 */ /* 0x000fe40007810000 */
[----:B------:R-:W-:Y:S02]  /*7c90*/  ISETP.GT.AND P4, PT, R4, 0x21, PT ;  /* 0x000000210400780c */ /* 0x000fe40003f84270 */
[----:B------:R-:W-:Y:S02]  /*7ca0*/  FMNMX.FTZ R12, R221, R12, !PT ;  /* 0x0000000cdd0c7209 */ /* 0x000fe40007810000 */
[----:B------:R-:W-:Y:S01]  /*7cb0*/  ISETP.GT.AND P3, PT, R0, 0x20, PT ;  /* 0x000000200000780c */ /* 0x000fe20003f64270 */
[----:B------:R-:W-:Y:S01]  /*7cc0*/  MUFU.TANH R31, R31 ;  /* 0x0000001f001f7308 */ /* 0x000fe20000002400 */
[----:B--2---:R-:W-:Y:S02]  /*7cd0*/  FSEL R225, R19, -INF , P6 ;  /* 0xff80000013e17808 */ /* 0x004fe40003000000 */
[----:B------:R-:W-:Y:S02]  /*7ce0*/  FMNMX.FTZ R11, R233, R11, !PT ;  /* 0x0000000be90b7209 */ /* 0x000fe40007810000 */
[----:B------:R-:W-:Y:S02]  /*7cf0*/  ISETP.GT.AND P0, PT, R4, 0x28, PT ;  /* 0x000000280400780c */ /* 0x000fe40003f04270 */
[----:B---3--:R-:W-:Y:S02]  /*7d00*/  FSEL R234, R21, -INF , P4 ;  /* 0xff80000015ea7808 */ /* 0x008fe40002000000 */
[----:B------:R-:W-:Y:S01]  /*7d10*/  FMNMX.FTZ R12, R224, R12, !PT ;  /* 0x0000000ce00c7209 */ /* 0x000fe20007810000 */
[----:B------:R-:W2:Y:S01]  /*7d20*/  MUFU.TANH R30, R30 ;  /* 0x0000001e001e7308 */ /* 0x000ea20000002400 */
[----:B------:R-:W-:Y:S02]  /*7d30*/  FSEL R235, R22, -INF , P3 ;  /* 0xff80000016eb7808 */ /* 0x000fe40001800000 */
[----:B------:R-:W-:Y:S01]  /*7d40*/  ISETP.GT.AND P6, PT, R4, 0x29, PT ;  /* 0x000000290400780c */ /* 0x000fe20003fc4270 */
[----:B------:R-:W3:Y:S01]  /*7d50*/  LDL.LU R22, [R1+0x4] ;  /* 0x0000040001167983 */ /* 0x000ee20000300800 */
[----:B-----5:R-:W-:Y:S02]  /*7d60*/  FSEL R240, R24, -INF , P0 ;  /* 0xff80000018f07808 */ /* 0x020fe40000000000 */
[----:B------:R-:W-:Y:S02]  /*7d70*/  FMNMX.FTZ R12, R225, R12, !PT ;  /* 0x0000000ce10c7209 */ /* 0x000fe40007810000 */
[----:B------:R-:W-:Y:S01]  /*7d80*/  FMNMX.FTZ R11, R234, R11, !PT ;  /* 0x0000000bea0b7209 */ /* 0x000fe20007810000 */
[----:B------:R-:W-:Y:S01]  /*7d90*/  MUFU.TANH R34, R34 ;  /* 0x0000002200227308 */ /* 0x000fe20000002400 */
[----:B------:R-:W-:Y:S02]  /*7da0*/  ISETP.GT.AND P1, PT, R0, 0x21, PT ;  /* 0x000000210000780c */ /* 0x000fe40003f24270 */
[----:B------:R-:W-:Y:S02]  /*7db0*/  FSEL R239, R25, -INF , P6 ;  /* 0xff80000019ef7808 */ /* 0x000fe40003000000 */
[----:B------:R-:W-:Y:S02]  /*7dc0*/  FMNMX.FTZ R12, R235, R12, !PT ;  /* 0x0000000ceb0c7209 */ /* 0x000fe40007810000 */
[----:B------:R-:W-:Y:S02]  /*7dd0*/  FMNMX.FTZ R11, R240, R11, !PT ;  /* 0x0000000bf00b7209 */ /* 0x000fe40007810000 */
[C---:B------:R-:W-:Y:S01]  /*7de0*/  ISETP.GT.AND P4, PT, R0.reuse, 0x29, PT ;  /* 0x000000290000780c */ /* 0x040fe20003f84270 */
[----:B------:R-:W-:Y:S01]  /*7df0*/  MUFU.TANH R35, R35 ;  /* 0x0000002300237308 */ /* 0x000fe20000002400 */
[----:B------:R-:W-:Y:S02]  /*7e00*/  ISETP.GT.AND P5, PT, R0, 0x28, PT ;  /* 0x000000280000780c */ /* 0x000fe40003fa4270 */
[----:B------:R-:W-:Y:S02]  /*7e10*/  ISETP.GT.AND P3, PT, R4, 0x30, PT ;  /* 0x000000300400780c */ /* 0x000fe40003f64270 */
[----:B------:R-:W-:Y:S02]  /*7e20*/  FSEL R236, R23, -INF , P1 ;  /* 0xff80000017ec7808 */ /* 0x000fe40000800000 */
[----:B------:R-:W-:Y:S02]  /*7e30*/  FMNMX.FTZ R11, R239, R11, !PT ;  /* 0x0000000bef0b7209 */ /* 0x000fe40007810000 */
[----:B------:R-:W-:Y:S01]  /*7e40*/  FSEL R241, R26, -INF , P5 ;  /* 0xff8000001af17808 */ /* 0x000fe20002800000 */
[----:B------:R-:W5:Y:S01]  /*7e50*/  MUFU.TANH R36, R36 ;  /* 0x0000002400247308 */ /* 0x000f620000002400 */
[----:B------:R-:W-:Y:S02]  /*7e60*/  ISETP.GT.AND P5, PT, R4, 0x38, PT ;  /* 0x000000380400780c */ /* 0x000fe40003fa4270 */
[----:B-1----:R-:W-:Y:S02]  /*7e70*/  FSEL R246, R28, -INF , P3 ;  /* 0xff8000001cf67808 */ /* 0x002fe40001800000 */
[----:B------:R-:W-:Y:S02]  /*7e80*/  FSEL R244, R27, -INF , P4 ;  /* 0xff8000001bf47808 */ /* 0x000fe40002000000 */
[C---:B------:R-:W-:Y:S02]  /*7e90*/  ISETP.GT.AND P4, PT, R4.reuse, 0x39, PT ;  /* 0x000000390400780c */ /* 0x040fe40003f84270 */
[----:B------:R-:W-:Y:S01]  /*7ea0*/  ISETP.GT.AND P1, PT, R4, 0x31, PT ;  /* 0x000000310400780c */ /* 0x000fe20003f24270 */
[----:B------:R-:W1:Y:S01]  /*7eb0*/  MUFU.TANH R37, R37 ;  /* 0x0000002500257308 */ /* 0x000e620000002400 */
[C---:B------:R-:W-:Y:S02]  /*7ec0*/  ISETP.GT.AND P6, PT, R0.reuse, 0x31, PT ;  /* 0x000000310000780c */ /* 0x040fe40003fc4270 */
[----:B------:R-:W-:Y:S02]  /*7ed0*/  ISETP.GT.AND P0, PT, R0, 0x30, PT ;  /* 0x000000300000780c */ /* 0x000fe40003f04270 */
[----:B------:R-:W-:Y:S02]  /*7ee0*/  FMNMX.FTZ R12, R236, R12, !PT ;  /* 0x0000000cec0c7209 */ /* 0x000fe40007810000 */
[----:B------:R-:W-:Y:S02]  /*7ef0*/  FSEL R243, R32, -INF , P5 ;  /* 0xff80000020f37808 */ /* 0x000fe40002800000 */
[----:B------:R-:W-:Y:S01]  /*7f00*/  FSEL R242, R33, -INF , P4 ;  /* 0xff80000021f27808 */ /* 0x000fe20002000000 */
[----:B------:R-:W1:Y:S01]  /*7f10*/  MUFU.TANH R38, R38 ;  /* 0x0000002600267308 */ /* 0x000e620000002400 */
[----:B----4-:R-:W-:Y:S02]  /*7f20*/  FSEL R245, R29, -INF , P1 ;  /* 0xff8000001df57808 */ /* 0x010fe40000800000 */
[----:B------:R-:W-:Y:S02]  /*7f30*/  ISETP.GT.AND P5, PT, R0, 0x40, PT ;  /* 0x000000400000780c */ /* 0x000fe40003fa4270 */
[----:B--2---:R-:W-:Y:S02]  /*7f40*/  FSEL R30, R30, -INF , P0 ;  /* 0xff8000001e1e7808 */ /* 0x004fe40000000000 */
[----:B------:R-:W-:Y:S02]  /*7f50*/  FMNMX.FTZ R12, R241, R12, !PT ;  /* 0x0000000cf10c7209 */ /* 0x000fe40007810000 */
[C---:B------:R-:W-:Y:S01]  /*7f60*/  ISETP.GT.AND P0, PT, R4.reuse, 0x40, PT ;  /* 0x000000400400780c */ /* 0x040fe20003f04270 */
[----:B------:R-:W2:Y:S01]  /*7f70*/  MUFU.TANH R39, R39 ;  /* 0x0000002700277308 */ /* 0x000ea20000002400 */
[----:B------:R-:W-:Y:S02]  /*7f80*/  FSEL R13, R31, -INF , P6 ;  /* 0xff8000001f0d7808 */ /* 0x000fe40003000000 */
[----:B------:R-:W-:Y:S02]  /*7f90*/  ISETP.GT.AND P6, PT, R4, 0x41, PT ;  /* 0x000000410400780c */ /* 0x000fe40003fc4270 */
[----:B------:R-:W-:Y:S02]  /*7fa0*/  FMNMX.FTZ R11, R246, R11, !PT ;  /* 0x0000000bf60b7209 */ /* 0x000fe40007810000 */
[C---:B------:R-:W-:Y:S02]  /*7fb0*/  ISETP.GT.AND P4, PT, R0.reuse, 0x41, PT ;  /* 0x000000410000780c */ /* 0x040fe40003f84270 */
[C---:B------:R-:W-:Y:S01]  /*7fc0*/  ISETP.GT.AND P3, PT, R0.reuse, 0x38, PT ;  /* 0x000000380000780c */ /* 0x040fe20003f64270 */
[----:B------:R-:W4:Y:S01]  /*7fd0*/  MUFU.TANH R40, R40 ;  /* 0x0000002800287308 */ /* 0x000f220000002400 */
[----:B------:R-:W-:Y:S02]  /*7fe0*/  ISETP.GT.AND P1, PT, R0, 0x39, PT ;  /* 0x000000390000780c */ /* 0x000fe40003f24270 */
[----:B-----5:R-:W-:Y:S02]  /*7ff0*/  FSEL R237, R36, -INF , P0 ;  /* 0xff80000024ed7808 */ /* 0x020fe40000000000 */
[----:B-1----:R-:W-:Y:S02]  /*8000*/  FSEL R232, R37, -INF , P6 ;  /* 0xff80000025e87808 */ /* 0x002fe40003000000 */
[----:B------:R-:W-:Y:S02]  /*8010*/  ISETP.GT.AND P6, PT, R4, 0x51, PT ;  /* 0x000000510400780c */ /* 0x000fe40003fc4270 */
[----:B------:R-:W-:Y:S01]  /*8020*/  FMNMX.FTZ R101, R245, R11, !PT ;  /* 0x0000000bf5657209 */ /* 0x000fe20007810000 */
[----:B------:R-:W1:Y:S01]  /*8030*/  MUFU.TANH R41, R41 ;  /* 0x0000002900297308 */ /* 0x000e620000002400 */
[----:B------:R-:W-:Y:S02]  /*8040*/  FSEL R20, R38, -INF , P5 ;  /* 0xff80000026147808 */ /* 0x000fe40002800000 */
[----:B------:R-:W-:Y:S02]  /*8050*/  ISETP.GT.AND P5, PT, R4, 0x58, PT ;  /* 0x000000580400780c */ /* 0x000fe40003fa4270 */
[----:B------:R-:W-:Y:S02]  /*8060*/  FSEL R16, R34, -INF , P3 ;  /* 0xff80000022107808 */ /* 0x000fe40001800000 */
[C---:B------:R-:W-:Y:S02]  /*8070*/  ISETP.GT.AND P3, PT, R4.reuse, 0x48, PT ;  /* 0x000000480400780c */ /* 0x040fe40003f64270 */
[----:B------:R-:W-:Y:S01]  /*8080*/  FSEL R17, R35, -INF , P1 ;  /* 0xff80000023117808 */ /* 0x000fe20000800000 */
[----:B------:R-:W5:Y:S01]  /*8090*/  MUFU.TANH R42, R42 ;  /* 0x0000002a002a7308 */ /* 0x000f620000002400 */
[C---:B------:R-:W-:Y:S02]  /*80a0*/  ISETP.GT.AND P1, PT, R4.reuse, 0x49, PT ;  /* 0x000000490400780c */ /* 0x040fe40003f24270 */
[C---:B------:R-:W-:Y:S02]  /*80b0*/  ISETP.GT.AND P0, PT, R4.reuse, 0x50, PT ;  /* 0x000000500400780c */ /* 0x040fe40003f04270 */
[----:B--2---:R-:W-:Y:S02]  /*80c0*/  FSEL R39, R39, -INF , P4 ;  /* 0xff80000027277808 */ /* 0x004fe40002000000 */
[----:B------:R-:W-:Y:S02]  /*80d0*/  ISETP.GT.AND P4, PT, R4, 0x59, PT ;  /* 0x000000590400780c */ /* 0x000fe40003f84270 */
[----:B------:R-:W-:Y:S01]  /*80e0*/  FMNMX.FTZ R4, R244, R12, !PT ;  /* 0x0000000cf4047209 */ /* 0x000fe20007810000 */
[----:B------:R-:W2:Y:S01]  /*80f0*/  MUFU.TANH R44, R44 ;  /* 0x0000002c002c7308 */ /* 0x000ea20000002400 */
[----:B------:R-:W-:Y:S02]  /*8100*/  FMNMX.FTZ R101, R243, R101, !PT ;  /* 0x00000065f3657209 */ /* 0x000fe40007810000 */
[----:B------:R-:W-:Y:S02]  /*8110*/  FMNMX.FTZ R4, R30, R4, !PT ;  /* 0x000000041e047209 */ /* 0x000fe40007810000 */
[----:B------:R-:W-:Y:S02]  /*8120*/  FMNMX.FTZ R101, R242, R101, !PT ;  /* 0x00000065f2657209 */ /* 0x000fe40007810000 */
[----:B------:R-:W-:Y:S02]  /*8130*/  FMNMX.FTZ R4, R13, R4, !PT ;  /* 0x000000040d047209 */ /* 0x000fe40007810000 */
[----:B------:R-:W-:Y:S01]  /*8140*/  FMNMX.FTZ R101, R237, R101, !PT ;  /* 0x00000065ed657209 */ /* 0x000fe20007810000 */
[----:B------:R-:W-:Y:S01]  /*8150*/  MUFU.TANH R45, R45 ;  /* 0x0000002d002d7308 */ /* 0x000fe20000002400 */
[----:B------:R-:W-:Y:S02]  /*8160*/  FMNMX.FTZ R100, R16, R4, !PT ;  /* 0x0000000410647209 */ /* 0x000fe40007810000 */
[----:B----4-:R-:W-:Y:S02]  /*8170*/  FSEL R231, R40, -INF , P3 ;  /* 0xff80000028e77808 */ /* 0x010fe40001800000 */
[----:B------:R-:W-:Y:S02]  /*8180*/  FMNMX.FTZ R100, R17, R100, !PT ;  /* 0x0000006411647209 */ /* 0x000fe40007810000 */
[----:B------:R-:W-:Y:S02]  /*8190*/  FMNMX.FTZ R101, R232, R101, !PT ;  /* 0x00000065e8657209 */ /* 0x000fe40007810000 */
[----:B-1----:R-:W-:Y:S01]  /*81a0*/  FSEL R230, R41, -INF , P1 ;  /* 0xff80000029e67808 */ /* 0x002fe20000800000 */
[----:B------:R-:W1:Y:S01]  /*81b0*/  MUFU.TANH R43, R43 ;  /* 0x0000002b002b7308 */ /* 0x000e620000002400 */
[----:B------:R-:W-:Y:S02]  /*81c0*/  ISETP.GT.AND P3, PT, R0, 0x48, PT ;  /* 0x000000480000780c */ /* 0x000fe40003f64270 */
[----:B------:R-:W-:Y:S02]  /*81d0*/  FMNMX.FTZ R100, R20, R100, !PT ;  /* 0x0000006414647209 */ /* 0x000fe40007810000 */
[----:B------:R-:W-:Y:S02]  /*81e0*/  FMNMX.FTZ R101, R231, R101, !PT ;  /* 0x00000065e7657209 */ /* 0x000fe40007810000 */
[----:B-----5:R-:W-:Y:S02]  /*81f0*/  FSEL R252, R42, -INF , P3 ;  /* 0xff8000002afc7808 */ /* 0x020fe40001800000 */
[----:B------:R-:W-:Y:S01]  /*8200*/  FMNMX.FTZ R100, R39, R100, !PT ;  /* 0x0000006427647209 */ /* 0x000fe20007810000 */
[----:B------:R-:W4:Y:S01]  /*8210*/  MUFU.TANH R46, R46 ;  /* 0x0000002e002e7308 */ /* 0x000f220000002400 */
[----:B------:R-:W-:Y:S02]  /*8220*/  FMNMX.FTZ R101, R230, R101, !PT ;  /* 0x00000065e6657209 */ /* 0x000fe40007810000 */
[----:B------:R-:W-:Y:S02]  /*8230*/  MOV R19, R229 ;  /* 0x000000e500137202 */ /* 0x000fe40000000f00 */
[----:B--2---:R-:W-:Y:S02]  /*8240*/  FSEL R229, R44, -INF , P0 ;  /* 0xff8000002ce57808 */ /* 0x004fe40000000000 */
[----:B------:R-:W-:Y:S02]  /*8250*/  ISETP.GT.AND P1, PT, R0, 0x49, PT ;  /* 0x000000490000780c */ /* 0x000fe40003f24270 */
[----:B------:R-:W-:Y:S01]  /*8260*/  FMNMX.FTZ R100, R252, R100, !PT ;  /* 0x00000064fc647209 */ /* 0x000fe20007810000 */
[----:B------:R-:W2:Y:S01]  /*8270*/  MUFU.TANH R48, R48 ;  /* 0x0000003000307308 */ /* 0x000ea20000002400 */
[----:B------:R-:W-:Y:S02]  /*8280*/  FMNMX.FTZ R101, R229, R101, !PT ;  /* 0x00000065e5657209 */ /* 0x000fe40007810000 */
[C---:B------:R-:W-:Y:S02]  /*8290*/  ISETP.GT.AND P3, PT, R0.reuse, 0x50, PT ;  /* 0x000000500000780c */ /* 0x040fe40003f64270 */
[----:B-1----:R-:W-:Y:S02]  /*82a0*/  FSEL R251, R43, -INF , P1 ;  /* 0xff8000002bfb7808 */ /* 0x002fe40000800000 */
[----:B------:R-:W-:Y:S02]  /*82b0*/  MOV R18, R228 ;  /* 0x000000e400127202 */ /* 0x000fe40000000f00 */
[----:B------:R-:W-:Y:S01]  /*82c0*/  FSEL R228, R45, -INF , P6 ;  /* 0xff8000002de47808 */ /* 0x000fe20003000000 */
[----:B------:R-:W1:Y:S01]  /*82d0*/  MUFU.TANH R47, R47 ;  /* 0x0000002f002f7308 */ /* 0x000e620000002400 */
[----:B------:R-:W-:Y:S02]  /*82e0*/  ISETP.GT.AND P1, PT, R0, 0x51, PT ;  /* 0x000000510000780c */ /* 0x000fe40003f24270 */
[----:B------:R-:W-:Y:S02]  /*82f0*/  FMNMX.FTZ R101, R228, R101, !PT ;  /* 0x00000065e4657209 */ /* 0x000fe40007810000 */
[----:B----4-:R-:W-:Y:S02]  /*8300*/  FSEL R250, R46, -INF , P3 ;  /* 0xff8000002efa7808 */ /* 0x010fe40001800000 */
[----:B------:R-:W-:Y:S02]  /*8310*/  MOV R15, R227 ;  /* 0x000000e3000f7202 */ /* 0x000fe40000000f00 */
[----:B------:R-:W-:Y:S01]  /*8320*/  FMNMX.FTZ R100, R251, R100, !PT ;  /* 0x00000064fb647209 */ /* 0x000fe20007810000 */
[----:B------:R-:W4:Y:S01]  /*8330*/  MUFU.TANH R49, R49 ;  /* 0x0000003100317308 */ /* 0x000f220000002400 */
[----:B------:R-:W-:Y:S02]  /*8340*/  MOV R21, R226 ;  /* 0x000000e200157202 */ /* 0x000fe40000000f00 */
[----:B------:R-:W-:Y:S02]  /*8350*/  ISETP.GT.AND P0, PT, R0, 0x58, PT ;  /* 0x000000580000780c */ /* 0x000fe40003f04270 */
[----:B--2---:R-:W-:Y:S02]  /*8360*/  FSEL R227, R48, -INF , P5 ;  /* 0xff80000030e37808 */ /* 0x004fe40002800000 */
[----:B------:R-:W-:Y:S02]  /*8370*/  FMNMX.FTZ R100, R250, R100, !PT ;  /* 0x00000064fa647209 */ /* 0x000fe40007810000 */
[----:B------:R-:W-:Y:S01]  /*8380*/  FMNMX.FTZ R101, R227, R101, !PT ;  /* 0x00000065e3657209 */ /* 0x000fe20007810000 */
[----:B------:R-:W2:Y:S01]  /*8390*/  MUFU.TANH R50, R50 ;  /* 0x0000003200327308 */ /* 0x000ea20000002400 */
[----:B------:R-:W-:Y:S02]  /*83a0*/  ISETP.GE.AND P6, PT, R238, 0x2, PT ;  /* 0x00000002ee00780c */ /* 0x000fe40003fc6270 */
[----:B-1----:R-:W-:Y:S02]  /*83b0*/  FSEL R249, R47, -INF , P1 ;  /* 0xff8000002ff97808 */ /* 0x002fe40000800000 */
[----:B------:R-:W-:Y:S02]  /*83c0*/  ISETP.GT.AND P1, PT, R0, 0x59, PT ;  /* 0x000000590000780c */ /* 0x000fe40003f24270 */
[----:B------:R-:W-:Y:S03]  /*83d0*/  FMNMX.FTZ R100, R249, R100, !PT ;  /* 0x00000064f9647209 */ /* 0x000fe60007810000 */
[----:B------:R-:W1:Y:S01]  /*83e0*/  MUFU.TANH R4, R51 ;  /* 0x0000003300047308 */ /* 0x000e620000002400 */
[----:B----4-:R-:W-:Y:S04]  /*83f0*/  FSEL R226, R49, -INF , P4 ;  /* 0xff80000031e27808 */ /* 0x010fe80002000000 */
[----:B------:R-:W-:Y:S02]  /*8400*/  FMNMX.FTZ R101, R226, R101, !PT ;  /* 0x00000065e2657209 */ /* 0x000fe40007810000 */
[----:B--2---:R-:W-:Y:S04]  /*8410*/  FSEL R248, R50, -INF , P0 ;  /* 0xff80000032f87808 */ /* 0x004fe80000000000 */
[----:B------:R-:W-:Y:S02]  /*8420*/  FMNMX.FTZ R100, R248, R100, !PT ;  /* 0x00000064f8647209 */ /* 0x000fe40007810000 */
[----:B-1----:R-:W-:Y:S02]  /*8430*/  FSEL R247, R4, -INF , P1 ;  /* 0xff80000004f77808 */ /* 0x002fe40000800000 */
[----:B------:R-:W1:Y:S02]  /*8440*/  SHFL.BFLY PT, R4, R101, 0x2, 0x1f ;  /* 0x0c401f0065047f89 */ /* 0x000e6400000e0000 */
[----:B------:R-:W-:Y:S06]  /*8450*/  FMNMX.FTZ R100, R247, R100, !PT ;  /* 0x00000064f7647209 */ /* 0x000fec0007810000 */
[----:B------:R-:W2:Y:S01]  /*8460*/  SHFL.BFLY PT, R0, R100, 0x2, 0x1f ;  /* 0x0c401f0064007f89 */ /* 0x000ea200000e0000 */
[----:B-1----:R-:W-:Y:S07]  /*8470*/  FMNMX.FTZ R101, R101, R4, !PT ;  /* 0x0000000465657209 */ /* 0x002fee0007810000 */
[----:B------:R-:W1:Y:S01]  /*8480*/  SHFL.BFLY PT, R4, R101, 0x1, 0x1f ;  /* 0x0c201f0065047f89 */ /* 0x000e6200000e0000 */
[----:B--2---:R-:W-:Y:S07]  /*8490*/  FMNMX.FTZ R100, R100, R0, !PT ;  /* 0x0000000064647209 */ /* 0x004fee0007810000 */
[----:B------:R-:W2:Y:S01]  /*84a0*/  SHFL.BFLY PT, R0, R100, 0x1, 0x1f ;  /* 0x0c201f0064007f89 */ /* 0x000ea200000e0000 */
[----:B-1----:R-:W-:Y:S04]  /*84b0*/  FMNMX.FTZ R101, R101, R4, !PT ;  /* 0x0000000465657209 */ /* 0x002fe80007810000 */
[C---:B------:R-:W-:Y:S01]  /*84c0*/  FSETP.NEU.FTZ.AND P1, PT, R101.reuse, -INF , PT ;  /* 0xff8000006500780b */ /* 0x040fe20003f3d000 */
[C---:B------:R-:W-:Y:S01]  /*84d0*/  FMUL.FTZ R103, R101.reuse, c[0x0][0x2d0] ;  /* 0x0000b40065677a20 */ /* 0x040fe20000410000 */
[----:B--2---:R-:W-:Y:S02]  /*84e0*/  FMNMX.FTZ R100, R100, R0, !PT ;  /* 0x0000000064647209 */ /* 0x004fe40007810000 */
[----:B------:R-:W-:Y:S02]  /*84f0*/  FSEL R0, R101, RZ, P1 ;  /* 0x000000ff65007208 */ /* 0x000fe40000800000 */
[----:B------:R-:W-:Y:S01]  /*8500*/  FSEL R103, R103, RZ, P1 ;  /* 0x000000ff67677208 */ /* 0x000fe20000800000 */
[C---:B------:R-:W-:Y:S01]  /*8510*/  FMUL.FTZ R200, R100.reuse, c[0x0][0x2d0] ;  /* 0x0000b40064c87a20 */ /* 0x040fe20000410000 */
[----:B------:R-:W-:Y:S01]  /*8520*/  FSETP.NEU.FTZ.AND P0, PT, R100, -INF , PT ;  /* 0xff8000006400780b */ /* 0x000fe20003f1d000 */
[----:B------:R-:W-:Y:S02]  /*8530*/  FADD.FTZ R0, -R0, R2 ;  /* 0x0000000200007221 */ /* 0x000fe40000010100 */
[--C-:B------:R-:W-:Y:S01]  /*8540*/  FFMA.FTZ R9, R9, c[0x0][0x2d0], -R103.reuse ;  /* 0x0000b40009097a23 */ /* 0x100fe20000010867 */
[----:B------:R-:W-:Y:S01]  /*8550*/  FSEL R200, R200, RZ, P0 ;  /* 0x000000ffc8c87208 */ /* 0x000fe20000000000 */
[----:B------:R-:W-:Y:S02]  /*8560*/  FMUL.FTZ R0, R0, c[0x0][0x2d0] ;  /* 0x0000b40000007a20 */ /* 0x000fe40000410000 */
[----:B------:R-:W-:Y:S01]  /*8570*/  MUFU.EX2 R216, R9 ;  /* 0x0000000900d87308 */ /* 0x000fe20000000800 */
[--C-:B------:R-:W-:Y:S02]  /*8580*/  FFMA.FTZ R5, R5, c[0x0][0x2d0], -R103.reuse ;  /* 0x0000b40005057a23 */ /* 0x100fe40000010867 */
[--C-:B------:R-:W-:Y:S02]  /*8590*/  FFMA.FTZ R8, R8, c[0x0][0x2d0], -R200.reuse ;  /* 0x0000b40008087a23 */ /* 0x100fe400000108c8 */
[--C-:B------:R-:W-:Y:S02]  /*85a0*/  FFMA.FTZ R6, R6, c[0x0][0x2d0], -R200.reuse ;  /* 0x0000b40006067a23 */ /* 0x100fe400000108c8 */
[--C-:B------:R-:W-:Y:S02]  /*85b0*/  FFMA.FTZ R7, R7, c[0x0][0x2d0], -R103.reuse ;  /* 0x0000b40007077a23 */ /* 0x100fe40000010867 */
[----:B------:R-:W-:Y:S01]  /*85c0*/  FFMA.FTZ R10, R10, c[0x0][0x2d0], -R103 ;  /* 0x0000b4000a0a7a23 */ /* 0x000fe20000010867 */
[----:B------:R-:W1:Y:S10]  /*85d0*/  MUFU.EX2 R2, R0 ;  /* 0x0000000000027308 */ /* 0x000e740000000800 */
[----:B------:R2:W-:Y:S10]  /*85e0*/  MUFU.EX2 R217, R8 ;  /* 0x0000000800d97308 */ /* 0x0005f40000000800 */
[----:B------:R4:W-:Y:S01]  /*85f0*/  MUFU.EX2 R201, R5 ;  /* 0x0000000500c97308 */ /* 0x0009e20000000800 */
[C---:B-1----:R-:W-:Y:S01]  /*8600*/  FMUL.FTZ R9, R2.reuse, R145 ;  /* 0x0000009102097220 */ /* 0x042fe20000410000 */
[----:B------:R-:W-:Y:S01]  /*8610*/  MOV R145, R21 ;  /* 0x0000001500917202 */ /* 0x000fe20000000f00 */
[----:B------:R-:W-:Y:S01]  /*8620*/  FMUL.FTZ R21, R2, R133 ;  /* 0x0000008502157220 */ /* 0x000fe20000410000 */
[----:B------:R-:W-:Y:S01]  /*8630*/  FSEL R0, R100, RZ, P0 ;  /* 0x000000ff64007208 */ /* 0x000fe20000000000 */
[----:B------:R-:W5:Y:S01]  /*8640*/  LDL.LU R133, [R1+0x8] ;  /* 0x0000080001857983 */ /* 0x000f620000300800 */
[C---:B------:R-:W-:Y:S04]  /*8650*/  FMUL.FTZ R37, R2.reuse, R117 ;  /* 0x0000007502257220 */ /* 0x040fe80000410000 */
[----:B------:R-:W1:Y:S01]  /*8660*/  MUFU.EX2 R102, R6 ;  /* 0x0000000600667308 */ /* 0x000e620000000800 */
[----:B------:R-:W-:Y:S02]  /*8670*/  FMUL.FTZ R44, R2, R108 ;  /* 0x0000006c022c7220 */ /* 0x000fe40000410000 */
[----:B------:R-:W-:Y:S01]  /*8680*/  FADD.FTZ R0, -R0, R3 ;  /* 0x0000000300007221 */ /* 0x000fe20000010100 */
[----:B------:R-:W-:Y:S01]  /*8690*/  MOV R3, R30 ;  /* 0x0000001e00037202 */ /* 0x000fe20000000f00 */
[----:B------:R-:W-:Y:S02]  /*86a0*/  FMUL.FTZ R45, R2, R109 ;  /* 0x0000006d022d7220 */ /* 0x000fe40000410000 */
[----:B------:R-:W-:Y:S02]  /*86b0*/  FMUL.FTZ R0, R0, c[0x0][0x2d0] ;  /* 0x0000b40000007a20 */ /* 0x000fe40000410000 */
[C---:B------:R-:W-:Y:S01]  /*86c0*/  FMUL.FTZ R4, R2.reuse, R148 ;  /* 0x0000009402047220 */ /* 0x040fe20000410000 */
[----:B------:R-:W-:Y:S01]  /*86d0*/  MUFU.EX2 R117, R10 ;  /* 0x0000000a00757308 */ /* 0x000fe20000000800 */
[C---:B--2---:R-:W-:Y:S01]  /*86e0*/  FMUL.FTZ R8, R2.reuse, R144 ;  /* 0x0000009002087220 */ /* 0x044fe20000410000 */
[----:B------:R-:W-:Y:S01]  /*86f0*/  MOV R148, R14 ;  /* 0x0000000e00947202 */ /* 0x000fe20000000f00 */
[C---:B------:R-:W-:Y:S02]  /*8700*/  FMUL.FTZ R12, R2.reuse, R140 ;  /* 0x0000008c020c7220 */ /* 0x040fe40000410000 */
[C---:B----4-:R-:W-:Y:S01]  /*8710*/  FMUL.FTZ R5, R2.reuse, R149 ;  /* 0x0000009502057220 */ /* 0x050fe20000410000 */
[----:B------:R-:W-:Y:S01]  /*8720*/  MOV R149, R15 ;  /* 0x0000000f00957202 */ /* 0x000fe20000000f00 */
[----:B------:R-:W-:Y:S02]  /*8730*/  IMAD.MOV.U32 R140, RZ, RZ, R13 ;  /* 0x000000ffff8c7224 */ /* 0x000fe400078e000d */
[C---:B------:R-:W-:Y:S01]  /*8740*/  FMUL.FTZ R13, R2.reuse, R141 ;  /* 0x0000008d020d7220 */ /* 0x040fe20000410000 */
[----:B------:R-:W-:Y:S01]  /*8750*/  MUFU.EX2 R0, R0 ;  /* 0x0000000000007308 */ /* 0x000fe20000000800 */
        /* <DEDUP_REMOVED lines=9> */
[----:B------:R-:W2:Y:S01]  /*87f0*/  MUFU.EX2 R202, R7 ;  /* 0x0000000700ca7308 */ /* 0x000ea20000000800 */
        /* <DEDUP_REMOVED lines=10> */
[C---:B------:R-:W-:Y:S01]  /*88a0*/  FMUL.FTZ R49, R2.reuse, R105 ;  /* 0x0000006902317220 */ /* 0x040fe20000410000 */
[----:B-1----:R-:W-:Y:S01]  /*88b0*/  F2FP.BF16.PACK_AB R105, R217, R102 ;  /* 0x00000066d969723e */ /* 0x002fe200000010ff */
[C---:B------:R-:W-:Y:S02]  /*88c0*/  FMUL.FTZ R52, R2.reuse, R52 ;  /* 0x0000003402347220 */ /* 0x040fe40000410000 */
[C---:B------:R-:W-:Y:S02]  /*88d0*/  FMUL.FTZ R53, R2.reuse, R53 ;  /* 0x0000003502357220 */ /* 0x040fe40000410000 */
[----:B------:R-:W-:Y:S01]  /*88e0*/  FMUL.FTZ R56, R2, R56 ;  /* 0x0000003802387220 */ /* 0x000fe20000410000 */
[----:B--2---:R-:W-:Y:S01]  /*88f0*/  F2FP.BF16.PACK_AB R104, R202, R201 ;  /* 0x000000c9ca68723e */ /* 0x004fe200000010ff */
        /* <DEDUP_REMOVED lines=21> */
[----:B---3--:R-:W-:Y:S02]  /*8a50*/  FFMA.FTZ R144, R2, R22, R201 ;  /* 0x0000001602907223 */ /* 0x008fe400000100c9 */
[--C-:B------:R-:W-:Y:S01]  /*8a60*/  FFMA.FTZ R2, R203, c[0x0][0x2d0], -R200.reuse ;  /* 0x0000b400cb027a23 */ /* 0x100fe200000108c8 */
[----:B------:R-:W-:Y:S01]  /*8a70*/  MOV R203, R3 ;  /* 0x0000000300cb7202 */ /* 0x000fe20000000f00 */
[C---:B------:R-:W-:Y:S02]  /*8a80*/  FMUL.FTZ R42, R0.reuse, R114 ;  /* 0x00000072002a7220 */ /* 0x040fe40000410000 */
[----:B------:R1:W-:Y:S01]  /*8a90*/  MUFU.EX2 R114, R2 ;  /* 0x0000000200727308 */ /* 0x0003e20000000800 */
[C---:B------:R-:W-:Y:S02]  /*8aa0*/  FMUL.FTZ R46, R0.reuse, R110 ;  /* 0x0000006e002e7220 */ /* 0x040fe40000410000 */
[C---:B------:R-:W-:Y:S02]  /*8ab0*/  FMUL.FTZ R47, R0.reuse, R111 ;  /* 0x0000006f002f7220 */ /* 0x040fe40000410000 */
        /* <DEDUP_REMOVED lines=25> */
[C---:B------:R-:W-:Y:S01]  /*8c50*/  FMUL.FTZ R50, R0.reuse, R106 ;  /* 0x0000006a00327220 */ /* 0x040fe20000410000 */
[----:B------:R-:W-:Y:S01]  /*8c60*/  F2FP.BF16.PACK_AB R106, R117, R216 ;  /* 0x000000d8756a723e */ /* 0x000fe200000010ff */
        /* <DEDUP_REMOVED lines=25> */
[----:B-1----:R-:W-:Y:S02]  /*8e00*/  FFMA.FTZ R2, R215, c[0x0][0x2d0], -R200 ;  /* 0x0000b400d7027a23 */ /* 0x002fe400000108c8 */
[--C-:B------:R-:W-:Y:S02]  /*8e10*/  FFMA.FTZ R113, R218, c[0x0][0x2d0], -R103.reuse ;  /* 0x0000b400da717a23 */ /* 0x100fe40000010867 */
[----:B------:R-:W1:Y:S01]  /*8e20*/  MUFU.EX2 R121, R2 ;  /* 0x0000000200797308 */ /* 0x000e620000000800 */
[--C-:B------:R-:W-:Y:S02]  /*8e30*/  FFMA.FTZ R112, R219, c[0x0][0x2d0], -R103.reuse ;  /* 0x0000b400db707a23 */ /* 0x100fe40000010867 */
[----:B------:R-:W-:Y:S02]  /*8e40*/  IMAD.MOV.U32 R139, RZ, RZ, R140 ;  /* 0x000000ffff8b7224 */ /* 0x000fe400078e008c */
[----:B------:R-:W-:Y:S02]  /*8e50*/  FADD.FTZ R144, R202, R144 ;  /* 0x00000090ca907221 */ /* 0x000fe40000010000 */
[--C-:B------:R-:W-:Y:S02]  /*8e60*/  FFMA.FTZ R137, R231, c[0x0][0x2d0], -R103.reuse ;  /* 0x0000b400e7897a23 */ /* 0x100fe40000010867 */
[----:B------:R-:W-:Y:S01]  /*8e70*/  FADD.FTZ R144, R216, R144 ;  /* 0x00000090d8907221 */ /* 0x000fe20000010000 */
[----:B------:R-:W-:Y:S01]  /*8e80*/  MUFU.EX2 R116, R113 ;  /* 0x0000007100747308 */ /* 0x000fe20000000800 */
[--C-:B------:R-:W-:Y:S02]  /*8e90*/  FFMA.FTZ R136, R232, c[0x0][0x2d0], -R103.reuse ;  /* 0x0000b400e8887a23 */ /* 0x100fe40000010867 */
[--C-:B------:R-:W-:Y:S01]  /*8ea0*/  FFMA.FTZ R118, R246, c[0x0][0x2d0], -R103.reuse ;  /* 0x0000b400f6767a23 */ /* 0x100fe20000010867 */
[----:B------:R-:W-:Y:S01]  /*8eb0*/  MOV R246, R148 ;  /* 0x0000009400f67202 */ /* 0x000fe20000000f00 */
[--C-:B------:R-:W-:Y:S02]  /*8ec0*/  FFMA.FTZ R119, R243, c[0x0][0x2d0], -R103.reuse ;  /* 0x0000b400f3777a23 */ /* 0x100fe40000010867 */
[--C-:B------:R-:W-:Y:S01]  /*8ed0*/  FFMA.FTZ R120, R242, c[0x0][0x2d0], -R103.reuse ;  /* 0x0000b400f2787a23 */ /* 0x100fe20000010867 */
[----:B------:R-:W-:Y:S01]  /*8ee0*/  ISETP.GE.AND P4, PT, R246, 0x1, PT ;  /* 0x00000001f600780c */ /* 0x000fe20003f86270 */
[----:B------:R-:W2:Y:S01]  /*8ef0*/  LDL.64 R242, [R1+0x40] ;  /* 0x0000400001f27983 */ /* 0x000ea20000100a00 */
[----:B------:R3:W4:Y:S01]  /*8f00*/  MUFU.EX2 R126, R112 ;  /* 0x00000070007e7308 */ /* 0x0007220000000800 */
[--C-:B------:R-:W-:Y:S02]  /*8f10*/  FFMA.FTZ R138, R230, c[0x0][0x2d0], -R103.reuse ;  /* 0x0000b400e68a7a23 */ /* 0x100fe40000010867 */
[--C-:B------:R-:W-:Y:S01]  /*8f20*/  FFMA.FTZ R219, R228, c[0x0][0x2d0], -R103.reuse ;  /* 0x0000b400e4db7a23 */ /* 0x100fe20000010867 */
[----:B-1----:R-:W-:Y:S01]  /*8f30*/  F2FP.BF16.PACK_AB R107, R121, R114 ;  /* 0x00000072796b723e */ /* 0x002fe200000010ff */
[--C-:B------:R-:W-:Y:S01]  /*8f40*/  FFMA.FTZ R218, R250, c[0x0][0x2d0], -R200.reuse ;  /* 0x0000b400fada7a23 */ /* 0x100fe200000108c8 */
[----:B------:R-:W-:Y:S01]  /*8f50*/  IADD3 R2, R211, R205, RZ ;  /* 0x000000cdd3027210 */ /* 0x000fe20007ffe0ff */
[----:B------:R-:W-:Y:S03]  /*8f60*/  FFMA.FTZ R215, R248, c[0x0][0x2d0], -R200 ;  /* 0x0000b400f8d77a23 */ /* 0x000fe600000108c8 */
[----:B------:R-:W-:Y:S10]  /*8f70*/  MUFU.EX2 R127, R118 ;  /* 0x00000076007f7308 */ /* 0x000ff40000000800 */
[----:B------:R-:W-:Y:S01]  /*8f80*/  MUFU.EX2 R228, R136 ;  /* 0x0000008800e47308 */ /* 0x000fe20000000800 */
[--C-:B---3--:R-:W-:Y:S09]  /*8f90*/  FFMA.FTZ R112, R233, c[0x0][0x2d0], -R103.reuse ;  /* 0x0000b400e9707a23 */ /* 0x108ff20000010867 */
[----:B------:R1:W-:Y:S10]  /*8fa0*/  MUFU.EX2 R128, R112 ;  /* 0x0000007000807308 */ /* 0x0003f40000000800 */
[----:B------:R-:W-:Y:S10]  /*8fb0*/  MUFU.EX2 R230, R137 ;  /* 0x0000008900e67308 */ /* 0x000ff40000000800 */
[----:B------:R-:W-:Y:S01]  /*8fc0*/  MUFU.EX2 R219, R219 ;  /* 0x000000db00db7308 */ /* 0x000fe20000000800 */
[--C-:B-1----:R-:W-:Y:S09]  /*8fd0*/  FFMA.FTZ R112, R234, c[0x0][0x2d0], -R103.reuse ;  /* 0x0000b400ea707a23 */ /* 0x102ff20000010867 */
[----:B------:R1:W-:Y:S10]  /*8fe0*/  MUFU.EX2 R135, R112 ;  /* 0x0000007000877308 */ /* 0x0003f40000000800 */
[----:B------:R-:W-:Y:S01]  /*8ff0*/  MUFU.EX2 R218, R218 ;  /* 0x000000da00da7308 */ /* 0x000fe20000000800 */
[----:B-----5:R-:W-:Y:S01]  /*9000*/  FFMA.FTZ R115, R0, R133, R102 ;  /* 0x0000008500737223 */ /* 0x020fe20000010066 */
[----:B------:R-:W-:Y:S02]  /*9010*/  IADD3 R0, R210, R205, RZ ;  /* 0x000000cdd2007210 */ /* 0x000fe40007ffe0ff */
[C---:B------:R-:W-:Y:S02]  /*9020*/  IADD3 R102, R207.reuse, R2, RZ ;  /* 0x00000002cf667210 */ /* 0x040fe40007ffe0ff */
[----:B------:R-:W-:Y:S01]  /*9030*/  IADD3 R3, R207, R0, RZ ;  /* 0x00000000cf037210 */ /* 0x000fe20007ffe0ff */
[----:B------:R-:W3:Y:S03]  /*9040*/  LDSM.16.MT88.4 R108, [R0] ;  /* 0x00000000006c783b */ /* 0x000ee60000004200 */
[----:B------:R-:W-:Y:S01]  /*9050*/  MUFU.EX2 R215, R215 ;  /* 0x000000d700d77308 */ /* 0x000fe20000000800 */
[--C-:B-1----:R-:W-:Y:S09]  /*9060*/  FFMA.FTZ R112, R235, c[0x0][0x2d0], -R200.reuse ;  /* 0x0000b400eb707a23 */ /* 0x102ff200000108c8 */
[----:B------:R1:W-:Y:S02]  /*9070*/  MUFU.EX2 R134, R112 ;  /* 0x0000007000867308 */ /* 0x0003e40000000800 */
[--C-:B-1----:R-:W-:Y:S08]  /*9080*/  FFMA.FTZ R112, R236, c[0x0][0x2d0], -R200.reuse ;  /* 0x0000b400ec707a23 */ /* 0x102ff000000108c8 */
[----:B------:R1:W-:Y:S01]  /*9090*/  MUFU.EX2 R236, R120 ;  /* 0x0000007800ec7308 */ /* 0x0003e20000000800 */
[C---:B---3--:R-:W-:Y:S09]  /*90a0*/  HMMA.16816.F32.BF16 R4, R104.reuse, R108, R4 ;  /* 0x0000006c6804723c */ /* 0x048ff20000041804 */
[----:B------:R3:W-:Y:S01]  /*90b0*/  MUFU.EX2 R140, R112 ;  /* 0x00000070008c7308 */ /* 0x0007e20000000800 */
[C---:B------:R-:W-:Y:S01]  /*90c0*/  HMMA.16816.F32.BF16 R8, R104.reuse, R110, R8 ;  /* 0x0000006e6808723c */ /* 0x040fe20000041808 */
[----:B------:R-:W5:Y:S02]  /*90d0*/  LDSM.16.MT88.4 R108, [R3] ;  /* 0x00000000036c783b */ /* 0x000f640000004200 */
[--C-:B-1----:R-:W-:Y:S02]  /*90e0*/  FFMA.FTZ R120, R125, c[0x0][0x2d0], -R200.reuse ;  /* 0x0000b4007d787a23 */ /* 0x102fe400000108c8 */
[--C-:B------:R-:W-:Y:S02]  /*90f0*/  FFMA.FTZ R125, R251, c[0x0][0x2d0], -R200.reuse ;  /* 0x0000b400fb7d7a23 */ /* 0x100fe400000108c8 */
[--C-:B---3--:R-:W-:Y:S01]  /*9100*/  FFMA.FTZ R112, R240, c[0x0][0x2d0], -R103.reuse ;  /* 0x0000b400f0707a23 */ /* 0x108fe20000010867 */
[----:B------:R-:W-:Y:S03]  /*9110*/  MOV R240, R145 ;  /* 0x0000009100f07202 */ /* 0x000fe60000000f00 */
[----:B------:R1:W-:Y:S01]  /*9120*/  MUFU.EX2 R141, R112 ;  /* 0x00000070008d7308 */ /* 0x0003e20000000800 */
[C---:B-----5:R-:W-:Y:S08]  /*9130*/  HMMA.16816.F32.BF16 R12, R104.reuse, R108, R12 ;  /* 0x0000006c680c723c */ /* 0x060ff0000004180c */
[C---:B------:R-:W-:Y:S01]  /*9140*/  HMMA.16816.F32.BF16 R16, R104.reuse, R110, R16 ;  /* 0x0000006e6810723c */ /* 0x040fe20000041810 */
[----:B------:R-:W3:Y:S03]  /*9150*/  LDSM.16.MT88.4 R108, [R2] ;  /* 0x00000000026c783b */ /* 0x000ee60000004200 */
[--C-:B-1----:R-:W-:Y:S04]  /*9160*/  FFMA.FTZ R112, R239, c[0x0][0x2d0], -R103.reuse ;  /* 0x0000b400ef707a23 */ /* 0x102fe80000010867 */
[----:B------:R-:W-:Y:S01]  /*9170*/  MUFU.EX2 R142, R112 ;  /* 0x00000070008e7308 */ /* 0x000fe20000000800 */
[----:B------:R-:W5:Y:S01]  /*9180*/  LDL R239, [R1+0x2c] ;  /* 0x00002c0001ef7983 */ /* 0x000f620000100800 */
[C---:B---3--:R-:W-:Y:S08]  /*9190*/  HMMA.16816.F32.BF16 R20, R104.reuse, R108, R20 ;  /* 0x0000006c6814723c */ /* 0x048ff00000041814 */
[C---:B------:R-:W-:Y:S01]  /*91a0*/  HMMA.16816.F32.BF16 R24, R104.reuse, R110, R24 ;  /* 0x0000006e6818723c */ /* 0x040fe20000041818 */
[----:B------:R-:W1:Y:S07]  /*91b0*/  LDSM.16.MT88.4 R108, [R102] ;  /* 0x00000000666c783b */ /* 0x000e6e0000004200 */
        /* <DEDUP_REMOVED lines=25> */
[--C-:B------:R-:W-:Y:S01]  /*9350*/  FFMA.FTZ R108, R220, c[0x0][0x2d0], -R200.reuse ;  /* 0x0000b400dc6c7a23 */ /* 0x100fe200000108c8 */
[----:B------:R-:W-:Y:S03]  /*9360*/  HMMA.16816.F32.BF16 R96, R104, R110, R96 ;  /* 0x0000006e6860723c */ /* 0x000fe60000041860 */
[----:B------:R1:W-:Y:S01]  /*9370*/  MUFU.EX2 R123, R108 ;  /* 0x0000006c007b7308 */ /* 0x0003e20000000800 */
[--C-:B------:R-:W-:Y:S03]  /*9380*/  FFMA.FTZ R220, R249, c[0x0][0x2d0], -R200.reuse ;  /* 0x0000b400f9dc7a23 */ /* 0x100fe600000108c8 */
[--C-:B------:R-:W-:Y:S06]  /*9390*/  FFMA.FTZ R104, R225, c[0x0][0x2d0], -R200.reuse ;  /* 0x0000b400e1687a23 */ /* 0x100fec00000108c8 */
[----:B------:R3:W-:Y:S10]  /*93a0*/  MUFU.EX2 R131, R104 ;  /* 0x0000006800837308 */ /* 0x0007f40000000800 */
[----:B------:R-:W2:Y:S01]  /*93b0*/  MUFU.EX2 R220, R220 ;  /* 0x000000dc00dc7308 */ /* 0x000ea20000000800 */
[----:B-1----:R-:W-:Y:S02]  /*93c0*/  FFMA.FTZ R108, R221, c[0x0][0x2d0], -R200 ;  /* 0x0000b400dd6c7a23 */ /* 0x002fe400000108c8 */
[----:B------:R-:W-:Y:S07]  /*93d0*/  FFMA.FTZ R221, R227, c[0x0][0x2d0], -R103 ;  /* 0x0000b400e3dd7a23 */ /* 0x000fee0000010867 */
[----:B------:R1:W1:Y:S01]  /*93e0*/  MUFU.EX2 R124, R108 ;  /* 0x0000006c007c7308 */ /* 0x0002620000000800 */
[----:B---3--:R-:W-:Y:S02]  /*93f0*/  FADD.FTZ R104, R217, R115 ;  /* 0x00000073d9687221 */ /* 0x008fe40000010000 */
[--C-:B------:R-:W-:Y:S02]  /*9400*/  FFMA.FTZ R217, R229, c[0x0][0x2d0], -R103.reuse ;  /* 0x0000b400e5d97a23 */ /* 0x100fe40000010867 */
[----:B------:R-:W-:Y:S01]  /*9410*/  FADD.FTZ R122, R114, R104 ;  /* 0x00000068727a7221 */ /* 0x000fe20000010000 */
[----:B----4-:R-:W-:Y:S01]  /*9420*/  F2FP.BF16.PACK_AB R104, R126, R116 ;  /* 0x000000747e68723e */ /* 0x010fe200000010ff */
[----:B------:R-:W-:Y:S03]  /*9430*/  LDSM.16.MT88.4 R112, [R3+0x1000] ;  /* 0x001000000370783b */ /* 0x000fe60000004200 */
[----:B------:R-:W-:Y:S01]  /*9440*/  MUFU.EX2 R229, R138 ;  /* 0x0000008a00e57308 */ /* 0x000fe20000000800 */
[----:B------:R-:W-:Y:S01]  /*9450*/  FADD.FTZ R121, R121, R122 ;  /* 0x0000007a79797221 */ /* 0x000fe20000010000 */
[----:B--2---:R-:W-:Y:S08]  /*9460*/  F2FP.BF16.PACK_AB R201, R220, R218 ;  /* 0x000000dadcc9723e */ /* 0x004ff000000010ff */
[----:B------:R-:W-:Y:S01]  /*9470*/  MUFU.EX2 R227, R120 ;  /* 0x0000007800e37308 */ /* 0x000fe20000000800 */
[--C-:B-1----:R-:W-:Y:S01]  /*9480*/  FFMA.FTZ R108, R222, c[0x0][0x2d0], -R103.reuse ;  /* 0x0000b400de6c7a23 */ /* 0x102fe20000010867 */
[----:B------:R-:W-:Y:S08]  /*9490*/  F2FP.BF16.PACK_AB R105, R124, R123 ;  /* 0x0000007b7c69723e */ /* 0x000ff000000010ff */
[----:B------:R1:W-:Y:S10]  /*94a0*/  MUFU.EX2 R129, R108 ;  /* 0x0000006c00817308 */ /* 0x0003f40000000800 */
[----:B------:R-:W-:Y:S10]  /*94b0*/  MUFU.EX2 R217, R217 ;  /* 0x000000d900d97308 */ /* 0x000ff40000000800 */
[----:B------:R-:W-:Y:S01]  /*94c0*/  MUFU.EX2 R221, R221 ;  /* 0x000000dd00dd7308 */ /* 0x000fe20000000800 */
[--C-:B-1----:R-:W-:Y:S02]  /*94d0*/  FFMA.FTZ R108, R223, c[0x0][0x2d0], -R103.reuse ;  /* 0x0000b400df6c7a23 */ /* 0x102fe40000010867 */
[--C-:B------:R-:W-:Y:S07]  /*94e0*/  FFMA.FTZ R223, R237, c[0x0][0x2d0], -R103.reuse ;  /* 0x0000b400eddf7a23 */ /* 0x100fee0000010867 */
[----:B------:R1:W2:Y:S10]  /*94f0*/  MUFU.EX2 R133, R108 ;  /* 0x0000006c00857308 */ /* 0x0002b40000000800 */
[----:B------:R-:W-:Y:S10]  /*9500*/  MUFU.EX2 R237, R119 ;  /* 0x0000007700ed7308 */ /* 0x000ff40000000800 */
[----:B------:R-:W-:Y:S01]  /*9510*/  MUFU.EX2 R223, R223 ;  /* 0x000000df00df7308 */ /* 0x000fe20000000800 */
[--C-:B-1----:R-:W-:Y:S01]  /*9520*/  FFMA.FTZ R108, R224, c[0x0][0x2d0], -R200.reuse ;  /* 0x0000b400e06c7a23 */ /* 0x102fe200000108c8 */
[----:B--2---:R-:W-:Y:S08]  /*9530*/  F2FP.BF16.PACK_AB R106, R133, R129 ;  /* 0x00000081856a723e */ /* 0x004ff000000010ff */
[----:B------:R1:W2:Y:S10]  /*9540*/  MUFU.EX2 R130, R108 ;  /* 0x0000006c00827308 */ /* 0x0002b40000000800 */
[----:B------:R3:W-:Y:S01]  /*9550*/  MUFU.EX2 R224, R125 ;  /* 0x0000007d00e07308 */ /* 0x0007e20000000800 */
[----:B-1----:R-:W1:Y:S01]  /*9560*/  LDSM.16.MT88.4 R108, [R0+0x800] ;  /* 0x00080000006c783b */ /* 0x002e620000004200 */
[----:B--2---:R-:W-:Y:S07]  /*9570*/  F2FP.BF16.PACK_AB R107, R131, R130 ;  /* 0x00000082836b723e */ /* 0x004fee00000010ff */
        /* <DEDUP_REMOVED lines=37> */
[----:B------:R-:W-:Y:S03]  /*97d0*/  MOV R241, R149 ;  /* 0x0000009500f17202 */ /* 0x000fe60000000f00 */
[----:B------:R-:W-:Y:S01]  /*97e0*/  FFMA.FTZ R105, R244, c[0x0][0x2d0], -R200 ;  /* 0x0000b400f4697a23 */ /* 0x000fe200000108c8 */
[----:B------:R-:W-:Y:S01]  /*97f0*/  F2FP.BF16.PACK_AB R106, R142, R141 ;  /* 0x0000008d8e6a723e */ /* 0x000fe200000010ff */
[----:B------:R-:W-:Y:S01]  /*9800*/  FADD.FTZ R104, R117, R144 ;  /* 0x0000009075687221 */ /* 0x000fe20000010000 */
[----:B------:R-:W-:Y:S02]  /*9810*/  @P6 ISETP.GE.AND P1, PT, R241, c[0x0][0x1d4], PT ;  /* 0x00007500f1006a0c */ /* 0x000fe40003f26270 */
[--C-:B------:R-:W-:Y:S01]  /*9820*/  FFMA.FTZ R117, R245, c[0x0][0x2d0], -R103.reuse ;  /* 0x0000b400f5757a23 */ /* 0x100fe20000010867 */
[----:B------:R2:W4:Y:S01]  /*9830*/  MUFU.EX2 R222, R105 ;  /* 0x0000006900de7308 */ /* 0x0005220000000800 */
[----:B------:R-:W-:Y:S01]  /*9840*/  FADD.FTZ R122, R116, R104 ;  /* 0x00000068747a7221 */ /* 0x000fe20000010000 */
[----:B------:R-:W-:Y:S01]  /*9850*/  F2FP.BF16.PACK_AB R104, R135, R128 ;  /* 0x000000808768723e */ /* 0x000fe200000010ff */
[----:B------:R-:W-:Y:S01]  /*9860*/  IMAD.MOV.U32 R244, RZ, RZ, R150 ;  /* 0x000000fffff47224 */ /* 0x000fe200078e0096 */
[----:B------:R-:W-:Y:S01]  /*9870*/  MOV R245, R151 ;  /* 0x0000009700f57202 */ /* 0x000fe20000000f00 */
[----:B------:R-:W-:Y:S02]  /*9880*/  FADD.FTZ R122, R126, R122 ;  /* 0x0000007a7e7a7221 */ /* 0x000fe40000010000 */
[----:B------:R-:W-:Y:S01]  /*9890*/  FFMA.FTZ R103, R226, c[0x0][0x2d0], -R103 ;  /* 0x0000b400e2677a23 */ /* 0x000fe20000010867 */
[----:B------:R-:W-:Y:S01]  /*98a0*/  @P6 ISETP.GE.AND P3, PT, R244, c[0x0][0x1d4], PT ;  /* 0x00007500f4006a0c */ /* 0x000fe20003f66270 */
[----:B------:R-:W-:Y:S01]  /*98b0*/  FADD.FTZ R120, R129, R122 ;  /* 0x0000007a81787221 */ /* 0x000fe20000010000 */
[----:B------:R5:W-:Y:S03]  /*98c0*/  MUFU.EX2 R235, R117 ;  /* 0x0000007500eb7308 */ /* 0x000be60000000800 */
[----:B---3--:R-:W-:Y:S01]  /*98d0*/  FADD.FTZ R125, R133, R120 ;  /* 0x00000078857d7221 */ /* 0x008fe20000010000 */
[----:B-1----:R-:W1:Y:S03]  /*98e0*/  LDSM.16.MT88.4 R108, [R0+0x1000] ;  /* 0x00100000006c783b */ /* 0x002e660000004200 */
[----:B------:R-:W-:Y:S03]  /*98f0*/  FADD.FTZ R125, R128, R125 ;  /* 0x0000007d807d7221 */ /* 0x000fe60000010000 */
[----:B------:R-:W3:Y:S01]  /*9900*/  MUFU.EX2 R216, R103 ;  /* 0x0000006700d87308 */ /* 0x000ee20000000800 */
[----:B--2---:R-:W-:Y:S02]  /*9910*/  F2FP.BF16.PACK_AB R105, R140, R134 ;  /* 0x000000868c69723e */ /* 0x004fe400000010ff */
[----:B----4-:R-:W-:Y:S01]  /*9920*/  F2FP.BF16.PACK_AB R107, R222, R132 ;  /* 0x00000084de6b723e */ /* 0x010fe200000010ff */
[----:B-----5:R-:W-:Y:S01]  /*9930*/  LDSM.16.MT88.4 R116, [R2+0x1800] ;  /* 0x001800000274783b */ /* 0x020fe20000004200 */
[----:B---3--:R-:W-:Y:S01]  /*9940*/  F2FP.BF16.PACK_AB R202, R216, R221 ;  /* 0x000000ddd8ca723e */ /* 0x008fe200000010ff */
[----:B------:R-:W-:Y:S04]  /*9950*/  FADD.FTZ R103, R135, R125 ;  /* 0x0000007d87677221 */ /* 0x000fe80000010000 */
[----:B------:R-:W-:Y:S04]  /*9960*/  FADD.FTZ R103, R141, R103 ;  /* 0x000000678d677221 */ /* 0x000fe80000010000 */
[----:B------:R-:W-:Y:S01]  /*9970*/  FADD.FTZ R103, R142, R103 ;  /* 0x000000678e677221 */ /* 0x000fe20000010000 */
[C---:B-1----:R-:W-:Y:S03]  /*9980*/  HMMA.16816.F32.BF16 R4, R104.reuse, R108, R4 ;  /* 0x0000006c6804723c */ /* 0x042fe60000041804 */
[----:B------:R-:W-:Y:S05]  /*9990*/  FADD.FTZ R103, R127, R103 ;  /* 0x000000677f677221 */ /* 0x000fea0000010000 */
[C---:B------:R-:W-:Y:S01]  /*99a0*/  HMMA.16816.F32.BF16 R8, R104.reuse, R110, R8 ;  /* 0x0000006e6808723c */ /* 0x040fe20000041808 */
[----:B------:R-:W1:Y:S07]  /*99b0*/  LDSM.16.MT88.4 R108, [R2+0x1000] ;  /* 0x00100000026c783b */ /* 0x000e6e0000004200 */
[C---:B------:R-:W-:Y:S08]  /*99c0*/  HMMA.16816.F32.BF16 R12, R104.reuse, R112, R12 ;  /* 0x00000070680c723c */ /* 0x040ff0000004180c */
        /* <DEDUP_REMOVED lines=26> */
[C---:B-1----:R-:W-:Y:S07]  /*9b70*/  HMMA.16816.F32.BF16 R84, R104.reuse, R108, R84 ;  /* 0x0000006c6854723c */ /* 0x042fee0000041854 */
[--C-:B------:R-:W-:Y:S01]  /*9b80*/  FFMA.FTZ R108, R203, c[0x0][0x2d0], -R200.reuse ;  /* 0x0000b400cb6c7a23 */ /* 0x100fe200000108c8 */
[C---:B------:R-:W-:Y:S03]  /*9b90*/  HMMA.16816.F32.BF16 R88, R104.reuse, R110, R88 ;  /* 0x0000006e6858723c */ /* 0x040fe60000041858 */
[----:B------:R1:W-:Y:S05]  /*9ba0*/  MUFU.EX2 R231, R108 ;  /* 0x0000006c00e77308 */ /* 0x0003ea0000000800 */
[C---:B--2---:R-:W-:Y:S08]  /*9bb0*/  HMMA.16816.F32.BF16 R92, R104.reuse, R112, R92 ;  /* 0x00000070685c723c */ /* 0x044ff0000004185c */
[----:B------:R-:W-:Y:S01]  /*9bc0*/  HMMA.16816.F32.BF16 R96, R104, R114, R96 ;  /* 0x000000726860723c */ /* 0x000fe20000041860 */
[----:B------:R-:W-:Y:S06]  /*9bd0*/  LDSM.16.MT88.4 R112, [R3+0x1800] ;  /* 0x001800000370783b */ /* 0x000fec0000004200 */
[--C-:B------:R-:W-:Y:S01]  /*9be0*/  FFMA.FTZ R104, R147, c[0x0][0x2d0], -R200.reuse ;  /* 0x0000b40093687a23 */ /* 0x100fe200000108c8 */
[----:B------:R-:W-:Y:S03]  /*9bf0*/  F2FP.BF16.PACK_AB R106, R236, R237 ;  /* 0x000000edec6a723e */ /* 0x000fe600000010ff */
[----:B------:R2:W-:Y:S01]  /*9c00*/  MUFU.EX2 R232, R104 ;  /* 0x0000006800e87308 */ /* 0x0005e20000000800 */
[--C-:B-1----:R-:W-:Y:S02]  /*9c10*/  FFMA.FTZ R108, R139, c[0x0][0x2d0], -R200.reuse ;  /* 0x0000b4008b6c7a23 */ /* 0x102fe400000108c8 */
[----:B------:R-:W-:Y:S07]  /*9c20*/  LDSM.16.MT88.4 R136, [R3+0x2800] ;  /* 0x002800000388783b */ /* 0x000fee0000004200 */
[----:B------:R-:W1:Y:S01]  /*9c30*/  MUFU.EX2 R234, R108 ;  /* 0x0000006c00ea7308 */ /* 0x000e620000000800 */
[----:B--2---:R-:W-:Y:S02]  /*9c40*/  FADD.FTZ R104, R123, R121 ;  /* 0x000000797b687221 */ /* 0x004fe40000010000 */
[----:B------:R-:W-:Y:S02]  /*9c50*/  FFMA.FTZ R121, R146, c[0x0][0x2d0], -R200 ;  /* 0x0000b40092797a23 */ /* 0x000fe400000108c8 */
[----:B------:R-:W-:Y:S01]  /*9c60*/  FADD.FTZ R124, R124, R104 ;  /* 0x000000687c7c7221 */ /* 0x000fe20000010000 */
[----:B------:R-:W-:Y:S01]  /*9c70*/  F2FP.BF16.PACK_AB R104, R235, R127 ;  /* 0x0000007feb68723e */ /* 0x000fe200000010ff */
[----:B------:R-:W-:Y:S03]  /*9c80*/  FFMA.FTZ R123, R252, c[0x0][0x2d0], -R200 ;  /* 0x0000b400fc7b7a23 */ /* 0x000fe600000108c8 */
[----:B------:R-:W-:Y:S01]  /*9c90*/  MUFU.EX2 R225, R121 ;  /* 0x0000007900e17308 */ /* 0x000fe20000000800 */
[----:B------:R-:W2:Y:S01]  /*9ca0*/  LDL R252, [R1+0x4c] ;  /* 0x00004c0001fc7983 */ /* 0x000ea20000100800 */
[----:B------:R-:W-:Y:S01]  /*9cb0*/  FADD.FTZ R124, R130, R124 ;  /* 0x0000007c827c7221 */ /* 0x000fe20000010000 */
[----:B-1----:R-:W-:Y:S01]  /*9cc0*/  F2FP.BF16.PACK_AB R105, R234, R231 ;  /* 0x000000e7ea69723e */ /* 0x002fe200000010ff */
[----:B------:R-:W-:Y:S01]  /*9cd0*/  FFMA.FTZ R108, R143, c[0x0][0x2d0], -R200 ;  /* 0x0000b4008f6c7a23 */ /* 0x000fe200000108c8 */
[----:B------:R-:W-:Y:S01]  /*9ce0*/  LDSM.16.MT88.4 R144, [R0+0x2800] ;  /* 0x002800000090783b */ /* 0x000fe20000004200 */
[----:B------:R-:W-:Y:S02]  /*9cf0*/  FADD.FTZ R124, R131, R124 ;  /* 0x0000007c837c7221 */ /* 0x000fe40000010000 */
[----:B------:R-:W-:Y:S02]  /*9d00*/  FFMA.FTZ R200, R247, c[0x0][0x2d0], -R200 ;  /* 0x0000b400f7c87a23 */ /* 0x000fe400000108c8 */
[----:B------:R1:W3:Y:S03]  /*9d10*/  MUFU.EX2 R233, R108 ;  /* 0x0000006c00e97308 */ /* 0x0002e60000000800 */
[----:B------:R-:W-:Y:S07]  /*9d20*/  LDSM.16.MT88.4 R128, [R2+0x2800] ;  /* 0x002800000280783b */ /* 0x000fee0000004200 */
[----:B------:R4:W-:Y:S10]  /*9d30*/  MUFU.EX2 R226, R123 ;  /* 0x0000007b00e27308 */ /* 0x0009f40000000800 */
[----:B------:R5:W5:Y:S01]  /*9d40*/  MUFU.EX2 R205, R200 ;  /* 0x000000c800cd7308 */ /* 0x000b620000000800 */
[----:B-1----:R-:W1:Y:S01]  /*9d50*/  LDSM.16.MT88.4 R108, [R0+0x1800] ;  /* 0x00180000006c783b */ /* 0x002e620000004200 */
[----:B---3--:R-:W-:Y:S07]  /*9d60*/  F2FP.BF16.PACK_AB R107, R232, R233 ;  /* 0x000000e9e86b723e */ /* 0x008fee00000010ff */
[----:B----4-:R-:W-:Y:S01]  /*9d70*/  LDSM.16.MT88.4 R120, [R2+0x2000] ;  /* 0x002000000278783b */ /* 0x010fe20000004200 */
[----:B-----5:R-:W-:Y:S02]  /*9d80*/  F2FP.BF16.PACK_AB R200, R219, R217 ;  /* 0x000000d9dbc8723e */ /* 0x020fe400000010ff */
[----:B------:R-:W-:Y:S01]  /*9d90*/  F2FP.BF16.PACK_AB R203, R205, R215 ;  /* 0x000000d7cdcb723e */ /* 0x000fe200000010ff */
        /* <DEDUP_REMOVED lines=34> */
[----:B------:R-:W-:Y:S01]  /*9fc0*/  HMMA.16816.F32.BF16 R96, R104, R118, R96 ;  /* 0x000000766860723c */ /* 0x000fe20000041860 */
[----:B------:R-:W4:Y:S06]  /*9fd0*/  LDSM.16.MT88.4 R116, [R102+0x2000] ;  /* 0x002000006674783b */ /* 0x000f2c0000004200 */
[----:B------:R-:W-:Y:S02]  /*9fe0*/  F2FP.BF16.PACK_AB R104, R228, R223 ;  /* 0x000000dfe468723e */ /* 0x000fe400000010ff */
[----:B------:R-:W-:Y:S03]  /*9ff0*/  F2FP.BF16.PACK_AB R105, R227, R225 ;  /* 0x000000e1e369723e */ /* 0x000fe600000010ff */
[----:B------:R-:W-:Y:S02]  /*a000*/  F2FP.BF16.PACK_AB R106, R229, R230 ;  /* 0x000000e6e56a723e */ /* 0x000fe400000010ff */
[----:B------:R-:W-:Y:S07]  /*a010*/  F2FP.BF16.PACK_AB R107, R224, R226 ;  /* 0x000000e2e06b723e */ /* 0x000fee00000010ff */
[C---:B-1----:R-:W-:Y:S08]  /*a020*/  HMMA.16816.F32.BF16 R4, R104.reuse, R108, R4 ;  /* 0x0000006c6804723c */ /* 0x042ff00000041804 */
[C---:B------:R-:W-:Y:S01]  /*a030*/  HMMA.16816.F32.BF16 R8, R104.reuse, R110, R8 ;  /* 0x0000006e6808723c */ /* 0x040fe20000041808 */
[----:B------:R-:W1:Y:S07]  /*a040*/  LDSM.16.MT88.4 R108, [R0+0x5000] ;  /* 0x00500000006c783b */ /* 0x000e6e0000004200 */
[C---:B---3--:R-:W-:Y:S08]  /*a050*/  HMMA.16816.F32.BF16 R12, R104.reuse, R112, R12 ;  /* 0x00000070680c723c */ /* 0x048ff0000004180c */
[C---:B------:R-:W-:Y:S01]  /*a060*/  HMMA.16816.F32.BF16 R16, R104.reuse, R114, R16 ;  /* 0x000000726810723c */ /* 0x040fe20000041810 */
[----:B------:R-:W3:Y:S07]  /*a070*/  LDSM.16.MT88.4 R112, [R3+0x5000] ;  /* 0x005000000370783b */ /* 0x000eee0000004200 */
[C---:B------:R-:W-:Y:S08]  /*a080*/  HMMA.16816.F32.BF16 R20, R104.reuse, R120, R20 ;  /* 0x000000786814723c */ /* 0x040ff00000041814 */
[C---:B------:R-:W-:Y:S01]  /*a090*/  HMMA.16816.F32.BF16 R24, R104.reuse, R122, R24 ;  /* 0x0000007a6818723c */ /* 0x040fe20000041818 */
[----:B------:R-:W5:Y:S07]  /*a0a0*/  LDSM.16.MT88.4 R120, [R2+0x5000] ;  /* 0x005000000278783b */ /* 0x000f6e0000004200 */
        /* <DEDUP_REMOVED lines=9> */
[C---:B-----5:R-:W-:Y:S08]  /*a140*/  HMMA.16816.F32.BF16 R52, R104.reuse, R120, R52 ;  /* 0x000000786834723c */ /* 0x060ff00000041834 */
[C---:B------:R-:W-:Y:S01]  /*a150*/  HMMA.16816.F32.BF16 R56, R104.reuse, R122, R56 ;  /* 0x0000007a6838723c */ /* 0x040fe20000041838 */
[----:B------:R-:W5:Y:S07]  /*a160*/  LDSM.16.MT88.4 R120, [R2+0x8000] ;  /* 0x008000000278783b */ /* 0x000f6e0000004200 */
[C---:B----4-:R-:W-:Y:S08]  /*a170*/  HMMA.16816.F32.BF16 R60, R104.reuse, R116, R60 ;  /* 0x00000074683c723c */ /* 0x050ff0000004183c */
[C---:B------:R-:W-:Y:S01]  /*a180*/  HMMA.16816.F32.BF16 R64, R104.reuse, R118, R64 ;  /* 0x000000766840723c */ /* 0x040fe20000041840 */
[----:B------:R-:W4:Y:S07]  /*a190*/  LDSM.16.MT88.4 R116, [R102+0x8000] ;  /* 0x008000006674783b */ /* 0x000f2e0000004200 */
[C---:B-1----:R-:W-:Y:S07]  /*a1a0*/  HMMA.16816.F32.BF16 R68, R104.reuse, R108, R68 ;  /* 0x0000006c6844723c */ /* 0x042fee0000041844 */
[----:B------:R-:W-:Y:S01]  /*a1b0*/  FADD.FTZ R108, R134, R124 ;  /* 0x0000007c866c7221 */ /* 0x000fe20000010000 */
[C---:B------:R-:W-:Y:S04]  /*a1c0*/  HMMA.16816.F32.BF16 R72, R104.reuse, R110, R72 ;  /* 0x0000006e6848723c */ /* 0x040fe80000041848 */
[----:B------:R-:W-:Y:S04]  /*a1d0*/  FADD.FTZ R108, R140, R108 ;  /* 0x0000006c8c6c7221 */ /* 0x000fe80000010000 */
[C---:B---3--:R-:W-:Y:S04]  /*a1e0*/  HMMA.16816.F32.BF16 R76, R104.reuse, R112, R76 ;  /* 0x00000070684c723c */ /* 0x048fe8000004184c */
[----:B------:R-:W-:Y:S04]  /*a1f0*/  FADD.FTZ R108, R132, R108 ;  /* 0x0000006c846c7221 */ /* 0x000fe80000010000 */
[C---:B------:R-:W-:Y:S01]  /*a200*/  HMMA.16816.F32.BF16 R80, R104.reuse, R114, R80 ;  /* 0x000000726850723c */ /* 0x040fe20000041850 */
[----:B------:R-:W-:Y:S03]  /*a210*/  LDSM.16.MT88.4 R112, [R0+0x5800] ;  /* 0x005800000070783b */ /* 0x000fe60000004200 */
[----:B------:R-:W-:Y:S04]  /*a220*/  FADD.FTZ R222, R222, R108 ;  /* 0x0000006cdede7221 */ /* 0x000fe80000010000 */
[C---:B-----5:R-:W-:Y:S08]  /*a230*/  HMMA.16816.F32.BF16 R84, R104.reuse, R120, R84 ;  /* 0x000000786854723c */ /* 0x060ff00000041854 */
[C---:B------:R-:W-:Y:S01]  /*a240*/  HMMA.16816.F32.BF16 R88, R104.reuse, R122, R88 ;  /* 0x0000007a6858723c */ /* 0x040fe20000041858 */
[----:B------:R-:W1:Y:S07]  /*a250*/  LDSM.16.MT88.4 R120, [R102+0x2800] ;  /* 0x002800006678783b */ /* 0x000e6e0000004200 */
[C---:B----4-:R-:W-:Y:S08]  /*a260*/  HMMA.16816.F32.BF16 R92, R104.reuse, R116, R92 ;  /* 0x00000074685c723c */ /* 0x050ff0000004185c */
[----:B------:R-:W-:Y:S01]  /*a270*/  HMMA.16816.F32.BF16 R96, R104, R118, R96 ;  /* 0x000000766860723c */ /* 0x000fe20000041860 */
[----:B------:R-:W3:Y:S07]  /*a280*/  LDSM.16.MT88.4 R104, [R3+0x5800] ;  /* 0x005800000368783b */ /* 0x000eee0000004200 */
[C---:B------:R-:W-:Y:S01]  /*a290*/  HMMA.16816.F32.BF16 R148, R200.reuse, R144, R4 ;  /* 0x00000090c894723c */ /* 0x040fe20000041804 */
[----:B------:R-:W4:Y:S07]  /*a2a0*/  LDSM.16.MT88.4 R4, [R2+0x5800] ;  /* 0x005800000204783b */ /* 0x000f2e0000004200 */
[C---:B------:R-:W-:Y:S01]  /*a2b0*/  HMMA.16816.F32.BF16 R144, R200.reuse, R146, R8 ;  /* 0x00000092c890723c */ /* 0x040fe20000041808 */
[----:B------:R-:W5:Y:S07]  /*a2c0*/  LDSM.16.MT88.4 R8, [R102+0x5800] ;  /* 0x005800006608783b */ /* 0x000f6e0000004200 */
[C---:B------:R-:W-:Y:S01]  /*a2d0*/  HMMA.16816.F32.BF16 R140, R200.reuse, R136, R12 ;  /* 0x00000088c88c723c */ /* 0x040fe2000004180c */
[----:B------:R1:W2:Y:S07]  /*a2e0*/  LDSM.16.MT88.4 R12, [R0+0x8800] ;  /* 0x00880000000c783b */ /* 0x0002ae0000004200 */
[C---:B------:R-:W-:Y:S01]  /*a2f0*/  HMMA.16816.F32.BF16 R136, R200.reuse, R138, R16 ;  /* 0x0000008ac888723c */ /* 0x040fe20000041810 */
[----:B------:R3:W2:Y:S07]  /*a300*/  LDSM.16.MT88.4 R16, [R3+0x8800] ;  /* 0x008800000310783b */ /* 0x0006ae0000004200 */
[C---:B------:R-:W-:Y:S08]  /*a310*/  HMMA.16816.F32.BF16 R132, R200.reuse, R128, R20 ;  /* 0x00000080c884723c */ /* 0x040ff00000041814 */
[C---:B------:R-:W-:Y:S04]  /*a320*/  HMMA.16816.F32.BF16 R128, R200.reuse, R130, R24 ;  /* 0x00000082c880723c */ /* 0x040fe80000041818 */
[----:B-1----:R-:W-:Y:S04]  /*a330*/  @P6 IADD3 R0, R238, -0x2, RZ ;  /* 0xfffffffeee006810 */ /* 0x002fe80007ffe0ff */
[C---:B------:R-:W-:Y:S04]  /*a340*/  HMMA.16816.F32.BF16 R124, R200.reuse, R120, R28 ;  /* 0x00000078c87c723c */ /* 0x040fe8000004181c */
[----:B---3--:R-:W-:Y:S04]  /*a350*/  @P6 SHF.R.S32.HI R3, RZ, 0x1f, R0 ;  /* 0x0000001fff036819 */ /* 0x008fe80000011400 */
[C---:B------:R-:W-:Y:S04]  /*a360*/  HMMA.16816.F32.BF16 R120, R200.reuse, R122, R32 ;  /* 0x0000007ac878723c */ /* 0x040fe80000041820 */
[----:B------:R-:W-:Y:S04]  /*a370*/  @P6 IMAD R3, R3, c[0x0][0x1e0], RZ ;  /* 0x0000780003036a24 */ /* 0x000fe800078e02ff */
[C---:B------:R-:W-:Y:S08]  /*a380*/  HMMA.16816.F32.BF16 R116, R200.reuse, R112, R36 ;  /* 0x00000070c874723c */ /* 0x040ff00000041824 */
[C---:B------:R-:W-:Y:S08]  /*a390*/  HMMA.16816.F32.BF16 R112, R200.reuse, R114, R40 ;  /* 0x00000072c870723c */ /* 0x040ff00000041828 */
[C---:B------:R-:W-:Y:S08]  /*a3a0*/  HMMA.16816.F32.BF16 R108, R200.reuse, R104, R44 ;  /* 0x00000068c86c723c */ /* 0x040ff0000004182c */
[C---:B------:R-:W-:Y:S08]  /*a3b0*/  HMMA.16816.F32.BF16 R104, R200.reuse, R106, R48 ;  /* 0x0000006ac868723c */ /* 0x040ff00000041830 */
[C---:B----4-:R-:W-:Y:S08]  /*a3c0*/  HMMA.16816.F32.BF16 R52, R200.reuse, R4, R52 ;  /* 0x00000004c834723c */ /* 0x050ff00000041834 */
[C---:B------:R-:W-:Y:S01]  /*a3d0*/  HMMA.16816.F32.BF16 R56, R200.reuse, R6, R56 ;  /* 0x00000006c838723c */ /* 0x040fe20000041838 */
[----:B------:R1:W3:Y:S07]  /*a3e0*/  LDSM.16.MT88.4 R4, [R2+0x8800] ;  /* 0x008800000204783b */ /* 0x0002ee0000004200 */
[C---:B-----5:R-:W-:Y:S07]  /*a3f0*/  HMMA.16816.F32.BF16 R60, R200.reuse, R8, R60 ;  /* 0x00000008c83c723c */ /* 0x060fee000004183c */
[C---:B------:R-:W-:Y:S01]  /*a400*/  @P6 IMAD.WIDE.U32 R8, R0.reuse, c[0x0][0x1e0], RZ ;  /* 0x0000780000086a25 */ /* 0x040fe200078e00ff */
[C---:B------:R-:W-:Y:S04]  /*a410*/  HMMA.16816.F32.BF16 R64, R200.reuse, R10, R64 ;  /* 0x0000000ac840723c */ /* 0x040fe80000041840 */
[----:B-1----:R-:W-:Y:S04]  /*a420*/  @P6 IMAD R2, R0, c[0x0][0x1e4], R3 ;  /* 0x0000790000026a24 */ /* 0x002fe800078e0203 */
[C---:B--2---:R-:W-:Y:S04]  /*a430*/  HMMA.16816.F32.BF16 R68, R200.reuse, R12, R68 ;  /* 0x0000000cc844723c */ /* 0x044fe80000041844 */
[----:B------:R-:W-:Y:S02]  /*a440*/  @P6 MOV R3, R252 ;  /* 0x000000fc00036202 */ /* 0x000fe40000000f00 */
[----:B------:R-:W-:Y:S01]  /*a450*/  @P6 IADD3 R0, R9, R2, RZ ;  /* 0x0000000209006210 */ /* 0x000fe20007ffe0ff */
[----:B------:R-:W-:Y:S01]  /*a460*/  FADD.FTZ R9, R231, R222 ;  /* 0x000000dee7097221 */ /* 0x000fe20000010000 */
[----:B------:R-:W-:Y:S01]  /*a470*/  @P6 MOV R2, R242 ;  /* 0x000000f200026202 */ /* 0x000fe20000000f00 */
[----:B------:R-:W-:Y:S01]  /*a480*/  FADD.FTZ R13, R235, R103 ;  /* 0x00000067eb0d7221 */ /* 0x000fe20000010000 */
[C---:B------:R-:W-:Y:S03]  /*a490*/  HMMA.16816.F32.BF16 R72, R200.reuse, R14, R72 ;  /* 0x0000000ec848723c */ /* 0x040fe60000041848 */
[----:B------:R-:W-:Y:S04]  /*a4a0*/  @P6 IMAD.WIDE.U32 R2, R8, 0x60, R2 ;  /* 0x0000006008026825 */ /* 0x000fe800078e0002 */
[----:B------:R-:W-:Y:S01]  /*a4b0*/  @P6 IMAD R0, R0, 0x60, RZ ;  /* 0x0000006000006824 */ /* 0x000fe200078e02ff */
[----:B------:R-:W-:Y:S01]  /*a4c0*/  @P6 LEA R12, P0, R2, c[0x0][0x1c8], 0x1 ;  /* 0x00007200020c6a11 */ /* 0x000fe200078008ff */
[C---:B------:R-:W-:Y:S03]  /*a4d0*/  HMMA.16816.F32.BF16 R76, R200.reuse, R16, R76 ;  /* 0x00000010c84c723c */ /* 0x040fe6000004184c */
[----:B------:R-:W-:Y:S01]  /*a4e0*/  @P6 IADD3 R3, R3, R0, RZ ;  /* 0x0000000003036210 */ /* 0x000fe20007ffe0ff */
[----:B------:R-:W-:Y:S02]  /*a4f0*/  FADD.FTZ R0, R237, R13 ;  /* 0x0000000ded007221 */ /* 0x000fe40000010000 */
[----:B------:R-:W-:Y:S01]  /*a500*/  FADD.FTZ R14, R234, R9 ;  /* 0x00000009ea0e7221 */ /* 0x000fe20000010000 */
[----:B------:R-:W-:Y:S01]  /*a510*/  @P6 LEA.HI.X R13, R2, c[0x0][0x1cc], R3, 0x1, P0 ;  /* 0x00007300020d6a11 */ /* 0x000fe200000f0c03 */
[----:B------:R-:W1:Y:S01]  /*a520*/  LDSM.16.MT88.4 R8, [R102+0x8800] ;  /* 0x008800006608783b */ /* 0x000e620000004200 */
[----:B------:R-:W-:Y:S01]  /*a530*/  FADD.FTZ R3, R236, R0 ;  /* 0x00000000ec037221 */ /* 0x000fe20000010000 */
[----:B------:R-:W-:Y:S01]  /*a540*/  @P6 ISETP.GE.AND P0, PT, R240, c[0x0][0x1d4], PT ;  /* 0x00007500f0006a0c */ /* 0x000fe20003f06270 */
[C---:B------:R-:W-:Y:S01]  /*a550*/  HMMA.16816.F32.BF16 R80, R200.reuse, R18, R80 ;  /* 0x00000012c850723c */ /* 0x040fe20000041850 */
[----:B------:R-:W-:Y:S02]  /*a560*/  @P6 MOV R16, c[0x0][0x1e0] ;  /* 0x0000780000106a02 */ /* 0x000fe40000000f00 */
[----:B------:R-:W-:Y:S01]  /*a570*/  IADD3 R0, R246, 0x1, RZ ;  /* 0x00000001f6007810 */ /* 0x000fe20007ffe0ff */
[----:B------:R-:W-:Y:S01]  /*a580*/  FADD.FTZ R2, R233, R14 ;  /* 0x0000000ee9027221 */ /* 0x000fe20000010000 */
[----:B------:R-:W-:Y:S01]  /*a590*/  IADD3 R240, R238, -0x1, RZ ;  /* 0xffffffffeef07810 */ /* 0x000fe20007ffe0ff */
[----:B------:R-:W-:Y:S01]  /*a5a0*/  @P6 IMAD.MOV.U32 R14, RZ, RZ, 0x6 ;  /* 0x00000006ff0e6424 */ /* 0x000fe200078e00ff */
[----:B------:R-:W-:Y:S01]  /*a5b0*/  SEL R0, R0, RZ, !P4 ;  /* 0x000000ff00007207 */ /* 0x000fe20006000000 */
[----:B------:R-:W-:Y:S01]  /*a5c0*/  FADD.FTZ R2, R232, R2 ;  /* 0x00000002e8027221 */ /* 0x000fe20000010000 */
[C---:B---3--:R-:W-:Y:S03]  /*a5d0*/  HMMA.16816.F32.BF16 R84, R200.reuse, R4, R84 ;  /* 0x00000004c854723c */ /* 0x048fe60000041854 */
[----:B------:R2:W-:Y:S01]  /*a5e0*/  STL [R1], R0 ;  /* 0x0000000001007387 */ /* 0x0005e20000100800 */
[C---:B------:R-:W-:Y:S01]  /*a5f0*/  @P6 SHF.L.U64.HI R14, R16.reuse, R14, c[0x0][0x1e4] ;  /* 0x00007900100e6619 */ /* 0x040fe2000001020e */
[----:B------:R-:W-:Y:S01]  /*a600*/  FADD.FTZ R15, R223, R3 ;  /* 0x00000003df0f7221 */ /* 0x000fe20000010000 */
[----:B------:R-:W-:Y:S01]  /*a610*/  @P6 SHF.L.U32 R16, R16, 0x6, RZ ;  /* 0x0000000610106819 */ /* 0x000fe200000006ff */
[----:B------:R-:W3:Y:S01]  /*a620*/  LDL R17, [R1+0x18] ;  /* 0x0000180001117983 */ /* 0x000ee20000100800 */
[----:B------:R-:W-:Y:S01]  /*a630*/  FADD.FTZ R3, R225, R2 ;  /* 0x00000002e1037221 */ /* 0x000fe20000010000 */
[C---:B------:R-:W-:Y:S03]  /*a640*/  HMMA.16816.F32.BF16 R88, R200.reuse, R6, R88 ;  /* 0x00000006c858723c */ /* 0x040fe60000041858 */
[----:B------:R-:W-:Y:S01]  /*a650*/  @P6 IADD3 R2, P5, R16, R12, RZ ;  /* 0x0000000c10026210 */ /* 0x000fe20007fbe0ff */
[----:B------:R-:W-:Y:S01]  /*a660*/  FADD.FTZ R5, R228, R15 ;  /* 0x0000000fe4057221 */ /* 0x000fe20000010000 */
[----:B------:R-:W-:Y:S01]  /*a670*/  MOV R223, R240 ;  /* 0x000000f000df7202 */ /* 0x000fe20000000f00 */
[----:B------:R-:W-:Y:S01]  /*a680*/  FADD.FTZ R15, R227, R3 ;  /* 0x00000003e30f7221 */ /* 0x000fe20000010000 */
[----:B------:R-:W-:Y:S02]  /*a690*/  @P6 IADD3.X R3, R14, R13, RZ, P5, !PT ;  /* 0x0000000d0e036210 */ /* 0x000fe40002ffe4ff */
[----:B------:R-:W-:Y:S03]  /*a6a0*/  @P6 IADD3 R4, P4, R16, R2, RZ ;  /* 0x0000000210046210 */ /* 0x000fe60007f9e0ff */
[----:B------:R-:W-:Y:S02]  /*a6b0*/  FADD.FTZ R6, R226, R15 ;  /* 0x0000000fe2067221 */ /* 0x000fe40000010000 */
[----:B--2---:R-:W-:Y:S01]  /*a6c0*/  @P6 IMAD R0, R0, 0x9000, R239 ;  /* 0x0000900000006824 */ /* 0x004fe200078e02ef */
[C---:B-1----:R-:W-:Y:S04]  /*a6d0*/  HMMA.16816.F32.BF16 R92, R200.reuse, R8, R92 ;  /* 0x00000008c85c723c */ /* 0x042fe8000004185c */
[----:B------:R-:W-:Y:S01]  /*a6e0*/  @!PT LDS RZ, [RZ] ;  /* 0x00000000fffff984 */ /* 0x000fe20000000800 */
[----:B------:R-:W-:Y:S01]  /*a6f0*/  @!PT LDS RZ, [RZ] ;  /* 0x00000000fffff984 */ /* 0x000fe20000000800 */
[----:B------:R-:W-:Y:S01]  /*a700*/  @!PT LDS RZ, [RZ] ;  /* 0x00000000fffff984 */ /* 0x000fe20000000800 */
[----:B------:R1:W-:Y:S04]  /*a710*/  @P6 LDGSTS.E.BYPASS.LTC128B.128 [R0], [R12.64], !P3 ;  /* 0x000000000c006fae */ /* 0x0003e8000d901d46 */
[----:B------:R-:W-:Y:S04]  /*a720*/  HMMA.16816.F32.BF16 R96, R200, R10, R96 ;  /* 0x0000000ac860723c */ /* 0x000fe80000041860 */
[----:B------:R1:W-:Y:S08]  /*a730*/  @P6 LDGSTS.E.BYPASS.LTC128B.128 [R0+0x3000], [R12.64+0x80], !P1 ;  /* 0x030000800c006fae */ /* 0x0003f0000c901d46 */
[----:B------:R1:W-:Y:S08]  /*a740*/  @P6 LDGSTS.E.BYPASS.LTC128B.128 [R0+0x6000], [R12.64+0x100], !P0 ;  /* 0x060001000c006fae */ /* 0x0003f0000c101d46 */
[----:B------:R2:W-:Y:S08]  /*a750*/  @P6 LDGSTS.E.BYPASS.LTC128B.128 [R0+0x1000], [R2.64], !P3 ;  /* 0x0100000002006fae */ /* 0x0005f0000d901d46 */
[----:B------:R2:W-:Y:S08]  /*a760*/  @P6 LDGSTS.E.BYPASS.LTC128B.128 [R0+0x4000], [R2.64+0x80], !P1 ;  /* 0x0400008002006fae */ /* 0x0005f0000c901d46 */
[----:B------:R2:W-:Y:S01]  /*a770*/  @P6 LDGSTS.E.BYPASS.LTC128B.128 [R0+0x7000], [R2.64+0x100], !P0 ;  /* 0x0700010002006fae */ /* 0x0005e2000c101d46 */
[----:B-1----:R-:W-:Y:S01]  /*a780*/  FADD.FTZ R12, R230, R5 ;  /* 0x00000005e60c7221 */ /* 0x002fe20000010000 */
[----:B------:R-:W-:Y:S06]  /*a790*/  @P6 IADD3.X R5, R14, R3, RZ, P4, !PT ;  /* 0x000000030e056210 */ /* 0x000fec00027fe4ff */
[----:B------:R1:W-:Y:S08]  /*a7a0*/  @P6 LDGSTS.E.BYPASS.LTC128B.128 [R0+0x2000], [R4.64], !P3 ;  /* 0x0200000004006fae */ /* 0x0003f0000d901d46 */
[----:B------:R1:W-:Y:S01]  /*a7b0*/  @P6 LDGSTS.E.BYPASS.LTC128B.128 [R0+0x5000], [R4.64+0x80], !P1 ;  /* 0x0500008004006fae */ /* 0x0003e2000c901d46 */
[C---:B------:R-:W-:Y:S02]  /*a7c0*/  ISETP.GE.AND P1, PT, R204.reuse, 0x1, PT ;  /* 0x00000001cc00780c */ /* 0x040fe40003f26270 */
[----:B------:R-:W-:Y:S04]  /*a7d0*/  IADD3 R204, R204, 0x1, RZ ;  /* 0x00000001cccc7810 */ /* 0x000fe80007ffe0ff */
[----:B------:R-:W-:Y:S01]  /*a7e0*/  SEL R204, R204, RZ, !P1 ;  /* 0x000000ffcccc7207 */ /* 0x000fe20004800000 */
[----:B------:R1:W-:Y:S01]  /*a7f0*/  @P6 LDGSTS.E.BYPASS.LTC128B.128 [R0+0x8000], [R4.64+0x100], !P0 ;  /* 0x0800010004006fae */ /* 0x0003e2000c101d46 */
[----:B--2---:R-:W-:Y:S02]  /*a800*/  FADD.FTZ R3, R229, R12 ;  /* 0x0000000ce5037221 */ /* 0x004fe40000010000 */
[----:B------:R-:W-:Y:S02]  /*a810*/  FADD.FTZ R2, R224, R6 ;  /* 0x00000006e0027221 */ /* 0x000fe40000010000 */
[----:B------:R-:W-:Y:S03]  /*a820*/  FADD.FTZ R3, R217, R3 ;  /* 0x00000003d9037221 */ /* 0x000fe60000010000 */
[----:B------:R-:W0:Y:S01]  /*a830*/  LDGDEPBAR ;  /* 0x00000000000079af */ /* 0x000e220000000000 */
[----:B-1----:R-:W-:Y:S02]  /*a840*/  FADD.FTZ R0, R218, R2 ;  /* 0x00000002da007221 */ /* 0x002fe40000010000 */
[----:B------:R-:W-:Y:S01]  /*a850*/  FADD.FTZ R2, R219, R3 ;  /* 0x00000003db027221 */ /* 0x000fe20000010000 */
[----:B------:R-:W-:Y:S01]  /*a860*/  MOV R3, R100 ;  /* 0x0000006400037202 */ /* 0x000fe20000000f00 */
[----:B------:R-:W-:Y:S02]  /*a870*/  FADD.FTZ R0, R220, R0 ;  /* 0x00000000dc007221 */ /* 0x000fe40000010000 */
[----:B------:R-:W-:Y:S02]  /*a880*/  FADD.FTZ R2, R221, R2 ;  /* 0x00000002dd027221 */ /* 0x000fe40000010000 */
[----:B------:R-:W-:Y:S02]  /*a890*/  FADD.FTZ R0, R215, R0 ;  /* 0x00000000d7007221 */ /* 0x000fe40000010000 */
[----:B------:R-:W-:Y:S02]  /*a8a0*/  FADD.FTZ R2, R216, R2 ;  /* 0x00000002d8027221 */ /* 0x000fe40000010000 */
[----:B------:R-:W-:Y:S03]  /*a8b0*/  FADD.FTZ R0, R205, R0 ;  /* 0x00000000cd007221 */ /* 0x000fe60000010000 */
[----:B------:R1:W-:Y:S04]  /*a8c0*/  STL [R1+0x4], R2 ;  /* 0x0000040201007387 */ /* 0x0003e80000100800 */
[----:B------:R2:W-:Y:S01]  /*a8d0*/  STL [R1+0x8], R0 ;  /* 0x0000080001007387 */ /* 0x0005e20000100800 */
[----:B-1----:R-:W-:Y:S02]  /*a8e0*/  MOV R2, R101 ;  /* 0x0000006500027202 */ /* 0x002fe40000000f00 */
[----:B---3--:R-:W-:Y:S02]  /*a8f0*/  ISETP.GT.AND P0, PT, R238, R17, PT ;  /* 0x00000011ee00720c */ /* 0x008fe40003f04270 */
[----:B------:R-:W-:Y:S11]  /*a900*/  MOV R238, R240 ;  /* 0x000000f000ee7202 */ /* 0x000ff60000000f00 */
[----:B--2---:R-:W-:-:S05]  /*a910*/  @P0 BRA `(.L_x_1138) ;  /* 0xffffb9e000000947 */ /* 0x004fca000383ffff */
.L_x_1137:
[----:B------:R-:W-:-:S13]  /*a920*/  ISETP.GE.AND P0, PT, R223, RZ, PT ;  /* 0x000000ffdf00720c */ /* 0x000fda0003f06270 */
[----:B------:R-:W-:Y:S05]  /*a930*/  @!P0 BRA `(.L_x_1139) ;  /* 0x00003ee000008947 */ /* 0x000fea0003800000 */
[----:B-1----:R-:W-:Y:S02]  /*a940*/  MOV R3, R100 ;  /* 0x0000006400037202 */ /* 0x002fe40000000f00 */
[----:B------:R-:W-:Y:S02]  /*a950*/  MOV R0, R101 ;  /* 0x0000006500007202 */ /* 0x000fe40000000f00 */
.L_x_1140:
[----:B------:R-:W-:Y:S04]  /*a960*/  DEPBAR.LE SB0, 0x2 ;  /* 0x000080800000791a */ /* 0x000fe80000000000 */
[----:B------:R-:W-:Y:S01]  /*a970*/  WARPSYNC 0xffffffff ;  /* 0xffffffff00007948 */ /* 0x000fe20003800000 */
[----:B------:R-:W-:Y:S01]  /*a980*/  BAR.SYNC.DEFER_BLOCKING 0x0 ;  /* 0x0000000000007b1d */ /* 0x000fe20000010000 */
[----:B------:R-:W-:Y:S01]  /*a990*/  IMAD R205, R204, 0x9000, RZ ;  /* 0x00009000cccd7824 */ /* 0x000fe200078e02ff */
[C---:B------:R-:W-:Y:S02]  /*a9a0*/  ISETP.NE.AND P4, PT, R223.reuse, RZ, PT ;  /* 0x000000ffdf00720c */ /* 0x040fe40003f85270 */
[----:B------:R-:W-:Y:S02]  /*a9b0*/  IADD3 R215, R223, -0x1, RZ ;  /* 0xffffffffdfd77810 */ /* 0x000fe40007ffe0ff */
[----:B------:R-:W-:Y:S02]  /*a9c0*/  IADD3 R2, R209, R205, RZ ;  /* 0x000000cdd1027210 */ /* 0x000fe40007ffe0ff */
[----:B------:R-:W-:Y:S02]  /*a9d0*/  ISETP.GE.AND P5, PT, R223, 0x2, PT ;  /* 0x00000002df00780c */ /* 0x000fe40003fa6270 */
[----:B------:R-:W-:Y:S05]  /*a9e0*/  IADD3 R200, R208, R2, RZ ;  /* 0x00000002d0c87210 */ /* 0x000fea0007ffe0ff */
[----:B------:R-:W-:Y:S05]  /*a9f0*/  @P4 SHF.R.S32.HI R201, RZ, 0x1f, R215 ;  /* 0x0000001fffc94819 */ /* 0x000fea00000114d7 */
[----:B------:R-:W-:Y:S01]  /*aa00*/  @P4 IMAD R201, R201, c[0x0][0x208], RZ ;  /* 0x00008200c9c94a24 */ /* 0x000fe200078e02ff */
        /* <DEDUP_REMOVED lines=19> */
[----:B------:R-:W4:Y:S03]  /*ab40*/  LDL R229, [R1+0x20] ;  /* 0x0000200001e57983 */ /* 0x000f260000100800 */
[C---:B-----5:R-:W-:Y:S08]  /*ab50*/  HMMA.16816.F32.BF16 R28, R152.reuse, R32, RZ ;  /* 0x00000020981c723c */ /* 0x060ff000000418ff */
        /* <DEDUP_REMOVED lines=22> */
[----:B--2---:R-:W-:Y:S02]  /*acc0*/  @P4 ISETP.GE.AND P1, PT, R230, c[0x0][0x1d4], PT ;  /* 0x00007500e6004a0c */ /* 0x004fe40003f26270 */
[----:B----4-:R-:W-:Y:S02]  /*acd0*/  @P4 ISETP.GE.AND P0, PT, R229, c[0x0][0x1d4], PT ;  /* 0x00007500e5004a0c */ /* 0x010fe40003f06270 */
[C---:B------:R-:W-:Y:S01]  /*ace0*/  @P4 IMAD.WIDE.U32 R100, R215.reuse, c[0x0][0x208], RZ ;  /* 0x00008200d7644a25 */ /* 0x040fe200078e00ff */
[----:B------:R-:W-:Y:S07]  /*acf0*/  HMMA.16816.F32.BF16 R48, R156, R102, R48 ;  /* 0x000000669c30723c */ /* 0x000fee0000041830 */
[----:B------:R-:W-:Y:S01]  /*ad00*/  @P4 IMAD R102, R215, c[0x0][0x20c], R201 ;  /* 0x00008300d7664a24 */ /* 0x000fe200078e02c9 */
[----:B------:R-:W-:Y:S01]  /*ad10*/  @P4 MOV R103, R203 ;  /* 0x000000cb00674202 */ /* 0x000fe20000000f00 */
[----:B------:R-:W-:Y:S03]  /*ad20*/  @P4 IMAD R215, R220, 0x9000, R202 ;  /* 0x00009000dcd74824 */ /* 0x000fe600078e02ca */
[----:B------:R-:W-:Y:S02]  /*ad30*/  @P4 IADD3 R101, R101, R102, RZ ;  /* 0x0000006665654210 */ /* 0x000fe40007ffe0ff */
[----:B------:R-:W-:Y:S02]  /*ad40*/  @P4 MOV R102, R216 ;  /* 0x000000d800664202 */ /* 0x000fe40000000f00 */
[----:B------:R-:W-:Y:S01]  /*ad50*/  @P4 MOV R202, c[0x0][0x208] ;  /* 0x0000820000ca4a02 */ /* 0x000fe20000000f00 */
[----:B------:R-:W-:Y:S01]  /*ad60*/  @P4 IMAD R101, R101, 0x60, RZ ;  /* 0x0000006065654824 */ /* 0x000fe200078e02ff */
[----:B------:R-:W-:Y:S01]  /*ad70*/  IADD3 R201, R206, R2, RZ ;  /* 0x00000002cec97210 */ /* 0x000fe20007ffe0ff */
[----:B------:R-:W-:Y:S05]  /*ad80*/  @P4 IMAD.WIDE.U32 R102, R100, 0x60, R102 ;  /* 0x0000006064664825 */ /* 0x000fea00078e0066 */
[C---:B------:R-:W-:Y:S02]  /*ad90*/  @P4 LEA R100, P3, R102.reuse, c[0x0][0x1f8], 0x1 ;  /* 0x00007e0066644a11 */ /* 0x040fe400078608ff */
[----:B------:R-:W-:Y:S04]  /*ada0*/  @P4 IADD3 R101, R103, R101, RZ ;  /* 0x0000006567654210 */ /* 0x000fe80007ffe0ff */
[----:B------:R-:W-:Y:S02]  /*adb0*/  @P4 LEA.HI.X R101, R102, c[0x0][0x1fc], R101, 0x1, P3 ;  /* 0x00007f0066654a11 */ /* 0x000fe400018f0c65 */
[----:B------:R-:W-:Y:S03]  /*adc0*/  @P4 MOV R102, 0x6 ;  /* 0x0000000600664802 */ /* 0x000fe60000000f00 */
        /* <DEDUP_REMOVED lines=198> */
[C---:B-1----:R-:W-:Y:S09]  /*ba30*/  HMMA.16816.F32.BF16 R12, R196.reuse, R100, R12 ;  /* 0x00000064c40c723c */ /* 0x042ff2000004180c */
[----:B------:R-:W-:Y:S03]  /*ba40*/  MUFU.TANH R201, R6 ;  /* 0x0000000600c97308 */ /* 0x000fe60000002400 */
[----:B--2---:R-:W-:Y:S01]  /*ba50*/  FMNMX.FTZ R2, R200, R0, !PT ;  /* 0x00000000c8027209 */ /* 0x004fe20007810000 */
[C---:B------:R-:W-:Y:S06]  /*ba60*/  HMMA.16816.F32.BF16 R16, R196.reuse, R102, R16 ;  /* 0x00000066c410723c */ /* 0x040fec0000041810 */
[----:B------:R1:W-:Y:S01]  /*ba70*/  MUFU.TANH R216, R7 ;  /* 0x0000000700d87308 */ /* 0x0003e20000002400 */
[----:B---3--:R-:W-:Y:S09]  /*ba80*/  FMNMX.FTZ R2, R217, R2, !PT ;  /* 0x00000002d9027209 */ /* 0x008ff20007810000 */
[----:B------:R-:W2:Y:S01]  /*ba90*/  MUFU.TANH R215, R8 ;  /* 0x0000000800d77308 */ /* 0x000ea20000002400 */
[----:B------:R-:W-:Y:S02]  /*baa0*/  FMUL.FTZ R13, R13, c[0x0][0x320] ;  /* 0x0000c8000d0d7a20 */ /* 0x000fe40000410000 */
[----:B------:R-:W-:Y:S02]  /*bab0*/  FMUL.FTZ R14, R14, c[0x0][0x320] ;  /* 0x0000c8000e0e7a20 */ /* 0x000fe40000410000 */
[----:B------:R-:W-:Y:S02]  /*bac0*/  FMUL.FTZ R12, R12, c[0x0][0x320] ;  /* 0x0000c8000c0c7a20 */ /* 0x000fe40000410000 */
[----:B------:R-:W-:Y:S03]  /*bad0*/  FMUL.FTZ R15, R15, c[0x0][0x320] ;  /* 0x0000c8000f0f7a20 */ /* 0x000fe60000410000 */
[----:B------:R3:W-:Y:S01]  /*bae0*/  MUFU.TANH R225, R13 ;  /* 0x0000000d00e17308 */ /* 0x0007e20000002400 */
[----:B------:R-:W-:Y:S02]  /*baf0*/  FMUL.FTZ R19, R19, c[0x0][0x320] ;  /* 0x0000c80013137a20 */ /* 0x000fe40000410000 */
[----:B------:R-:W-:Y:S01]  /*bb00*/  FMUL.FTZ R16, R16, c[0x0][0x320] ;  /* 0x0000c80010107a20 */ /* 0x000fe20000410000 */
[----:B-1----:R-:W1:Y:S01]  /*bb10*/  LDSM.16.M88.4 R4, [R202+0x7000] ;  /* 0x00700000ca04783b */ /* 0x002e620000000200 */
[----:B------:R-:W-:Y:S02]  /*bb20*/  FMUL.FTZ R17, R17, c[0x0][0x320] ;  /* 0x0000c80011117a20 */ /* 0x000fe40000410000 */
[----:B------:R-:W-:Y:S03]  /*bb30*/  FMUL.FTZ R18, R18, c[0x0][0x320] ;  /* 0x0000c80012127a20 */ /* 0x000fe60000410000 */
[----:B------:R-:W4:Y:S01]  /*bb40*/  MUFU.TANH R102, R9 ;  /* 0x0000000900667308 */ /* 0x000f220000002400 */
[----:B--2---:R-:W-:Y:S09]  /*bb50*/  FMNMX.FTZ R2, R215, R2, !PT ;  /* 0x00000002d7027209 */ /* 0x004ff20007810000 */
[----:B------:R-:W-:Y:S01]  /*bb60*/  MUFU.TANH R218, R10 ;  /* 0x0000000a00da7308 */ /* 0x000fe20000002400 */
[----:B---3--:R-:W2:Y:S09]  /*bb70*/  LDL.LU R13, [R1+0x4] ;  /* 0x00000400010d7983 */ /* 0x008eb20000300800 */
[----:B------:R3:W-:Y:S01]  /*bb80*/  MUFU.TANH R219, R11 ;  /* 0x0000000b00db7308 */ /* 0x0007e20000002400 */
[----:B----4-:R-:W-:Y:S09]  /*bb90*/  FMNMX.FTZ R2, R102, R2, !PT ;  /* 0x0000000266027209 */ /* 0x010ff20007810000 */
[----:B------:R4:W-:Y:S01]  /*bba0*/  MUFU.TANH R228, R14 ;  /* 0x0000000e00e47308 */ /* 0x0009e20000002400 */
[C---:B-1----:R-:W-:Y:S09]  /*bbb0*/  HMMA.16816.F32.BF16 R20, R196.reuse, R4, R20 ;  /* 0x00000004c414723c */ /* 0x042ff20000041814 */
[----:B------:R-:W1:Y:S01]  /*bbc0*/  MUFU.TANH R226, R12 ;  /* 0x0000000c00e27308 */ /* 0x000e620000002400 */
[C---:B------:R-:W-:Y:S01]  /*bbd0*/  HMMA.16816.F32.BF16 R24, R196.reuse, R6, R24 ;  /* 0x00000006c418723c */ /* 0x040fe20000041818 */
[----:B------:R-:W5:Y:S08]  /*bbe0*/  LDSM.16.M88.4 R4, [R202+0x7800] ;  /* 0x00780000ca04783b */ /* 0x000f700000000200 */
[----:B------:R-:W1:Y:S01]  /*bbf0*/  MUFU.TANH R221, R16 ;  /* 0x0000001000dd7308 */ /* 0x000e620000002400 */
[----:B---3--:R-:W-:Y:S02]  /*bc00*/  LDSM.16.M88.4 R8, [R202+0x8800] ;  /* 0x00880000ca08783b */ /* 0x008fe40000000200 */
[----:B----4-:R-:W-:Y:S02]  /*bc10*/  MOV R14, R220 ;  /* 0x000000dc000e7202 */ /* 0x010fe40000000f00 */
[----:B------:R-:W-:Y:S05]  /*bc20*/  FMUL.FTZ R22, R22, c[0x0][0x320] ;  /* 0x0000c80016167a20 */ /* 0x000fea0000410000 */
[----:B------:R-:W3:Y:S01]  /*bc30*/  MUFU.TANH R220, R17 ;  /* 0x0000001100dc7308 */ /* 0x000ee20000002400 */
[----:B------:R-:W-:Y:S02]  /*bc40*/  FMUL.FTZ R20, R20, c[0x0][0x320] ;  /* 0x0000c80014147a20 */ /* 0x000fe40000410000 */
[----:B------:R-:W-:Y:S02]  /*bc50*/  FMUL.FTZ R21, R21, c[0x0][0x320] ;  /* 0x0000c80015157a20 */ /* 0x000fe40000410000 */
[----:B------:R-:W-:Y:S02]  /*bc60*/  FMUL.FTZ R23, R23, c[0x0][0x320] ;  /* 0x0000c80017177a20 */ /* 0x000fe40000410000 */
[----:B------:R-:W-:Y:S02]  /*bc70*/  FMUL.FTZ R24, R24, c[0x0][0x320] ;  /* 0x0000c80018187a20 */ /* 0x000fe40000410000 */
[----:B------:R-:W-:Y:S01]  /*bc80*/  FMUL.FTZ R25, R25, c[0x0][0x320] ;  /* 0x0000c80019197a20 */ /* 0x000fe20000410000 */
[----:B------:R4:W-:Y:S01]  /*bc90*/  MUFU.TANH R236, R22 ;  /* 0x0000001600ec7308 */ /* 0x0009e20000002400 */
[----:B------:R-:W-:Y:S02]  /*bca0*/  FMUL.FTZ R26, R26, c[0x0][0x320] ;  /* 0x0000c8001a1a7a20 */ /* 0x000fe40000410000 */
[----:B------:R-:W-:Y:S07]  /*bcb0*/  FMUL.FTZ R27, R27, c[0x0][0x320] ;  /* 0x0000c8001b1b7a20 */ /* 0x000fee0000410000 */
[----:B------:R-:W1:Y:S01]  /*bcc0*/  MUFU.TANH R234, R20 ;  /* 0x0000001400ea7308 */ /* 0x000e620000002400 */
[C---:B-----5:R-:W-:Y:S09]  /*bcd0*/  HMMA.16816.F32.BF16 R28, R196.reuse, R4, R28 ;  /* 0x00000004c41c723c */ /* 0x060ff2000004181c */
[----:B------:R-:W-:Y:S01]  /*bce0*/  MUFU.TANH R231, R24 ;  /* 0x0000001800e77308 */ /* 0x000fe20000002400 */
[C---:B------:R-:W-:Y:S01]  /*bcf0*/  HMMA.16816.F32.BF16 R32, R196.reuse, R6, R32 ;  /* 0x00000006c420723c */ /* 0x040fe20000041820 */
[----:B------:R-:W5:Y:S01]  /*bd00*/  LDSM.16.M88.4 R4, [R202+0x8000] ;  /* 0x00800000ca04783b */ /* 0x000f620000000200 */
[----:B------:R-:W-:Y:S04]  /*bd10*/  DEPBAR.LE SB0, 0x2 ;  /* 0x000080800000791a */ /* 0x000fe80000000000 */
[----:B----4-:R-:W-:Y:S03]  /*bd20*/  MOV R22, R229 ;  /* 0x000000e500167202 */ /* 0x010fe60000000f00 */
[----:B------:R4:W-:Y:S01]  /*bd30*/  MUFU.TANH R224, R19 ;  /* 0x0000001300e07308 */ /* 0x0009e20000002400 */
[----:B------:R-:W-:Y:S04]  /*bd40*/  BAR.SYNC.DEFER_BLOCKING 0x0 ;  /* 0x0000000000007b1d */ /* 0x000fe80000010000 */
[----:B------:R-:W-:Y:S02]  /*bd50*/  FMUL.FTZ R28, R28, c[0x0][0x320] ;  /* 0x0000c8001c1c7a20 */ /* 0x000fe40000410000 */
[----:B------:R-:W-:Y:S02]  /*bd60*/  FMUL.FTZ R29, R29, c[0x0][0x320] ;  /* 0x0000c8001d1d7a20 */ /* 0x000fe40000410000 */
[----:B------:R-:W-:Y:S02]  /*bd70*/  FMUL.FTZ R30, R30, c[0x0][0x320] ;  /* 0x0000c8001e1e7a20 */ /* 0x000fe40000410000 */
[----:B------:R-:W-:Y:S04]  /*bd80*/  FMUL.FTZ R31, R31, c[0x0][0x320] ;  /* 0x0000c8001f1f7a20 */ /* 0x000fe80000410000 */
[----:B------:R-:W-:Y:S02]  /*bd90*/  FMUL.FTZ R32, R32, c[0x0][0x320] ;  /* 0x0000c80020207a20 */ /* 0x000fe40000410000 */
[----:B------:R-:W-:Y:S02]  /*bda0*/  FMUL.FTZ R33, R33, c[0x0][0x320] ;  /* 0x0000c80021217a20 */ /* 0x000fe40000410000 */
[----:B------:R-:W-:Y:S02]  /*bdb0*/  FMUL.FTZ R34, R34, c[0x0][0x320] ;  /* 0x0000c80022227a20 */ /* 0x000fe40000410000 */
[----:B------:R-:W-:Y:S01]  /*bdc0*/  FMUL.FTZ R35, R35, c[0x0][0x320] ;  /* 0x0000c80023237a20 */ /* 0x000fe20000410000 */
[----:B----4-:R-:W-:Y:S01]  /*bdd0*/  MOV R19, R233 ;  /* 0x000000e900137202 */ /* 0x010fe20000000f00 */
[----:B------:R-:W-:Y:S01]  /*bde0*/  MUFU.TANH R247, R28 ;  /* 0x0000001c00f77308 */ /* 0x000fe20000002400 */
[C---:B-----5:R-:W-:Y:S09]  /*bdf0*/  HMMA.16816.F32.BF16 R36, R196.reuse, R4, R36 ;  /* 0x00000004c424723c */ /* 0x060ff20000041824 */
[----:B------:R-:W4:Y:S03]  /*be00*/  MUFU.TANH R233, R21 ;  /* 0x0000001500e97308 */ /* 0x000f260000002400 */
[----:B-1----:R-:W-:Y:S01]  /*be10*/  FMNMX.FTZ R4, R226, R2, !PT ;  /* 0x00000002e2047209 */ /* 0x002fe20007810000 */
[C---:B------:R-:W-:Y:S03]  /*be20*/  HMMA.16816.F32.BF16 R40, R196.reuse, R6, R40 ;  /* 0x00000006c428723c */ /* 0x040fe60000041828 */
[----:B------:R-:W-:Y:S03]  /*be30*/  FMNMX.FTZ R4, R225, R4, !PT ;  /* 0x00000004e1047209 */ /* 0x000fe60007810000 */
[----:B------:R-:W1:Y:S01]  /*be40*/  MUFU.TANH R229, R25 ;  /* 0x0000001900e57308 */ /* 0x000e620000002400 */
[----:B------:R-:W-:Y:S01]  /*be50*/  FMNMX.FTZ R5, R201, R3, !PT ;  /* 0x00000003c9057209 */ /* 0x000fe20007810000 */
[C---:B------:R-:W-:Y:S04]  /*be60*/  HMMA.16816.F32.BF16 R44, R196.reuse, R8, R44 ;  /* 0x00000008c42c723c */ /* 0x040fe8000004182c */
[----:B------:R-:W-:Y:S02]  /*be70*/  FMNMX.FTZ R101, R221, R4, !PT ;  /* 0x00000004dd657209 */ /* 0x000fe40007810000 */
[----:B------:R-:W-:Y:S02]  /*be80*/  FMNMX.FTZ R2, R216, R5, !PT ;  /* 0x00000005d8027209 */ /* 0x000fe40007810000 */
[----:B------:R-:W5:Y:S01]  /*be90*/  MUFU.TANH R246, R29 ;  /* 0x0000001d00f67308 */ /* 0x000f620000002400 */
[----:B------:R-:W-:Y:S03]  /*bea0*/  HMMA.16816.F32.BF16 R48, R196, R10, R48 ;  /* 0x0000000ac430723c */ /* 0x000fe60000041830 */
[----:B---3--:R-:W-:Y:S01]  /*beb0*/  FMNMX.FTZ R101, R220, R101, !PT ;  /* 0x00000065dc657209 */ /* 0x008fe20007810000 */
[----:B------:R-:W-:Y:S01]  /*bec0*/  FMUL.FTZ R36, R36, c[0x0][0x320] ;  /* 0x0000c80024247a20 */ /* 0x000fe20000410000 */
[----:B------:R-:W-:Y:S01]  /*bed0*/  FMNMX.FTZ R2, R218, R2, !PT ;  /* 0x00000002da027209 */ /* 0x000fe20007810000 */
[----:B------:R-:W-:Y:S01]  /*bee0*/  FMUL.FTZ R37, R37, c[0x0][0x320] ;  /* 0x0000c80025257a20 */ /* 0x000fe20000410000 */
[----:B------:R-:W-:Y:S02]  /*bef0*/  FMNMX.FTZ R101, R234, R101, !PT ;  /* 0x00000065ea657209 */ /* 0x000fe40007810000 */
[----:B------:R3:W3:Y:S03]  /*bf00*/  MUFU.TANH R227, R15 ;  /* 0x0000000f00e37308 */ /* 0x0006e60000002400 */
[----:B----4-:R-:W-:Y:S01]  /*bf10*/  FMNMX.FTZ R101, R233, R101, !PT ;  /* 0x00000065e9657209 */ /* 0x010fe20007810000 */
[----:B------:R-:W-:Y:S01]  /*bf20*/  FMUL.FTZ R40, R40, c[0x0][0x320] ;  /* 0x0000c80028287a20 */ /* 0x000fe20000410000 */
[----:B------:R-:W-:Y:S01]  /*bf30*/  FMNMX.FTZ R2, R219, R2, !PT ;  /* 0x00000002db027209 */ /* 0x000fe20007810000 */
[----:B------:R-:W-:Y:S01]  /*bf40*/  FMUL.FTZ R41, R41, c[0x0][0x320] ;  /* 0x0000c80029297a20 */ /* 0x000fe20000410000 */
[----:B------:R-:W-:Y:S01]  /*bf50*/  FMNMX.FTZ R101, R231, R101, !PT ;  /* 0x00000065e7657209 */ /* 0x000fe20007810000 */
[----:B------:R-:W-:Y:S01]  /*bf60*/  FMUL.FTZ R44, R44, c[0x0][0x320] ;  /* 0x0000c8002c2c7a20 */ /* 0x000fe20000410000 */
[----:B------:R-:W-:Y:S01]  /*bf70*/  FMNMX.FTZ R2, R228, R2, !PT ;  /* 0x00000002e4027209 */ /* 0x000fe20007810000 */
[----:B------:R-:W4:Y:S01]  /*bf80*/  MUFU.TANH R237, R32 ;  /* 0x0000002000ed7308 */ /* 0x000f220000002400 */
[----:B-1----:R-:W-:Y:S01]  /*bf90*/  FMNMX.FTZ R101, R229, R101, !PT ;  /* 0x00000065e5657209 */ /* 0x002fe20007810000 */
[----:B------:R-:W-:Y:S02]  /*bfa0*/  FMUL.FTZ R45, R45, c[0x0][0x320] ;  /* 0x0000c8002d2d7a20 */ /* 0x000fe40000410000 */
[----:B------:R-:W-:Y:S01]  /*bfb0*/  FMUL.FTZ R38, R38, c[0x0][0x320] ;  /* 0x0000c80026267a20 */ /* 0x000fe20000410000 */
[----:B------:R-:W-:Y:S01]  /*bfc0*/  FMNMX.FTZ R101, R247, R101, !PT ;  /* 0x00000065f7657209 */ /* 0x000fe20007810000 */
[----:B------:R-:W-:Y:S02]  /*bfd0*/  FMUL.FTZ R48, R48, c[0x0][0x320] ;  /* 0x0000c80030307a20 */ /* 0x000fe40000410000 */
[----:B------:R-:W-:Y:S01]  /*bfe0*/  FMUL.FTZ R49, R49, c[0x0][0x320] ;  /* 0x0000c80031317a20 */ /* 0x000fe20000410000 */
[----:B-----5:R-:W-:Y:S01]  /*bff0*/  FMNMX.FTZ R101, R246, R101, !PT ;  /* 0x00000065f6657209 */ /* 0x020fe20007810000 */
[----:B------:R1:W5:Y:S01]  /*c000*/  MUFU.TANH R222, R18 ;  /* 0x0000001200de7308 */ /* 0x0003620000002400 */
[----:B------:R-:W-:Y:S02]  /*c010*/  FMUL.FTZ R39, R39, c[0x0][0x320] ;  /* 0x0000c80027277a20 */ /* 0x000fe40000410000 */
[----:B------:R-:W-:Y:S01]  /*c020*/  FMUL.FTZ R42, R42, c[0x0][0x320] ;  /* 0x0000c8002a2a7a20 */ /* 0x000fe20000410000 */
[----:B---3--:R-:W-:Y:S01]  /*c030*/  MOV R15, R230 ;  /* 0x000000e6000f7202 */ /* 0x008fe20000000f00 */
[----:B------:R-:W-:Y:S01]  /*c040*/  FMUL.FTZ R43, R43, c[0x0][0x320] ;  /* 0x0000c8002b2b7a20 */ /* 0x000fe20000410000 */
[----:B------:R-:W-:Y:S01]  /*c050*/  FMNMX.FTZ R2, R227, R2, !PT ;  /* 0x00000002e3027209 */ /* 0x000fe20007810000 */
[----:B------:R-:W-:Y:S02]  /*c060*/  FMUL.FTZ R46, R46, c[0x0][0x320] ;  /* 0x0000c8002e2e7a20 */ /* 0x000fe40000410000 */
[----:B------:R-:W-:Y:S01]  /*c070*/  FMUL.FTZ R47, R47, c[0x0][0x320] ;  /* 0x0000c8002f2f7a20 */ /* 0x000fe20000410000 */
[----:B------:R-:W3:Y:S01]  /*c080*/  MUFU.TANH R238, R33 ;  /* 0x0000002100ee7308 */ /* 0x000ee20000002400 */
[----:B------:R-:W-:Y:S02]  /*c090*/  FMUL.FTZ R50, R50, c[0x0][0x320] ;  /* 0x0000c80032327a20 */ /* 0x000fe40000410000 */
[----:B------:R-:W-:Y:S01]  /*c0a0*/  FMUL.FTZ R51, R51, c[0x0][0x320] ;  /* 0x0000c80033337a20 */ /* 0x000fe20000410000 */
[----:B----4-:R-:W-:Y:S06]  /*c0b0*/  FMNMX.FTZ R101, R237, R101, !PT ;  /* 0x00000065ed657209 */ /* 0x010fec0007810000 */
[----:B------:R-:W4:Y:S01]  /*c0c0*/  MUFU.TANH R252, R36 ;  /* 0x0000002400fc7308 */ /* 0x000f220000002400 */
[----:B-1----:R-:W-:Y:S02]  /*c0d0*/  MOV R18, R232 ;  /* 0x000000e800127202 */ /* 0x002fe40000000f00 */
[----:B-----5:R-:W-:Y:S07]  /*c0e0*/  FMNMX.FTZ R2, R222, R2, !PT ;  /* 0x00000002de027209 */ /* 0x020fee0007810000 */
[----:B------:R-:W1:Y:S01]  /*c0f0*/  MUFU.TANH R249, R37 ;  /* 0x0000002500f97308 */ /* 0x000e620000002400 */
[----:B------:R-:W-:Y:S02]  /*c100*/  FMNMX.FTZ R2, R224, R2, !PT ;  /* 0x00000002e0027209 */ /* 0x000fe40007810000 */
[----:B---3--:R-:W-:Y:S02]  /*c110*/  FMNMX.FTZ R101, R238, R101, !PT ;  /* 0x00000065ee657209 */ /* 0x008fe40007810000 */
[----:B------:R-:W-:Y:S05]  /*c120*/  FMNMX.FTZ R2, R236, R2, !PT ;  /* 0x00000002ec027209 */ /* 0x000fea0007810000 */
[----:B------:R-:W3:Y:S01]  /*c130*/  MUFU.TANH R244, R40 ;  /* 0x0000002800f47308 */ /* 0x000ee20000002400 */
[----:B----4-:R-:W-:Y:S09]  /*c140*/  FMNMX.FTZ R101, R252, R101, !PT ;  /* 0x00000065fc657209 */ /* 0x010ff20007810000 */
[----:B------:R-:W4:Y:S01]  /*c150*/  MUFU.TANH R243, R41 ;  /* 0x0000002900f37308 */ /* 0x000f220000002400 */
[----:B-1----:R-:W-:Y:S09]  /*c160*/  FMNMX.FTZ R101, R249, R101, !PT ;  /* 0x00000065f9657209 */ /* 0x002ff20007810000 */
[----:B------:R-:W1:Y:S01]  /*c170*/  MUFU.TANH R235, R23 ;  /* 0x0000001700eb7308 */ /* 0x000e620000002400 */
[----:B---3--:R-:W-:Y:S09]  /*c180*/  FMNMX.FTZ R101, R244, R101, !PT ;  /* 0x00000065f4657209 */ /* 0x008ff20007810000 */
        /* <DEDUP_REMOVED lines=17> */
[----:B---3--:R-:W-:Y:S05]  /*c2a0*/  FMNMX.FTZ R101, R239, R101, !PT ;  /* 0x00000065ef657209 */ /* 0x008fea0007810000 */
[----:B------:R-:W3:Y:S04]  /*c2b0*/  SHFL.BFLY PT, R4, R101, 0x2, 0x1f ;  /* 0x0c401f0065047f89 */ /* 0x000ee800000e0000 */
[----:B------:R-:W5:Y:S01]  /*c2c0*/  MUFU.TANH R248, R35 ;  /* 0x0000002300f87308 */ /* 0x000f620000002400 */
[----:B----4-:R-:W-:Y:S09]  /*c2d0*/  FMNMX.FTZ R2, R250, R2, !PT ;  /* 0x00000002fa027209 */ /* 0x010ff20007810000 */
[----:B------:R-:W4:Y:S01]  /*c2e0*/  MUFU.TANH R12, R38 ;  /* 0x00000026000c7308 */ /* 0x000f220000002400 */
[----:B-1----:R-:W-:Y:S09]  /*c2f0*/  FMNMX.FTZ R2, R245, R2, !PT ;  /* 0x00000002f5027209 */ /* 0x002ff20007810000 */
[----:B------:R-:W1:Y:S01]  /*c300*/  MUFU.TANH R21, R39 ;  /* 0x0000002700157308 */ /* 0x000e620000002400 */
[----:B---3--:R-:W-:Y:S02]  /*c310*/  FMNMX.FTZ R101, R101, R4, !PT ;  /* 0x0000000465657209 */ /* 0x008fe40007810000 */
[----:B-----5:R-:W-:Y:S03]  /*c320*/  FMNMX.FTZ R2, R248, R2, !PT ;  /* 0x00000002f8027209 */ /* 0x020fe60007810000 */
        /* <DEDUP_REMOVED lines=8> */
[C---:B------:R-:W-:Y:S02]  /*c3b0*/  FADD.FTZ R0, -R101.reuse, R0 ;  /* 0x0000000065007221 */ /* 0x040fe40000010100 */
[----:B------:R-:W-:Y:S02]  /*c3c0*/  FMUL.FTZ R202, R101, c[0x0][0x2d0] ;  /* 0x0000b40065ca7a20 */ /* 0x000fe40000410000 */
[----:B------:R-:W3:Y:S01]  /*c3d0*/  MUFU.TANH R26, R47 ;  /* 0x0000002f001a7308 */ /* 0x000ee20000002400 */
[----:B------:R-:W-:Y:S02]  /*c3e0*/  FMUL.FTZ R0, R0, c[0x0][0x2d0] ;  /* 0x0000b40000007a20 */ /* 0x000fe40000410000 */
[--C-:B------:R-:W-:Y:S01]  /*c3f0*/  FFMA.FTZ R6, R102, c[0x0][0x2d0], -R202.reuse ;  /* 0x0000b40066067a23 */ /* 0x100fe200000108ca */
[----:B----4-:R-:W-:Y:S06]  /*c400*/  FMNMX.FTZ R2, R28, R2, !PT ;  /* 0x000000021c027209 */ /* 0x010fec0007810000 */
[----:B------:R-:W4:Y:S01]  /*c410*/  MUFU.TANH R25, R50 ;  /* 0x0000003200197308 */ /* 0x000f220000002400 */
[----:B-1----:R-:W-:Y:S09]  /*c420*/  FMNMX.FTZ R2, R27, R2, !PT ;  /* 0x000000021b027209 */ /* 0x002ff20007810000 */
[----:B------:R-:W1:Y:S01]  /*c430*/  MUFU.TANH R23, R51 ;  /* 0x0000003300177308 */ /* 0x000e620000002400 */
[----:B---3--:R-:W-:Y:S04]  /*c440*/  FMNMX.FTZ R2, R26, R2, !PT ;  /* 0x000000021a027209 */ /* 0x008fe80007810000 */
[----:B----4-:R-:W-:Y:S04]  /*c450*/  FMNMX.FTZ R2, R25, R2, !PT ;  /* 0x0000000219027209 */ /* 0x010fe80007810000 */
[----:B-1----:R-:W-:Y:S05]  /*c460*/  FMNMX.FTZ R2, R23, R2, !PT ;  /* 0x0000000217027209 */ /* 0x002fea0007810000 */
[----:B------:R-:W1:Y:S02]  /*c470*/  SHFL.BFLY PT, R100, R2, 0x2, 0x1f ;  /* 0x0c401f0002647f89 */ /* 0x000e6400000e0000 */
[----:B-1----:R-:W-:Y:S02]  /*c480*/  FMNMX.FTZ R100, R2, R100, !PT ;  /* 0x0000006402647209 */ /* 0x002fe40007810000 */
[----:B------:R1:W3:Y:S04]  /*c490*/  MUFU.EX2 R2, R0 ;  /* 0x0000000000027308 */ /* 0x0002e80000000800 */
[----:B------:R-:W4:Y:S01]  /*c4a0*/  SHFL.BFLY PT, R5, R100, 0x1, 0x1f ;  /* 0x0c201f0064057f89 */ /* 0x000f2200000e0000 */
[----:B-1----:R-:W-:Y:S02]  /*c4b0*/  FFMA.FTZ R0, R200, c[0x0][0x2d0], -R202 ;  /* 0x0000b400c8007a23 */ /* 0x002fe400000108ca */
[----:B---3--:R-:W-:Y:S01]  /*c4c0*/  FMUL.FTZ R37, R2, R117 ;  /* 0x0000007502257220 */ /* 0x008fe20000410000 */
[----:B----4-:R-:W-:Y:S02]  /*c4d0*/  FMNMX.FTZ R100, R100, R5, !PT ;  /* 0x0000000564647209 */ /* 0x010fe40007810000 */
[----:B------:R-:W2:Y:S01]  /*c4e0*/  MUFU.EX2 R200, R0 ;  /* 0x0000000000c87308 */ /* 0x000ea20000000800 */
[C---:B------:R-:W-:Y:S02]  /*c4f0*/  FMUL.FTZ R44, R2.reuse, R108 ;  /* 0x0000006c022c7220 */ /* 0x040fe40000410000 */
[----:B------:R-:W-:Y:S02]  /*c500*/  FMUL.FTZ R45, R2, R109 ;  /* 0x0000006d022d7220 */ /* 0x000fe40000410000 */
[----:B------:R-:W-:Y:S02]  /*c510*/  FMUL.FTZ R203, R100, c[0x0][0x2d0] ;  /* 0x0000b40064cb7a20 */ /* 0x000fe40000410000 */
[C---:B------:R-:W-:Y:S01]  /*c520*/  FMUL.FTZ R4, R2.reuse, R148 ;  /* 0x0000009402047220 */ /* 0x040fe20000410000 */
[----:B------:R-:W-:Y:S01]  /*c530*/  MOV R148, R18 ;  /* 0x0000001200947202 */ /* 0x000fe20000000f00 */
        /* <DEDUP_REMOVED lines=16> */
[C---:B--2---:R-:W-:Y:S01]  /*c640*/  FFMA.FTZ R102, R2.reuse, R13, R200 ;  /* 0x0000000d02667223 */ /* 0x044fe200000100c8 */
[----:B------:R-:W-:Y:S01]  /*c650*/  MOV R149, R19 ;  /* 0x0000001300957202 */ /* 0x000fe20000000f00 */
[C---:B------:R-:W-:Y:S01]  /*c660*/  FMUL.FTZ R13, R2.reuse, R141 ;  /* 0x0000008d020d7220 */ /* 0x040fe20000410000 */
[----:B------:R-:W-:Y:S01]  /*c670*/  MOV R141, R25 ;  /* 0x00000019008d7202 */ /* 0x000fe20000000f00 */
[----:B------:R-:W-:Y:S02]  /*c680*/  FMUL.FTZ R25, R2, R129 ;  /* 0x0000008102197220 */ /* 0x000fe40000410000 */
[----:B------:R-:W2:Y:S01]  /*c690*/  LDL.LU R129, [R1+0x8] ;  /* 0x0000080001817983 */ /* 0x000ea20000300800 */
[----:B------:R-:W-:Y:S02]  /*c6a0*/  FADD.FTZ R0, -R100, R3 ;  /* 0x0000000364007221 */ /* 0x000fe40000010100 */
[--C-:B------:R-:W-:Y:S02]  /*c6b0*/  FFMA.FTZ R3, R201, c[0x0][0x2d0], -R203.reuse ;  /* 0x0000b400c9037a23 */ /* 0x100fe400000108cb */
[----:B------:R-:W-:Y:S02]  /*c6c0*/  FMUL.FTZ R0, R0, c[0x0][0x2d0] ;  /* 0x0000b40000007a20 */ /* 0x000fe40000410000 */
[----:B------:R1:W-:Y:S01]  /*c6d0*/  MUFU.EX2 R103, R3 ;  /* 0x0000000300677308 */ /* 0x0003e20000000800 */
[C---:B------:R-:W-:Y:S02]  /*c6e0*/  FMUL.FTZ R28, R2.reuse, R124 ;  /* 0x0000007c021c7220 */ /* 0x040fe40000410000 */
[C---:B------:R-:W-:Y:S02]  /*c6f0*/  FMUL.FTZ R29, R2.reuse, R125 ;  /* 0x0000007d021d7220 */ /* 0x040fe40000410000 */
        /* <DEDUP_REMOVED lines=8> */
[C---:B------:R-:W-:Y:S02]  /*c780*/  FMUL.FTZ R52, R2.reuse, R52 ;  /* 0x0000003402347220 */ /* 0x040fe40000410000 */
[C---:B------:R-:W-:Y:S02]  /*c790*/  FMUL.FTZ R53, R2.reuse, R53 ;  /* 0x0000003502357220 */ /* 0x040fe40000410000 */
[C---:B------:R-:W-:Y:S02]  /*c7a0*/  FMUL.FTZ R56, R2.reuse, R56 ;  /* 0x0000003802387220 */ /* 0x040fe40000410000 */
[--C-:B-1----:R-:W-:Y:S01]  /*c7b0*/  FFMA.FTZ R3, R217, c[0x0][0x2d0], -R202.reuse ;  /* 0x0000b400d9037a23 */ /* 0x102fe200000108ca */
[----:B------:R-:W-:Y:S01]  /*c7c0*/  MOV R217, R14 ;  /* 0x0000000e00d97202 */ /* 0x000fe20000000f00 */
[C---:B------:R-:W-:Y:S02]  /*c7d0*/  FMUL.FTZ R57, R2.reuse, R57 ;  /* 0x0000003902397220 */ /* 0x040fe40000410000 */
[----:B------:R-:W1:Y:S01]  /*c7e0*/  MUFU.EX2 R201, R3 ;  /* 0x0000000300c97308 */ /* 0x000e620000000800 */
        /* <DEDUP_REMOVED lines=11> */
[----:B------:R-:W-:Y:S01]  /*c8a0*/  FMUL.FTZ R81, R2, R81 ;  /* 0x0000005102517220 */ /* 0x000fe20000410000 */
[----:B-1----:R-:W-:Y:S01]  /*c8b0*/  F2FP.BF16.PACK_AB R104, R201, R200 ;  /* 0x000000c8c968723e */ /* 0x002fe200000010ff */
[--C-:B------:R-:W-:Y:S02]  /*c8c0*/  FFMA.FTZ R3, R216, c[0x0][0x2d0], -R203.reuse ;  /* 0x0000b400d8037a23 */ /* 0x100fe400000108cb */
        /* <DEDUP_REMOVED lines=8> */
[----:B------:R-:W-:Y:S02]  /*c950*/  FMUL.FTZ R97, R2, R97 ;  /* 0x0000006102617220 */ /* 0x000fe40000410000 */
[C---:B------:R-:W-:Y:S02]  /*c960*/  FMUL.FTZ R18, R0.reuse, R138 ;  /* 0x0000008a00127220 */ /* 0x040fe40000410000 */
[C---:B------:R-:W-:Y:S02]  /*c970*/  FMUL.FTZ R19, R0.reuse, R139 ;  /* 0x0000008b00137220 */ /* 0x040fe40000410000 */
[C---:B------:R-:W-:Y:S02]  /*c980*/  FMUL.FTZ R46, R0.reuse, R110 ;  /* 0x0000006e002e7220 */ /* 0x040fe40000410000 */
[C---:B------:R-:W-:Y:S02]  /*c990*/  FMUL.FTZ R47, R0.reuse, R111 ;  /* 0x0000006f002f7220 */ /* 0x040fe40000410000 */
[----:B------:R-:W-:Y:S01]  /*c9a0*/  FMUL.FTZ R6, R0, R150 ;  /* 0x0000009600067220 */ /* 0x000fe20000410000 */
[----:B-1----:R-:W-:Y:S01]  /*c9b0*/  F2FP.BF16.PACK_AB R105, R216, R103 ;  /* 0x00000067d869723e */ /* 0x002fe200000010ff */
[----:B------:R-:W-:Y:S01]  /*c9c0*/  FFMA.FTZ R3, R215, c[0x0][0x2d0], -R202 ;  /* 0x0000b400d7037a23 */ /* 0x000fe200000108ca */
[----:B------:R-:W-:Y:S01]  /*c9d0*/  MOV R150, R128 ;  /* 0x0000008000967202 */ /* 0x000fe20000000f00 */
[C---:B------:R-:W-:Y:S01]  /*c9e0*/  FMUL.FTZ R7, R0.reuse, R151 ;  /* 0x0000009700077220 */ /* 0x040fe20000410000 */
[----:B------:R-:W-:Y:S01]  /*c9f0*/  MOV R151, R133 ;  /* 0x0000008500977202 */ /* 0x000fe20000000f00 */
[----:B------:R1:W3:Y:S01]  /*ca00*/  MUFU.EX2 R215, R3 ;  /* 0x0000000300d77308 */ /* 0x0002e20000000800 */
        /* <DEDUP_REMOVED lines=13> */
[----:B-1----:R-:W-:Y:S01]  /*cae0*/  MOV R3, R12 ;  /* 0x0000000c00037202 */ /* 0x002fe20000000f00 */
[----:B------:R-:W-:Y:S01]  /*caf0*/  FMUL.FTZ R12, R2, R140 ;  /* 0x0000008c020c7220 */ /* 0x000fe20000410000 */
[----:B------:R-:W-:Y:S01]  /*cb00*/  MOV R140, R23 ;  /* 0x00000017008c7202 */ /* 0x000fe20000000f00 */
[--C-:B------:R-:W-:Y:S01]  /*cb10*/  FFMA.FTZ R2, R218, c[0x0][0x2d0], -R203.reuse ;  /* 0x0000b400da027a23 */ /* 0x100fe200000108cb */
[----:B------:R-:W-:Y:S01]  /*cb20*/  MOV R147, R3 ;  /* 0x0000000300937202 */ /* 0x000fe20000000f00 */
[C---:B------:R-:W-:Y:S02]  /*cb30*/  FMUL.FTZ R23, R0.reuse, R135 ;  /* 0x0000008700177220 */ /* 0x040fe40000410000 */
[----:B------:R1:W-:Y:S01]  /*cb40*/  MUFU.EX2 R116, R2 ;  /* 0x0000000200747308 */ /* 0x0003e20000000800 */
[C---:B------:R-:W-:Y:S02]  /*cb50*/  FMUL.FTZ R39, R0.reuse, R119 ;  /* 0x0000007700277220 */ /* 0x040fe40000410000 */
[C---:B------:R-:W-:Y:S02]  /*cb60*/  FMUL.FTZ R42, R0.reuse, R114 ;  /* 0x00000072002a7220 */ /* 0x040fe40000410000 */
[C---:B------:R-:W-:Y:S02]  /*cb70*/  FMUL.FTZ R43, R0.reuse, R115 ;  /* 0x00000073002b7220 */ /* 0x040fe40000410000 */
[C---:B------:R-:W-:Y:S01]  /*cb80*/  FMUL.FTZ R50, R0.reuse, R106 ;  /* 0x0000006a00327220 */ /* 0x040fe20000410000 */
[----:B---3--:R-:W-:Y:S01]  /*cb90*/  F2FP.BF16.PACK_AB R106, R117, R215 ;  /* 0x000000d7756a723e */ /* 0x008fe200000010ff */
        /* <DEDUP_REMOVED lines=25> */
[--C-:B-1----:R-:W-:Y:S02]  /*cd30*/  FFMA.FTZ R2, R219, c[0x0][0x2d0], -R203.reuse ;  /* 0x0000b400db027a23 */ /* 0x102fe400000108cb */
[----:B------:R-:W-:Y:S02]  /*cd40*/  FADD.FTZ R201, R201, R102 ;  /* 0x00000066c9c97221 */ /* 0x000fe40000010000 */
[----:B------:R-:W1:Y:S01]  /*cd50*/  MUFU.EX2 R115, R2 ;  /* 0x0000000200737308 */ /* 0x000e620000000800 */
[--C-:B------:R-:W-:Y:S02]  /*cd60*/  FFMA.FTZ R112, R222, c[0x0][0x2d0], -R203.reuse ;  /* 0x0000b400de707a23 */ /* 0x100fe400000108cb */
[--C-:B------:R-:W-:Y:S02]  /*cd70*/  FFMA.FTZ R218, R242, c[0x0][0x2d0], -R202.reuse ;  /* 0x0000b400f2da7a23 */ /* 0x100fe400000108ca */
[----:B------:R-:W3:Y:S01]  /*cd80*/  LDL R242, [R1+0x4c] ;  /* 0x00004c0001f27983 */ /* 0x000ee20000100800 */
[--C-:B------:R-:W-:Y:S02]  /*cd90*/  FFMA.FTZ R119, R252, c[0x0][0x2d0], -R202.reuse ;  /* 0x0000b400fc777a23 */ /* 0x100fe400000108ca */
[--C-:B------:R-:W-:Y:S02]  /*cda0*/  FFMA.FTZ R222, R240, c[0x0][0x2d0], -R202.reuse ;  /* 0x0000b400f0de7a23 */ /* 0x100fe400000108ca */
[----:B------:R4:W-:Y:S01]  /*cdb0*/  MUFU.EX2 R127, R112 ;  /* 0x00000070007f7308 */ /* 0x0009e20000000800 */
[--C-:B------:R-:W-:Y:S02]  /*cdc0*/  FFMA.FTZ R118, R249, c[0x0][0x2d0], -R202.reuse ;  /* 0x0000b400f9767a23 */ /* 0x100fe400000108ca */
[--C-:B------:R-:W-:Y:S02]  /*cdd0*/  FFMA.FTZ R219, R137, c[0x0][0x2d0], -R203.reuse ;  /* 0x0000b40089db7a23 */ /* 0x100fe400000108cb */
[--C-:B------:R-:W-:Y:S05]  /*cde0*/  FFMA.FTZ R121, R243, c[0x0][0x2d0], -R202.reuse ;  /* 0x0000b400f3797a23 */ /* 0x100fea00000108ca */
[----:B------:R-:W-:Y:S01]  /*cdf0*/  MUFU.EX2 R218, R218 ;  /* 0x000000da00da7308 */ /* 0x000fe20000000800 */
[----:B-1----:R-:W-:Y:S02]  /*ce00*/  F2FP.BF16.PACK_AB R107, R115, R116 ;  /* 0x00000074736b723e */ /* 0x002fe400000010ff */
[----:B------:R-:W-:Y:S04]  /*ce10*/  IADD3 R2, R211, R205, RZ ;  /* 0x000000cdd3027210 */ /* 0x000fe80007ffe0ff */
[----:B------:R-:W-:Y:S03]  /*ce20*/  IADD3 R102, R207, R2, RZ ;  /* 0x00000002cf667210 */ /* 0x000fe60007ffe0ff */
[----:B------:R-:W-:Y:S01]  /*ce30*/  MUFU.EX2 R219, R219 ;  /* 0x000000db00db7308 */ /* 0x000fe20000000800 */
[----:B----4-:R-:W-:Y:S09]  /*ce40*/  FFMA.FTZ R112, R230, c[0x0][0x2d0], -R203 ;  /* 0x0000b400e6707a23 */ /* 0x010ff200000108cb */
[----:B------:R1:W-:Y:S10]  /*ce50*/  MUFU.EX2 R132, R112 ;  /* 0x0000007000847308 */ /* 0x0003f40000000800 */
[----:B------:R-:W-:Y:S10]  /*ce60*/  MUFU.EX2 R230, R118 ;  /* 0x0000007600e67308 */ /* 0x000ff40000000800 */
[----:B------:R-:W-:Y:S01]  /*ce70*/  MUFU.EX2 R222, R222 ;  /* 0x000000de00de7308 */ /* 0x000fe20000000800 */
[----:B-1----:R-:W-:Y:S02]  /*ce80*/  FADD.FTZ R112, R215, R201 ;  /* 0x000000c9d7707221 */ /* 0x002fe40000010000 */
[----:B--2---:R-:W-:Y:S01]  /*ce90*/  FFMA.FTZ R113, R0, R129, R103 ;  /* 0x0000008100717223 */ /* 0x004fe20000010067 */
[----:B------:R-:W-:Y:S01]  /*cea0*/  IADD3 R0, R210, R205, RZ ;  /* 0x000000cdd2007210 */ /* 0x000fe20007ffe0ff */
[--C-:B------:R-:W-:Y:S03]  /*ceb0*/  FFMA.FTZ R103, R226, c[0x0][0x2d0], -R202.reuse ;  /* 0x0000b400e2677a23 */ /* 0x100fe600000108ca */
[----:B------:R-:W-:Y:S01]  /*cec0*/  IADD3 R3, R207, R0, RZ ;  /* 0x00000000cf037210 */ /* 0x000fe20007ffe0ff */
[----:B------:R-:W1:Y:S01]  /*ced0*/  LDSM.16.MT88.4 R108, [R0] ;  /* 0x00000000006c783b */ /* 0x000e620000004200 */
[----:B------:R2:W-:Y:S02]  /*cee0*/  MUFU.EX2 R114, R103 ;  /* 0x0000006700727308 */ /* 0x0005e40000000800 */
[--C-:B--2---:R-:W-:Y:S08]  /*cef0*/  FFMA.FTZ R103, R225, c[0x0][0x2d0], -R202.reuse ;  /* 0x0000b400e1677a23 */ /* 0x104ff000000108ca */
[----:B------:R2:W-:Y:S01]  /*cf00*/  MUFU.EX2 R122, R103 ;  /* 0x00000067007a7308 */ /* 0x0005e20000000800 */
[C---:B-1----:R-:W-:Y:S08]  /*cf10*/  HMMA.16816.F32.BF16 R4, R104.reuse, R108, R4 ;  /* 0x0000006c6804723c */ /* 0x042ff00000041804 */
[C---:B------:R-:W-:Y:S01]  /*cf20*/  HMMA.16816.F32.BF16 R8, R104.reuse, R110, R8 ;  /* 0x0000006e6808723c */ /* 0x040fe20000041808 */
[----:B------:R-:W1:Y:S03]  /*cf30*/  LDSM.16.MT88.4 R108, [R3] ;  /* 0x00000000036c783b */ /* 0x000e660000004200 */
[--C-:B--2---:R-:W-:Y:S02]  /*cf40*/  FFMA.FTZ R103, R221, c[0x0][0x2d0], -R202.reuse ;  /* 0x0000b400dd677a23 */ /* 0x104fe400000108ca */
[--C-:B------:R-:W-:Y:S03]  /*cf50*/  FFMA.FTZ R221, R136, c[0x0][0x2d0], -R203.reuse ;  /* 0x0000b40088dd7a23 */ /* 0x100fe600000108cb */
[----:B------:R-:W-:Y:S01]  /*cf60*/  LDSM.16.MT88.4 R136, [R3+0x2800] ;  /* 0x002800000388783b */ /* 0x000fe20000004200 */
[----:B------:R2:W-:Y:S10]  /*cf70*/  MUFU.EX2 R124, R103 ;  /* 0x00000067007c7308 */ /* 0x0005f40000000800 */
[----:B------:R-:W4:Y:S01]  /*cf80*/  MUFU.EX2 R221, R221 ;  /* 0x000000dd00dd7308 */ /* 0x000f220000000800 */
[--C-:B--2---:R-:W-:Y:S02]  /*cf90*/  FFMA.FTZ R103, R220, c[0x0][0x2d0], -R202.reuse ;  /* 0x0000b400dc677a23 */ /* 0x104fe400000108ca */
[--C-:B------:R-:W-:Y:S02]  /*cfa0*/  FFMA.FTZ R220, R241, c[0x0][0x2d0], -R202.reuse ;  /* 0x0000b400f1dc7a23 */ /* 0x100fe400000108ca */
[----:B------:R-:W2:Y:S05]  /*cfb0*/  LDL.64 R240, [R1+0x40] ;  /* 0x0000400001f07983 */ /* 0x000eaa0000100a00 */
[----:B------:R5:W-:Y:S01]  /*cfc0*/  MUFU.EX2 R129, R103 ;  /* 0x0000006700817308 */ /* 0x000be20000000800 */
[C---:B-1----:R-:W-:Y:S03]  /*cfd0*/  HMMA.16816.F32.BF16 R12, R104.reuse, R108, R12 ;  /* 0x0000006c680c723c */ /* 0x042fe6000004180c */
[----:B----4-:R-:W-:Y:S05]  /*cfe0*/  F2FP.BF16.PACK_AB R201, R221, R219 ;  /* 0x000000dbddc9723e */ /* 0x010fea00000010ff */
[C---:B------:R-:W-:Y:S01]  /*cff0*/  HMMA.16816.F32.BF16 R16, R104.reuse, R110, R16 ;  /* 0x0000006e6810723c */ /* 0x040fe20000041810 */
[----:B------:R-:W1:Y:S01]  /*d000*/  LDSM.16.MT88.4 R108, [R2] ;  /* 0x00000000026c783b */ /* 0x000e620000004200 */
[----:B------:R-:W4:Y:S02]  /*d010*/  MUFU.EX2 R220, R220 ;  /* 0x000000dc00dc7308 */ /* 0x000f240000000800 */
[--C-:B-----5:R-:W-:Y:S08]  /*d020*/  FFMA.FTZ R103, R228, c[0x0][0x2d0], -R203.reuse ;  /* 0x0000b400e4677a23 */ /* 0x120ff000000108cb */
[----:B------:R-:W-:Y:S10]  /*d030*/  MUFU.EX2 R228, R119 ;  /* 0x0000007700e47308 */ /* 0x000ff40000000800 */
[----:B------:R5:W-:Y:S01]  /*d040*/  MUFU.EX2 R120, R103 ;  /* 0x0000006700787308 */ /* 0x000be20000000800 */
[----:B----4-:R-:W-:Y:S01]  /*d050*/  F2FP.BF16.PACK_AB R200, R220, R218 ;  /* 0x000000dadcc8723e */ /* 0x010fe200000010ff */
[C---:B-1----:R-:W-:Y:S08]  /*d060*/  HMMA.16816.F32.BF16 R20, R104.reuse, R108, R20 ;  /* 0x0000006c6814723c */ /* 0x042ff00000041814 */
[C---:B------:R-:W-:Y:S01]  /*d070*/  HMMA.16816.F32.BF16 R24, R104.reuse, R110, R24 ;  /* 0x0000006e6818723c */ /* 0x040fe20000041818 */
[----:B------:R-:W1:Y:S03]  /*d080*/  LDSM.16.MT88.4 R108, [R102] ;  /* 0x00000000666c783b */ /* 0x000e660000004200 */
[--C-:B-----5:R-:W-:Y:S04]  /*d090*/  FFMA.FTZ R103, R227, c[0x0][0x2d0], -R203.reuse ;  /* 0x0000b400e3677a23 */ /* 0x120fe800000108cb */
[----:B------:R4:W5:Y:S04]  /*d0a0*/  MUFU.EX2 R123, R103 ;  /* 0x00000067007b7308 */ /* 0x0009680000000800 */
[--C-:B----4-:R-:W-:Y:S06]  /*d0b0*/  FFMA.FTZ R103, R224, c[0x0][0x2d0], -R203.reuse ;  /* 0x0000b400e0677a23 */ /* 0x110fec00000108cb */
[----:B------:R4:W2:Y:S01]  /*d0c0*/  MUFU.EX2 R128, R103 ;  /* 0x0000006700807308 */ /* 0x0008a20000000800 */
[C---:B-1----:R-:W-:Y:S08]  /*d0d0*/  HMMA.16816.F32.BF16 R28, R104.reuse, R108, R28 ;  /* 0x0000006c681c723c */ /* 0x042ff0000004181c */
[C---:B------:R-:W-:Y:S01]  /*d0e0*/  HMMA.16816.F32.BF16 R32, R104.reuse, R110, R32 ;  /* 0x0000006e6820723c */ /* 0x040fe20000041820 */
[----:B------:R-:W1:Y:S03]  /*d0f0*/  LDSM.16.MT88.4 R108, [R0+0x3000] ;  /* 0x00300000006c783b */ /* 0x000e660000004200 */
[--C-:B----4-:R-:W-:Y:S04]  /*d100*/  FFMA.FTZ R103, R234, c[0x0][0x2d0], -R202.reuse ;  /* 0x0000b400ea677a23 */ /* 0x110fe800000108ca */
[----:B------:R4:W-:Y:S04]  /*d110*/  MUFU.EX2 R125, R103 ;  /* 0x00000067007d7308 */ /* 0x0009e80000000800 */
[--C-:B----4-:R-:W-:Y:S01]  /*d120*/  FFMA.FTZ R103, R233, c[0x0][0x2d0], -R202.reuse ;  /* 0x0000b400e9677a23 */ /* 0x110fe200000108ca */
[C---:B-1----:R-:W-:Y:S05]  /*d130*/  HMMA.16816.F32.BF16 R36, R104.reuse, R108, R36 ;  /* 0x0000006c6824723c */ /* 0x042fea0000041824 */
[----:B------:R1:W-:Y:S03]  /*d140*/  MUFU.EX2 R131, R103 ;  /* 0x0000006700837308 */ /* 0x0003e60000000800 */
[C---:B------:R-:W-:Y:S01]  /*d150*/  HMMA.16816.F32.BF16 R40, R104.reuse, R110, R40 ;  /* 0x0000006e6828723c */ /* 0x040fe20000041828 */
[----:B------:R-:W4:Y:S03]  /*d160*/  LDSM.16.MT88.4 R108, [R3+0x3000] ;  /* 0x00300000036c783b */ /* 0x000f260000004200 */
[--C-:B-1----:R-:W-:Y:S04]  /*d170*/  FFMA.FTZ R103, R231, c[0x0][0x2d0], -R202.reuse ;  /* 0x0000b400e7677a23 */ /* 0x102fe800000108ca */
[----:B------:R1:W-:Y:S01]  /*d180*/  MUFU.EX2 R134, R103 ;  /* 0x0000006700867308 */ /* 0x0003e20000000800 */
[C---:B----4-:R-:W-:Y:S03]  /*d190*/  HMMA.16816.F32.BF16 R44, R104.reuse, R108, R44 ;  /* 0x0000006c682c723c */ /* 0x050fe6000004182c */
[----:B-1----:R-:W-:Y:S05]  /*d1a0*/  FFMA.FTZ R103, R229, c[0x0][0x2d0], -R202 ;  /* 0x0000b400e5677a23 */ /* 0x002fea00000108ca */
[C---:B------:R-:W-:Y:S01]  /*d1b0*/  HMMA.16816.F32.BF16 R48, R104.reuse, R110, R48 ;  /* 0x0000006e6830723c */ /* 0x040fe20000041830 */
[----:B------:R-:W1:Y:S01]  /*d1c0*/  LDSM.16.MT88.4 R108, [R2+0x3000] ;  /* 0x00300000026c783b */ /* 0x000e620000004200 */
[----:B------:R4:W-:Y:S10]  /*d1d0*/  MUFU.EX2 R229, R121 ;  /* 0x0000007900e57308 */ /* 0x0009f40000000800 */
[----:B------:R3:W-:Y:S01]  /*d1e0*/  MUFU.EX2 R135, R103 ;  /* 0x0000006700877308 */ /* 0x0007e20000000800 */
[--C-:B----4-:R-:W-:Y:S09]  /*d1f0*/  FFMA.FTZ R121, R150, c[0x0][0x2d0], -R203.reuse ;  /* 0x0000b40096797a23 */ /* 0x110ff200000108cb */
[----:B------:R-:W-:Y:S01]  /*d200*/  MUFU.EX2 R225, R121 ;  /* 0x0000007900e17308 */ /* 0x000fe20000000800 */
[--C-:B---3--:R-:W-:Y:S09]  /*d210*/  FFMA.FTZ R103, R236, c[0x0][0x2d0], -R203.reuse ;  /* 0x0000b400ec677a23 */ /* 0x108ff200000108cb */
[----:B------:R3:W-:Y:S01]  /*d220*/  MUFU.EX2 R130, R103 ;  /* 0x0000006700827308 */ /* 0x0007e20000000800 */
[C---:B-1----:R-:W-:Y:S08]  /*d230*/  HMMA.16816.F32.BF16 R52, R104.reuse, R108, R52 ;  /* 0x0000006c6834723c */ /* 0x042ff00000041834 */
[C---:B------:R-:W-:Y:S01]  /*d240*/  HMMA.16816.F32.BF16 R56, R104.reuse, R110, R56 ;  /* 0x0000006e6838723c */ /* 0x040fe20000041838 */
[----:B------:R-:W1:Y:S03]  /*d250*/  LDSM.16.MT88.4 R108, [R102+0x3000] ;  /* 0x00300000666c783b */ /* 0x000e660000004200 */
[--C-:B---3--:R-:W-:Y:S04]  /*d260*/  FFMA.FTZ R103, R235, c[0x0][0x2d0], -R203.reuse ;  /* 0x0000b400eb677a23 */ /* 0x108fe800000108cb */
[----:B------:R3:W-:Y:S01]  /*d270*/  MUFU.EX2 R133, R103 ;  /* 0x0000006700857308 */ /* 0x0007e20000000800 */
[C---:B-1----:R-:W-:Y:S03]  /*d280*/  HMMA.16816.F32.BF16 R60, R104.reuse, R108, R60 ;  /* 0x0000006c683c723c */ /* 0x042fe6000004183c */
[----:B---3--:R-:W-:Y:S06]  /*d290*/  FFMA.FTZ R103, R232, c[0x0][0x2d0], -R203 ;  /* 0x0000b400e8677a23 */ /* 0x008fec00000108cb */
[----:B------:R1:W-:Y:S01]  /*d2a0*/  MUFU.EX2 R205, R103 ;  /* 0x0000006700cd7308 */ /* 0x0003e20000000800 */
[C---:B------:R-:W-:Y:S01]  /*d2b0*/  HMMA.16816.F32.BF16 R64, R104.reuse, R110, R64 ;  /* 0x0000006e6840723c */ /* 0x040fe20000041840 */
[----:B------:R-:W3:Y:S02]  /*d2c0*/  LDSM.16.MT88.4 R108, [R0+0x6000] ;  /* 0x00600000006c783b */ /* 0x000ee40000004200 */
[----:B-1----:R-:W-:Y:S02]  /*d2d0*/  FADD.FTZ R103, R216, R113 ;  /* 0x00000071d8677221 */ /* 0x002fe40000010000 */
[----:B------:R-:W-:Y:S02]  /*d2e0*/  FFMA.FTZ R216, R141, c[0x0][0x2d0], -R203 ;  /* 0x0000b4008dd87a23 */ /* 0x000fe400000108cb */
[----:B------:R-:W-:Y:S02]  /*d2f0*/  FADD.FTZ R116, R116, R103 ;  /* 0x0000006774747221 */ /* 0x000fe40000010000 */
[----:B------:R-:W-:Y:S03]  /*d300*/  FADD.FTZ R103, R117, R112 ;  /* 0x0000007075677221 */ /* 0x000fe60000010000 */
[----:B------:R-:W-:Y:S01]  /*d310*/  FADD.FTZ R116, R115, R116 ;  /* 0x0000007473747221 */ /* 0x000fe20000010000 */
[----:B------:R-:W-:Y:S01]  /*d320*/  MUFU.EX2 R216, R216 ;  /* 0x000000d800d87308 */ /* 0x000fe20000000800 */
[----:B------:R-:W-:Y:S02]  /*d330*/  FADD.FTZ R103, R114, R103 ;  /* 0x0000006772677221 */ /* 0x000fe40000010000 */
[--C-:B------:R-:W-:Y:S02]  /*d340*/  FFMA.FTZ R117, R244, c[0x0][0x2d0], -R202.reuse ;  /* 0x0000b400f4757a23 */ /* 0x100fe400000108ca */
[--C-:B------:R-:W-:Y:S01]  /*d350*/  FFMA.FTZ R112, R247, c[0x0][0x2d0], -R202.reuse ;  /* 0x0000b400f7707a23 */ /* 0x100fe200000108ca */
[----:B------:R-:W-:Y:S01]  /*d360*/  MOV R247, R145 ;  /* 0x0000009100f77202 */ /* 0x000fe20000000f00 */
[C---:B---3--:R-:W-:Y:S03]  /*d370*/  HMMA.16816.F32.BF16 R68, R104.reuse, R108, R68 ;  /* 0x0000006c6844723c */ /* 0x048fe60000041844 */
[----:B------:R-:W-:Y:S05]  /*d380*/  MUFU.EX2 R231, R117 ;  /* 0x0000007500e77308 */ /* 0x000fea0000000800 */
[C---:B------:R-:W-:Y:S01]  /*d390*/  HMMA.16816.F32.BF16 R72, R104.reuse, R110, R72 ;  /* 0x0000006e6848723c */ /* 0x040fe20000041848 */
[----:B------:R-:W1:Y:S04]  /*d3a0*/  LDSM.16.MT88.4 R108, [R3+0x6000] ;  /* 0x00600000036c783b */ /* 0x000e680000004200 */
[----:B------:R3:W-:Y:S02]  /*d3b0*/  MUFU.EX2 R126, R112 ;  /* 0x00000070007e7308 */ /* 0x0007e40000000800 */
[--C-:B---3--:R-:W-:Y:S01]  /*d3c0*/  FFMA.FTZ R112, R246, c[0x0][0x2d0], -R202.reuse ;  /* 0x0000b400f6707a23 */ /* 0x108fe200000108ca */
[----:B------:R-:W-:Y:S07]  /*d3d0*/  MOV R246, R144 ;  /* 0x0000009000f67202 */ /* 0x000fee0000000f00 */
[----:B------:R3:W-:Y:S01]  /*d3e0*/  MUFU.EX2 R235, R112 ;  /* 0x0000007000eb7308 */ /* 0x0007e20000000800 */
[----:B------:R-:W-:Y:S01]  /*d3f0*/  @P5 ISETP.GE.AND P1, PT, R246, c[0x0][0x1d4], PT ;  /* 0x00007500f6005a0c */ /* 0x000fe20003f26270 */
[C---:B-1----:R-:W-:Y:S08]  /*d400*/  HMMA.16816.F32.BF16 R76, R104.reuse, R108, R76 ;  /* 0x0000006c684c723c */ /* 0x042ff0000004184c */
[C---:B------:R-:W-:Y:S01]  /*d410*/  HMMA.16816.F32.BF16 R80, R104.reuse, R110, R80 ;  /* 0x0000006e6850723c */ /* 0x040fe20000041850 */
[----:B------:R-:W1:Y:S03]  /*d420*/  LDSM.16.MT88.4 R108, [R2+0x6000] ;  /* 0x00600000026c783b */ /* 0x000e660000004200 */
[--C-:B---3--:R-:W-:Y:S04]  /*d430*/  FFMA.FTZ R112, R237, c[0x0][0x2d0], -R202.reuse ;  /* 0x0000b400ed707a23 */ /* 0x108fe800000108ca */
[----:B------:R3:W-:Y:S04]  /*d440*/  MUFU.EX2 R237, R112 ;  /* 0x0000007000ed7308 */ /* 0x0007e80000000800 */
[--C-:B---3--:R-:W-:Y:S02]  /*d450*/  FFMA.FTZ R112, R238, c[0x0][0x2d0], -R202.reuse ;  /* 0x0000b400ee707a23 */ /* 0x108fe400000108ca */
[----:B------:R-:W-:Y:S02]  /*d460*/  FFMA.FTZ R202, R239, c[0x0][0x2d0], -R202 ;  /* 0x0000b400efca7a23 */ /* 0x000fe400000108ca */
[----:B------:R-:W3:Y:S02]  /*d470*/  LDL R239, [R1+0x2c] ;  /* 0x00002c0001ef7983 */ /* 0x000ee40000100800 */
[----:B------:R4:W-:Y:S01]  /*d480*/  MUFU.EX2 R238, R112 ;  /* 0x0000007000ee7308 */ /* 0x0009e20000000800 */
[C---:B-1----:R-:W-:Y:S08]  /*d490*/  HMMA.16816.F32.BF16 R84, R104.reuse, R108, R84 ;  /* 0x0000006c6854723c */ /* 0x042ff00000041854 */
[C---:B------:R-:W-:Y:S01]  /*d4a0*/  HMMA.16816.F32.BF16 R88, R104.reuse, R110, R88 ;  /* 0x0000006e6858723c */ /* 0x040fe20000041858 */
[----:B------:R-:W1:Y:S03]  /*d4b0*/  LDSM.16.MT88.4 R108, [R102+0x6000] ;  /* 0x00600000666c783b */ /* 0x000e660000004200 */
[--C-:B----4-:R-:W-:Y:S01]  /*d4c0*/  FFMA.FTZ R112, R251, c[0x0][0x2d0], -R203.reuse ;  /* 0x0000b400fb707a23 */ /* 0x110fe200000108cb */
[----:B------:R-:W-:Y:S03]  /*d4d0*/  MOV R251, R149 ;  /* 0x0000009500fb7202 */ /* 0x000fe60000000f00 */
[----:B------:R4:W-:Y:S01]  /*d4e0*/  MUFU.EX2 R232, R112 ;  /* 0x0000007000e87308 */ /* 0x0009e20000000800 */
[C---:B-1----:R-:W-:Y:S03]  /*d4f0*/  HMMA.16816.F32.BF16 R92, R104.reuse, R108, R92 ;  /* 0x0000006c685c723c */ /* 0x042fe6000004185c */
[----:B----4-:R-:W-:Y:S01]  /*d500*/  FFMA.FTZ R112, R250, c[0x0][0x2d0], -R203 ;  /* 0x0000b400fa707a23 */ /* 0x010fe200000108cb */
[----:B------:R-:W-:Y:S05]  /*d510*/  MOV R250, R148 ;  /* 0x0000009400fa7202 */ /* 0x000fea0000000f00 */
[----:B------:R1:W-:Y:S01]  /*d520*/  MUFU.EX2 R233, R112 ;  /* 0x0000007000e97308 */ /* 0x0003e20000000800 */
[----:B------:R-:W-:Y:S01]  /*d530*/  HMMA.16816.F32.BF16 R96, R104, R110, R96 ;  /* 0x0000006e6860723c */ /* 0x000fe20000041860 */
[----:B------:R-:W4:Y:S02]  /*d540*/  LDSM.16.MT88.4 R108, [R0+0x800] ;  /* 0x00080000006c783b */ /* 0x000f240000004200 */
[----:B------:R-:W-:Y:S04]  /*d550*/  @P5 ISETP.GE.AND P2, PT, R250, c[0x0][0x1d4], PT ;  /* 0x00007500fa005a0c */ /* 0x000fe80003f46270 */
[----:B------:R-:W-:Y:S02]  /*d560*/  F2FP.BF16.PACK_AB R104, R122, R114 ;  /* 0x000000727a68723e */ /* 0x000fe400000010ff */
[----:B------:R-:W-:Y:S03]  /*d570*/  F2FP.BF16.PACK_AB R106, R129, R124 ;  /* 0x0000007c816a723e */ /* 0x000fe600000010ff */
[----:B-----5:R-:W-:Y:S01]  /*d580*/  F2FP.BF16.PACK_AB R105, R123, R120 ;  /* 0x000000787b69723e */ /* 0x020fe200000010ff */
[----:B------:R-:W-:Y:S01]  /*d590*/  FADD.FTZ R120, R120, R116 ;  /* 0x0000007478787221 */ /* 0x000fe20000010000 */
[----:B--2---:R-:W-:Y:S01]  /*d5a0*/  F2FP.BF16.PACK_AB R107, R128, R127 ;  /* 0x0000007f806b723e */ /* 0x004fe200000010ff */
[----:B------:R-:W-:Y:S02]  /*d5b0*/  FADD.FTZ R116, R122, R103 ;  /* 0x000000677a747221 */ /* 0x000fe40000010000 */
[--C-:B------:R-:W-:Y:S02]  /*d5c0*/  FFMA.FTZ R103, R147, c[0x0][0x2d0], -R203.reuse ;  /* 0x0000b40093677a23 */ /* 0x100fe400000108cb */
[----:B------:R-:W-:Y:S02]  /*d5d0*/  FADD.FTZ R120, R123, R120 ;  /* 0x000000787b787221 */ /* 0x000fe40000010000 */
[----:B------:R2:W-:Y:S01]  /*d5e0*/  MUFU.EX2 R224, R103 ;  /* 0x0000006700e07308 */ /* 0x0005e20000000800 */
[--C-:B-1----:R-:W-:Y:S01]  /*d5f0*/  FFMA.FTZ R112, R245, c[0x0][0x2d0], -R203.reuse ;  /* 0x0000b400f5707a23 */ /* 0x102fe200000108cb */
[----:B------:R-:W-:Y:S04]  /*d600*/  MOV R245, R217 ;  /* 0x000000d900f57202 */ /* 0x000fe80000000f00 */
[----:B------:R-:W-:Y:S04]  /*d610*/  ISETP.GE.AND P3, PT, R245, 0x1, PT ;  /* 0x00000001f500780c */ /* 0x000fe80003f66270 */
[----:B------:R1:W-:Y:S01]  /*d620*/  MUFU.EX2 R234, R112 ;  /* 0x0000007000ea7308 */ /* 0x0003e20000000800 */
[C---:B----4-:R-:W-:Y:S09]  /*d630*/  HMMA.16816.F32.BF16 R4, R104.reuse, R108, R4 ;  /* 0x0000006c6804723c */ /* 0x050ff20000041804 */
[----:B------:R-:W4:Y:S03]  /*d640*/  MUFU.EX2 R217, R202 ;  /* 0x000000ca00d97308 */ /* 0x000f260000000800 */
[----:B--2---:R-:W-:Y:S02]  /*d650*/  FFMA.FTZ R103, R146, c[0x0][0x2d0], -R203 ;  /* 0x0000b40092677a23 */ /* 0x004fe400000108cb */
[----:B------:R-:W-:Y:S01]  /*d660*/  LDSM.16.MT88.4 R144, [R0+0x2800] ;  /* 0x002800000090783b */ /* 0x000fe20000004200 */
[C---:B------:R-:W-:Y:S04]  /*d670*/  HMMA.16816.F32.BF16 R8, R104.reuse, R110, R8 ;  /* 0x0000006e6808723c */ /* 0x040fe80000041808 */
[----:B------:R2:W-:Y:S03]  /*d680*/  MUFU.EX2 R227, R103 ;  /* 0x0000006700e37308 */ /* 0x0005e60000000800 */
[----:B------:R-:W5:Y:S08]  /*d690*/  LDSM.16.MT88.4 R108, [R3+0x800] ;  /* 0x00080000036c783b */ /* 0x000f700000004200 */
[----:B-1----:R-:W-:Y:S01]  /*d6a0*/  LDSM.16.MT88.4 R112, [R0+0x1800] ;  /* 0x001800000070783b */ /* 0x002fe20000004200 */
[----:B----4-:R-:W-:Y:S01]  /*d6b0*/  F2FP.BF16.PACK_AB R202, R217, R222 ;  /* 0x000000ded9ca723e */ /* 0x010fe200000010ff */
[----:B--2---:R-:W-:Y:S06]  /*d6c0*/  FADD.FTZ R103, R124, R116 ;  /* 0x000000747c677221 */ /* 0x004fec0000010000 */
[----:B------:R-:W-:Y:S01]  /*d6d0*/  LDSM.16.MT88.4 R116, [R0+0x2000] ;  /* 0x002000000074783b */ /* 0x000fe20000004200 */
[----:B------:R-:W-:Y:S02]  /*d6e0*/  FADD.FTZ R124, R127, R120 ;  /* 0x000000787f7c7221 */ /* 0x000fe40000010000 */
[----:B------:R-:W-:Y:S02]  /*d6f0*/  FADD.FTZ R103, R129, R103 ;  /* 0x0000006781677221 */ /* 0x000fe40000010000 */
[----:B------:R-:W-:Y:S02]  /*d700*/  FADD.FTZ R124, R128, R124 ;  /* 0x0000007c807c7221 */ /* 0x000fe40000010000 */
[----:B------:R-:W-:Y:S01]  /*d710*/  FADD.FTZ R103, R125, R103 ;  /* 0x000000677d677221 */ /* 0x000fe20000010000 */
[----:B------:R-:W-:Y:S03]  /*d720*/  LDSM.16.MT88.4 R120, [R2+0x2000] ;  /* 0x002000000278783b */ /* 0x000fe60000004200 */
[----:B------:R-:W-:Y:S04]  /*d730*/  FADD.FTZ R103, R131, R103 ;  /* 0x0000006783677221 */ /* 0x000fe80000010000 */
[----:B------:R-:W-:Y:S01]  /*d740*/  FADD.FTZ R103, R134, R103 ;  /* 0x0000006786677221 */ /* 0x000fe20000010000 */
[C---:B-----5:R-:W-:Y:S03]  /*d750*/  HMMA.16816.F32.BF16 R12, R104.reuse, R108, R12 ;  /* 0x0000006c680c723c */ /* 0x060fe6000004180c */
[----:B------:R-:W-:Y:S04]  /*d760*/  FADD.FTZ R103, R135, R103 ;  /* 0x0000006787677221 */ /* 0x000fe80000010000 */
[----:B------:R-:W-:Y:S01]  /*d770*/  FADD.FTZ R103, R126, R103 ;  /* 0x000000677e677221 */ /* 0x000fe20000010000 */
        /* <DEDUP_REMOVED lines=32> */
[----:B------:R-:W-:Y:S02]  /*d980*/  F2FP.BF16.PACK_AB R104, R131, R125 ;  /* 0x0000007d8368723e */ /* 0x000fe400000010ff */
[----:B------:R-:W-:Y:S03]  /*d990*/  F2FP.BF16.PACK_AB R105, R133, R130 ;  /* 0x000000828569723e */ /* 0x000fe600000010ff */
[----:B------:R-:W-:Y:S02]  /*d9a0*/  F2FP.BF16.PACK_AB R106, R135, R134 ;  /* 0x00000086876a723e */ /* 0x000fe400000010ff */
[----:B------:R-:W-:Y:S07]  /*d9b0*/  F2FP.BF16.PACK_AB R107, R205, R132 ;  /* 0x00000084cd6b723e */ /* 0x000fee00000010ff */
        /* <DEDUP_REMOVED lines=36> */
[----:B------:R1:W2:Y:S04]  /*dc00*/  MUFU.EX2 R236, R108 ;  /* 0x0000006c00ec7308 */ /* 0x0002a80000000800 */
[----:B------:R-:W-:Y:S02]  /*dc10*/  F2FP.BF16.PACK_AB R104, R235, R126 ;  /* 0x0000007eeb68723e */ /* 0x000fe400000010ff */
[----:B------:R-:W-:Y:S03]  /*dc20*/  F2FP.BF16.PACK_AB R106, R238, R237 ;  /* 0x000000edee6a723e */ /* 0x000fe600000010ff */
[----:B------:R-:W-:Y:S01]  /*dc30*/  F2FP.BF16.PACK_AB R105, R233, R232 ;  /* 0x000000e8e969723e */ /* 0x000fe200000010ff */
[----:B-1----:R-:W1:Y:S01]  /*dc40*/  LDSM.16.MT88.4 R108, [R3+0x1800] ;  /* 0x00180000036c783b */ /* 0x002e620000004200 */
[----:B--2---:R-:W-:Y:S07]  /*dc50*/  F2FP.BF16.PACK_AB R107, R236, R234 ;  /* 0x000000eaec6b723e */ /* 0x004fee00000010ff */
        /* <DEDUP_REMOVED lines=30> */
[C---:B--2---:R-:W-:Y:S07]  /*de40*/  HMMA.16816.F32.BF16 R84, R104.reuse, R112, R84 ;  /* 0x000000706854723c */ /* 0x044fee0000041854 */
[--C-:B------:R-:W-:Y:S01]  /*de50*/  FFMA.FTZ R112, R151, c[0x0][0x2d0], -R203.reuse ;  /* 0x0000b40097707a23 */ /* 0x100fe200000108cb */
[C---:B------:R-:W-:Y:S03]  /*de60*/  HMMA.16816.F32.BF16 R88, R104.reuse, R114, R88 ;  /* 0x000000726858723c */ /* 0x040fe60000041858 */
[----:B------:R2:W-:Y:S01]  /*de70*/  MUFU.EX2 R226, R112 ;  /* 0x0000007000e27308 */ /* 0x0005e20000000800 */
[----:B------:R-:W-:Y:S09]  /*de80*/  FFMA.FTZ R203, R140, c[0x0][0x2d0], -R203 ;  /* 0x0000b4008ccb7a23 */ /* 0x000ff200000108cb */
[----:B------:R-:W4:Y:S01]  /*de90*/  MUFU.EX2 R215, R203 ;  /* 0x000000cb00d77308 */ /* 0x000f220000000800 */
[C---:B-1----:R-:W-:Y:S01]  /*dea0*/  HMMA.16816.F32.BF16 R92, R104.reuse, R108, R92 ;  /* 0x0000006c685c723c */ /* 0x042fe2000004185c */
[----:B--2---:R-:W1:Y:S07]  /*deb0*/  LDSM.16.MT88.4 R112, [R3+0x2000] ;  /* 0x002000000370783b */ /* 0x004e6e0000004200 */
[----:B------:R-:W-:Y:S01]  /*dec0*/  HMMA.16816.F32.BF16 R96, R104, R110, R96 ;  /* 0x0000006e6860723c */ /* 0x000fe20000041860 */
[----:B------:R-:W2:Y:S03]  /*ded0*/  LDSM.16.MT88.4 R108, [R102+0x2000] ;  /* 0x00200000666c783b */ /* 0x000ea60000004200 */
[----:B----4-:R-:W-:Y:S03]  /*dee0*/  F2FP.BF16.PACK_AB R203, R215, R216 ;  /* 0x000000d8d7cb723e */ /* 0x010fe600000010ff */
[----:B------:R-:W-:Y:S02]  /*def0*/  F2FP.BF16.PACK_AB R104, R230, R228 ;  /* 0x000000e4e668723e */ /* 0x000fe400000010ff */
[----:B------:R-:W-:Y:S03]  /*df00*/  F2FP.BF16.PACK_AB R106, R229, R231 ;  /* 0x000000e7e56a723e */ /* 0x000fe600000010ff */
[----:B------:R-:W-:Y:S02]  /*df10*/  F2FP.BF16.PACK_AB R105, R227, R224 ;  /* 0x000000e0e369723e */ /* 0x000fe400000010ff */
[----:B------:R-:W-:Y:S07]  /*df20*/  F2FP.BF16.PACK_AB R107, R225, R226 ;  /* 0x000000e2e16b723e */ /* 0x000fee00000010ff */
[C---:B------:R-:W-:Y:S08]  /*df30*/  HMMA.16816.F32.BF16 R4, R104.reuse, R116, R4 ;  /* 0x000000746804723c */ /* 0x040ff00000041804 */
[C---:B------:R-:W-:Y:S01]  /*df40*/  HMMA.16816.F32.BF16 R8, R104.reuse, R118, R8 ;  /* 0x000000766808723c */ /* 0x040fe20000041808 */
[----:B------:R-:W4:Y:S07]  /*df50*/  LDSM.16.MT88.4 R116, [R0+0x5000] ;  /* 0x005000000074783b */ /* 0x000f2e0000004200 */
[C---:B-1----:R-:W-:Y:S08]  /*df60*/  HMMA.16816.F32.BF16 R12, R104.reuse, R112, R12 ;  /* 0x00000070680c723c */ /* 0x042ff0000004180c */
[C---:B------:R-:W-:Y:S01]  /*df70*/  HMMA.16816.F32.BF16 R16, R104.reuse, R114, R16 ;  /* 0x000000726810723c */ /* 0x040fe20000041810 */
[----:B------:R-:W1:Y:S07]  /*df80*/  LDSM.16.MT88.4 R112, [R3+0x5000] ;  /* 0x005000000370783b */ /* 0x000e6e0000004200 */
[C---:B------:R-:W-:Y:S08]  /*df90*/  HMMA.16816.F32.BF16 R20, R104.reuse, R120, R20 ;  /* 0x000000786814723c */ /* 0x040ff00000041814 */
[C---:B------:R-:W-:Y:S01]  /*dfa0*/  HMMA.16816.F32.BF16 R24, R104.reuse, R122, R24 ;  /* 0x0000007a6818723c */ /* 0x040fe20000041818 */
[----:B------:R-:W5:Y:S07]  /*dfb0*/  LDSM.16.MT88.4 R120, [R2+0x5000] ;  /* 0x005000000278783b */ /* 0x000f6e0000004200 */
        /* <DEDUP_REMOVED lines=9> */
[C---:B-----5:R-:W-:Y:S08]  /*e050*/  HMMA.16816.F32.BF16 R52, R104.reuse, R120, R52 ;  /* 0x000000786834723c */ /* 0x060ff00000041834 */
[C---:B------:R-:W-:Y:S01]  /*e060*/  HMMA.16816.F32.BF16 R56, R104.reuse, R122, R56 ;  /* 0x0000007a6838723c */ /* 0x040fe20000041838 */
[----:B------:R-:W5:Y:S07]  /*e070*/  LDSM.16.MT88.4 R120, [R2+0x8000] ;  /* 0x008000000278783b */ /* 0x000f6e0000004200 */
[C---:B--2---:R-:W-:Y:S08]  /*e080*/  HMMA.16816.F32.BF16 R60, R104.reuse, R108, R60 ;  /* 0x0000006c683c723c */ /* 0x044ff0000004183c */
[C---:B------:R-:W-:Y:S01]  /*e090*/  HMMA.16816.F32.BF16 R64, R104.reuse, R110, R64 ;  /* 0x0000006e6840723c */ /* 0x040fe20000041840 */
[----:B------:R-:W2:Y:S07]  /*e0a0*/  LDSM.16.MT88.4 R108, [R102+0x8000] ;  /* 0x00800000666c783b */ /* 0x000eae0000004200 */
[C---:B----4-:R-:W-:Y:S08]  /*e0b0*/  HMMA.16816.F32.BF16 R68, R104.reuse, R116, R68 ;  /* 0x000000746844723c */ /* 0x050ff00000041844 */
[C---:B------:R-:W-:Y:S08]  /*e0c0*/  HMMA.16816.F32.BF16 R72, R104.reuse, R118, R72 ;  /* 0x000000766848723c */ /* 0x040ff00000041848 */
[C---:B-1----:R-:W-:Y:S07]  /*e0d0*/  HMMA.16816.F32.BF16 R76, R104.reuse, R112, R76 ;  /* 0x00000070684c723c */ /* 0x042fee000004184c */
[----:B------:R-:W-:Y:S01]  /*e0e0*/  FADD.FTZ R112, R130, R124 ;  /* 0x0000007c82707221 */ /* 0x000fe20000010000 */
[C---:B------:R-:W-:Y:S01]  /*e0f0*/  HMMA.16816.F32.BF16 R80, R104.reuse, R114, R80 ;  /* 0x000000726850723c */ /* 0x040fe20000041850 */
[----:B------:R-:W1:Y:S03]  /*e100*/  LDSM.16.MT88.4 R128, [R2+0x2800] ;  /* 0x002800000280783b */ /* 0x000e660000004200 */
[----:B------:R-:W-:Y:S04]  /*e110*/  FADD.FTZ R112, R133, R112 ;  /* 0x0000007085707221 */ /* 0x000fe80000010000 */
[C---:B-----5:R-:W-:Y:S08]  /*e120*/  HMMA.16816.F32.BF16 R84, R104.reuse, R120, R84 ;  /* 0x000000786854723c */ /* 0x060ff00000041854 */
[C---:B------:R-:W-:Y:S01]  /*e130*/  HMMA.16816.F32.BF16 R88, R104.reuse, R122, R88 ;  /* 0x0000007a6858723c */ /* 0x040fe20000041858 */
[----:B------:R-:W4:Y:S07]  /*e140*/  LDSM.16.MT88.4 R120, [R102+0x2800] ;  /* 0x002800006678783b */ /* 0x000f2e0000004200 */
[C---:B--2---:R-:W-:Y:S07]  /*e150*/  HMMA.16816.F32.BF16 R92, R104.reuse, R108, R92 ;  /* 0x0000006c685c723c */ /* 0x044fee000004185c */
[----:B------:R-:W-:Y:S01]  /*e160*/  FADD.FTZ R108, R132, R112 ;  /* 0x00000070846c7221 */ /* 0x000fe20000010000 */
[----:B------:R-:W-:Y:S01]  /*e170*/  HMMA.16816.F32.BF16 R96, R104, R110, R96 ;  /* 0x0000006e6860723c */ /* 0x000fe20000041860 */
[----:B------:R-:W2:Y:S03]  /*e180*/  LDSM.16.MT88.4 R112, [R0+0x5800] ;  /* 0x005800000070783b */ /* 0x000ea60000004200 */
[----:B------:R-:W-:Y:S04]  /*e190*/  FADD.FTZ R205, R205, R108 ;  /* 0x0000006ccdcd7221 */ /* 0x000fe80000010000 */
[C---:B------:R-:W-:Y:S01]  /*e1a0*/  HMMA.16816.F32.BF16 R148, R200.reuse, R144, R4 ;  /* 0x00000090c894723c */ /* 0x040fe20000041804 */
[----:B------:R-:W5:Y:S07]  /*e1b0*/  LDSM.16.MT88.4 R104, [R3+0x5800] ;  /* 0x005800000368783b */ /* 0x000f6e0000004200 */
[C---:B------:R-:W-:Y:S01]  /*e1c0*/  HMMA.16816.F32.BF16 R144, R200.reuse, R146, R8 ;  /* 0x00000092c890723c */ /* 0x040fe20000041808 */
[----:B------:R-:W2:Y:S07]  /*e1d0*/  LDSM.16.MT88.4 R4, [R2+0x5800] ;  /* 0x005800000204783b */ /* 0x000eae0000004200 */
[C---:B------:R-:W-:Y:S01]  /*e1e0*/  HMMA.16816.F32.BF16 R140, R200.reuse, R136, R12 ;  /* 0x00000088c88c723c */ /* 0x040fe2000004180c */
[----:B------:R-:W2:Y:S07]  /*e1f0*/  LDSM.16.MT88.4 R8, [R102+0x5800] ;  /* 0x005800006608783b */ /* 0x000eae0000004200 */
[C---:B------:R-:W-:Y:S01]  /*e200*/  HMMA.16816.F32.BF16 R136, R200.reuse, R138, R16 ;  /* 0x0000008ac888723c */ /* 0x040fe20000041810 */
[----:B------:R3:W5:Y:S07]  /*e210*/  LDSM.16.MT88.4 R12, [R0+0x8800] ;  /* 0x00880000000c783b */ /* 0x00076e0000004200 */
[C---:B-1----:R-:W-:Y:S01]  /*e220*/  HMMA.16816.F32.BF16 R132, R200.reuse, R128, R20 ;  /* 0x00000080c884723c */ /* 0x042fe20000041814 */
[----:B------:R1:W5:Y:S07]  /*e230*/  LDSM.16.MT88.4 R16, [R3+0x8800] ;  /* 0x008800000310783b */ /* 0x00036e0000004200 */
[C---:B------:R-:W-:Y:S08]  /*e240*/  HMMA.16816.F32.BF16 R128, R200.reuse, R130, R24 ;  /* 0x00000082c880723c */ /* 0x040ff00000041818 */
[C---:B----4-:R-:W-:Y:S04]  /*e250*/  HMMA.16816.F32.BF16 R124, R200.reuse, R120, R28 ;  /* 0x00000078c87c723c */ /* 0x050fe8000004181c */
[----:B---3--:R-:W-:Y:S04]  /*e260*/  @P5 IADD3 R0, R223, -0x2, RZ ;  /* 0xfffffffedf005810 */ /* 0x008fe80007ffe0ff */
[C---:B------:R-:W-:Y:S04]  /*e270*/  HMMA.16816.F32.BF16 R120, R200.reuse, R122, R32 ;  /* 0x0000007ac878723c */ /* 0x040fe80000041820 */
[----:B-1----:R-:W-:Y:S04]  /*e280*/  @P5 SHF.R.S32.HI R3, RZ, 0x1f, R0 ;  /* 0x0000001fff035819 */ /* 0x002fe80000011400 */
[C---:B--2---:R-:W-:Y:S04]  /*e290*/  HMMA.16816.F32.BF16 R116, R200.reuse, R112, R36 ;  /* 0x00000070c874723c */ /* 0x044fe80000041824 */
[----:B------:R-:W-:Y:S04]  /*e2a0*/  @P5 IMAD R3, R3, c[0x0][0x1e0], RZ ;  /* 0x0000780003035a24 */ /* 0x000fe800078e02ff */
[C---:B------:R-:W-:Y:S08]  /*e2b0*/  HMMA.16816.F32.BF16 R112, R200.reuse, R114, R40 ;  /* 0x00000072c870723c */ /* 0x040ff00000041828 */
[C---:B-----5:R-:W-:Y:S08]  /*e2c0*/  HMMA.16816.F32.BF16 R108, R200.reuse, R104, R44 ;  /* 0x00000068c86c723c */ /* 0x060ff0000004182c */
[C---:B------:R-:W-:Y:S08]  /*e2d0*/  HMMA.16816.F32.BF16 R104, R200.reuse, R106, R48 ;  /* 0x0000006ac868723c */ /* 0x040ff00000041830 */
[C---:B------:R-:W-:Y:S08]  /*e2e0*/  HMMA.16816.F32.BF16 R52, R200.reuse, R4, R52 ;  /* 0x00000004c834723c */ /* 0x040ff00000041834 */
[C---:B------:R-:W-:Y:S01]  /*e2f0*/  HMMA.16816.F32.BF16 R56, R200.reuse, R6, R56 ;  /* 0x00000006c838723c */ /* 0x040fe20000041838 */
[----:B------:R1:W2:Y:S07]  /*e300*/  LDSM.16.MT88.4 R4, [R2+0x8800] ;  /* 0x008800000204783b */ /* 0x0002ae0000004200 */
[C---:B------:R-:W-:Y:S07]  /*e310*/  HMMA.16816.F32.BF16 R60, R200.reuse, R8, R60 ;  /* 0x00000008c83c723c */ /* 0x040fee000004183c */
[C---:B------:R-:W-:Y:S01]  /*e320*/  @P5 IMAD.WIDE.U32 R8, R0.reuse, c[0x0][0x1e0], RZ ;  /* 0x0000780000085a25 */ /* 0x040fe200078e00ff */
[C---:B------:R-:W-:Y:S04]  /*e330*/  HMMA.16816.F32.BF16 R64, R200.reuse, R10, R64 ;  /* 0x0000000ac840723c */ /* 0x040fe80000041840 */
[----:B-1----:R-:W-:Y:S04]  /*e340*/  @P5 IMAD R2, R0, c[0x0][0x1e4], R3 ;  /* 0x0000790000025a24 */ /* 0x002fe800078e0203 */
[C---:B------:R-:W-:Y:S04]  /*e350*/  HMMA.16816.F32.BF16 R68, R200.reuse, R12, R68 ;  /* 0x0000000cc844723c */ /* 0x040fe80000041844 */
        /* <DEDUP_REMOVED lines=8> */
[C---:B------:R-:W-:Y:S01]  /*e3e0*/  @P5 LEA R12, P0, R2.reuse, c[0x0][0x1c8], 0x1 ;  /* 0x00007200020c5a11 */ /* 0x040fe200078008ff */
[----:B------:R-:W-:Y:S01]  /*e3f0*/  FADD.FTZ R14, R233, R9 ;  /* 0x00000009e90e7221 */ /* 0x000fe20000010000 */
[C---:B------:R-:W-:Y:S01]  /*e400*/  HMMA.16816.F32.BF16 R76, R200.reuse, R16, R76 ;  /* 0x00000010c84c723c */ /* 0x040fe2000004184c */
[----:B------:R-:W1:Y:S02]  /*e410*/  LDSM.16.MT88.4 R8, [R102+0x8800] ;  /* 0x008800006608783b */ /* 0x000e640000004200 */
[----:B------:R-:W-:Y:S01]  /*e420*/  @P5 IADD3 R3, R3, R0, RZ ;  /* 0x0000000003035210 */ /* 0x000fe20007ffe0ff */
[----:B------:R-:W-:Y:S03]  /*e430*/  FADD.FTZ R0, R237, R13 ;  /* 0x0000000ded007221 */ /* 0x000fe60000010000 */
[----:B------:R-:W-:Y:S01]  /*e440*/  @P5 LEA.HI.X R13, R2, c[0x0][0x1cc], R3, 0x1, P0 ;  /* 0x00007300020d5a11 */ /* 0x000fe200000f0c03 */
[----:B------:R-:W-:Y:S01]  /*e450*/  FADD.FTZ R3, R238, R0 ;  /* 0x00000000ee037221 */ /* 0x000fe20000010000 */
[----:B------:R-:W-:Y:S01]  /*e460*/  IADD3 R0, R245, 0x1, RZ ;  /* 0x00000001f5007810 */ /* 0x000fe20007ffe0ff */
[C---:B------:R-:W-:Y:S02]  /*e470*/  HMMA.16816.F32.BF16 R80, R200.reuse, R18, R80 ;  /* 0x00000012c850723c */ /* 0x040fe40000041850 */
[----:B------:R-:W-:Y:S01]  /*e480*/  @P5 MOV R16, c[0x0][0x1e0] ;  /* 0x0000780000105a02 */ /* 0x000fe20000000f00 */
[----:B------:R-:W-:Y:S01]  /*e490*/  FADD.FTZ R2, R234, R14 ;  /* 0x0000000eea027221 */ /* 0x000fe20000010000 */
[----:B------:R-:W-:Y:S01]  /*e4a0*/  SEL R0, R0, RZ, !P3 ;  /* 0x000000ff00007207 */ /* 0x000fe20005800000 */
[----:B------:R-:W-:Y:S01]  /*e4b0*/  FADD.FTZ R15, R228, R3 ;  /* 0x00000003e40f7221 */ /* 0x000fe20000010000 */
[----:B------:R-:W-:Y:S01]  /*e4c0*/  @P5 ISETP.GE.AND P0, PT, R247, c[0x0][0x1d4], PT ;  /* 0x00007500f7005a0c */ /* 0x000fe20003f06270 */
[----:B------:R-:W-:Y:S01]  /*e4d0*/  FADD.FTZ R2, R236, R2 ;  /* 0x00000002ec027221 */ /* 0x000fe20000010000 */
[C---:B--2---:R-:W-:Y:S01]  /*e4e0*/  HMMA.16816.F32.BF16 R84, R200.reuse, R4, R84 ;  /* 0x00000004c854723c */ /* 0x044fe20000041854 */
[----:B------:R2:W-:Y:S03]  /*e4f0*/  STL [R1], R0 ;  /* 0x0000000001007387 */ /* 0x0005e60000100800 */
[----:B------:R-:W-:Y:S01]  /*e500*/  @P5 MOV R14, 0x6 ;  /* 0x00000006000e5802 */ /* 0x000fe20000000f00 */
[----:B------:R-:W-:Y:S01]  /*e510*/  FADD.FTZ R3, R224, R2 ;  /* 0x00000002e0037221 */ /* 0x000fe20000010000 */
[----:B------:R-:W-:Y:S01]  /*e520*/  IADD3 R247, R223, -0x1, RZ ;  /* 0xffffffffdff77810 */ /* 0x000fe20007ffe0ff */
[----:B------:R-:W-:Y:S01]  /*e530*/  FADD.FTZ R5, R230, R15 ;  /* 0x0000000fe6057221 */ /* 0x000fe20000010000 */
[C---:B------:R-:W-:Y:S01]  /*e540*/  @P5 SHF.L.U64.HI R14, R16.reuse, R14, c[0x0][0x1e4] ;  /* 0x00007900100e5619 */ /* 0x040fe2000001020e */
[----:B------:R-:W-:Y:S01]  /*e550*/  FADD.FTZ R15, R227, R3 ;  /* 0x00000003e30f7221 */ /* 0x000fe20000010000 */
[C---:B------:R-:W-:Y:S03]  /*e560*/  HMMA.16816.F32.BF16 R88, R200.reuse, R6, R88 ;  /* 0x00000006c858723c */ /* 0x040fe60000041858 */
[----:B------:R-:W-:Y:S04]  /*e570*/  @P5 SHF.L.U32 R16, R16, 0x6, RZ ;  /* 0x0000000610105819 */ /* 0x000fe800000006ff */
[----:B------:R-:W-:Y:S01]  /*e580*/  @P5 IADD3 R2, P4, R16, R12, RZ ;  /* 0x0000000c10025210 */ /* 0x000fe20007f9e0ff */
[----:B------:R-:W-:Y:S04]  /*e590*/  FADD.FTZ R6, R226, R15 ;  /* 0x0000000fe2067221 */ /* 0x000fe80000010000 */
[----:B------:R-:W-:Y:S01]  /*e5a0*/  @P5 IADD3.X R3, R14, R13, RZ, P4, !PT ;  /* 0x0000000d0e035210 */ /* 0x000fe200027fe4ff */
[C---:B-1----:R-:W-:Y:S03]  /*e5b0*/  HMMA.16816.F32.BF16 R92, R200.reuse, R8, R92 ;  /* 0x00000008c85c723c */ /* 0x042fe6000004185c */
[----:B--2---:R-:W-:Y:S01]  /*e5c0*/  @P5 IMAD R0, R0, 0x9000, R239 ;  /* 0x0000900000005824 */ /* 0x004fe200078e02ef */
[----:B------:R-:W-:Y:S04]  /*e5d0*/  @P5 IADD3 R4, P3, R16, R2, RZ ;  /* 0x0000000210045210 */ /* 0x000fe80007f7e0ff */
[----:B------:R-:W-:Y:S01]  /*e5e0*/  @!PT LDS RZ, [RZ] ;  /* 0x00000000fffff984 */ /* 0x000fe20000000800 */
[----:B------:R-:W-:Y:S01]  /*e5f0*/  @!PT LDS RZ, [RZ] ;  /* 0x00000000fffff984 */ /* 0x000fe20000000800 */
[----:B------:R-:W-:Y:S01]  /*e600*/  @!PT LDS RZ, [RZ] ;  /* 0x00000000fffff984 */ /* 0x000fe20000000800 */
[----:B------:R1:W-:Y:S01]  /*e610*/  @P5 LDGSTS.E.BYPASS.LTC128B.128 [R0], [R12.64], !P2 ;  /* 0x000000000c005fae */ /* 0x0003e2000d101d46 */
[----:B------:R-:W-:Y:S07]  /*e620*/  HMMA.16816.F32.BF16 R96, R200, R10, R96 ;  /* 0x0000000ac860723c */ /* 0x000fee0000041860 */
        /* <DEDUP_REMOVED lines=13> */
[----:B------:R-:W-:Y:S01]  /*e700*/  ISETP.GT.AND P0, PT, R223, RZ, PT ;  /* 0x000000ffdf00720c */ /* 0x000fe20003f04270 */
[----:B--2---:R-:W-:Y:S01]  /*e710*/  FADD.FTZ R3, R229, R12 ;  /* 0x0000000ce5037221 */ /* 0x004fe20000010000 */
[----:B------:R-:W-:Y:S01]  /*e720*/  MOV R223, R247 ;  /* 0x000000f700df7202 */ /* 0x000fe20000000f00 */
[----:B------:R-:W-:Y:S02]  /*e730*/  FADD.FTZ R2, R225, R6 ;  /* 0x00000006e1027221 */ /* 0x000fe40000010000 */
[----:B------:R-:W-:Y:S02]  /*e740*/  FADD.FTZ R3, R218, R3 ;  /* 0x00000003da037221 */ /* 0x000fe40000010000 */
        /* <DEDUP_REMOVED lines=9> */
[----:B------:R-:W-:Y:S04]  /*e7e0*/  STL [R1+0x4], R2 ;  /* 0x0000040201007387 */ /* 0x000fe80000100800 */
[----:B------:R1:W-:Y:S02]  /*e7f0*/  STL [R1+0x8], R0 ;  /* 0x0000080001007387 */ /* 0x0003e40000100800 */
[----:B-1----:R-:W-:Y:S01]  /*e800*/  MOV R0, R101 ;  /* 0x0000006500007202 */ /* 0x002fe20000000f00 */
[----:B------:R-:W-:-:S05]  /*e810*/  @P0 BRA `(.L_x_1140) ;  /* 0xffffc14000000947 */ /* 0x000fca000383ffff */
.L_x_1139:
[----:B------:R-:W-:Y:S02]  /*e820*/  MOV R7, 0x1f ;  /* 0x0000001f00077802 */ /* 0x000fe40000000f00 */
[----:B------:R-:W-:Y:S01]  /*e830*/  MOV R6, 0xffffffff ;  /* 0xffffffff00067802 */ /* 0x000fe20000000f00 */
[----:B------:R-:W-:Y:S05]  /*e840*/  BRA.DIV ~URZ, `(.L_x_1141) ;  /* 0x000028c27f007947 */ /* 0x000fea000b800000 */
[----:B------:R-:W2:Y:S04]  /*e850*/  LDL R0, [R1+0x4] ;  /* 0x0000040001007983 */ /* 0x000ea80000100800 */
[----:B--2---:R2:W3:Y:S02]  /*e860*/  SHFL.BFLY PT, R4, R0, 0x2, 0x1f ;  /* 0x0c401f0000047f89 */ /* 0x0044e400000e0000 */
.L_x_1173:
[----:B--2---:R-:W2:Y:S02]  /*e870*/  LDL.LU R0, [R1+0x4] ;  /* 0x0000040001007983 */ /* 0x004ea40000300800 */
[----:B--23--:R-:W-:Y:S01]  /*e880*/  FADD.FTZ R4, R4, R0 ;  /* 0x0000000004047221 */ /* 0x00cfe20000010000 */
[----:B------:R-:W-:Y:S05]  /*e890*/  BRA.DIV ~URZ, `(.L_x_1142) ;  /* 0x000028d27f007947 */ /* 0x000fea000b800000 */
[----:B------:R-:W2:Y:S04]  /*e8a0*/  LDL.LU R5, [R1+0x8] ;  /* 0x0000080001057983 */ /* 0x000ea80000300800 */
[----:B------:R-:W3:Y:S02]  /*e8b0*/  SHFL.BFLY PT, R2, R4, 0x1, 0x1f ;  /* 0x0c201f0004027f89 */ /* 0x000ee400000e0000 */
[----:B---3--:R-:W-:-:S02]  /*e8c0*/  FADD.FTZ R4, R4, R2 ;  /* 0x0000000204047221 */ /* 0x008fc40000010000 */
[----:B--2---:R-:W2:Y:S02]  /*e8d0*/  SHFL.BFLY PT, R0, R5, 0x2, 0x1f ;  /* 0x0c401f0005007f89 */ /* 0x004ea400000e0000 */
[----:B--2---:R-:W-:-:S05]  /*e8e0*/  FADD.FTZ R0, R0, R5 ;  /* 0x0000000500007221 */ /* 0x004fca0000010000 */
[----:B-1----:R1:W2:Y:S02]  /*e8f0*/  SHFL.BFLY PT, R3, R0, 0x1, 0x1f ;  /* 0x0c201f0000037f89 */ /* 0x0022a400000e0000 */
.L_x_1174:
[----:B------:R-:W-:Y:S01]  /*e900*/  FSETP.NE.FTZ.AND P1, PT, R4, RZ, PT ;  /* 0x000000ff0400720b */ /* 0x000fe20003f35000 */
[----:B--2---:R-:W-:Y:S01]  /*e910*/  FADD.FTZ R3, R3, R0 ;  /* 0x0000000003037221 */ /* 0x004fe20000010000 */
[----:B------:R-:W-:Y:S02]  /*e920*/  MOV R2, RZ ;  /* 0x000000ff00027202 */ /* 0x000fe40000000f00 */
[----:B-1----:R-:W-:Y:S02]  /*e930*/  MOV R0, RZ ;  /* 0x000000ff00007202 */ /* 0x002fe40000000f00 */
[----:B------:R-:W-:Y:S02]  /*e940*/  FSETP.NE.FTZ.AND P0, PT, R3, RZ, PT ;  /* 0x000000ff0300720b */ /* 0x000fe40003f15000 */
[----:B------:R-:W-:Y:S02]  /*e950*/  MOV R50, 0xff800000 ;  /* 0xff80000000327802 */ /* 0x000fe40000000f00 */
[----:B------:R-:W-:-:S03]  /*e960*/  MOV R49, 0xff800000 ;  /* 0xff80000000317802 */ /* 0x000fc60000000f00 */
[----:B------:R-:W1:Y:S01]  /*e970*/  @P1 MUFU.RCP R2, R4 ;  /* 0x0000000400021308 */ /* 0x000e620000001000 */
[----:B------:R-:W-:-:S07]  /*e980*/  @P1 MOV R7, 0x3f317218 ;  /* 0x3f31721800071802 */ /* 0x000fce0000000f00 */
[----:B------:R-:W2:Y:S01]  /*e990*/  @P1 MUFU.LG2 R4, R4 ;  /* 0x0000000400041308 */ /* 0x000ea20000000c00 */
[----:B-1----:R-:W-:-:S07]  /*e9a0*/  FMUL.FTZ R148, R2, R148 ;  /* 0x0000009402947220 */ /* 0x002fce0000410000 */
[----:B------:R-:W1:Y:S01]  /*e9b0*/  @P0 MUFU.RCP R0, R3 ;  /* 0x0000000300000308 */ /* 0x000e620000001000 */
        /* <DEDUP_REMOVED lines=46> */
[----:B------:R-:W-:Y:S02]  /*eca0*/  FMUL.FTZ R97, R2, R97 ;  /* 0x0000006102617220 */ /* 0x000fe40000410000 */
[----:B------:R3:W4:Y:S01]  /*ecb0*/  @P0 MUFU.LG2 R2, R3 ;  /* 0x0000000300020308 */ /* 0x0007220000000c00 */
[----:B--2---:R-:W-:-:S02]  /*ecc0*/  @P1 FMUL.FTZ R5, R4, 0.69314718246459960938 ;  /* 0x3f31721804051820 */ /* 0x004fc40000410000 */
[----:B------:R-:W-:Y:S02]  /*ecd0*/  @P1 FMUL.FTZ R4, R7, c[0x0][0x2d0] ;  /* 0x0000b40007041a20 */ /* 0x000fe40000410000 */
[----:B-1----:R-:W-:Y:S02]  /*ece0*/  FMUL.FTZ R150, R0, R150 ;  /* 0x0000009600967220 */ /* 0x002fe40000410000 */
[----:B------:R-:W-:Y:S01]  /*ecf0*/  @P1 FFMA.FTZ R50, R4, R101, R5 ;  /* 0x0000006504321223 */ /* 0x000fe20000010005 */
[----:B------:R-:W-:Y:S01]  /*ed00*/  MOV R4, 0x1 ;  /* 0x0000000100047802 */ /* 0x000fe20000000f00 */
[C---:B------:R-:W-:Y:S02]  /*ed10*/  FMUL.FTZ R47, R0.reuse, R151 ;  /* 0x00000097002f7220 */ /* 0x040fe40000410000 */
[C---:B------:R-:W-:Y:S02]  /*ed20*/  FMUL.FTZ R146, R0.reuse, R146 ;  /* 0x0000009200927220 */ /* 0x040fe40000410000 */
[----:B------:R-:W-:-:S02]  /*ed30*/  FMUL.FTZ R45, R0, R147 ;  /* 0x00000093002d7220 */ /* 0x000fc40000410000 */
[----:B------:R-:W-:Y:S01]  /*ed40*/  FMUL.FTZ R142, R0, R142 ;  /* 0x0000008e008e7220 */ /* 0x000fe20000410000 */
[----:B---3--:R-:W-:Y:S01]  /*ed50*/  @P0 MOV R3, 0x3f317218 ;  /* 0x3f31721800030802 */ /* 0x008fe20000000f00 */
[----:B----4-:R-:W-:Y:S02]  /*ed60*/  @P0 FMUL.FTZ R2, R2, 0.69314718246459960938 ;  /* 0x3f31721802020820 */ /* 0x010fe40000410000 */
[C---:B------:R-:W-:Y:S02]  /*ed70*/  FMUL.FTZ R43, R0.reuse, R143 ;  /* 0x0000008f002b7220 */ /* 0x040fe40000410000 */
[----:B------:R-:W-:Y:S02]  /*ed80*/  @P0 FMUL.FTZ R3, R3, c[0x0][0x2d0] ;  /* 0x0000b40003030a20 */ /* 0x000fe40000410000 */
        /* <DEDUP_REMOVED lines=41> */
[----:B------:R-:W-:Y:S01]  /*f020*/  FMUL.FTZ R99, R0, R99 ;  /* 0x0000006300637220 */ /* 0x000fe20000410000 */
[----:B------:R-:W-:Y:S01]  /*f030*/  PRMT R0, R4, 0x7610, R0 ;  /* 0x0000761004007816 */ /* 0x000fe20000000000 */
[----:B------:R-:W-:Y:S02]  /*f040*/  @P0 FFMA.FTZ R49, R3, R100, R2 ;  /* 0x0000006403310223 */ /* 0x000fe40000010002 */
.L_x_1130:
        /* <DEDUP_REMOVED lines=19> */
.L_x_1144:
[----:B-1----:R-:W-:Y:S05]  /*f180*/  BSYNC B0 ;  /* 0x0000000000007941 */ /* 0x002fea0003800000 */
.L_x_1143:
        /* <DEDUP_REMOVED lines=120> */
[----:B------:R-:W-:Y:S05]  /*f910*/  CALL.REL.NOINC `($__internal_5_$__cuda_sm70_shflsync_idx_p) ;  /* 0x00001d1000007944 */ /* 0x000fea0003c00000 */
.L_x_1147:
[----:B-1----:R-:W2:Y:S04]  /*f920*/  LDL R2, [R1+0x98] ;  /* 0x0000980001027983 */ /* 0x002ea80000100800 */
[----:B------:R-:W3:Y:S04]  /*f930*/  LDL.LU R13, [R1+0x50] ;  /* 0x00005000010d7983 */ /* 0x000ee80000300800 */
[----:B------:R-:W4:Y:S04]  /*f940*/  LDL.LU R12, [R1+0x54] ;  /* 0x00005400010c7983 */ /* 0x000f280000300800 */
[----:B------:R-:W2:Y:S01]  /*f950*/  LDL.LU R15, [R1+0x5c] ;  /* 0x00005c00010f7983 */ /* 0x000ea20000300800 */
[----:B------:R-:W-:-:S03]  /*f960*/  IMAD.MOV.U32 R0, RZ, RZ, 0x1 ;  /* 0x00000001ff007424 */ /* 0x000fc600078e00ff */
[----:B------:R-:W1:Y:S02]  /*f970*/  S2R R16, SR_TID.X ;  /* 0x0000000000107919 */ /* 0x000e640000002100 */
[----:B------:R-:W-:Y:S02]  /*f980*/  ISETP.NE.AND P1, PT, R0, c[0x0][0x4e8], PT ;  /* 0x00013a0000007a0c */ /* 0x000fe40003f25270 */
[----:B------:R2:W5:Y:S04]  /*f990*/  LDL.64 R68, [R1+0x10] ;  /* 0x0000100001447983 */ /* 0x0005680000100a00 */
[----:B------:R2:W5:Y:S04]  /*f9a0*/  LDL R64, [R1+0x70] ;  /* 0x0000700001407983 */ /* 0x0005680000100800 */
[----:B------:R2:W5:Y:S04]  /*f9b0*/  LDL R23, [R1+0x1c] ;  /* 0x00001c0001177983 */ /* 0x0005680000100800 */
[----:B------:R2:W5:Y:S04]  /*f9c0*/  LDL R22, [R1+0x60] ;  /* 0x0000600001167983 */ /* 0x0005680000100800 */
[----:B------:R2:W5:Y:S01]  /*f9d0*/  LDL R21, [R1+0x20] ;  /* 0x0000200001157983 */ /* 0x0005620000100800 */
[----:B-1----:R-:W-:-:S03]  /*f9e0*/  SHF.R.S32.HI R10, RZ, 0x1f, R16 ;  /* 0x0000001fff0a7819 */ /* 0x002fc60000011410 */
[----:B------:R-:W1:Y:S01]  /*f9f0*/  S2R R18, SR_TID.X ;  /* 0x0000000000127919 */ /* 0x000e620000002100 */
[----:B------:R-:W-:-:S04]  /*fa00*/  LEA.HI R10, R10, R16, RZ, 0x3 ;  /* 0x000000100a0a7211 */ /* 0x000fc800078f18ff */
[----:B------:R-:W-:-:S05]  /*fa10*/  LOP3.LUT R10, R10, 0xfffffff8, RZ, 0xc0, !PT ;  /* 0xfffffff80a0a7812 */ /* 0x000fca00078ec0ff */
[----:B------:R-:W-:Y:S02]  /*fa20*/  IMAD.IADD R10, R16, 0x1, -R10 ;  /* 0x00000001100a7824 */ /* 0x000fe400078e0a0a */
[----:B------:R-:W2:Y:S01]  /*fa30*/  LDL R16, [R1+0xa0] ;  /* 0x0000a00001107983 */ /* 0x000ea20000100800 */
[----:B-1----:R-:W-:-:S04]  /*fa40*/  SHF.R.S32.HI R14, RZ, 0x1f, R18 ;  /* 0x0000001fff0e7819 */ /* 0x002fc80000011412 */
[----:B------:R-:W-:-:S04]  /*fa50*/  LEA.HI R14, R14, R18, RZ, 0x3 ;  /* 0x000000120e0e7211 */ /* 0x000fc800078f18ff */
[----:B------:R-:W-:-:S04]  /*fa60*/  SHF.R.S32.HI R14, RZ, 0x3, R14 ;  /* 0x00000003ff0e7819 */ /* 0x000fc8000001140e */
[----:B------:R-:W-:Y:S02]  /*fa70*/  LEA R10, R10, R14, 0x5 ;  /* 0x0000000e0a0a7211 */ /* 0x000fe400078e28ff */
[----:B---3--:R-:W-:Y:S02]  /*fa80*/  SHF.R.S32.HI R7, RZ, 0x1f, R13 ;  /* 0x0000001fff077819 */ /* 0x008fe4000001140d */
[----:B----4-:R-:W-:-:S03]  /*fa90*/  SHF.R.S32.HI R11, RZ, 0x1f, R12 ;  /* 0x0000001fff0b7819 */ /* 0x010fc6000001140c */
[----:B------:R-:W-:Y:S02]  /*faa0*/  IMAD R4, R7, c[0x0][0x490], RZ ;  /* 0x0001240007047a24 */ /* 0x000fe400078e02ff */
[----:B--2---:R-:W-:Y:S02]  /*fab0*/  IMAD.IADD R6, R2, 0x1, R15 ;  /* 0x0000000102067824 */ /* 0x004fe400078e020f */
[----:B------:R-:W-:-:S03]  /*fac0*/  IMAD.WIDE.U32 R2, R13, c[0x0][0x490], RZ ;  /* 0x000124000d027a25 */ /* 0x000fc600078e00ff */
[----:B------:R-:W-:Y:S01]  /*fad0*/  MOV R0, R6 ;  /* 0x0000000600007202 */ /* 0x000fe20000000f00 */
[----:B------:R-:W-:-:S04]  /*fae0*/  @P1 IMAD.HI.U32 R5, R6, c[0x0][0x4ec], RZ ;  /* 0x00013b0006051a27 */ /* 0x000fc800078e00ff */
[----:B------:R-:W-:Y:S01]  /*faf0*/  IMAD R4, R13, c[0x0][0x494], R4 ;  /* 0x000125000d047a24 */ /* 0x000fe200078e0204 */
[----:B------:R-:W-:Y:S01]  /*fb00*/  @P1 SHF.R.U32.HI R0, RZ, c[0x0][0x4f0], R5 ;  /* 0x00013c00ff001a19 */ /* 0x000fe20000011605 */
[----:B------:R-:W-:Y:S02]  /*fb10*/  IMAD R9, R11, c[0x0][0x498], RZ ;  /* 0x000126000b097a24 */ /* 0x000fe400078e02ff */
[----:B------:R-:W-:Y:S01]  /*fb20*/  IMAD.IADD R3, R3, 0x1, R4 ;  /* 0x0000000103037824 */ /* 0x000fe200078e0204 */
[----:B------:R-:W-:-:S03]  /*fb30*/  IADD3 R8, -R0, RZ, RZ ;  /* 0x000000ff00087210 */ /* 0x000fc60007ffe1ff */
[----:B------:R-:W-:-:S04]  /*fb40*/  IMAD.WIDE.U32 R4, R12, c[0x0][0x498], R2 ;  /* 0x000126000c047a25 */ /* 0x000fc800078e0002 */
[----:B------:R-:W-:Y:S01]  /*fb50*/  IMAD R2, R8, c[0x0][0x4e8], R6 ;  /* 0x00013a0008027a24 */ /* 0x000fe200078e0206 */
[----:B------:R-:W-:Y:S01]  /*fb60*/  SHF.R.S32.HI R6, RZ, 0x1f, R0 ;  /* 0x0000001fff067819 */ /* 0x000fe20000011400 */
[----:B------:R-:W-:Y:S01]  /*fb70*/  IMAD R3, R12, c[0x0][0x49c], R9 ;  /* 0x000127000c037a24 */ /* 0x000fe200078e0209 */
[----:B------:R-:W-:Y:S02]  /*fb80*/  IADD3 R4, P0, R0, R4, RZ ;  /* 0x0000000400047210 */ /* 0x000fe40007f1e0ff */
[----:B------:R-:W-:Y:S01]  /*fb90*/  SHF.R.S32.HI R8, RZ, 0x1f, R2 ;  /* 0x0000001fff087819 */ /* 0x000fe20000011402 */
[----:B------:R-:W-:Y:S01]  /*fba0*/  IMAD R0, R7, c[0x0][0x3e8], RZ ;  /* 0x0000fa0007007a24 */ /* 0x000fe200078e02ff */
[----:B------:R-:W-:Y:S01]  /*fbb0*/  IADD3.X R5, R6, R5, R3, P0, !PT ;  /* 0x0000000506057210 */ /* 0x000fe200007fe403 */
[----:B------:R-:W-:-:S04]  /*fbc0*/  IMAD.WIDE.U32 R6, R13, c[0x0][0x3e8], RZ ;  /* 0x0000fa000d067a25 */ /* 0x000fc800078e00ff */
[----:B------:R-:W-:Y:S02]  /*fbd0*/  IMAD R3, R8, c[0x0][0x488], RZ ;  /* 0x0001220008037a24 */ /* 0x000fe400078e02ff */
[----:B------:R-:W-:Y:S02]  /*fbe0*/  IMAD R8, R13, c[0x0][0x3ec], R0 ;  /* 0x0000fb000d087a24 */ /* 0x000fe400078e0200 */
[----:B------:R-:W2:Y:S01]  /*fbf0*/  LDL R13, [R1+0x28] ;  /* 0x00002800010d7983 */ /* 0x000ea20000100800 */
[----:B------:R-:W-:Y:S02]  /*fc00*/  IMAD.IADD R10, R15, 0x1, R10 ;  /* 0x000000010f0a7824 */ /* 0x000fe400078e020a */
[C---:B------:R-:W-:Y:S02]  /*fc10*/  IMAD R9, R2.reuse, c[0x0][0x48c], R3 ;  /* 0x0001230002097a24 */ /* 0x040fe400078e0203 */
[----:B------:R-:W-:Y:S01]  /*fc20*/  IMAD.WIDE.U32 R4, R2, c[0x0][0x488], R4 ;  /* 0x0001220002047a25 */ /* 0x000fe200078e0004 */
[----:B------:R-:W-:-:S03]  /*fc30*/  SHF.R.S32.HI R17, RZ, 0x1f, R18 ;  /* 0x0000001fff117819 */ /* 0x000fc60000011412 */
[----:B------:R-:W-:Y:S01]  /*fc40*/  @P1 IMAD.HI.U32 R2, R10, c[0x0][0x4ec], RZ ;  /* 0x00013b000a021a27 */ /* 0x000fe200078e00ff */
[----:B------:R-:W-:Y:S02]  /*fc50*/  MOV R0, R10 ;  /* 0x0000000a00007202 */ /* 0x000fe40000000f00 */
[----:B------:R-:W-:Y:S01]  /*fc60*/  IADD3 R5, R5, R9, RZ ;  /* 0x0000000905057210 */ /* 0x000fe20007ffe0ff */
[----:B------:R-:W-:Y:S01]  /*fc70*/  IMAD.IADD R3, R7, 0x1, R8 ;  /* 0x0000000107037824 */ /* 0x000fe200078e0208 */
[----:B------:R-:W-:Y:S01]  /*fc80*/  @P1 SHF.R.U32.HI R0, RZ, c[0x0][0x4f0], R2 ;  /* 0x00013c00ff001a19 */ /* 0x000fe20000011602 */
[----:B------:R-:W-:Y:S01]  /*fc90*/  IMAD.MOV.U32 R2, RZ, RZ, R6 ;  /* 0x000000ffff027224 */ /* 0x000fe200078e0006 */
[C---:B------:R-:W-:Y:S01]  /*fca0*/  LEA R8, P0, R4.reuse, c[0x0][0x450], 0x2 ;  /* 0x0001140004087a11 */ /* 0x040fe200078010ff */
[----:B------:R-:W-:Y:S01]  /*fcb0*/  IMAD R6, R11, c[0x0][0x3f0], RZ ;  /* 0x0000fc000b067a24 */ /* 0x000fe200078e02ff */
[----:B------:R-:W-:Y:S02]  /*fcc0*/  LEA.HI R17, R17, R18, RZ, 0x5 ;  /* 0x0000001211117211 */ /* 0x000fe400078f28ff */
[----:B------:R-:W-:Y:S01]  /*fcd0*/  LEA.HI.X R5, R4, c[0x0][0x454], R5, 0x2, P0 ;  /* 0x0001150004057a11 */ /* 0x000fe200000f1405 */
[C---:B------:R-:W-:Y:S01]  /*fce0*/  IMAD R9, R12.reuse, c[0x0][0x3f4], R6 ;  /* 0x0000fd000c097a24 */ /* 0x040fe200078e0206 */
[----:B------:R-:W-:Y:S01]  /*fcf0*/  LOP3.LUT R17, R17, 0xffffffe0, RZ, 0xc0, !PT ;  /* 0xffffffe011117812 */ /* 0x000fe200078ec0ff */
[----:B------:R-:W-:Y:S01]  /*fd00*/  IMAD.WIDE.U32 R2, R12, c[0x0][0x3f0], R2 ;  /* 0x0000fc000c027a25 */ /* 0x000fe200078e0002 */
[----:B------:R-:W-:Y:S01]  /*fd10*/  SHFL.IDX PT, R6, R8, RZ, 0x1c1f ;  /* 0x001c1fff08067589 */ /* 0x000fe200000e0000 */
[----:B------:R-:W-:-:S03]  /*fd20*/  IADD3 R11, -R0, RZ, RZ ;  /* 0x000000ff000b7210 */ /* 0x000fc60007ffe1ff */
[----:B------:R-:W1:Y:S01]  /*fd30*/  SHFL.IDX PT, R7, R5, RZ, 0x1c1f ;  /* 0x001c1fff05077589 */ /* 0x000e6200000e0000 */
[----:B------:R-:W-:Y:S01]  /*fd40*/  IMAD.IADD R17, R18, 0x1, -R17 ;  /* 0x0000000112117824 */ /* 0x000fe200078e0a11 */
[----:B------:R-:W-:Y:S02]  /*fd50*/  IADD3 R3, R3, R9, RZ ;  /* 0x0000000903037210 */ /* 0x000fe40007ffe0ff */
[----:B------:R3:W-:Y:S01]  /*fd60*/  SHFL.IDX PT, R4, R8, 0x1, 0x1c1f ;  /* 0x003c1f0008047f89 */ /* 0x0007e200000e0000 */
[----:B------:R-:W-:Y:S01]  /*fd70*/  ULDC UR5, c[0x0][0x4e8] ;  /* 0x00013a0000057ab9 */ /* 0x000fe20000000800 */
[----:B------:R-:W-:Y:S02]  /*fd80*/  IMAD.IADD R9, R16, 0x1, R15 ;  /* 0x0000000110097824 */ /* 0x000fe400078e020f */
[----:B------:R-:W4:Y:S01]  /*fd90*/  SHFL.IDX PT, R5, R5, 0x1, 0x1c1f ;  /* 0x003c1f0005057f89 */ /* 0x000f2200000e0000 */
[----:B------:R-:W-:Y:S02]  /*fda0*/  ULDC UR4, c[0x0][0x388] ;  /* 0x0000e20000047ab9 */ /* 0x000fe40000000800 */
[----:B------:R-:W-:Y:S01]  /*fdb0*/  UIMAD UR4, UR5, UR4, URZ ;  /* 0x00000004050472a4 */ /* 0x000fe2000f8e023f */
[----:B------:R-:W-:-:S05]  /*fdc0*/  LOP3.LUT P0, RZ, R17, 0x3, RZ, 0xc0, !PT ;  /* 0x0000000311ff7812 */ /* 0x000fca000780c0ff */
[----:B------:R-:W-:Y:S01]  /*fdd0*/  ISETP.GE.OR P1, PT, R9, UR4, P0 ;  /* 0x0000000409007c0c */ /* 0x000fe20008726670 */
[----:B---3--:R-:W-:Y:S01]  /*fde0*/  IMAD R8, R11, c[0x0][0x4e8], R10 ;  /* 0x00013a000b087a24 */ /* 0x008fe200078e020a */
[----:B------:R-:W-:-:S04]  /*fdf0*/  IADD3 R11, R9, 0x8, RZ ;  /* 0x00000008090b7810 */ /* 0x000fc80007ffe0ff */
[----:B------:R-:W-:Y:S02]  /*fe00*/  ISETP.GE.OR P0, PT, R11, UR4, P0 ;  /* 0x000000040b007c0c */ /* 0x000fe40008706670 */
[----:B------:R-:W-:-:S05]  /*fe10*/  SHF.R.S32.HI R12, RZ, 0x1f, R0 ;  /* 0x0000001fff0c7819 */ /* 0x000fca0000011400 */
[----:B-1----:R1:W-:Y:S01]  /*fe20*/  @!P1 ST.E [R6.64], R50 ;  /* 0x0000003206009985 */ /* 0x0023e2000c101906 */
[----:B------:R-:W-:Y:S02]  /*fe30*/  IMAD R10, R12, c[0x0][0x3e0], RZ ;  /* 0x0000f8000c0a7a24 */ /* 0x000fe400078e02ff */
[----:B------:R-:W-:-:S03]  /*fe40*/  IMAD.WIDE.U32 R2, R0, c[0x0][0x3e0], R2 ;  /* 0x0000f80000027a25 */ /* 0x000fc600078e0002 */
[----:B----4-:R1:W-:Y:S01]  /*fe50*/  @!P0 ST.E [R4.64], R49 ;  /* 0x0000003104008985 */ /* 0x0103e2000c101906 */
[----:B------:R-:W-:Y:S01]  /*fe60*/  IMAD R9, R0, c[0x0][0x3e4], R10 ;  /* 0x0000f90000097a24 */ /* 0x000fe200078e020a */
[----:B------:R-:W-:-:S04]  /*fe70*/  SHF.R.S32.HI R0, RZ, 0x1f, R8 ;  /* 0x0000001fff007819 */ /* 0x000fc80000011408 */
[----:B------:R-:W-:Y:S01]  /*fe80*/  IADD3 R3, R3, R9, RZ ;  /* 0x0000000903037210 */ /* 0x000fe20007ffe0ff */
[----:B------:R-:W-:-:S04]  /*fe90*/  IMAD R0, R0, c[0x0][0x3d8], RZ ;  /* 0x0000f60000007a24 */ /* 0x000fc800078e02ff */
[C---:B------:R-:W-:Y:S02]  /*fea0*/  IMAD R0, R8.reuse, c[0x0][0x3dc], R0 ;  /* 0x0000f70008007a24 */ /* 0x040fe400078e0200 */
[----:B------:R-:W-:Y:S01]  /*feb0*/  IMAD.WIDE.U32 R2, R8, c[0x0][0x3d8], R2 ;  /* 0x0000f60008027a25 */ /* 0x000fe200078e0002 */
[----:B------:R-:W-:-:S03]  /*fec0*/  IADD3 R11, R14, R15, RZ ;  /* 0x0000000f0e0b7210 */ /* 0x000fc60007ffe0ff */
[----:B------:R-:W-:Y:S01]  /*fed0*/  IMAD.IADD R0, R3, 0x1, R0 ;  /* 0x0000000103007824 */ /* 0x000fe200078e0200 */
[----:B------:R-:W-:-:S04]  /*fee0*/  LEA R20, P0, R2, c[0x0][0x380], 0x1 ;  /* 0x0000e00002147a11 */ /* 0x000fc800078008ff */
[----:B------:R-:W-:Y:S02]  /*fef0*/  LEA.HI.X R10, R2, c[0x0][0x384], R0, 0x1, P0 ;  /* 0x0000e100020a7a11 */ /* 0x000fe400000f0c00 */
        /* <DEDUP_REMOVED lines=29> */
.L_x_1149:
[----:B---34-:R-:W-:Y:S05]  /*100d0*/  BSYNC B0 ;  /* 0x0000000000007941 */ /* 0x018fea0003800000 */
.L_x_1148:
        /* <DEDUP_REMOVED lines=9> */
[CC--:B--2---:R-:W-:Y:S02]  /*10170*/  @!P2 LEA R8, P5, R68.reuse, R0.reuse, 0x1 ;  /* 0x000000004408a211 */ /* 0x0c4fe400078a08ff */
[-C--:B-1----:R-:W-:Y:S02]  /*10180*/  @!P1 LEA R6, P4, R23, R0.reuse, 0x1 ;  /* 0x0000000017069211 */ /* 0x082fe400078808ff */
[----:B------:R-:W-:Y:S02]  /*10190*/  @!P0 LEA R4, P3, R21, R0, 0x1 ;  /* 0x0000000015048211 */ /* 0x000fe400078608ff */
[-C--:B----4-:R-:W-:Y:S02]  /*101a0*/  @!P2 LEA.HI.X R9, R68, R2.reuse, R69, 0x1, P5 ;  /* 0x000000024409a211 */ /* 0x090fe400028f0c45 */
[-C--:B------:R-:W-:Y:S02]  /*101b0*/  @!P1 LEA.HI.X R7, R23, R2.reuse, R64, 0x1, P4 ;  /* 0x0000000217079211 */ /* 0x080fe400020f0c40 */
[----:B------:R-:W-:Y:S01]  /*101c0*/  @!P0 LEA.HI.X R5, R21, R2, R22, 0x1, P3 ;  /* 0x0000000215058211 */ /* 0x000fe200018f0c16 */
[----:B------:R1:W-:Y:S04]  /*101d0*/  @!P2 ST.E.128 [R8.64], R36 ;  /* 0x000000240800a985 */ /* 0x0003e8000c101d06 */
[----:B------:R1:W-:Y:S04]  /*101e0*/  @!P1 ST.E.128 [R6.64], R32 ;  /* 0x0000002006009985 */ /* 0x0003e8000c101d06 */
[----:B------:R1:W-:Y:S02]  /*101f0*/  @!P0 ST.E.128 [R4.64], R28 ;  /* 0x0000001c04008985 */ /* 0x0003e4000c101d06 */
.L_x_1151:
[----:B------:R-:W-:Y:S05]  /*10200*/  BSYNC B0 ;  /* 0x0000000000007941 */ /* 0x000fea0003800000 */
.L_x_1150:
[----:B------:R-:W-:Y:S01]  /*10210*/  IADD3 R3, R11, 0x40, RZ ;  /* 0x000000400b037810 */ /* 0x000fe20007ffe0ff */
[----:B----4-:R4:W3:Y:S01]  /*10220*/  SHFL.IDX PT, R2, R10, 0x2, 0x181f ;  /* 0x00581f000a027f89 */ /* 0x0108e200000e0000 */
[----:B------:R-:W-:Y:S02]  /*10230*/  BSSY B0, `(.L_x_1152) ;  /* 0x0000010000007945 */ /* 0x000fe40003800000 */
[----:B------:R-:W-:Y:S01]  /*10240*/  ISETP.GE.AND P0, PT, R3, UR4, PT ;  /* 0x0000000403007c0c */ /* 0x000fe2000bf06270 */
[----:B--2---:R4:W2:-:S12]  /*10250*/  SHFL.IDX PT, R0, R20, 0x2, 0x181f ;  /* 0x00581f0014007f89 */ /* 0x00489800000e0000 */
[----:B------:R-:W-:Y:S05]  /*10260*/  @P0 BRA `(.L_x_1153) ;  /* 0x000000c000000947 */ /* 0x000fea0003800000 */
[----:B-----5:R-:W-:Y:S02]  /*10270*/  ISETP.GE.AND P2, PT, R68, c[0x0][0x3c8], PT ;  /* 0x0000f20044007a0c */ /* 0x020fe40003f46270 */
[----:B------:R-:W-:Y:S02]  /*10280*/  ISETP.GE.AND P1, PT, R23, c[0x0][0x3c8], PT ;  /* 0x0000f20017007a0c */ /* 0x000fe40003f26270 */
[----:B------:R-:W-:-:S09]  /*10290*/  ISETP.GE.AND P0, PT, R21, c[0x0][0x3c8], PT ;  /* 0x0000f20015007a0c */ /* 0x000fd20003f06270 */
[CC--:B-12---:R-:W-:Y:S02]  /*102a0*/  @!P2 LEA R8, P5, R68.reuse, R0.reuse, 0x1 ;  /* 0x000000004408a211 */ /* 0x0c6fe400078a08ff */
[-C--:B------:R-:W-:Y:S02]  /*102b0*/  @!P1 LEA R6, P4, R23, R0.reuse, 0x1 ;  /* 0x0000000017069211 */ /* 0x080fe400078808ff */
[----:B------:R-:W-:Y:S02]  /*102c0*/  @!P0 LEA R4, P3, R21, R0, 0x1 ;  /* 0x0000000015048211 */ /* 0x000fe400078608ff */
[-C--:B---3--:R-:W-:Y:S02]  /*102d0*/  @!P2 LEA.HI.X R9, R68, R2.reuse, R69, 0x1, P5 ;  /* 0x000000024409a211 */ /* 0x088fe400028f0c45 */
[-C--:B------:R-:W-:Y:S02]  /*102e0*/  @!P1 LEA.HI.X R7, R23, R2.reuse, R64, 0x1, P4 ;  /* 0x0000000217079211 */ /* 0x080fe400020f0c40 */
[----:B------:R-:W-:Y:S01]  /*102f0*/  @!P0 LEA.HI.X R5, R21, R2, R22, 0x1, P3 ;  /* 0x0000000215058211 */ /* 0x000fe200018f0c16 */
[----:B------:R1:W-:Y:S04]  /*10300*/  @!P2 ST.E.128 [R8.64], R48 ;  /* 0x000000300800a985 */ /* 0x0003e8000c101d06 */
[----:B------:R1:W-:Y:S04]  /*10310*/  @!P1 ST.E.128 [R6.64], R44 ;  /* 0x0000002c06009985 */ /* 0x0003e8000c101d06 */
[----:B------:R1:W-:Y:S02]  /*10320*/  @!P0 ST.E.128 [R4.64], R40 ;  /* 0x0000002804008985 */ /* 0x0003e4000c101d06 */
.L_x_1153:
[----:B------:R-:W-:Y:S05]  /*10330*/  BSYNC B0 ;  /* 0x0000000000007941 */ /* 0x000fea0003800000 */
.L_x_1152:
[----:B---3--:R-:W-:Y:S01]  /*10340*/  IADD3 R2, R11, 0x60, RZ ;  /* 0x000000600b027810 */ /* 0x008fe20007ffe0ff */
[----:B-1----:R1:W3:Y:S03]  /*10350*/  SHFL.IDX PT, R6, R10, 0x3, 0x181f ;  /* 0x00781f000a067f89 */ /* 0x0022e600000e0000 */
[----:B------:R-:W-:Y:S01]  /*10360*/  ISETP.GE.AND P0, PT, R2, UR4, PT ;  /* 0x0000000402007c0c */ /* 0x000fe2000bf06270 */
[----:B--2---:R1:W2:-:S12]  /*10370*/  SHFL.IDX PT, R0, R20, 0x3, 0x181f ;  /* 0x00781f0014007f89 */ /* 0x00429800000e0000 */
[----:B------:R-:W-:Y:S05]  /*10380*/  @P0 BRA `(.L_x_1154) ;  /* 0x00000c3000000947 */ /* 0x000fea0003800000 */
[----:B-----5:R-:W-:Y:S02]  /*10390*/  ISETP.GE.AND P1, PT, R68, c[0x0][0x3c8], PT ;  /* 0x0000f20044007a0c */ /* 0x020fe40003f26270 */
[----:B------:R-:W-:-:S11]  /*103a0*/  ISETP.GE.AND P0, PT, R23, c[0x0][0x3c8], PT ;  /* 0x0000f20017007a0c */ /* 0x000fd60003f06270 */
[CC--:B--2---:R-:W-:Y:S02]  /*103b0*/  @!P1 LEA R4, P3, R68.reuse, R0.reuse, 0x1 ;  /* 0x0000000044049211 */ /* 0x0c4fe400078608ff */
[C---:B------:R-:W-:Y:S02]  /*103c0*/  @!P0 LEA R2, P2, R23.reuse, R0, 0x1 ;  /* 0x0000000017028211 */ /* 0x040fe400078408ff */
[-C--:B---3--:R-:W-:Y:S02]  /*103d0*/  @!P1 LEA.HI.X R5, R68, R6.reuse, R69, 0x1, P3 ;  /* 0x0000000644059211 */ /* 0x088fe400018f0c45 */
[----:B------:R-:W-:-:S03]  /*103e0*/  @!P0 LEA.HI.X R3, R23, R6, R64, 0x1, P2 ;  /* 0x0000000617038211 */ /* 0x000fc600010f0c40 */
[----:B------:R2:W-:Y:S04]  /*103f0*/  @!P1 ST.E.128 [R4.64], R56 ;  /* 0x0000003804009985 */ /* 0x0005e8000c101d06 */
[----:B------:R2:W-:Y:S01]  /*10400*/  @!P0 ST.E.128 [R2.64], R52 ;  /* 0x0000003402008985 */ /* 0x0005e2000c101d06 */
[----:B------:R-:W-:-:S13]  /*10410*/  ISETP.GE.AND P0, PT, R21, c[0x0][0x3c8], PT ;  /* 0x0000f20015007a0c */ /* 0x000fda0003f06270 */
[----:B------:R-:W-:Y:S05]  /*10420*/  @P0 BRA `(.L_x_1154) ;  /* 0x00000b9000000947 */ /* 0x000fea0003800000 */
[----:B--2---:R-:W-:-:S04]  /*10430*/  LEA R2, P0, R21, R0, 0x1 ;  /* 0x0000000015027211 */ /* 0x004fc800078008ff */
[----:B------:R-:W-:-:S05]  /*10440*/  LEA.HI.X R3, R21, R6, R22, 0x1, P0 ;  /* 0x0000000615037211 */ /* 0x000fca00000f0c16 */
[----:B------:R2:W-:Y:S01]  /*10450*/  ST.E.128 [R2.64], R60 ;  /* 0x0000003c02007985 */ /* 0x0005e2000c101d06 */
[----:B------:R-:W-:Y:S05]  /*10460*/  BRA `(.L_x_1154) ;  /* 0x00000b5000007947 */ /* 0x000fea0003800000 */
.L_x_1146:
[----:B------:R-:W2:Y:S04]  /*10470*/  LDL R3, [R1+0x50] ;  /* 0x0000500001037983 */ /* 0x000ea80000100800 */
[----:B------:R-:W3:Y:S04]  /*10480*/  LDL R2, [R1+0x54] ;  /* 0x0000540001027983 */ /* 0x000ee80000100800 */
[----:B------:R-:W4:Y:S01]  /*10490*/  LDL R0, [R1+0x5c] ;  /* 0x00005c0001007983 */ /* 0x000f220000100800 */
[----:B------:R-:W-:Y:S03]  /*104a0*/  BSSY B0, `(.L_x_1155) ;  /* 0x0000027000007945 */ /* 0x000fe60003800000 */
[----:B------:R-:W1:Y:S02]  /*104b0*/  S2R R14, SR_TID.X ;  /* 0x00000000000e7919 */ /* 0x000e640000002100 */
[----:B-1----:R-:W-:Y:S01]  /*104c0*/  ISETP.GE.AND P0, PT, R14, 0x80, PT ;  /* 0x000000800e00780c */ /* 0x002fe20003f06270 */
[----:B--2---:R-:W-:-:S02]  /*104d0*/  IMAD.MOV.U32 R13, RZ, RZ, R3 ;  /* 0x000000ffff0d7224 */ /* 0x004fc400078e0003 */
[----:B---3--:R-:W-:-:S03]  /*104e0*/  IMAD.MOV.U32 R12, RZ, RZ, R2 ;  /* 0x000000ffff0c7224 */ /* 0x008fc600078e0002 */
[----:B------:R-:W-:Y:S01]  /*104f0*/  SHF.R.S32.HI R9, RZ, 0x1f, R13 ;  /* 0x0000001fff097819 */ /* 0x000fe2000001140d */
[----:B----4-:R-:W-:Y:S01]  /*10500*/  IMAD.MOV.U32 R11, RZ, RZ, R0 ;  /* 0x000000ffff0b7224 */ /* 0x010fe200078e0000 */
[----:B------:R-:W-:-:S05]  /*10510*/  SHF.R.S32.HI R10, RZ, 0x1f, R12 ;  /* 0x0000001fff0a7819 */ /* 0x000fca000001140c */
        /* <DEDUP_REMOVED lines=16> */
[----:B------:R-:W-:Y:S01]  /*10620*/  IADD3 R7, -R0, RZ, RZ ;  /* 0x000000ff00077210 */ /* 0x000fe20007ffe1ff */
        /* <DEDUP_REMOVED lines=14> */
.L_x_1156:
[----:B------:R-:W-:Y:S05]  /*10710*/  BSYNC B0 ;  /* 0x0000000000007941 */ /* 0x000fea0003800000 */
.L_x_1155:
[--C-:B------:R-:W-:Y:S01]  /*10720*/  SHF.R.S32.HI R2, RZ, 0x1f, R14.reuse ;  /* 0x0000001fff027819 */ /* 0x100fe2000001140e */
[----:B-1----:R-:W-:Y:S01]  /*10730*/  IMAD.MOV.U32 R0, RZ, RZ, c[0x0][0x4e8] ;  /* 0x00013a00ff007624 */ /* 0x002fe200078e00ff */
[----:B------:R-:W-:Y:S01]  /*10740*/  SHF.R.S32.HI R8, RZ, 0x1f, R14 ;  /* 0x0000001fff087819 */ /* 0x000fe2000001140e */
[----:B------:R-:W-:Y:S01]  /*10750*/  IMAD R6, R10, c[0x0][0x3f0], RZ ;  /* 0x0000fc000a067a24 */ /* 0x000fe200078e02ff */
[-C--:B------:R-:W-:Y:S02]  /*10760*/  LEA.HI R2, R2, R14.reuse, RZ, 0x3 ;  /* 0x0000000e02027211 */ /* 0x080fe400078f18ff */
[----:B------:R-:W-:Y:S01]  /*10770*/  LEA.HI R8, R8, R14, RZ, 0x3 ;  /* 0x0000000e08087211 */ /* 0x000fe200078f18ff */
[----:B------:R-:W-:Y:S01]  /*10780*/  IMAD R7, R12, c[0x0][0x3f4], R6 ;  /* 0x0000fd000c077a24 */ /* 0x000fe200078e0206 */
[----:B------:R-:W-:Y:S02]  /*10790*/  LOP3.LUT R2, R2, 0xfffffff8, RZ, 0xc0, !PT ;  /* 0xfffffff802027812 */ /* 0x000fe400078ec0ff */
[----:B------:R-:W-:-:S02]  /*107a0*/  SHF.R.S32.HI R8, RZ, 0x3, R8 ;  /* 0x00000003ff087819 */ /* 0x000fc40000011408 */
[----:B------:R-:W-:Y:S02]  /*107b0*/  IADD3 R2, -R2, R14, RZ ;  /* 0x0000000e02027210 */ /* 0x000fe40007ffe1ff */
[----:B------:R-:W-:Y:S01]  /*107c0*/  ISETP.NE.AND P0, PT, R0, 0x1, PT ;  /* 0x000000010000780c */ /* 0x000fe20003f05270 */
[----:B------:R-:W-:Y:S01]  /*107d0*/  IMAD R0, R9, c[0x0][0x3e8], RZ ;  /* 0x0000fa0009007a24 */ /* 0x000fe200078e02ff */
[----:B------:R-:W-:Y:S01]  /*107e0*/  LEA R4, R2, R8, 0x5 ;  /* 0x0000000802047211 */ /* 0x000fe200078e28ff */
[----:B------:R-:W-:-:S04]  /*107f0*/  IMAD.WIDE.U32 R2, R13, c[0x0][0x3e8], RZ ;  /* 0x0000fa000d027a25 */ /* 0x000fc800078e00ff */
[----:B------:R-:W-:Y:S01]  /*10800*/  IMAD.IADD R4, R11, 0x1, R4 ;  /* 0x000000010b047824 */ /* 0x000fe200078e0204 */
[----:B------:R-:W-:Y:S01]  /*10810*/  IADD3 R11, R8, R11, RZ ;  /* 0x0000000b080b7210 */ /* 0x000fe20007ffe0ff */
[----:B------:R-:W-:-:S04]  /*10820*/  IMAD R0, R13, c[0x0][0x3ec], R0 ;  /* 0x0000fb000d007a24 */ /* 0x000fc800078e0200 */
[----:B------:R-:W-:Y:S01]  /*10830*/  @P0 IMAD.HI.U32 R5, R4, c[0x0][0x4ec], RZ ;  /* 0x00013b0004050a27 */ /* 0x000fe200078e00ff */
[----:B------:R-:W-:-:S03]  /*10840*/  IADD3 R3, R3, R0, RZ ;  /* 0x0000000003037210 */ /* 0x000fc60007ffe0ff */
[----:B------:R-:W-:Y:S01]  /*10850*/  IMAD.MOV.U32 R0, RZ, RZ, R4 ;  /* 0x000000ffff007224 */ /* 0x000fe200078e0004 */
[----:B------:R-:W-:Y:S01]  /*10860*/  @P0 SHF.R.U32.HI R0, RZ, c[0x0][0x4f0], R5 ;  /* 0x00013c00ff000a19 */ /* 0x000fe20000011605 */
[----:B------:R-:W-:-:S03]  /*10870*/  IMAD.WIDE.U32 R2, R12, c[0x0][0x3f0], R2 ;  /* 0x0000fc000c027a25 */ /* 0x000fc600078e0002 */
[----:B------:R-:W-:Y:S02]  /*10880*/  SHF.R.S32.HI R6, RZ, 0x1f, R0 ;  /* 0x0000001fff067819 */ /* 0x000fe40000011400 */
[----:B------:R-:W-:Y:S02]  /*10890*/  IADD3 R5, -R0, RZ, RZ ;  /* 0x000000ff00057210 */ /* 0x000fe40007ffe1ff */
[----:B------:R-:W-:Y:S01]  /*108a0*/  IADD3 R3, R3, R7, RZ ;  /* 0x0000000703037210 */ /* 0x000fe20007ffe0ff */
[----:B------:R-:W-:Y:S02]  /*108b0*/  IMAD R6, R6, c[0x0][0x3e0], RZ ;  /* 0x0000f80006067a24 */ /* 0x000fe400078e02ff */
[----:B------:R-:W-:Y:S02]  /*108c0*/  IMAD R4, R5, c[0x0][0x4e8], R4 ;  /* 0x00013a0005047a24 */ /* 0x000fe400078e0204 */
[C---:B------:R-:W-:Y:S02]  /*108d0*/  IMAD R5, R0.reuse, c[0x0][0x3e4], R6 ;  /* 0x0000f90000057a24 */ /* 0x040fe400078e0206 */
[----:B------:R-:W-:Y:S01]  /*108e0*/  IMAD.WIDE.U32 R2, R0, c[0x0][0x3e0], R2 ;  /* 0x0000f80000027a25 */ /* 0x000fe200078e0002 */
[----:B------:R-:W-:-:S03]  /*108f0*/  SHF.R.S32.HI R0, RZ, 0x1f, R4 ;  /* 0x0000001fff007819 */ /* 0x000fc60000011404 */
[----:B------:R-:W-:Y:S02]  /*10900*/  IMAD.IADD R3, R3, 0x1, R5 ;  /* 0x0000000103037824 */ /* 0x000fe400078e0205 */
[----:B------:R-:W-:Y:S02]  /*10910*/  IMAD R0, R0, c[0x0][0x3d8], RZ ;  /* 0x0000f60000007a24 */ /* 0x000fe400078e02ff */
[----:B------:R-:W-:-:S04]  /*10920*/  IMAD.WIDE.U32 R2, R4, c[0x0][0x3d8], R2 ;  /* 0x0000f60004027a25 */ /* 0x000fc800078e0002 */
[----:B------:R-:W-:Y:S01]  /*10930*/  IMAD R4, R4, c[0x0][0x3dc], R0 ;  /* 0x0000f70004047a24 */ /* 0x000fe200078e0200 */
[----:B------:R-:W-:-:S04]  /*10940*/  LEA R12, P0, R2, c[0x0][0x380], 0x1 ;  /* 0x0000e000020c7a11 */ /* 0x000fc800078008ff */
[----:B------:R-:W-:-:S04]  /*10950*/  IADD3 R4, R3, R4, RZ ;  /* 0x0000000403047210 */ /* 0x000fc80007ffe0ff */
[----:B------:R-:W-:Y:S01]  /*10960*/  LEA.HI.X R10, R2, c[0x0][0x384], R4, 0x1, P0 ;  /* 0x0000e100020a7a11 */ /* 0x000fe200000f0c04 */
[----:B------:R-:W-:Y:S05]  /*10970*/  BRA.DIV ~URZ, `(.L_x_1157) ;  /* 0x000008f27f007947 */ /* 0x000fea000b800000 */
[----:B------:R1:W2:Y:S02]  /*10980*/  SHFL.IDX PT, R2, R10, RZ, 0x181f ;  /* 0x00181fff0a027589 */ /* 0x0002a400000e0000 */
.L_x_1175:
[----:B------:R-:W-:Y:S05]  /*10990*/  BRA.DIV ~URZ, `(.L_x_1158) ;  /* 0x000009427f007947 */ /* 0x000fea000b800000 */
[----:B------:R3:W4:Y:S02]  /*109a0*/  SHFL.IDX PT, R0, R12, RZ, 0x181f ;  /* 0x00181fff0c007589 */ /* 0x00072400000e0000 */
.L_x_1176:
        /* <DEDUP_REMOVED lines=14> */
[----:B------:R-:W-:Y:S02]  /*10a90*/  @!P1 LEA R6, P4, R15, R0, 0x1 ;  /* 0x000000000f069211 */ /* 0x000fe400078808ff */
[----:B------:R-:W-:Y:S02]  /*10aa0*/  @!P2 LEA.HI.X R9, R18, R2, R19, 0x1, P5 ;  /* 0x000000021209a211 */ /* 0x000fe400028f0c13 */
[----:B------:R-:W-:Y:S02]  /*10ab0*/  @!P0 LEA R4, P3, R3, R0, 0x1 ;  /* 0x0000000003048211 */ /* 0x000fe400078608ff */
[-C--:B--2---:R-:W-:Y:S02]  /*10ac0*/  @!P1 LEA.HI.X R7, R15, R2.reuse, R16, 0x1, P4 ;  /* 0x000000020f079211 */ /* 0x084fe400020f0c10 */
[----:B------:R-:W-:Y:S01]  /*10ad0*/  @!P0 LEA.HI.X R5, R3, R2, R14, 0x1, P3 ;  /* 0x0000000203058211 */ /* 0x000fe200018f0c0e */
[----:B------:R2:W-:Y:S04]  /*10ae0*/  @!P2 ST.E.128 [R8.64], RZ ;  /* 0x000000ff0800a985 */ /* 0x0005e8000c101d06 */
[----:B------:R2:W-:Y:S04]  /*10af0*/  @!P1 ST.E.128 [R6.64], RZ ;  /* 0x000000ff06009985 */ /* 0x0005e8000c101d06 */
[----:B------:R2:W-:Y:S02]  /*10b00*/  @!P0 ST.E.128 [R4.64], RZ ;  /* 0x000000ff04008985 */ /* 0x0005e4000c101d06 */
.L_x_1160:
[----:B------:R-:W-:Y:S05]  /*10b10*/  BSYNC B0 ;  /* 0x0000000000007941 */ /* 0x000fea0003800000 */
.L_x_1159:
[----:B------:R-:W-:Y:S05]  /*10b20*/  BRA.DIV ~URZ, `(.L_x_1161) ;  /* 0x000008127f007947 */ /* 0x000fea000b800000 */
[----:B--2---:R2:W1:Y:S04]  /*10b30*/  SHFL.IDX PT, R2, R10, 0x1, 0x181f ;  /* 0x00381f000a027f89 */ /* 0x00446800000e0000 */
[----:B----4-:R2:W4:Y:S02]  /*10b40*/  SHFL.IDX PT, R0, R12, 0x1, 0x181f ;  /* 0x00381f000c007f89 */ /* 0x01052400000e0000 */
.L_x_1177:
        /* <DEDUP_REMOVED lines=12> */
[-C--:B------:R-:W-:Y:S02]  /*10c10*/  @!P2 LEA R8, P5, R18, R0.reuse, 0x1 ;  /* 0x000000001208a211 */ /* 0x080fe400078a08ff */
[----:B------:R-:W-:Y:S02]  /*10c20*/  @!P1 LEA R6, P4, R16, R0, 0x1 ;  /* 0x0000000010069211 */ /* 0x000fe400078808ff */
[----:B-1----:R-:W-:Y:S02]  /*10c30*/  @!P2 LEA.HI.X R9, R18, R2, R19, 0x1, P5 ;  /* 0x000000021209a211 */ /* 0x002fe400028f0c13 */
[----:B------:R-:W-:Y:S02]  /*10c40*/  @!P0 LEA R4, P3, R14, R0, 0x1 ;  /* 0x000000000e048211 */ /* 0x000fe400078608ff */
[-C--:B----4-:R-:W-:Y:S02]  /*10c50*/  @!P1 LEA.HI.X R7, R16, R2.reuse, R17, 0x1, P4 ;  /* 0x0000000210079211 */ /* 0x090fe400020f0c11 */
[----:B------:R-:W-:Y:S01]  /*10c60*/  @!P0 LEA.HI.X R5, R14, R2, R15, 0x1, P3 ;  /* 0x000000020e058211 */ /* 0x000fe200018f0c0f */
[----:B------:R1:W-:Y:S04]  /*10c70*/  @!P2 ST.E.128 [R8.64], RZ ;  /* 0x000000ff0800a985 */ /* 0x0003e8000c101d06 */
[----:B------:R1:W-:Y:S04]  /*10c80*/  @!P1 ST.E.128 [R6.64], RZ ;  /* 0x000000ff06009985 */ /* 0x0003e8000c101d06 */
[----:B------:R1:W-:Y:S02]  /*10c90*/  @!P0 ST.E.128 [R4.64], RZ ;  /* 0x000000ff04008985 */ /* 0x0003e4000c101d06 */
.L_x_1163:
[----:B------:R-:W-:Y:S05]  /*10ca0*/  BSYNC B0 ;  /* 0x0000000000007941 */ /* 0x000fea0003800000 */
.L_x_1162:
[----:B------:R-:W-:Y:S05]  /*10cb0*/  BRA.DIV ~URZ, `(.L_x_1164) ;  /* 0x000007427f007947 */ /* 0x000fea000b800000 */
[----:B-1----:R1:W2:Y:S02]  /*10cc0*/  SHFL.IDX PT, R2, R10, 0x2, 0x181f ;  /* 0x00581f000a027f89 */ /* 0x0022a400000e0000 */
.L_x_1178:
[----:B------:R-:W-:Y:S05]  /*10cd0*/  BRA.DIV ~URZ, `(.L_x_1165) ;  /* 0x000007927f007947 */ /* 0x000fea000b800000 */
[----:B----4-:R4:W1:Y:S02]  /*10ce0*/  SHFL.IDX PT, R0, R12, 0x2, 0x181f ;  /* 0x00581f000c007f89 */ /* 0x01086400000e0000 */
.L_x_1179:
        /* <DEDUP_REMOVED lines=12> */
[-C--:B-1----:R-:W-:Y:S02]  /*10db0*/  @!P2 LEA R8, P5, R18, R0.reuse, 0x1 ;  /* 0x000000001208a211 */ /* 0x082fe400078a08ff */
        /* <DEDUP_REMOVED lines=8> */
.L_x_1167:
[----:B------:R-:W-:Y:S05]  /*10e40*/  BSYNC B0 ;  /* 0x0000000000007941 */ /* 0x000fea0003800000 */
.L_x_1166:
[----:B------:R-:W-:Y:S05]  /*10e50*/  BRA.DIV ~URZ, `(.L_x_1168) ;  /* 0x000006727f007947 */ /* 0x000fea000b800000 */
[----:B--2---:R2:W3:Y:S04]  /*10e60*/  SHFL.IDX PT, R2, R10, 0x3, 0x181f ;  /* 0x00781f000a027f89 */ /* 0x0044e800000e0000 */
[----:B-1----:R2:W1:Y:S02]  /*10e70*/  SHFL.IDX PT, R0, R12, 0x3, 0x181f ;  /* 0x00781f000c007f89 */ /* 0x00246400000e0000 */
.L_x_1180:
[----:B------:R-:W-:-:S04]  /*10e80*/  IADD3 R3, R11, 0x60, RZ ;  /* 0x000000600b037810 */ /* 0x000fc80007ffe0ff */
[----:B------:R-:W-:-:S13]  /*10e90*/  ISETP.GE.AND P0, PT, R3, R13, PT ;  /* 0x0000000d0300720c */ /* 0x000fda0003f06270 */
[----:B------:R-:W-:Y:S05]  /*10ea0*/  @P0 BRA `(.L_x_1154) ;  /* 0x0000011000000947 */ /* 0x000fea0003800000 */
[----:B------:R-:W5:Y:S04]  /*10eb0*/  LDL.64 R16, [R1+0x10] ;  /* 0x0000100001107983 */ /* 0x000f680000100a00 */
[----:B--2---:R-:W2:Y:S04]  /*10ec0*/  LDL R14, [R1+0x1c] ;  /* 0x00001c00010e7983 */ /* 0x004ea80000100800 */
[----:B----4-:R-:W4:Y:S04]  /*10ed0*/  LDL R10, [R1+0x20] ;  /* 0x00002000010a7983 */ /* 0x010f280000100800 */
[----:B---3--:R-:W3:Y:S04]  /*10ee0*/  LDL R15, [R1+0x70] ;  /* 0x00007000010f7983 */ /* 0x008ee80000100800 */
[----:B------:R-:W3:Y:S01]  /*10ef0*/  LDL R12, [R1+0x60] ;  /* 0x00006000010c7983 */ /* 0x000ee20000100800 */
[----:B-----5:R-:W-:-:S02]  /*10f00*/  ISETP.GE.AND P2, PT, R16, c[0x0][0x3c8], PT ;  /* 0x0000f20010007a0c */ /* 0x020fc40003f46270 */
[----:B--2---:R-:W-:Y:S02]  /*10f10*/  ISETP.GE.AND P1, PT, R14, c[0x0][0x3c8], PT ;  /* 0x0000f2000e007a0c */ /* 0x004fe40003f26270 */
[----:B----4-:R-:W-:-:S09]  /*10f20*/  ISETP.GE.AND P0, PT, R10, c[0x0][0x3c8], PT ;  /* 0x0000f2000a007a0c */ /* 0x010fd20003f06270 */
[-C--:B-1----:R-:W-:Y:S02]  /*10f30*/  @!P2 LEA R8, P5, R16, R0.reuse, 0x1 ;  /* 0x000000001008a211 */ /* 0x082fe400078a08ff */
[----:B------:R-:W-:Y:S02]  /*10f40*/  @!P1 LEA R6, P4, R14, R0, 0x1 ;  /* 0x000000000e069211 */ /* 0x000fe400078808ff */
[----:B------:R-:W-:Y:S02]  /*10f50*/  @!P2 LEA.HI.X R9, R16, R2, R17, 0x1, P5 ;  /* 0x000000021009a211 */ /* 0x000fe400028f0c11 */
[----:B------:R-:W-:Y:S02]  /*10f60*/  @!P0 LEA R4, P3, R10, R0, 0x1 ;  /* 0x000000000a048211 */ /* 0x000fe400078608ff */
[-C--:B---3--:R-:W-:Y:S02]  /*10f70*/  @!P1 LEA.HI.X R7, R14, R2.reuse, R15, 0x1, P4 ;  /* 0x000000020e079211 */ /* 0x088fe400020f0c0f */
[----:B------:R-:W-:Y:S01]  /*10f80*/  @!P0 LEA.HI.X R5, R10, R2, R12, 0x1, P3 ;  /* 0x000000020a058211 */ /* 0x000fe200018f0c0c */
[----:B------:R1:W-:Y:S04]  /*10f90*/  @!P2 ST.E.128 [R8.64], RZ ;  /* 0x000000ff0800a985 */ /* 0x0003e8000c101d06 */
[----:B------:R1:W-:Y:S04]  /*10fa0*/  @!P1 ST.E.128 [R6.64], RZ ;  /* 0x000000ff06009985 */ /* 0x0003e8000c101d06 */
[----:B------:R1:W-:Y:S02]  /*10fb0*/  @!P0 ST.E.128 [R4.64], RZ ;  /* 0x000000ff04008985 */ /* 0x0003e4000c101d06 */
.L_x_1154:
[----:B------:R-:W-:Y:S05]  /*10fc0*/  BSYNC B1 ;  /* 0x0000000000017941 */ /* 0x000fea0003800000 */
.L_x_1145:
[----:B-12---:R-:W2:Y:S02]  /*10fd0*/  LDL R0, [R1+0x9c] ;  /* 0x00009c0001007983 */ /* 0x006ea40000100800 */
[----:B--2---:R-:W-:-:S13]  /*10fe0*/  ISETP.NE.AND P0, PT, R0, RZ, PT ;  /* 0x000000ff0000720c */ /* 0x004fda0003f05270 */
[----:B------:R-:W-:Y:S01]  /*10ff0*/  @P0 WARPSYNC 0xffffffff ;  /* 0xffffffff00000948 */ /* 0x000fe20003800000 */
[----:B------:R-:W-:Y:S06]  /*11000*/  @P0 BAR.SYNC.DEFER_BLOCKING 0x5, 0x100 ;  /* 0x0144000000000b1d */ /* 0x000fec0000010000 */
[----:B------:R-:W1:Y:S04]  /*11010*/  @P0 LDS R0, [0x24100] ;  /* 0x02410000ff000984 */ /* 0x000e680000000800 */
[----:B-1----:R1:W-:Y:S04]  /*11020*/  @P0 STL [R1+0x74], R0 ;  /* 0x0000740001000387 */ /* 0x0023e80000100800 */
[----:B------:R-:W-:Y:S06]  /*11030*/  @P0 BAR.ARV 0x4, 0x100 ;  /* 0x0104000000000b1d */ /* 0x000fec0000002000 */
[----:B------:R-:W-:Y:S05]  /*11040*/  @P0 BRA `(.L_x_1169) ;  /* 0x0000007000000947 */ /* 0x000fea0003800000 */
[----:B------:R-:W-:Y:S05]  /*11050*/  BRA.DIV ~URZ, `(.L_x_1170) ;  /* 0x000005327f007947 */ /* 0x000fea000b800000 */
[----:B-1----:R1:W2:Y:S02]  /*11060*/  SHFL.IDX PT, R0, R65, RZ, 0x1f ;  /* 0x00001fff41007589 */ /* 0x0022a400000e0000 */
.L_x_1181:
[----:B------:R-:W-:Y:S01]  /*11070*/  WARPSYNC 0xffffffff ;  /* 0xffffffff00007948 */ /* 0x000fe20003800000 */
[----:B------:R-:W-:Y:S06]  /*11080*/  BAR.SYNC.DEFER_BLOCKING 0x4, 0x100 ;  /* 0x0104000000007b1d */ /* 0x000fec0000010000 */
[----:B--2---:R2:W-:Y:S04]  /*11090*/  STL [R1+0x74], R0 ;  /* 0x0000740001007387 */ /* 0x0045e80000100800 */
[----:B------:R2:W-:Y:S04]  /*110a0*/  @!P6 STS [0x24100], R65 ;  /* 0x02410041ff00e388 */ /* 0x0005e80000000800 */
[----:B------:R-:W-:Y:S06]  /*110b0*/  BAR.ARV 0x5, 0x100 ;  /* 0x0144000000007b1d */ /* 0x000fec0000002000 */
.L_x_1169:
[----:B-12---:R-:W2:Y:S02]  /*110c0*/  LDL R0, [R1+0x74] ;  /* 0x0000740001007983 */ /* 0x006ea40000100800 */
[----:B--2---:R-:W-:-:S13]  /*110d0*/  ISETP.GE.AND P0, PT, R0, c[0x0][0x538], PT ;  /* 0x00014e0000007a0c */ /* 0x004fda0003f06270 */
[----:B---345:R-:W-:Y:S01]  /*110e0*/  @P0 CALL.REL.NOINC `(.L_x_1171) ;  /* 0x0000001000000944 */ /* 0x038fe20003c00000 */
[----:B------:R-:W-:Y:S05]  /*110f0*/  BRA `(.L_x_1172) ;  /* 0xfffef7a000007947 */ /* 0x000fea000383ffff */
.L_x_1171:
[----:B------:R-:W-:Y:S05]  /*11100*/  EXIT ;  /* 0x000000000000794d */ /* 0x000fea0003800000 */
.L_x_1141:
[----:B------:R2:W5:Y:S01]  /*11110*/  LDL R0, [R1+0x4] ;  /* 0x0000040001007983 */ /* 0x0005620000100800 */
[----:B-1----:R-:W-:Y:S02]  /*11120*/  MOV R3, 0x2 ;  /* 0x0000000200037802 */ /* 0x002fe40000000f00 */
[----:B------:R-:W-:Y:S02]  /*11130*/  MOV R2, 0x11150 ;  /* 0x0001115000027802 */ /* 0x000fe40000000f00 */
[----:B--2--5:R-:W-:Y:S05]  /*11140*/  CALL.REL.NOINC `($__internal_4_$__cuda_sm70_shflsync_bfly_p) ;  /* 0x000004a000007944 */ /* 0x024fea0003c00000 */
[----:B------:R-:W-:Y:S01]  /*11150*/  MOV R4, R5 ;  /* 0x0000000500047202 */ /* 0x000fe20000000f00 */
[----:B------:R-:W-:Y:S05]  /*11160*/  BRA `(.L_x_1173) ;  /* 0xffffd70000007947 */ /* 0x000fea000383ffff */
.L_x_1142:
[----:B------:R-:W-:Y:S01]  /*11170*/  IMAD.MOV.U32 R0, RZ, RZ, R4 ;  /* 0x000000ffff007224 */ /* 0x000fe200078e0004 */
[----:B-1----:R-:W-:Y:S02]  /*11180*/  MOV R3, 0x1 ;  /* 0x0000000100037802 */ /* 0x002fe40000000f00 */
[----:B------:R-:W-:Y:S02]  /*11190*/  MOV R2, 0x111b0 ;  /* 0x000111b000027802 */ /* 0x000fe40000000f00 */
[----:B------:R-:W-:Y:S05]  /*111a0*/  CALL.REL.NOINC `($__internal_4_$__cuda_sm70_shflsync_bfly_p) ;  /* 0x0000044000007944 */ /* 0x000fea0003c00000 */
[----:B------:R1:W5:Y:S01]  /*111b0*/  LDL R0, [R1+0x8] ;  /* 0x0000080001007983 */ /* 0x0003620000100800 */
[----:B------:R-:W-:Y:S01]  /*111c0*/  FADD.FTZ R4, R4, R5 ;  /* 0x0000000504047221 */ /* 0x000fe20000010000 */
[----:B------:R-:W-:Y:S02]  /*111d0*/  MOV R3, 0x2 ;  /* 0x0000000200037802 */ /* 0x000fe40000000f00 */
[----:B------:R-:W-:-:S02]  /*111e0*/  MOV R2, 0x11200 ;  /* 0x0001120000027802 */ /* 0x000fc40000000f00 */
[----:B-1---5:R-:W-:Y:S05]  /*111f0*/  CALL.REL.NOINC `($__internal_4_$__cuda_sm70_shflsync_bfly_p) ;  /* 0x000003f000007944 */ /* 0x022fea0003c00000 */
[----:B------:R-:W2:Y:S01]  /*11200*/  LDL.LU R0, [R1+0x8] ;  /* 0x0000080001007983 */ /* 0x000ea20000300800 */
[----:B------:R-:W-:-:S02]  /*11210*/  MOV R3, 0x1 ;  /* 0x0000000100037802 */ /* 0x000fc40000000f00 */
[----:B------:R-:W-:Y:S01]  /*11220*/  MOV R2, 0x11250 ;  /* 0x0001125000027802 */ /* 0x000fe20000000f00 */
[----:B--2---:R-:W-:Y:S02]  /*11230*/  FADD.FTZ R0, R0, R5 ;  /* 0x0000000500007221 */ /* 0x004fe40000010000 */
[----:B------:R-:W-:Y:S05]  /*11240*/  CALL.REL.NOINC `($__internal_4_$__cuda_sm70_shflsync_bfly_p) ;  /* 0x000003a000007944 */ /* 0x000fea0003c00000 */
[----:B------:R-:W-:Y:S01]  /*11250*/  MOV R3, R5 ;  /* 0x0000000500037202 */ /* 0x000fe20000000f00 */
[----:B------:R-:W-:Y:S05]  /*11260*/  BRA `(.L_x_1174) ;  /* 0xffffd69000007947 */ /* 0x000fea000383ffff */
.L_x_1157:
[----:B------:R-:W-:Y:S01]  /*11270*/  IMAD.MOV.U32 R4, RZ, RZ, R10 ;  /* 0x000000ffff047224 */ /* 0x000fe200078e000a */
[----:B------:R-:W-:Y:S01]  /*11280*/  MOV R3, RZ ;  /* 0x000000ff00037202 */ /* 0x000fe20000000f00 */
[----:B------:R-:W-:Y:S01]  /*11290*/  IMAD.MOV.U32 R0, RZ, RZ, 0x181f ;  /* 0x0000181fff007424 */ /* 0x000fe200078e00ff */
[----:B------:R-:W-:Y:S02]  /*112a0*/  MOV R5, 0x112c0 ;  /* 0x000112c000057802 */ /* 0x000fe40000000f00 */
[----:B------:R-:W-:Y:S05]  /*112b0*/  CALL.REL.NOINC `($__internal_5_$__cuda_sm70_shflsync_idx_p) ;  /* 0x0000037000007944 */ /* 0x000fea0003c00000 */
[----:B------:R-:W-:Y:S01]  /*112c0*/  MOV R2, R0 ;  /* 0x0000000000027202 */ /* 0x000fe20000000f00 */
[----:B------:R-:W-:Y:S05]  /*112d0*/  BRA `(.L_x_1175) ;  /* 0xfffff6b000007947 */ /* 0x000fea000383ffff */
.L_x_1158:
[----:B------:R-:W-:Y:S01]  /*112e0*/  IMAD.MOV.U32 R4, RZ, RZ, R12 ;  /* 0x000000ffff047224 */ /* 0x000fe200078e000c */
[----:B------:R-:W-:Y:S01]  /*112f0*/  MOV R3, RZ ;  /* 0x000000ff00037202 */ /* 0x000fe20000000f00 */
[----:B------:R-:W-:Y:S01]  /*11300*/  IMAD.MOV.U32 R0, RZ, RZ, 0x181f ;  /* 0x0000181fff007424 */ /* 0x000fe200078e00ff */
[----:B------:R-:W-:Y:S02]  /*11310*/  MOV R5, 0x11330 ;  /* 0x0001133000057802 */ /* 0x000fe40000000f00 */
[----:B-12---:R-:W-:Y:S05]  /*11320*/  CALL.REL.NOINC `($__internal_5_$__cuda_sm70_shflsync_idx_p) ;  /* 0x0000030000007944 */ /* 0x006fea0003c00000 */
[----:B------:R-:W-:Y:S05]  /*11330*/  BRA `(.L_x_1176) ;  /* 0xfffff67000007947 */ /* 0x000fea000383ffff */
.L_x_1161:
[----:B--2---:R-:W-:Y:S01]  /*11340*/  IMAD.MOV.U32 R4, RZ, RZ, R10 ;  /* 0x000000ffff047224 */ /* 0x004fe200078e000a */
[----:B------:R-:W-:Y:S01]  /*11350*/  MOV R3, 0x1 ;  /* 0x0000000100037802 */ /* 0x000fe20000000f00 */
[----:B----4-:R-:W-:Y:S01]  /*11360*/  IMAD.MOV.U32 R0, RZ, RZ, 0x181f ;  /* 0x0000181fff007424 */ /* 0x010fe200078e00ff */
[----:B------:R-:W-:-:S02]  /*11370*/  MOV R5, 0x11390 ;  /* 0x0001139000057802 */ /* 0x000fc40000000f00 */
[----:B-1-3--:R-:W-:Y:S05]  /*11380*/  CALL.REL.NOINC `($__internal_5_$__cuda_sm70_shflsync_idx_p) ;  /* 0x000002a000007944 */ /* 0x00afea0003c00000 */
[----:B------:R-:W-:Y:S01]  /*11390*/  IMAD.MOV.U32 R2, RZ, RZ, R0 ;  /* 0x000000ffff027224 */ /* 0x000fe200078e0000 */
[----:B------:R-:W-:Y:S01]  /*113a0*/  MOV R3, 0x1 ;  /* 0x0000000100037802 */ /* 0x000fe20000000f00 */
[----:B------:R-:W-:Y:S01]  /*113b0*/  IMAD.MOV.U32 R4, RZ, RZ, R12 ;  /* 0x000000ffff047224 */ /* 0x000fe200078e000c */
[----:B------:R-:W-:-:S02]  /*113c0*/  MOV R0, 0x181f ;  /* 0x0000181f00007802 */ /* 0x000fc40000000f00 */
[----:B------:R-:W-:Y:S02]  /*113d0*/  MOV R5, 0x113f0 ;  /* 0x000113f000057802 */ /* 0x000fe40000000f00 */
[----:B------:R-:W-:Y:S05]  /*113e0*/  CALL.REL.NOINC `($__internal_5_$__cuda_sm70_shflsync_idx_p) ;  /* 0x0000024000007944 */ /* 0x000fea0003c00000 */
[----:B------:R-:W-:Y:S05]  /*113f0*/  BRA `(.L_x_1177) ;  /* 0xfffff75000007947 */ /* 0x000fea000383ffff */
.L_x_1164:
[----:B-1----:R-:W-:Y:S01]  /*11400*/  IMAD.MOV.U32 R4, RZ, RZ, R10 ;  /* 0x000000ffff047224 */ /* 0x002fe200078e000a */
[----:B------:R-:W-:Y:S01]  /*11410*/  MOV R3, 0x2 ;  /* 0x0000000200037802 */ /* 0x000fe20000000f00 */
[----:B----4-:R-:W-:Y:S01]  /*11420*/  IMAD.MOV.U32 R0, RZ, RZ, 0x181f ;  /* 0x0000181fff007424 */ /* 0x010fe200078e00ff */
[----:B------:R-:W-:Y:S02]  /*11430*/  MOV R5, 0x11450 ;  /* 0x0001145000057802 */ /* 0x000fe40000000f00 */
[----:B--23--:R-:W-:Y:S05]  /*11440*/  CALL.REL.NOINC `($__internal_5_$__cuda_sm70_shflsync_idx_p) ;  /* 0x000001e000007944 */ /* 0x00cfea0003c00000 */
[----:B------:R-:W-:Y:S01]  /*11450*/  MOV R2, R0 ;  /* 0x0000000000027202 */ /* 0x000fe20000000f00 */
[----:B------:R-:W-:Y:S05]  /*11460*/  BRA `(.L_x_1178) ;  /* 0xfffff86000007947 */ /* 0x000fea000383ffff */
.L_x_1165:
[----:B------:R-:W-:Y:S01]  /*11470*/  IMAD.MOV.U32 R4, RZ, RZ, R12 ;  /* 0x000000ffff047224 */ /* 0x000fe200078e000c */
[----:B------:R-:W-:Y:S01]  /*11480*/  MOV R3, 0x2 ;  /* 0x0000000200037802 */ /* 0x000fe20000000f00 */
[----:B----4-:R-:W-:Y:S01]  /*11490*/  IMAD.MOV.U32 R0, RZ, RZ, 0x181f ;  /* 0x0000181fff007424 */ /* 0x010fe200078e00ff */
[----:B------:R-:W-:Y:S02]  /*114a0*/  MOV R5, 0x114c0 ;  /* 0x000114c000057802 */ /* 0x000fe40000000f00 */
[----:B-123--:R-:W-:Y:S05]  /*114b0*/  CALL.REL.NOINC `($__internal_5_$__cuda_sm70_shflsync_idx_p) ;  /* 0x0000017000007944 */ /* 0x00efea0003c00000 */
[----:B------:R-:W-:Y:S05]  /*114c0*/  BRA `(.L_x_1179) ;  /* 0xfffff82000007947 */ /* 0x000fea000383ffff */
.L_x_1168:
[----:B-1----:R-:W-:Y:S01]  /*114d0*/  IMAD.MOV.U32 R4, RZ, RZ, R10 ;  /* 0x000000ffff047224 */ /* 0x002fe200078e000a */
[----:B------:R-:W-:Y:S01]  /*114e0*/  MOV R3, 0x3 ;  /* 0x0000000300037802 */ /* 0x000fe20000000f00 */
[----:B------:R-:W-:Y:S01]  /*114f0*/  IMAD.MOV.U32 R0, RZ, RZ, 0x181f ;  /* 0x0000181fff007424 */ /* 0x000fe200078e00ff */
[----:B------:R-:W-:-:S02]  /*11500*/  MOV R5, 0x11520 ;  /* 0x0001152000057802 */ /* 0x000fc40000000f00 */
[----:B--234-:R-:W-:Y:S05]  /*11510*/  CALL.REL.NOINC `($__internal_5_$__cuda_sm70_shflsync_idx_p) ;  /* 0x0000011000007944 */ /* 0x01cfea0003c00000 */
[----:B------:R-:W-:Y:S01]  /*11520*/  IMAD.MOV.U32 R2, RZ, RZ, R0 ;  /* 0x000000ffff027224 */ /* 0x000fe200078e0000 */
[----:B------:R-:W-:Y:S01]  /*11530*/  MOV R3, 0x3 ;  /* 0x0000000300037802 */ /* 0x000fe20000000f00 */
[----:B------:R-:W-:Y:S01]  /*11540*/  IMAD.MOV.U32 R4, RZ, RZ, R12 ;  /* 0x000000ffff047224 */ /* 0x000fe200078e000c */
[----:B------:R-:W-:-:S02]  /*11550*/  MOV R0, 0x181f ;  /* 0x0000181f00007802 */ /* 0x000fc40000000f00 */
[----:B------:R-:W-:Y:S02]  /*11560*/  MOV R5, 0x11580 ;  /* 0x0001158000057802 */ /* 0x000fe40000000f00 */
[----:B------:R-:W-:Y:S05]  /*11570*/  CALL.REL.NOINC `($__internal_5_$__cuda_sm70_shflsync_idx_p) ;  /* 0x000000b000007944 */ /* 0x000fea0003c00000 */
[----:B------:R-:W-:Y:S05]  /*11580*/  BRA `(.L_x_1180) ;  /* 0xfffff8f000007947 */ /* 0x000fea000383ffff */
.L_x_1170:
[----:B------:R-:W-:Y:S01]  /*11590*/  IMAD.MOV.U32 R4, RZ, RZ, R65 ;  /* 0x000000ffff047224 */ /* 0x000fe200078e0041 */
[----:B------:R-:W-:Y:S01]  /*115a0*/  MOV R3, RZ ;  /* 0x000000ff00037202 */ /* 0x000fe20000000f00 */
[----:B-1----:R-:W-:Y:S01]  /*115b0*/  IMAD.MOV.U32 R0, RZ, RZ, 0x1f ;  /* 0x0000001fff007424 */ /* 0x002fe200078e00ff */
[----:B------:R-:W-:Y:S02]  /*115c0*/  MOV R5, 0x115e0 ;  /* 0x000115e000057802 */ /* 0x000fe40000000f00 */
[----:B---345:R-:W-:Y:S05]  /*115d0*/  CALL.REL.NOINC `($__internal_5_$__cuda_sm70_shflsync_idx_p) ;  /* 0x0000005000007944 */ /* 0x038fea0003c00000 */
[----:B------:R-:W-:Y:S05]  /*115e0*/  BRA `(.L_x_1181) ;  /* 0xfffffa8000007947 */ /* 0x000fea000383ffff */
        .weak           $__internal_4_$__cuda_sm70_shflsync_bfly_p
        .type           $__internal_4_$__cuda_sm70_shflsync_bfly_p,@function
        .size           $__internal_4_$__cuda_sm70_shflsync_bfly_p,($__internal_5_$__cuda_sm70_shflsync_idx_p - $__internal_4_$__cuda_sm70_shflsync_bfly_p)
$__internal_4_$__cuda_sm70_shflsync_bfly_p:
[----:B------:R-:W-:Y:S04]  /*115f0*/  WARPSYNC R6 ;  /* 0x0000000600007348 */ /* 0x000fe80003800000 */
[----:B------:R1:W2:Y:S02]  /*11600*/  SHFL.BFLY PT, R5, R0, R3, R7 ;  /* 0x0c00000300057389 */ /* 0x0002a400000e0007 */
[----:B-1----:R-:W-:-:S04]  /*11610*/  MOV R3, 0x0 ;  /* 0x0000000000037802 */ /* 0x002fc80000000f00 */
[----:B--2---:R-:W-:Y:S05]  /*11620*/  RET.REL.NODEC R2 `(_ZN7cutlass13device_kernelIN5flash19enable_sm80_to_sm89INS1_16FlashAttnFwdSm80INS1_25CollectiveMainloopFwdSm80ILi8ELi2ELb1EN4cute5tupleIJNS5_1CILi128EEENS7_ILi96EEENS7_ILi192EEEEEELi192ENS_10bfloat16_tEfNS_4arch4Sm80ELb1ELb0ELb1ELb0ELb0ELb0ELb1ELb0EEENS1_21CollectiveEpilogueFwdINS6_IJS8_SA_S9_EEENS6_IJNS7_ILi1EEESI_SI_EEESC_SE_Li256ELb0ELb1ELb0ELb0EEENS1_30DynamicPersistentTileSchedulerILi256ELi256ELb0ELb1ELb0EEEEEEEEEvNT_6ParamsE) ;  /* 0xfffee9d002007950 */ /* 0x004fea0003c3ffff */
        .weak           $__internal_5_$__cuda_sm70_shflsync_idx_p
        .type           $__internal_5_$__cuda_sm70_shflsync_idx_p,@function
        .size           $__internal_5_$__cuda_sm70_shflsync_idx_p,(.L_x_2634 - $__internal_5_$__cuda_sm70_shflsync_idx_p)
$__internal_5_$__cuda_sm70_shflsync_idx_p:
[----:B------:R-:W-:Y:S04]  /*11630*/  WARPSYNC R67 ;  /* 0x0000004300007348 */ /* 0x000fe80003800000 */
[----:B------:R1:W2:Y:S02]  /*11640*/  SHFL.IDX PT, R0, R4, R3, R0 ;  /* 0x0000000304007389 */ /* 0x0002a400000e0000 */
[----:B-1----:R-:W-:Y:S02]  /*11650*/  MOV R4, R5 ;  /* 0x0000000500047202 */ /* 0x002fe40000000f00 */
[----:B------:R-:W-:-:S04]  /*11660*/  MOV R5, 0x0 ;  /* 0x0000000000057802 */ /* 0x000fc80000000f00 */
[----:B--2---:R-:W-:Y:S05]  /*11670*/  RET.REL.NODEC R4 `(_ZN7cutlass13device_kernelIN5flash19enable_sm80_to_sm89INS1_16FlashAttnFwdSm80INS1_25CollectiveMainloopFwdSm80ILi8ELi2ELb1EN4cute5tupleIJNS5_1CILi128EEENS7_ILi96EEENS7_ILi192EEEEEELi192ENS_10bfloat16_tEfNS_4arch4Sm80ELb1ELb0ELb1ELb0ELb0ELb0ELb1ELb0EEENS1_21CollectiveEpilogueFwdINS6_IJS8_SA_S9_EEENS6_IJNS7_ILi1EEESI_SI_EEESC_SE_Li256ELb0ELb1ELb0ELb0EEENS1_30DynamicPersistentTileSchedulerILi256ELi256ELb0ELb1ELb0EEEEEEEEEvNT_6ParamsE) ;  /* 0xfffee98004007950 */ /* 0x004fea0003c3ffff */
.L_x_1182:
        /* <DEDUP_REMOVED lines=16> */
.L_x_2634:


//--------------------- .text._ZN7cutlass13device_kernelIN5flash19enable_sm80_to_sm89INS1_16FlashAttnFwdSm80INS1_25CollectiveMainloopFwdSm80ILi8ELi2ELb1EN4cute5tupleIJNS5_1CILi128EEENS7_ILi96EEENS7_ILi192EEEEEELi192ENS_10bfloat16_tEfNS_4arch4Sm80ELb1ELb0ELb1ELb1ELb0ELb0ELb1ELb0EEENS1_21CollectiveEpilogueFwdINS6_IJS8_SA_S9_EEENS6_IJNS7_ILi1EEESI_SI_EEESC_SE_Li256ELb1ELb1ELb0ELb0EEENS1_19SingleTileSchedulerILb1ELb0ELb1ELi128EEEEEEEEEvNT_6ParamsE --------------------------
	.section	.text._ZN7cutlass13device_kernelIN5flash19enable_sm80_to_sm89INS1_16FlashAttnFwdSm80INS1_25CollectiveMainloopFwdSm80ILi8ELi2ELb1EN4cute5tupleIJNS5_1CILi128EEENS7_ILi96EEENS7_ILi192EEEEEELi192ENS_10bfloat16_tEfNS_4arch4Sm80ELb1ELb0ELb1ELb1ELb0ELb0ELb1ELb0EEENS1_21CollectiveEpilogueFwdINS6_IJS8_SA_S9_EEENS6_IJNS7_ILi1EEESI_SI_EEESC_SE_Li256ELb1ELb1ELb0ELb0EEENS1_19SingleTileSchedulerILb1ELb0ELb1ELi128EEEEEEEEEvNT_6ParamsE,"ax",@progbits
	.sectioninfo	@"SHI_REGISTERS=255"
	.align	128
.text._ZN7cutlass13device_kernelIN5flash19enable_sm80_to_sm89INS1_16FlashAttnFwdSm80INS1_25CollectiveMainloopFwdSm80ILi8ELi2ELb1EN4cute5tupleIJNS5_1CILi128EEENS7_ILi96EEENS7_ILi192EEEEEELi192ENS_10bfloat16_tEfNS_4arch4Sm80ELb1ELb0ELb1ELb1ELb0ELb0ELb1ELb0EEENS1_21CollectiveEpilogueFwdINS6_IJS8_SA_S9_EEENS6_IJNS7_ILi1EEESI_SI_EEESC_SE_Li256ELb1ELb1ELb0ELb0EEENS1_19SingleTileSchedulerILb1ELb0ELb1ELi128EEEEEEEEEvNT_6ParamsE:
        .type           _ZN7cutlass13device_kernelIN5flash19enable_sm80_to_sm89INS1_16FlashAttnFwdSm80INS1_25CollectiveMainloopFwdSm80ILi8ELi2ELb1EN4cute5tupleIJNS5_1CILi128EEENS7_ILi96EEENS7_ILi192EEEEEELi192ENS_10bfloat16_tEfNS_4arch4Sm80ELb1ELb0ELb1ELb1ELb0ELb0ELb1ELb0EEENS1_21CollectiveEpilogueFwdINS6_IJS8_SA_S9_EEENS6_IJNS7_ILi1EEESI_SI_EEESC_SE_Li256ELb1ELb1ELb0ELb0EEENS1_19SingleTileSchedulerILb1ELb0ELb1ELi128EEEEEEEEEvNT_6ParamsE,@function
        .size           _ZN7cutlass13device_kernelIN5flash19enable_sm80_to_sm89INS1_16FlashAttnFwdSm80INS1_25CollectiveMainloopFwdSm80ILi8ELi2ELb1EN4cute5tupleIJNS5_1CILi128EEENS7_ILi96EEENS7_ILi192EEEEEELi192ENS_10bfloat16_tEfNS_4arch4Sm80ELb1ELb0ELb1ELb1ELb0ELb0ELb1ELb0EEENS1_21CollectiveEpilogueFwdINS6_IJS8_SA_S9_EEENS6_IJNS7_ILi1EEESI_SI_EEESC_SE_Li256ELb1ELb1ELb0ELb0EEENS1_19SingleTileSchedulerILb1ELb0ELb1ELi128EEEEEEEEEvNT_6ParamsE,(.L_x_2637 - _ZN7cutlass13device_kernelIN5flash19enable_sm80_to_sm89INS1_16FlashAttnFwdSm80INS1_25CollectiveMainloopFwdSm80ILi8ELi2ELb1EN4cute5tupleIJNS5_1CILi128EEENS7_ILi96EEENS7_ILi192EEEEEELi192ENS_10bfloat16_tEfNS_4arch4Sm80ELb1ELb0ELb1ELb1ELb0ELb0ELb1ELb0EEENS1_21CollectiveEpilogueFwdINS6_IJS8_SA_S9_EEENS6_IJNS7_ILi1EEESI_SI_EEESC_SE_Li256ELb1ELb1ELb0ELb0EEENS1_19SingleTileSchedulerILb1ELb0ELb1ELi128EEEEEEEEEvNT_6ParamsE)
        .other          _ZN7cutlass13device_kernelIN5flash19enable_sm80_to_sm89INS1_16FlashAttnFwdSm80INS1_25CollectiveMainloopFwdSm80ILi8ELi2ELb1EN4cute5tupleIJNS5_1CILi128EEENS7_ILi96EEENS7_ILi192EEEEEELi192ENS_10bfloat16_tEfNS_4arch4Sm80ELb1ELb0ELb1ELb1ELb0ELb0ELb1ELb0EEENS1_21CollectiveEpilogueFwdINS6_IJS8_SA_S9_EEENS6_IJNS7_ILi1EEESI_SI_EEESC_SE_Li256ELb1ELb1ELb0ELb0EEENS1_19SingleTileSchedulerILb1ELb0ELb1ELi128EEEEEEEEEvNT_6ParamsE,@"STO_CUDA_ENTRY STV_DEFAULT"
_ZN7cutlass13device_kernelIN5flash19enable_sm80_to_sm89INS1_16FlashAttnFwdSm80INS1_25CollectiveMainloopFwdSm80ILi8ELi2ELb1EN4cute5tupleIJNS5_1CILi128EEENS7_ILi96EEENS7_ILi192EEEEEELi192ENS_10bfloat16_tEfNS_4arch4Sm80ELb1ELb0ELb1ELb1ELb0ELb0ELb1ELb0EEENS1_21CollectiveEpilogueFwdINS6_IJS8_SA_S9_EEENS6_IJNS7_ILi1EEESI_SI_EEESC_SE_Li256ELb1ELb1ELb0ELb0EEENS1_19SingleTileSchedulerILb1ELb0ELb1ELi128EEEEEEEEEvNT_6ParamsE:
        /* <DEDUP_REMOVED lines=17> */
.L_x_1184:
        /* <DEDUP_REMOVED lines=8> */
.L_x_1186:
[----:B------:R-:W-:-:S04]  /*0190*/  MOV R0, c[0x0][0x54c] ;  /* 0x0001530000007a02 */ /* 0x000fc80000000f00 */
.L_x_1185:
[----:B------:R-:W-:Y:S01]  /*01a0*/  USHF.L.U32 UR8, UR8, 0x7, URZ ;  /* 0x0000000708087899 */ /* 0x000fe2000800063f */
[----:B-----5:R-:W-:-:S05]  /*01b0*/  IMAD R0, R0, c[0x0][0x548], RZ ;  /* 0x0001520000007a24 */ /* 0x020fca00078e02ff */
[----:B------:R-:W-:-:S04]  /*01c0*/  ISETP.LE.AND P0, PT, R0, UR8, PT ;  /* 0x0000000800007c0c */ /* 0x000fc8000bf03270 */
[----:B------:R-:W-:-:S05]  /*01d0*/  SEL R0, R5, 0xffffffff, !P0 ;  /* 0xffffffff05007807 */ /* 0x000fca0004000000 */
[----:B------:R2:W-:Y:S01]  /*01e0*/  STL [R1+0x3c], R0 ;  /* 0x00003c0001007387 */ /* 0x0005e20000100800 */
[----:B------:R-:W-:Y:S05]  /*01f0*/  BRA `(.L_x_1187) ;  /* 0x0000013000007947 */ /* 0x000fea0003800000 */
.L_x_1183:
[----:B------:R-:W-:-:S04]  /*0200*/  ISETP.NE.U32.AND P0, PT, RZ, c[0x0][0x568], PT ;  /* 0x00015a00ff007a0c */ /* 0x000fc80003f05070 */
[----:B------:R-:W-:-:S13]  /*0210*/  ISETP.NE.AND.EX P0, PT, RZ, c[0x0][0x56c], PT, P0 ;  /* 0x00015b00ff007a0c */ /* 0x000fda0003f05300 */
[----:B------:R-:W-:Y:S05]  /*0220*/  @!P0 BRA `(.L_x_1188) ;  /* 0x0000002000008947 */ /* 0x000fea0003800000 */
[----:B------:R1:W5:Y:S01]  /*0230*/  LDG.E R0, [R2.64] ;  /* 0x0000001802007981 */ /* 0x000362000c1e1900 */
[----:B------:R-:W-:Y:S05]  /*0240*/  BRA `(.L_x_1189) ;  /* 0x0000009000007947 */ /* 0x000fea0003800000 */
.L_x_1188:
        /* <DEDUP_REMOVED lines=8> */
.L_x_1190:
[----:B------:R-:W-:-:S04]  /*02d0*/  MOV R0, c[0x0][0x54c] ;  /* 0x0001530000007a02 */ /* 0x000fc80000000f00 */
.L_x_1189:
[----:B------:R-:W-:Y:S01]  /*02e0*/  USHF.L.U32 UR8, UR8, 0x7, URZ ;  /* 0x0000000708087899 */ /* 0x000fe2000800063f */
[----:B-----5:R-:W-:-:S05]  /*02f0*/  IMAD R0, R0, c[0x0][0x548], RZ ;  /* 0x0001520000007a24 */ /* 0x020fca00078e02ff */
[----:B------:R-:W-:-:S04]  /*0300*/  ISETP.LE.AND P0, PT, R0, UR8, PT ;  /* 0x0000000800007c0c */ /* 0x000fc8000bf03270 */
[----:B------:R-:W-:-:S05]  /*0310*/  SEL R0, R5, 0xffffffff, !P0 ;  /* 0xffffffff05007807 */ /* 0x000fca0004000000 */
[----:B------:R2:W-:Y:S04]  /*0320*/  STL [R1+0x3c], R0 ;  /* 0x00003c0001007387 */ /* 0x0005e80000100800 */
.L_x_1187:
        /* <DEDUP_REMOVED lines=32> */
.L_x_1191:
[----:B------:R-:W-:-:S04]  /*0530*/  ISETP.NE.U32.AND P0, PT, RZ, c[0x0][0x368], PT ;  /* 0x0000da00ff007a0c */ /* 0x000fc80003f05070 */
[----:B------:R-:W-:-:S13]  /*0540*/  ISETP.NE.AND.EX P0, PT, RZ, c[0x0][0x36c], PT, P0 ;  /* 0x0000db00ff007a0c */ /* 0x000fda0003f05300 */
[----:B------:R-:W-:Y:S05]  /*0550*/  @!P0 BRA `(.L_x_1192) ;  /* 0x0000004000008947 */ /* 0x000fea0003800000 */
[----:B------:R-:W-:-:S05]  /*0560*/  IMAD.WIDE R2, R39, R26, c[0x0][0x368] ;  /* 0x0000da0027027625 */ /* 0x000fca00078e021a */
[----:B------:R-:W2:Y:S02]  /*0570*/  LDG.E R0, [R2.64] ;  /* 0x0000001802007981 */ /* 0x000ea4000c1e1900 */
[----:B--2---:R1:W2:Y:S02]  /*0580*/  R2UR UR14, R0 ;  /* 0x00000000000e73c2 */ /* 0x0042a400000e0000 */
[----:B-12---:R-:W-:Y:S05]  /*0590*/  BRA `(.L_x_1193) ;  /* 0x0000006000007947 */ /* 0x006fea0003800000 */
.L_x_1192:
[----:B------:R-:W-:Y:S05]  /*05a0*/  @!P6 BRA `(.L_x_1193) ;  /* 0x000000500000e947 */ /* 0x000fea0003800000 */
[----:B------:R1:W2:Y:S04]  /*05b0*/  LDG.E R0, [R2.64] ;  /* 0x0000001802007981 */ /* 0x0002a8000c1e1900 */
[----:B-1----:R-:W3:Y:S01]  /*05c0*/  LDG.E R2, [R2.64+0x4] ;  /* 0x0000041802027981 */ /* 0x002ee2000c1e1900 */
[----:B--2---:R-:W1:Y:S08]  /*05d0*/  R2UR UR14, R0 ;  /* 0x00000000000e73c2 */ /* 0x004e7000000e0000 */
[----:B---3--:R-:W1:Y:S02]  /*05e0*/  R2UR UR4, R2 ;  /* 0x00000000020473c2 */ /* 0x008e6400000e0000 */
[----:B-1----:R-:W-:-:S06]  /*05f0*/  UIADD3 UR14, -UR14, UR4, URZ ;  /* 0x000000040e0e7290 */ /* 0x002fcc000fffe13f */
.L_x_1193:
[----:B------:R-:W-:Y:S01]  /*0600*/  ULDC UR4, c[0x0][0x2c4] ;  /* 0x0000b10000047ab9 */ /* 0x000fe20000000800 */
[----:B-----5:R-:W-:Y:S01]  /*0610*/  IADD3 R10, R7, UR6, RZ ;  /* 0x00000006070a7c10 */ /* 0x020fe2000fffe0ff */
[----:B------:R-:W-:Y:S01]  /*0620*/  UISETP.NE.AND UP2, UPT, UR4, 0x1, UPT ;  /* 0x000000010400788c */ /* 0x000fe2000bf45270 */
[----:B------:R-:W-:Y:S01]  /*0630*/  PLOP3.LUT P1, PT, PT, PT, PT, 0x80, 0x0 ;  /* 0x000000000000781c */ /* 0x000fe20003f2f070 */
[----:B------:R-:W-:Y:S01]  /*0640*/  UIADD3 UR14, -UR6, UR14, URZ ;  /* 0x0000000e060e7290 */ /* 0x000fe2000fffe13f */
[----:B------:R-:W-:Y:S01]  /*0650*/  CS2R R98, SRZ ;  /* 0x0000000000627805 */ /* 0x000fe2000001ff00 */
[----:B------:R-:W-:Y:S01]  /*0660*/  ULDC.64 UR4, c[0x0][0x2c8] ;  /* 0x0000b20000047ab9 */ /* 0x000fe20000000a00 */
[----:B------:R-:W-:Y:S01]  /*0670*/  CS2R R14, SRZ ;  /* 0x00000000000e7805 */ /* 0x000fe2000001ff00 */
[----:B------:R-:W-:Y:S01]  /*0680*/  UIADD3 UR6, UR14, 0x5f, URZ ;  /* 0x0000005f0e067890 */ /* 0x000fe2000fffe03f */
[----:B------:R-:W-:Y:S01]  /*0690*/  IMAD.MOV.U32 R96, RZ, RZ, RZ ;  /* 0x000000ffff607224 */ /* 0x000fe200078e00ff */
[----:B------:R-:W-:Y:S01]  /*06a0*/  CS2R R8, SRZ ;  /* 0x0000000000087805 */ /* 0x000fe2000001ff00 */
[----:B------:R-:W-:Y:S01]  /*06b0*/  IMAD.MOV.U32 R94, RZ, RZ, RZ ;  /* 0x000000ffff5e7224 */ /* 0x000fe200078e00ff */
[----:B------:R-:W-:Y:S01]  /*06c0*/  UIMAD.WIDE UR6, UR6, 0x2aaaaaab, URZ ;  /* 0x2aaaaaab060678a5 */ /* 0x000fe2000f8e023f */
[----:B------:R-:W-:Y:S01]  /*06d0*/  MOV R92, RZ ;  /* 0x000000ff005c7202 */ /* 0x000fe20000000f00 */
[----:B------:R-:W-:Y:S01]  /*06e0*/  @UP2 UIADD3 UR10, UR8, 0x7f, URZ ;  /* 0x0000007f080a2890 */ /* 0x000fe2000fffe03f */
[----:B------:R-:W-:Y:S01]  /*06f0*/  IMAD.MOV.U32 R11, RZ, RZ, RZ ;  /* 0x000000ffff0b7224 */ /* 0x000fe200078e00ff */
[----:B------:R-:W-:Y:S01]  /*0700*/  USHF.R.U32.HI UR6, URZ, 0x1f, UR7 ;  /* 0x0000001f3f067899 */ /* 0x000fe20008011607 */
[----:B------:R-:W-:Y:S01]  /*0710*/  MOV R90, RZ ;  /* 0x000000ff005a7202 */ /* 0x000fe20000000f00 */
[----:B------:R-:W-:Y:S01]  /*0720*/  UIMAD.WIDE.U32 UR10, UR10, UR4, URZ ;  /* 0x000000040a0a72a5 */ /* 0x000fe2000f8e003f */
[----:B------:R-:W-:Y:S01]  /*0730*/  CS2R R12, SRZ ;  /* 0x00000000000c7805 */ /* 0x000fe2000001ff00 */
[----:B------:R-:W-:Y:S01]  /*0740*/  UIADD3 UR4, UR8, 0x7f, URZ ;  /* 0x0000007f08047890 */ /* 0x000fe2000fffe03f */
[----:B------:R-:W-:Y:S01]  /*0750*/  IMAD.MOV.U32 R88, RZ, RZ, RZ ;  /* 0x000000ffff587224 */ /* 0x000fe200078e00ff */
[----:B------:R-:W-:Y:S01]  /*0760*/  @UP2 USHF.R.U32.HI UR4, URZ, UR5, UR11 ;  /* 0x000000053f042299 */ /* 0x000fe2000801160b */
[----:B------:R-:W-:Y:S01]  /*0770*/  MOV R86, RZ ;  /* 0x000000ff00567202 */ /* 0x000fe20000000f00 */
[----:B------:R-:W-:Y:S01]  /*0780*/  UIADD3 UR5, UR14, 0x60, -UR16 ;  /* 0x000000600e057890 */ /* 0x000fe2000fffe810 */
[----:B------:R-:W-:Y:S01]  /*0790*/  CS2R R16, SRZ ;  /* 0x0000000000107805 */ /* 0x000fe2000001ff00 */
[----:B------:R-:W-:Y:S01]  /*07a0*/  ULEA.HI.SX32 UR6, UR7, UR6, 0x1c ;  /* 0x0000000607067291 */ /* 0x000fe2000f8fe23f */
[----:B------:R-:W-:Y:S01]  /*07b0*/  IMAD.MOV.U32 R84, RZ, RZ, RZ ;  /* 0x000000ffff547224 */ /* 0x000fe200078e00ff */
[----:B------:R-:W-:Y:S01]  /*07c0*/  UIADD3 UR4, UR5, UR4, URZ ;  /* 0x0000000405047290 */ /* 0x000fe2000fffe03f */
[----:B------:R-:W-:Y:S01]  /*07d0*/  MOV R82, RZ ;  /* 0x000000ff00527202 */ /* 0x000fe20000000f00 */
[----:B------:R-:W-:Y:S01]  /*07e0*/  CS2R R18, SRZ ;  /* 0x0000000000127805 */ /* 0x000fe2000001ff00 */
[----:B------:R-:W-:Y:S01]  /*07f0*/  IMAD.MOV.U32 R80, RZ, RZ, RZ ;  /* 0x000000ffff507224 */ /* 0x000fe200078e00ff */
[----:B------:R-:W-:Y:S01]  /*0800*/  UIMAD.WIDE UR4, UR4, 0x2aaaaaab, URZ ;  /* 0x2aaaaaab040478a5 */ /* 0x000fe2000f8e023f */
[----:B------:R-:W-:Y:S01]  /*0810*/  MOV R78, RZ ;  /* 0x000000ff004e7202 */ /* 0x000fe20000000f00 */
[----:B------:R-:W-:Y:S01]  /*0820*/  CS2R R20, SRZ ;  /* 0x0000000000147805 */ /* 0x000fe2000001ff00 */
[----:B------:R-:W-:Y:S01]  /*0830*/  IMAD.MOV.U32 R76, RZ, RZ, RZ ;  /* 0x000000ffff4c7224 */ /* 0x000fe200078e00ff */
[----:B------:R-:W-:Y:S01]  /*0840*/  USHF.R.U32.HI UR4, URZ, 0x1f, UR5 ;  /* 0x0000001f3f047899 */ /* 0x000fe20008011605 */
[----:B------:R-:W-:Y:S01]  /*0850*/  MOV R74, RZ ;  /* 0x000000ff004a7202 */ /* 0x000fe20000000f00 */
[----:B------:R-:W-:Y:S01]  /*0860*/  CS2R R22, SRZ ;  /* 0x0000000000167805 */ /* 0x000fe2000001ff00 */
[----:B------:R-:W-:Y:S01]  /*0870*/  IMAD.MOV.U32 R72, RZ, RZ, RZ ;  /* 0x000000ffff487224 */ /* 0x000fe200078e00ff */
[----:B------:R-:W-:Y:S01]  /*0880*/  ULEA.HI.SX32 UR4, UR5, UR4, 0x1c ;  /* 0x0000000405047291 */ /* 0x000fe2000f8fe23f */
[----:B------:R-:W-:Y:S01]  /*0890*/  MOV R70, RZ ;  /* 0x000000ff00467202 */ /* 0x000fe20000000f00 */
[----:B------:R-:W-:Y:S01]  /*08a0*/  CS2R R24, SRZ ;  /* 0x0000000000187805 */ /* 0x000fe2000001ff00 */
[----:B------:R-:W-:Y:S01]  /*08b0*/  IMAD.MOV.U32 R68, RZ, RZ, RZ ;  /* 0x000000ffff447224 */ /* 0x000fe200078e00ff */
[----:B------:R-:W-:Y:S01]  /*08c0*/  UISETP.LT.AND UP0, UPT, UR6, UR4, UPT ;  /* 0x000000040600728c */ /* 0x000fe2000bf01270 */
[----:B------:R-:W-:Y:S01]  /*08d0*/  CS2R R66, SRZ ;  /* 0x0000000000427805 */ /* 0x000fe2000001ff00 */
[----:B------:R-:W-:Y:S01]  /*08e0*/  MOV R64, RZ ;  /* 0x000000ff00407202 */ /* 0x000fe20000000f00 */
[----:B------:R-:W-:Y:S01]  /*08f0*/  CS2R R62, SRZ ;  /* 0x00000000003e7805 */ /* 0x000fe2000001ff00 */
[----:B------:R-:W-:Y:S01]  /*0900*/  USEL UR28, UR6, UR4, UP0 ;  /* 0x00000004061c7287 */ /* 0x000fe20008000000 */
[----:B------:R-:W-:Y:S01]  /*0910*/  IMAD.MOV.U32 R27, RZ, RZ, RZ ;  /* 0x000000ffff1b7224 */ /* 0x000fe200078e00ff */
[----:B------:R-:W-:Y:S01]  /*0920*/  MOV R60, RZ ;  /* 0x000000ff003c7202 */ /* 0x000fe20000000f00 */
[----:B------:R-:W-:Y:S01]  /*0930*/  CS2R R58, SRZ ;  /* 0x00000000003a7805 */ /* 0x000fe2000001ff00 */
[----:B------:R-:W-:Y:S01]  /*0940*/  UISETP.GE.AND UP0, UPT, UR28, 0x1, UPT ;  /* 0x000000011c00788c */ /* 0x000fe2000bf06270 */
[----:B------:R-:W-:Y:S01]  /*0950*/  CS2R R28, SRZ ;  /* 0x00000000001c7805 */ /* 0x000fe2000001ff00 */
[----:B------:R-:W-:Y:S01]  /*0960*/  IMAD.MOV.U32 R56, RZ, RZ, RZ ;  /* 0x000000ffff387224 */ /* 0x000fe200078e00ff */
[----:B------:R-:W-:Y:S01]  /*0970*/  CS2R R54, SRZ ;  /* 0x0000000000367805 */ /* 0x000fe2000001ff00 */
[----:B------:R-:W-:Y:S01]  /*0980*/  MOV R52, RZ ;  /* 0x000000ff00347202 */ /* 0x000fe20000000f00 */
[----:B------:R-:W-:Y:S01]  /*0990*/  CS2R R150, SRZ ;  /* 0x0000000000967805 */ /* 0x000fe2000001ff00 */
[----:B------:R-:W-:Y:S01]  /*09a0*/  PLOP3.LUT P0, PT, PT, PT, UP0, 0x80, 0x0 ;  /* 0x000000000000781c */ /* 0x000fe20003f0f008 */
        /* <DEDUP_REMOVED lines=22> */
[----:B------:R-:W-:Y:S01]  /*0b10*/  IMAD.MOV.U32 R38, RZ, RZ, RZ ;  /* 0x000000ffff267224 */ /* 0x000fe200078e00ff */
[----:B------:R-:W-:Y:S01]  /*0b20*/  MOV R112, RZ ;  /* 0x000000ff00707202 */ /* 0x000fe20000000f00 */
[----:B------:R-:W-:Y:S01]  /*0b30*/  CS2R R110, SRZ ;  /* 0x00000000006e7805 */ /* 0x000fe2000001ff00 */
[----:B------:R-:W-:Y:S01]  /*0b40*/  CS2R R108, SRZ ;  /* 0x00000000006c7805 */ /* 0x000fe2000001ff00 */
[----:B------:R-:W-:Y:S01]  /*0b50*/  CS2R R106, SRZ ;  /* 0x00000000006a7805 */ /* 0x000fe2000001ff00 */
[----:B------:R-:W-:Y:S01]  /*0b60*/  IMAD.MOV.U32 R104, RZ, RZ, RZ ;  /* 0x000000ffff687224 */ /* 0x000fe200078e00ff */
[----:B------:R-:W-:Y:S01]  /*0b70*/  MOV R42, RZ ;  /* 0x000000ff002a7202 */ /* 0x000fe20000000f00 */
[----:B------:R-:W-:Y:S01]  /*0b80*/  IMAD.MOV.U32 R41, RZ, RZ, RZ ;  /* 0x000000ffff297224 */ /* 0x000fe200078e00ff */
[----:B------:R-:W-:Y:S05]  /*0b90*/  @!P0 BRA `(.L_x_1194) ;  /* 0x0000f0f000008947 */ /* 0x000fea0003800000 */
[----:B------:R-:W-:Y:S01]  /*0ba0*/  ISETP.NE.U32.AND P4, PT, RZ, c[0x0][0x340], PT ;  /* 0x0000d000ff007a0c */ /* 0x000fe20003f85070 */
[----:B------:R-:W1:Y:S01]  /*0bb0*/  S2R R15, SR_CTAID.Y ;  /* 0x00000000000f7919 */ /* 0x000e620000002600 */
[----:B------:R-:W-:Y:S01]  /*0bc0*/  SHF.R.S32.HI R110, RZ, 0x1f, R113 ;  /* 0x0000001fff6e7819 */ /* 0x000fe20000011471 */
[----:B------:R-:W-:Y:S01]  /*0bd0*/  UMOV UR10, 0x60 ;  /* 0x00000060000a7882 */ /* 0x000fe20000000000 */
[----:B------:R-:W-:Y:S01]  /*0be0*/  ISETP.NE.AND.EX P4, PT, RZ, c[0x0][0x344], PT, P4 ;  /* 0x0000d100ff007a0c */ /* 0x000fe20003f85340 */
[----:B------:R-:W-:-:S12]  /*0bf0*/  ULDC.64 UR4, c[0x0][0x208] ;  /* 0x0000820000047ab9 */ /* 0x000fd80000000a00 */
[----:B------:R-:W-:-:S05]  /*0c00*/  @P4 IMAD.WIDE R2, R39, R26, c[0x0][0x340] ;  /* 0x0000d00027024625 */ /* 0x000fca00078e021a */
[----:B------:R2:W3:Y:S01]  /*0c10*/  @P4 LDG.E R19, [R2.64] ;  /* 0x0000001802134981 */ /* 0x0004e2000c1e1900 */
[-C--:B------:R-:W-:Y:S01]  /*0c20*/  LEA.HI R34, R110, R113.reuse, RZ, 0x3 ;  /* 0x000000716e227211 */ /* 0x080fe200078f18ff */
[----:B------:R-:W-:Y:S01]  /*0c30*/  UIMAD.WIDE.U32 UR12, UR10, UR4, URZ ;  /* 0x000000040a0c72a5 */ /* 0x000fe2000f8e003f */
[----:B------:R-:W-:Y:S01]  /*0c40*/  SHF.R.S32.HI R0, RZ, 0x1f, R6 ;  /* 0x0000001fff007819 */ /* 0x000fe20000011406 */
[----:B------:R-:W-:Y:S01]  /*0c50*/  UIMAD UR9, UR28, -0x60, UR10 ;  /* 0xffffffa01c0978a4 */ /* 0x000fe2000f8e020a */
[----:B------:R-:W-:Y:S01]  /*0c60*/  SHF.R.S32.HI R12, RZ, 0x3, R34 ;  /* 0x00000003ff0c7819 */ /* 0x000fe20000011422 */
[----:B------:R-:W-:Y:S01]  /*0c70*/  ULDC UR6, c[0x0][0x2c4] ;  /* 0x0000b10000067ab9 */ /* 0x000fe20000000800 */
[----:B------:R-:W-:Y:S01]  /*0c80*/  PLOP3.LUT P1, PT, PT, PT, UP2, 0x80, 0x0 ;  /* 0x000000000000781c */ /* 0x000fe20003f2f028 */
[----:B------:R-:W-:Y:S01]  /*0c90*/  IMAD R0, R0, c[0x0][0x178], RZ ;  /* 0x00005e0000007a24 */ /* 0x000fe200078e02ff */
[----:B------:R-:W-:Y:S01]  /*0ca0*/  PLOP3.LUT P0, PT, PT, PT, UP2, 0x80, 0x0 ;  /* 0x000000000000781c */ /* 0x000fe20003f0f028 */
[----:B------:R-:W-:Y:S01]  /*0cb0*/  IMAD.U32 R8, RZ, RZ, UR12 ;  /* 0x0000000cff087e24 */ /* 0x000fe2000f8e00ff */
[----:B-1----:R-:W-:Y:S01]  /*0cc0*/  SHF.R.S32.HI R20, RZ, 0x1f, R15 ;  /* 0x0000001fff147819 */ /* 0x002fe2000001140f */
[----:B------:R-:W-:Y:S01]  /*0cd0*/  IMAD R0, R6, c[0x0][0x17c], R0 ;  /* 0x00005f0006007a24 */ /* 0x000fe200078e0200 */
[----:B------:R-:W-:Y:S01]  /*0ce0*/  SHF.R.S32.HI R18, RZ, 0x1f, R39 ;  /* 0x0000001fff127819 */ /* 0x000fe20000011427 */
[----:B------:R-:W-:Y:S01]  /*0cf0*/  IMAD.MOV.U32 R33, RZ, RZ, R8 ;  /* 0x000000ffff217224 */ /* 0x000fe200078e0008 */
[----:B------:R-:W-:Y:S01]  /*0d00*/  IADD3 R11, R12, UR8, RZ ;  /* 0x000000080c0b7c10 */ /* 0x000fe2000fffe0ff */
[----:B------:R-:W-:Y:S01]  /*0d10*/  IMAD R7, R20, c[0x0][0x1b8], RZ ;  /* 0x00006e0014077a24 */ /* 0x000fe200078e02ff */
[----:B------:R-:W-:Y:S01]  /*0d20*/  SEL R5, R18, RZ, !P2 ;  /* 0x000000ff12057207 */ /* 0x000fe20005000000 */
[----:B------:R-:W-:Y:S01]  /*0d30*/  UIMAD UR6, UR16, UR6, URZ ;  /* 0x00000006100672a4 */ /* 0x000fe2000f8e023f */
[----:B------:R-:W-:Y:S01]  /*0d40*/  IMAD.U32 R9, RZ, RZ, UR13 ;  /* 0x0000000dff097e24 */ /* 0x000fe2000f8e00ff */
[----:B------:R-:W-:Y:S01]  /*0d50*/  IADD3 R9, R11, 0x20, RZ ;  /* 0x000000200b097810 */ /* 0x000fe20007ffe0ff */
[----:B------:R-:W-:Y:S01]  /*0d60*/  IMAD R7, R15, c[0x0][0x1bc], R7 ;  /* 0x00006f000f077a24 */ /* 0x000fe200078e0207 */
[----:B------:R-:W-:Y:S01]  /*0d70*/  UIADD3 UR15, UR28, -0x1, URZ ;  /* 0xffffffff1c0f7890 */ /* 0x000fe2000fffe03f */
[----:B------:R-:W-:Y:S01]  /*0d80*/  IMAD R5, R5, c[0x0][0x1c0], RZ ;  /* 0x0000700005057a24 */ /* 0x000fe200078e02ff */
[----:B------:R-:W-:Y:S01]  /*0d90*/  BAR.SYNC.DEFER_BLOCKING 0x0 ;  /* 0x0000000000007b1d */ /* 0x000fe20000010000 */
[----:B--2---:R-:W-:Y:S01]  /*0da0*/  LOP3.LUT R2, R34, 0xfffffff8, RZ, 0xc0, !PT ;  /* 0xfffffff822027812 */ /* 0x004fe200078ec0ff */
[----:B------:R-:W-:Y:S01]  /*0db0*/  USHF.R.S32.HI UR11, URZ, 0x1f, UR15 ;  /* 0x0000001f3f0b7899 */ /* 0x000fe2000801140f */
[----:B------:R-:W-:Y:S01]  /*0dc0*/  ISETP.GE.AND P5, PT, R9, UR6, PT ;  /* 0x0000000609007c0c */ /* 0x000fe2000bfa6270 */
[----:B------:R-:W-:Y:S01]  /*0dd0*/  IMAD.MOV.U32 R38, RZ, RZ, c[0x0][0x1e0] ;  /* 0x00007800ff267624 */ /* 0x000fe200078e00ff */
[----:B------:R-:W-:Y:S01]  /*0de0*/  IADD3 R9, R11, 0x60, RZ ;  /* 0x000000600b097810 */ /* 0x000fe20007ffe0ff */
[----:B------:R-:W-:Y:S01]  /*0df0*/  IMAD.IADD R42, R113, 0x1, -R2 ;  /* 0x00000001712a7824 */ /* 0x000fe200078e0a02 */
[----:B------:R-:W-:Y:S01]  /*0e00*/  LEA.HI R109, R110, R113, RZ, 0x5 ;  /* 0x000000716e6d7211 */ /* 0x000fe200078f28ff */
[----:B------:R-:W-:Y:S01]  /*0e10*/  IMAD.WIDE.U32 R2, R6, c[0x0][0x178], RZ ;  /* 0x00005e0006027a25 */ /* 0x000fe200078e00ff */
[----:B------:R-:W-:Y:S01]  /*0e20*/  ISETP.GE.AND P3, PT, R9, UR6, PT ;  /* 0x0000000609007c0c */ /* 0x000fe2000bf66270 */
[----:B------:R-:W-:Y:S01]  /*0e30*/  UISETP.GE.AND UP0, UPT, UR28, 0x2, UPT ;  /* 0x000000021c00788c */ /* 0x000fe2000bf06270 */
[----:B------:R-:W-:Y:S01]  /*0e40*/  STL [R1+0x40], R42 ;  /* 0x0000402a01007387 */ /* 0x000fe20000100800 */
[----:B------:R-:W-:Y:S01]  /*0e50*/  IMAD R4, R42, 0x20, R12 ;  /* 0x000000202a047824 */ /* 0x000fe200078e020c */
[----:B------:R-:W-:Y:S01]  /*0e60*/  SHF.R.S32.HI R108, RZ, 0x5, R109 ;  /* 0x00000005ff6c7819 */ /* 0x000fe2000001146d */
[----:B------:R-:W-:-:S02]  /*0e70*/  IMAD.IADD R3, R3, 0x1, R0 ;  /* 0x0000000103037824 */ /* 0x000fc400078e0200 */
[----:B------:R-:W-:Y:S01]  /*0e80*/  IMAD.MOV.U32 R239, RZ, RZ, 0x20 ;  /* 0x00000020ffef7424 */ /* 0x000fe200078e00ff */
[----:B------:R-:W-:Y:S01]  /*0e90*/  IADD3 R6, R4, UR8, RZ ;  /* 0x0000000804067c10 */ /* 0x000fe2000fffe0ff */
[----:B------:R-:W-:-:S04]  /*0ea0*/  IMAD.WIDE.U32 R2, R15, c[0x0][0x1b8], R2 ;  /* 0x00006e000f027a25 */ /* 0x000fc800078e0002 */
[----:B------:R-:W-:Y:S01]  /*0eb0*/  @P1 IMAD.HI.U32 R0, R6, c[0x0][0x2c8], RZ ;  /* 0x0000b20006001a27 */ /* 0x000fe200078e00ff */
[----:B------:R-:W-:-:S03]  /*0ec0*/  ISETP.GE.AND P1, PT, R11, UR6, PT ;  /* 0x000000060b007c0c */ /* 0x000fc6000bf26270 */
[----:B------:R-:W-:Y:S01]  /*0ed0*/  IMAD.MOV.U32 R4, RZ, RZ, R6 ;  /* 0x000000ffff047224 */ /* 0x000fe200078e0006 */
[----:B------:R-:W-:Y:S01]  /*0ee0*/  @P0 SHF.R.U32.HI R4, RZ, c[0x0][0x2cc], R0 ;  /* 0x0000b300ff040a19 */ /* 0x000fe20000011600 */
[----:B------:R-:W-:Y:S01]  /*0ef0*/  IMAD.IADD R3, R3, 0x1, R7 ;  /* 0x0000000103037824 */ /* 0x000fe200078e0207 */
[----:B------:R-:W-:-:S03]  /*0f00*/  SEL R0, R39, RZ, !P2 ;  /* 0x000000ff27007207 */ /* 0x000fc60005000000 */
[--C-:B------:R-:W-:Y:S02]  /*0f10*/  IMAD.MOV R8, RZ, RZ, -R4.reuse ;  /* 0x000000ffff087224 */ /* 0x100fe400078e0a04 */
[C---:B------:R-:W-:Y:S01]  /*0f20*/  IMAD R7, R0.reuse, c[0x0][0x1c4], R5 ;  /* 0x0000710000077a24 */ /* 0x040fe200078e0205 */
[----:B------:R-:W-:Y:S01]  /*0f30*/  SHF.R.S32.HI R5, RZ, 0x1f, R4 ;  /* 0x0000001fff057819 */ /* 0x000fe20000011404 */
[----:B------:R-:W-:-:S04]  /*0f40*/  IMAD.WIDE.U32 R2, R0, c[0x0][0x1c0], R2 ;  /* 0x0000700000027a25 */ /* 0x000fc800078e0002 */
[----:B------:R-:W-:Y:S02]  /*0f50*/  IMAD.U32 R0, RZ, RZ, UR9 ;  /* 0x00000009ff007e24 */ /* 0x000fe4000f8e00ff */
[----:B------:R-:W-:Y:S01]  /*0f60*/  IMAD R8, R8, c[0x0][0x2c4], R6 ;  /* 0x0000b10008087a24 */ /* 0x000fe200078e0206 */
[----:B------:R-:W-:Y:S01]  /*0f70*/  SHF.R.S32.HI R6, RZ, 0x1f, R10 ;  /* 0x0000001fff067819 */ /* 0x000fe2000001140a */
[----:B------:R-:W-:Y:S01]  /*0f80*/  IMAD.IADD R3, R3, 0x1, R7 ;  /* 0x0000000103037824 */ /* 0x000fe200078e0207 */
[----:B------:R-:W-:Y:S02]  /*0f90*/  IADD3 R10, P0, R10, R12, RZ ;  /* 0x0000000c0a0a7210 */ /* 0x000fe40007f1e0ff */
[----:B------:R-:W-:Y:S01]  /*0fa0*/  IADD3 R28, R0, UR14, -R12 ;  /* 0x0000000e001c7c10 */ /* 0x000fe2000fffe80c */
[----:B------:R-:W-:Y:S01]  /*0fb0*/  IMAD R0, R5, c[0x0][0x1b0], RZ ;  /* 0x00006c0005007a24 */ /* 0x000fe200078e02ff */
[C---:B------:R-:W-:Y:S01]  /*0fc0*/  LEA.HI.X.SX32 R14, R12.reuse, R6, 0x1, P0 ;  /* 0x000000060c0e7211 */ /* 0x040fe200000f0eff */
[----:B------:R-:W-:Y:S01]  /*0fd0*/  IMAD.SHL.U32 R6, R12, 0x40, RZ ;  /* 0x000000400c067824 */ /* 0x000fe200078e00ff */
[----:B------:R-:W-:Y:S01]  /*0fe0*/  IADD3 R12, R11, 0x40, RZ ;  /* 0x000000400b0c7810 */ /* 0x000fe20007ffe0ff */
[----:B------:R-:W-:-:S02]  /*0ff0*/  IMAD R13, R4, c[0x0][0x1b4], R0 ;  /* 0x00006d00040d7a24 */ /* 0x000fc400078e0200 */
[----:B------:R-:W-:Y:S01]  /*1000*/  IMAD.WIDE.U32 R4, R4, c[0x0][0x1b0], R2 ;  /* 0x00006c0004047a25 */ /* 0x000fe200078e0002 */
[----:B------:R-:W-:Y:S02]  /*1010*/  LOP3.LUT R0, R6, 0x1c0, RZ, 0xc0, !PT ;  /* 0x000001c006007812 */ /* 0x000fe400078ec0ff */
[----:B------:R-:W-:Y:S01]  /*1020*/  SHF.R.S32.HI R3, RZ, 0x1f, R8 ;  /* 0x0000001fff037819 */ /* 0x000fe20000011408 */
[----:B------:R-:W-:Y:S01]  /*1030*/  IMAD.SHL.U32 R2, R42, 0x8, RZ ;  /* 0x000000082a027824 */ /* 0x000fe200078e00ff */
[----:B------:R-:W-:Y:S01]  /*1040*/  SHF.R.U32.HI R6, RZ, 0x3, R0 ;  /* 0x00000003ff067819 */ /* 0x000fe20000011600 */
[----:B------:R-:W-:Y:S01]  /*1050*/  IMAD.IADD R5, R5, 0x1, R13 ;  /* 0x0000000105057824 */ /* 0x000fe200078e020d */
[----:B------:R-:W-:Y:S01]  /*1060*/  ISETP.GE.AND P2, PT, R12, UR6, PT ;  /* 0x000000060c007c0c */ /* 0x000fe2000bf46270 */
[----:B------:R-:W-:Y:S01]  /*1070*/  ULDC.64 UR6, c[0x0][0x1e0] ;  /* 0x0000780000067ab9 */ /* 0x000fe20000000a00 */
[--C-:B------:R-:W-:Y:S01]  /*1080*/  LOP3.LUT R7, R0, 0x38, R2.reuse, 0xf8, !PT ;  /* 0x0000003800077812 */ /* 0x100fe200078ef802 */
[----:B------:R-:W-:Y:S01]  /*1090*/  IMAD R0, R3, c[0x0][0x1a8], RZ ;  /* 0x00006a0003007a24 */ /* 0x000fe200078e02ff */
[----:B------:R-:W-:Y:S01]  /*10a0*/  SHF.R.S32.HI R3, RZ, 0x1f, R2 ;  /* 0x0000001fff037819 */ /* 0x000fe20000011402 */
[----:B------:R-:W-:Y:S01]  /*10b0*/  IMAD.WIDE.U32 R4, R8, c[0x0][0x1a8], R4 ;  /* 0x00006a0008047a25 */ /* 0x000fe200078e0004 */
[----:B------:R-:W-:Y:S01]  /*10c0*/  LOP3.LUT R13, R7, R6, RZ, 0x3c, !PT ;  /* 0x00000006070d7212 */ /* 0x000fe200078e3cff */
[----:B------:R-:W-:Y:S01]  /*10d0*/  UIMAD.WIDE.U32 UR18, UR10, UR6, URZ ;  /* 0x000000060a1272a5 */ /* 0x000fe2000f8e003f */
[----:B------:R-:W-:Y:S01]  /*10e0*/  IADD3 R31, R2, 0x40, RZ ;  /* 0x00000040021f7810 */ /* 0x000fe20007ffe0ff */
[----:B------:R-:W-:Y:S01]  /*10f0*/  IMAD R7, R8, c[0x0][0x1ac], R0 ;  /* 0x00006b0008077a24 */ /* 0x000fe200078e0200 */
[----:B------:R-:W-:Y:S01]  /*1100*/  LEA R17, P0, R4, c[0x0][0x160], 0x1 ;  /* 0x0000580004117a11 */ /* 0x000fe200078008ff */
[----:B------:R-:W-:Y:S01]  /*1110*/  IMAD R0, R14, c[0x0][0x208], RZ ;  /* 0x000082000e007a24 */ /* 0x000fe200078e02ff */
[----:B------:R-:W-:Y:S01]  /*1120*/  IADD3 R32, R2, 0x80, RZ ;  /* 0x0000008002207810 */ /* 0x000fe20007ffe0ff */
[----:B------:R-:W-:Y:S01]  /*1130*/  IMAD R6, R14, c[0x0][0x1e0], RZ ;  /* 0x000078000e067a24 */ /* 0x000fe200078e02ff */
[----:B------:R-:W-:Y:S01]  /*1140*/  LEA.HI R14, R110, R113, RZ, 0x6 ;  /* 0x000000716e0e7211 */ /* 0x000fe200078f30ff */
[----:B------:R-:W-:Y:S01]  /*1150*/  IMAD R12, R10, c[0x0][0x20c], R0 ;  /* 0x000083000a0c7a24 */ /* 0x000fe200078e0200 */
[----:B------:R-:W-:Y:S01]  /*1160*/  UIMAD UR6, UR10, UR7, URZ ;  /* 0x000000070a0672a4 */ /* 0x000fe2000f8e023f */
[----:B------:R-:W-:-:S02]  /*1170*/  IMAD.IADD R0, R5, 0x1, R7 ;  /* 0x0000000105007824 */ /* 0x000fc400078e0207 */
[C---:B------:R-:W-:Y:S01]  /*1180*/  IMAD R11, R10.reuse, c[0x0][0x1e4], R6 ;  /* 0x000079000a0b7a24 */ /* 0x040fe200078e0206 */
[----:B------:R-:W-:Y:S01]  /*1190*/  UIADD3 UR6, UR19, UR6, URZ ;  /* 0x0000000613067290 */ /* 0x000fe2000fffe03f */
[----:B------:R-:W-:Y:S01]  /*11a0*/  IMAD.WIDE.U32 R8, R10, c[0x0][0x1e0], R2 ;  /* 0x000078000a087a25 */ /* 0x000fe200078e0002 */
[----:B------:R-:W-:Y:S02]  /*11b0*/  LEA.HI.X R16, R4, c[0x0][0x164], R0, 0x1, P0 ;  /* 0x0000590004107a11 */ /* 0x000fe400000f0c00 */
[----:B------:R-:W-:Y:S01]  /*11c0*/  SHFL.IDX PT, R4, R17, RZ, 0x181f ;  /* 0x00181fff11047589 */ /* 0x000fe200000e0000 */
[----:B------:R-:W-:Y:S01]  /*11d0*/  IMAD.SHL.U32 R0, R14, 0x8, RZ ;  /* 0x000000080e007824 */ /* 0x000fe200078e00ff */
[----:B------:R-:W-:Y:S01]  /*11e0*/  ISETP.GE.AND P0, PT, R31, c[0x0][0x198], PT ;  /* 0x000066001f007a0c */ /* 0x000fe20003f06270 */
[----:B------:R-:W-:Y:S01]  /*11f0*/  IMAD.WIDE.U32 R6, R10, c[0x0][0x208], R2 ;  /* 0x000082000a067a25 */ /* 0x000fe200078e0002 */
[----:B------:R-:W1:Y:S01]  /*1200*/  SHFL.IDX PT, R5, R16, RZ, 0x181f ;  /* 0x00181fff10057589 */ /* 0x000e6200000e0000 */
[----:B------:R-:W-:Y:S01]  /*1210*/  UIMAD UR7, UR6, UR15, URZ ;  /* 0x0000000f060772a4 */ /* 0x000fe2000f8e023f */
[----:B------:R-:W-:Y:S01]  /*1220*/  LOP3.LUT R24, R13, 0xfffffe00, R0, 0xf8, !PT ;  /* 0xfffffe000d187812 */ /* 0x000fe200078ef800 */
[----:B------:R-:W-:-:S02]  /*1230*/  IMAD R10, R20, c[0x0][0x1e8], RZ ;  /* 0x00007a00140a7a24 */ /* 0x000fc400078e02ff */
[----:B------:R-:W-:Y:S01]  /*1240*/  IMAD.IADD R9, R9, 0x1, R11 ;  /* 0x0000000109097824 */ /* 0x000fe200078e020b */
[----:B------:R-:W-:Y:S01]  /*1250*/  UIMAD UR7, UR11, UR18, UR7 ;  /* 0x000000120b0772a4 */ /* 0x000fe2000f8e0207 */
[C---:B------:R-:W-:Y:S01]  /*1260*/  IMAD R0, R15.reuse, c[0x0][0x1ec], R10 ;  /* 0x00007b000f007a24 */ /* 0x040fe200078e020a */
[----:B------:R-:W-:Y:S01]  /*1270*/  STL [R1+0x38], R24 ;  /* 0x0000381801007387 */ /* 0x000fe20000100800 */
[----:B------:R-:W-:-:S04]  /*1280*/  IMAD.WIDE.U32 R8, R15, c[0x0][0x1e8], R8 ;  /* 0x00007a000f087a25 */ /* 0x000fc800078e0008 */
[----:B------:R-:W-:Y:S02]  /*1290*/  IMAD.IADD R7, R7, 0x1, R12 ;  /* 0x0000000107077824 */ /* 0x000fe400078e020c */
[----:B------:R-:W-:Y:S01]  /*12a0*/  IMAD.IADD R21, R9, 0x1, R0 ;  /* 0x0000000109157824 */ /* 0x000fe200078e0200 */
[----:B------:R-:W-:Y:S01]  /*12b0*/  @!P1 SHF.R.S32.HI R0, RZ, 0x1f, R31 ;  /* 0x0000001fff009819 */ /* 0x000fe2000001141f */
[----:B------:R-:W-:Y:S01]  /*12c0*/  IMAD.WIDE.U32 R10, R15, c[0x0][0x210], R6 ;  /* 0x000084000f0a7a25 */ /* 0x000fe200078e0006 */
[----:B------:R-:W-:Y:S02]  /*12d0*/  @!P1 SHF.R.S32.HI R9, RZ, 0x1f, R32 ;  /* 0x0000001fff099819 */ /* 0x000fe40000011420 */
[----:B------:R-:W-:Y:S01]  /*12e0*/  @!P1 LEA.HI R6, R0, R31, RZ, 0x3 ;  /* 0x0000001f00069211 */ /* 0x000fe200078f18ff */
[----:B------:R-:W-:Y:S01]  /*12f0*/  IMAD R12, R20, c[0x0][0x210], RZ ;  /* 0x00008400140c7a24 */ /* 0x000fe200078e02ff */
[----:B------:R-:W-:Y:S01]  /*1300*/  @!P1 LEA.HI R0, R9, R32, RZ, 0x3 ;  /* 0x0000002009009211 */ /* 0x000fe200078f18ff */
[----:B------:R-:W-:Y:S01]  /*1310*/  IMAD.MOV.U32 R20, RZ, RZ, R8 ;  /* 0x000000ffff147224 */ /* 0x000fe200078e0008 */
[----:B------:R-:W-:Y:S01]  /*1320*/  @!P1 LOP3.LUT R6, R6, 0xfffffff8, RZ, 0xc0, !PT ;  /* 0xfffffff806069812 */ /* 0x000fe200078ec0ff */
[----:B------:R-:W-:Y:S01]  /*1330*/  IMAD R12, R15, c[0x0][0x214], R12 ;  /* 0x000085000f0c7a24 */ /* 0x000fe200078e020c */
[----:B------:R-:W-:Y:S01]  /*1340*/  SHFL.IDX PT, R8, R17, 0x1, 0x181f ;  /* 0x00381f0011087f89 */ /* 0x000fe200000e0000 */
[----:B------:R-:W-:Y:S01]  /*1350*/  @!P1 LOP3.LUT R0, R0, 0xfffffff8, RZ, 0xc0, !PT ;  /* 0xfffffff800009812 */ /* 0x000fe200078ec0ff */
[----:B------:R-:W-:-:S02]  /*1360*/  IMAD.MOV.U32 R22, RZ, RZ, R10 ;  /* 0x000000ffff167224 */ /* 0x000fc400078e000a */
[----:B-1----:R-:W-:Y:S01]  /*1370*/  @!P1 IMAD.WIDE R14, R6, 0x2, R4 ;  /* 0x00000002060e9825 */ /* 0x002fe200078e0204 */
[----:B------:R-:W1:Y:S03]  /*1380*/  SHFL.IDX PT, R9, R16, 0x1, 0x181f ;  /* 0x00381f0010097f89 */ /* 0x000e6600000e0000 */
[----:B------:R-:W-:Y:S02]  /*1390*/  IMAD.IADD R23, R11, 0x1, R12 ;  /* 0x000000010b177824 */ /* 0x000fe400078e020c */
[----:B------:R-:W-:Y:S01]  /*13a0*/  @!P1 IMAD.WIDE R12, R0, 0x2, R4 ;  /* 0x00000002000c9825 */ /* 0x000fe200078e0204 */
[----:B------:R-:W-:-:S03]  /*13b0*/  @!P5 SHF.R.S32.HI R0, RZ, 0x1f, R32 ;  /* 0x0000001fff00d819 */ /* 0x000fc60000011420 */
[----:B------:R-:W-:Y:S01]  /*13c0*/  IMAD.SHL.U32 R35, R24, 0x2, RZ ;  /* 0x0000000218237824 */ /* 0x000fe200078e00ff */
[----:B------:R-:W-:-:S04]  /*13d0*/  @!P5 LEA.HI R0, R0, R32, RZ, 0x3 ;  /* 0x000000200000d211 */ /* 0x000fc800078f18ff */
[----:B------:R-:W-:Y:S01]  /*13e0*/  @!P5 LOP3.LUT R0, R0, 0xfffffff8, RZ, 0xc0, !PT ;  /* 0xfffffff80000d812 */ /* 0x000fe200078ec0ff */
[----:B------:R-:W-:Y:S04]  /*13f0*/  STL [R1+0x8], R35 ;  /* 0x0000082301007387 */ /* 0x000fe80000100800 */
[----:B-1----:R-:W-:Y:S01]  /*1400*/  @!P5 IMAD.WIDE R24, R0, 0x2, R8 ;  /* 0x000000020018d825 */ /* 0x002fe200078e0208 */
[----:B------:R-:W-:-:S03]  /*1410*/  @!P2 SHF.R.S32.HI R0, RZ, 0x1f, R32 ;  /* 0x0000001fff00a819 */ /* 0x000fc60000011420 */
[--C-:B---3--:R-:W-:Y:S01]  /*1420*/  @P4 IMAD.MOV.U32 R6, RZ, RZ, R19.reuse ;  /* 0x000000ffff064224 */ /* 0x108fe200078e0013 */
[----:B------:R-:W-:Y:S01]  /*1430*/  @P4 SHF.R.S32.HI R7, RZ, 0x1f, R19 ;  /* 0x0000001fff074819 */ /* 0x000fe20000011413 */
[----:B------:R-:W-:Y:S02]  /*1440*/  @!P4 IMAD.MOV.U32 R6, RZ, RZ, R39 ;  /* 0x000000ffff06c224 */ /* 0x000fe400078e0027 */
[----:B------:R-:W-:Y:S01]  /*1450*/  @!P4 IMAD.MOV.U32 R7, RZ, RZ, R18 ;  /* 0x000000ffff07c224 */ /* 0x000fe200078e0012 */
[----:B------:R-:W-:Y:S01]  /*1460*/  @!P1 LEA R10, P4, R2, R4, 0x1 ;  /* 0x00000004020a9211 */ /* 0x000fe200078808ff */
[----:B------:R-:W-:Y:S01]  /*1470*/  IMAD.MOV.U32 R39, RZ, RZ, c[0x0][0x1e4] ;  /* 0x00007900ff277624 */ /* 0x000fe200078e00ff */
[----:B------:R-:W-:Y:S01]  /*1480*/  SEL R30, R6, RZ, !P6 ;  /* 0x000000ff061e7207 */ /* 0x000fe20007000000 */
[----:B------:R-:W-:Y:S01]  /*1490*/  SHFL.IDX PT, R4, R17, 0x3, 0x181f ;  /* 0x00781f0011047f89 */ /* 0x000fe200000e0000 */
[----:B------:R-:W-:Y:S02]  /*14a0*/  @!P5 SHF.R.S32.HI R6, RZ, 0x1f, R31 ;  /* 0x0000001fff06d819 */ /* 0x000fe4000001141f */
[----:B------:R-:W-:Y:S01]  /*14b0*/  @!P1 LEA.HI.X R11, R2, R5, R3, 0x1, P4 ;  /* 0x00000005020b9211 */ /* 0x000fe200020f0c03 */
[----:B------:R-:W-:Y:S01]  /*14c0*/  IMAD.WIDE.U32 R20, R30, c[0x0][0x1f0], R20 ;  /* 0x00007c001e147a25 */ /* 0x000fe200078e0014 */
[----:B------:R-:W-:-:S02]  /*14d0*/  @!P5 LEA.HI R6, R6, R31, RZ, 0x3 ;  /* 0x0000001f0606d211 */ /* 0x000fc400078f18ff */
[----:B------:R-:W-:Y:S01]  /*14e0*/  SEL R29, R7, RZ, !P6 ;  /* 0x000000ff071d7207 */ /* 0x000fe20007000000 */
[----:B------:R-:W-:Y:S01]  /*14f0*/  IMAD.MOV.U32 R40, RZ, RZ, R20 ;  /* 0x000000ffff287224 */ /* 0x000fe200078e0014 */
[----:B------:R-:W-:Y:S01]  /*1500*/  @!P5 LOP3.LUT R5, R6, 0xfffffff8, RZ, 0xc0, !PT ;  /* 0xfffffff80605d812 */ /* 0x000fe200078ec0ff */
[----:B------:R-:W-:Y:S01]  /*1510*/  SHFL.IDX PT, R7, R16, 0x2, 0x181f ;  /* 0x00581f0010077f89 */ /* 0x000fe200000e0000 */
[----:B------:R-:W-:Y:S02]  /*1520*/  ISETP.GE.AND P6, PT, R2, c[0x0][0x198], PT ;  /* 0x0000660002007a0c */ /* 0x000fe40003fc6270 */
[----:B------:R-:W-:Y:S01]  /*1530*/  ISETP.GE.AND P4, PT, R32, c[0x0][0x198], PT ;  /* 0x0000660020007a0c */ /* 0x000fe20003f86270 */
[----:B------:R-:W1:Y:S01]  /*1540*/  SHFL.IDX PT, R6, R17, 0x2, 0x181f ;  /* 0x00581f0011067f89 */ /* 0x000e6200000e0000 */
[----:B------:R-:W-:-:S03]  /*1550*/  @!P5 IMAD.WIDE R26, R5, 0x2, R8 ;  /* 0x00000002051ad825 */ /* 0x000fc600078e0208 */
[----:B------:R2:W3:Y:S04]  /*1560*/  SHFL.IDX PT, R5, R16, 0x3, 0x181f ;  /* 0x00781f0010057f89 */ /* 0x0004e800000e0000 */
[----:B------:R4:W-:Y:S04]  /*1570*/  STL.64 [R1+0x30], R20 ;  /* 0x0000301401007387 */ /* 0x0009e80000100a00 */
[----:B------:R5:W-:Y:S04]  /*1580*/  @!P1 LDGSTS.E.BYPASS.LTC128B.128 [R35+0x100], [R10.64], !P6 ;  /* 0x001000000a239fae */ /* 0x000be8000f101d58 */
[----:B------:R1:W-:Y:S04]  /*1590*/  @!P1 LDGSTS.E.BYPASS.LTC128B.128 [R35+0x4100], [R14.64], !P0 ;  /* 0x041000000e239fae */ /* 0x0003e8000c101d58 */
[----:B------:R2:W-:Y:S01]  /*15a0*/  @!P1 LDGSTS.E.BYPASS.LTC128B.128 [R35+0x8100], [R12.64], !P4 ;  /* 0x081000000c239fae */ /* 0x0005e2000e101d58 */
[----:B-----5:R-:W-:-:S02]  /*15b0*/  @!P2 SHF.R.S32.HI R10, RZ, 0x1f, R31 ;  /* 0x0000001fff0aa819 */ /* 0x020fc4000001141f */
[----:B------:R-:W-:Y:S02]  /*15c0*/  @!P3 SHF.R.S32.HI R11, RZ, 0x1f, R32 ;  /* 0x0000001fff0bb819 */ /* 0x000fe40000011420 */
[-C--:B------:R-:W-:Y:S02]  /*15d0*/  @!P2 LEA.HI R10, R10, R31.reuse, RZ, 0x3 ;  /* 0x0000001f0a0aa211 */ /* 0x080fe400078f18ff */
[----:B-1----:R-:W-:Y:S02]  /*15e0*/  @!P2 LEA.HI R14, R0, R32, RZ, 0x3 ;  /* 0x00000020000ea211 */ /* 0x002fe400078f18ff */
[----:B--2---:R-:W-:Y:S02]  /*15f0*/  @!P3 SHF.R.S32.HI R13, RZ, 0x1f, R31 ;  /* 0x0000001fff0db819 */ /* 0x004fe4000001141f */
[----:B------:R-:W-:Y:S02]  /*1600*/  @!P5 LEA R12, P1, R2, R8, 0x1 ;  /* 0x00000008020cd211 */ /* 0x000fe400078208ff */
[----:B------:R-:W-:-:S02]  /*1610*/  @!P3 LEA.HI R8, R13, R31, RZ, 0x3 ;  /* 0x0000001f0d08b211 */ /* 0x000fc400078f18ff */
[----:B------:R-:W-:Y:S02]  /*1620*/  @!P2 LOP3.LUT R15, R10, 0xfffffff8, RZ, 0xc0, !PT ;  /* 0xfffffff80a0fa812 */ /* 0x000fe400078ec0ff */
[C---:B------:R-:W-:Y:S02]  /*1630*/  @!P5 LEA.HI.X R13, R2.reuse, R9, R3, 0x1, P1 ;  /* 0x00000009020dd211 */ /* 0x040fe400008f0c03 */
[----:B------:R-:W-:Y:S02]  /*1640*/  @!P2 LEA R10, P1, R2, R6, 0x1 ;  /* 0x00000006020aa211 */ /* 0x000fe400078208ff */
[----:B------:R-:W-:Y:S01]  /*1650*/  @!P3 LEA.HI R0, R11, R32, RZ, 0x3 ;  /* 0x000000200b00b211 */ /* 0x000fe200078f18ff */
[----:B------:R1:W-:Y:S01]  /*1660*/  @!P5 LDGSTS.E.BYPASS.LTC128B.128 [R35+0x1100], [R12.64], !P6 ;  /* 0x011000000c23dfae */ /* 0x0003e2000f101d58 */
[----:B------:R-:W-:Y:S01]  /*1670*/  @!P2 LOP3.LUT R9, R14, 0xfffffff8, RZ, 0xc0, !PT ;  /* 0xfffffff80e09a812 */ /* 0x000fe200078ec0ff */
[----:B------:R-:W-:Y:S01]  /*1680*/  @!P2 IMAD.WIDE R14, R15, 0x2, R6 ;  /* 0x000000020f0ea825 */ /* 0x000fe200078e0206 */
[----:B------:R-:W-:Y:S01]  /*1690*/  @!P3 LOP3.LUT R16, R8, 0xfffffff8, RZ, 0xc0, !PT ;  /* 0xfffffff80810b812 */ /* 0x000fe200078ec0ff */
[----:B------:R2:W-:Y:S01]  /*16a0*/  @!P5 LDGSTS.E.BYPASS.LTC128B.128 [R35+0x5100], [R26.64], !P0 ;  /* 0x051000001a23dfae */ /* 0x0005e2000c101d58 */
[----:B------:R-:W-:Y:S01]  /*16b0*/  @!P2 LEA.HI.X R11, R2, R7, R3, 0x1, P1 ;  /* 0x00000007020ba211 */ /* 0x000fe200008f0c03 */
[----:B------:R-:W-:Y:S01]  /*16c0*/  @!P2 IMAD.WIDE R6, R9, 0x2, R6 ;  /* 0x000000020906a825 */ /* 0x000fe200078e0206 */
[----:B------:R-:W-:Y:S01]  /*16d0*/  @!P3 LOP3.LUT R0, R0, 0xfffffff8, RZ, 0xc0, !PT ;  /* 0xfffffff80000b812 */ /* 0x000fe200078ec0ff */
[----:B------:R2:W-:Y:S01]  /*16e0*/  @!P5 LDGSTS.E.BYPASS.LTC128B.128 [R35+0x9100], [R24.64], !P4 ;  /* 0x091000001823dfae */ /* 0x0005e2000e101d58 */
[----:B------:R-:W-:Y:S01]  /*16f0*/  @!P3 LEA R8, P1, R2, R4, 0x1 ;  /* 0x000000040208b211 */ /* 0x000fe200078208ff */
[----:B---3--:R-:W-:Y:S01]  /*1700*/  @!P3 IMAD.WIDE R16, R16, 0x2, R4 ;  /* 0x000000021010b825 */ /* 0x008fe200078e0204 */
[----:B------:R-:W-:Y:S01]  /*1710*/  ISETP.GE.AND P5, PT, R28, 0x21, PT ;  /* 0x000000211c00780c */ /* 0x000fe20003fa6270 */
[----:B------:R3:W-:Y:S01]  /*1720*/  @!P2 LDGSTS.E.BYPASS.LTC128B.128 [R35+0x2100], [R10.64], !P6 ;  /* 0x021000000a23afae */ /* 0x0007e2000f101d58 */
[----:B------:R-:W-:Y:S01]  /*1730*/  @!P3 LEA.HI.X R9, R2, R5, R3, 0x1, P1 ;  /* 0x000000050209b211 */ /* 0x000fe200008f0c03 */
[----:B------:R-:W-:Y:S01]  /*1740*/  @!P3 IMAD.WIDE R18, R0, 0x2, R4 ;  /* 0x000000020012b825 */ /* 0x000fe200078e0204 */
[----:B------:R-:W-:Y:S01]  /*1750*/  ISETP.GT.AND P1, PT, R28, 0x40, PT ;  /* 0x000000401c00780c */ /* 0x000fe20003f24270 */
[----:B------:R5:W-:Y:S02]  /*1760*/  @!P2 LDGSTS.E.BYPASS.LTC128B.128 [R35+0x6100], [R14.64], !P0 ;  /* 0x061000000e23afae */ /* 0x000be4000c101d58 */
[----:B------:R-:W-:-:S02]  /*1770*/  IMAD R0, R29, c[0x0][0x1f0], RZ ;  /* 0x00007c001d007a24 */ /* 0x000fc400078e02ff */
[----:B------:R1:W-:Y:S01]  /*1780*/  @!P2 LDGSTS.E.BYPASS.LTC128B.128 [R35+0xa100], [R6.64], !P4 ;  /* 0x0a1000000623afae */ /* 0x0003e2000e101d58 */
[----:B------:R-:W-:Y:S02]  /*1790*/  IMAD.U32 R4, RZ, RZ, UR15 ;  /* 0x0000000fff047e24 */ /* 0x000fe4000f8e00ff */
[----:B------:R-:W-:Y:S01]  /*17a0*/  IMAD R0, R30, c[0x0][0x1f4], R0 ;  /* 0x00007d001e007a24 */ /* 0x000fe200078e0200 */
[----:B------:R2:W-:Y:S01]  /*17b0*/  @!P3 LDGSTS.E.BYPASS.LTC128B.128 [R35+0x3100], [R8.64], !P6 ;  /* 0x031000000823bfae */ /* 0x0005e2000f101d58 */
[----:B------:R-:W-:Y:S02]  /*17c0*/  ISETP.GE.AND P6, PT, R28, 0x1, PT ;  /* 0x000000011c00780c */ /* 0x000fe40003fc6270 */
[----:B------:R-:W-:Y:S01]  /*17d0*/  IMAD.IADD R41, R21, 0x1, R0 ;  /* 0x0000000115297824 */ /* 0x000fe200078e0200 */
[----:B------:R2:W-:Y:S01]  /*17e0*/  @!P3 LDGSTS.E.BYPASS.LTC128B.128 [R35+0x7100], [R16.64], !P0 ;  /* 0x071000001023bfae */ /* 0x0005e2000c101d58 */
[----:B----4-:R-:W-:-:S03]  /*17f0*/  IMAD.WIDE.U32 R20, R30, c[0x0][0x218], R22 ;  /* 0x000086001e147a25 */ /* 0x010fc600078e0016 */
[----:B------:R4:W-:Y:S01]  /*1800*/  @!P3 LDGSTS.E.BYPASS.LTC128B.128 [R35+0xb100], [R18.64], !P4 ;  /* 0x0b1000001223bfae */ /* 0x0009e2000e101d58 */
[----:B------:R-:W-:Y:S01]  /*1810*/  IMAD.WIDE.U32 R4, R4, UR18, R40 ;  /* 0x0000001204047c25 */ /* 0x000fe2000f8e0028 */
[----:B------:R-:W-:Y:S02]  /*1820*/  ISETP.GE.AND P4, PT, R2, c[0x0][0x1d4], PT ;  /* 0x0000750002007a0c */ /* 0x000fe40003f86270 */
[----:B------:R-:W-:Y:S01]  /*1830*/  ISETP.GE.AND P3, PT, R31, c[0x0][0x1d4], PT ;  /* 0x000075001f007a0c */ /* 0x000fe20003f66270 */
[----:B------:R-:W0:Y:S01]  /*1840*/  LDGDEPBAR ;  /* 0x00000000000079af */ /* 0x000e220000000000 */
[----:B------:R-:W-:Y:S01]  /*1850*/  IADD3 R0, R5, UR7, RZ ;  /* 0x0000000705007c10 */ /* 0x000fe2000fffe0ff */
[----:B---3--:R-:W-:Y:S01]  /*1860*/  IMAD.WIDE.U32 R10, R38, 0x40, RZ ;  /* 0x00000040260a7825 */ /* 0x008fe200078e00ff */
[----:B------:R-:W-:Y:S01]  /*1870*/  UIMAD UR7, UR10, UR5, URZ ;  /* 0x000000050a0772a4 */ /* 0x000fe2000f8e023f */
[----:B------:R4:W-:Y:S01]  /*1880*/  STL.64 [R1+0x18], R40 ;  /* 0x0000182801007387 */ /* 0x0009e20000100a00 */
[----:B-----5:R-:W-:Y:S01]  /*1890*/  LEA.HI R14, R110, R113, RZ, 0x4 ;  /* 0x000000716e0e7211 */ /* 0x020fe200078f20ff */
[----:B------:R-:W-:Y:S01]  /*18a0*/  IMAD R5, R29, c[0x0][0x218], RZ ;  /* 0x000086001d057a24 */ /* 0x000fe200078e02ff */
[C---:B------:R-:W-:Y:S01]  /*18b0*/  @P1 IADD3 R10, P0, R4.reuse, R10, RZ ;  /* 0x0000000a040a1210 */ /* 0x040fe20007f1e0ff */
[----:B------:R-:W-:Y:S01]  /*18c0*/  UIADD3 UR7, UR13, UR7, URZ ;  /* 0x000000070d077290 */ /* 0x000fe2000fffe03f */
[----:B-1----:R-:W-:Y:S01]  /*18d0*/  @P6 LEA R6, P2, R4, c[0x0][0x1c8], 0x1 ;  /* 0x0000720004066a11 */ /* 0x002fe200078408ff */
[----:B------:R-:W-:Y:S01]  /*18e0*/  IMAD R5, R30, c[0x0][0x21c], R5 ;  /* 0x000087001e057a24 */ /* 0x000fe200078e0205 */
[----:B------:R-:W-:Y:S01]  /*18f0*/  LOP3.LUT R3, R14, 0xfffffff0, RZ, 0xc0, !PT ;  /* 0xfffffff00e037812 */ /* 0x000fe200078ec0ff */
[----:B------:R-:W-:Y:S01]  /*1900*/  UIMAD UR10, UR7, UR15, URZ ;  /* 0x0000000f070a72a4 */ /* 0x000fe2000f8e023f */
[----:B--2---:R-:W-:Y:S01]  /*1910*/  IMAD.SHL.U32 R8, R39, 0x40, RZ ;  /* 0x0000004027087824 */ /* 0x004fe200078e00ff */
[----:B------:R-:W-:Y:S01]  /*1920*/  @P6 LEA.HI.X R7, R4, c[0x0][0x1cc], R0, 0x1, P2 ;  /* 0x0000730004076a11 */ /* 0x000fe200010f0c00 */
[----:B------:R-:W-:Y:S01]  /*1930*/  IMAD.IADD R37, R21, 0x1, R5 ;  /* 0x0000000115257824 */ /* 0x000fe200078e0205 */
[----:B------:R-:W-:Y:S01]  /*1940*/  @P5 LEA R4, P2, R38, R4, 0x5 ;  /* 0x0000000426045211 */ /* 0x000fe200078428ff */
[----:B------:R-:W-:Y:S01]  /*1950*/  IMAD.IADD R8, R11, 0x1, R8 ;  /* 0x000000010b087824 */ /* 0x000fe200078e0208 */
[----:B------:R-:W-:Y:S01]  /*1960*/  SHF.R.S32.HI R11, RZ, 0x4, R14 ;  /* 0x00000004ff0b7819 */ /* 0x000fe2000001140e */
[----:B------:R-:W-:Y:S01]  /*1970*/  IMAD.IADD R3, R113, 0x1, -R3 ;  /* 0x0000000171037824 */ /* 0x000fe200078e0a03 */
[----:B------:R1:W-:Y:S01]  /*1980*/  @P6 LDGSTS.E.BYPASS.LTC128B.128 [R35+0x12100], [R6.64], !P4 ;  /* 0x1210000006236fae */ /* 0x0003e2000e101d58 */
[----:B------:R-:W-:Y:S01]  /*1990*/  @P1 IMAD.X R13, R8, 0x1, R0, P0 ;  /* 0x00000001080d1824 */ /* 0x000fe200000e0600 */
[----:B------:R-:W-:Y:S01]  /*19a0*/  @P5 LEA.HI.X R0, R38, R0, R39, 0x5, P2 ;  /* 0x0000000026005211 */ /* 0x000fe200010f2c27 */
[----:B------:R-:W-:Y:S01]  /*19b0*/  IMAD.MOV.U32 R36, RZ, RZ, R20 ;  /* 0x000000ffff247224 */ /* 0x000fe200078e0014 */
[----:B------:R-:W-:Y:S01]  /*19c0*/  ISETP.GE.AND P2, PT, R32, c[0x0][0x1d4], PT ;  /* 0x0000750020007a0c */ /* 0x000fe20003f46270 */
[----:B------:R1:W-:Y:S01]  /*19d0*/  @P6 LDGSTS.E.BYPASS.LTC128B.128 [R35+0x15100], [R6.64+0x80], !P3 ;  /* 0x1510008006236fae */ /* 0x0003e2000d901d58 */
[----:B------:R-:W-:Y:S01]  /*19e0*/  @P5 LEA R8, P0, R4, c[0x0][0x1c8], 0x1 ;  /* 0x0000720004085a11 */ /* 0x000fe200078008ff */
[----:B------:R-:W-:Y:S01]  /*19f0*/  UIMAD UR10, UR11, UR12, UR10 ;  /* 0x0000000c0b0a72a4 */ /* 0x000fe2000f8e020a */
[----:B------:R-:W-:Y:S01]  /*1a00*/  LEA.HI R5, R14, R11, RZ, 0x1 ;  /* 0x0000000b0e057211 */ /* 0x000fe200078f08ff */
[----:B------:R-:W-:Y:S01]  /*1a10*/  USHF.L.U32 UR11, UR4, 0x6, URZ ;  /* 0x00000006040b7899 */ /* 0x000fe2000800063f */
[----:B------:R-:W-:Y:S01]  /*1a20*/  @P5 LEA.HI.X R9, R4, c[0x0][0x1cc], R0, 0x1, P0 ;  /* 0x0000730004095a11 */ /* 0x000fe200000f0c00 */
[----:B------:R4:W-:Y:S01]  /*1a30*/  STL.64 [R1+0x28], R20 ;  /* 0x0000281401007387 */ /* 0x0009e20000100a00 */
[----:B------:R-:W-:-:S02]  /*1a40*/  SHF.R.S32.HI R12, RZ, 0x1f, R3 ;  /* 0x0000001fff0c7819 */ /* 0x000fc40000011403 */
[----:B------:R-:W-:Y:S01]  /*1a50*/  @P1 LEA R4, P0, R10, c[0x0][0x1c8], 0x1 ;  /* 0x000072000a041a11 */ /* 0x000fe200078008ff */
[----:B------:R4:W-:Y:S01]  /*1a60*/  STL.64 [R1+0x20], R36 ;  /* 0x0000202401007387 */ /* 0x0009e20000100a00 */
[----:B------:R-:W-:-:S03]  /*1a70*/  LEA.HI R12, R12, R3, RZ, 0x3 ;  /* 0x000000030c0c7211 */ /* 0x000fc600078f18ff */
[----:B------:R1:W-:Y:S01]  /*1a80*/  @P6 LDGSTS.E.BYPASS.LTC128B.128 [R35+0x18100], [R6.64+0x100], !P2 ;  /* 0x1810010006236fae */ /* 0x0003e2000d101d58 */
[----:B------:R-:W-:Y:S02]  /*1a90*/  ISETP.GE.AND P6, PT, R2, c[0x0][0x1d4], PT ;  /* 0x0000750002007a0c */ /* 0x000fe40003fc6270 */
[----:B------:R-:W-:Y:S01]  /*1aa0*/  LOP3.LUT R2, R5, 0xfffffffe, RZ, 0xc0, !PT ;  /* 0xfffffffe05027812 */ /* 0x000fe200078ec0ff */
[----:B------:R2:W-:Y:S01]  /*1ab0*/  @P5 LDGSTS.E.BYPASS.LTC128B.128 [R35+0x13100], [R8.64], !P4 ;  /* 0x1310000008235fae */ /* 0x0005e2000e101d58 */
[----:B------:R-:W-:Y:S02]  /*1ac0*/  @P1 LEA.HI.X R5, R10, c[0x0][0x1cc], R13, 0x1, P0 ;  /* 0x000073000a051a11 */ /* 0x000fe400000f0c0d */
[----:B------:R-:W-:Y:S01]  /*1ad0*/  LOP3.LUT R0, R12, 0xfffffff8, RZ, 0xc0, !PT ;  /* 0xfffffff80c007812 */ /* 0x000fe200078ec0ff */
[----:B------:R2:W-:Y:S01]  /*1ae0*/  @P5 LDGSTS.E.BYPASS.LTC128B.128 [R35+0x16100], [R8.64+0x80], !P3 ;  /* 0x1610008008235fae */ /* 0x0005e2000d901d58 */
[----:B------:R-:W-:-:S03]  /*1af0*/  IMAD.IADD R13, R11, 0x1, -R2 ;  /* 0x000000010b0d7824 */ /* 0x000fc600078e0a02 */
[----:B------:R2:W-:Y:S01]  /*1b00*/  @P5 LDGSTS.E.BYPASS.LTC128B.128 [R35+0x19100], [R8.64+0x100], !P2 ;  /* 0x1910010008235fae */ /* 0x0005e2000d101d58 */
[----:B------:R-:W-:Y:S01]  /*1b10*/  IMAD.IADD R3, R3, 0x1, -R0 ;  /* 0x0000000103037824 */ /* 0x000fe200078e0a00 */
[----:B------:R-:W-:Y:S02]  /*1b20*/  ISETP.GE.AND P5, PT, R31, c[0x0][0x1d4], PT ;  /* 0x000075001f007a0c */ /* 0x000fe40003fa6270 */
[----:B------:R3:W-:Y:S01]  /*1b30*/  @P1 LDGSTS.E.BYPASS.LTC128B.128 [R35+0x14100], [R4.64], !P4 ;  /* 0x1410000004231fae */ /* 0x0007e2000e101d58 */
[----:B------:R-:W-:-:S03]  /*1b40*/  IMAD.SHL.U32 R2, R3, 0x40, RZ ;  /* 0x0000004003027824 */ /* 0x000fc600078e00ff */
[----:B------:R3:W-:Y:S02]  /*1b50*/  @P1 LDGSTS.E.BYPASS.LTC128B.128 [R35+0x17100], [R4.64+0x80], !P3 ;  /* 0x1710008004231fae */ /* 0x0007e4000d901d58 */
[----:B------:R-:W-:Y:S02]  /*1b60*/  LOP3.LUT R2, R2, 0x1c0, RZ, 0xc0, !PT ;  /* 0x000001c002027812 */ /* 0x000fe400078ec0ff */
[----:B------:R3:W-:Y:S01]  /*1b70*/  @P1 LDGSTS.E.BYPASS.LTC128B.128 [R35+0x1a100], [R4.64+0x100], !P2 ;  /* 0x1a10010004231fae */ /* 0x0007e2000d101d58 */
[----:B-1----:R-:W-:-:S03]  /*1b80*/  IMAD.WIDE.U32 R6, R33, UR15, R36 ;  /* 0x0000000f21067c25 */ /* 0x002fc6000f8e0024 */
[----:B------:R-:W0:Y:S02]  /*1b90*/  LDGDEPBAR ;  /* 0x00000000000079af */ /* 0x000e240000000000 */
[----:B------:R-:W-:Y:S01]  /*1ba0*/  IADD3 R0, R7, UR10, RZ ;  /* 0x0000000a07007c10 */ /* 0x000fe2000fffe0ff */
[----:B------:R-:W-:Y:S01]  /*1bb0*/  UMOV UR10, 0x6 ;  /* 0x00000006000a7882 */ /* 0x000fe20000000000 */
[----:B------:R-:W-:Y:S01]  /*1bc0*/  LEA R10, P0, R6, c[0x0][0x1f8], 0x1 ;  /* 0x00007e00060a7a11 */ /* 0x000fe200078008ff */
[----:B------:R-:W-:-:S03]  /*1bd0*/  USHF.L.U64.HI UR10, UR4, UR10, UR5 ;  /* 0x0000000a040a7299 */ /* 0x000fc60008010205 */
[----:B------:R-:W-:Y:S01]  /*1be0*/  LEA.HI.X R11, R6, c[0x0][0x1fc], R0, 0x1, P0 ;  /* 0x00007f00060b7a11 */ /* 0x000fe200000f0c00 */
[----:B------:R-:W-:Y:S02]  /*1bf0*/  IMAD.SHL.U32 R0, R13, 0x8, RZ ;  /* 0x000000080d007824 */ /* 0x000fe400078e00ff */
[----:B------:R-:W-:-:S03]  /*1c00*/  IMAD.U32 R6, RZ, RZ, UR11 ;  /* 0x0000000bff067e24 */ /* 0x000fc6000f8e00ff */
[----:B------:R-:W-:Y:S02]  /*1c10*/  LOP3.LUT R0, R2, 0x8, R0, 0xf8, !PT ;  /* 0x0000000802007812 */ /* 0x000fe400078ef800 */
[----:B------:R-:W-:Y:S02]  /*1c20*/  SHF.R.U32.HI R2, RZ, 0x3, R2 ;  /* 0x00000003ff027819 */ /* 0x000fe40000011602 */
[----:B------:R-:W-:Y:S02]  /*1c30*/  IADD3 R14, P1, P0, R6, 0x80, R10 ;  /* 0x00000080060e7810 */ /* 0x000fe4000783e00a */
[----:B------:R-:W-:Y:S01]  /*1c40*/  LOP3.LUT R2, R0, R2, RZ, 0x3c, !PT ;  /* 0x0000000200027212 */ /* 0x000fe200078e3cff */
[----:B---3--:R-:W-:Y:S01]  /*1c50*/  IMAD.U32 R4, RZ, RZ, UR11 ;  /* 0x0000000bff047e24 */ /* 0x008fe2000f8e00ff */
[----:B------:R-:W-:Y:S01]  /*1c60*/  IADD3.X R15, RZ, UR10, R11, P1, P0 ;  /* 0x0000000aff0f7c10 */ /* 0x000fe20008fe040b */
[----:B------:R-:W-:Y:S01]  /*1c70*/  IMAD.SHL.U32 R0, R12, 0x40, RZ ;  /* 0x000000400c007824 */ /* 0x000fe200078e00ff */
[----:B------:R-:W-:-:S04]  /*1c80*/  DEPBAR.LE SB0, 0x1 ;  /* 0x000080400000791a */ /* 0x000fc80000000000 */
[----:B------:R-:W-:Y:S01]  /*1c90*/  BAR.SYNC.DEFER_BLOCKING 0x0 ;  /* 0x0000000000007b1d */ /* 0x000fe20000010000 */
[----:B--2---:R-:W-:Y:S02]  /*1ca0*/  IADD3 R8, P1, P0, R4, 0x100, R10 ;  /* 0x0000010004087810 */ /* 0x004fe4000783e00a */
[----:B------:R-:W-:Y:S01]  /*1cb0*/  LOP3.LUT R2, R2, 0xfffffe00, R0, 0xf8, !PT ;  /* 0xfffffe0002027812 */ /* 0x000fe200078ef800 */
[----:B------:R-:W-:Y:S01]  /*1cc0*/  IMAD.MOV.U32 R0, RZ, RZ, 0x10 ;  /* 0x00000010ff007424 */ /* 0x000fe200078e00ff */
[----:B------:R-:W-:Y:S02]  /*1cd0*/  IADD3.X R9, RZ, UR10, R11, P1, P0 ;  /* 0x0000000aff097c10 */ /* 0x000fe40008fe040b */
[----:B------:R-:W-:Y:S01]  /*1ce0*/  LOP3.LUT P0, RZ, R3, 0x2, RZ, 0xc0, !PT ;  /* 0x0000000203ff7812 */ /* 0x000fe2000780c0ff */
[----:B------:R-:W-:Y:S01]  /*1cf0*/  IMAD R212, R108, 0x400, R2 ;  /* 0x000004006cd47824 */ /* 0x000fe200078e0202 */
[----:B------:R-:W-:Y:S02]  /*1d00*/  IADD3 R6, P1, R10, UR11, RZ ;  /* 0x0000000b0a067c10 */ /* 0x000fe4000ff3e0ff */
[----:B------:R-:W-:-:S02]  /*1d10*/  SEL R0, R0, 0xfffffff0, !P0 ;  /* 0xfffffff000007807 */ /* 0x000fc40004000000 */
[----:B------:R-:W-:Y:S02]  /*1d20*/  IADD3.X R7, R11, UR10, RZ, P1, !PT ;  /* 0x0000000a0b077c10 */ /* 0x000fe40008ffe4ff */
[----:B------:R-:W-:Y:S01]  /*1d30*/  LOP3.LUT P1, RZ, R3, 0x4, RZ, 0xc0, !PT ;  /* 0x0000000403ff7812 */ /* 0x000fe2000782c0ff */
[----:B------:R-:W-:Y:S01]  /*1d40*/  IMAD.SHL.U32 R240, R0, 0x2, RZ ;  /* 0x0000000200f07824 */ /* 0x000fe200078e00ff */
[C---:B------:R-:W-:Y:S01]  /*1d50*/  LEA R220, R212.reuse, 0x100, 0x1 ;  /* 0x00000100d4dc7811 */ /* 0x040fe200078e08ff */
[----:B------:R-:W-:Y:S01]  /*1d60*/  IMAD.SHL.U32 R212, R212, 0x2, RZ ;  /* 0x00000002d4d47824 */ /* 0x000fe200078e00ff */
[----:B------:R-:W-:Y:S01]  /*1d70*/  SEL R0, R239, 0xffffffe0, !P1 ;  /* 0xffffffe0ef007807 */ /* 0x000fe20004800000 */
[----:B------:R-:W-:Y:S01]  /*1d80*/  IMAD.SHL.U32 R3, R42, 0x40, RZ ;  /* 0x000000402a037824 */ /* 0x000fe200078e00ff */
[----:B------:R-:W-:Y:S01]  /*1d90*/  IADD3 R4, P0, R6, UR11, RZ ;  /* 0x0000000b06047c10 */ /* 0x000fe2000ff1e0ff */
[----:B------:R-:W-:Y:S01]  /*1da0*/  IMAD.IADD R216, R220, 0x1, R240 ;  /* 0x00000001dcd87824 */ /* 0x000fe200078e02f0 */
[----:B------:R-:W-:Y:S01]  /*1db0*/  ISETP.LT.OR P1, PT, R28, 0x1, P5 ;  /* 0x000000011c00780c */ /* 0x000fe20002f21670 */
[C---:B------:R-:W-:Y:S01]  /*1dc0*/  IMAD R220, R0.reuse, 0x2, R220 ;  /* 0x0000000200dc7824 */ /* 0x040fe200078e02dc */
[----:B------:R4:W1:Y:S01]  /*1dd0*/  LDSM.16.M88.4 R152, [R212+0x100] ;  /* 0x00010000d498783b */ /* 0x0008620000000200 */
[----:B------:R-:W-:Y:S01]  /*1de0*/  IMAD R224, R0, 0x2, R216 ;  /* 0x0000000200e07824 */ /* 0x000fe200078e02d8 */
[----:B------:R-:W-:-:S02]  /*1df0*/  IADD3.X R5, R7, UR10, RZ, P0, !PT ;  /* 0x0000000a07057c10 */ /* 0x000fc400087fe4ff */
[----:B------:R4:W2:Y:S01]  /*1e00*/  LDSM.16.M88.4 R196, [R212+0x4100] ;  /* 0x00410000d4c4783b */ /* 0x0008a20000000200 */
[----:B------:R-:W-:Y:S02]  /*1e10*/  ISETP.LT.OR P0, PT, R28, 0x1, P6 ;  /* 0x000000011c00780c */ /* 0x000fe40003701670 */
[----:B------:R-:W-:Y:S01]  /*1e20*/  LOP3.LUT R3, R3, 0x1c0, RZ, 0xc0, !PT ;  /* 0x000001c003037812 */ /* 0x000fe200078ec0ff */
[----:B------:R4:W3:Y:S03]  /*1e30*/  LDSM.16.M88.4 R156, [R216] ;  /* 0x00000000d89c783b */ /* 0x0008e60000000200 */
[----:B------:R-:W-:Y:S01]  /*1e40*/  SHF.R.U32.HI R237, RZ, 0x3, R3 ;  /* 0x00000003ffed7819 */ /* 0x000fe20000011603 */
        /* <DEDUP_REMOVED lines=43> */
[----:B------:R-:W-:-:S03]  /*2100*/  IMAD.U32 R6, RZ, RZ, UR15 ;  /* 0x0000000fff067e24 */ /* 0x000fc6000f8e00ff */
[----:B------:R-:W-:Y:S01]  /*2110*/  UIMAD UR4, UR5, UR18, UR4 ;  /* 0x00000012050472a4 */ /* 0x000fe2000f8e0204 */
[----:B------:R-:W-:-:S05]  /*2120*/  IMAD.WIDE.U32 R6, R6, UR18, R40 ;  /* 0x0000001206067c25 */ /* 0x000fca000f8e0028 */
[----:B------:R-:W-:Y:S02]  /*2130*/  IADD3 R3, R7, UR4, RZ ;  /* 0x0000000407037c10 */ /* 0x000fe4000fffe0ff */
[----:B------:R-:W-:-:S04]  /*2140*/  LEA R4, P5, R6, c[0x0][0x1c8], 0x1 ;  /* 0x0000720006047a11 */ /* 0x000fc800078a08ff */
[----:B------:R-:W-:Y:S02]  /*2150*/  LEA.HI.X R5, R6, c[0x0][0x1cc], R3, 0x1, P5 ;  /* 0x0000730006057a11 */ /* 0x000fe400028f0c03 */
[----:B------:R-:W-:-:S03]  /*2160*/  IADD3 R6, P5, R8, R4, RZ ;  /* 0x0000000408067210 */ /* 0x000fc60007fbe0ff */
[----:B------:R1:W-:Y:S02]  /*2170*/  LDGSTS.E.BYPASS.LTC128B.128 [R35+0x1b100], [R4.64], !P4 ;  /* 0x1b10000004237fae */ /* 0x0003e4000e101d58 */
[C-C-:B------:R-:W-:Y:S01]  /*2180*/  IMAD.X R7, R9.reuse, 0x1, R5.reuse, P5 ;  /* 0x0000000109077824 */ /* 0x140fe200028e0605 */
[C-C-:B------:R-:W-:Y:S01]  /*2190*/  IADD3 R12, P6, P5, R8.reuse, 0x80, R4.reuse ;  /* 0x00000080080c7810 */ /* 0x140fe20007dde004 */
[----:B------:R1:W-:Y:S03]  /*21a0*/  LDGSTS.E.BYPASS.LTC128B.128 [R35+0x1e100], [R4.64+0x80], !P3 ;  /* 0x1e10008004237fae */ /* 0x0003e6000d901d58 */
[----:B------:R-:W-:Y:S01]  /*21b0*/  IADD3.X R13, R9, RZ, R5, P6, P5 ;  /* 0x000000ff090d7210 */ /* 0x000fe200037ea405 */
[----:B------:R1:W-:Y:S01]  /*21c0*/  LDGSTS.E.BYPASS.LTC128B.128 [R35+0x21100], [R4.64+0x100], !P2 ;  /* 0x2110010004237fae */ /* 0x0003e2000d101d58 */
[----:B------:R-:W-:-:S03]  /*21d0*/  IADD3 R10, P6, P5, R8, 0x100, R4 ;  /* 0x00000100080a7810 */ /* 0x000fc60007dde004 */
[----:B------:R1:W-:Y:S01]  /*21e0*/  LDGSTS.E.BYPASS.LTC128B.128 [R35+0x1c100], [R6.64], !P4 ;  /* 0x1c10000006237fae */ /* 0x0003e2000e101d58 */
[----:B------:R-:W-:Y:S02]  /*21f0*/  IADD3.X R11, R9, RZ, R5, P6, P5 ;  /* 0x000000ff090b7210 */ /* 0x000fe400037ea405 */
[----:B------:R-:W-:Y:S01]  /*2200*/  IADD3 R8, P5, R6, R8, RZ ;  /* 0x0000000806087210 */ /* 0x000fe20007fbe0ff */
[----:B------:R1:W-:Y:S04]  /*2210*/  LDGSTS.E.BYPASS.LTC128B.128 [R35+0x1f100], [R12.64], !P3 ;  /* 0x1f1000000c237fae */ /* 0x0003e8000d901d58 */
[----:B------:R-:W-:Y:S01]  /*2220*/  IMAD.X R9, R7, 0x1, R9, P5 ;  /* 0x0000000107097824 */ /* 0x000fe200028e0609 */
[----:B------:R1:W-:Y:S04]  /*2230*/  LDGSTS.E.BYPASS.LTC128B.128 [R35+0x22100], [R10.64], !P2 ;  /* 0x221000000a237fae */ /* 0x0003e8000d101d58 */
[----:B------:R1:W-:Y:S04]  /*2240*/  LDGSTS.E.BYPASS.LTC128B.128 [R35+0x1d100], [R8.64], !P4 ;  /* 0x1d10000008237fae */ /* 0x0003e8000e101d58 */
[----:B------:R1:W-:Y:S04]  /*2250*/  LDGSTS.E.BYPASS.LTC128B.128 [R35+0x20100], [R8.64+0x80], !P3 ;  /* 0x2010008008237fae */ /* 0x0003e8000d901d58 */
[----:B------:R1:W-:Y:S02]  /*2260*/  LDGSTS.E.BYPASS.LTC128B.128 [R35+0x23100], [R8.64+0x100], !P2 ;  /* 0x2310010008237fae */ /* 0x0003e4000d101d58 */
.L_x_1195:
[----:B-1234-:R-:W0:Y:S01]  /*2270*/  LDGDEPBAR ;  /* 0x00000000000079af */ /* 0x01ee220000000000 */
[----:B------:R-:W-:Y:S01]  /*2280*/  PLOP3.LUT P5, PT, PT, PT, UP0, 0x40, 0x0 ;  /* 0x000000000000781c */ /* 0x000fe20003fae808 */
[----:B------:R-:W-:Y:S01]  /*2290*/  IMAD.SHL.U32 R237, R237, 0x2, RZ ;  /* 0x00000002eded7824 */ /* 0x000fe200078e00ff */
[----:B------:R-:W-:-:S04]  /*22a0*/  SEL R239, R239, 0xffffffe0, !P1 ;  /* 0xffffffe0efef7807 */ /* 0x000fc80004800000 */
[C---:B------:R-:W-:Y:S01]  /*22b0*/  IADD3 R233, R237.reuse, 0x12100, RZ ;  /* 0x00012100ede97810 */ /* 0x040fe20007ffe0ff */
        /* <DEDUP_REMOVED lines=46> */
.L_x_1196:
[----:B--23--:R-:W-:Y:S01]  /*25a0*/  HMMA.16816.F32.BF16 R36, R152, R16, RZ ;  /* 0x000000109824723c */ /* 0x00cfe200000418ff */
[----:B------:R-:W-:Y:S01]  /*25b0*/  IMAD.MOV.U32 R3, RZ, RZ, 0x40 ;  /* 0x00000040ff037424 */ /* 0x000fe200078e00ff */
[----:B------:R-:W-:Y:S01]  /*25c0*/  PLOP3.LUT P5, PT, PT, PT, UP2, 0x80, 0x0 ;  /* 0x000000000000781c */ /* 0x000fe20003faf028 */
[----:B------:R-:W-:Y:S01]  /*25d0*/  UIADD3 UR9, UR14, UR9, URZ ;  /* 0x000000090e097290 */ /* 0x000fe2000fffe03f */
[----:B------:R-:W0:Y:S01]  /*25e0*/  LDGDEPBAR ;  /* 0x00000000000079af */ /* 0x000e220000000000 */
[----:B------:R-:W-:Y:S01]  /*25f0*/  UISETP.GE.AND UP0, UPT, UR28, 0x3, UPT ;  /* 0x000000031c00788c */ /* 0x000fe2000bf06270 */
[----:B------:R-:W-:-:S02]  /*2600*/  SEL R232, R3, 0xffffffc0, !P0 ;  /* 0xffffffc003e87807 */ /* 0x000fc40004000000 */
[----:B------:R-:W-:Y:S01]  /*2610*/  HMMA.16816.F32.BF16 R32, R152, R18, RZ ;  /* 0x000000129820723c */ /* 0x000fe200000418ff */
[----:B------:R-:W-:Y:S02]  /*2620*/  PLOP3.LUT P0, PT, PT, PT, UP2, 0x80, 0x0 ;  /* 0x000000000000781c */ /* 0x000fe40003f0f028 */
[----:B------:R-:W-:Y:S01]  /*2630*/  IMAD.IADD R3, R237, 0x1, R232 ;  /* 0x00000001ed037824 */ /* 0x000fe200078e02e8 */
[----:B------:R-:W-:-:S04]  /*2640*/  IADD3 R5, R232, R4, RZ ;  /* 0x00000004e8057210 */ /* 0x000fc80007ffe0ff */
[C---:B----4-:R-:W-:Y:S01]  /*2650*/  HMMA.16816.F32.BF16 R16, R152.reuse, R24, RZ ;  /* 0x000000189810723c */ /* 0x050fe200000418ff */
[----:B------:R-:W-:Y:S07]  /*2660*/  LDSM.16.M88.4 R104, [R5+0x16900] ;  /* 0x016900000568783b */ /* 0x000fee0000000200 */
[C---:B-1----:R-:W-:Y:S08]  /*2670*/  HMMA.16816.F32.BF16 R8, R152.reuse, R40, RZ ;  /* 0x000000289808723c */ /* 0x042ff000000418ff */
[C---:B------:R-:W-:Y:S08]  /*2680*/  HMMA.16816.F32.BF16 R12, R152.reuse, R26, RZ ;  /* 0x0000001a980c723c */ /* 0x040ff000000418ff */
[C---:B------:R-:W-:Y:S08]  /*2690*/  HMMA.16816.F32.BF16 R28, R152.reuse, R20, RZ ;  /* 0x00000014981c723c */ /* 0x040ff000000418ff */
[C---:B------:R-:W-:Y:S08]  /*26a0*/  HMMA.16816.F32.BF16 R20, R152.reuse, R22, RZ ;  /* 0x000000169814723c */ /* 0x040ff000000418ff */
[----:B------:R-:W-:Y:S01]  /*26b0*/  HMMA.16816.F32.BF16 R24, R152, R42, RZ ;  /* 0x0000002a9818723c */ /* 0x000fe200000418ff */
[----:B------:R-:W-:Y:S07]  /*26c0*/  LDSM.16.M88.4 R40, [R3+0x13900] ;  /* 0x013900000328783b */ /* 0x000fee0000000200 */
[C---:B------:R-:W-:Y:S01]  /*26d0*/  HMMA.16816.F32.BF16 R96, R156.reuse, R54, R32 ;  /* 0x000000369c60723c */ /* 0x040fe20000041820 */
[----:B------:R-:W1:Y:S07]  /*26e0*/  LDSM.16.M88.4 R32, [R3+0x12100] ;  /* 0x012100000320783b */ /* 0x000e6e0000000200 */
[C---:B------:R-:W-:Y:S08]  /*26f0*/  HMMA.16816.F32.BF16 R68, R156.reuse, R44, R16 ;  /* 0x0000002c9c44723c */ /* 0x040ff00000041810 */
[----:B------:R-:W-:Y:S08]  /*2700*/  HMMA.16816.F32.BF16 R56, R156, R60, R8 ;  /* 0x0000003c9c38723c */ /* 0x000ff00000041808 */
[C---:B------:R-:W-:Y:S08]  /*2710*/  HMMA.16816.F32.BF16 R8, R152.reuse, R72, RZ ;  /* 0x000000489808723c */ /* 0x040ff000000418ff */
[----:B------:R-:W-:Y:S08]  /*2720*/  HMMA.16816.F32.BF16 R16, R152, R74, RZ ;  /* 0x0000004a9810723c */ /* 0x000ff000000418ff */
[C---:B------:R-:W-:Y:S01]  /*2730*/  HMMA.16816.F32.BF16 R64, R156.reuse, R46, R12 ;  /* 0x0000002e9c40723c */ /* 0x040fe2000004180c */
[----:B------:R-:W-:Y:S07]  /*2740*/  LDSM.16.M88.4 R44, [R3+0x13100] ;  /* 0x01310000032c783b */ /* 0x000fee0000000200 */
[----:B------:R-:W-:Y:S01]  /*2750*/  HMMA.16816.F32.BF16 R88, R156, R52, R36 ;  /* 0x000000349c58723c */ /* 0x000fe20000041824 */
[----:B------:R-:W-:Y:S07]  /*2760*/  LDSM.16.M88.4 R36, [R3+0x14100] ;  /* 0x014100000324783b */ /* 0x000fee0000000200 */
[----:B------:R-:W-:Y:S08]  /*2770*/  HMMA.16816.F32.BF16 R12, R152, R84, RZ ;  /* 0x00000054980c723c */ /* 0x000ff000000418ff */
[C---:B------:R-:W-:Y:S08]  /*2780*/  HMMA.16816.F32.BF16 R80, R156.reuse, R48, R28 ;  /* 0x000000309c50723c */ /* 0x040ff0000004181c */
[C---:B------:R-:W-:Y:S01]  /*2790*/  HMMA.16816.F32.BF16 R76, R156.reuse, R50, R20 ;  /* 0x000000329c4c723c */ /* 0x040fe20000041814 */
[----:B------:R-:W2:Y:S07]  /*27a0*/  LDSM.16.M88.4 R48, [R3+0x12900] ;  /* 0x012900000330783b */ /* 0x000eae0000000200 */
[----:B------:R-:W-:Y:S08]  /*27b0*/  HMMA.16816.F32.BF16 R52, R156, R62, R24 ;  /* 0x0000003e9c34723c */ /* 0x000ff00000041818 */
[----:B------:R-:W-:Y:S01]  /*27c0*/  HMMA.16816.F32.BF16 R24, R152, R86, RZ ;  /* 0x000000569818723c */ /* 0x000fe200000418ff */
[----:B------:R-:W3:Y:S07]  /*27d0*/  LDSM.16.M88.4 R84, [R3+0x14900] ;  /* 0x014900000354783b */ /* 0x000eee0000000200 */
[C---:B------:R-:W-:Y:S08]  /*27e0*/  HMMA.16816.F32.BF16 R28, R156.reuse, R92, R8 ;  /* 0x0000005c9c1c723c */ /* 0x040ff00000041808 */
[C---:B------:R-:W-:Y:S01]  /*27f0*/  HMMA.16816.F32.BF16 R20, R156.reuse, R94, R16 ;  /* 0x0000005e9c14723c */ /* 0x040fe20000041810 */
[----:B------:R-:W4:Y:S07]  /*2800*/  LDSM.16.M88.4 R92, [R5+0x12100] ;  /* 0x01210000055c783b */ /* 0x000f2e0000000200 */
[----:B------:R-:W-:Y:S08]  /*2810*/  HMMA.16816.F32.BF16 R16, R156, R100, R12 ;  /* 0x000000649c10723c */ /* 0x000ff0000004180c */
[C---:B-1----:R-:W-:Y:S01]  /*2820*/  HMMA.16816.F32.BF16 R8, R184.reuse, R32, R88 ;  /* 0x00000020b808723c */ /* 0x042fe20000041858 */
[----:B------:R-:W1:Y:S07]  /*2830*/  LDSM.16.M88.4 R88, [R5+0x12900] ;  /* 0x012900000558783b */ /* 0x000e6e0000000200 */
[----:B------:R-:W-:Y:S01]  /*2840*/  HMMA.16816.F32.BF16 R32, R184, R34, R96 ;  /* 0x00000022b820723c */ /* 0x000fe20000041860 */
[----:B------:R-:W5:Y:S07]  /*2850*/  LDSM.16.M88.4 R96, [R5+0x13100] ;  /* 0x013100000560783b */ /* 0x000f6e0000000200 */
[----:B------:R-:W-:Y:S01]  /*2860*/  HMMA.16816.F32.BF16 R12, R156, R102, R24 ;  /* 0x000000669c0c723c */ /* 0x000fe20000041818 */
[----:B------:R-:W-:Y:S07]  /*2870*/  LDSM.16.M88.4 R100, [R4+0x17900] ;  /* 0x017900000464783b */ /* 0x000fee0000000200 */
[C---:B--2---:R-:W-:Y:S08]  /*2880*/  HMMA.16816.F32.BF16 R24, R184.reuse, R50, R76 ;  /* 0x00000032b818723c */ /* 0x044ff0000004184c */
[C---:B------:R-:W-:Y:S01]  /*2890*/  HMMA.16816.F32.BF16 R72, R184.reuse, R48, R80 ;  /* 0x00000030b848723c */ /* 0x040fe20000041850 */
[----:B------:R-:W2:Y:S07]  /*28a0*/  LDSM.16.M88.4 R48, [R5+0x13900] ;  /* 0x013900000530783b */ /* 0x000eae0000000200 */
[C---:B------:R-:W-:Y:S08]  /*28b0*/  HMMA.16816.F32.BF16 R60, R184.reuse, R44, R68 ;  /* 0x0000002cb83c723c */ /* 0x040ff00000041844 */
[C---:B------:R-:W-:Y:S08]  /*28c0*/  HMMA.16816.F32.BF16 R76, R184.reuse, R46, R64 ;  /* 0x0000002eb84c723c */ /* 0x040ff00000041840 */
[----:B---3--:R-:W-:Y:S08]  /*28d0*/  HMMA.16816.F32.BF16 R44, R184, R84, R16 ;  /* 0x00000054b82c723c */ /* 0x008ff00000041810 */
[----:B----4-:R-:W-:Y:S01]  /*28e0*/  HMMA.16816.F32.BF16 R16, R188, R94, R32 ;  /* 0x0000005ebc10723c */ /* 0x010fe20000041820 */
[----:B------:R-:W3:Y:S07]  /*28f0*/  LDSM.16.M88.4 R32, [R5+0x14900] ;  /* 0x014900000520783b */ /* 0x000eee0000000200 */
[C---:B------:R-:W-:Y:S08]  /*2900*/  HMMA.16816.F32.BF16 R68, R184.reuse, R40, R56 ;  /* 0x00000028b844723c */ /* 0x040ff00000041838 */
[C---:B------:R-:W-:Y:S08]  /*2910*/  HMMA.16816.F32.BF16 R64, R184.reuse, R42, R52 ;  /* 0x0000002ab840723c */ /* 0x040ff00000041834 */
[C---:B------:R-:W-:Y:S01]  /*2920*/  HMMA.16816.F32.BF16 R56, R184.reuse, R36, R28 ;  /* 0x00000024b838723c */ /* 0x040fe2000004181c */
[----:B------:R-:W-:Y:S07]  /*2930*/  LDSM.16.M88.4 R28, [R237+0x15100] ;  /* 0x01510000ed1c783b */ /* 0x000fee0000000200 */
[C---:B------:R-:W-:Y:S01]  /*2940*/  HMMA.16816.F32.BF16 R52, R184.reuse, R38, R20 ;  /* 0x00000026b834723c */ /* 0x040fe20000041814 */
[----:B------:R-:W4:Y:S07]  /*2950*/  LDSM.16.M88.4 R36, [R5+0x14100] ;  /* 0x014100000524783b */ /* 0x000f2e0000000200 */
[----:B------:R-:W-:Y:S08]  /*2960*/  HMMA.16816.F32.BF16 R40, R184, R86, R12 ;  /* 0x00000056b828723c */ /* 0x000ff0000004180c */
[C---:B------:R-:W-:Y:S08]  /*2970*/  HMMA.16816.F32.BF16 R20, R188.reuse, R92, R8 ;  /* 0x0000005cbc14723c */ /* 0x040ff00000041808 */
[C---:B-1----:R-:W-:Y:S01]  /*2980*/  HMMA.16816.F32.BF16 R8, R188.reuse, R90, R24 ;  /* 0x0000005abc08723c */ /* 0x042fe20000041818 */
[----:B------:R-:W1:Y:S07]  /*2990*/  LDSM.16.M88.4 R24, [R237+0x15900] ;  /* 0x01590000ed18783b */ /* 0x000e6e0000000200 */
[C---:B------:R-:W-:Y:S08]  /*29a0*/  HMMA.16816.F32.BF16 R12, R188.reuse, R88, R72 ;  /* 0x00000058bc0c723c */ /* 0x040ff00000041848 */
[C---:B-----5:R-:W-:Y:S01]  /*29b0*/  HMMA.16816.F32.BF16 R92, R188.reuse, R98, R76 ;  /* 0x00000062bc5c723c */ /* 0x060fe2000004184c */
[----:B------:R-:W5:Y:S07]  /*29c0*/  LDSM.16.M88.4 R76, [R237+0x16100] ;  /* 0x01610000ed4c783b */ /* 0x000f6e0000000200 */
[C---:B--2---:R-:W-:Y:S01]  /*29d0*/  HMMA.16816.F32.BF16 R84, R188.reuse, R48, R68 ;  /* 0x00000030bc54723c */ /* 0x044fe20000041844 */
[----:B------:R-:W-:Y:S07]  /*29e0*/  LDSM.16.M88.4 R68, [R237+0x17100] ;  /* 0x01710000ed44783b */ /* 0x000fee0000000200 */
[C---:B------:R-:W-:Y:S01]  /*29f0*/  HMMA.16816.F32.BF16 R64, R188.reuse, R50, R64 ;  /* 0x00000032bc40723c */ /* 0x040fe20000041840 */
[----:B------:R-:W2:Y:S07]  /*2a00*/  LDSM.16.M88.4 R48, [R237+0x16900] ;  /* 0x01690000ed30783b */ /* 0x000eae0000000200 */
[C---:B---3--:R-:W-:Y:S01]  /*2a10*/  HMMA.16816.F32.BF16 R80, R188.reuse, R32, R44 ;  /* 0x00000020bc50723c */ /* 0x048fe2000004182c */
[----:B------:R-:W-:Y:S07]  /*2a20*/  LDSM.16.M88.4 R44, [R4+0x16900] ;  /* 0x01690000042c783b */ /* 0x000fee0000000200 */
[C---:B------:R-:W-:Y:S01]  /*2a30*/  HMMA.16816.F32.BF16 R72, R188.reuse, R34, R40 ;  /* 0x00000022bc48723c */ /* 0x040fe20000041828 */
[----:B------:R-:W3:Y:S07]  /*2a40*/  LDSM.16.M88.4 R32, [R237+0x17900] ;  /* 0x01790000ed20783b */ /* 0x000eee0000000200 */
[C---:B------:R-:W-:Y:S08]  /*2a50*/  HMMA.16816.F32.BF16 R60, R188.reuse, R96, R60 ;  /* 0x00000060bc3c723c */ /* 0x040ff0000004183c */
[C---:B----4-:R-:W-:Y:S08]  /*2a60*/  HMMA.16816.F32.BF16 R96, R188.reuse, R36, R56 ;  /* 0x00000024bc60723c */ /* 0x050ff00000041838 */
[----:B------:R-:W-:Y:S08]  /*2a70*/  HMMA.16816.F32.BF16 R88, R188, R38, R52 ;  /* 0x00000026bc58723c */ /* 0x000ff00000041834 */
[C---:B------:R-:W-:Y:S01]  /*2a80*/  HMMA.16816.F32.BF16 R56, R196.reuse, R28, R20 ;  /* 0x0000001cc438723c */ /* 0x040fe20000041814 */
[----:B------:R-:W-:Y:S07]  /*2a90*/  LDSM.16.M88.4 R20, [R4+0x16100] ;  /* 0x016100000414783b */ /* 0x000fee0000000200 */
[C---:B------:R-:W-:Y:S01]  /*2aa0*/  HMMA.16816.F32.BF16 R52, R196.reuse, R30, R16 ;  /* 0x0000001ec434723c */ /* 0x040fe20000041810 */
[----:B------:R-:W4:Y:S07]  /*2ab0*/  LDSM.16.M88.4 R28, [R4+0x15100] ;  /* 0x01510000041c783b */ /* 0x000f2e0000000200 */
[C---:B-1----:R-:W-:Y:S08]  /*2ac0*/  HMMA.16816.F32.BF16 R40, R196.reuse, R24, R12 ;  /* 0x00000018c428723c */ /* 0x042ff0000004180c */
[C---:B------:R-:W-:Y:S01]  /*2ad0*/  HMMA.16816.F32.BF16 R16, R196.reuse, R26, R8 ;  /* 0x0000001ac410723c */ /* 0x040fe20000041808 */
[----:B------:R-:W1:Y:S07]  /*2ae0*/  LDSM.16.M88.4 R24, [R4+0x15900] ;  /* 0x015900000418783b */ /* 0x000e6e0000000200 */
[C---:B-----5:R-:W-:Y:S08]  /*2af0*/  HMMA.16816.F32.BF16 R12, R196.reuse, R76, R60 ;  /* 0x0000004cc40c723c */ /* 0x060ff0000004183c */
[C---:B--2---:R-:W-:Y:S08]  /*2b00*/  HMMA.16816.F32.BF16 R36, R196.reuse, R48, R84 ;  /* 0x00000030c424723c */ /* 0x044ff00000041854 */
[C---:B------:R-:W-:Y:S08]  /*2b10*/  HMMA.16816.F32.BF16 R60, R196.reuse, R68, R96 ;  /* 0x00000044c43c723c */ /* 0x040ff00000041860 */
[C---:B------:R-:W-:Y:S01]  /*2b20*/  HMMA.16816.F32.BF16 R48, R196.reuse, R50, R64 ;  /* 0x00000032c430723c */ /* 0x040fe20000041840 */
[----:B------:R-:W2:Y:S07]  /*2b30*/  LDSM.16.M88.4 R64, [R4+0x17100] ;  /* 0x017100000440783b */ /* 0x000eae0000000200 */
[C---:B------:R-:W-:Y:S08]  /*2b40*/  HMMA.16816.F32.BF16 R68, R196.reuse, R70, R88 ;  /* 0x00000046c444723c */ /* 0x040ff00000041858 */
[C---:B---3--:R-:W-:Y:S01]  /*2b50*/  HMMA.16816.F32.BF16 R88, R196.reuse, R34, R72 ;  /* 0x00000022c458723c */ /* 0x048fe20000041848 */
[----:B------:R-:W3:Y:S07]  /*2b60*/  LDSM.16.M88.4 R72, [R3+0x15100] ;  /* 0x015100000348783b */ /* 0x000eee0000000200 */
[C---:B------:R-:W-:Y:S08]  /*2b70*/  HMMA.16816.F32.BF16 R8, R196.reuse, R78, R92 ;  /* 0x0000004ec408723c */ /* 0x040ff0000004185c */
[----:B------:R-:W-:Y:S01]  /*2b80*/  HMMA.16816.F32.BF16 R76, R196, R32, R80 ;  /* 0x00000020c44c723c */ /* 0x000fe20000041850 */
[----:B------:R-:W-:Y:S07]  /*2b90*/  LDSM.16.M88.4 R32, [R3+0x17100] ;  /* 0x017100000320783b */ /* 0x000fee0000000200 */
[C---:B----4-:R-:W-:Y:S01]  /*2ba0*/  HMMA.16816.F32.BF16 R92, R200.reuse, R28, R56 ;  /* 0x0000001cc85c723c */ /* 0x050fe20000041838 */
[----:B------:R-:W4:Y:S07]  /*2bb0*/  LDSM.16.M88.4 R56, [R3+0x15900] ;  /* 0x015900000338783b */ /* 0x000f2e0000000200 */
[C---:B------:R-:W-:Y:S01]  /*2bc0*/  HMMA.16816.F32.BF16 R80, R200.reuse, R30, R52 ;  /* 0x0000001ec850723c */ /* 0x040fe20000041834 */
[----:B------:R-:W5:Y:S07]  /*2bd0*/  LDSM.16.M88.4 R28, [R3+0x16100] ;  /* 0x01610000031c783b */ /* 0x000f6e0000000200 */
[C---:B-1----:R-:W-:Y:S08]  /*2be0*/  HMMA.16816.F32.BF16 R84, R200.reuse, R24, R40 ;  /* 0x00000018c854723c */ /* 0x042ff00000041828 */
[C---:B------:R-:W-:Y:S01]  /*2bf0*/  HMMA.16816.F32.BF16 R96, R200.reuse, R26, R16 ;  /* 0x0000001ac860723c */ /* 0x040fe20000041810 */
[----:B------:R-:W1:Y:S07]  /*2c00*/  LDSM.16.M88.4 R24, [R3+0x16900] ;  /* 0x016900000318783b */ /* 0x000e6e0000000200 */
[C---:B------:R-:W-:Y:S08]  /*2c10*/  HMMA.16816.F32.BF16 R52, R200.reuse, R20, R12 ;  /* 0x00000014c834723c */ /* 0x040ff0000004180c */
[C---:B------:R-:W-:Y:S08]  /*2c20*/  HMMA.16816.F32.BF16 R20, R200.reuse, R22, R8 ;  /* 0x00000016c814723c */ /* 0x040ff00000041808 */
[C---:B------:R-:W-:Y:S08]  /*2c30*/  HMMA.16816.F32.BF16 R16, R200.reuse, R44, R36 ;  /* 0x0000002cc810723c */ /* 0x040ff00000041824 */
[C---:B------:R-:W-:Y:S01]  /*2c40*/  HMMA.16816.F32.BF16 R12, R200.reuse, R46, R48 ;  /* 0x0000002ec80c723c */ /* 0x040fe20000041830 */
[----:B------:R-:W1:Y:S07]  /*2c50*/  LDSM.16.M88.4 R44, [R3+0x17900] ;  /* 0x01790000032c783b */ /* 0x000e6e0000000200 */
[C---:B--2---:R-:W-:Y:S08]  /*2c60*/  HMMA.16816.F32.BF16 R8, R200.reuse, R64, R60 ;  /* 0x00000040c808723c */ /* 0x044ff0000004183c */
[C---:B------:R-:W-:Y:S08]  /*2c70*/  HMMA.16816.F32.BF16 R36, R200.reuse, R66, R68 ;  /* 0x00000042c824723c */ /* 0x040ff00000041844 */
[----:B------:R-:W-:Y:S01]  /*2c80*/  HMMA.16816.F32.BF16 R40, R200, R100, R76 ;  /* 0x00000064c828723c */ /* 0x000fe2000004184c */
[----:B------:R-:W2:Y:S07]  /*2c90*/  LDSM.16.M88.4 R76, [R5+0x15100] ;  /* 0x01510000054c783b */ /* 0x000eae0000000200 */
[----:B---3--:R-:W-:Y:S01]  /*2ca0*/  HMMA.16816.F32.BF16 R64, R204, R72, R92 ;  /* 0x00000048cc40723c */ /* 0x008fe2000004185c */
[----:B------:R-:W3:Y:S07]  /*2cb0*/  LDSM.16.M88.4 R92, [R5+0x16100] ;  /* 0x01610000055c783b */ /* 0x000eee0000000200 */
[----:B------:R-:W-:Y:S01]  /*2cc0*/  HMMA.16816.F32.BF16 R60, R200, R102, R88 ;  /* 0x00000066c83c723c */ /* 0x000fe20000041858 */
[----:B------:R-:W1:Y:S04]  /*2cd0*/  LDSM.16.M88.4 R88, [R5+0x15900] ;  /* 0x015900000558783b */ /* 0x000e680000000200 */
[----:B------:R-:W-:Y:S03]  /*2ce0*/  LDSM.16.M88.4 R100, [R5+0x17100] ;  /* 0x017100000564783b */ /* 0x000fe60000000200 */
[C---:B------:R-:W-:Y:S08]  /*2cf0*/  HMMA.16816.F32.BF16 R72, R204.reuse, R74, R80 ;  /* 0x0000004acc48723c */ /* 0x040ff00000041850 */
[C---:B----4-:R-:W-:Y:S08]  /*2d00*/  HMMA.16816.F32.BF16 R84, R204.reuse, R56, R84 ;  /* 0x00000038cc54723c */ /* 0x050ff00000041854 */
[C---:B------:R-:W-:Y:S08]  /*2d10*/  HMMA.16816.F32.BF16 R80, R204.reuse, R58, R96 ;  /* 0x0000003acc50723c */ /* 0x040ff00000041860 */
[C---:B-----5:R-:W-:Y:S08]  /*2d20*/  HMMA.16816.F32.BF16 R68, R204.reuse, R28, R52 ;  /* 0x0000001ccc44723c */ /* 0x060ff00000041834 */
[C---:B------:R-:W-:Y:S01]  /*2d30*/  HMMA.16816.F32.BF16 R56, R204.reuse, R30, R20 ;  /* 0x0000001ecc38723c */ /* 0x040fe20000041814 */
[----:B------:R-:W4:Y:S07]  /*2d40*/  LDSM.16.M88.4 R28, [R5+0x17900] ;  /* 0x01790000051c783b */ /* 0x000f2e0000000200 */
[C---:B-1----:R-:W-:Y:S08]  /*2d50*/  HMMA.16816.F32.BF16 R52, R204.reuse, R24, R16 ;  /* 0x00000018cc34723c */ /* 0x042ff00000041810 */
[C---:B------:R-:W-:Y:S08]  /*2d60*/  HMMA.16816.F32.BF16 R48, R204.reuse, R26, R12 ;  /* 0x0000001acc30723c */ /* 0x040ff0000004180c */
[C---:B------:R-:W-:Y:S01]  /*2d70*/  HMMA.16816.F32.BF16 R16, R204.reuse, R44, R40 ;  /* 0x0000002ccc10723c */ /* 0x040fe20000041828 */
[----:B------:R-:W-:Y:S07]  /*2d80*/  LDSM.16.M88.4 R40, [R237+0x18900] ;  /* 0x01890000ed28783b */ /* 0x000fee0000000200 */
[C---:B------:R-:W-:Y:S01]  /*2d90*/  HMMA.16816.F32.BF16 R12, R204.reuse, R46, R60 ;  /* 0x0000002ecc0c723c */ /* 0x040fe2000004183c */
[----:B------:R-:W-:Y:S07]  /*2da0*/  LDSM.16.M88.4 R60, [R237+0x19900] ;  /* 0x01990000ed3c783b */ /* 0x000fee0000000200 */
[C---:B------:R-:W-:Y:S08]  /*2db0*/  HMMA.16816.F32.BF16 R24, R204.reuse, R32, R8 ;  /* 0x00000020cc18723c */ /* 0x040ff00000041808 */
[----:B------:R-:W-:Y:S01]  /*2dc0*/  HMMA.16816.F32.BF16 R20, R204, R34, R36 ;  /* 0x00000022cc14723c */ /* 0x000fe20000041824 */
[----:B------:R-:W1:Y:S07]  /*2dd0*/  LDSM.16.M88.4 R32, [R237+0x18100] ;  /* 0x01810000ed20783b */ /* 0x000e6e0000000200 */
[C---:B--2---:R-:W-:Y:S08]  /*2de0*/  HMMA.16816.F32.BF16 R8, R208.reuse, R76, R64 ;  /* 0x0000004cd008723c */ /* 0x044ff00000041840 */
[C---:B------:R-:W-:Y:S08]  /*2df0*/  HMMA.16816.F32.BF16 R36, R208.reuse, R78, R72 ;  /* 0x0000004ed024723c */ /* 0x040ff00000041848 */
[C---:B---3--:R-:W-:Y:S08]  /*2e00*/  HMMA.16816.F32.BF16 R76, R208.reuse, R94, R56 ;  /* 0x0000005ed04c723c */ /* 0x048ff00000041838 */
[C---:B------:R-:W-:Y:S01]  /*2e10*/  HMMA.16816.F32.BF16 R56, R208.reuse, R104, R52 ;  /* 0x00000068d038723c */ /* 0x040fe20000041834 */
[----:B------:R-:W2:Y:S07]  /*2e20*/  LDSM.16.M88.4 R52, [R237+0x19100] ;  /* 0x01910000ed34783b */ /* 0x000eae0000000200 */
[C---:B------:R-:W-:Y:S01]  /*2e30*/  HMMA.16816.F32.BF16 R96, R208.reuse, R88, R84 ;  /* 0x00000058d060723c */ /* 0x040fe20000041854 */
[----:B------:R-:W-:Y:S07]  /*2e40*/  LDSM.16.M88.4 R84, [R4+0x19100] ;  /* 0x019100000454783b */ /* 0x000fee0000000200 */
[C---:B------:R-:W-:Y:S08]  /*2e50*/  HMMA.16816.F32.BF16 R72, R208.reuse, R106, R48 ;  /* 0x0000006ad048723c */ /* 0x040ff00000041830 */
[C---:B------:R-:W-:Y:S08]  /*2e60*/  HMMA.16816.F32.BF16 R88, R208.reuse, R90, R80 ;  /* 0x0000005ad058723c */ /* 0x040ff00000041850 */
[C---:B----4-:R-:W-:Y:S08]  /*2e70*/  HMMA.16816.F32.BF16 R48, R208.reuse, R28, R16 ;  /* 0x0000001cd030723c */ /* 0x050ff00000041810 */
[C---:B------:R-:W-:Y:S01]  /*2e80*/  HMMA.16816.F32.BF16 R44, R208.reuse, R30, R12 ;  /* 0x0000001ed02c723c */ /* 0x040fe2000004180c */
[----:B------:R-:W3:Y:S07]  /*2e90*/  LDSM.16.M88.4 R28, [R237+0x1a100] ;  /* 0x01a10000ed1c783b */ /* 0x000eee0000000200 */
[C---:B------:R-:W-:Y:S01]  /*2ea0*/  HMMA.16816.F32.BF16 R80, R208.reuse, R92, R68 ;  /* 0x0000005cd050723c */ /* 0x040fe20000041844 */
[----:B------:R-:W-:Y:S07]  /*2eb0*/  LDSM.16.M88.4 R92, [R4+0x19900] ;  /* 0x01990000045c783b */ /* 0x000fee0000000200 */
[C---:B------:R-:W-:Y:S01]  /*2ec0*/  HMMA.16816.F32.BF16 R68, R208.reuse, R100, R24 ;  /* 0x00000064d044723c */ /* 0x040fe20000041818 */
[----:B------:R-:W4:Y:S07]  /*2ed0*/  LDSM.16.M88.4 R24, [R237+0x1a900] ;  /* 0x01a90000ed18783b */ /* 0x000f2e0000000200 */
[----:B------:R-:W-:Y:S01]  /*2ee0*/  HMMA.16816.F32.BF16 R64, R208, R102, R20 ;  /* 0x00000066d040723c */ /* 0x000fe20000041814 */
[----:B------:R-:W5:Y:S06]  /*2ef0*/  LDSM.16.M88.4 R20, [R4+0x18100] ;  /* 0x018100000414783b */ /* 0x000f6c0000000200 */
[----:B------:R-:W-:Y:S01]  /*2f00*/  IMAD.SHL.U32 R103, R2, 0x2, RZ ;  /* 0x0000000202677824 */ /* 0x000fe200078e00ff */
[----:B-1----:R-:W-:Y:S03]  /*2f10*/  HMMA.16816.F32.BF16 R16, R212, R32, R8 ;  /* 0x00000020d410723c */ /* 0x002fe60000041808 */
[----:B------:R-:W-:Y:S01]  /*2f20*/  IMAD.IADD R2, R240, 0x1, R103 ;  /* 0x00000001f0027824 */ /* 0x000fe200078e0267 */
[----:B------:R-:W-:-:S04]  /*2f30*/  LEA R236, R0, R103, 0x1 ;  /* 0x0000006700ec7211 */ /* 0x000fc800078e08ff */
[----:B------:R-:W-:Y:S01]  /*2f40*/  HMMA.16816.F32.BF16 R12, R212, R34, R36 ;  /* 0x00000022d40c723c */ /* 0x000fe20000041824 */
[----:B------:R-:W1:Y:S01]  /*2f50*/  LDSM.16.M88.4 R32, [R4+0x18900] ;  /* 0x018900000420783b */ /* 0x000e620000000200 */
[----:B------:R-:W-:-:S06]  /*2f60*/  IMAD.IADD R0, R240, 0x1, R236 ;  /* 0x00000001f0007824 */ /* 0x000fcc00078e02ec */
[C---:B------:R-:W-:Y:S08]  /*2f70*/  HMMA.16816.F32.BF16 R8, R212.reuse, R40, R96 ;  /* 0x00000028d408723c */ /* 0x040ff00000041860 */
[C---:B------:R-:W-:Y:S01]  /*2f80*/  HMMA.16816.F32.BF16 R36, R212.reuse, R42, R88 ;  /* 0x0000002ad424723c */ /* 0x040fe20000041858 */
[----:B------:R-:W-:Y:S07]  /*2f90*/  LDSM.16.M88.4 R88, [R4+0x1a100] ;  /* 0x01a100000458783b */ /* 0x000fee0000000200 */
[C---:B--2---:R-:W-:Y:S01]  /*2fa0*/  HMMA.16816.F32.BF16 R40, R212.reuse, R52, R80 ;  /* 0x00000034d428723c */ /* 0x044fe20000041850 */
[----:B------:R-:W2:Y:S07]  /*2fb0*/  LDSM.16.M88.4 R80, [R3+0x18100] ;  /* 0x018100000350783b */ /* 0x000eae0000000200 */
[C---:B------:R-:W-:Y:S08]  /*2fc0*/  HMMA.16816.F32.BF16 R56, R212.reuse, R60, R56 ;  /* 0x0000003cd438723c */ /* 0x040ff00000041838 */
[C---:B------:R-:W-:Y:S08]  /*2fd0*/  HMMA.16816.F32.BF16 R72, R212.reuse, R62, R72 ;  /* 0x0000003ed448723c */ /* 0x040ff00000041848 */
[C---:B---3--:R-:W-:Y:S08]  /*2fe0*/  HMMA.16816.F32.BF16 R60, R212.reuse, R28, R68 ;  /* 0x0000001cd43c723c */ /* 0x048ff00000041844 */
[C---:B------:R-:W-:Y:S08]  /*2ff0*/  HMMA.16816.F32.BF16 R52, R212.reuse, R54, R76 ;  /* 0x00000036d434723c */ /* 0x040ff0000004184c */
[C---:B------:R-:W-:Y:S01]  /*3000*/  HMMA.16816.F32.BF16 R68, R212.reuse, R30, R64 ;  /* 0x0000001ed444723c */ /* 0x040fe20000041840 */
[----:B------:R-:W-:Y:S07]  /*3010*/  LDSM.16.M88.4 R28, [R5+0x18100] ;  /* 0x01810000051c783b */ /* 0x000fee0000000200 */
[C---:B----4-:R-:W-:Y:S08]  /*3020*/  HMMA.16816.F32.BF16 R76, R212.reuse, R24, R48 ;  /* 0x00000018d44c723c */ /* 0x050ff00000041830 */
[----:B------:R-:W-:Y:S08]  /*3030*/  HMMA.16816.F32.BF16 R64, R212, R26, R44 ;  /* 0x0000001ad440723c */ /* 0x000ff0000004182c */
[C---:B-----5:R-:W-:Y:S01]  /*3040*/  HMMA.16816.F32.BF16 R48, R216.reuse, R20, R16 ;  /* 0x00000014d830723c */ /* 0x060fe20000041810 */
[----:B------:R-:W-:Y:S07]  /*3050*/  LDSM.16.M88.4 R16, [R4+0x1a900] ;  /* 0x01a900000410783b */ /* 0x000fee0000000200 */
[C---:B------:R-:W-:Y:S01]  /*3060*/  HMMA.16816.F32.BF16 R44, R216.reuse, R22, R12 ;  /* 0x00000016d82c723c */ /* 0x040fe2000004180c */
[----:B------:R-:W3:Y:S07]  /*3070*/  LDSM.16.M88.4 R12, [R3+0x18900] ;  /* 0x01890000030c783b */ /* 0x000eee0000000200 */
[C---:B-1----:R-:W-:Y:S08]  /*3080*/  HMMA.16816.F32.BF16 R24, R216.reuse, R32, R8 ;  /* 0x00000020d818723c */ /* 0x042ff00000041808 */
[----:B------:R-:W-:Y:S01]  /*3090*/  HMMA.16816.F32.BF16 R20, R216, R34, R36 ;  /* 0x00000022d814723c */ /* 0x000fe20000041824 */
[----:B------:R-:W1:Y:S07]  /*30a0*/  LDSM.16.M88.4 R36, [R3+0x19100] ;  /* 0x019100000324783b */ /* 0x000e6e0000000200 */
[----:B--2---:R-:W-:Y:S01]  /*30b0*/  HMMA.16816.F32.BF16 R8, R220, R80, R48 ;  /* 0x00000050dc08723c */ /* 0x004fe20000041830 */
[----:B------:R-:W2:Y:S07]  /*30c0*/  LDSM.16.M88.4 R48, [R5+0x18900] ;  /* 0x018900000530783b */ /* 0x000eae0000000200 */
[C---:B------:R-:W-:Y:S08]  /*30d0*/  HMMA.16816.F32.BF16 R32, R216.reuse, R84, R40 ;  /* 0x00000054d820723c */ /* 0x040ff00000041828 */
[----:B------:R-:W-:Y:S08]  /*30e0*/  HMMA.16816.F32.BF16 R52, R216, R86, R52 ;  /* 0x00000056d834723c */ /* 0x000ff00000041834 */
[----:B---3--:R-:W-:Y:S08]  /*30f0*/  HMMA.16816.F32.BF16 R24, R220, R12, R24 ;  /* 0x0000000cdc18723c */ /* 0x008ff00000041818 */
[C---:B------:R-:W-:Y:S01]  /*3100*/  HMMA.16816.F32.BF16 R84, R216.reuse, R88, R60 ;  /* 0x00000058d854723c */ /* 0x040fe2000004183c */
[----:B------:R-:W3:Y:S07]  /*3110*/  LDSM.16.M88.4 R60, [R3+0x19900] ;  /* 0x01990000033c783b */ /* 0x000eee0000000200 */
[C---:B------:R-:W-:Y:S08]  /*3120*/  HMMA.16816.F32.BF16 R56, R216.reuse, R92, R56 ;  /* 0x0000005cd838723c */ /* 0x040ff00000041838 */
[----:B------:R-:W-:Y:S08]  /*3130*/  HMMA.16816.F32.BF16 R72, R216, R94, R72 ;  /* 0x0000005ed848723c */ /* 0x000ff00000041848 */
[----:B------:R-:W-:Y:S08]  /*3140*/  HMMA.16816.F32.BF16 R40, R220, R82, R44 ;  /* 0x00000052dc28723c */ /* 0x000ff0000004182c */
[C---:B------:R-:W-:Y:S08]  /*3150*/  HMMA.16816.F32.BF16 R80, R216.reuse, R16, R76 ;  /* 0x00000010d850723c */ /* 0x040ff0000004184c */
[----:B------:R-:W-:Y:S08]  /*3160*/  HMMA.16816.F32.BF16 R92, R216, R18, R64 ;  /* 0x00000012d85c723c */ /* 0x000ff00000041840 */
[C---:B------:R-:W-:Y:S01]  /*3170*/  HMMA.16816.F32.BF16 R16, R220.reuse, R14, R20 ;  /* 0x0000000edc10723c */ /* 0x040fe20000041814 */
[----:B------:R-:W4:Y:S07]  /*3180*/  LDSM.16.M88.4 R20, [R5+0x19100] ;  /* 0x019100000514783b */ /* 0x000f2e0000000200 */
[----:B-1----:R-:W-:Y:S01]  /*3190*/  HMMA.16816.F32.BF16 R12, R220, R36, R32 ;  /* 0x00000024dc0c723c */ /* 0x002fe20000041820 */
[----:B------:R-:W-:Y:S07]  /*31a0*/  LDSM.16.M88.4 R32, [R5+0x19900] ;  /* 0x019900000520783b */ /* 0x000fee0000000200 */
[C---:B--2---:R-:W-:Y:S01]  /*31b0*/  HMMA.16816.F32.BF16 R64, R224.reuse, R48, R24 ;  /* 0x00000030e040723c */ /* 0x044fe20000041818 */
[----:B------:R-:W1:Y:S07]  /*31c0*/  LDSM.16.M88.4 R24, [R3+0x1a100] ;  /* 0x01a100000318783b */ /* 0x000e6e0000000200 */
[----:B------:R-:W-:Y:S08]  /*31d0*/  HMMA.16816.F32.BF16 R76, R224, R28, R8 ;  /* 0x0000001ce04c723c */ /* 0x000ff00000041808 */
[----:B------:R-:W-:Y:S08]  /*31e0*/  HMMA.16816.F32.BF16 R8, R220, R38, R52 ;  /* 0x00000026dc08723c */ /* 0x000ff00000041834 */
[----:B------:R-:W-:Y:S01]  /*31f0*/  HMMA.16816.F32.BF16 R44, R224, R50, R16 ;  /* 0x00000032e02c723c */ /* 0x000fe20000041810 */
[----:B------:R-:W-:Y:S07]  /*3200*/  LDSM.16.M88.4 R16, [R5+0x1a100] ;  /* 0x01a100000510783b */ /* 0x000fee0000000200 */
[----:B------:R-:W-:Y:S01]  /*3210*/  HMMA.16816.F32.BF16 R88, R216, R90, R68 ;  /* 0x0000005ad858723c */ /* 0x000fe20000041844 */
[----:B------:R-:W-:-:S04]  /*3220*/  FMUL.FTZ R4, R76, c[0x0][0x320] ;  /* 0x0000c8004c047a20 */ /* 0x000fc80000410000 */
[----:B------:R2:W5:Y:S03]  /*3230*/  MUFU.TANH R96, R4 ;  /* 0x0000000400607308 */ /* 0x0005660000002400 */
[----:B------:R-:W-:Y:S01]  /*3240*/  HMMA.16816.F32.BF16 R68, R224, R30, R40 ;  /* 0x0000001ee044723c */ /* 0x000fe20000041828 */
[----:B------:R1:W5:Y:S07]  /*3250*/  LDSM.16.M88.4 R28, [R3+0x1a900] ;  /* 0x01a90000031c783b */ /* 0x00036e0000000200 */
[----:B---3--:R-:W-:Y:S01]  /*3260*/  HMMA.16816.F32.BF16 R40, R220, R60, R56 ;  /* 0x0000003cdc28723c */ /* 0x008fe20000041838 */
[----:B--2---:R-:W-:-:S07]  /*3270*/  FMUL.FTZ R4, R77, c[0x0][0x320] ;  /* 0x0000c8004d047a20 */ /* 0x004fce0000410000 */
[----:B----4-:R-:W-:Y:S01]  /*3280*/  HMMA.16816.F32.BF16 R52, R224, R20, R12 ;  /* 0x00000014e034723c */ /* 0x010fe2000004180c */
[----:B------:R2:W3:Y:S07]  /*3290*/  MUFU.TANH R76, R4 ;  /* 0x00000004004c7308 */ /* 0x0004ee0000002400 */
[----:B------:R-:W-:Y:S01]  /*32a0*/  HMMA.16816.F32.BF16 R36, R220, R62, R72 ;  /* 0x0000003edc24723c */ /* 0x000fe20000041848 */
[----:B-1----:R-:W-:-:S04]  /*32b0*/  FMUL.FTZ R3, R65, c[0x0][0x320] ;  /* 0x0000c80041037a20 */ /* 0x002fc80000410000 */
[----:B------:R1:W-:Y:S03]  /*32c0*/  MUFU.TANH R48, R3 ;  /* 0x0000000300307308 */ /* 0x0003e60000002400 */
[----:B------:R-:W-:Y:S01]  /*32d0*/  HMMA.16816.F32.BF16 R56, R224, R22, R8 ;  /* 0x00000016e038723c */ /* 0x000fe20000041808 */
[----:B--2---:R-:W-:-:S04]  /*32e0*/  FMUL.FTZ R4, R68, c[0x0][0x320] ;  /* 0x0000c80044047a20 */ /* 0x004fc80000410000 */
[----:B------:R2:W4:Y:S03]  /*32f0*/  MUFU.TANH R68, R4 ;  /* 0x0000000400447308 */ /* 0x0005260000002400 */
[----:B------:R-:W-:Y:S01]  /*3300*/  HMMA.16816.F32.BF16 R12, R220, R24, R84 ;  /* 0x00000018dc0c723c */ /* 0x000fe20000041854 */
[----:B------:R-:W-:Y:S02]  /*3310*/  FMUL.FTZ R54, R54, c[0x0][0x320] ;  /* 0x0000c80036367a20 */ /* 0x000fe40000410000 */
[----:B-1----:R-:W-:-:S05]  /*3320*/  FMUL.FTZ R3, R44, c[0x0][0x320] ;  /* 0x0000c8002c037a20 */ /* 0x002fca0000410000 */
[----:B------:R-:W-:Y:S01]  /*3330*/  HMMA.16816.F32.BF16 R8, R220, R26, R88 ;  /* 0x0000001adc08723c */ /* 0x000fe20000041858 */
[----:B------:R1:W-:Y:S01]  /*3340*/  MUFU.TANH R44, R3 ;  /* 0x00000003002c7308 */ /* 0x0003e20000002400 */
[----:B------:R3:W3:Y:S01]  /*3350*/  LDSM.16.M88.4 R24, [R5+0x1a900] ;  /* 0x01a900000518783b */ /* 0x0006e20000000200 */
[----:B------:R-:W-:-:S04]  /*3360*/  DEPBAR.LE SB0, 0x2 ;  /* 0x000080800000791a */ /* 0x000fc80000000000 */
[----:B--2---:R-:W-:Y:S01]  /*3370*/  FMUL.FTZ R4, R69, c[0x0][0x320] ;  /* 0x0000c80045047a20 */ /* 0x004fe20000410000 */
[C---:B------:R-:W-:Y:S01]  /*3380*/  HMMA.16816.F32.BF16 R40, R224.reuse, R32, R40 ;  /* 0x00000020e028723c */ /* 0x040fe20000041828 */
[----:B------:R-:W-:Y:S02]  /*3390*/  FMUL.FTZ R59, R59, c[0x0][0x320] ;  /* 0x0000c8003b3b7a20 */ /* 0x000fe40000410000 */
[----:B------:R2:W2:Y:S05]  /*33a0*/  MUFU.TANH R61, R4 ;  /* 0x00000004003d7308 */ /* 0x0004aa0000002400 */
[----:B------:R-:W-:Y:S01]  /*33b0*/  HMMA.16816.F32.BF16 R36, R224, R34, R36 ;  /* 0x00000022e024723c */ /* 0x000fe20000041824 */
[----:B-1----:R-:W-:-:S04]  /*33c0*/  FMUL.FTZ R3, R45, c[0x0][0x320] ;  /* 0x0000c8002d037a20 */ /* 0x002fc80000410000 */
[----:B------:R1:W-:Y:S03]  /*33d0*/  MUFU.TANH R51, R3 ;  /* 0x0000000300337308 */ /* 0x0003e60000002400 */
[----:B-----5:R-:W-:Y:S01]  /*33e0*/  HMMA.16816.F32.BF16 R20, R220, R28, R80 ;  /* 0x0000001cdc14723c */ /* 0x020fe20000041850 */
[----:B--2---:R-:W-:-:S04]  /*33f0*/  FMUL.FTZ R4, R64, c[0x0][0x320] ;  /* 0x0000c80040047a20 */ /* 0x004fc80000410000 */
[----:B------:R3:W2:Y:S03]  /*3400*/  MUFU.TANH R60, R4 ;  /* 0x00000004003c7308 */ /* 0x0006a60000002400 */
[C---:B------:R-:W-:Y:S01]  /*3410*/  HMMA.16816.F32.BF16 R8, R224.reuse, R18, R8 ;  /* 0x00000012e008723c */ /* 0x040fe20000041808 */
[----:B------:R-:W-:Y:S02]  /*3420*/  FMUL.FTZ R42, R42, c[0x0][0x320] ;  /* 0x0000c8002a2a7a20 */ /* 0x000fe40000410000 */
[----:B------:R-:W-:Y:S02]  /*3430*/  FMUL.FTZ R43, R43, c[0x0][0x320] ;  /* 0x0000c8002b2b7a20 */ /* 0x000fe40000410000 */
[----:B-1----:R-:W-:Y:S02]  /*3440*/  FMUL.FTZ R3, R52, c[0x0][0x320] ;  /* 0x0000c80034037a20 */ /* 0x002fe40000410000 */
[----:B------:R-:W-:Y:S01]  /*3450*/  MUFU.TANH R42, R42 ;  /* 0x0000002a002a7308 */ /* 0x000fe20000002400 */
[----:B------:R-:W-:Y:S01]  /*3460*/  HMMA.16816.F32.BF16 R32, R224, R16, R12 ;  /* 0x00000010e020723c */ /* 0x000fe2000004180c */
[----:B------:R-:W-:-:S02]  /*3470*/  FMUL.FTZ R37, R37, c[0x0][0x320] ;  /* 0x0000c80025257a20 */ /* 0x000fc40000410000 */
[----:B------:R-:W-:Y:S02]  /*3480*/  FMUL.FTZ R38, R38, c[0x0][0x320] ;  /* 0x0000c80026267a20 */ /* 0x000fe40000410000 */
[----:B------:R-:W-:Y:S02]  /*3490*/  FMUL.FTZ R39, R39, c[0x0][0x320] ;  /* 0x0000c80027277a20 */ /* 0x000fe40000410000 */
[----:B------:R1:W5:Y:S01]  /*34a0*/  MUFU.TANH R130, R3 ;  /* 0x0000000300827308 */ /* 0x0003620000002400 */
[----:B---3--:R-:W-:Y:S07]  /*34b0*/  HMMA.16816.F32.BF16 R4, R220, R30, R92 ;  /* 0x0000001edc04723c */ /* 0x008fee000004185c */
[----:B------:R-:W-:Y:S01]  /*34c0*/  MUFU.TANH R37, R37 ;  /* 0x0000002500257308 */ /* 0x000fe20000002400 */
[----:B------:R-:W-:Y:S01]  /*34d0*/  FMUL.FTZ R8, R8, c[0x0][0x320] ;  /* 0x0000c80008087a20 */ /* 0x000fe20000410000 */
[----:B------:R-:W-:Y:S01]  /*34e0*/  HMMA.16816.F32.BF16 R20, R224, R24, R20 ;  /* 0x00000018e014723c */ /* 0x000fe20000041814 */
[----:B------:R-:W-:-:S02]  /*34f0*/  FMUL.FTZ R9, R9, c[0x0][0x320] ;  /* 0x0000c80009097a20 */ /* 0x000fc40000410000 */
[----:B-1----:R-:W-:-:S03]  /*3500*/  FMUL.FTZ R3, R53, c[0x0][0x320] ;  /* 0x0000c80035037a20 */ /* 0x002fc60000410000 */
[----:B------:R-:W-:Y:S01]  /*3510*/  MUFU.TANH R18, R8 ;  /* 0x0000000800127308 */ /* 0x000fe20000002400 */
[----:B------:R-:W-:Y:S02]  /*3520*/  FMUL.FTZ R32, R32, c[0x0][0x320] ;  /* 0x0000c80020207a20 */ /* 0x000fe40000410000 */
[----:B------:R-:W-:Y:S02]  /*3530*/  FMUL.FTZ R33, R33, c[0x0][0x320] ;  /* 0x0000c80021217a20 */ /* 0x000fe40000410000 */
[----:B------:R-:W-:Y:S02]  /*3540*/  FMUL.FTZ R34, R34, c[0x0][0x320] ;  /* 0x0000c80022227a20 */ /* 0x000fe40000410000 */
[----:B------:R-:W-:Y:S01]  /*3550*/  FMUL.FTZ R35, R35, c[0x0][0x320] ;  /* 0x0000c80023237a20 */ /* 0x000fe20000410000 */
[----:B------:R1:W3:Y:S01]  /*3560*/  MUFU.TANH R131, R3 ;  /* 0x0000000300837308 */ /* 0x0002e20000002400 */
[----:B------:R-:W-:Y:S07]  /*3570*/  HMMA.16816.F32.BF16 R12, R224, R26, R4 ;  /* 0x0000001ae00c723c */ /* 0x000fee0000041804 */
[----:B------:R-:W-:Y:S01]  /*3580*/  LEA.HI R4, R110, R113, RZ, 0x2 ;  /* 0x000000716e047211 */ /* 0x000fe200078f10ff */
[----:B------:R-:W-:Y:S01]  /*3590*/  MUFU.TANH R32, R32 ;  /* 0x0000002000207308 */ /* 0x000fe20000002400 */
[----:B------:R-:W-:Y:S01]  /*35a0*/  SHF.R.S32.HI R6, RZ, 0x1f, R108 ;  /* 0x0000001fff067819 */ /* 0x000fe2000001146c */
[----:B------:R-:W-:Y:S01]  /*35b0*/  FMUL.FTZ R21, R21, c[0x0][0x320] ;  /* 0x0000c80015157a20 */ /* 0x000fe20000410000 */
[----:B------:R-:W-:Y:S01]  /*35c0*/  LOP3.LUT R4, R4, 0xfffffffc, RZ, 0xc0, !PT ;  /* 0xfffffffc04047812 */ /* 0x000fe200078ec0ff */
[----:B------:R-:W-:Y:S01]  /*35d0*/  FMUL.FTZ R20, R20, c[0x0][0x320] ;  /* 0x0000c80014147a20 */ /* 0x000fe20000410000 */
[----:B------:R-:W-:Y:S01]  /*35e0*/  LEA.HI R6, R6, R108, RZ, 0x3 ;  /* 0x0000006c06067211 */ /* 0x000fe200078f18ff */
[----:B------:R-:W-:-:S02]  /*35f0*/  FMUL.FTZ R22, R22, c[0x0][0x320] ;  /* 0x0000c80016167a20 */ /* 0x000fc40000410000 */
[----:B-1----:R-:W-:Y:S01]  /*3600*/  FMUL.FTZ R3, R56, c[0x0][0x320] ;  /* 0x0000c80038037a20 */ /* 0x002fe20000410000 */
[----:B------:R-:W-:Y:S01]  /*3610*/  LOP3.LUT R6, R6, 0xffffff8, RZ, 0xc0, !PT ;  /* 0x0ffffff806067812 */ /* 0x000fe200078ec0ff */
[----:B------:R-:W-:Y:S01]  /*3620*/  IMAD.IADD R4, R113, 0x1, -R4 ;  /* 0x0000000171047824 */ /* 0x000fe200078e0a04 */
[----:B------:R-:W-:Y:S01]  /*3630*/  MUFU.TANH R33, R33 ;  /* 0x0000002100217308 */ /* 0x000fe20000002400 */
[----:B------:R-:W-:Y:S01]  /*3640*/  FMUL.FTZ R23, R23, c[0x0][0x320] ;  /* 0x0000c80017177a20 */ /* 0x000fe20000410000 */
[----:B------:R-:W-:Y:S02]  /*3650*/  IADD3 R8, R108, -R6, RZ ;  /* 0x800000066c087210 */ /* 0x000fe40007ffe0ff */
[----:B------:R-:W-:Y:S01]  /*3660*/  LEA.HI R7, R4, R4, RZ, 0x1 ;  /* 0x0000000404077211 */ /* 0x000fe200078f08ff */
[----:B------:R-:W-:Y:S02]  /*3670*/  FMUL.FTZ R12, R12, c[0x0][0x320] ;  /* 0x0000c8000c0c7a20 */ /* 0x000fe40000410000 */
[----:B------:R-:W-:Y:S01]  /*3680*/  FMUL.FTZ R13, R13, c[0x0][0x320] ;  /* 0x0000c8000d0d7a20 */ /* 0x000fe20000410000 */
[----:B------:R1:W1:Y:S01]  /*3690*/  MUFU.TANH R164, R3 ;  /* 0x0000000300a47308 */ /* 0x0002620000002400 */
[----:B------:R-:W-:Y:S01]  /*36a0*/  LOP3.LUT R7, R7, 0x1ffffffe, RZ, 0xc0, !PT ;  /* 0x1ffffffe07077812 */ /* 0x000fe200078ec0ff */
[----:B------:R-:W-:-:S04]  /*36b0*/  FMUL.FTZ R25, R14, c[0x0][0x320] ;  /* 0x0000c8000e197a20 */ /* 0x000fc80000410000 */
[----:B------:R-:W-:Y:S02]  /*36c0*/  IMAD.IADD R4, R4, 0x1, -R7 ;  /* 0x0000000104047824 */ /* 0x000fe400078e0a07 */
[----:B------:R-:W-:Y:S01]  /*36d0*/  FMUL.FTZ R7, R71, c[0x0][0x320] ;  /* 0x0000c80047077a20 */ /* 0x000fe20000410000 */
[----:B------:R-:W-:Y:S01]  /*36e0*/  MUFU.TANH R24, R12 ;  /* 0x0000000c00187308 */ /* 0x000fe20000002400 */
[----:B-1----:R-:W-:-:S07]  /*36f0*/  FMUL.FTZ R3, R57, c[0x0][0x320] ;  /* 0x0000c80039037a20 */ /* 0x002fce0000410000 */
[----:B------:R-:W-:Y:S08]  /*3700*/  MUFU.TANH R26, R7 ;  /* 0x00000007001a7308 */ /* 0x000ff00000002400 */
[----:B------:R1:W1:Y:S08]  /*3710*/  MUFU.TANH R165, R3 ;  /* 0x0000000300a57308 */ /* 0x0002700000002400 */
[----:B------:R-:W-:Y:S01]  /*3720*/  MUFU.TANH R17, R9 ;  /* 0x0000000900117308 */ /* 0x000fe20000002400 */
[----:B-1----:R-:W-:-:S07]  /*3730*/  FMUL.FTZ R3, R40, c[0x0][0x320] ;  /* 0x0000c80028037a20 */ /* 0x002fce0000410000 */
[----:B------:R-:W-:Y:S08]  /*3740*/  MUFU.TANH R27, R21 ;  /* 0x00000015001b7308 */ /* 0x000ff00000002400 */
[----:B------:R1:W1:Y:S08]  /*3750*/  MUFU.TANH R29, R3 ;  /* 0x00000003001d7308 */ /* 0x0002700000002400 */
[----:B------:R2:W-:Y:S01]  /*3760*/  MUFU.TANH R21, R13 ;  /* 0x0000000d00157308 */ /* 0x0005e20000002400 */
[----:B-1----:R-:W-:-:S07]  /*3770*/  FMUL.FTZ R3, R41, c[0x0][0x320] ;  /* 0x0000c80029037a20 */ /* 0x002fce0000410000 */
[----:B------:R-:W-:Y:S01]  /*3780*/  MUFU.TANH R20, R20 ;  /* 0x0000001400147308 */ /* 0x000fe20000002400 */
[----:B--2---:R-:W-:-:S07]  /*3790*/  FMUL.FTZ R13, R79, c[0x0][0x320] ;  /* 0x0000c8004f0d7a20 */ /* 0x004fce0000410000 */
[----:B------:R1:W2:Y:S08]  /*37a0*/  MUFU.TANH R28, R3 ;  /* 0x00000003001c7308 */ /* 0x0002b00000002400 */
[----:B------:R2:W-:Y:S01]  /*37b0*/  MUFU.TANH R16, R13 ;  /* 0x0000000d00107308 */ /* 0x0005e20000002400 */
[----:B-1----:R-:W-:-:S07]  /*37c0*/  FMUL.FTZ R3, R36, c[0x0][0x320] ;  /* 0x0000c80024037a20 */ /* 0x002fce0000410000 */
[----:B------:R-:W-:Y:S01]  /*37d0*/  MUFU.TANH R43, R43 ;  /* 0x0000002b002b7308 */ /* 0x000fe20000002400 */
[----:B--2---:R-:W-:-:S07]  /*37e0*/  FMUL.FTZ R13, R70, c[0x0][0x320] ;  /* 0x0000c800460d7a20 */ /* 0x004fce0000410000 */
[----:B------:R1:W2:Y:S08]  /*37f0*/  MUFU.TANH R19, R3 ;  /* 0x0000000300137308 */ /* 0x0002b00000002400 */
[----:B------:R-:W-:Y:S01]  /*3800*/  MUFU.TANH R13, R13 ;  /* 0x0000000d000d7308 */ /* 0x000fe20000002400 */
[----:B-1----:R-:W-:-:S07]  /*3810*/  LOP3.LUT R3, R109, 0xffffffe0, RZ, 0xc0, !PT ;  /* 0xffffffe06d037812 */ /* 0x002fce00078ec0ff */
[----:B------:R-:W-:Y:S01]  /*3820*/  MUFU.TANH R38, R38 ;  /* 0x0000002600267308 */ /* 0x000fe20000002400 */
[----:B------:R-:W-:-:S07]  /*3830*/  IMAD.IADD R3, R113, 0x1, -R3 ;  /* 0x0000000171037824 */ /* 0x000fce00078e0a03 */
[----:B------:R-:W-:Y:S01]  /*3840*/  MUFU.TANH R39, R39 ;  /* 0x0000002700277308 */ /* 0x000fe20000002400 */
[----:B------:R-:W-:-:S04]  /*3850*/  SHF.R.S32.HI R5, RZ, 0x1f, R3 ;  /* 0x0000001fff057819 */ /* 0x000fc80000011403 */
[----:B------:R-:W-:-:S03]  /*3860*/  LEA.HI R5, R5, R3, RZ, 0x2 ;  /* 0x0000000305057211 */ /* 0x000fc600078f10ff */
[----:B------:R-:W-:Y:S01]  /*3870*/  MUFU.TANH R34, R34 ;  /* 0x0000002200227308 */ /* 0x000fe20000002400 */
[----:B------:R-:W-:-:S05]  /*3880*/  LEA.HI.SX32 R6, R5, UR8, 0x1e ;  /* 0x0000000805067c11 */ /* 0x000fca000f8ff2ff */
[----:B------:R-:W-:Y:S02]  /*3890*/  IMAD R6, R8, 0x10, R6 ;  /* 0x0000001008067824 */ /* 0x000fe400078e0206 */
[----:B------:R-:W-:Y:S03]  /*38a0*/  MUFU.TANH R35, R35 ;  /* 0x0000002300237308 */ /* 0x000fe60000002400 */
[----:B------:R-:W-:-:S05]  /*38b0*/  LEA R111, R4, R6, 0x3 ;  /* 0x00000006046f7211 */ /* 0x000fca00078e18ff */
[----:B------:R-:W-:Y:S01]  /*38c0*/  @P5 IMAD.HI.U32 R6, R111, c[0x0][0x2c8], RZ ;  /* 0x0000b2006f065a27 */ /* 0x000fe200078e00ff */
[----:B------:R-:W-:Y:S03]  /*38d0*/  STL [R1+0x4], R111 ;  /* 0x0000046f01007387 */ /* 0x000fe60000100800 */
[----:B------:R-:W-:Y:S01]  /*38e0*/  IMAD.MOV.U32 R4, RZ, RZ, R111 ;  /* 0x000000ffff047224 */ /* 0x000fe200078e006f */
[----:B------:R-:W-:-:S05]  /*38f0*/  @P0 SHF.R.U32.HI R4, RZ, c[0x0][0x2cc], R6 ;  /* 0x0000b300ff040a19 */ /* 0x000fca0000011606 */
[----:B------:R-:W1:Y:S04]  /*3900*/  SHFL.IDX PT, R7, R4, RZ, 0x1c1f ;  /* 0x001c1fff04077589 */ /* 0x000e6800000e0000 */
[----:B------:R1:W2:Y:S02]  /*3910*/  SHFL.IDX PT, R6, R4, 0x1, 0x1c1f ;  /* 0x003c1f0004067f89 */ /* 0x0002a400000e0000 */
[----:B-1----:R-:W-:Y:S01]  /*3920*/  LOP3.LUT R4, R5, 0x7ffffffc, RZ, 0xc0, !PT ;  /* 0x7ffffffc05047812 */ /* 0x002fe200078ec0ff */
[----:B------:R-:W-:-:S04]  /*3930*/  FMUL.FTZ R5, R46, c[0x0][0x320] ;  /* 0x0000c8002e057a20 */ /* 0x000fc80000410000 */
[----:B------:R-:W-:Y:S01]  /*3940*/  IMAD.IADD R4, R3, 0x1, -R4 ;  /* 0x0000000103047824 */ /* 0x000fe200078e0a04 */
[----:B------:R-:W-:Y:S01]  /*3950*/  MOV R3, UR9 ;  /* 0x0000000900037c02 */ /* 0x000fe20008000f00 */
[----:B------:R1:W-:Y:S02]  /*3960*/  MUFU.TANH R49, R5 ;  /* 0x0000000500317308 */ /* 0x0003e40000002400 */
[----:B------:R-:W-:Y:S02]  /*3970*/  IMAD.SHL.U32 R8, R4, 0x2, RZ ;  /* 0x0000000204087824 */ /* 0x000fe400078e00ff */
[----:B------:R-:W-:-:S03]  /*3980*/  FMUL.FTZ R4, R47, c[0x0][0x320] ;  /* 0x0000c8002f047a20 */ /* 0x000fc60000410000 */
[C---:B------:R-:W-:Y:S01]  /*3990*/  IADD3 R3, -R8.reuse, 0x1, R3 ;  /* 0x0000000108037810 */ /* 0x040fe20007ffe103 */
[----:B------:R2:W-:Y:S01]  /*39a0*/  MUFU.TANH R50, R4 ;  /* 0x0000000400327308 */ /* 0x0005e20000002400 */
[----:B------:R4:W-:Y:S02]  /*39b0*/  STL [R1+0x14], R8 ;  /* 0x0000140801007387 */ /* 0x0009e40000100800 */
[----:B------:R-:W-:Y:S02]  /*39c0*/  IADD3 R3, R3, -UR16, RZ ;  /* 0x8000001003037c10 */ /* 0x000fe4000fffe0ff */
[----:B-1----:R-:W-:-:S03]  /*39d0*/  IADD3 R5, -R8, UR9, RZ ;  /* 0x0000000908057c10 */ /* 0x002fc6000fffe1ff */
[C---:B--2---:R-:W-:Y:S01]  /*39e0*/  IMAD.IADD R4, R3.reuse, 0x1, R7 ;  /* 0x0000000103047824 */ /* 0x044fe200078e0207 */
[----:B------:R-:W-:-:S04]  /*39f0*/  IADD3 R3, R3, R6, RZ ;  /* 0x0000000603037210 */ /* 0x000fc80007ffe0ff */
[C---:B------:R-:W-:Y:S02]  /*3a00*/  IMNMX R4, R5.reuse, R4, PT ;  /* 0x0000000405047217 */ /* 0x040fe40003800200 */
[----:B------:R-:W-:Y:S01]  /*3a10*/  IMNMX R3, R5, R3, PT ;  /* 0x0000000305037217 */ /* 0x000fe20003800200 */
[----:B------:R-:W-:Y:S01]  /*3a20*/  FMUL.FTZ R5, R78, c[0x0][0x320] ;  /* 0x0000c8004e057a20 */ /* 0x000fe20000410000 */
[----:B------:R-:W-:Y:S01]  /*3a30*/  BAR.SYNC.DEFER_BLOCKING 0x0 ;  /* 0x0000000000007b1d */ /* 0x000fe20000010000 */
[C---:B------:R-:W-:Y:S02]  /*3a40*/  ISETP.GT.AND P0, PT, R4.reuse, RZ, PT ;  /* 0x000000ff0400720c */ /* 0x040fe40003f04270 */
[C---:B------:R-:W-:Y:S02]  /*3a50*/  ISETP.GT.AND P6, PT, R4.reuse, 0x1, PT ;  /* 0x000000010400780c */ /* 0x040fe40003fc4270 */
[----:B------:R-:W-:Y:S01]  /*3a60*/  ISETP.GT.AND P5, PT, R4, 0x8, PT ;  /* 0x000000080400780c */ /* 0x000fe20003fa4270 */
[----:B------:R1:W2:Y:S01]  /*3a70*/  MUFU.TANH R9, R5 ;  /* 0x0000000500097308 */ /* 0x0002a20000002400 */
[----:B------:R-:W-:-:S02]  /*3a80*/  FSEL R6, R96, -INF , P0 ;  /* 0xff80000060067808 */ /* 0x000fc40000000000 */
[----:B------:R-:W-:Y:S02]  /*3a90*/  FSEL R7, R76, -INF , P6 ;  /* 0xff8000004c077808 */ /* 0x000fe40003000000 */
[C---:B------:R-:W-:Y:S02]  /*3aa0*/  ISETP.GT.AND P0, PT, R4.reuse, 0x9, PT ;  /* 0x000000090400780c */ /* 0x040fe40003f04270 */
[----:B------:R-:W-:Y:S02]  /*3ab0*/  ISETP.GT.AND P6, PT, R4, 0x10, PT ;  /* 0x000000100400780c */ /* 0x000fe40003fc4270 */
[----:B----4-:R-:W-:Y:S02]  /*3ac0*/  FSEL R8, R68, -INF , P5 ;  /* 0xff80000044087808 */ /* 0x010fe40002800000 */
[----:B------:R-:W-:Y:S02]  /*3ad0*/  ISETP.GT.AND P5, PT, R4, 0x11, PT ;  /* 0x000000110400780c */ /* 0x000fe40003fa4270 */
[----:B------:R-:W-:-:S02]  /*3ae0*/  FSEL R12, R61, -INF , P0 ;  /* 0xff8000003d0c7808 */ /* 0x000fc40000000000 */
[----:B------:R-:W-:Y:S01]  /*3af0*/  FSEL R45, R60, -INF , P6 ;  /* 0xff8000003c2d7808 */ /* 0x000fe20003000000 */
[----:B-1----:R-:W-:Y:S01]  /*3b00*/  FMUL.FTZ R5, R55, c[0x0][0x320] ;  /* 0x0000c80037057a20 */ /* 0x002fe20000410000 */
        /* <DEDUP_REMOVED lines=8> */
[----:B-----5:R-:W-:Y:S02]  /*3b90*/  FSEL R130, R130, -INF , P5 ;  /* 0xff80000082827808 */ /* 0x020fe40002800000 */
[----:B------:R-:W-:Y:S02]  /*3ba0*/  ISETP.GT.AND P5, PT, R4, 0x29, PT ;  /* 0x000000290400780c */ /* 0x000fe40003fa4270 */
[----:B---3--:R-:W-:-:S02]  /*3bb0*/  FSEL R131, R131, -INF , P0 ;  /* 0xff80000083837808 */ /* 0x008fc40000000000 */
[----:B------:R-:W-:Y:S02]  /*3bc0*/  FSEL R164, R164, -INF , P6 ;  /* 0xff800000a4a47808 */ /* 0x000fe40003000000 */
[C---:B------:R-:W-:Y:S02]  /*3bd0*/  ISETP.GT.AND P0, PT, R4.reuse, 0x30, PT ;  /* 0x000000300400780c */ /* 0x040fe40003f04270 */
[----:B------:R-:W-:Y:S02]  /*3be0*/  ISETP.GT.AND P6, PT, R4, 0x31, PT ;  /* 0x000000310400780c */ /* 0x000fe40003fc4270 */
[----:B------:R-:W-:Y:S02]  /*3bf0*/  FSEL R165, R165, -INF , P5 ;  /* 0xff800000a5a57808 */ /* 0x000fe40002800000 */
[----:B------:R-:W-:Y:S02]  /*3c00*/  FMNMX.FTZ R100, R6, R7, !PT ;  /* 0x0000000706647209 */ /* 0x000fe40007810000 */
[----:B------:R-:W-:-:S02]  /*3c10*/  ISETP.GT.AND P5, PT, R4, 0x38, PT ;  /* 0x000000380400780c */ /* 0x000fc40003fa4270 */
[----:B------:R-:W-:Y:S02]  /*3c20*/  FSEL R230, R29, -INF , P0 ;  /* 0xff8000001de67808 */ /* 0x000fe40000000000 */
[----:B------:R-:W-:Y:S01]  /*3c30*/  FSEL R229, R28, -INF , P6 ;  /* 0xff8000001ce57808 */ /* 0x000fe20003000000 */
[----:B------:R-:W-:Y:S01]  /*3c40*/  FMUL.FTZ R28, R15, c[0x0][0x320] ;  /* 0x0000c8000f1c7a20 */ /* 0x000fe20000410000 */
[C---:B------:R-:W-:Y:S01]  /*3c50*/  ISETP.GT.AND P0, PT, R4.reuse, 0x39, PT ;  /* 0x000000390400780c */ /* 0x040fe20003f04270 */
[----:B------:R-:W-:Y:S01]  /*3c60*/  MUFU.TANH R15, R25 ;  /* 0x00000019000f7308 */ /* 0x000fe20000002400 */
[----:B------:R-:W-:Y:S02]  /*3c70*/  ISETP.GT.AND P6, PT, R4, 0x40, PT ;  /* 0x000000400400780c */ /* 0x000fe40003fc4270 */
[----:B------:R-:W-:Y:S02]  /*3c80*/  FMNMX.FTZ R100, R8, R100, !PT ;  /* 0x0000006408647209 */ /* 0x000fe40007810000 */
[----:B------:R-:W-:-:S02]  /*3c90*/  FSEL R228, R19, -INF , P5 ;  /* 0xff80000013e47808 */ /* 0x000fc40002800000 */
[----:B------:R-:W-:Y:S01]  /*3ca0*/  ISETP.GT.AND P5, PT, R4, 0x41, PT ;  /* 0x000000410400780c */ /* 0x000fe20003fa4270 */
[----:B------:R1:W-:Y:S01]  /*3cb0*/  MUFU.TANH R19, R5 ;  /* 0x0000000500137308 */ /* 0x0003e20000002400 */
[----:B------:R-:W-:Y:S02]  /*3cc0*/  FSEL R231, R37, -INF , P0 ;  /* 0xff80000025e77808 */ /* 0x000fe40000000000 */
[----:B------:R-:W-:Y:S02]  /*3cd0*/  FSEL R248, R32, -INF , P6 ;  /* 0xff80000020f87808 */ /* 0x000fe40003000000 */
[C---:B------:R-:W-:Y:S02]  /*3ce0*/  ISETP.GT.AND P0, PT, R4.reuse, 0x48, PT ;  /* 0x000000480400780c */ /* 0x040fe40003f04270 */
[----:B------:R-:W-:Y:S02]  /*3cf0*/  ISETP.GT.AND P6, PT, R4, 0x49, PT ;  /* 0x000000490400780c */ /* 0x000fe40003fc4270 */
[----:B------:R-:W-:-:S02]  /*3d00*/  FMNMX.FTZ R100, R12, R100, !PT ;  /* 0x000000640c647209 */ /* 0x000fc40007810000 */
[----:B------:R-:W-:Y:S02]  /*3d10*/  FSEL R247, R33, -INF , P5 ;  /* 0xff80000021f77808 */ /* 0x000fe40002800000 */
[----:B------:R-:W-:Y:S02]  /*3d20*/  ISETP.GT.AND P5, PT, R4, 0x50, PT ;  /* 0x000000500400780c */ /* 0x000fe40003fa4270 */
[----:B------:R-:W-:Y:S01]  /*3d30*/  FSEL R251, R18, -INF , P0 ;  /* 0xff80000012fb7808 */ /* 0x000fe20000000000 */
[----:B-1----:R-:W-:Y:S01]  /*3d40*/  FMUL.FTZ R5, R66, c[0x0][0x320] ;  /* 0x0000c80042057a20 */ /* 0x002fe20000410000 */
[----:B------:R-:W-:Y:S01]  /*3d50*/  FSEL R246, R17, -INF , P6 ;  /* 0xff80000011f67808 */ /* 0x000fe20003000000 */
[----:B------:R-:W-:Y:S01]  /*3d60*/  FMUL.FTZ R18, R10, c[0x0][0x320] ;  /* 0x0000c8000a127a20 */ /* 0x000fe20000410000 */
[C---:B------:R-:W-:Y:S01]  /*3d70*/  ISETP.GT.AND P0, PT, R4.reuse, 0x51, PT ;  /* 0x000000510400780c */ /* 0x040fe20003f04270 */
[----:B------:R-:W1:Y:S01]  /*3d80*/  MUFU.TANH R44, R5 ;  /* 0x00000005002c7308 */ /* 0x000e620000002400 */
[----:B------:R-:W-:Y:S01]  /*3d90*/  ISETP.GT.AND P6, PT, R4, 0x58, PT ;  /* 0x000000580400780c */ /* 0x000fe20003fc4270 */
[----:B------:R-:W-:Y:S01]  /*3da0*/  FMUL.FTZ R17, R58, c[0x0][0x320] ;  /* 0x0000c8003a117a20 */ /* 0x000fe20000410000 */
[----:B------:R-:W-:-:S02]  /*3db0*/  FMNMX.FTZ R100, R45, R100, !PT ;  /* 0x000000642d647209 */ /* 0x000fc40007810000 */
[----:B------:R-:W-:Y:S01]  /*3dc0*/  FSEL R252, R20, -INF , P5 ;  /* 0xff80000014fc7808 */ /* 0x000fe20002800000 */
[----:B------:R-:W-:Y:S01]  /*3dd0*/  FMUL.FTZ R20, R11, c[0x0][0x320] ;  /* 0x0000c8000b147a20 */ /* 0x000fe20000410000 */
[----:B------:R-:W-:Y:S01]  /*3de0*/  ISETP.GT.AND P5, PT, R4, 0x59, PT ;  /* 0x000000590400780c */ /* 0x000fe20003fa4270 */
[----:B------:R-:W-:Y:S01]  /*3df0*/  FMUL.FTZ R4, R67, c[0x0][0x320] ;  /* 0x0000c80043047a20 */ /* 0x000fe20000410000 */
[----:B------:R-:W-:Y:S01]  /*3e00*/  FSEL R238, R27, -INF , P0 ;  /* 0xff8000001bee7808 */ /* 0x000fe20000000000 */
[----:B------:R-:W-:Y:S01]  /*3e10*/  MUFU.TANH R17, R17 ;  /* 0x0000001100117308 */ /* 0x000fe20000002400 */
[----:B------:R-:W-:Y:S02]  /*3e20*/  FSEL R166, R24, -INF , P6 ;  /* 0xff80000018a67808 */ /* 0x000fe40003000000 */
[----:B------:R-:W-:Y:S02]  /*3e30*/  FMNMX.FTZ R100, R46, R100, !PT ;  /* 0x000000642e647209 */ /* 0x000fe40007810000 */
[----:B------:R-:W-:-:S02]  /*3e40*/  ISETP.GT.AND P0, PT, R3, RZ, PT ;  /* 0x000000ff0300720c */ /* 0x000fc40003f04270 */
[----:B------:R-:W-:Y:S01]  /*3e50*/  ISETP.GT.AND P6, PT, R3, 0x1, PT ;  /* 0x000000010300780c */ /* 0x000fe20003fc4270 */
[----:B------:R3:W4:Y:S01]  /*3e60*/  MUFU.TANH R5, R4 ;  /* 0x0000000400057308 */ /* 0x0007220000002400 */
[----:B------:R-:W-:Y:S02]  /*3e70*/  FSEL R249, R21, -INF , P5 ;  /* 0xff80000015f97808 */ /* 0x000fe40002800000 */
[----:B------:R-:W-:Y:S02]  /*3e80*/  FMNMX.FTZ R100, R47, R100, !PT ;  /* 0x000000642f647209 */ /* 0x000fe40007810000 */
[----:B------:R-:W-:Y:S02]  /*3e90*/  ISETP.GT.AND P5, PT, R3, 0x8, PT ;  /* 0x000000080300780c */ /* 0x000fe40003fa4270 */
[----:B--2---:R-:W-:Y:S02]  /*3ea0*/  FSEL R10, R9, -INF , P0 ;  /* 0xff800000090a7808 */ /* 0x004fe40000000000 */
[----:B------:R-:W-:Y:S01]  /*3eb0*/  FSEL R11, R16, -INF , P6 ;  /* 0xff800000100b7808 */ /* 0x000fe20003000000 */
[----:B------:R-:W2:Y:S01]  /*3ec0*/  MUFU.TANH R9, R54 ;  /* 0x0000003600097308 */ /* 0x000ea20000002400 */
[----:B------:R-:W-:-:S02]  /*3ed0*/  FMNMX.FTZ R100, R51, R100, !PT ;  /* 0x0000006433647209 */ /* 0x000fc40007810000 */
[----:B------:R-:W-:Y:S02]  /*3ee0*/  ISETP.GT.AND P0, PT, R3, 0x9, PT ;  /* 0x000000090300780c */ /* 0x000fe40003f04270 */
[----:B------:R-:W-:Y:S02]  /*3ef0*/  FSEL R13, R13, -INF , P5 ;  /* 0xff8000000d0d7808 */ /* 0x000fe40002800000 */
[----:B---3--:R-:W-:Y:S01]  /*3f00*/  FMNMX.FTZ R4, R10, R11, !PT ;  /* 0x0000000b0a047209 */ /* 0x008fe20007810000 */
[----:B------:R-:W-:Y:S01]  /*3f10*/  MUFU.TANH R16, R23 ;  /* 0x0000001700107308 */ /* 0x000fe20000002400 */
[----:B------:R-:W-:Y:S02]  /*3f20*/  FMNMX.FTZ R100, R130, R100, !PT ;  /* 0x0000006482647209 */ /* 0x000fe40007810000 */
[----:B------:R-:W-:Y:S02]  /*3f30*/  ISETP.GT.AND P6, PT, R3, 0x10, PT ;  /* 0x000000100300780c */ /* 0x000fe40003fc4270 */
[----:B------:R-:W-:-:S02]  /*3f40*/  FSEL R14, R26, -INF , P0 ;  /* 0xff8000001a0e7808 */ /* 0x000fc40000000000 */
[----:B------:R-:W-:Y:S01]  /*3f50*/  FMNMX.FTZ R4, R13, R4, !PT ;  /* 0x000000040d047209 */ /* 0x000fe20007810000 */
[----:B------:R-:W-:Y:S01]  /*3f60*/  LDSM.16.MT88.4 R24, [R2+0x6100] ;  /* 0x006100000218783b */ /* 0x000fe20000004200 */
[----:B------:R-:W-:Y:S02]  /*3f70*/  FMNMX.FTZ R100, R131, R100, !PT ;  /* 0x0000006483647209 */ /* 0x000fe40007810000 */
[----:B------:R-:W-:Y:S02]  /*3f80*/  ISETP.GT.AND P5, PT, R3, 0x11, PT ;  /* 0x000000110300780c */ /* 0x000fe40003fa4270 */
[----:B-1----:R-:W-:Y:S02]  /*3f90*/  FSEL R44, R44, -INF , P6 ;  /* 0xff8000002c2c7808 */ /* 0x002fe40003000000 */
[----:B------:R-:W-:Y:S02]  /*3fa0*/  FMNMX.FTZ R4, R14, R4, !PT ;  /* 0x000000040e047209 */ /* 0x000fe40007810000 */
[----:B------:R-:W-:-:S02]  /*3fb0*/  FMNMX.FTZ R100, R164, R100, !PT ;  /* 0x00000064a4647209 */ /* 0x000fc40007810000 */
[----:B------:R-:W-:Y:S02]  /*3fc0*/  ISETP.GT.AND P0, PT, R3, 0x18, PT ;  /* 0x000000180300780c */ /* 0x000fe40003f04270 */
[----:B----4-:R-:W-:Y:S02]  /*3fd0*/  FSEL R48, R5, -INF , P5 ;  /* 0xff80000005307808 */ /* 0x010fe40002800000 */
[----:B------:R-:W-:Y:S01]  /*3fe0*/  FMNMX.FTZ R4, R44, R4, !PT ;  /* 0x000000042c047209 */ /* 0x000fe20007810000 */
[----:B------:R-:W1:Y:S01]  /*3ff0*/  MUFU.TANH R5, R59 ;  /* 0x0000003b00057308 */ /* 0x000e620000002400 */
        /* <DEDUP_REMOVED lines=10> */
[----:B--2---:R-:W-:Y:S02]  /*40a0*/  FSEL R101, R9, -INF , P5 ;  /* 0xff80000009657808 */ /* 0x004fe40002800000 */
[----:B------:R-:W-:Y:S01]  /*40b0*/  FMNMX.FTZ R4, R50, R4, !PT ;  /* 0x0000000432047209 */ /* 0x000fe20007810000 */
[----:B------:R-:W2:Y:S01]  /*40c0*/  MUFU.TANH R9, R18 ;  /* 0x0000001200097308 */ /* 0x000ea20000002400 */
[----:B------:R-:W-:Y:S02]  /*40d0*/  FMNMX.FTZ R100, R228, R100, !PT ;  /* 0x00000064e4647209 */ /* 0x000fe40007810000 */
[----:B------:R-:W-:Y:S02]  /*40e0*/  ISETP.GT.AND P6, PT, R3, 0x28, PT ;  /* 0x000000280300780c */ /* 0x000fe40003fc4270 */
[----:B------:R-:W-:-:S02]  /*40f0*/  FSEL R128, R19, -INF , P0 ;  /* 0xff80000013807808 */ /* 0x000fc40000000000 */
[----:B------:R-:W-:Y:S01]  /*4100*/  FMNMX.FTZ R4, R101, R4, !PT ;  /* 0x0000000465047209 */ /* 0x000fe20007810000 */
[----:B------:R-:W3:Y:S01]  /*4110*/  MUFU.TANH R18, R20 ;  /* 0x0000001400127308 */ /* 0x000ee20000002400 */
[----:B------:R-:W-:Y:S02]  /*4120*/  FMNMX.FTZ R100, R231, R100, !PT ;  /* 0x00000064e7647209 */ /* 0x000fe40007810000 */
[----:B------:R-:W-:Y:S02]  /*4130*/  ISETP.GT.AND P5, PT, R3, 0x29, PT ;  /* 0x000000290300780c */ /* 0x000fe40003fa4270 */
[----:B------:R-:W-:Y:S02]  /*4140*/  FSEL R102, R17, -INF , P6 ;  /* 0xff80000011667808 */ /* 0x000fe40003000000 */
[----:B------:R-:W-:Y:S01]  /*4150*/  FMNMX.FTZ R4, R128, R4, !PT ;  /* 0x0000000480047209 */ /* 0x000fe20007810000 */
[----:B------:R4:W5:Y:S01]  /*4160*/  MUFU.TANH R17, R22 ;  /* 0x0000001600117308 */ /* 0x0009620000002400 */
[----:B------:R-:W-:-:S02]  /*4170*/  FMNMX.FTZ R100, R248, R100, !PT ;  /* 0x00000064f8647209 */ /* 0x000fc40007810000 */
[----:B------:R-:W-:Y:S02]  /*4180*/  ISETP.GT.AND P0, PT, R3, 0x30, PT ;  /* 0x000000300300780c */ /* 0x000fe40003f04270 */
[----:B-1----:R-:W-:Y:S02]  /*4190*/  FSEL R129, R5, -INF , P5 ;  /* 0xff80000005817808 */ /* 0x002fe40002800000 */
[----:B------:R-:W-:Y:S02]  /*41a0*/  FMNMX.FTZ R4, R102, R4, !PT ;  /* 0x0000000466047209 */ /* 0x000fe40007810000 */
[----:B------:R-:W-:Y:S02]  /*41b0*/  FMNMX.FTZ R100, R247, R100, !PT ;  /* 0x00000064f7647209 */ /* 0x000fe40007810000 */
[----:B------:R-:W-:Y:S02]  /*41c0*/  ISETP.GT.AND P6, PT, R3, 0x31, PT ;  /* 0x000000310300780c */ /* 0x000fe40003fc4270 */
[----:B------:R-:W-:-:S02]  /*41d0*/  FSEL R192, R42, -INF , P0 ;  /* 0xff8000002ac07808 */ /* 0x000fc40000000000 */
[----:B------:R-:W-:Y:S01]  /*41e0*/  FMNMX.FTZ R4, R129, R4, !PT ;  /* 0x0000000481047209 */ /* 0x000fe20007810000 */
[----:B----4-:R-:W-:Y:S01]  /*41f0*/  LDSM.16.MT88.4 R20, [R0+0x100] ;  /* 0x000100000014783b */ /* 0x010fe20000004200 */
[----:B------:R-:W-:Y:S02]  /*4200*/  FMNMX.FTZ R100, R251, R100, !PT ;  /* 0x00000064fb647209 */ /* 0x000fe40007810000 */
[----:B------:R-:W-:Y:S02]  /*4210*/  ISETP.GT.AND P5, PT, R3, 0x38, PT ;  /* 0x000000380300780c */ /* 0x000fe40003fa4270 */
[----:B------:R-:W-:Y:S02]  /*4220*/  FSEL R194, R43, -INF , P6 ;  /* 0xff8000002bc27808 */ /* 0x000fe40003000000 */
[----:B------:R-:W-:Y:S01]  /*4230*/  FMNMX.FTZ R4, R192, R4, !PT ;  /* 0x00000004c0047209 */ /* 0x000fe20007810000 */
[----:B------:R-:W-:Y:S01]  /*4240*/  LDSM.16.MT88.4 R40, [R103+0x3100] ;  /* 0x003100006728783b */ /* 0x000fe20000004200 */
[----:B------:R-:W-:-:S02]  /*4250*/  FMNMX.FTZ R100, R246, R100, !PT ;  /* 0x00000064f6647209 */ /* 0x000fc40007810000 */
[C---:B------:R-:W-:Y:S02]  /*4260*/  ISETP.GT.AND P0, PT, R3.reuse, 0x39, PT ;  /* 0x000000390300780c */ /* 0x040fe40003f04270 */
        /* <DEDUP_REMOVED lines=18> */
[----:B--2---:R-:W-:Y:S01]  /*4390*/  FSEL R245, R9, -INF , P0 ;  /* 0xff80000009f57808 */ /* 0x004fe20000000000 */
[----:B------:R-:W1:Y:S01]  /*43a0*/  SHFL.BFLY PT, R5, R100, 0x2, 0x1f ;  /* 0x0c401f0064057f89 */ /* 0x000e6200000e0000 */
[----:B------:R-:W-:Y:S01]  /*43b0*/  FMNMX.FTZ R4, R242, R4, !PT ;  /* 0x00000004f2047209 */ /* 0x000fe20007810000 */
[----:B------:R2:W4:Y:S01]  /*43c0*/  MUFU.TANH R9, R28 ;  /* 0x0000001c00097308 */ /* 0x0005220000002400 */
[----:B------:R-:W-:-:S02]  /*43d0*/  ISETP.GT.AND P0, PT, R3, 0x50, PT ;  /* 0x000000500300780c */ /* 0x000fc40003f04270 */
[----:B---3--:R-:W-:Y:S02]  /*43e0*/  FSEL R244, R18, -INF , P5 ;  /* 0xff80000012f47808 */ /* 0x008fe40002800000 */
[----:B------:R-:W-:Y:S02]  /*43f0*/  FMNMX.FTZ R4, R245, R4, !PT ;  /* 0x00000004f5047209 */ /* 0x000fe40007810000 */
[----:B------:R-:W-:Y:S02]  /*4400*/  ISETP.GT.AND P5, PT, R3, 0x51, PT ;  /* 0x000000510300780c */ /* 0x000fe40003fa4270 */
[----:B-----5:R-:W-:Y:S02]  /*4410*/  FSEL R167, R17, -INF , P0 ;  /* 0xff80000011a77808 */ /* 0x020fe40000000000 */
[----:B------:R-:W-:Y:S02]  /*4420*/  FMNMX.FTZ R4, R244, R4, !PT ;  /* 0x00000004f4047209 */ /* 0x000fe40007810000 */
[----:B------:R-:W-:-:S02]  /*4430*/  ISETP.GT.AND P0, PT, R3, 0x58, PT ;  /* 0x000000580300780c */ /* 0x000fc40003f04270 */
[----:B------:R-:W-:Y:S01]  /*4440*/  FSEL R142, R16, -INF , P5 ;  /* 0xff800000108e7808 */ /* 0x000fe20002800000 */
[----:B--2---:R-:W-:Y:S01]  /*4450*/  LDSM.16.MT88.4 R28, [R2+0x3100] ;  /* 0x00310000021c783b */ /* 0x004fe20000004200 */
[----:B------:R-:W-:Y:S02]  /*4460*/  FMNMX.FTZ R4, R167, R4, !PT ;  /* 0x00000004a7047209 */ /* 0x000fe40007810000 */
[----:B------:R-:W-:Y:S01]  /*4470*/  ISETP.GT.AND P5, PT, R3, 0x59, PT ;  /* 0x000000590300780c */ /* 0x000fe20003fa4270 */
[----:B------:R-:W-:Y:S01]  /*4480*/  LDSM.16.MT88.4 R16, [R103+0x100] ;  /* 0x000100006710783b */ /* 0x000fe20000004200 */
[----:B------:R-:W-:Y:S02]  /*4490*/  FSEL R141, R15, -INF , P0 ;  /* 0xff8000000f8d7808 */ /* 0x000fe40000000000 */
[----:B------:R-:W-:Y:S02]  /*44a0*/  FMNMX.FTZ R3, R142, R4, !PT ;  /* 0x000000048e037209 */ /* 0x000fe40007810000 */
[----:B----4-:R-:W-:-:S02]  /*44b0*/  FSEL R250, R9, -INF , P5 ;  /* 0xff80000009fa7808 */ /* 0x010fc40002800000 */
        /* <DEDUP_REMOVED lines=14> */
[----:B--2---:R-:W-:-:S03]  /*45a0*/  FFMA.FTZ R4, R7, c[0x0][0x2d0], -R9 ;  /* 0x0000b40007047a23 */ /* 0x004fc60000010809 */
[----:B------:R-:W-:-:S03]  /*45b0*/  FSETP.NEU.FTZ.AND P0, PT, R3, -INF , PT ;  /* 0xff8000000300780b */ /* 0x000fc60003f1d000 */
[----:B------:R1:W-:Y:S02]  /*45c0*/  MUFU.EX2 R241, R4 ;  /* 0x0000000400f17308 */ /* 0x0003e40000000800 */
[----:B-1----:R-:W-:Y:S02]  /*45d0*/  FFMA.FTZ R4, R8, c[0x0][0x2d0], -R9 ;  /* 0x0000b40008047a23 */ /* 0x002fe40000010809 */
[----:B------:R-:W-:-:S04]  /*45e0*/  FMUL.FTZ R8, R3, c[0x0][0x2d0] ;  /* 0x0000b40003087a20 */ /* 0x000fc80000410000 */
[----:B------:R1:W-:Y:S01]  /*45f0*/  MUFU.EX2 R176, R4 ;  /* 0x0000000400b07308 */ /* 0x0003e20000000800 */
[----:B------:R-:W-:Y:S02]  /*4600*/  FSEL R8, R8, RZ, P0 ;  /* 0x000000ff08087208 */ /* 0x000fe40000000000 */
[----:B------:R-:W-:Y:S01]  /*4610*/  PLOP3.LUT P0, PT, PT, PT, UP0, 0x80, 0x0 ;  /* 0x000000000000781c */ /* 0x000fe20003f0f008 */
[----:B-1----:R-:W-:-:S04]  /*4620*/  FFMA.FTZ R4, R12, c[0x0][0x2d0], -R9 ;  /* 0x0000b4000c047a23 */ /* 0x002fc80000010809 */
[----:B------:R1:W2:Y:S02]  /*4630*/  MUFU.EX2 R137, R4 ;  /* 0x0000000400897308 */ /* 0x0002a40000000800 */
[----:B-1----:R-:W-:Y:S01]  /*4640*/  FFMA.FTZ R4, R10, c[0x0][0x2d0], -R8 ;  /* 0x0000b4000a047a23 */ /* 0x002fe20000010808 */
[----:B--2---:R-:W-:Y:S01]  /*4650*/  F2FP.BF16.PACK_AB R6, R137, R176 ;  /* 0x000000b08906723e */ /* 0x004fe200000010ff */
[----:B------:R-:W-:-:S04]  /*4660*/  FFMA.FTZ R10, R45, c[0x0][0x2d0], -R9 ;  /* 0x0000b4002d0a7a23 */ /* 0x000fc80000010809 */
[----:B------:R1:W-:Y:S08]  /*4670*/  MUFU.EX2 R136, R4 ;  /* 0x0000000400887308 */ /* 0x0003f00000000800 */
[----:B------:R2:W-:Y:S01]  /*4680*/  MUFU.EX2 R173, R10 ;  /* 0x0000000a00ad7308 */ /* 0x0005e20000000800 */
[----:B-1----:R-:W-:-:S07]  /*4690*/  FFMA.FTZ R4, R11, c[0x0][0x2d0], -R8 ;  /* 0x0000b4000b047a23 */ /* 0x002fce0000010808 */
[----:B------:R1:W3:Y:S01]  /*46a0*/  MUFU.EX2 R177, R4 ;  /* 0x0000000400b17308 */ /* 0x0002e20000000800 */
[----:B--2---:R-:W-:-:S07]  /*46b0*/  FFMA.FTZ R10, R46, c[0x0][0x2d0], -R9 ;  /* 0x0000b4002e0a7a23 */ /* 0x004fce0000010809 */
[----:B------:R2:W-:Y:S01]  /*46c0*/  MUFU.EX2 R235, R10 ;  /* 0x0000000a00eb7308 */ /* 0x0005e20000000800 */
[----:B-1----:R-:W-:Y:S01]  /*46d0*/  FFMA.FTZ R4, R13, c[0x0][0x2d0], -R8 ;  /* 0x0000b4000d047a23 */ /* 0x002fe20000010808 */
[----:B---3--:R-:W-:-:S06]  /*46e0*/  F2FP.BF16.PACK_AB R5, R177, R136 ;  /* 0x00000088b105723e */ /* 0x008fcc00000010ff */
[----:B------:R1:W-:Y:S01]  /*46f0*/  MUFU.EX2 R138, R4 ;  /* 0x00000004008a7308 */ /* 0x0003e20000000800 */
[----:B--2---:R-:W-:-:S07]  /*4700*/  FFMA.FTZ R10, R47, c[0x0][0x2d0], -R9 ;  /* 0x0000b4002f0a7a23 */ /* 0x004fce0000010809 */
[----:B------:R2:W-:Y:S01]  /*4710*/  MUFU.EX2 R172, R10 ;  /* 0x0000000a00ac7308 */ /* 0x0005e20000000800 */
[----:B-1----:R-:W-:Y:S02]  /*4720*/  FFMA.FTZ R4, R14, c[0x0][0x2d0], -R8 ;  /* 0x0000b4000e047a23 */ /* 0x002fe40000010808 */
[----:B------:R-:W1:Y:S05]  /*4730*/  LDSM.16.MT88.4 R12, [R236+0x100] ;  /* 0x00010000ec0c783b */ /* 0x000e6a0000004200 */
[----:B------:R3:W4:Y:S01]  /*4740*/  MUFU.EX2 R175, R4 ;  /* 0x0000000400af7308 */ /* 0x0007220000000800 */
[----:B--2---:R-:W-:-:S07]  /*4750*/  FFMA.FTZ R10, R51, c[0x0][0x2d0], -R9 ;  /* 0x0000b400330a7a23 */ /* 0x004fce0000010809 */
[----:B------:R2:W-:Y:S01]  /*4760*/  MUFU.EX2 R174, R10 ;  /* 0x0000000a00ae7308 */ /* 0x0005e20000000800 */
[----:B---3--:R-:W-:Y:S02]  /*4770*/  F2FP.BF16.PACK_AB R4, R241, R140 ;  /* 0x0000008cf104723e */ /* 0x008fe400000010ff */
[----:B----4-:R-:W-:Y:S01]  /*4780*/  F2FP.BF16.PACK_AB R7, R175, R138 ;  /* 0x0000008aaf07723e */ /* 0x010fe200000010ff */
[----:B--2---:R-:W-:-:S06]  /*4790*/  FFMA.FTZ R10, R44, c[0x0][0x2d0], -R8 ;  /* 0x0000b4002c0a7a23 */ /* 0x004fcc0000010808 */
[C---:B------:R-:W-:Y:S01]  /*47a0*/  HMMA.16816.F32.BF16 R88, R4.reuse, R32, RZ ;  /* 0x000000200458723c */ /* 0x040fe200000418ff */
[----:B------:R2:W-:Y:S07]  /*47b0*/  MUFU.EX2 R51, R10 ;  /* 0x0000000a00337308 */ /* 0x0005ee0000000800 */
[C---:B------:R-:W-:Y:S01]  /*47c0*/  HMMA.16816.F32.BF16 R80, R4.reuse, R34, RZ ;  /* 0x000000220450723c */ /* 0x040fe200000418ff */
[----:B------:R-:W3:Y:S07]  /*47d0*/  LDSM.16.MT88.4 R32, [R236+0x3100] ;  /* 0x00310000ec20783b */ /* 0x000eee0000004200 */
[----:B------:R-:W-:Y:S01]  /*47e0*/  HMMA.16816.F32.BF16 R120, R4, R16, RZ ;  /* 0x000000100478723c */ /* 0x000fe200000418ff */
[----:B--2---:R-:W-:-:S04]  /*47f0*/  FFMA.FTZ R10, R48, c[0x0][0x2d0], -R8 ;  /* 0x0000b400300a7a23 */ /* 0x004fc80000010808 */
[----:B------:R2:W4:Y:S03]  /*4800*/  MUFU.EX2 R11, R10 ;  /* 0x0000000a000b7308 */ /* 0x0005260000000800 */
[C---:B------:R-:W-:Y:S01]  /*4810*/  HMMA.16816.F32.BF16 R116, R4.reuse, R18, RZ ;  /* 0x000000120474723c */ /* 0x040fe200000418ff */
[----:B------:R-:W-:Y:S07]  /*4820*/  LDSM.16.MT88.4 R16, [R236+0x6100] ;  /* 0x00610000ec10783b */ /* 0x000fee0000004200 */
[----:B-1----:R-:W-:Y:S01]  /*4830*/  HMMA.16816.F32.BF16 R112, R4, R12, RZ ;  /* 0x0000000c0470723c */ /* 0x002fe200000418ff */
[----:B--2---:R-:W-:-:S07]  /*4840*/  FFMA.FTZ R10, R49, c[0x0][0x2d0], -R8 ;  /* 0x0000b400310a7a23 */ /* 0x004fce0000010808 */
[C---:B------:R-:W-:Y:S01]  /*4850*/  HMMA.16816.F32.BF16 R108, R4.reuse, R14, RZ ;  /* 0x0000000e046c723c */ /* 0x040fe200000418ff */
[----:B------:R-:W-:Y:S01]  /*4860*/  LDSM.16.MT88.4 R12, [R0+0x6100] ;  /* 0x00610000000c783b */ /* 0x000fe20000004200 */
[----:B------:R1:W-:Y:S06]  /*4870*/  MUFU.EX2 R139, R10 ;  /* 0x0000000a008b7308 */ /* 0x0003ec0000000800 */
[C---:B------:R-:W-:Y:S08]  /*4880*/  HMMA.16816.F32.BF16 R96, R4.reuse, R20, RZ ;  /* 0x000000140460723c */ /* 0x040ff000000418ff */
[----:B------:R-:W-:Y:S01]  /*4890*/  HMMA.16816.F32.BF16 R84, R4, R22, RZ ;  /* 0x000000160454723c */ /* 0x000fe200000418ff */
[----:B------:R-:W2:Y:S01]  /*48a0*/  LDSM.16.MT88.4 R20, [R103+0x6100] ;  /* 0x006100006714783b */ /* 0x000ea20000004200 */
[----:B-1----:R-:W-:-:S04]  /*48b0*/  FFMA.FTZ R10, R50, c[0x0][0x2d0], -R8 ;  /* 0x0000b400320a7a23 */ /* 0x002fc80000010808 */
[----:B------:R1:W5:Y:S02]  /*48c0*/  MUFU.EX2 R234, R10 ;  /* 0x0000000a00ea7308 */ /* 0x0003640000000800 */
[C---:B------:R-:W-:Y:S08]  /*48d0*/  HMMA.16816.F32.BF16 R76, R4.reuse, R28, RZ ;  /* 0x0000001c044c723c */ /* 0x040ff000000418ff */
[----:B------:R-:W-:Y:S01]  /*48e0*/  HMMA.16816.F32.BF16 R68, R4, R30, RZ ;  /* 0x0000001e0444723c */ /* 0x000fe200000418ff */
[----:B------:R-:W2:Y:S01]  /*48f0*/  LDSM.16.MT88.4 R28, [R2+0x900] ;  /* 0x00090000021c783b */ /* 0x000ea20000004200 */
[----:B-1----:R-:W-:-:S06]  /*4900*/  FFMA.FTZ R10, R130, c[0x0][0x2d0], -R9 ;  /* 0x0000b400820a7a23 */ /* 0x002fcc0000010809 */
[C---:B------:R-:W-:Y:S08]  /*4910*/  HMMA.16816.F32.BF16 R60, R4.reuse, R24, RZ ;  /* 0x00000018043c723c */ /* 0x040ff000000418ff */
[C---:B------:R-:W-:Y:S01]  /*4920*/  HMMA.16816.F32.BF16 R64, R4.reuse, R26, RZ ;  /* 0x0000001a0440723c */ /* 0x040fe200000418ff */
[----:B------:R-:W1:Y:S07]  /*4930*/  LDSM.16.MT88.4 R24, [R2+0x3900] ;  /* 0x003900000218783b */ /* 0x000e6e0000004200 */
[C---:B------:R-:W-:Y:S08]  /*4940*/  HMMA.16816.F32.BF16 R72, R4.reuse, R40, RZ ;  /* 0x000000280448723c */ /* 0x040ff000000418ff */
[C---:B------:R-:W-:Y:S08]  /*4950*/  HMMA.16816.F32.BF16 R56, R4.reuse, R42, RZ ;  /* 0x0000002a0438723c */ /* 0x040ff000000418ff */
[C---:B------:R-:W-:Y:S08]  /*4960*/  HMMA.16816.F32.BF16 R44, R4.reuse, R36, RZ ;  /* 0x00000024042c723c */ /* 0x040ff000000418ff */
[C---:B---3--:R-:W-:Y:S08]  /*4970*/  HMMA.16816.F32.BF16 R52, R4.reuse, R32, RZ ;  /* 0x000000200434723c */ /* 0x048ff000000418ff */
[C---:B------:R-:W-:Y:S01]  /*4980*/  HMMA.16816.F32.BF16 R40, R4.reuse, R34, RZ ;  /* 0x000000220428723c */ /* 0x040fe200000418ff */
[----:B------:R-:W3:Y:S07]  /*4990*/  LDSM.16.MT88.4 R32, [R2+0x6900] ;  /* 0x006900000220783b */ /* 0x000eee0000004200 */
[C---:B------:R-:W-:Y:S08]  /*49a0*/  HMMA.16816.F32.BF16 R36, R4.reuse, R38, RZ ;  /* 0x000000260424723c */ /* 0x040ff000000418ff */
[C---:B--2---:R-:W-:Y:S08]  /*49b0*/  HMMA.16816.F32.BF16 R92, R4.reuse, R20, RZ ;  /* 0x00000014045c723c */ /* 0x044ff000000418ff */
[C---:B------:R-:W-:Y:S01]  /*49c0*/  HMMA.16816.F32.BF16 R104, R4.reuse, R22, RZ ;  /* 0x000000160468723c */ /* 0x040fe200000418ff */
[----:B------:R-:W-:Y:S07]  /*49d0*/  LDSM.16.MT88.4 R20, [R0+0x900] ;  /* 0x000900000014783b */ /* 0x000fee0000004200 */
[C---:B------:R-:W-:Y:S08]  /*49e0*/  HMMA.16816.F32.BF16 R124, R4.reuse, R16, RZ ;  /* 0x00000010047c723c */ /* 0x040ff000000418ff */
[C---:B------:R-:W-:Y:S01]  /*49f0*/  HMMA.16816.F32.BF16 R132, R4.reuse, R18, RZ ;  /* 0x000000120484723c */ /* 0x040fe200000418ff */
[----:B------:R-:W-:Y:S07]  /*4a00*/  LDSM.16.MT88.4 R16, [R103+0x3900] ;  /* 0x003900006710783b */ /* 0x000fee0000004200 */
[C---:B------:R-:W-:Y:S08]  /*4a10*/  HMMA.16816.F32.BF16 R168, R4.reuse, R12, RZ ;  /* 0x0000000c04a8723c */ /* 0x040ff000000418ff */
[----:B------:R-:W-:Y:S01]  /*4a20*/  HMMA.16816.F32.BF16 R148, R4, R14, RZ ;  /* 0x0000000e0494723c */ /* 0x000fe200000418ff */
[----:B------:R-:W-:Y:S06]  /*4a30*/  LDSM.16.MT88.4 R12, [R236+0x3900] ;  /* 0x00390000ec0c783b */ /* 0x000fec0000004200 */
[----:B------:R-:W-:-:S02]  /*4a40*/  F2FP.BF16.PACK_AB R4, R235, R173 ;  /* 0x000000adeb04723e */ /* 0x000fc400000010ff */
[----:B----4-:R-:W-:Y:S02]  /*4a50*/  F2FP.BF16.PACK_AB R5, R11, R51 ;  /* 0x000000330b05723e */ /* 0x010fe400000010ff */
[----:B------:R-:W-:Y:S02]  /*4a60*/  F2FP.BF16.PACK_AB R6, R174, R172 ;  /* 0x000000acae06723e */ /* 0x000fe400000010ff */
[----:B-----5:R-:W-:-:S07]  /*4a70*/  F2FP.BF16.PACK_AB R7, R234, R139 ;  /* 0x0000008bea07723e */ /* 0x020fce00000010ff */
[C---:B------:R-:W-:Y:S08]  /*4a80*/  HMMA.16816.F32.BF16 R160, R4.reuse, R28, R88 ;  /* 0x0000001c04a0723c */ /* 0x040ff00000041858 */
[C---:B------:R-:W-:Y:S01]  /*4a90*/  HMMA.16816.F32.BF16 R80, R4.reuse, R30, R80 ;  /* 0x0000001e0450723c */ /* 0x040fe20000041850 */
[----:B------:R-:W2:Y:S07]  /*4aa0*/  LDSM.16.MT88.4 R28, [R103+0x900] ;  /* 0x00090000671c783b */ /* 0x000eae0000004200 */
[C---:B-1----:R-:W-:Y:S07]  /*4ab0*/  HMMA.16816.F32.BF16 R144, R4.reuse, R24, R76 ;  /* 0x000000180490723c */ /* 0x042fee000004184c */
[----:B------:R-:W-:Y:S01]  /*4ac0*/  IMAD.MOV.U32 R78, RZ, RZ, R142 ;  /* 0x000000ffff4e7224 */ /* 0x000fe200078e008e */
[----:B------:R-:W-:Y:S01]  /*4ad0*/  MOV R77, R141 ;  /* 0x0000008d004d7202 */ /* 0x000fe20000000f00 */
[----:B------:R-:W-:Y:S01]  /*4ae0*/  IMAD.MOV.U32 R76, RZ, RZ, R140 ;  /* 0x000000ffff4c7224 */ /* 0x000fe200078e008c */
[C---:B---3--:R-:W-:Y:S07]  /*4af0*/  HMMA.16816.F32.BF16 R88, R4.reuse, R32, R60 ;  /* 0x000000200458723c */ /* 0x048fee000004183c */
[----:B------:R-:W-:Y:S01]  /*4b00*/  IMAD.MOV.U32 R63, RZ, RZ, R139 ;  /* 0x000000ffff3f7224 */ /* 0x000fe200078e008b */
[----:B------:R-:W-:Y:S01]  /*4b10*/  HMMA.16816.F32.BF16 R140, R4, R26, R68 ;  /* 0x0000001a048c723c */ /* 0x000fe20000041844 */
[----:B------:R-:W1:Y:S01]  /*4b20*/  LDSM.16.MT88.4 R24, [R236+0x900] ;  /* 0x00090000ec18783b */ /* 0x000e620000004200 */
[----:B------:R-:W-:Y:S01]  /*4b30*/  IMAD.MOV.U32 R62, RZ, RZ, R138 ;  /* 0x000000ffff3e7224 */ /* 0x000fe200078e008a */
[----:B------:R-:W-:Y:S01]  /*4b40*/  MOV R61, R137 ;  /* 0x00000089003d7202 */ /* 0x000fe20000000f00 */
[----:B------:R-:W-:-:S03]  /*4b50*/  IMAD.MOV.U32 R60, RZ, RZ, R136 ;  /* 0x000000ffff3c7224 */ /* 0x000fc600078e0088 */
[----:B------:R-:W-:Y:S01]  /*4b60*/  IMAD.MOV.U32 R69, RZ, RZ, R177 ;  /* 0x000000ffff457224 */ /* 0x000fe200078e00b1 */
[----:B------:R-:W-:Y:S01]  /*4b70*/  MOV R68, R176 ;  /* 0x000000b000447202 */ /* 0x000fe20000000f00 */
[----:B------:R-:W-:Y:S01]  /*4b80*/  HMMA.16816.F32.BF16 R136, R4, R34, R64 ;  /* 0x000000220488723c */ /* 0x000fe20000041840 */
[----:B------:R-:W-:Y:S01]  /*4b90*/  LDSM.16.MT88.4 R32, [R0+0x3900] ;  /* 0x003900000020783b */ /* 0x000fe20000004200 */
[----:B------:R-:W-:Y:S02]  /*4ba0*/  IMAD.MOV.U32 R130, RZ, RZ, R60 ;  /* 0x000000ffff827224 */ /* 0x000fe400078e003c */
[----:B------:R-:W-:-:S04]  /*4bb0*/  IMAD.MOV.U32 R71, RZ, RZ, R250 ;  /* 0x000000ffff477224 */ /* 0x000fc800078e00fa */
[C---:B--2---:R-:W-:Y:S07]  /*4bc0*/  HMMA.16816.F32.BF16 R176, R4.reuse, R30, R116 ;  /* 0x0000001e04b0723c */ /* 0x044fee0000041874 */
[----:B------:R-:W-:Y:S01]  /*4bd0*/  IMAD.MOV.U32 R31, RZ, RZ, R173 ;  /* 0x000000ffff1f7224 */ /* 0x000fe200078e00ad */
[----:B------:R-:W-:Y:S01]  /*4be0*/  HMMA.16816.F32.BF16 R116, R4, R20, R96 ;  /* 0x000000140474723c */ /* 0x000fe20000041860 */
[----:B------:R-:W-:-:S07]  /*4bf0*/  IMAD.MOV.U32 R30, RZ, RZ, R172 ;  /* 0x000000ffff1e7224 */ /* 0x000fce00078e00ac */
[C---:B------:R-:W-:Y:S08]  /*4c00*/  HMMA.16816.F32.BF16 R96, R4.reuse, R16, R72 ;  /* 0x000000100460723c */ /* 0x040ff00000041848 */
[C---:B------:R-:W-:Y:S01]  /*4c10*/  HMMA.16816.F32.BF16 R72, R4.reuse, R18, R56 ;  /* 0x000000120448723c */ /* 0x040fe20000041838 */
[----:B------:R-:W2:Y:S07]  /*4c20*/  LDSM.16.MT88.4 R16, [R236+0x6900] ;  /* 0x00690000ec10783b */ /* 0x000eae0000004200 */
[C---:B------:R-:W-:Y:S08]  /*4c30*/  HMMA.16816.F32.BF16 R64, R4.reuse, R12, R52 ;  /* 0x0000000c0440723c */ /* 0x040ff00000041834 */
[C---:B------:R-:W-:Y:S01]  /*4c40*/  HMMA.16816.F32.BF16 R56, R4.reuse, R14, R40 ;  /* 0x0000000e0438723c */ /* 0x040fe20000041828 */
[----:B------:R-:W3:Y:S07]  /*4c50*/  LDSM.16.MT88.4 R12, [R103+0x6900] ;  /* 0x00690000670c783b */ /* 0x000eee0000004200 */
[C---:B------:R-:W-:Y:S07]  /*4c60*/  HMMA.16816.F32.BF16 R180, R4.reuse, R28, R120 ;  /* 0x0000001c04b4723c */ /* 0x040fee0000041878 */
[----:B------:R-:W-:Y:S01]  /*4c70*/  IMAD.MOV.U32 R29, RZ, RZ, R175 ;  /* 0x000000ffff1d7224 */ /* 0x000fe200078e00af */
[----:B------:R-:W-:Y:S01]  /*4c80*/  MOV R28, R174 ;  /* 0x000000ae001c7202 */ /* 0x000fe20000000f00 */
[C---:B-1----:R-:W-:Y:S08]  /*4c90*/  HMMA.16816.F32.BF16 R120, R4.reuse, R26, R108 ;  /* 0x0000001a0478723c */ /* 0x042ff0000004186c */
[C---:B------:R-:W-:Y:S01]  /*4ca0*/  HMMA.16816.F32.BF16 R172, R4.reuse, R24, R112 ;  /* 0x0000001804ac723c */ /* 0x040fe20000041870 */
[----:B------:R1:W-:Y:S06]  /*4cb0*/  MUFU.EX2 R24, R10 ;  /* 0x0000000a00187308 */ /* 0x0003ec0000000800 */
[----:B------:R-:W-:Y:S01]  /*4cc0*/  IMAD.MOV.U32 R114, RZ, RZ, R249 ;  /* 0x000000ffff727224 */ /* 0x000fe200078e00f9 */
[----:B--2---:R-:W-:Y:S01]  /*4cd0*/  HMMA.16816.F32.BF16 R40, R4, R16, R124 ;  /* 0x000000100428723c */ /* 0x004fe2000004187c */
[----:B------:R-:W-:-:S06]  /*4ce0*/  MOV R115, R51 ;  /* 0x0000003300737202 */ /* 0x000fcc0000000f00 */
[----:B------:R-:W-:Y:S01]  /*4cf0*/  IMAD.MOV.U32 R126, RZ, RZ, R62 ;  /* 0x000000ffff7e7224 */ /* 0x000fe200078e003e */
[C---:B------:R-:W-:Y:S01]  /*4d00*/  HMMA.16816.F32.BF16 R108, R4.reuse, R22, R84 ;  /* 0x00000016046c723c */ /* 0x040fe20000041854 */
[----:B-1----:R-:W-:Y:S01]  /*4d10*/  FFMA.FTZ R10, R131, c[0x0][0x2d0], -R9 ;  /* 0x0000b400830a7a23 */ /* 0x002fe20000010809 */
[----:B------:R-:W-:Y:S01]  /*4d20*/  MOV R131, R61 ;  /* 0x0000003d00837202 */ /* 0x000fe20000000f00 */
[----:B------:R-:W-:Y:S01]  /*4d30*/  IMAD.MOV.U32 R125, RZ, RZ, R63 ;  /* 0x000000ffff7d7224 */ /* 0x000fe200078e003f */
[----:B------:R-:W-:Y:S01]  /*4d40*/  LDSM.16.MT88.4 R20, [R2+0x1100] ;  /* 0x001100000214783b */ /* 0x000fe20000004200 */
[----:B------:R1:W2:Y:S01]  /*4d50*/  MUFU.EX2 R70, R10 ;  /* 0x0000000a00467308 */ /* 0x0002a20000000800 */
[----:B------:R-:W-:Y:S01]  /*4d60*/  MOV R124, R68 ;  /* 0x00000044007c7202 */ /* 0x000fe20000000f00 */
[----:B------:R-:W-:Y:S01]  /*4d70*/  IMAD.MOV.U32 R127, RZ, RZ, R29 ;  /* 0x000000ffff7f7224 */ /* 0x000fe200078e001d */
[C---:B------:R-:W-:Y:S01]  /*4d80*/  HMMA.16816.F32.BF16 R60, R4.reuse, R18, R132 ;  /* 0x00000012043c723c */ /* 0x040fe20000041884 */
[----:B------:R-:W-:Y:S06]  /*4d90*/  LDSM.16.MT88.4 R16, [R2+0x4100] ;  /* 0x004100000210783b */ /* 0x000fec0000004200 */
[----:B------:R-:W-:Y:S01]  /*4da0*/  MOV R135, R76 ;  /* 0x0000004c00877202 */ /* 0x000fe20000000f00 */
[----:B------:R-:W-:Y:S01]  /*4db0*/  HMMA.16816.F32.BF16 R52, R4, R32, R44 ;  /* 0x000000200434723c */ /* 0x000fe2000004182c */
[----:B------:R-:W-:-:S02]  /*4dc0*/  IMAD.MOV.U32 R134, RZ, RZ, R77 ;  /* 0x000000ffff867224 */ /* 0x000fc400078e004d */
[----:B------:R-:W-:Y:S02]  /*4dd0*/  IMAD.MOV.U32 R133, RZ, RZ, R78 ;  /* 0x000000ffff857224 */ /* 0x000fe400078e004e */
[--C-:B-1----:R-:W-:Y:S01]  /*4de0*/  FFMA.FTZ R10, R164, c[0x0][0x2d0], -R9.reuse ;  /* 0x0000b400a40a7a23 */ /* 0x102fe20000010809 */
[----:B------:R-:W-:Y:S01]  /*4df0*/  MOV R164, R246 ;  /* 0x000000f600a47202 */ /* 0x000fe20000000f00 */
[----:B--2---:R-:W-:Y:S01]  /*4e00*/  IMAD.MOV.U32 R132, RZ, RZ, R70 ;  /* 0x000000ffff847224 */ /* 0x004fe200078e0046 */
[C---:B------:R-:W-:Y:S01]  /*4e10*/  HMMA.16816.F32.BF16 R48, R4.reuse, R34, R36 ;  /* 0x000000220430723c */ /* 0x040fe20000041824 */
[----:B------:R1:W2:Y:S01]  /*4e20*/  MUFU.EX2 R249, R10 ;  /* 0x0000000a00f97308 */ /* 0x0002a20000000800 */
[----:B------:R-:W-:Y:S06]  /*4e30*/  LDSM.16.MT88.4 R32, [R0+0x4100] ;  /* 0x004100000020783b */ /* 0x000fec0000004200 */
[C---:B---3--:R-:W-:Y:S07]  /*4e40*/  HMMA.16816.F32.BF16 R44, R4.reuse, R12, R92 ;  /* 0x0000000c042c723c */ /* 0x048fee000004185c */
[----:B------:R-:W-:Y:S01]  /*4e50*/  IMAD.MOV.U32 R94, RZ, RZ, R30 ;  /* 0x000000ffff5e7224 */ /* 0x000fe200078e001e */
[----:B------:R-:W-:Y:S01]  /*4e60*/  HMMA.16816.F32.BF16 R36, R4, R14, R104 ;  /* 0x0000000e0424723c */ /* 0x000fe20000041868 */
[----:B-1----:R-:W-:Y:S01]  /*4e70*/  FFMA.FTZ R10, R165, c[0x0][0x2d0], -R9 ;  /* 0x0000b400a50a7a23 */ /* 0x002fe20000010809 */
[----:B------:R-:W-:Y:S01]  /*4e80*/  MOV R165, R24 ;  /* 0x0000001800a57202 */ /* 0x000fe20000000f00 */
[----:B------:R-:W-:Y:S01]  /*4e90*/  LDSM.16.MT88.4 R12, [R2+0x7100] ;  /* 0x00710000020c783b */ /* 0x000fe20000004200 */
[----:B------:R-:W-:Y:S01]  /*4ea0*/  IMAD.MOV.U32 R93, RZ, RZ, R31 ;  /* 0x000000ffff5d7224 */ /* 0x000fe200078e001f */
[----:B------:R1:W3:Y:S01]  /*4eb0*/  MUFU.EX2 R79, R10 ;  /* 0x0000000a004f7308 */ /* 0x0002e20000000800 */
[----:B------:R-:W-:Y:S01]  /*4ec0*/  MOV R92, R28 ;  /* 0x0000001c005c7202 */ /* 0x000fe20000000f00 */
[----:B------:R-:W4:Y:S01]  /*4ed0*/  LDSM.16.MT88.4 R24, [R0+0x6900] ;  /* 0x006900000018783b */ /* 0x000f220000004200 */
[----:B------:R-:W-:-:S03]  /*4ee0*/  MOV R95, R115 ;  /* 0x00000073005f7202 */ /* 0x000fc60000000f00 */
[----:B------:R-:W5:Y:S01]  /*4ef0*/  LDSM.16.MT88.4 R28, [R103+0x1100] ;  /* 0x00110000671c783b */ /* 0x000f620000004200 */
[----:B-1----:R-:W-:Y:S02]  /*4f00*/  FFMA.FTZ R10, R101, c[0x0][0x2d0], -R8 ;  /* 0x0000b400650a7a23 */ /* 0x002fe40000010808 */
[----:B------:R-:W-:Y:S02]  /*4f10*/  IMAD.MOV.U32 R101, RZ, RZ, R252 ;  /* 0x000000ffff657224 */ /* 0x000fe400078e00fc */
[----:B------:R1:W-:Y:S02]  /*4f20*/  MUFU.EX2 R252, R10 ;  /* 0x0000000a00fc7308 */ /* 0x0003e40000000800 */
[----:B-1----:R-:W-:Y:S02]  /*4f30*/  FFMA.FTZ R10, R128, c[0x0][0x2d0], -R8 ;  /* 0x0000b400800a7a23 */ /* 0x002fe40000010808 */
[----:B------:R-:W-:-:S04]  /*4f40*/  IMAD.MOV.U32 R128, RZ, RZ, R69 ;  /* 0x000000ffff807224 */ /* 0x000fc800078e0045 */
[----:B------:R1:W1:Y:S02]  /*4f50*/  MUFU.EX2 R250, R10 ;  /* 0x0000000a00fa7308 */ /* 0x0002640000000800 */
[----:B-1----:R-:W-:Y:S02]  /*4f60*/  FFMA.FTZ R10, R102, c[0x0][0x2d0], -R8 ;  /* 0x0000b400660a7a23 */ /* 0x002fe40000010808 */
[----:B------:R-:W-:-:S04]  /*4f70*/  IMAD.MOV.U32 R102, RZ, RZ, R114 ;  /* 0x000000ffff667224 */ /* 0x000fc800078e0072 */
[----:B------:R1:W-:Y:S02]  /*4f80*/  MUFU.EX2 R246, R10 ;  /* 0x0000000a00f67308 */ /* 0x0003e40000000800 */
[----:B-1----:R-:W-:Y:S02]  /*4f90*/  FFMA.FTZ R10, R129, c[0x0][0x2d0], -R8 ;  /* 0x0000b400810a7a23 */ /* 0x002fe40000010808 */
[----:B--2---:R-:W-:-:S04]  /*4fa0*/  IMAD.MOV.U32 R129, RZ, RZ, R249 ;  /* 0x000000ffff817224 */ /* 0x004fc800078e00f9 */
[----:B------:R3:W1:Y:S02]  /*4fb0*/  MUFU.EX2 R249, R10 ;  /* 0x0000000a00f97308 */ /* 0x0006640000000800 */
[----:B---3--:R-:W-:Y:S02]  /*4fc0*/  IMAD.MOV.U32 R10, RZ, RZ, R79 ;  /* 0x000000ffff0a7224 */ /* 0x008fe400078e004f */
[----:B----4-:R-:W-:Y:S07]  /*4fd0*/  HMMA.16816.F32.BF16 R76, R4, R24, R168 ;  /* 0x00000018044c723c */ /* 0x010fee00000418a8 */
[----:B------:R-:W-:-:S02]  /*4fe0*/  MOV R171, R71 ;  /* 0x0000004700ab7202 */ /* 0x000fc40000000f00 */
[----:B------:R-:W-:Y:S01]  /*4ff0*/  HMMA.16816.F32.BF16 R68, R4, R26, R148 ;  /* 0x0000001a0444723c */ /* 0x000fe20000041894 */
[----:B------:R-:W-:Y:S06]  /*5000*/  LDSM.16.MT88.4 R24, [R236+0x1100] ;  /* 0x00110000ec18783b */ /* 0x000fec0000004200 */
[----:B------:R-:W-:Y:S02]  /*5010*/  F2FP.BF16.PACK_AB R4, R132, R165 ;  /* 0x000000a58404723e */ /* 0x000fe400000010ff */
[----:B------:R-:W-:Y:S02]  /*5020*/  F2FP.BF16.PACK_AB R5, R250, R252 ;  /* 0x000000fcfa05723e */ /* 0x000fe400000010ff */
[----:B------:R-:W-:-:S02]  /*5030*/  F2FP.BF16.PACK_AB R6, R10, R129 ;  /* 0x000000810a06723e */ /* 0x000fc400000010ff */
[----:B-1----:R-:W-:-:S07]  /*5040*/  F2FP.BF16.PACK_AB R7, R249, R246 ;  /* 0x000000f6f907723e */ /* 0x002fce00000010ff */
[C---:B------:R-:W-:Y:S08]  /*5050*/  HMMA.16816.F32.BF16 R144, R4.reuse, R16, R144 ;  /* 0x000000100490723c */ /* 0x040ff00000041890 */
        /* <DEDUP_REMOVED lines=8> */
[C---:B-----5:R-:W-:Y:S07]  /*50e0*/  HMMA.16816.F32.BF16 R148, R4.reuse, R28, R180 ;  /* 0x0000001c0494723c */ /* 0x060fee00000418b4 */
[----:B------:R-:W-:Y:S01]  /*50f0*/  IMAD.MOV.U32 R183, RZ, RZ, R171 ;  /* 0x000000ffffb77224 */ /* 0x000fe200078e00ab */
[----:B------:R-:W-:Y:S01]  /*5100*/  MOV R181, R129 ;  /* 0x0000008100b57202 */ /* 0x000fe20000000f00 */
[----:B------:R-:W-:Y:S01]  /*5110*/  HMMA.16816.F32.BF16 R168, R4, R30, R176 ;  /* 0x0000001e04a8723c */ /* 0x000fe200000418b0 */
[----:B------:R-:W-:Y:S01]  /*5120*/  IMAD.MOV.U32 R180, RZ, RZ, R132 ;  /* 0x000000ffffb47224 */ /* 0x000fe200078e0084 */
[----:B------:R-:W-:Y:S01]  /*5130*/  MOV R28, R126 ;  /* 0x0000007e001c7202 */ /* 0x000fe20000000f00 */
[----:B------:R-:W-:-:S02]  /*5140*/  IMAD.MOV.U32 R29, RZ, RZ, R131 ;  /* 0x000000ffff1d7224 */ /* 0x000fc400078e0083 */
[----:B------:R-:W-:Y:S02]  /*5150*/  IMAD.MOV.U32 R182, RZ, RZ, R10 ;  /* 0x000000ffffb67224 */ /* 0x000fe400078e000a */
[----:B------:R-:W-:Y:S01]  /*5160*/  IMAD.MOV.U32 R176, RZ, RZ, R165 ;  /* 0x000000ffffb07224 */ /* 0x000fe200078e00a5 */
[----:B------:R-:W-:Y:S01]  /*5170*/  MOV R179, R164 ;  /* 0x000000a400b37202 */ /* 0x000fe20000000f00 */
[----:B------:R-:W-:Y:S01]  /*5180*/  IMAD.MOV.U32 R178, RZ, RZ, R167 ;  /* 0x000000ffffb27224 */ /* 0x000fe200078e00a7 */
[----:B-1----:R-:W-:Y:S01]  /*5190*/  HMMA.16816.F32.BF16 R136, R4, R16, R96 ;  /* 0x000000100488723c */ /* 0x002fe20000041860 */
[----:B------:R-:W-:Y:S02]  /*51a0*/  IMAD.MOV.U32 R177, RZ, RZ, R166 ;  /* 0x000000ffffb17224 */ /* 0x000fe400078e00a6 */
[----:B------:R-:W-:Y:S02]  /*51b0*/  IMAD.MOV.U32 R30, RZ, RZ, R124 ;  /* 0x000000ffff1e7224 */ /* 0x000fe400078e007c */
[----:B------:R-:W-:-:S02]  /*51c0*/  IMAD.MOV.U32 R31, RZ, RZ, R125 ;  /* 0x000000ffff1f7224 */ /* 0x000fc400078e007d */
[----:B------:R-:W-:Y:S01]  /*51d0*/  FFMA.FTZ R10, R230, c[0x0][0x2d0], -R9 ;  /* 0x0000b400e60a7a23 */ /* 0x000fe20000010809 */
[C---:B------:R-:W-:Y:S07]  /*51e0*/  HMMA.16816.F32.BF16 R164, R4.reuse, R24, R172 ;  /* 0x0000001804a4723c */ /* 0x040fee00000418ac */
[----:B------:R-:W-:Y:S01]  /*51f0*/  MOV R175, R133 ;  /* 0x0000008500af7202 */ /* 0x000fe20000000f00 */
[----:B------:R-:W-:Y:S01]  /*5200*/  IMAD.MOV.U32 R174, RZ, RZ, R134 ;  /* 0x000000ffffae7224 */ /* 0x000fe200078e0086 */
[----:B------:R-:W-:Y:S01]  /*5210*/  MOV R172, R128 ;  /* 0x0000008000ac7202 */ /* 0x000fe20000000f00 */
[----:B------:R-:W-:Y:S01]  /*5220*/  IMAD.MOV.U32 R173, RZ, RZ, R135 ;  /* 0x000000ffffad7224 */ /* 0x000fe200078e0087 */
[----:B------:R-:W-:Y:S01]  /*5230*/  HMMA.16816.F32.BF16 R160, R4, R26, R120 ;  /* 0x0000001a04a0723c */ /* 0x000fe20000041878 */
[----:B------:R-:W-:-:S06]  /*5240*/  IMAD.MOV.U32 R25, RZ, RZ, R130 ;  /* 0x000000ffff197224 */ /* 0x000fcc00078e0082 */
[----:B------:R-:W-:Y:S01]  /*5250*/  IMAD.MOV.U32 R120, RZ, RZ, R234 ;  /* 0x000000ffff787224 */ /* 0x000fe200078e00ea */
[C---:B------:R-:W-:Y:S01]  /*5260*/  HMMA.16816.F32.BF16 R132, R4.reuse, R18, R72 ;  /* 0x000000120484723c */ /* 0x040fe20000041848 */
[----:B------:R-:W1:Y:S01]  /*5270*/  LDSM.16.MT88.4 R16, [R236+0x7100] ;  /* 0x00710000ec10783b */ /* 0x000e620000004200 */
[----:B------:R4:W-:Y:S01]  /*5280*/  MUFU.EX2 R234, R10 ;  /* 0x0000000a00ea7308 */ /* 0x0009e20000000800 */
[----:B------:R-:W-:Y:S02]  /*5290*/  IMAD.MOV.U32 R121, RZ, RZ, R235 ;  /* 0x000000ffff797224 */ /* 0x000fe400078e00eb */
[----:B------:R-:W-:Y:S02]  /*52a0*/  IMAD.MOV.U32 R123, RZ, RZ, R93 ;  /* 0x000000ffff7b7224 */ /* 0x000fe400078e005d */
[----:B------:R-:W-:Y:S01]  /*52b0*/  MOV R74, R127 ;  /* 0x0000007f004a7202 */ /* 0x000fe20000000f00 */
[----:B--2---:R-:W-:Y:S01]  /*52c0*/  HMMA.16816.F32.BF16 R128, R4, R20, R116 ;  /* 0x000000140480723c */ /* 0x004fe20000041874 */
[----:B------:R-:W-:-:S02]  /*52d0*/  IMAD.MOV.U32 R73, RZ, RZ, R241 ;  /* 0x000000ffff497224 */ /* 0x000fc400078e00f1 */
[----:B------:R-:W-:Y:S02]  /*52e0*/  IMAD.MOV.U32 R75, RZ, RZ, R92 ;  /* 0x000000ffff4b7224 */ /* 0x000fe400078e005c */
[----:B------:R-:W-:Y:S02]  /*52f0*/  IMAD.MOV.U32 R122, RZ, RZ, R95 ;  /* 0x000000ffff7a7224 */ /* 0x000fe400078e005f */
[----:B------:R-:W-:Y:S01]  /*5300*/  MOV R21, R238 ;  /* 0x000000ee00157202 */ /* 0x000fe20000000f00 */
[----:B---3--:R-:W-:Y:S01]  /*5310*/  HMMA.16816.F32.BF16 R124, R4, R12, R64 ;  /* 0x0000000c047c723c */ /* 0x008fe20000041840 */
[----:B------:R-:W-:Y:S01]  /*5320*/  MOV R20, R94 ;  /* 0x0000005e00147202 */ /* 0x000fe20000000f00 */
[----:B----4-:R-:W-:-:S04]  /*5330*/  FFMA.FTZ R10, R229, c[0x0][0x2d0], -R9 ;  /* 0x0000b400e50a7a23 */ /* 0x010fc80000010809 */
[----:B------:R2:W3:Y:S02]  /*5340*/  MUFU.EX2 R241, R10 ;  /* 0x0000000a00f17308 */ /* 0x0004e40000000800 */
[C---:B------:R-:W-:Y:S01]  /*5350*/  HMMA.16816.F32.BF16 R116, R4.reuse, R14, R56 ;  /* 0x0000000e0474723c */ /* 0x040fe20000041838 */
[----:B------:R-:W4:Y:S07]  /*5360*/  LDSM.16.MT88.4 R12, [R103+0x7100] ;  /* 0x00710000670c783b */ /* 0x000f2e0000004200 */
[----:B------:R-:W-:Y:S01]  /*5370*/  HMMA.16816.F32.BF16 R140, R4, R22, R108 ;  /* 0x00000016048c723c */ /* 0x000fe2000004186c */
[----:B--2---:R-:W-:-:S07]  /*5380*/  FFMA.FTZ R10, R228, c[0x0][0x2d0], -R9 ;  /* 0x0000b400e40a7a23 */ /* 0x004fce0000010809 */
[C---:B------:R-:W-:Y:S01]  /*5390*/  HMMA.16816.F32.BF16 R108, R4.reuse, R32, R52 ;  /* 0x00000020046c723c */ /* 0x040fe20000041834 */
[----:B------:R2:W-:Y:S07]  /*53a0*/  MUFU.EX2 R238, R10 ;  /* 0x0000000a00ee7308 */ /* 0x0005ee0000000800 */
[C---:B------:R-:W-:Y:S01]  /*53b0*/  HMMA.16816.F32.BF16 R96, R4.reuse, R34, R48 ;  /* 0x000000220460723c */ /* 0x040fe20000041830 */
[----:B------:R-:W-:Y:S07]  /*53c0*/  LDSM.16.MT88.4 R32, [R0+0x4900] ;  /* 0x004900000020783b */ /* 0x000fee0000004200 */
[----:B-1----:R-:W-:Y:S01]  /*53d0*/  HMMA.16816.F32.BF16 R48, R4, R16, R40 ;  /* 0x000000100430723c */ /* 0x002fe20000041828 */
[----:B--2---:R-:W-:-:S04]  /*53e0*/  FFMA.FTZ R10, R231, c[0x0][0x2d0], -R9 ;  /* 0x0000b400e70a7a23 */ /* 0x004fc80000010809 */
[----:B------:R1:W-:Y:S03]  /*53f0*/  MUFU.EX2 R235, R10 ;  /* 0x0000000a00eb7308 */ /* 0x0003e60000000800 */
[C---:B----4-:R-:W-:Y:S08]  /*5400*/  HMMA.16816.F32.BF16 R92, R4.reuse, R12, R44 ;  /* 0x0000000c045c723c */ /* 0x050ff0000004182c */
[----:B------:R-:W-:Y:S01]  /*5410*/  HMMA.16816.F32.BF16 R52, R4, R14, R36 ;  /* 0x0000000e0434723c */ /* 0x000fe20000041824 */
[----:B------:R-:W-:Y:S01]  /*5420*/  LDSM.16.MT88.4 R12, [R2+0x7900] ;  /* 0x00790000020c783b */ /* 0x000fe20000004200 */
[----:B-1----:R-:W-:Y:S01]  /*5430*/  FFMA.FTZ R10, R192, c[0x0][0x2d0], -R8 ;  /* 0x0000b400c00a7a23 */ /* 0x002fe20000010808 */
[----:B------:R-:W-:-:S02]  /*5440*/  MOV R192, R25 ;  /* 0x0000001900c07202 */ /* 0x000fc40000000f00 */
[----:B------:R-:W1:Y:S01]  /*5450*/  LDSM.16.MT88.4 R24, [R0+0x7100] ;  /* 0x007100000018783b */ /* 0x000e620000004200 */
[----:B------:R2:W-:Y:S02]  /*5460*/  MUFU.EX2 R231, R10 ;  /* 0x0000000a00e77308 */ /* 0x0005e40000000800 */
[----:B------:R-:W-:Y:S01]  /*5470*/  HMMA.16816.F32.BF16 R44, R4, R18, R60 ;  /* 0x00000012042c723c */ /* 0x000fe2000004183c */
[----:B------:R-:W-:Y:S01]  /*5480*/  LDSM.16.MT88.4 R16, [R2+0x4900] ;  /* 0x004900000210783b */ /* 0x000fe20000004200 */
[----:B--2---:R-:W-:Y:S02]  /*5490*/  FFMA.FTZ R10, R194, c[0x0][0x2d0], -R8 ;  /* 0x0000b400c20a7a23 */ /* 0x004fe40000010808 */
[----:B------:R-:W-:Y:S02]  /*54a0*/  IMAD.MOV.U32 R194, RZ, RZ, R20 ;  /* 0x000000ffffc27224 */ /* 0x000fe400078e0014 */
[----:B------:R2:W4:Y:S02]  /*54b0*/  MUFU.EX2 R230, R10 ;  /* 0x0000000a00e67308 */ /* 0x0005240000000800 */
[----:B--2---:R-:W-:-:S02]  /*54c0*/  FFMA.FTZ R10, R193, c[0x0][0x2d0], -R8 ;  /* 0x0000b400c10a7a23 */ /* 0x004fc40000010808 */
[----:B------:R-:W-:Y:S01]  /*54d0*/  IMAD.MOV.U32 R193, RZ, RZ, R21 ;  /* 0x000000ffffc17224 */ /* 0x000fe200078e0015 */
[C---:B-1----:R-:W-:Y:S01]  /*54e0*/  HMMA.16816.F32.BF16 R40, R4.reuse, R24, R76 ;  /* 0x000000180428723c */ /* 0x042fe2000004184c */
[----:B------:R-:W1:Y:S02]  /*54f0*/  LDSM.16.MT88.4 R20, [R2+0x1900] ;  /* 0x001900000214783b */ /* 0x000e640000004200 */
[----:B------:R2:W-:Y:S05]  /*5500*/  MUFU.EX2 R228, R10 ;  /* 0x0000000a00e47308 */ /* 0x0005ea0000000800 */
[----:B------:R-:W-:Y:S01]  /*5510*/  HMMA.16816.F32.BF16 R36, R4, R26, R68 ;  /* 0x0000001a0424723c */ /* 0x000fe20000041844 */
[----:B------:R-:W-:Y:S06]  /*5520*/  LDSM.16.MT88.4 R24, [R236+0x1900] ;  /* 0x00190000ec18783b */ /* 0x000fec0000004200 */
[----:B---3--:R-:W-:-:S02]  /*5530*/  F2FP.BF16.PACK_AB R4, R241, R234 ;  /* 0x000000eaf104723e */ /* 0x008fc400000010ff */
[----:B----4-:R-:W-:Y:S01]  /*5540*/  F2FP.BF16.PACK_AB R5, R230, R231 ;  /* 0x000000e7e605723e */ /* 0x010fe200000010ff */
[----:B--2---:R-:W-:Y:S01]  /*5550*/  FFMA.FTZ R10, R195, c[0x0][0x2d0], -R8 ;  /* 0x0000b400c30a7a23 */ /* 0x004fe20000010808 */
[----:B------:R-:W-:Y:S02]  /*5560*/  F2FP.BF16.PACK_AB R6, R235, R238 ;  /* 0x000000eeeb06723e */ /* 0x000fe400000010ff */
[----:B------:R-:W-:Y:S01]  /*5570*/  MOV R195, R73 ;  /* 0x0000004900c37202 */ /* 0x000fe20000000f00 */
[----:B------:R-:W2:Y:S02]  /*5580*/  MUFU.EX2 R229, R10 ;  /* 0x0000000a00e57308 */ /* 0x000ea40000000800 */
[----:B--2---:R-:W-:Y:S01]  /*5590*/  F2FP.BF16.PACK_AB R7, R229, R228 ;  /* 0x000000e4e507723e */ /* 0x004fe200000010ff */
[----:B------:R-:W-:-:S06]  /*55a0*/  IMAD.MOV.U32 R10, RZ, RZ, R30 ;  /* 0x000000ffff0a7224 */ /* 0x000fcc00078e001e */
[C---:B------:R-:W-:Y:S08]  /*55b0*/  HMMA.16816.F32.BF16 R76, R4.reuse, R12, R88 ;  /* 0x0000000c044c723c */ /* 0x040ff00000041858 */
[C---:B------:R-:W-:Y:S01]  /*55c0*/  HMMA.16816.F32.BF16 R64, R4.reuse, R14, R104 ;  /* 0x0000000e0440723c */ /* 0x040fe20000041868 */
[----:B------:R-:W2:Y:S07]  /*55d0*/  LDSM.16.MT88.4 R12, [R236+0x4900] ;  /* 0x00490000ec0c783b */ /* 0x000eae0000004200 */
[C---:B-1----:R-:W-:Y:S07]  /*55e0*/  HMMA.16816.F32.BF16 R56, R4.reuse, R22, R80 ;  /* 0x000000160438723c */ /* 0x042fee0000041850 */
[----:B------:R-:W-:Y:S01]  /*55f0*/  IMAD.MOV.U32 R81, RZ, RZ, R31 ;  /* 0x000000ffff517224 */ /* 0x000fe200078e001f */
[----:B------:R-:W-:Y:S01]  /*5600*/  MOV R82, R28 ;  /* 0x0000001c00527202 */ /* 0x000fe20000000f00 */
[----:B------:R-:W-:Y:S01]  /*5610*/  IMAD.MOV.U32 R83, RZ, RZ, R29 ;  /* 0x000000ffff537224 */ /* 0x000fe200078e001d */
[C---:B------:R-:W-:Y:S01]  /*5620*/  HMMA.16816.F32.BF16 R144, R4.reuse, R16, R144 ;  /* 0x000000100490723c */ /* 0x040fe20000041890 */
[----:B------:R-:W1:Y:S07]  /*5630*/  LDSM.16.MT88.4 R28, [R103+0x1900] ;  /* 0x00190000671c783b */ /* 0x000e6e0000004200 */
[C---:B------:R-:W-:Y:S01]  /*5640*/  HMMA.16816.F32.BF16 R60, R4.reuse, R18, R84 ;  /* 0x00000012043c723c */ /* 0x040fe20000041854 */
[----:B------:R-:W3:Y:S07]  /*5650*/  LDSM.16.MT88.4 R16, [R103+0x4900] ;  /* 0x004900006710783b */ /* 0x000eee0000004200 */
[C---:B------:R-:W-:Y:S01]  /*5660*/  HMMA.16816.F32.BF16 R112, R4.reuse, R20, R112 ;  /* 0x000000140470723c */ /* 0x040fe20000041870 */
[----:B------:R-:W4:Y:S07]  /*5670*/  LDSM.16.MT88.4 R20, [R0+0x1900] ;  /* 0x001900000014783b */ /* 0x000f2e0000004200 */
[C---:B--2---:R-:W-:Y:S08]  /*5680*/  HMMA.16816.F32.BF16 R124, R4.reuse, R12, R124 ;  /* 0x0000000c047c723c */ /* 0x044ff0000004187c */
[C---:B------:R-:W-:Y:S01]  /*5690*/  HMMA.16816.F32.BF16 R84, R4.reuse, R14, R116 ;  /* 0x0000000e0454723c */ /* 0x040fe20000041874 */
[----:B------:R-:W2:Y:S06]  /*56a0*/  LDSM.16.MT88.4 R12, [R103+0x7900] ;  /* 0x00790000670c783b */ /* 0x000eac0000004200 */
[----:B------:R-:W-:Y:S01]  /*56b0*/  IMAD.MOV.U32 R119, RZ, RZ, R179 ;  /* 0x000000ffff777224 */ /* 0x000fe200078e00b3 */
[C---:B------:R-:W-:Y:S08]  /*56c0*/  HMMA.16816.F32.BF16 R108, R4.reuse, R32, R108 ;  /* 0x00000020046c723c */ /* 0x040ff0000004186c */
[C---:B-1----:R-:W-:Y:S07]  /*56d0*/  HMMA.16816.F32.BF16 R104, R4.reuse, R28, R148 ;  /* 0x0000001c0468723c */ /* 0x042fee0000041894 */
[----:B------:R-:W-:Y:S01]  /*56e0*/  IMAD.MOV.U32 R29, RZ, RZ, R120 ;  /* 0x000000ffff1d7224 */ /* 0x000fe200078e0078 */
[----:B------:R-:W-:Y:S01]  /*56f0*/  HMMA.16816.F32.BF16 R68, R4, R30, R168 ;  /* 0x0000001e0444723c */ /* 0x000fe200000418a8 */
[----:B------:R-:W-:Y:S01]  /*5700*/  MOV R28, R121 ;  /* 0x00000079001c7202 */ /* 0x000fe20000000f00 */
[----:B------:R-:W-:Y:S01]  /*5710*/  IMAD.MOV.U32 R151, RZ, RZ, R194 ;  /* 0x000000ffff977224 */ /* 0x000fe200078e00c2 */
[----:B------:R-:W-:Y:S01]  /*5720*/  MOV R150, R192 ;  /* 0x000000c000967202 */ /* 0x000fe20000000f00 */
[----:B------:R-:W-:-:S02]  /*5730*/  IMAD.MOV.U32 R149, RZ, RZ, R172 ;  /* 0x000000ffff957224 */ /* 0x000fc400078e00ac */
[----:B------:R-:W-:Y:S02]  /*5740*/  IMAD.MOV.U32 R148, RZ, RZ, R173 ;  /* 0x000000ffff947224 */ /* 0x000fe400078e00ad */
[----:B------:R-:W-:Y:S01]  /*5750*/  IMAD.MOV.U32 R31, RZ, RZ, R122 ;  /* 0x000000ffff1f7224 */ /* 0x000fe200078e007a */
[----:B---3--:R-:W-:Y:S01]  /*5760*/  HMMA.16816.F32.BF16 R136, R4, R16, R136 ;  /* 0x000000100488723c */ /* 0x008fe20000041888 */
[----:B------:R-:W-:-:S07]  /*5770*/  IMAD.MOV.U32 R30, RZ, RZ, R123 ;  /* 0x000000ffff1e7224 */ /* 0x000fce00078e007b */
[C---:B------:R-:W-:Y:S07]  /*5780*/  HMMA.16816.F32.BF16 R120, R4.reuse, R24, R164 ;  /* 0x000000180478723c */ /* 0x040fee00000418a4 */
[----:B------:R-:W-:Y:S01]  /*5790*/  MOV R25, R74 ;  /* 0x0000004a00197202 */ /* 0x000fe20000000f00 */
[----:B------:R-:W-:Y:S01]  /*57a0*/  IMAD.MOV.U32 R24, RZ, RZ, R75 ;  /* 0x000000ffff187224 */ /* 0x000fe200078e004b */
[----:B------:R-:W-:Y:S01]  /*57b0*/  HMMA.16816.F32.BF16 R132, R4, R18, R132 ;  /* 0x000000120484723c */ /* 0x000fe20000041884 */
[----:B------:R-:W1:Y:S02]  /*57c0*/  LDSM.16.MT88.4 R16, [R236+0x7900] ;  /* 0x00790000ec10783b */ /* 0x000e640000004200 */
[----:B------:R-:W-:-:S05]  /*57d0*/  IMAD.MOV.U32 R116, RZ, RZ, R24 ;  /* 0x000000ffff747224 */ /* 0x000fca00078e0018 */
[C---:B------:R-:W-:Y:S07]  /*57e0*/  HMMA.16816.F32.BF16 R72, R4.reuse, R26, R160 ;  /* 0x0000001a0448723c */ /* 0x040fee00000418a0 */
[----:B------:R-:W-:Y:S01]  /*57f0*/  IMAD.MOV.U32 R27, RZ, RZ, R81 ;  /* 0x000000ffff1b7224 */ /* 0x000fe200078e0051 */
[----:B------:R-:W-:Y:S01]  /*5800*/  MOV R160, R82 ;  /* 0x0000005200a07202 */ /* 0x000fe20000000f00 */
[----:B------:R-:W-:Y:S01]  /*5810*/  IMAD.MOV.U32 R161, RZ, RZ, R83 ;  /* 0x000000ffffa17224 */ /* 0x000fe200078e0053 */
[----:B----4-:R-:W-:Y:S01]  /*5820*/  HMMA.16816.F32.BF16 R128, R4, R20, R128 ;  /* 0x000000140480723c */ /* 0x010fe20000041880 */
[----:B------:R-:W-:Y:S01]  /*5830*/  IMAD.MOV.U32 R162, RZ, RZ, R10 ;  /* 0x000000ffffa27224 */ /* 0x000fe200078e000a */
[----:B------:R-:W-:Y:S01]  /*5840*/  MOV R163, R195 ;  /* 0x000000c300a37202 */ /* 0x000fe20000000f00 */
[----:B------:R-:W-:-:S02]  /*5850*/  FFMA.FTZ R10, R248, c[0x0][0x2d0], -R9 ;  /* 0x0000b400f80a7a23 */ /* 0x000fc40000010809 */
[----:B------:R-:W-:Y:S02]  /*5860*/  IMAD.MOV.U32 R26, RZ, RZ, R193 ;  /* 0x000000ffff1a7224 */ /* 0x000fe400078e00c1 */
[----:B------:R-:W-:Y:S01]  /*5870*/  IMAD.MOV.U32 R117, RZ, RZ, R27 ;  /* 0x000000ffff757224 */ /* 0x000fe200078e001b */
[C---:B------:R-:W-:Y:S01]  /*5880*/  HMMA.16816.F32.BF16 R80, R4.reuse, R22, R140 ;  /* 0x000000160450723c */ /* 0x040fe2000004188c */
[----:B------:R-:W3:Y:S06]  /*5890*/  LDSM.16.MT88.4 R20, [R0+0x7900] ;  /* 0x007900000014783b */ /* 0x000eec0000004200 */
[----:B------:R-:W-:Y:S01]  /*58a0*/  MOV R143, R178 ;  /* 0x000000b2008f7202 */ /* 0x000fe20000000f00 */
[----:B------:R-:W-:Y:S01]  /*58b0*/  IMAD.MOV.U32 R141, RZ, RZ, R175 ;  /* 0x000000ffff8d7224 */ /* 0x000fe200078e00af */
[----:B------:R4:W-:Y:S01]  /*58c0*/  MUFU.EX2 R178, R10 ;  /* 0x0000000a00b27308 */ /* 0x0009e20000000800 */
[----:B------:R-:W-:Y:S01]  /*58d0*/  MOV R140, R174 ;  /* 0x000000ae008c7202 */ /* 0x000fe20000000f00 */
[----:B--2---:R-:W-:Y:S01]  /*58e0*/  HMMA.16816.F32.BF16 R192, R4, R12, R92 ;  /* 0x0000000c04c0723c */ /* 0x004fe2000004185c */
[----:B------:R-:W-:-:S02]  /*58f0*/  IMAD.MOV.U32 R142, RZ, RZ, R177 ;  /* 0x000000ffff8e7224 */ /* 0x000fc400078e00b1 */
[----:B------:R-:W-:Y:S02]  /*5900*/  IMAD.MOV.U32 R118, RZ, RZ, R143 ;  /* 0x000000ffff767224 */ /* 0x000fe400078e008f */
[----:B------:R-:W-:Y:S02]  /*5910*/  IMAD.MOV.U32 R248, RZ, RZ, R142 ;  /* 0x000000fffff87224 */ /* 0x000fe400078e008e */
[----:B------:R-:W-:Y:S01]  /*5920*/  IMAD.MOV.U32 R94, RZ, RZ, R176 ;  /* 0x000000ffff5e7224 */ /* 0x000fe200078e00b0 */
[----:B------:R-:W-:Y:S01]  /*5930*/  HMMA.16816.F32.BF16 R172, R4, R14, R52 ;  /* 0x0000000e04ac723c */ /* 0x000fe20000041834 */
[----:B------:R-:W2:Y:S01]  /*5940*/  LDSM.16.MT88.4 R12, [R2+0x8100] ;  /* 0x00810000020c783b */ /* 0x000ea20000004200 */
[----:B------:R-:W-:Y:S01]  /*5950*/  MOV R93, R180 ;  /* 0x000000b4005d7202 */ /* 0x000fe20000000f00 */
[----:B------:R-:W-:Y:S02]  /*5960*/  IMAD.MOV.U32 R92, RZ, RZ, R181 ;  /* 0x000000ffff5c7224 */ /* 0x000fe400078e00b5 */
[----:B------:R-:W-:-:S02]  /*5970*/  IMAD.MOV.U32 R95, RZ, RZ, R29 ;  /* 0x000000ffff5f7224 */ /* 0x000fc400078e001d */
[----:B----4-:R-:W-:Y:S01]  /*5980*/  FFMA.FTZ R10, R247, c[0x0][0x2d0], -R9 ;  /* 0x0000b400f70a7a23 */ /* 0x010fe20000010809 */
[C---:B-1----:R-:W-:Y:S01]  /*5990*/  HMMA.16816.F32.BF16 R168, R4.reuse, R16, R48 ;  /* 0x0000001004a8723c */ /* 0x042fe20000041830 */
[----:B------:R-:W-:Y:S01]  /*59a0*/  IMAD.MOV.U32 R52, RZ, RZ, R140 ;  /* 0x000000ffff347224 */ /* 0x000fe200078e008c */
[----:B------:R-:W-:Y:S01]  /*59b0*/  MOV R54, R183 ;  /* 0x000000b700367202 */ /* 0x000fe20000000f00 */
[----:B------:R1:W-:Y:S01]  /*59c0*/  MUFU.EX2 R179, R10 ;  /* 0x0000000a00b37308 */ /* 0x0003e20000000800 */
[----:B------:R-:W-:Y:S01]  /*59d0*/  IMAD.MOV.U32 R55, RZ, RZ, R182 ;  /* 0x000000ffff377224 */ /* 0x000fe200078e00b6 */
[----:B------:R-:W-:Y:S01]  /*59e0*/  MOV R247, R26 ;  /* 0x0000001a00f77202 */ /* 0x000fe20000000f00 */
[----:B------:R-:W-:Y:S02]  /*59f0*/  IMAD.MOV.U32 R53, RZ, RZ, R102 ;  /* 0x000000ffff357224 */ /* 0x000fe400078e0066 */
[----:B------:R-:W-:Y:S01]  /*5a00*/  HMMA.16816.F32.BF16 R88, R4, R18, R44 ;  /* 0x000000120458723c */ /* 0x000fe2000004182c */
[----:B------:R-:W4:Y:S01]  /*5a10*/  LDSM.16.MT88.4 R16, [R2+0x5100] ;  /* 0x005100000210783b */ /* 0x000f220000004200 */
[----:B------:R-:W-:-:S06]  /*5a20*/  IMAD.MOV.U32 R49, RZ, RZ, R101 ;  /* 0x000000ffff317224 */ /* 0x000fcc00078e0065 */
[----:B------:R-:W-:Y:S01]  /*5a30*/  HMMA.16816.F32.BF16 R164, R4, R34, R96 ;  /* 0x0000002204a4723c */ /* 0x000fe20000041860 */
[----:B-1----:R-:W-:-:S04]  /*5a40*/  FFMA.FTZ R10, R251, c[0x0][0x2d0], -R9 ;  /* 0x0000b400fb0a7a23 */ /* 0x002fc80000010809 */
[----:B------:R1:W-:Y:S03]  /*5a50*/  MUFU.EX2 R177, R10 ;  /* 0x0000000a00b17308 */ /* 0x0003e60000000800 */
[----:B---3--:R-:W-:Y:S01]  /*5a60*/  HMMA.16816.F32.BF16 R180, R4, R20, R40 ;  /* 0x0000001404b4723c */ /* 0x008fe20000041828 */
[----:B------:R-:W-:Y:S01]  /*5a70*/  IMAD.MOV.U32 R98, RZ, RZ, R30 ;  /* 0x000000ffff627224 */ /* 0x000fe200078e001e */
[----:B------:R-:W-:Y:S01]  /*5a80*/  MOV R96, R28 ;  /* 0x0000001c00607202 */ /* 0x000fe20000000f00 */
[----:B------:R-:W-:Y:S01]  /*5a90*/  IMAD.MOV.U32 R97, RZ, RZ, R31 ;  /* 0x000000ffff617224 */ /* 0x000fe200078e001f */
[----:B------:R-:W-:Y:S02]  /*5aa0*/  MOV R99, R25 ;  /* 0x0000001900637202 */ /* 0x000fe40000000f00 */
[----:B------:R-:W-:Y:S01]  /*5ab0*/  LDSM.16.MT88.4 R24, [R2+0x2100] ;  /* 0x002100000218783b */ /* 0x000fe20000004200 */
[----:B-1----:R-:W-:Y:S01]  /*5ac0*/  FFMA.FTZ R10, R119, c[0x0][0x2d0], -R9 ;  /* 0x0000b400770a7a23 */ /* 0x002fe20000010809 */
[----:B------:R-:W-:-:S02]  /*5ad0*/  MOV R119, R141 ;  /* 0x0000008d00777202 */ /* 0x000fc40000000f00 */
[----:B------:R-:W-:Y:S01]  /*5ae0*/  HMMA.16816.F32.BF16 R140, R4, R22, R36 ;  /* 0x00000016048c723c */ /* 0x000fe20000041824 */
[----:B------:R1:W3:Y:S01]  /*5af0*/  MUFU.EX2 R176, R10 ;  /* 0x0000000a00b07308 */ /* 0x0002e20000000800 */
[----:B------:R-:W5:Y:S05]  /*5b00*/  LDSM.16.MT88.4 R20, [R103+0x2100] ;  /* 0x002100006714783b */ /* 0x000f6a0000004200 */
[----:B------:R-:W-:-:S04]  /*5b10*/  FFMA.FTZ R4, R245, c[0x0][0x2d0], -R8 ;  /* 0x0000b400f5047a23 */ /* 0x000fc80000010808 */
[----:B------:R2:W-:Y:S01]  /*5b20*/  MUFU.EX2 R51, R4 ;  /* 0x0000000400337308 */ /* 0x0005e20000000800 */
[----:B-1----:R-:W-:Y:S01]  /*5b30*/  FFMA.FTZ R10, R243, c[0x0][0x2d0], -R8 ;  /* 0x0000b400f30a7a23 */ /* 0x002fe20000010808 */
[----:B---3--:R-:W-:-:S06]  /*5b40*/  F2FP.BF16.PACK_AB R6, R176, R177 ;  /* 0x000000b1b006723e */ /* 0x008fcc00000010ff */
[----:B------:R1:W-:Y:S01]  /*5b50*/  MUFU.EX2 R101, R10 ;  /* 0x0000000a00657308 */ /* 0x0003e20000000800 */
[----:B--2---:R-:W-:-:S07]  /*5b60*/  FFMA.FTZ R4, R244, c[0x0][0x2d0], -R8 ;  /* 0x0000b400f4047a23 */ /* 0x004fce0000010808 */
[----:B------:R2:W3:Y:S01]  /*5b70*/  MUFU.EX2 R102, R4 ;  /* 0x0000000400667308 */ /* 0x0004e20000000800 */
[----:B-1----:R-:W-:-:S07]  /*5b80*/  FFMA.FTZ R10, R242, c[0x0][0x2d0], -R8 ;  /* 0x0000b400f20a7a23 */ /* 0x002fce0000010808 */
[----:B------:R-:W1:Y:S01]  /*5b90*/  MUFU.EX2 R50, R10 ;  /* 0x0000000a00327308 */ /* 0x000e620000000800 */
[----:B--2---:R-:W-:Y:S02]  /*5ba0*/  F2FP.BF16.PACK_AB R4, R179, R178 ;  /* 0x000000b2b304723e */ /* 0x004fe400000010ff */
[----:B---3--:R-:W-:Y:S02]  /*5bb0*/  F2FP.BF16.PACK_AB R7, R102, R51 ;  /* 0x000000336607723e */ /* 0x008fe400000010ff */
[----:B-1----:R-:W-:Y:S01]  /*5bc0*/  F2FP.BF16.PACK_AB R5, R50, R101 ;  /* 0x000000653205723e */ /* 0x002fe200000010ff */
[----:B------:R-:W-:-:S04]  /*5bd0*/  FFMA.FTZ R10, R49, c[0x0][0x2d0], -R9 ;  /* 0x0000b400310a7a23 */ /* 0x000fc80000010809 */
[----:B------:R1:W-:Y:S02]  /*5be0*/  MUFU.EX2 R48, R10 ;  /* 0x0000000a00307308 */ /* 0x0003e40000000800 */
[C---:B------:R-:W-:Y:S08]  /*5bf0*/  HMMA.16816.F32.BF16 R76, R4.reuse, R12, R76 ;  /* 0x0000000c044c723c */ /* 0x040ff0000004184c */
[----:B------:R-:W-:Y:S01]  /*5c00*/  HMMA.16816.F32.BF16 R32, R4, R14, R64 ;  /* 0x0000000e0420723c */ /* 0x000fe20000041840 */
[----:B------:R-:W2:Y:S01]  /*5c10*/  LDSM.16.MT88.4 R12, [R236+0x2100] ;  /* 0x00210000ec0c783b */ /* 0x000ea20000004200 */
[----:B-1----:R-:W-:-:S05]  /*5c20*/  FFMA.FTZ R10, R247, c[0x0][0x2d0], -R9 ;  /* 0x0000b400f70a7a23 */ /* 0x002fca0000010809 */
[----:B------:R-:W-:Y:S01]  /*5c30*/  MOV R66, R161 ;  /* 0x000000a100427202 */ /* 0x000fe20000000f00 */
[----:B----4-:R-:W-:Y:S01]  /*5c40*/  HMMA.16816.F32.BF16 R144, R4, R16, R144 ;  /* 0x000000100490723c */ /* 0x010fe20000041890 */
[----:B------:R-:W-:Y:S01]  /*5c50*/  IMAD.MOV.U32 R65, RZ, RZ, R160 ;  /* 0x000000ffff417224 */ /* 0x000fe200078e00a0 */
[----:B------:R1:W-:Y:S01]  /*5c60*/  MUFU.EX2 R49, R10 ;  /* 0x0000000a00317308 */ /* 0x0003e20000000800 */
[----:B------:R-:W-:-:S05]  /*5c70*/  MOV R67, R163 ;  /* 0x000000a300437202 */ /* 0x000fca0000000f00 */
[C---:B------:R-:W-:Y:S01]  /*5c80*/  HMMA.16816.F32.BF16 R28, R4.reuse, R18, R60 ;  /* 0x00000012041c723c */ /* 0x040fe2000004183c */
[----:B------:R-:W3:Y:S07]  /*5c90*/  LDSM.16.MT88.4 R16, [R0+0x2100] ;  /* 0x002100000010783b */ /* 0x000eee0000004200 */
[----:B-----5:R-:W-:Y:S01]  /*5ca0*/  HMMA.16816.F32.BF16 R104, R4, R20, R104 ;  /* 0x000000140468723c */ /* 0x020fe20000041868 */
[--C-:B-1----:R-:W-:Y:S01]  /*5cb0*/  FFMA.FTZ R10, R248, c[0x0][0x2d0], -R9.reuse ;  /* 0x0000b400f80a7a23 */ /* 0x102fe20000010809 */
[----:B------:R-:W-:Y:S01]  /*5cc0*/  MOV R248, R52 ;  /* 0x0000003400f87202 */ /* 0x000fe20000000f00 */
[----:B------:R-:W-:-:S02]  /*5cd0*/  FFMA.FTZ R9, R53, c[0x0][0x2d0], -R9 ;  /* 0x0000b40035097a23 */ /* 0x000fc40000010809 */
[----:B------:R-:W-:Y:S01]  /*5ce0*/  IMAD.MOV.U32 R52, RZ, RZ, R54 ;  /* 0x000000ffff347224 */ /* 0x000fe200078e0036 */
[----:B------:R-:W-:Y:S02]  /*5cf0*/  MOV R54, R92 ;  /* 0x0000005c00367202 */ /* 0x000fe40000000f00 */
[C---:B------:R-:W-:Y:S01]  /*5d00*/  HMMA.16816.F32.BF16 R36, R4.reuse, R22, R68 ;  /* 0x000000160424723c */ /* 0x040fe20000041844 */
[----:B------:R-:W1:Y:S01]  /*5d10*/  LDSM.16.MT88.4 R20, [R103+0x5100] ;  /* 0x005100006714783b */ /* 0x000e620000004200 */
[----:B------:R4:W-:Y:S01]  /*5d20*/  MUFU.EX2 R42, R9 ;  /* 0x00000009002a7308 */ /* 0x0009e20000000800 */
[----:B------:R-:W-:Y:S02]  /*5d30*/  IMAD.MOV.U32 R53, RZ, RZ, R55 ;  /* 0x000000ffff357224 */ /* 0x000fe400078e0037 */
[----:B------:R-:W-:Y:S01]  /*5d40*/  IMAD.MOV.U32 R55, RZ, RZ, R93 ;  /* 0x000000ffff377224 */ /* 0x000fe200078e005d */
[----:B------:R-:W-:Y:S01]  /*5d50*/  MOV R93, R95 ;  /* 0x0000005f005d7202 */ /* 0x000fe20000000f00 */
[----:B------:R-:W-:Y:S01]  /*5d60*/  IMAD.MOV.U32 R92, RZ, RZ, R94 ;  /* 0x000000ffff5c7224 */ /* 0x000fe200078e005e */
[C---:B------:R-:W-:Y:S01]  /*5d70*/  HMMA.16816.F32.BF16 R112, R4.reuse, R24, R112 ;  /* 0x000000180470723c */ /* 0x040fe20000041870 */
[----:B------:R-:W-:Y:S01]  /*5d80*/  IMAD.MOV.U32 R95, RZ, RZ, R97 ;  /* 0x000000ffff5f7224 */ /* 0x000fe200078e0061 */
[----:B------:R-:W-:Y:S01]  /*5d90*/  MOV R251, R55 ;  /* 0x0000003700fb7202 */ /* 0x000fe20000000f00 */
[----:B------:R-:W-:Y:S01]  /*5da0*/  IMAD.MOV.U32 R247, RZ, RZ, R54 ;  /* 0x000000fffff77224 */ /* 0x000fe200078e0036 */
[----:B------:R-:W5:Y:S01]  /*5db0*/  MUFU.EX2 R43, R10 ;  /* 0x0000000a002b7308 */ /* 0x000f620000000800 */
[----:B------:R-:W-:Y:S01]  /*5dc0*/  IMAD.MOV.U32 R94, RZ, RZ, R96 ;  /* 0x000000ffff5e7224 */ /* 0x000fe200078e0060 */
[----:B------:R-:W-:Y:S01]  /*5dd0*/  MOV R96, R98 ;  /* 0x0000006200607202 */ /* 0x000fe20000000f00 */
[----:B------:R-:W-:Y:S01]  /*5de0*/  IMAD.MOV.U32 R97, RZ, RZ, R99 ;  /* 0x000000ffff617224 */ /* 0x000fe200078e0063 */
[C---:B--2---:R-:W-:Y:S01]  /*5df0*/  HMMA.16816.F32.BF16 R120, R4.reuse, R12, R120 ;  /* 0x0000000c0478723c */ /* 0x044fe20000041878 */
[----:B------:R-:W-:Y:S01]  /*5e00*/  IMAD.MOV.U32 R98, RZ, RZ, R116 ;  /* 0x000000ffff627224 */ /* 0x000fe200078e0074 */
[----:B------:R-:W-:Y:S01]  /*5e10*/  MOV R99, R117 ;  /* 0x0000007500637202 */ /* 0x000fe20000000f00 */
[----:B----4-:R-:W-:Y:S01]  /*5e20*/  FFMA.FTZ R9, R118, c[0x0][0x2d0], -R8 ;  /* 0x0000b40076097a23 */ /* 0x010fe20000010808 */
[----:B------:R-:W-:Y:S01]  /*5e30*/  MOV R242, R93 ;  /* 0x0000005d00f27202 */ /* 0x000fe20000000f00 */
[----:B------:R-:W-:Y:S01]  /*5e40*/  IMAD.MOV.U32 R243, RZ, RZ, R92 ;  /* 0x000000fffff37224 */ /* 0x000fe200078e005c */
[----:B------:R-:W-:Y:S01]  /*5e50*/  MOV R64, R97 ;  /* 0x0000006100407202 */ /* 0x000fe20000000f00 */
[----:B------:R-:W-:Y:S01]  /*5e60*/  IMAD.MOV.U32 R245, RZ, RZ, R98 ;  /* 0x000000fffff57224 */ /* 0x000fe200078e0062 */
[----:B------:R-:W-:Y:S01]  /*5e70*/  HMMA.16816.F32.BF16 R44, R4, R14, R72 ;  /* 0x0000000e042c723c */ /* 0x000fe20000041848 */
[----:B------:R-:W2:Y:S01]  /*5e80*/  LDSM.16.MT88.4 R12, [R236+0x5100] ;  /* 0x00510000ec0c783b */ /* 0x000ea20000004200 */
[----:B------:R-:W-:-:S02]  /*5e90*/  MOV R244, R99 ;  /* 0x0000006300f47202 */ /* 0x000fc40000000f00 */
[----:B-----5:R-:W-:-:S03]  /*5ea0*/  F2FP.BF16.PACK_AB R98, R42, R43 ;  /* 0x0000002b2a62723e */ /* 0x020fc600000010ff */
[----:B------:R-:W-:Y:S01]  /*5eb0*/  IMAD.MOV.U32 R73, RZ, RZ, R94 ;  /* 0x000000ffff497224 */ /* 0x000fe200078e005e */
[----:B---3--:R-:W-:Y:S01]  /*5ec0*/  HMMA.16816.F32.BF16 R128, R4, R16, R128 ;  /* 0x000000100480723c */ /* 0x008fe20000041880 */
[----:B------:R-:W-:Y:S01]  /*5ed0*/  MOV R74, R95 ;  /* 0x0000005f004a7202 */ /* 0x000fe20000000f00 */
[----:B------:R-:W-:Y:S01]  /*5ee0*/  IMAD.MOV.U32 R75, RZ, RZ, R96 ;  /* 0x000000ffff4b7224 */ /* 0x000fe200078e0060 */
[----:B------:R-:W-:-:S05]  /*5ef0*/  F2FP.BF16.PACK_AB R96, R49, R48 ;  /* 0x000000303160723e */ /* 0x000fca00000010ff */
[C---:B------:R-:W-:Y:S01]  /*5f00*/  HMMA.16816.F32.BF16 R60, R4.reuse, R18, R80 ;  /* 0x00000012043c723c */ /* 0x040fe20000041850 */
[----:B------:R-:W3:Y:S04]  /*5f10*/  LDSM.16.MT88.4 R16, [R0+0x5100] ;  /* 0x005100000010783b */ /* 0x000ee80000004200 */
[----:B------:R-:W-:Y:S03]  /*5f20*/  LDSM.16.MT88.4 R80, [R2+0x8900] ;  /* 0x008900000250783b */ /* 0x000fe60000004200 */
[C---:B-1----:R-:W-:Y:S01]  /*5f30*/  HMMA.16816.F32.BF16 R136, R4.reuse, R20, R136 ;  /* 0x000000140488723c */ /* 0x042fe20000041888 */
[----:B------:R1:W-:Y:S07]  /*5f40*/  MUFU.EX2 R21, R9 ;  /* 0x0000000900157308 */ /* 0x0003ee0000000800 */
[C---:B------:R-:W-:Y:S07]  /*5f50*/  HMMA.16816.F32.BF16 R24, R4.reuse, R26, R56 ;  /* 0x0000001a0418723c */ /* 0x040fee0000041838 */
[----:B------:R-:W-:Y:S01]  /*5f60*/  IMAD.MOV.U32 R59, RZ, RZ, R162 ;  /* 0x000000ffff3b7224 */ /* 0x000fe200078e00a2 */
[----:B------:R-:W-:Y:S01]  /*5f70*/  MOV R57, R149 ;  /* 0x0000009500397202 */ /* 0x000fe20000000f00 */
[----:B-1----:R-:W-:Y:S01]  /*5f80*/  FFMA.FTZ R9, R119, c[0x0][0x2d0], -R8 ;  /* 0x0000b40077097a23 */ /* 0x002fe20000010808 */
[C---:B--2---:R-:W-:Y:S01]  /*5f90*/  HMMA.16816.F32.BF16 R68, R4.reuse, R12, R124 ;  /* 0x0000000c0444723c */ /* 0x044fe2000004187c */
[----:B------:R-:W-:Y:S01]  /*5fa0*/  LDSM.16.MT88.4 R116, [R2+0x2900] ;  /* 0x002900000274783b */ /* 0x000fe20000004200 */
[----:B------:R-:W-:Y:S01]  /*5fb0*/  IMAD.MOV.U32 R56, RZ, RZ, R148 ;  /* 0x000000ffff387224 */ /* 0x000fe200078e0094 */
[----:B------:R1:W2:Y:S01]  /*5fc0*/  MUFU.EX2 R40, R9 ;  /* 0x0000000900287308 */ /* 0x0002a20000000800 */
[----:B------:R-:W-:Y:S01]  /*5fd0*/  IMAD.MOV.U32 R58, RZ, RZ, R150 ;  /* 0x000000ffff3a7224 */ /* 0x000fe200078e0096 */
[----:B------:R-:W-:Y:S03]  /*5fe0*/  LDSM.16.MT88.4 R124, [R236+0x2900] ;  /* 0x00290000ec7c783b */ /* 0x000fe60000004200 */
[C---:B------:R-:W-:Y:S01]  /*5ff0*/  HMMA.16816.F32.BF16 R84, R4.reuse, R14, R84 ;  /* 0x0000000e0454723c */ /* 0x040fe20000041854 */
[----:B------:R-:W4:Y:S07]  /*6000*/  LDSM.16.MT88.4 R12, [R103+0x8100] ;  /* 0x00810000670c783b */ /* 0x000f2e0000004200 */
[----:B---3--:R-:W-:Y:S01]  /*6010*/  HMMA.16816.F32.BF16 R160, R4, R16, R108 ;  /* 0x0000001004a0723c */ /* 0x008fe2000004186c */
[----:B------:R-:W-:Y:S01]  /*6020*/  LDSM.16.MT88.4 R108, [R103+0x2900] ;  /* 0x00290000676c783b */ /* 0x000fe20000004200 */
[--C-:B-1----:R-:W-:Y:S01]  /*6030*/  FFMA.FTZ R9, R248, c[0x0][0x2d0], -R8.reuse ;  /* 0x0000b400f8097a23 */ /* 0x102fe20000010808 */
[----:B--2---:R-:W-:Y:S01]  /*6040*/  F2FP.BF16.PACK_AB R97, R40, R21 ;  /* 0x000000152861723e */ /* 0x004fe200000010ff */
[----:B------:R-:W-:-:S02]  /*6050*/  FFMA.FTZ R8, R52, c[0x0][0x2d0], -R8 ;  /* 0x0000b40034087a23 */ /* 0x000fc40000010808 */
[----:B------:R-:W-:Y:S01]  /*6060*/  IMAD.MOV.U32 R248, RZ, RZ, R53 ;  /* 0x000000fffff87224 */ /* 0x000fe200078e0035 */
[----:B------:R-:W-:Y:S01]  /*6070*/  MUFU.EX2 R41, R9 ;  /* 0x0000000900297308 */ /* 0x000fe20000000800 */
[C---:B------:R-:W-:Y:S01]  /*6080*/  HMMA.16816.F32.BF16 R52, R4.reuse, R22, R132 ;  /* 0x000000160434723c */ /* 0x040fe20000041884 */
[----:B------:R-:W-:Y:S06]  /*6090*/  LDSM.16.MT88.4 R132, [R0+0x2900] ;  /* 0x002900000084783b */ /* 0x000fec0000004200 */
[----:B------:R-:W-:Y:S01]  /*60a0*/  IMAD.MOV.U32 R22, RZ, RZ, R11 ;  /* 0x000000ffff167224 */ /* 0x000fe200078e000b */
[----:B------:R1:W2:Y:S01]  /*60b0*/  MUFU.EX2 R20, R8 ;  /* 0x0000000800147308 */ /* 0x0002a20000000800 */
[----:B------:R-:W-:Y:S01]  /*60c0*/  HMMA.16816.F32.BF16 R92, R4, R18, R164 ;  /* 0x00000012045c723c */ /* 0x000fe200000418a4 */
[----:B------:R-:W3:Y:S01]  /*60d0*/  LDSM.16.MT88.4 R16, [R0+0x8100] ;  /* 0x008100000010783b */ /* 0x000ee20000004200 */
[----:B------:R-:W-:-:S03]  /*60e0*/  MOV R23, R151 ;  /* 0x0000009700177202 */ /* 0x000fc60000000f00 */
[----:B------:R-:W-:Y:S04]  /*60f0*/  LDSM.16.MT88.4 R148, [R2+0x5900] ;  /* 0x005900000294783b */ /* 0x000fe80000004200 */
[----:B-1----:R-:W1:Y:S01]  /*6100*/  LDSM.16.MT88.4 R8, [R236+0x8100] ;  /* 0x00810000ec08783b */ /* 0x002e620000004200 */
[----:B--2---:R-:W-:Y:S01]  /*6110*/  F2FP.BF16.PACK_AB R99, R20, R41 ;  /* 0x000000291463723e */ /* 0x004fe200000010ff */
[C---:B----4-:R-:W-:Y:S07]  /*6120*/  HMMA.16816.F32.BF16 R164, R4.reuse, R12, R192 ;  /* 0x0000000c04a4723c */ /* 0x050fee00000418c0 */
[----:B------:R-:W-:Y:S01]  /*6130*/  IMAD.MOV.U32 R192, RZ, RZ, R64 ;  /* 0x000000ffffc07224 */ /* 0x000fe200078e0040 */
[----:B------:R-:W-:Y:S01]  /*6140*/  HMMA.16816.F32.BF16 R12, R4, R14, R172 ;  /* 0x0000000e040c723c */ /* 0x000fe200000418ac */
[----:B------:R-:W-:Y:S01]  /*6150*/  MOV R193, R75 ;  /* 0x0000004b00c17202 */ /* 0x000fe20000000f00 */
[----:B------:R-:W-:Y:S01]  /*6160*/  IMAD.MOV.U32 R194, RZ, RZ, R74 ;  /* 0x000000ffffc27224 */ /* 0x000fe200078e004a */
[----:B------:R-:W-:-:S02]  /*6170*/  MOV R195, R73 ;  /* 0x0000004900c37202 */ /* 0x000fc40000000f00 */
[----:B------:R-:W-:Y:S03]  /*6180*/  LDSM.16.MT88.4 R72, [R103+0x8900] ;  /* 0x008900006748783b */ /* 0x000fe60000004200 */
[C---:B------:R-:W-:Y:S08]  /*6190*/  HMMA.16816.F32.BF16 R112, R96.reuse, R116, R112 ;  /* 0x000000746070723c */ /* 0x040ff00000041870 */
[----:B------:R-:W-:Y:S08]  /*61a0*/  HMMA.16816.F32.BF16 R116, R96, R118, R24 ;  /* 0x000000766074723c */ /* 0x000ff00000041818 */
[C---:B---3--:R-:W-:Y:S08]  /*61b0*/  HMMA.16816.F32.BF16 R24, R4.reuse, R16, R180 ;  /* 0x000000100418723c */ /* 0x048ff000000418b4 */
[C---:B-1----:R-:W-:Y:S07]  /*61c0*/  HMMA.16816.F32.BF16 R172, R4.reuse, R10, R88 ;  /* 0x0000000a04ac723c */ /* 0x042fee0000041858 */
[----:B------:R-:W-:Y:S01]  /*61d0*/  MOV R11, R67 ;  /* 0x00000043000b7202 */ /* 0x000fe20000000f00 */
[----:B------:R-:W-:Y:S01]  /*61e0*/  IMAD.MOV.U32 R88, RZ, RZ, R56 ;  /* 0x000000ffff587224 */ /* 0x000fe200078e0038 */
[----:B------:R-:W-:Y:S01]  /*61f0*/  MOV R89, R57 ;  /* 0x0000003900597202 */ /* 0x000fe20000000f00 */
[----:B------:R-:W-:Y:S01]  /*6200*/  IMAD.MOV.U32 R90, RZ, RZ, R58 ;  /* 0x000000ffff5a7224 */ /* 0x000fe200078e003a */
[----:B------:R-:W-:Y:S01]  /*6210*/  HMMA.16816.F32.BF16 R168, R4, R8, R168 ;  /* 0x0000000804a8723c */ /* 0x000fe200000418a8 */
[----:B------:R-:W-:-:S02]  /*6220*/  MOV R91, R59 ;  /* 0x0000003b005b7202 */ /* 0x000fc40000000f00 */
[----:B------:R-:W-:Y:S01]  /*6230*/  FADD.FTZ R2, R90, R89 ;  /* 0x000000595a027221 */ /* 0x000fe20000010000 */
[----:B------:R-:W-:Y:S03]  /*6240*/  LDSM.16.MT88.4 R56, [R236+0x5900] ;  /* 0x00590000ec38783b */ /* 0x000fe60000004200 */
[----:B------:R-:W-:Y:S01]  /*6250*/  MOV R8, R65 ;  /* 0x0000004100087202 */ /* 0x000fe20000000f00 */
[----:B------:R-:W-:Y:S01]  /*6260*/  HMMA.16816.F32.BF16 R16, R4, R18, R140 ;  /* 0x000000120410723c */ /* 0x000fe2000004188c */
[----:B------:R-:W-:Y:S01]  /*6270*/  IMAD.MOV.U32 R9, RZ, RZ, R66 ;  /* 0x000000ffff097224 */ /* 0x000fe200078e0042 */
[----:B------:R-:W1:Y:S02]  /*6280*/  LDSM.16.MT88.4 R140, [R103+0x5900] ;  /* 0x00590000678c783b */ /* 0x000e640000004200 */
[----:B------:R-:W-:Y:S02]  /*6290*/  FADD.FTZ R2, R8, R2 ;  /* 0x0000000208027221 */ /* 0x000fe40000010000 */
[----:B------:R-:W2:Y:S01]  /*62a0*/  LDSM.16.MT88.4 R64, [R0+0x5900] ;  /* 0x005900000040783b */ /* 0x000ea20000004200 */
[----:B------:R-:W-:Y:S01]  /*62b0*/  FADD.FTZ R4, R88, R11 ;  /* 0x0000000b58047221 */ /* 0x000fe20000010000 */
[----:B------:R-:W-:Y:S01]  /*62c0*/  HMMA.16816.F32.BF16 R128, R96, R132, R128 ;  /* 0x000000846080723c */ /* 0x000fe20000041880 */
[----:B------:R-:W-:-:S02]  /*62d0*/  FADD.FTZ R2, R192, R2 ;  /* 0x00000002c0027221 */ /* 0x000fc40000010000 */
[----:B------:R-:W-:Y:S02]  /*62e0*/  FADD.FTZ R4, R91, R4 ;  /* 0x000000045b047221 */ /* 0x000fe40000010000 */
[----:B------:R-:W-:Y:S01]  /*62f0*/  FADD.FTZ R2, R194, R2 ;  /* 0x00000002c2027221 */ /* 0x000fe20000010000 */
[----:B------:R-:W3:Y:S01]  /*6300*/  LDSM.16.MT88.4 R88, [R236+0x8900] ;  /* 0x00890000ec58783b */ /* 0x000ee20000004200 */
[----:B------:R-:W-:Y:S01]  /*6310*/  FADD.FTZ R4, R9, R4 ;  /* 0x0000000409047221 */ /* 0x000fe20000010000 */
[----:B------:R-:W-:Y:S01]  /*6320*/  HMMA.16816.F32.BF16 R132, R96, R134, R60 ;  /* 0x000000866084723c */ /* 0x000fe2000004183c */
[----:B------:R-:W-:Y:S01]  /*6330*/  FADD.FTZ R2, R22, R2 ;  /* 0x0000000216027221 */ /* 0x000fe20000010000 */
[----:B------:R4:W5:Y:S01]  /*6340*/  LDSM.16.MT88.4 R8, [R0+0x8900] ;  /* 0x008900000008783b */ /* 0x0009620000004200 */
[----:B------:R-:W-:-:S04]  /*6350*/  FADD.FTZ R4, R193, R4 ;  /* 0x00000004c1047221 */ /* 0x000fc80000010000 */
[----:B------:R-:W-:Y:S01]  /*6360*/  FADD.FTZ R4, R195, R4 ;  /* 0x00000004c3047221 */ /* 0x000fe20000010000 */
[C---:B------:R-:W-:Y:S03]  /*6370*/  HMMA.16816.F32.BF16 R144, R96.reuse, R148, R144 ;  /* 0x000000946090723c */ /* 0x040fe60000041890 */
[----:B------:R-:W-:Y:S02]  /*6380*/  FADD.FTZ R5, R23, R4 ;  /* 0x0000000417057221 */ /* 0x000fe40000010000 */
[----:B------:R-:W-:Y:S02]  /*6390*/  FADD.FTZ R4, R244, R2 ;  /* 0x00000002f4047221 */ /* 0x000fe40000010000 */
[----:B------:R-:W-:Y:S01]  /*63a0*/  FADD.FTZ R2, R245, R5 ;  /* 0x00000005f5027221 */ /* 0x000fe20000010000 */
[----:B------:R-:W-:Y:S03]  /*63b0*/  HMMA.16816.F32.BF16 R76, R96, R80, R76 ;  /* 0x00000050604c723c */ /* 0x000fe6000004184c */
[----:B------:R-:W-:-:S04]  /*63c0*/  FADD.FTZ R2, R243, R2 ;  /* 0x00000002f3027221 */ /* 0x000fc80000010000 */
[----:B------:R-:W-:Y:S01]  /*63d0*/  FADD.FTZ R2, R251, R2 ;  /* 0x00000002fb027221 */ /* 0x000fe20000010000 */
[C---:B------:R-:W-:Y:S01]  /*63e0*/  HMMA.16816.F32.BF16 R104, R96.reuse, R108, R104 ;  /* 0x0000006c6068723c */ /* 0x040fe20000041868 */
[----:B----4-:R-:W-:Y:S02]  /*63f0*/  FADD.FTZ R0, R242, R4 ;  /* 0x00000004f2007221 */ /* 0x010fe40000010000 */
[----:B------:R-:W-:Y:S02]  /*6400*/  FADD.FTZ R2, R247, R2 ;  /* 0x00000002f7027221 */ /* 0x000fe40000010000 */
[----:B------:R-:W-:Y:S02]  /*6410*/  FADD.FTZ R0, R252, R0 ;  /* 0x00000000fc007221 */ /* 0x000fe40000010000 */
[----:B------:R-:W-:Y:S01]  /*6420*/  FADD.FTZ R2, R248, R2 ;  /* 0x00000002f8027221 */ /* 0x000fe20000010000 */
[----:B-1----:R-:W-:Y:S01]  /*6430*/  HMMA.16816.F32.BF16 R136, R96, R140, R136 ;  /* 0x0000008c6088723c */ /* 0x002fe20000041888 */
        /* <DEDUP_REMOVED lines=18> */
[----:B--2---:R-:W-:Y:S01]  /*6560*/  HMMA.16816.F32.BF16 R60, R96, R64, R160 ;  /* 0x00000040603c723c */ /* 0x004fe200000418a0 */
[----:B------:R-:W-:-:S04]  /*6570*/  FADD.FTZ R0, R50, R0 ;  /* 0x0000000032007221 */ /* 0x000fc80000010000 */
[----:B------:R-:W-:Y:S02]  /*6580*/  FADD.FTZ R2, R51, R0 ;  /* 0x0000000033027221 */ /* 0x000fe40000010000 */
        /* <DEDUP_REMOVED lines=14> */
[C---:B---3--:R-:W-:Y:S02]  /*6670*/  HMMA.16816.F32.BF16 R84, R96.reuse, R88, R168 ;  /* 0x000000586054723c */ /* 0x048fe400000418a8 */
[----:B------:R1:W-:Y:S06]  /*6680*/  STL [R1+0xc], R4 ;  /* 0x00000c0401007387 */ /* 0x0003ec0000100800 */
[C---:B------:R-:W-:Y:S08]  /*6690*/  HMMA.16816.F32.BF16 R148, R96.reuse, R150, R28 ;  /* 0x000000966094723c */ /* 0x040ff0000004181c */
[C---:B------:R-:W-:Y:S08]  /*66a0*/  HMMA.16816.F32.BF16 R80, R96.reuse, R82, R32 ;  /* 0x000000526050723c */ /* 0x040ff00000041820 */
[C---:B------:R-:W-:Y:S08]  /*66b0*/  HMMA.16816.F32.BF16 R108, R96.reuse, R110, R36 ;  /* 0x0000006e606c723c */ /* 0x040ff00000041824 */
[C---:B------:R-:W-:Y:S08]  /*66c0*/  HMMA.16816.F32.BF16 R124, R96.reuse, R126, R44 ;  /* 0x0000007e607c723c */ /* 0x040ff0000004182c */
[C---:B------:R-:W-:Y:S08]  /*66d0*/  HMMA.16816.F32.BF16 R72, R96.reuse, R74, R12 ;  /* 0x0000004a6048723c */ /* 0x040ff0000004180c */
[C---:B------:R-:W-:Y:S08]  /*66e0*/  HMMA.16816.F32.BF16 R88, R96.reuse, R90, R172 ;  /* 0x0000005a6058723c */ /* 0x040ff000000418ac */
[C---:B-----5:R-:W-:Y:S08]  /*66f0*/  HMMA.16816.F32.BF16 R92, R96.reuse, R8, R24 ;  /* 0x00000008605c723c */ /* 0x060ff00000041818 */
[----:B------:R-:W-:Y:S01]  /*6700*/  HMMA.16816.F32.BF16 R96, R96, R10, R16 ;  /* 0x0000000a6060723c */ /* 0x000fe20000041810 */
[----:B------:R-:W-:Y:S07]  /*6710*/  @!P0 BRA `(.L_x_1197) ;  /* 0x0000023000008947 */ /* 0x000fee0003800000 */
[----:B-1----:R-:W2:Y:S04]  /*6720*/  LDL.64 R242, [R1+0x18] ;  /* 0x0000180001f27983 */ /* 0x002ea80000100a00 */
[----:B------:R-:W3:Y:S01]  /*6730*/  LDL R248, [R1+0x8] ;  /* 0x0000080001f87983 */ /* 0x000ee20000100800 */
[----:B------:R-:W-:Y:S01]  /*6740*/  UIADD3 UR5, UR28, -0x3, URZ ;  /* 0xfffffffd1c057890 */ /* 0x000fe2000fffe03f */
[----:B------:R-:W-:-:S02]  /*6750*/  IMAD.MOV.U32 R247, RZ, RZ, c[0x0][0x1e0] ;  /* 0x00007800fff77624 */ /* 0x000fc400078e00ff */
[----:B------:R-:W-:Y:S01]  /*6760*/  IMAD.MOV.U32 R251, RZ, RZ, c[0x0][0x1e4] ;  /* 0x00007900fffb7624 */ /* 0x000fe200078e00ff */
[----:B------:R-:W-:Y:S01]  /*6770*/  USHF.R.S32.HI UR4, URZ, 0x1f, UR5 ;  /* 0x0000001f3f047899 */ /* 0x000fe20008011405 */
[C---:B------:R-:W-:Y:S01]  /*6780*/  IMAD.SHL.U32 R8, R247.reuse, 0x40, RZ ;  /* 0x00000040f7087824 */ /* 0x040fe200078e00ff */
[----:B------:R-:W-:Y:S01]  /*6790*/  UIMAD UR6, UR6, UR5, URZ ;  /* 0x00000005060672a4 */ /* 0x000fe2000f8e023f */
[----:B------:R-:W-:Y:S01]  /*67a0*/  IMAD.U32 R6, RZ, RZ, UR5 ;  /* 0x00000005ff067e24 */ /* 0x000fe2000f8e00ff */
[----:B------:R-:W-:Y:S02]  /*67b0*/  SHF.L.U64.HI R2, R247, 0x6, R251 ;  /* 0x00000006f7027819 */ /* 0x000fe400000102fb */
[----:B------:R-:W-:Y:S01]  /*67c0*/  UIMAD UR4, UR4, UR18, UR6 ;  /* 0x00000012040472a4 */ /* 0x000fe2000f8e0206 */
[----:B--2---:R-:W-:-:S05]  /*67d0*/  IMAD.WIDE.U32 R6, R6, UR18, R242 ;  /* 0x0000001206067c25 */ /* 0x004fca000f8e00f2 */
[----:B------:R-:W-:Y:S02]  /*67e0*/  IADD3 R0, R7, UR4, RZ ;  /* 0x0000000407007c10 */ /* 0x000fe4000fffe0ff */
[----:B------:R-:W-:-:S04]  /*67f0*/  LEA R4, P0, R6, c[0x0][0x1c8], 0x1 ;  /* 0x0000720006047a11 */ /* 0x000fc800078008ff */
[----:B------:R-:W-:Y:S02]  /*6800*/  LEA.HI.X R5, R6, c[0x0][0x1cc], R0, 0x1, P0 ;  /* 0x0000730006057a11 */ /* 0x000fe400000f0c00 */
[--C-:B------:R-:W-:Y:S02]  /*6810*/  IADD3 R12, P6, P5, R8, 0x80, R4.reuse ;  /* 0x00000080080c7810 */ /* 0x100fe40007dde004 */
[-C--:B------:R-:W-:Y:S01]  /*6820*/  IADD3 R6, P0, R4, R8.reuse, RZ ;  /* 0x0000000804067210 */ /* 0x080fe20007f1e0ff */
[----:B------:R-:W-:Y:S01]  /*6830*/  @!PT LDS RZ, [RZ] ;  /* 0x00000000fffff984 */ /* 0x000fe20000000800 */
[----:B------:R-:W-:Y:S01]  /*6840*/  @!PT LDS RZ, [RZ] ;  /* 0x00000000fffff984 */ /* 0x000fe20000000800 */
[----:B------:R-:W-:Y:S01]  /*6850*/  @!PT LDS RZ, [RZ] ;  /* 0x00000000fffff984 */ /* 0x000fe20000000800 */
[----:B---3--:R1:W-:Y:S01]  /*6860*/  LDGSTS.E.BYPASS.LTC128B.128 [R248+0x12100], [R4.64], !P4 ;  /* 0x1210000004f87fae */ /* 0x0083e2000e101d58 */
[--C-:B------:R-:W-:Y:S02]  /*6870*/  IADD3.X R13, R2, RZ, R5.reuse, P6, P5 ;  /* 0x000000ff020d7210 */ /* 0x100fe400037ea405 */
        /* <DEDUP_REMOVED lines=13> */
.L_x_1197:
[----:B-1----:R-:W-:Y:S01]  /*6950*/  ULDC.64 UR4, c[0x0][0x2c8] ;  /* 0x0000b20000047ab9 */ /* 0x002fe20000000a00 */
[----:B------:R-:W0:Y:S01]  /*6960*/  LDGDEPBAR ;  /* 0x00000000000079af */ /* 0x000e220000000000 */
[----:B------:R-:W-:-:S02]  /*6970*/  UIMAD.WIDE.U32 UR6, UR8, UR4, URZ ;  /* 0x00000004080672a5 */ /* 0x000fc4000f8e003f */
[----:B------:R-:W-:Y:S02]  /*6980*/  UIADD3 UR28, UR28, -0x2, URZ ;  /* 0xfffffffe1c1c7890 */ /* 0x000fe4000fffe03f */
[----:B------:R-:W-:Y:S02]  /*6990*/  @UP2 USHF.R.U32.HI UR8, URZ, UR5, UR7 ;  /* 0x000000053f082299 */ /* 0x000fe40008011607 */
[----:B------:R-:W-:Y:S02]  /*69a0*/  UMOV UR12, URZ ;  /* 0x0000003f000c7c82 */ /* 0x000fe40008000000 */
[----:B------:R-:W-:-:S04]  /*69b0*/  UIADD3 UR8, UR8, UR14, -UR16 ;  /* 0x0000000e08087290 */ /* 0x000fc8000fffe810 */
[----:B------:R-:W-:-:S04]  /*69c0*/  UIMAD.WIDE UR4, UR8, 0x2aaaaaab, URZ ;  /* 0x2aaaaaab080478a5 */ /* 0x000fc8000f8e023f */
[----:B------:R-:W-:-:S04]  /*69d0*/  USHF.R.U32.HI UR13, URZ, 0x1f, UR5 ;  /* 0x0000001f3f0d7899 */ /* 0x000fc80008011605 */
[----:B------:R-:W-:-:S03]  /*69e0*/  ULEA.HI.SX32 UR13, UR5, UR13, 0x1c ;  /* 0x0000000d050d7291 */ /* 0x000fc6000f8fe23f */
[----:B------:R-:W-:Y:S02]  /*69f0*/  UMOV UR5, 0x1 ;  /* 0x0000000100057882 */ /* 0x000fe40000000000 */
[----:B------:R-:W-:-:S04]  /*6a00*/  UISETP.LT.AND UP0, UPT, URZ, UR13, UPT ;  /* 0x0000000d3f00728c */ /* 0x000fc8000bf01270 */
[----:B------:R-:W-:-:S04]  /*6a10*/  USEL UR13, URZ, UR13, !UP0 ;  /* 0x0000000d3f0d7287 */ /* 0x000fc8000c000000 */
[----:B------:R-:W-:-:S06]  /*6a20*/  UISETP.GE.AND UP0, UPT, UR28, UR13, UPT ;  /* 0x0000000d1c00728c */ /* 0x000fcc000bf06270 */
[----:B------:R-:W-:-:S13]  /*6a30*/  PLOP3.LUT P0, PT, PT, PT, UP0, 0x80, 0x0 ;  /* 0x000000000000781c */ /* 0x000fda0003f0f008 */
[----:B------:R-:W-:Y:S05]  /*6a40*/  @!P0 BRA `(.L_x_1198) ;  /* 0x0000489000008947 */ /* 0x000fea0003800000 */
[----:B------:R-:W2:Y:S01]  /*6a50*/  LDL R0, [R1+0x4] ;  /* 0x0000040001007983 */ /* 0x000ea20000100800 */
[----:B------:R-:W-:Y:S01]  /*6a60*/  PLOP3.LUT P5, PT, PT, PT, UP2, 0x80, 0x0 ;  /* 0x000000000000781c */ /* 0x000fe20003faf028 */
[----:B------:R-:W-:Y:S01]  /*6a70*/  IMAD.MOV.U32 R239, RZ, RZ, 0x20 ;  /* 0x00000020ffef7424 */ /* 0x000fe200078e00ff */
[----:B------:R-:W-:Y:S01]  /*6a80*/  PLOP3.LUT P0, PT, PT, PT, UP2, 0x80, 0x0 ;  /* 0x000000000000781c */ /* 0x000fe20003f0f028 */
[----:B------:R-:W-:Y:S01]  /*6a90*/  IMAD.MOV.U32 R102, RZ, RZ, R3 ;  /* 0x000000ffff667224 */ /* 0x000fe200078e0003 */
[----:B------:R-:W-:Y:S01]  /*6aa0*/  UMOV UR12, URZ ;  /* 0x0000003f000c7c82 */ /* 0x000fe20008000000 */
[----:B------:R-:W-:Y:S01]  /*6ab0*/  IMAD.MOV.U32 R101, RZ, RZ, R100 ;  /* 0x000000ffff657224 */ /* 0x000fe200078e0064 */
[----:B------:R-:W-:Y:S01]  /*6ac0*/  SEL R239, R239, 0xffffffe0, !P1 ;  /* 0xffffffe0efef7807 */ /* 0x000fe20004800000 */
[----:B------:R-:W-:Y:S02]  /*6ad0*/  UMOV UR5, 0x1 ;  /* 0x0000000100057882 */ /* 0x000fe40000000000 */
[----:B------:R-:W-:-:S02]  /*6ae0*/  UMOV UR15, UR28 ;  /* 0x0000001c000f7c82 */ /* 0x000fc40008000000 */
[----:B------:R-:W-:Y:S02]  /*6af0*/  ULDC.64 UR8, c[0x0][0x208] ;  /* 0x0000820000087ab9 */ /* 0x000fe40000000a00 */
[----:B------:R-:W-:Y:S01]  /*6b00*/  ULDC.64 UR6, c[0x0][0x1e0] ;  /* 0x0000780000067ab9 */ /* 0x000fe20000000a00 */
[----:B--2---:R-:W-:-:S05]  /*6b10*/  @P5 IMAD.HI.U32 R0, R0, c[0x0][0x2c8], RZ ;  /* 0x0000b20000005a27 */ /* 0x004fca00078e00ff */
[----:B------:R-:W-:-:S05]  /*6b20*/  @P0 SHF.R.U32.HI R0, RZ, c[0x0][0x2cc], R0 ;  /* 0x0000b300ff000a19 */ /* 0x000fca0000011600 */
[----:B------:R1:W-:Y:S02]  /*6b30*/  @P0 STL [R1], R0 ;  /* 0x0000000001000387 */ /* 0x0003e40000100800 */
.L_x_1199:
[----:B------:R-:W2:Y:S01]  /*6b40*/  LDL.64 R38, [R1+0x20] ;  /* 0x0000200001267983 */ /* 0x000ea20000100a00 */
[----:B------:R-:W-:Y:S04]  /*6b50*/  DEPBAR.LE SB0, 0x2 ;  /* 0x000080800000791a */ /* 0x000fe80000000000 */
[----:B------:R-:W-:Y:S01]  /*6b60*/  MOV R3, UR5 ;  /* 0x0000000500037c02 */ /* 0x000fe20008000f00 */
[----:B------:R-:W3:Y:S01]  /*6b70*/  LDL.64 R36, [R1+0x28] ;  /* 0x0000280001247983 */ /* 0x000ee20000100a00 */
[----:B------:R-:W-:Y:S01]  /*6b80*/  UISETP.GE.AND UP0, UPT, UR15, 0x1, UPT ;  /* 0x000000010f00788c */ /* 0x000fe2000bf06270 */
[----:B------:R-:W-:Y:S01]  /*6b90*/  MOV R100, UR12 ;  /* 0x0000000c00647c02 */ /* 0x000fe20008000f00 */
[----:B------:R-:W-:Y:S01]  /*6ba0*/  UIADD3 UR28, UR15, -0x1, URZ ;  /* 0xffffffff0f1c7890 */ /* 0x000fe2000fffe03f */
[C---:B------:R-:W-:Y:S01]  /*6bb0*/  IMAD R48, R3.reuse, 0x9000, R237 ;  /* 0x0000900003307824 */ /* 0x040fe200078e02ed */
[----:B------:R-:W-:Y:S01]  /*6bc0*/  UIMAD UR4, UR5, 0x9000, URZ ;  /* 0x00009000050478a4 */ /* 0x000fe2000f8e023f */
[----:B------:R-:W4:Y:S04]  /*6bd0*/  LDL R46, [R1+0x8] ;  /* 0x00000800012e7983 */ /* 0x000f280000100800 */
[----:B------:R-:W-:Y:S01]  /*6be0*/  BAR.SYNC.DEFER_BLOCKING 0x0 ;  /* 0x0000000000007b1d */ /* 0x000fe20000010000 */
[----:B------:R-:W-:Y:S01]  /*6bf0*/  PLOP3.LUT P0, PT, PT, PT, UP0, 0x80, 0x0 ;  /* 0x000000000000781c */ /* 0x000fe20003f0f008 */
[----:B------:R-:W-:Y:S01]  /*6c00*/  @UP0 USHF.R.S32.HI UR17, URZ, 0x1f, UR28 ;  /* 0x0000001f3f110899 */ /* 0x000fe2000801141c */
[----:B------:R-:W-:Y:S01]  /*6c10*/  IMAD R3, R3, 0x9000, R233 ;  /* 0x0000900003037824 */ /* 0x000fe200078e02e9 */
[----:B------:R-:W-:Y:S02]  /*6c20*/  @UP0 UIMAD.WIDE.U32 UR18, UR28, UR8, URZ ;  /* 0x000000081c1202a5 */ /* 0x000fe4000f8e003f */
[----:B------:R-:W-:Y:S02]  /*6c30*/  @UP0 UIMAD UR17, UR17, UR8, URZ ;  /* 0x00000008111102a4 */ /* 0x000fe4000f8e023f */
[----:B-1----:R-:W-:Y:S01]  /*6c40*/  IADD3 R0, R239, R3, RZ ;  /* 0x00000003ef007210 */ /* 0x002fe20007ffe0ff */
[----:B------:R-:W-:Y:S01]  /*6c50*/  UISETP.GE.AND UP1, UPT, UR12, 0x1, UPT ;  /* 0x000000010c00788c */ /* 0x000fe2000bf26270 */
[----:B------:R-:W-:Y:S01]  /*6c60*/  MOV R2, UR18 ;  /* 0x0000001200027c02 */ /* 0x000fe20008000f00 */
[----:B------:R-:W-:Y:S04]  /*6c70*/  @UP0 UIMAD UR17, UR28, UR9, UR17 ;  /* 0x000000091c1102a4 */ /* 0x000fe8000f8e0211 */
[----:B------:R-:W-:Y:S04]  /*6c80*/  @UP0 UIADD3 UR17, UR19, UR17, URZ ;  /* 0x0000001113110290 */ /* 0x000fe8000fffe03f */
[----:B------:R-:W-:Y:S02]  /*6c90*/  @UP0 UIMAD UR17, UR17, 0x60, URZ ;  /* 0x00000060111108a4 */ /* 0x000fe4000f8e023f */
[----:B------:R-:W-:Y:S01]  /*6ca0*/  UISETP.GE.AND UP0, UPT, UR15, 0x2, UPT ;  /* 0x000000020f00788c */ /* 0x000fe2000bf06270 */
[----:B------:R-:W1:Y:S08]  /*6cb0*/  LDSM.16.M88.4 R8, [R48+0x12100] ;  /* 0x012100003008783b */ /* 0x000e700000000200 */
[----:B------:R-:W5:Y:S02]  /*6cc0*/  LDSM.16.M88.4 R16, [R48+0x12900] ;  /* 0x012900003010783b */ /* 0x000f640000000200 */
[----:B------:R-:W-:Y:S04]  /*6cd0*/  @UP0 UIADD3 UR18, UR15, -0x2, URZ ;  /* 0xfffffffe0f120890 */ /* 0x000fe8000fffe03f */
[----:B------:R-:W-:Y:S02]  /*6ce0*/  @UP0 UIMAD.WIDE.U32 UR20, UR18, UR6, URZ ;  /* 0x00000006121402a5 */ /* 0x000fe4000f8e003f */
[----:B------:R-:W5:Y:S08]  /*6cf0*/  LDSM.16.M88.4 R24, [R48+0x13100] ;  /* 0x013100003018783b */ /* 0x000f700000000200 */
[----:B------:R-:W4:Y:S04]  /*6d00*/  LDL R234, [R1+0x14] ;  /* 0x0000140001ea7983 */ /* 0x000f280000100800 */
[----:B------:R-:W5:Y:S08]  /*6d10*/  LDSM.16.M88.4 R32, [R48+0x13900] ;  /* 0x013900003020783b */ /* 0x000f700000000200 */
[----:B------:R-:W2:Y:S01]  /*6d20*/  LDSM.16.M88.4 R40, [R48+0x14100] ;  /* 0x014100003028783b */ /* 0x000ea20000000200 */
[C---:B-1----:R-:W-:Y:S07]  /*6d30*/  HMMA.16816.F32.BF16 R4, R152.reuse, R8, RZ ;  /* 0x000000089804723c */ /* 0x042fee00000418ff */
[----:B------:R-:W1:Y:S01]  /*6d40*/  LDSM.16.M88.4 R48, [R48+0x14900] ;  /* 0x014900003030783b */ /* 0x000e620000000200 */
[C---:B------:R-:W-:Y:S07]  /*6d50*/  HMMA.16816.F32.BF16 R8, R152.reuse, R10, RZ ;  /* 0x0000000a9808723c */ /* 0x040fee00000418ff */
[----:B------:R-:W1:Y:S01]  /*6d60*/  LDSM.16.M88.4 R160, [R0] ;  /* 0x0000000000a0783b */ /* 0x000e620000000200 */
[C---:B-----5:R-:W-:Y:S07]  /*6d70*/  HMMA.16816.F32.BF16 R12, R152.reuse, R16, RZ ;  /* 0x00000010980c723c */ /* 0x060fee00000418ff */
[----:B------:R-:W5:Y:S01]  /*6d80*/  LDSM.16.M88.4 R164, [R0+0x800] ;  /* 0x0008000000a4783b */ /* 0x000f620000000200 */
[C---:B------:R-:W-:Y:S07]  /*6d90*/  HMMA.16816.F32.BF16 R16, R152.reuse, R18, RZ ;  /* 0x000000129810723c */ /* 0x040fee00000418ff */
[----:B------:R-:W1:Y:S01]  /*6da0*/  LDSM.16.M88.4 R168, [R0+0x1000] ;  /* 0x0010000000a8783b */ /* 0x000e620000000200 */
[C---:B------:R-:W-:Y:S07]  /*6db0*/  HMMA.16816.F32.BF16 R20, R152.reuse, R24, RZ ;  /* 0x000000189814723c */ /* 0x040fee00000418ff */
[----:B------:R-:W1:Y:S01]  /*6dc0*/  LDSM.16.M88.4 R172, [R0+0x1800] ;  /* 0x0018000000ac783b */ /* 0x000e620000000200 */
[C---:B------:R-:W-:Y:S07]  /*6dd0*/  HMMA.16816.F32.BF16 R24, R152.reuse, R26, RZ ;  /* 0x0000001a9818723c */ /* 0x040fee00000418ff */
[----:B------:R-:W1:Y:S01]  /*6de0*/  LDSM.16.M88.4 R176, [R0+0x2000] ;  /* 0x0020000000b0783b */ /* 0x000e620000000200 */
[C---:B------:R-:W-:Y:S07]  /*6df0*/  HMMA.16816.F32.BF16 R28, R152.reuse, R32, RZ ;  /* 0x00000020981c723c */ /* 0x040fee00000418ff */
[----:B------:R-:W1:Y:S01]  /*6e00*/  LDSM.16.M88.4 R180, [R0+0x2800] ;  /* 0x0028000000b4783b */ /* 0x000e620000000200 */
[C---:B------:R-:W-:Y:S07]  /*6e10*/  HMMA.16816.F32.BF16 R32, R152.reuse, R34, RZ ;  /* 0x000000229820723c */ /* 0x040fee00000418ff */
[----:B------:R-:W4:Y:S01]  /*6e20*/  LDL R235, [R1] ;  /* 0x0000000001eb7983 */ /* 0x000f220000100800 */
[----:B--2---:R-:W-:Y:S01]  /*6e30*/  @P0 MOV R45, R39 ;  /* 0x00000027002d0202 */ /* 0x004fe20000000f00 */
[----:B---3--:R-:W-:Y:S02]  /*6e40*/  @P0 IMAD.MOV.U32 R44, RZ, RZ, R36 ;  /* 0x000000ffff2c0224 */ /* 0x008fe400078e0024 */
[C---:B------:R-:W-:Y:S02]  /*6e50*/  HMMA.16816.F32.BF16 R36, R152.reuse, R40, RZ ;  /* 0x000000289824723c */ /* 0x040fe400000418ff */
[----:B------:R-:W-:Y:S04]  /*6e60*/  @P0 IMAD.WIDE.U32 R44, R2, 0x60, R44 ;  /* 0x00000060022c0825 */ /* 0x000fe800078e002c */
[----:B----4-:R-:W-:Y:S01]  /*6e70*/  @P0 IMAD R100, R100, 0x9000, R46 ;  /* 0x0000900064640824 */ /* 0x010fe200078e022e */
[----:B------:R-:W-:Y:S01]  /*6e80*/  @P0 SHF.L.U32 R2, R44, 0x1, RZ ;  /* 0x000000012c020819 */ /* 0x000fe200000006ff */
[C---:B------:R-:W-:Y:S01]  /*6e90*/  HMMA.16816.F32.BF16 R40, R152.reuse, R42, RZ ;  /* 0x0000002a9828723c */ /* 0x040fe200000418ff */
[----:B------:R-:W-:Y:S01]  /*6ea0*/  @P0 IADD3 R194, R45, UR17, RZ ;  /* 0x000000112dc20c10 */ /* 0x000fe2000fffe0ff */
[----:B------:R-:W-:Y:S02]  /*6eb0*/  UIMAD UR17, UR15, -0x60, URZ ;  /* 0xffffffa00f1178a4 */ /* 0x000fe4000f8e023f */
[----:B------:R-:W-:Y:S02]  /*6ec0*/  @P0 IADD3 R192, P1, R2, c[0x0][0x1f8], RZ ;  /* 0x00007e0002c00a10 */ /* 0x000fe40007f3e0ff */
[----:B------:R-:W-:Y:S02]  /*6ed0*/  @P0 SHF.L.U64.HI R194, R44, 0x1, R194 ;  /* 0x000000012cc20819 */ /* 0x000fe400000102c2 */
[C---:B-1----:R-:W-:Y:S01]  /*6ee0*/  HMMA.16816.F32.BF16 R44, R152.reuse, R48, RZ ;  /* 0x00000030982c723c */ /* 0x042fe200000418ff */
[----:B------:R-:W-:Y:S03]  /*6ef0*/  @P0 IADD3 R228, P5, R2, 0x80, RZ ;  /* 0x0000008002e40810 */ /* 0x000fe60007fbe0ff */
[----:B------:R-:W-:Y:S02]  /*6f00*/  @P0 IADD3.X R193, R194, c[0x0][0x1fc], RZ, P1, !PT ;  /* 0x00007f00c2c10a10 */ /* 0x000fe40000ffe4ff */
[----:B------:R-:W-:Y:S02]  /*6f10*/  @P0 IADD3 R228, P1, R228, c[0x0][0x1f8], RZ ;  /* 0x00007e00e4e40a10 */ /* 0x000fe40007f3e0ff */
[----:B------:R-:W-:Y:S01]  /*6f20*/  HMMA.16816.F32.BF16 R48, R152, R50, RZ ;  /* 0x000000329830723c */ /* 0x000fe200000418ff */
[----:B------:R-:W-:Y:S01]  /*6f30*/  @!PT LDS RZ, [RZ] ;  /* 0x00000000fffff984 */ /* 0x000fe20000000800 */
[----:B------:R-:W-:Y:S01]  /*6f40*/  @!PT LDS RZ, [RZ] ;  /* 0x00000000fffff984 */ /* 0x000fe20000000800 */
[----:B------:R-:W-:Y:S01]  /*6f50*/  @!PT LDS RZ, [RZ] ;  /* 0x00000000fffff984 */ /* 0x000fe20000000800 */
[----:B------:R1:W-:Y:S03]  /*6f60*/  @P0 LDGSTS.E.BYPASS.LTC128B.128 [R100+0x100], [R192.64], !P4 ;  /* 0x00100000c0640fae */ /* 0x0003e6000e101d58 */
[--C-:B------:R-:W-:Y:S02]  /*6f70*/  @P0 IADD3.X R229, RZ, c[0x0][0x1fc], R194.reuse, P1, P5 ;  /* 0x00007f00ffe50a10 */ /* 0x100fe40000fea4c2 */
[----:B------:R-:W-:Y:S02]  /*6f80*/  @P0 IADD3 R2, P6, R2, 0x100, RZ ;  /* 0x0000010002020810 */ /* 0x000fe40007fde0ff */
[C---:B------:R-:W-:Y:S01]  /*6f90*/  HMMA.16816.F32.BF16 R4, R156.reuse, R160, R4 ;  /* 0x000000a09c04723c */ /* 0x040fe20000041804 */
[----:B------:R2:W-:Y:S06]  /*6fa0*/  @P0 LDGSTS.E.BYPASS.LTC128B.128 [R100+0x3100], [R228.64], !P3 ;  /* 0x03100000e4640fae */ /* 0x0005ec000d901d58 */
[----:B------:R-:W-:Y:S01]  /*6fb0*/  @P0 IADD3 R160, P1, R192, UR11, RZ ;  /* 0x0000000bc0a00c10 */ /* 0x000fe2000ff3e0ff */
[C---:B------:R-:W-:Y:S04]  /*6fc0*/  HMMA.16816.F32.BF16 R8, R156.reuse, R162, R8 ;  /* 0x000000a29c08723c */ /* 0x040fe80000041808 */
[----:B------:R-:W-:Y:S03]  /*6fd0*/  @P0 IADD3.X R161, R193, UR10, RZ, P1, !PT ;  /* 0x0000000ac1a10c10 */ /* 0x000fe60008ffe4ff */
[----:B------:R-:W-:Y:S01]  /*6fe0*/  @P0 IADD3 R162, P1, R160, UR11, RZ ;  /* 0x0000000ba0a20c10 */ /* 0x000fe2000ff3e0ff */
[C---:B-----5:R-:W-:Y:S04]  /*6ff0*/  HMMA.16816.F32.BF16 R12, R156.reuse, R164, R12 ;  /* 0x000000a49c0c723c */ /* 0x060fe8000004180c */
[----:B------:R-:W-:Y:S04]  /*7000*/  @P0 IADD3.X R163, R161, UR10, RZ, P1, !PT ;  /* 0x0000000aa1a30c10 */ /* 0x000fe80008ffe4ff */
[C---:B------:R-:W-:Y:S04]  /*7010*/  HMMA.16816.F32.BF16 R16, R156.reuse, R166, R16 ;  /* 0x000000a69c10723c */ /* 0x040fe80000041810 */
[----:B--2---:R-:W-:Y:S01]  /*7020*/  @P0 IADD3 R228, P5, R2, c[0x0][0x1f8], RZ ;  /* 0x00007e0002e40a10 */ /* 0x004fe20007fbe0ff */
[C---:B------:R-:W-:Y:S03]  /*7030*/  IMAD.IADD R2, R232.reuse, 0x1, R3 ;  /* 0x00000001e8027824 */ /* 0x040fe600078e0203 */
[C---:B------:R-:W-:Y:S04]  /*7040*/  HMMA.16816.F32.BF16 R20, R156.reuse, R168, R20 ;  /* 0x000000a89c14723c */ /* 0x040fe80000041814 */
[----:B------:R-:W-:Y:S04]  /*7050*/  @P0 IADD3.X R229, RZ, c[0x0][0x1fc], R194, P5, P6 ;  /* 0x00007f00ffe50a10 */ /* 0x000fe80002fec4c2 */
[C---:B------:R-:W-:Y:S01]  /*7060*/  HMMA.16816.F32.BF16 R24, R156.reuse, R170, R24 ;  /* 0x000000aa9c18723c */ /* 0x040fe20000041818 */
[----:B------:R2:W-:Y:S07]  /*7070*/  @P0 LDGSTS.E.BYPASS.LTC128B.128 [R100+0x6100], [R228.64], !P2 ;  /* 0x06100000e4640fae */ /* 0x0005ee000d101d58 */
[C---:B------:R-:W-:Y:S01]  /*7080*/  HMMA.16816.F32.BF16 R28, R156.reuse, R172, R28 ;  /* 0x000000ac9c1c723c */ /* 0x040fe2000004181c */
[----:B------:R1:W-:Y:S07]  /*7090*/  @P0 LDGSTS.E.BYPASS.LTC128B.128 [R100+0x1100], [R160.64], !P4 ;  /* 0x01100000a0640fae */ /* 0x0003ee000e101d58 */
[C---:B------:R-:W-:Y:S01]  /*70a0*/  HMMA.16816.F32.BF16 R32, R156.reuse, R174, R32 ;  /* 0x000000ae9c20723c */ /* 0x040fe20000041820 */
[----:B------:R1:W-:Y:S07]  /*70b0*/  @P0 LDGSTS.E.BYPASS.LTC128B.128 [R100+0x4100], [R160.64+0x80], !P3 ;  /* 0x04100080a0640fae */ /* 0x0003ee000d901d58 */
[C---:B------:R-:W-:Y:S01]  /*70c0*/  HMMA.16816.F32.BF16 R36, R156.reuse, R176, R36 ;  /* 0x000000b09c24723c */ /* 0x040fe20000041824 */
[----:B------:R1:W-:Y:S03]  /*70d0*/  @P0 LDGSTS.E.BYPASS.LTC128B.128 [R100+0x7100], [R160.64+0x100], !P2 ;  /* 0x07100100a0640fae */ /* 0x0003e6000d101d58 */
[----:B--2---:R-:W-:Y:S04]  /*70e0*/  IADD3 R228, R232, R0, RZ ;  /* 0x00000000e8e47210 */ /* 0x004fe80007ffe0ff */
[C---:B------:R-:W-:Y:S01]  /*70f0*/  HMMA.16816.F32.BF16 R40, R156.reuse, R178, R40 ;  /* 0x000000b29c28723c */ /* 0x040fe20000041828 */
[----:B------:R1:W-:Y:S07]  /*7100*/  @P0 LDGSTS.E.BYPASS.LTC128B.128 [R100+0x2100], [R162.64], !P4 ;  /* 0x02100000a2640fae */ /* 0x0003ee000e101d58 */
[C---:B------:R-:W-:Y:S01]  /*7110*/  HMMA.16816.F32.BF16 R44, R156.reuse, R180, R44 ;  /* 0x000000b49c2c723c */ /* 0x040fe2000004182c */
[----:B------:R1:W-:Y:S07]  /*7120*/  @P0 LDGSTS.E.BYPASS.LTC128B.128 [R100+0x5100], [R162.64+0x80], !P3 ;  /* 0x05100080a2640fae */ /* 0x0003ee000d901d58 */
[----:B------:R-:W-:Y:S01]  /*7130*/  HMMA.16816.F32.BF16 R48, R156, R182, R48 ;  /* 0x000000b69c30723c */ /* 0x000fe20000041830 */
[----:B------:R1:W-:Y:S01]  /*7140*/  @P0 LDGSTS.E.BYPASS.LTC128B.128 [R100+0x8100], [R162.64+0x100], !P2 ;  /* 0x08100100a2640fae */ /* 0x0003e2000d101d58 */
[----:B------:R-:W-:Y:S07]  /*7150*/  PLOP3.LUT P0, PT, PT, PT, UP2, 0x80, 0x0 ;  /* 0x000000000000781c */ /* 0x000fee0003f0f028 */
[----:B------:R-:W-:Y:S08]  /*7160*/  LDSM.16.M88.4 R164, [R2+0x800] ;  /* 0x0008000002a4783b */ /* 0x000ff00000000200 */
[----:B------:R-:W-:Y:S08]  /*7170*/  LDSM.16.M88.4 R168, [R2+0x1000] ;  /* 0x0010000002a8783b */ /* 0x000ff00000000200 */
[----:B------:R-:W-:Y:S01]  /*7180*/  LDSM.16.M88.4 R172, [R2+0x1800] ;  /* 0x0018000002ac783b */ /* 0x000fe20000000200 */
[----:B-1----:R-:W-:Y:S07]  /*7190*/  IADD3 R100, R239, R3, R232 ;  /* 0x00000003ef647210 */ /* 0x002fee0007ffe0e8 */
[----:B------:R-:W1:Y:S08]  /*71a0*/  LDSM.16.M88.4 R160, [R2] ;  /* 0x0000000002a0783b */ /* 0x000e700000000200 */
[----:B------:R-:W0:Y:S08]  /*71b0*/  LDGDEPBAR ;  /* 0x00000000000079af */ /* 0x000e300000000000 */
[----:B------:R-:W2:Y:S08]  /*71c0*/  LDSM.16.M88.4 R176, [R2+0x2000] ;  /* 0x0020000002b0783b */ /* 0x000eb00000000200 */
[----:B------:R-:W-:Y:S08]  /*71d0*/  LDSM.16.M88.4 R180, [R228+0x800] ;  /* 0x00080000e4b4783b */ /* 0x000ff00000000200 */
[----:B------:R-:W-:Y:S01]  /*71e0*/  LDSM.16.M88.4 R192, [R228+0x1000] ;  /* 0x00100000e4c0783b */ /* 0x000fe20000000200 */
[C---:B-1----:R-:W-:Y:S08]  /*71f0*/  HMMA.16816.F32.BF16 R4, R184.reuse, R160, R4 ;  /* 0x000000a0b804723c */ /* 0x042ff00000041804 */
[C---:B------:R-:W-:Y:S01]  /*7200*/  HMMA.16816.F32.BF16 R8, R184.reuse, R162, R8 ;  /* 0x000000a2b808723c */ /* 0x040fe20000041808 */
[----:B------:R-:W1:Y:S07]  /*7210*/  LDSM.16.M88.4 R160, [R2+0x2800] ;  /* 0x0028000002a0783b */ /* 0x000e6e0000000200 */
[C---:B------:R-:W-:Y:S08]  /*7220*/  HMMA.16816.F32.BF16 R12, R184.reuse, R164, R12 ;  /* 0x000000a4b80c723c */ /* 0x040ff0000004180c */
[C---:B------:R-:W-:Y:S01]  /*7230*/  HMMA.16816.F32.BF16 R16, R184.reuse, R166, R16 ;  /* 0x000000a6b810723c */ /* 0x040fe20000041810 */
[----:B------:R-:W3:Y:S07]  /*7240*/  LDSM.16.M88.4 R164, [R228] ;  /* 0x00000000e4a4783b */ /* 0x000eee0000000200 */
[C---:B------:R-:W-:Y:S08]  /*7250*/  HMMA.16816.F32.BF16 R20, R184.reuse, R168, R20 ;  /* 0x000000a8b814723c */ /* 0x040ff00000041814 */
[C---:B------:R-:W-:Y:S01]  /*7260*/  HMMA.16816.F32.BF16 R24, R184.reuse, R170, R24 ;  /* 0x000000aab818723c */ /* 0x040fe20000041818 */
[----:B------:R-:W4:Y:S07]  /*7270*/  LDSM.16.M88.4 R168, [R228+0x1800] ;  /* 0x00180000e4a8783b */ /* 0x000f2e0000000200 */
[C---:B------:R-:W-:Y:S08]  /*7280*/  HMMA.16816.F32.BF16 R28, R184.reuse, R172, R28 ;  /* 0x000000acb81c723c */ /* 0x040ff0000004181c */
[C---:B------:R-:W-:Y:S01]  /*7290*/  HMMA.16816.F32.BF16 R32, R184.reuse, R174, R32 ;  /* 0x000000aeb820723c */ /* 0x040fe20000041820 */
[----:B------:R-:W5:Y:S07]  /*72a0*/  LDSM.16.M88.4 R172, [R228+0x2000] ;  /* 0x00200000e4ac783b */ /* 0x000f6e0000000200 */
[C---:B--2---:R-:W-:Y:S08]  /*72b0*/  HMMA.16816.F32.BF16 R36, R184.reuse, R176, R36 ;  /* 0x000000b0b824723c */ /* 0x044ff00000041824 */
        /* <DEDUP_REMOVED lines=8> */
[C---:B------:R-:W-:Y:S08]  /*7340*/  HMMA.16816.F32.BF16 R12, R188.reuse, R180, R12 ;  /* 0x000000b4bc0c723c */ /* 0x040ff0000004180c */
[C---:B------:R-:W-:Y:S01]  /*7350*/  HMMA.16816.F32.BF16 R16, R188.reuse, R182, R16 ;  /* 0x000000b6bc10723c */ /* 0x040fe20000041810 */
[----:B------:R-:W-:Y:S07]  /*7360*/  LDSM.16.M88.4 R180, [R3+0x5000] ;  /* 0x0050000003b4783b */ /* 0x000fee0000000200 */
[C---:B------:R-:W-:Y:S08]  /*7370*/  HMMA.16816.F32.BF16 R20, R188.reuse, R192, R20 ;  /* 0x000000c0bc14723c */ /* 0x040ff00000041814 */
        /* <DEDUP_REMOVED lines=8> */
[C---:B--2---:R-:W-:Y:S08]  /*7400*/  HMMA.16816.F32.BF16 R44, R188.reuse, R176, R44 ;  /* 0x000000b0bc2c723c */ /* 0x044ff0000004182c */
        /* <DEDUP_REMOVED lines=14> */
[C---:B------:R-:W-:Y:S08]  /*74f0*/  HMMA.16816.F32.BF16 R36, R196.reuse, R180, R36 ;  /* 0x000000b4c424723c */ /* 0x040ff00000041824 */
        /* <DEDUP_REMOVED lines=21> */
[----:B------:R-:W-:Y:S01]  /*7650*/  HMMA.16816.F32.BF16 R48, R200, R182, R48 ;  /* 0x000000b6c830723c */ /* 0x000fe20000041830 */
[----:B------:R-:W-:Y:S07]  /*7660*/  LDSM.16.M88.4 R180, [R3+0x6800] ;  /* 0x0068000003b4783b */ /* 0x000fee0000000200 */
[C---:B--2---:R-:W-:Y:S08]  /*7670*/  HMMA.16816.F32.BF16 R4, R204.reuse, R176, R4 ;  /* 0x000000b0cc04723c */ /* 0x044ff00000041804 */
[C---:B------:R-:W-:Y:S01]  /*7680*/  HMMA.16816.F32.BF16 R8, R204.reuse, R178, R8 ;  /* 0x000000b2cc08723c */ /* 0x040fe20000041808 */
[----:B------:R-:W-:Y:S07]  /*7690*/  LDSM.16.M88.4 R176, [R228+0x3000] ;  /* 0x00300000e4b0783b */ /* 0x000fee0000000200 */
[C---:B-1----:R-:W-:Y:S01]  /*76a0*/  HMMA.16816.F32.BF16 R12, R204.reuse, R160, R12 ;  /* 0x000000a0cc0c723c */ /* 0x042fe2000004180c */
[----:B------:R-:W-:Y:S07]  /*76b0*/  LDSM.16.M88.4 R228, [R228+0x6000] ;  /* 0x00600000e4e4783b */ /* 0x000fee0000000200 */
[C---:B------:R-:W-:Y:S01]  /*76c0*/  HMMA.16816.F32.BF16 R16, R204.reuse, R162, R16 ;  /* 0x000000a2cc10723c */ /* 0x040fe20000041810 */
[----:B------:R-:W1:Y:S07]  /*76d0*/  LDSM.16.M88.4 R160, [R2+0x5800] ;  /* 0x0058000002a0783b */ /* 0x000e6e0000000200 */
[C---:B---3--:R-:W-:Y:S08]  /*76e0*/  HMMA.16816.F32.BF16 R20, R204.reuse, R164, R20 ;  /* 0x000000a4cc14723c */ /* 0x048ff00000041814 */
[C---:B------:R-:W-:Y:S01]  /*76f0*/  HMMA.16816.F32.BF16 R24, R204.reuse, R166, R24 ;  /* 0x000000a6cc18723c */ /* 0x040fe20000041818 */
[----:B------:R-:W2:Y:S07]  /*7700*/  LDSM.16.M88.4 R164, [R100+0x3800] ;  /* 0x0038000064a4783b */ /* 0x000eae0000000200 */
[C---:B----4-:R-:W-:Y:S08]  /*7710*/  HMMA.16816.F32.BF16 R28, R204.reuse, R168, R28 ;  /* 0x000000a8cc1c723c */ /* 0x050ff0000004181c */
[C---:B------:R-:W-:Y:S01]  /*7720*/  HMMA.16816.F32.BF16 R32, R204.reuse, R170, R32 ;  /* 0x000000aacc20723c */ /* 0x040fe20000041820 */
[----:B------:R-:W3:Y:S07]  /*7730*/  LDSM.16.M88.4 R168, [R100+0x4000] ;  /* 0x0040000064a8783b */ /* 0x000eee0000000200 */
[C---:B-----5:R-:W-:Y:S08]  /*7740*/  HMMA.16816.F32.BF16 R36, R204.reuse, R172, R36 ;  /* 0x000000accc24723c */ /* 0x060ff00000041824 */
[C---:B------:R-:W-:Y:S01]  /*7750*/  HMMA.16816.F32.BF16 R40, R204.reuse, R174, R40 ;  /* 0x000000aecc28723c */ /* 0x040fe20000041828 */
[----:B------:R-:W4:Y:S07]  /*7760*/  LDSM.16.M88.4 R172, [R100+0x4800] ;  /* 0x0048000064ac783b */ /* 0x000f2e0000000200 */
[C---:B-1----:R-:W-:Y:S08]  /*7770*/  HMMA.16816.F32.BF16 R44, R204.reuse, R160, R44 ;  /* 0x000000a0cc2c723c */ /* 0x042ff0000004182c */
[----:B------:R-:W-:Y:S01]  /*7780*/  HMMA.16816.F32.BF16 R48, R204, R162, R48 ;  /* 0x000000a2cc30723c */ /* 0x000fe20000041830 */
        /* <DEDUP_REMOVED lines=13> */
[C---:B-1----:R-:W-:Y:S08]  /*7860*/  HMMA.16816.F32.BF16 R36, R208.reuse, R160, R36 ;  /* 0x000000a0d024723c */ /* 0x042ff00000041824 */
[C---:B------:R-:W-:Y:S01]  /*7870*/  HMMA.16816.F32.BF16 R40, R208.reuse, R162, R40 ;  /* 0x000000a2d028723c */ /* 0x040fe20000041828 */
[----:B------:R-:W1:Y:S07]  /*7880*/  LDSM.16.M88.4 R160, [R3+0x8000] ;  /* 0x0080000003a0783b */ /* 0x000e6e0000000200 */
[C---:B--2---:R-:W-:Y:S08]  /*7890*/  HMMA.16816.F32.BF16 R44, R208.reuse, R164, R44 ;  /* 0x000000a4d02c723c */ /* 0x044ff0000004182c */
[----:B------:R-:W-:Y:S01]  /*78a0*/  HMMA.16816.F32.BF16 R48, R208, R166, R48 ;  /* 0x000000a6d030723c */ /* 0x000fe20000041830 */
[----:B------:R-:W2:Y:S07]  /*78b0*/  LDSM.16.M88.4 R164, [R3+0x8800] ;  /* 0x0088000003a4783b */ /* 0x000eae0000000200 */
[C---:B------:R-:W-:Y:S08]  /*78c0*/  HMMA.16816.F32.BF16 R4, R212.reuse, R176, R4 ;  /* 0x000000b0d404723c */ /* 0x040ff00000041804 */
[C---:B------:R-:W-:Y:S01]  /*78d0*/  HMMA.16816.F32.BF16 R8, R212.reuse, R178, R8 ;  /* 0x000000b2d408723c */ /* 0x040fe20000041808 */
[----:B------:R-:W4:Y:S07]  /*78e0*/  LDSM.16.M88.4 R176, [R0+0x6800] ;  /* 0x0068000000b0783b */ /* 0x000f2e0000000200 */
[C---:B------:R-:W-:Y:S08]  /*78f0*/  HMMA.16816.F32.BF16 R12, R212.reuse, R180, R12 ;  /* 0x000000b4d40c723c */ /* 0x040ff0000004180c */
[C---:B------:R-:W-:Y:S01]  /*7900*/  HMMA.16816.F32.BF16 R16, R212.reuse, R182, R16 ;  /* 0x000000b6d410723c */ /* 0x040fe20000041810 */
[----:B------:R-:W5:Y:S07]  /*7910*/  LDSM.16.M88.4 R180, [R0+0x7000] ;  /* 0x0070000000b4783b */ /* 0x000f6e0000000200 */
        /* <DEDUP_REMOVED lines=8> */
[----:B------:R1:W3:Y:S07]  /*79a0*/  LDSM.16.M88.4 R160, [R0+0x8800] ;  /* 0x0088000000a0783b */ /* 0x0002ee0000000200 */
[C---:B--2---:R-:W-:Y:S08]  /*79b0*/  HMMA.16816.F32.BF16 R44, R212.reuse, R164, R44 ;  /* 0x000000a4d42c723c */ /* 0x044ff0000004182c */
[----:B------:R-:W-:Y:S01]  /*79c0*/  HMMA.16816.F32.BF16 R48, R212, R166, R48 ;  /* 0x000000a6d430723c */ /* 0x000fe20000041830 */
[----:B------:R-:W3:Y:S07]  /*79d0*/  LDSM.16.M88.4 R164, [R2+0x6000] ;  /* 0x0060000002a4783b */ /* 0x000eee0000000200 */
[C---:B------:R-:W-:Y:S01]  /*79e0*/  HMMA.16816.F32.BF16 R4, R216.reuse, R172, R4 ;  /* 0x000000acd804723c */ /* 0x040fe20000041804 */
[----:B-1----:R1:W2:Y:S07]  /*79f0*/  LDL R0, [R1+0x4] ;  /* 0x0000040001007983 */ /* 0x0022ae0000100800 */
[C---:B------:R-:W-:Y:S01]  /*7a00*/  HMMA.16816.F32.BF16 R8, R216.reuse, R174, R8 ;  /* 0x000000aed808723c */ /* 0x040fe20000041808 */
[----:B------:R-:W1:Y:S07]  /*7a10*/  LDSM.16.M88.4 R172, [R2+0x6800] ;  /* 0x0068000002ac783b */ /* 0x000e6e0000000200 */
[C---:B----4-:R-:W-:Y:S08]  /*7a20*/  HMMA.16816.F32.BF16 R12, R216.reuse, R176, R12 ;  /* 0x000000b0d80c723c */ /* 0x050ff0000004180c */
        /* <DEDUP_REMOVED lines=8> */
[C---:B---3--:R-:W-:Y:S08]  /*7ab0*/  HMMA.16816.F32.BF16 R36, R216.reuse, R168, R36 ;  /* 0x000000a8d824723c */ /* 0x048ff00000041824 */
[C---:B------:R-:W-:Y:S01]  /*7ac0*/  HMMA.16816.F32.BF16 R40, R216.reuse, R170, R40 ;  /* 0x000000aad828723c */ /* 0x040fe20000041828 */
[----:B------:R3:W4:Y:S07]  /*7ad0*/  LDSM.16.M88.4 R168, [R2+0x7000] ;  /* 0x0070000002a8783b */ /* 0x00072e0000000200 */
[C---:B------:R-:W-:Y:S08]  /*7ae0*/  HMMA.16816.F32.BF16 R44, R216.reuse, R160, R44 ;  /* 0x000000a0d82c723c */ /* 0x040ff0000004182c */
[----:B------:R-:W-:Y:S01]  /*7af0*/  HMMA.16816.F32.BF16 R48, R216, R162, R48 ;  /* 0x000000a2d830723c */ /* 0x000fe20000041830 */
[----:B------:R-:W5:Y:S07]  /*7b00*/  LDSM.16.M88.4 R160, [R100+0x6800] ;  /* 0x0068000064a0783b */ /* 0x000f6e0000000200 */
[C---:B------:R-:W-:Y:S01]  /*7b10*/  HMMA.16816.F32.BF16 R4, R220.reuse, R164, R4 ;  /* 0x000000a4dc04723c */ /* 0x040fe20000041804 */
[----:B---3--:R-:W-:Y:S07]  /*7b20*/  IMAD.U32 R2, RZ, RZ, UR16 ;  /* 0x00000010ff027e24 */ /* 0x008fee000f8e00ff */
[C---:B------:R-:W-:Y:S08]  /*7b30*/  HMMA.16816.F32.BF16 R8, R220.reuse, R166, R8 ;  /* 0x000000a6dc08723c */ /* 0x040ff00000041808 */
[C---:B-1----:R-:W-:Y:S08]  /*7b40*/  HMMA.16816.F32.BF16 R12, R220.reuse, R172, R12 ;  /* 0x000000acdc0c723c */ /* 0x042ff0000004180c */
        /* <DEDUP_REMOVED lines=11> */
[C---:B-----5:R-:W-:Y:S08]  /*7c00*/  HMMA.16816.F32.BF16 R12, R224.reuse, R160, R12 ;  /* 0x000000a0e00c723c */ /* 0x060ff0000004180c */
        /* <DEDUP_REMOVED lines=21> */
[----:B------:R-:W5:Y:S10]  /*7d60*/  MUFU.TANH R165, R8 ;  /* 0x0000000800a57308 */ /* 0x000f740000002400 */
[----:B------:R-:W1:Y:S01]  /*7d70*/  MUFU.TANH R164, R9 ;  /* 0x0000000900a47308 */ /* 0x000e620000002400 */
[----:B----4-:R-:W4:Y:S09]  /*7d80*/  LDSM.16.M88.4 R4, [R100+0x7000] ;  /* 0x007000006404783b */ /* 0x010f320000000200 */
[----:B------:R-:W-:Y:S10]  /*7d90*/  MUFU.TANH R161, R10 ;  /* 0x0000000a00a17308 */ /* 0x000ff40000002400 */
[----:B------:R1:W-:Y:S01]  /*7da0*/  MUFU.TANH R160, R11 ;  /* 0x0000000b00a07308 */ /* 0x0003e20000002400 */
[----:B--2---:R-:W-:Y:S09]  /*7db0*/  @P0 MOV R0, R235 ;  /* 0x000000eb00000202 */ /* 0x004ff20000000f00 */
[----:B------:R-:W-:Y:S01]  /*7dc0*/  MUFU.TANH R15, R15 ;  /* 0x0000000f000f7308 */ /* 0x000fe20000002400 */
[----:B------:R-:W-:Y:S09]  /*7dd0*/  SHFL.IDX PT, R3, R0, 0x1, 0x1c1f ;  /* 0x003c1f0000037f89 */ /* 0x000ff200000e0000 */
[----:B------:R-:W2:Y:S01]  /*7de0*/  MUFU.TANH R12, R12 ;  /* 0x0000000c000c7308 */ /* 0x000ea20000002400 */
[C---:B----4-:R-:W-:Y:S01]  /*7df0*/  HMMA.16816.F32.BF16 R20, R224.reuse, R4, R20 ;  /* 0x00000004e014723c */ /* 0x050fe20000041814 */
[----:B-1----:R-:W1:Y:S08]  /*7e00*/  LDSM.16.M88.4 R8, [R100+0x7800] ;  /* 0x007800006408783b */ /* 0x002e700000000200 */
[----:B------:R-:W4:Y:S01]  /*7e10*/  MUFU.TANH R13, R13 ;  /* 0x0000000d000d7308 */ /* 0x000f220000002400 */
[C---:B------:R-:W-:Y:S01]  /*7e20*/  HMMA.16816.F32.BF16 R24, R224.reuse, R6, R24 ;  /* 0x00000006e018723c */ /* 0x040fe20000041818 */
[----:B------:R-:W2:Y:S08]  /*7e30*/  LDSM.16.M88.4 R4, [R100+0x8000] ;  /* 0x008000006404783b */ /* 0x000eb00000000200 */
[----:B------:R-:W1:Y:S05]  /*7e40*/  MUFU.TANH R16, R16 ;  /* 0x0000001000107308 */ /* 0x000e6a0000002400 */
        /* <DEDUP_REMOVED lines=16> */
[----:B------:R2:W1:Y:S01]  /*7f50*/  SHFL.IDX PT, R4, R0, RZ, 0x1c1f ;  /* 0x001c1fff00047589 */ /* 0x00046200000e0000 */
[----:B------:R-:W-:Y:S06]  /*7f60*/  MUFU.TANH R23, R23 ;  /* 0x0000001700177308 */ /* 0x000fec0000002400 */
[C---:B------:R-:W-:Y:S04]  /*7f70*/  HMMA.16816.F32.BF16 R40, R224.reuse, R6, R40 ;  /* 0x00000006e028723c */ /* 0x040fe80000041828 */
[----:B------:R-:W-:Y:S01]  /*7f80*/  MUFU.TANH R22, R22 ;  /* 0x0000001600167308 */ /* 0x000fe20000002400 */
[----:B------:R-:W-:Y:S01]  /*7f90*/  BAR.SYNC.DEFER_BLOCKING 0x0 ;  /* 0x0000000000007b1d */ /* 0x000fe20000010000 */
[----:B------:R-:W-:Y:S02]  /*7fa0*/  FMUL.FTZ R28, R28, c[0x0][0x320] ;  /* 0x0000c8001c1c7a20 */ /* 0x000fe40000410000 */
[----:B------:R-:W-:Y:S04]  /*7fb0*/  FMUL.FTZ R29, R29, c[0x0][0x320] ;  /* 0x0000c8001d1d7a20 */ /* 0x000fe80000410000 */
[----:B------:R-:W-:Y:S02]  /*7fc0*/  FMUL.FTZ R31, R31, c[0x0][0x320] ;  /* 0x0000c8001f1f7a20 */ /* 0x000fe40000410000 */
[----:B------:R-:W-:Y:S01]  /*7fd0*/  FMUL.FTZ R30, R30, c[0x0][0x320] ;  /* 0x0000c8001e1e7a20 */ /* 0x000fe20000410000 */
[----:B--2---:R-:W-:Y:S01]  /*7fe0*/  MOV R0, UR17 ;  /* 0x0000001100007c02 */ /* 0x004fe20008000f00 */
[----:B------:R-:W-:Y:S01]  /*7ff0*/  FMUL.FTZ R36, R36, c[0x0][0x320] ;  /* 0x0000c80024247a20 */ /* 0x000fe20000410000 */
[----:B------:R-:W-:Y:S01]  /*8000*/  @UP0 USHF.R.S32.HI UR17, URZ, 0x1f, UR18 ;  /* 0x0000001f3f110899 */ /* 0x000fe20008011412 */
[----:B------:R-:W-:Y:S01]  /*8010*/  FMUL.FTZ R37, R37, c[0x0][0x320] ;  /* 0x0000c80025257a20 */ /* 0x000fe20000410000 */
[----:B------:R-:W-:Y:S01]  /*8020*/  IADD3 R0, -R234, 0x1, R0 ;  /* 0x00000001ea007810 */ /* 0x000fe20007ffe100 */
[----:B------:R-:W-:Y:S01]  /*8030*/  FMUL.FTZ R38, R38, c[0x0][0x320] ;  /* 0x0000c80026267a20 */ /* 0x000fe20000410000 */
[----:B------:R-:W-:Y:S01]  /*8040*/  @UP0 UIMAD UR17, UR17, UR6, URZ ;  /* 0x00000006111102a4 */ /* 0x000fe2000f8e023f */
[----:B------:R-:W-:Y:S01]  /*8050*/  FMUL.FTZ R39, R39, c[0x0][0x320] ;  /* 0x0000c80027277a20 */ /* 0x000fe20000410000 */
[----:B------:R-:W-:Y:S01]  /*8060*/  IADD3 R0, -R2, UR14, R0 ;  /* 0x0000000e02007c10 */ /* 0x000fe2000fffe100 */
[C---:B-1----:R-:W-:Y:S01]  /*8070*/  HMMA.16816.F32.BF16 R44, R224.reuse, R8, R44 ;  /* 0x00000008e02c723c */ /* 0x042fe2000004182c */
[----:B------:R-:W-:Y:S02]  /*8080*/  @UP0 UIMAD UR17, UR18, UR7, UR17 ;  /* 0x00000007121102a4 */ /* 0x000fe4000f8e0211 */
[C---:B------:R-:W-:Y:S01]  /*8090*/  IADD3 R2, R0.reuse, R4, RZ ;  /* 0x0000000400027210 */ /* 0x040fe20007ffe0ff */
[----:B------:R-:W-:Y:S01]  /*80a0*/  MUFU.TANH R28, R28 ;  /* 0x0000001c001c7308 */ /* 0x000fe20000002400 */
[----:B------:R-:W-:Y:S01]  /*80b0*/  IADD3 R0, R0, R3, RZ ;  /* 0x0000000300007210 */ /* 0x000fe20007ffe0ff */
[----:B------:R-:W-:Y:S01]  /*80c0*/  FMUL.FTZ R42, R42, c[0x0][0x320] ;  /* 0x0000c8002a2a7a20 */ /* 0x000fe20000410000 */
[C---:B------:R-:W-:Y:S01]  /*80d0*/  ISETP.GT.AND P5, PT, R2.reuse, RZ, PT ;  /* 0x000000ff0200720c */ /* 0x040fe20003fa4270 */
[----:B------:R-:W-:Y:S01]  /*80e0*/  HMMA.16816.F32.BF16 R48, R224, R10, R48 ;  /* 0x0000000ae030723c */ /* 0x000fe20000041830 */
[----:B------:R-:W-:Y:S02]  /*80f0*/  UIADD3 UR18, UR12, 0x1, URZ ;  /* 0x000000010c127890 */ /* 0x000fe4000fffe03f */
[----:B------:R-:W-:Y:S01]  /*8100*/  ISETP.GT.AND P1, PT, R2, 0x1, PT ;  /* 0x000000010200780c */ /* 0x000fe20003f24270 */
[----:B------:R-:W-:Y:S01]  /*8110*/  FMUL.FTZ R32, R32, c[0x0][0x320] ;  /* 0x0000c80020207a20 */ /* 0x000fe20000410000 */
[----:B------:R-:W-:Y:S01]  /*8120*/  FSEL R4, R170, -INF , P5 ;  /* 0xff800000aa047808 */ /* 0x000fe20002800000 */
[----:B------:R-:W1:Y:S01]  /*8130*/  MUFU.TANH R24, R24 ;  /* 0x0000001800187308 */ /* 0x000e620000002400 */
[----:B---3--:R-:W-:Y:S01]  /*8140*/  FSEL R3, R169, -INF , P1 ;  /* 0xff800000a9037808 */ /* 0x008fe20000800000 */
[----:B------:R-:W-:Y:S01]  /*8150*/  FMUL.FTZ R33, R33, c[0x0][0x320] ;  /* 0x0000c80021217a20 */ /* 0x000fe20000410000 */
[C---:B------:R-:W-:Y:S01]  /*8160*/  ISETP.GT.AND P5, PT, R2.reuse, 0x8, PT ;  /* 0x000000080200780c */ /* 0x040fe20003fa4270 */
[----:B------:R-:W-:Y:S01]  /*8170*/  USEL UR12, UR18, URZ, !UP1 ;  /* 0x0000003f120c7287 */ /* 0x000fe2000c800000 */
[----:B------:R-:W-:Y:S01]  /*8180*/  ISETP.GT.AND P1, PT, R2, 0x9, PT ;  /* 0x000000090200780c */ /* 0x000fe20003f24270 */
[----:B------:R-:W-:Y:S01]  /*8190*/  FMUL.FTZ R35, R35, c[0x0][0x320] ;  /* 0x0000c80023237a20 */ /* 0x000fe20000410000 */
[----:B------:R-:W-:Y:S01]  /*81a0*/  FMNMX.FTZ R11, R4, R101, !PT ;  /* 0x00000065040b7209 */ /* 0x000fe20007810000 */
[----:B------:R-:W-:Y:S01]  /*81b0*/  FMUL.FTZ R40, R40, c[0x0][0x320] ;  /* 0x0000c80028287a20 */ /* 0x000fe20000410000 */
[----:B-----5:R-:W-:Y:S01]  /*81c0*/  FSEL R6, R165, -INF , P5 ;  /* 0xff800000a5067808 */ /* 0x020fe20002800000 */
[----:B------:R-:W2:Y:S01]  /*81d0*/  MUFU.TANH R25, R25 ;  /* 0x0000001900197308 */ /* 0x000ea20000002400 */
[----:B------:R-:W-:Y:S01]  /*81e0*/  FMNMX.FTZ R11, R3, R11, !PT ;  /* 0x0000000b030b7209 */ /* 0x000fe20007810000 */
[----:B------:R-:W-:Y:S01]  /*81f0*/  FMUL.FTZ R34, R34, c[0x0][0x320] ;  /* 0x0000c80022227a20 */ /* 0x000fe20000410000 */
[----:B------:R-:W-:Y:S01]  /*8200*/  ISETP.GT.AND P5, PT, R2, 0x10, PT ;  /* 0x000000100200780c */ /* 0x000fe20003fa4270 */
[----:B------:R-:W-:Y:S01]  /*8210*/  FMUL.FTZ R41, R41, c[0x0][0x320] ;  /* 0x0000c80029297a20 */ /* 0x000fe20000410000 */
[----:B------:R-:W-:Y:S01]  /*8220*/  FSEL R5, R164, -INF , P1 ;  /* 0xff800000a4057808 */ /* 0x000fe20000800000 */
[----:B------:R-:W-:Y:S01]  /*8230*/  FMUL.FTZ R44, R44, c[0x0][0x320] ;  /* 0x0000c8002c2c7a20 */ /* 0x000fe20000410000 */
[----:B------:R-:W-:Y:S01]  /*8240*/  FMNMX.FTZ R11, R6, R11, !PT ;  /* 0x0000000b060b7209 */ /* 0x000fe20007810000 */
[----:B------:R-:W-:Y:S01]  /*8250*/  FMUL.FTZ R45, R45, c[0x0][0x320] ;  /* 0x0000c8002d2d7a20 */ /* 0x000fe20000410000 */
[----:B------:R-:W-:Y:S01]  /*8260*/  ISETP.GT.AND P6, PT, R0, 0x1, PT ;  /* 0x000000010000780c */ /* 0x000fe20003fc4270 */
[----:B------:R-:W3:Y:S01]  /*8270*/  MUFU.TANH R29, R29 ;  /* 0x0000001d001d7308 */ /* 0x000ee20000002400 */
[----:B------:R-:W-:Y:S01]  /*8280*/  ISETP.GT.AND P1, PT, R2, 0x11, PT ;  /* 0x000000110200780c */ /* 0x000fe20003f24270 */
[----:B------:R-:W-:Y:S01]  /*8290*/  FMUL.FTZ R48, R48, c[0x0][0x320] ;  /* 0x0000c80030307a20 */ /* 0x000fe20000410000 */
[----:B------:R-:W-:Y:S01]  /*82a0*/  FSEL R8, R166, -INF , P6 ;  /* 0xff800000a6087808 */ /* 0x000fe20003000000 */
[----:B------:R-:W-:Y:S01]  /*82b0*/  FMUL.FTZ R49, R49, c[0x0][0x320] ;  /* 0x0000c80031317a20 */ /* 0x000fe20000410000 */
[----:B------:R-:W-:Y:S01]  /*82c0*/  FSEL R166, R12, -INF , P5 ;  /* 0xff8000000ca67808 */ /* 0x000fe20002800000 */
[----:B------:R-:W-:Y:S01]  /*82d0*/  FMUL.FTZ R43, R43, c[0x0][0x320] ;  /* 0x0000c8002b2b7a20 */ /* 0x000fe20000410000 */
[----:B------:R-:W-:Y:S01]  /*82e0*/  FMNMX.FTZ R11, R5, R11, !PT ;  /* 0x0000000b050b7209 */ /* 0x000fe20007810000 */
[----:B------:R-:W-:Y:S01]  /*82f0*/  FMUL.FTZ R46, R46, c[0x0][0x320] ;  /* 0x0000c8002e2e7a20 */ /* 0x000fe20000410000 */
[----:B------:R-:W-:Y:S01]  /*8300*/  ISETP.GT.AND P0, PT, R0, RZ, PT ;  /* 0x000000ff0000720c */ /* 0x000fe20003f04270 */
[----:B------:R-:W5:Y:S01]  /*8310*/  MUFU.TANH R19, R19 ;  /* 0x0000001300137308 */ /* 0x000f620000002400 */
[----:B------:R-:W-:Y:S01]  /*8320*/  ISETP.GT.AND P5, PT, R2, 0x18, PT ;  /* 0x000000180200780c */ /* 0x000fe20003fa4270 */
[----:B------:R-:W-:Y:S01]  /*8330*/  @UP0 USHF.L.U64.HI UR18, UR6, 0x6, UR7 ;  /* 0x0000000606120899 */ /* 0x000fe20008010207 */
[----:B------:R-:W-:Y:S01]  /*8340*/  FSEL R9, R167, -INF , P0 ;  /* 0xff800000a7097808 */ /* 0x000fe20000000000 */
[----:B------:R-:W-:Y:S01]  /*8350*/  @UP0 UIADD3 UR17, UR21, UR17, URZ ;  /* 0x0000001115110290 */ /* 0x000fe2000fffe03f */
[----:B----4-:R-:W-:Y:S01]  /*8360*/  FSEL R167, R13, -INF , P1 ;  /* 0xff8000000da77808 */ /* 0x010fe20000800000 */
[----:B------:R-:W-:Y:S01]  /*8370*/  FMUL.FTZ R13, R50, c[0x0][0x320] ;  /* 0x0000c800320d7a20 */ /* 0x000fe20000410000 */
[----:B------:R-:W-:Y:S01]  /*8380*/  FMNMX.FTZ R11, R166, R11, !PT ;  /* 0x0000000ba60b7209 */ /* 0x000fe20007810000 */
[----:B------:R-:W-:Y:S01]  /*8390*/  @UP0 UIMAD UR17, UR17, 0x60, URZ ;  /* 0x00000060111108a4 */ /* 0x000fe2000f8e023f */
[----:B------:R-:W-:Y:S01]  /*83a0*/  FSEL R170, R16, -INF , P5 ;  /* 0xff80000010aa7808 */ /* 0x000fe20002800000 */
[----:B------:R4:W1:Y:S01]  /*83b0*/  MUFU.TANH R168, R14 ;  /* 0x0000000e00a87308 */ /* 0x0008620000002400 */
[C---:B------:R-:W-:Y:S01]  /*83c0*/  ISETP.GT.AND P1, PT, R2.reuse, 0x19, PT ;  /* 0x000000190200780c */ /* 0x040fe20003f24270 */
[----:B------:R-:W-:Y:S01]  /*83d0*/  UISETP.GE.AND UP1, UPT, UR5, 0x1, UPT ;  /* 0x000000010500788c */ /* 0x000fe2000bf26270 */
[----:B------:R-:W-:Y:S02]  /*83e0*/  FMNMX.FTZ R11, R167, R11, !PT ;  /* 0x0000000ba70b7209 */ /* 0x000fe40007810000 */
[----:B------:R-:W-:Y:S02]  /*83f0*/  ISETP.GT.AND P5, PT, R2, 0x20, PT ;  /* 0x000000200200780c */ /* 0x000fe40003fa4270 */
[----:B------:R-:W-:Y:S02]  /*8400*/  FSEL R171, R17, -INF , P1 ;  /* 0xff80000011ab7808 */ /* 0x000fe40000800000 */
[----:B------:R-:W-:Y:S01]  /*8410*/  FMNMX.FTZ R11, R170, R11, !PT ;  /* 0x0000000baa0b7209 */ /* 0x000fe20007810000 */
[----:B------:R-:W3:Y:S01]  /*8420*/  MUFU.TANH R32, R32 ;  /* 0x0000002000207308 */ /* 0x000ee20000002400 */
[----:B------:R-:W-:Y:S02]  /*8430*/  FSEL R174, R20, -INF , P5 ;  /* 0xff80000014ae7808 */ /* 0x000fe40002800000 */
[----:B------:R-:W-:Y:S02]  /*8440*/  ISETP.GT.AND P1, PT, R2, 0x21, PT ;  /* 0x000000210200780c */ /* 0x000fe40003f24270 */
[----:B------:R-:W-:Y:S02]  /*8450*/  FMNMX.FTZ R11, R171, R11, !PT ;  /* 0x0000000bab0b7209 */ /* 0x000fe40007810000 */
[----:B------:R-:W-:Y:S02]  /*8460*/  FSEL R175, R21, -INF , P1 ;  /* 0xff80000015af7808 */ /* 0x000fe40000800000 */
[----:B------:R-:W-:Y:S01]  /*8470*/  FMNMX.FTZ R11, R174, R11, !PT ;  /* 0x0000000bae0b7209 */ /* 0x000fe20007810000 */
[----:B------:R-:W-:Y:S01]  /*8480*/  MUFU.TANH R27, R27 ;  /* 0x0000001b001b7308 */ /* 0x000fe20000002400 */
[----:B------:R-:W-:Y:S02]  /*8490*/  ISETP.GT.AND P5, PT, R2, 0x28, PT ;  /* 0x000000280200780c */ /* 0x000fe40003fa4270 */
[----:B------:R-:W-:Y:S01]  /*84a0*/  ISETP.GT.AND P6, PT, R0, 0x9, PT ;  /* 0x000000090000780c */ /* 0x000fe20003fc4270 */
[----:B----4-:R-:W-:Y:S01]  /*84b0*/  FMUL.FTZ R14, R47, c[0x0][0x320] ;  /* 0x0000c8002f0e7a20 */ /* 0x010fe20000410000 */
[----:B-1----:R-:W-:Y:S02]  /*84c0*/  FSEL R178, R24, -INF , P5 ;  /* 0xff80000018b27808 */ /* 0x002fe40002800000 */
[C---:B------:R-:W-:Y:S02]  /*84d0*/  ISETP.GT.AND P1, PT, R2.reuse, 0x29, PT ;  /* 0x000000290200780c */ /* 0x040fe40003f24270 */
[----:B------:R-:W-:Y:S01]  /*84e0*/  FMNMX.FTZ R11, R175, R11, !PT ;  /* 0x0000000baf0b7209 */ /* 0x000fe20007810000 */
[----:B------:R-:W1:Y:S01]  /*84f0*/  MUFU.TANH R18, R18 ;  /* 0x0000001200127308 */ /* 0x000e620000002400 */
[----:B------:R-:W-:Y:S02]  /*8500*/  ISETP.GT.AND P5, PT, R2, 0x30, PT ;  /* 0x000000300200780c */ /* 0x000fe40003fa4270 */
[----:B--2---:R-:W-:Y:S02]  /*8510*/  FSEL R179, R25, -INF , P1 ;  /* 0xff80000019b37808 */ /* 0x004fe40000800000 */
[----:B------:R-:W-:Y:S02]  /*8520*/  FMNMX.FTZ R11, R178, R11, !PT ;  /* 0x0000000bb20b7209 */ /* 0x000fe40007810000 */
[----:B------:R-:W-:Y:S02]  /*8530*/  FSEL R10, R160, -INF , P6 ;  /* 0xff800000a00a7808 */ /* 0x000fe40003000000 */
[C---:B------:R-:W-:Y:S01]  /*8540*/  ISETP.GT.AND P6, PT, R0.reuse, 0x11, PT ;  /* 0x000000110000780c */ /* 0x040fe20003fc4270 */
[----:B------:R-:W2:Y:S01]  /*8550*/  MUFU.TANH R33, R33 ;  /* 0x0000002100217308 */ /* 0x000ea20000002400 */
[----:B------:R-:W-:Y:S02]  /*8560*/  FMNMX.FTZ R12, R9, R102, !PT ;  /* 0x00000066090c7209 */ /* 0x000fe40007810000 */
[----:B------:R-:W-:Y:S02]  /*8570*/  ISETP.GT.AND P0, PT, R0, 0x8, PT ;  /* 0x000000080000780c */ /* 0x000fe40003f04270 */
[----:B------:R-:W-:Y:S02]  /*8580*/  FSEL R169, R15, -INF , P6 ;  /* 0xff8000000fa97808 */ /* 0x000fe40003000000 */
[----:B------:R-:W-:Y:S02]  /*8590*/  FSEL R182, R28, -INF , P5 ;  /* 0xff8000001cb67808 */ /* 0x000fe40002800000 */
[----:B------:R-:W-:Y:S01]  /*85a0*/  ISETP.GT.AND P1, PT, R2, 0x31, PT ;  /* 0x000000310200780c */ /* 0x000fe20003f24270 */
[----:B------:R-:W4:Y:S01]  /*85b0*/  MUFU.TANH R31, R31 ;  /* 0x0000001f001f7308 */ /* 0x000f220000002400 */
[----:B------:R-:W-:Y:S02]  /*85c0*/  ISETP.GT.AND P6, PT, R0, 0x19, PT ;  /* 0x000000190000780c */ /* 0x000fe40003fc4270 */
[----:B------:R-:W-:Y:S02]  /*85d0*/  FMNMX.FTZ R11, R179, R11, !PT ;  /* 0x0000000bb30b7209 */ /* 0x000fe40007810000 */
[----:B------:R-:W-:Y:S02]  /*85e0*/  FSEL R7, R161, -INF , P0 ;  /* 0xff800000a1077808 */ /* 0x000fe40000000000 */
[----:B------:R-:W-:Y:S02]  /*85f0*/  FMNMX.FTZ R12, R8, R12, !PT ;  /* 0x0000000c080c7209 */ /* 0x000fe40007810000 */
[----:B---3--:R-:W-:Y:S01]  /*8600*/  FSEL R183, R29, -INF , P1 ;  /* 0xff8000001db77808 */ /* 0x008fe20000800000 */
[----:B------:R-:W3:Y:S01]  /*8610*/  MUFU.TANH R36, R36 ;  /* 0x0000002400247308 */ /* 0x000ee20000002400 */
[----:B-----5:R-:W-:Y:S02]  /*8620*/  FSEL R173, R19, -INF , P6 ;  /* 0xff80000013ad7808 */ /* 0x020fe40003000000 */
[C---:B------:R-:W-:Y:S02]  /*8630*/  ISETP.GT.AND P6, PT, R0.reuse, 0x21, PT ;  /* 0x000000210000780c */ /* 0x040fe40003fc4270 */
[----:B------:R-:W-:Y:S02]  /*8640*/  ISETP.GT.AND P0, PT, R0, 0x10, PT ;  /* 0x000000100000780c */ /* 0x000fe40003f04270 */
[----:B------:R-:W-:Y:S02]  /*8650*/  ISETP.GT.AND P5, PT, R2, 0x38, PT ;  /* 0x000000380200780c */ /* 0x000fe40003fa4270 */
[----:B------:R-:W-:Y:S01]  /*8660*/  FMNMX.FTZ R11, R182, R11, !PT ;  /* 0x0000000bb60b7209 */ /* 0x000fe20007810000 */
[----:B------:R-:W5:Y:S01]  /*8670*/  MUFU.TANH R37, R37 ;  /* 0x0000002500257308 */ /* 0x000f620000002400 */
[----:B------:R-:W-:Y:S02]  /*8680*/  FMNMX.FTZ R12, R7, R12, !PT ;  /* 0x0000000c070c7209 */ /* 0x000fe40007810000 */
[----:B------:R-:W-:Y:S02]  /*8690*/  FSEL R177, R23, -INF , P6 ;  /* 0xff80000017b17808 */ /* 0x000fe40003000000 */
[----:B------:R-:W-:Y:S02]  /*86a0*/  FSEL R168, R168, -INF , P0 ;  /* 0xff800000a8a87808 */ /* 0x000fe40000000000 */
[----:B------:R-:W-:Y:S02]  /*86b0*/  FSEL R229, R32, -INF , P5 ;  /* 0xff80000020e57808 */ /* 0x000fe40002800000 */
[C---:B------:R-:W-:Y:S01]  /*86c0*/  ISETP.GT.AND P0, PT, R0.reuse, 0x18, PT ;  /* 0x000000180000780c */ /* 0x040fe20003f04270 */
[----:B------:R-:W3:Y:S01]  /*86d0*/  MUFU.TANH R26, R26 ;  /* 0x0000001a001a7308 */ /* 0x000ee20000002400 */
[----:B------:R-:W-:Y:S02]  /*86e0*/  ISETP.GT.AND P6, PT, R0, 0x29, PT ;  /* 0x000000290000780c */ /* 0x000fe40003fc4270 */
[----:B------:R-:W-:Y:S02]  /*86f0*/  ISETP.GT.AND P1, PT, R2, 0x39, PT ;  /* 0x000000390200780c */ /* 0x000fe40003f24270 */
[----:B------:R-:W-:Y:S02]  /*8700*/  FMNMX.FTZ R11, R183, R11, !PT ;  /* 0x0000000bb70b7209 */ /* 0x000fe40007810000 */
[----:B------:R-:W-:Y:S02]  /*8710*/  FMNMX.FTZ R12, R10, R12, !PT ;  /* 0x0000000c0a0c7209 */ /* 0x000fe40007810000 */
[----:B-1----:R-:W-:Y:S01]  /*8720*/  FSEL R172, R18, -INF , P0 ;  /* 0xff80000012ac7808 */ /* 0x002fe20000000000 */
[----:B------:R-:W1:Y:S01]  /*8730*/  MUFU.TANH R35, R35 ;  /* 0x0000002300237308 */ /* 0x000e620000002400 */
[C---:B------:R-:W-:Y:S02]  /*8740*/  ISETP.GT.AND P0, PT, R0.reuse, 0x20, PT ;  /* 0x000000200000780c */ /* 0x040fe40003f04270 */
[----:B------:R-:W-:Y:S02]  /*8750*/  FSEL R181, R27, -INF , P6 ;  /* 0xff8000001bb57808 */ /* 0x000fe40003000000 */
[----:B------:R-:W-:Y:S02]  /*8760*/  ISETP.GT.AND P6, PT, R0, 0x31, PT ;  /* 0x000000310000780c */ /* 0x000fe40003fc4270 */
[----:B------:R-:W-:Y:S02]  /*8770*/  ISETP.GT.AND P5, PT, R2, 0x40, PT ;  /* 0x000000400200780c */ /* 0x000fe40003fa4270 */
[----:B------:R-:W-:Y:S01]  /*8780*/  FMNMX.FTZ R11, R229, R11, !PT ;  /* 0x0000000be50b7209 */ /* 0x000fe20007810000 */
[----:B------:R-:W1:Y:S01]  /*8790*/  MUFU.TANH R30, R30 ;  /* 0x0000001e001e7308 */ /* 0x000e620000002400 */
[----:B--2---:R-:W-:Y:S02]  /*87a0*/  FSEL R230, R33, -INF , P1 ;  /* 0xff80000021e67808 */ /* 0x004fe40000800000 */
[----:B------:R-:W-:Y:S02]  /*87b0*/  FMNMX.FTZ R12, R168, R12, !PT ;  /* 0x0000000ca80c7209 */ /* 0x000fe40007810000 */
[----:B------:R-:W-:Y:S02]  /*87c0*/  FSEL R176, R22, -INF , P0 ;  /* 0xff80000016b07808 */ /* 0x000fe40000000000 */
[----:B----4-:R-:W-:Y:S02]  /*87d0*/  FSEL R228, R31, -INF , P6 ;  /* 0xff8000001fe47808 */ /* 0x010fe40003000000 */
[----:B---3--:R-:W-:Y:S01]  /*87e0*/  FSEL R248, R36, -INF , P5 ;  /* 0xff80000024f87808 */ /* 0x008fe20002800000 */
[----:B------:R-:W2:Y:S01]  /*87f0*/  MUFU.TANH R40, R40 ;  /* 0x0000002800287308 */ /* 0x000ea20000002400 */
[----:B------:R-:W-:Y:S02]  /*8800*/  ISETP.GT.AND P1, PT, R2, 0x41, PT ;  /* 0x000000410200780c */ /* 0x000fe40003f24270 */
[----:B------:R-:W-:Y:S02]  /*8810*/  FMNMX.FTZ R11, R230, R11, !PT ;  /* 0x0000000be60b7209 */ /* 0x000fe40007810000 */
[C---:B------:R-:W-:Y:S02]  /*8820*/  ISETP.GT.AND P0, PT, R0.reuse, 0x28, PT ;  /* 0x000000280000780c */ /* 0x040fe40003f04270 */
[----:B------:R-:W-:Y:S02]  /*8830*/  ISETP.GT.AND P6, PT, R0, 0x39, PT ;  /* 0x000000390000780c */ /* 0x000fe40003fc4270 */
[----:B------:R-:W-:Y:S01]  /*8840*/  FMNMX.FTZ R12, R169, R12, !PT ;  /* 0x0000000ca90c7209 */ /* 0x000fe20007810000 */
[----:B------:R-:W3:Y:S01]  /*8850*/  MUFU.TANH R34, R34 ;  /* 0x0000002200227308 */ /* 0x000ee20000002400 */
[----:B-----5:R-:W-:Y:S02]  /*8860*/  FSEL R249, R37, -INF , P1 ;  /* 0xff80000025f97808 */ /* 0x020fe40000800000 */
[----:B------:R-:W-:Y:S02]  /*8870*/  FMNMX.FTZ R11, R248, R11, !PT ;  /* 0x0000000bf80b7209 */ /* 0x000fe40007810000 */
[----:B------:R-:W-:Y:S02]  /*8880*/  FSEL R180, R26, -INF , P0 ;  /* 0xff8000001ab47808 */ /* 0x000fe40000000000 */
[----:B------:R-:W-:Y:S02]  /*8890*/  ISETP.GT.AND P0, PT, R0, 0x30, PT ;  /* 0x000000300000780c */ /* 0x000fe40003f04270 */
[----:B-1----:R-:W-:Y:S01]  /*88a0*/  FSEL R238, R35, -INF , P6 ;  /* 0xff80000023ee7808 */ /* 0x002fe20003000000 */
[----:B------:R-:W1:Y:S01]  /*88b0*/  MUFU.TANH R41, R41 ;  /* 0x0000002900297308 */ /* 0x000e620000002400 */
[----:B------:R-:W-:Y:S02]  /*88c0*/  ISETP.GT.AND P6, PT, R2, 0x48, PT ;  /* 0x000000480200780c */ /* 0x000fe40003fc4270 */
[----:B------:R-:W-:Y:S02]  /*88d0*/  FMNMX.FTZ R12, R172, R12, !PT ;  /* 0x0000000cac0c7209 */ /* 0x000fe40007810000 */
[----:B------:R-:W-:Y:S02]  /*88e0*/  FSEL R193, R30, -INF , P0 ;  /* 0xff8000001ec17808 */ /* 0x000fe40000000000 */
[----:B------:R-:W-:Y:S01]  /*88f0*/  FMNMX.FTZ R100, R249, R11, !PT ;  /* 0x0000000bf9647209 */ /* 0x000fe20007810000 */
[----:B------:R-:W-:Y:S01]  /*8900*/  LDSM.16.MT88.4 R28, [R236+UR4+0x100] ;  /* 0x00010004ec1c783b */ /* 0x000fe20008004200 */
[----:B--2---:R-:W-:Y:S01]  /*8910*/  FSEL R192, R40, -INF , P6 ;  /* 0xff80000028c07808 */ /* 0x004fe20003000000 */
[----:B------:R-:W2:Y:S01]  /*8920*/  MUFU.TANH R38, R38 ;  /* 0x0000002600267308 */ /* 0x000ea20000002400 */
[----:B------:R-:W-:Y:S02]  /*8930*/  ISETP.GT.AND P0, PT, R0, 0x38, PT ;  /* 0x000000380000780c */ /* 0x000fe40003f04270 */
[----:B------:R-:W-:Y:S02]  /*8940*/  ISETP.GT.AND P5, PT, R2, 0x49, PT ;  /* 0x000000490200780c */ /* 0x000fe40003fa4270 */
[----:B------:R-:W-:Y:S02]  /*8950*/  FMNMX.FTZ R12, R173, R12, !PT ;  /* 0x0000000cad0c7209 */ /* 0x000fe40007810000 */
[----:B---3--:R-:W-:Y:S02]  /*8960*/  FSEL R235, R34, -INF , P0 ;  /* 0xff80000022eb7808 */ /* 0x008fe40000000000 */
[----:B------:R-:W-:Y:S01]  /*8970*/  ISETP.GT.AND P0, PT, R0, 0x40, PT ;  /* 0x000000400000780c */ /* 0x000fe20003f04270 */
[----:B------:R-:W3:Y:S01]  /*8980*/  MUFU.TANH R44, R44 ;  /* 0x0000002c002c7308 */ /* 0x000ee20000002400 */
[----:B------:R-:W-:Y:S02]  /*8990*/  ISETP.GT.AND P1, PT, R2, 0x50, PT ;  /* 0x000000500200780c */ /* 0x000fe40003f24270 */
[----:B------:R-:W-:Y:S02]  /*89a0*/  FMNMX.FTZ R100, R192, R100, !PT ;  /* 0x00000064c0647209 */ /* 0x000fe40007810000 */
[----:B-1----:R-:W-:Y:S02]  /*89b0*/  FSEL R194, R41, -INF , P5 ;  /* 0xff80000029c27808 */ /* 0x002fe40002800000 */
[----:B------:R-:W-:Y:S02]  /*89c0*/  FMNMX.FTZ R12, R176, R12, !PT ;  /* 0x0000000cb00c7209 */ /* 0x000fe40007810000 */
[----:B------:R-:W-:Y:S01]  /*89d0*/  FMNMX.FTZ R100, R194, R100, !PT ;  /* 0x00000064c2647209 */ /* 0x000fe20007810000 */
[----:B------:R-:W1:Y:S01]  /*89e0*/  MUFU.TANH R45, R45 ;  /* 0x0000002d002d7308 */ /* 0x000e620000002400 */
[----:B------:R-:W-:Y:S02]  /*89f0*/  FMNMX.FTZ R12, R177, R12, !PT ;  /* 0x0000000cb10c7209 */ /* 0x000fe40007810000 */
[----:B------:R-:W-:Y:S02]  /*8a00*/  ISETP.GT.AND P6, PT, R2, 0x58, PT ;  /* 0x000000580200780c */ /* 0x000fe40003fc4270 */
[----:B--2---:R-:W-:Y:S02]  /*8a10*/  FSEL R250, R38, -INF , P0 ;  /* 0xff80000026fa7808 */ /* 0x004fe40000000000 */
[----:B------:R-:W-:Y:S02]  /*8a20*/  ISETP.GT.AND P0, PT, R2, 0x51, PT ;  /* 0x000000510200780c */ /* 0x000fe40003f04270 */
[----:B------:R-:W-:Y:S01]  /*8a30*/  FMNMX.FTZ R12, R180, R12, !PT ;  /* 0x0000000cb40c7209 */ /* 0x000fe20007810000 */
[----:B------:R-:W2:Y:S01]  /*8a40*/  MUFU.TANH R48, R48 ;  /* 0x0000003000307308 */ /* 0x000ea20000002400 */
[----:B------:R-:W-:Y:S02]  /*8a50*/  ISETP.GT.AND P5, PT, R2, 0x59, PT ;  /* 0x000000590200780c */ /* 0x000fe40003fa4270 */
[----:B------:R-:W-:Y:S01]  /*8a60*/  FMNMX.FTZ R2, R181, R12, !PT ;  /* 0x0000000cb5027209 */ /* 0x000fe20007810000 */
[----:B------:R-:W-:Y:S01]  /*8a70*/  FMUL.FTZ R12, R51, c[0x0][0x320] ;  /* 0x0000c800330c7a20 */ /* 0x000fe20000410000 */
[----:B---3--:R-:W-:Y:S02]  /*8a80*/  FSEL R47, R44, -INF , P1 ;  /* 0xff8000002c2f7808 */ /* 0x008fe40000800000 */
[----:B------:R-:W-:Y:S02]  /*8a90*/  FMNMX.FTZ R2, R193, R2, !PT ;  /* 0x00000002c1027209 */ /* 0x000fe40007810000 */
[----:B------:R-:W-:Y:S01]  /*8aa0*/  FMNMX.FTZ R100, R47, R100, !PT ;  /* 0x000000642f647209 */ /* 0x000fe20007810000 */
[----:B------:R-:W3:Y:S01]  /*8ab0*/  MUFU.TANH R49, R49 ;  /* 0x0000003100317308 */ /* 0x000ee20000002400 */
[----:B------:R-:W-:Y:S02]  /*8ac0*/  FMNMX.FTZ R2, R228, R2, !PT ;  /* 0x00000002e4027209 */ /* 0x000fe40007810000 */
[----:B------:R-:W-:Y:S02]  /*8ad0*/  ISETP.GT.AND P1, PT, R0, 0x41, PT ;  /* 0x000000410000780c */ /* 0x000fe40003f24270 */
[----:B-1----:R-:W-:Y:S02]  /*8ae0*/  FSEL R25, R45, -INF , P0 ;  /* 0xff8000002d197808 */ /* 0x002fe40000000000 */
[----:B------:R-:W-:Y:S02]  /*8af0*/  FMNMX.FTZ R2, R235, R2, !PT ;  /* 0x00000002eb027209 */ /* 0x000fe40007810000 */
[----:B------:R-:W-:Y:S01]  /*8b00*/  FMNMX.FTZ R100, R25, R100, !PT ;  /* 0x0000006419647209 */ /* 0x000fe20007810000 */
[----:B------:R-:W1:Y:S01]  /*8b10*/  MUFU.TANH R39, R39 ;  /* 0x0000002700277308 */ /* 0x000e620000002400 */
[----:B------:R-:W-:Y:S02]  /*8b20*/  FMNMX.FTZ R2, R238, R2, !PT ;  /* 0x00000002ee027209 */ /* 0x000fe40007810000 */
[----:B------:R-:W-:Y:S02]  /*8b30*/  ISETP.GT.AND P0, PT, R0, 0x48, PT ;  /* 0x000000480000780c */ /* 0x000fe40003f04270 */
[----:B--2---:R-:W-:Y:S02]  /*8b40*/  FSEL R234, R48, -INF , P6 ;  /* 0xff80000030ea7808 */ /* 0x004fe40003000000 */
[----:B------:R-:W-:Y:S02]  /*8b50*/  FMNMX.FTZ R2, R250, R2, !PT ;  /* 0x00000002fa027209 */ /* 0x000fe40007810000 */
[----:B------:R-:W-:Y:S01]  /*8b60*/  FMNMX.FTZ R100, R234, R100, !PT ;  /* 0x00000064ea647209 */ /* 0x000fe20007810000 */
[----:B------:R-:W2:Y:S01]  /*8b70*/  MUFU.TANH R42, R42 ;  /* 0x0000002a002a7308 */ /* 0x000ea20000002400 */
[----:B---3--:R-:W-:Y:S04]  /*8b80*/  FSEL R231, R49, -INF , P5 ;  /* 0xff80000031e77808 */ /* 0x008fe80002800000 */
[----:B------:R-:W-:Y:S05]  /*8b90*/  FMNMX.FTZ R100, R231, R100, !PT ;  /* 0x00000064e7647209 */ /* 0x000fea0007810000 */
[----:B------:R-:W3:Y:S01]  /*8ba0*/  MUFU.TANH R43, R43 ;  /* 0x0000002b002b7308 */ /* 0x000ee20000002400 */
[----:B------:R-:W4:Y:S01]  /*8bb0*/  SHFL.BFLY PT, R11, R100, 0x2, 0x1f ;  /* 0x0c401f00640b7f89 */ /* 0x000f2200000e0000 */
[----:B-1----:R-:W-:Y:S02]  /*8bc0*/  FSEL R247, R39, -INF , P1 ;  /* 0xff80000027f77808 */ /* 0x002fe40000800000 */
[----:B------:R-:W-:Y:S02]  /*8bd0*/  ISETP.GT.AND P1, PT, R0, 0x49, PT ;  /* 0x000000490000780c */ /* 0x000fe40003f24270 */
[----:B------:R-:W-:Y:S04]  /*8be0*/  FMNMX.FTZ R2, R247, R2, !PT ;  /* 0x00000002f7027209 */ /* 0x000fe80007810000 */
[----:B------:R-:W1:Y:S01]  /*8bf0*/  MUFU.TANH R46, R46 ;  /* 0x0000002e002e7308 */ /* 0x000e620000002400 */
[----:B--2---:R-:W-:Y:S02]  /*8c00*/  FSEL R251, R42, -INF , P0 ;  /* 0xff8000002afb7808 */ /* 0x004fe40000000000 */
[C---:B------:R-:W-:Y:S02]  /*8c10*/  ISETP.GT.AND P0, PT, R0.reuse, 0x50, PT ;  /* 0x000000500000780c */ /* 0x040fe40003f04270 */
[----:B------:R-:W-:Y:S05]  /*8c20*/  FMNMX.FTZ R2, R251, R2, !PT ;  /* 0x00000002fb027209 */ /* 0x000fea0007810000 */
[----:B------:R-:W2:Y:S01]  /*8c30*/  MUFU.TANH R14, R14 ;  /* 0x0000000e000e7308 */ /* 0x000ea20000002400 */
[----:B---3--:R-:W-:Y:S02]  /*8c40*/  FSEL R252, R43, -INF , P1 ;  /* 0xff8000002bfc7808 */ /* 0x008fe40000800000 */
[----:B------:R-:W-:Y:S02]  /*8c50*/  ISETP.GT.AND P1, PT, R0, 0x51, PT ;  /* 0x000000510000780c */ /* 0x000fe40003f24270 */
[----:B------:R-:W-:Y:S05]  /*8c60*/  FMNMX.FTZ R2, R252, R2, !PT ;  /* 0x00000002fc027209 */ /* 0x000fea0007810000 */
[----:B------:R-:W3:Y:S01]  /*8c70*/  MUFU.TANH R13, R13 ;  /* 0x0000000d000d7308 */ /* 0x000ee20000002400 */
[----:B----4-:R-:W-:Y:S02]  /*8c80*/  FMNMX.FTZ R100, R100, R11, !PT ;  /* 0x0000000b64647209 */ /* 0x010fe40007810000 */
[----:B-1----:R-:W-:Y:S02]  /*8c90*/  FSEL R244, R46, -INF , P0 ;  /* 0xff8000002ef47808 */ /* 0x002fe40000000000 */
[----:B------:R-:W-:Y:S01]  /*8ca0*/  ISETP.GT.AND P0, PT, R0, 0x58, PT ;  /* 0x000000580000780c */ /* 0x000fe20003f04270 */
[----:B------:R-:W1:Y:S01]  /*8cb0*/  SHFL.BFLY PT, R11, R100, 0x1, 0x1f ;  /* 0x0c201f00640b7f89 */ /* 0x000e6200000e0000 */
[----:B------:R-:W-:Y:S03]  /*8cc0*/  FMNMX.FTZ R2, R244, R2, !PT ;  /* 0x00000002f4027209 */ /* 0x000fe60007810000 */
[----:B------:R-:W4:Y:S01]  /*8cd0*/  MUFU.TANH R12, R12 ;  /* 0x0000000c000c7308 */ /* 0x000f220000002400 */
[----:B--2---:R-:W-:Y:S02]  /*8ce0*/  FSEL R241, R14, -INF , P1 ;  /* 0xff8000000ef17808 */ /* 0x004fe40000800000 */
[----:B------:R-:W-:Y:S02]  /*8cf0*/  ISETP.GT.AND P1, PT, R0, 0x59, PT ;  /* 0x000000590000780c */ /* 0x000fe40003f24270 */
[----:B------:R-:W-:Y:S02]  /*8d00*/  FMNMX.FTZ R0, R241, R2, !PT ;  /* 0x00000002f1007209 */ /* 0x000fe40007810000 */
[----:B---3--:R-:W-:Y:S04]  /*8d10*/  FSEL R195, R13, -INF , P0 ;  /* 0xff8000000dc37808 */ /* 0x008fe80000000000 */
[----:B------:R-:W-:Y:S02]  /*8d20*/  FMNMX.FTZ R0, R195, R0, !PT ;  /* 0x00000000c3007209 */ /* 0x000fe40007810000 */
[----:B-1----:R-:W-:Y:S02]  /*8d30*/  FMNMX.FTZ R100, R100, R11, !PT ;  /* 0x0000000b64647209 */ /* 0x002fe40007810000 */
[----:B----4-:R-:W-:Y:S03]  /*8d40*/  FSEL R24, R12, -INF , P1 ;  /* 0xff8000000c187808 */ /* 0x010fe60000800000 */
[C---:B------:R-:W-:Y:S01]  /*8d50*/  FMUL.FTZ R164, R100.reuse, c[0x0][0x2d0] ;  /* 0x0000b40064a47a20 */ /* 0x040fe20000410000 */
[----:B------:R-:W-:Y:S01]  /*8d60*/  FSETP.NEU.FTZ.AND P1, PT, R100, -INF , PT ;  /* 0xff8000006400780b */ /* 0x000fe20003f3d000 */
[----:B------:R-:W-:Y:S01]  /*8d70*/  LDSM.16.MT88.4 R12, [R103+UR4+0x100] ;  /* 0x00010004670c783b */ /* 0x000fe20008004200 */
[----:B------:R-:W-:Y:S02]  /*8d80*/  FMNMX.FTZ R0, R24, R0, !PT ;  /* 0x0000000018007209 */ /* 0x000fe40007810000 */
[----:B------:R-:W-:Y:S05]  /*8d90*/  FSEL R164, R164, RZ, P1 ;  /* 0x000000ffa4a47208 */ /* 0x000fea0000800000 */
[----:B------:R-:W1:Y:S01]  /*8da0*/  SHFL.BFLY PT, R2, R0, 0x2, 0x1f ;  /* 0x0c401f0000027f89 */ /* 0x000e6200000e0000 */
[--C-:B------:R-:W-:Y:S02]  /*8db0*/  FFMA.FTZ R3, R3, c[0x0][0x2d0], -R164.reuse ;  /* 0x0000b40003037a23 */ /* 0x100fe400000108a4 */
[--C-:B------:R-:W-:Y:S02]  /*8dc0*/  FFMA.FTZ R4, R4, c[0x0][0x2d0], -R164.reuse ;  /* 0x0000b40004047a23 */ /* 0x100fe400000108a4 */
[----:B------:R-:W-:Y:S01]  /*8dd0*/  MUFU.EX2 R245, R3 ;  /* 0x0000000300f57308 */ /* 0x000fe20000000800 */
[--C-:B------:R-:W-:Y:S02]  /*8de0*/  FFMA.FTZ R6, R6, c[0x0][0x2d0], -R164.reuse ;  /* 0x0000b40006067a23 */ /* 0x100fe400000108a4 */
[----:B------:R-:W-:Y:S07]  /*8df0*/  FFMA.FTZ R5, R5, c[0x0][0x2d0], -R164 ;  /* 0x0000b40005057a23 */ /* 0x000fee00000108a4 */
[----:B------:R-:W2:Y:S01]  /*8e00*/  MUFU.EX2 R242, R4 ;  /* 0x0000000400f27308 */ /* 0x000ea20000000800 */
[----:B-1----:R-:W-:Y:S09]  /*8e10*/  FMNMX.FTZ R0, R0, R2, !PT ;  /* 0x0000000200007209 */ /* 0x002ff20007810000 */
[----:B------:R-:W-:Y:S01]  /*8e20*/  MUFU.EX2 R19, R6 ;  /* 0x0000000600137308 */ /* 0x000fe20000000800 */
[----:B------:R-:W1:Y:S09]  /*8e30*/  SHFL.BFLY PT, R2, R0, 0x1, 0x1f ;  /* 0x0c201f0000027f89 */ /* 0x000e7200000e0000 */
[----:B------:R-:W3:Y:S01]  /*8e40*/  MUFU.EX2 R246, R5 ;  /* 0x0000000500f67308 */ /* 0x000ee20000000800 */
[----:B--2---:R-:W-:Y:S02]  /*8e50*/  F2FP.BF16.PACK_AB R160, R245, R242 ;  /* 0x000000f2f5a0723e */ /* 0x004fe400000010ff */
[----:B-1----:R-:W-:Y:S02]  /*8e60*/  FMNMX.FTZ R3, R0, R2, !PT ;  /* 0x0000000200037209 */ /* 0x002fe40007810000 */
[----:B------:R-:W-:Y:S02]  /*8e70*/  FSEL R2, R100, RZ, P1 ;  /* 0x000000ff64027208 */ /* 0x000fe40000800000 */
[C---:B------:R-:W-:Y:S01]  /*8e80*/  FSETP.NEU.FTZ.AND P0, PT, R3.reuse, -INF , PT ;  /* 0xff8000000300780b */ /* 0x040fe20003f1d000 */
[C---:B------:R-:W-:Y:S01]  /*8e90*/  FMUL.FTZ R165, R3.reuse, c[0x0][0x2d0] ;  /* 0x0000b40003a57a20 */ /* 0x040fe20000410000 */
[----:B---3--:R-:W-:Y:S01]  /*8ea0*/  F2FP.BF16.PACK_AB R162, R246, R19 ;  /* 0x00000013f6a2723e */ /* 0x008fe200000010ff */
[----:B------:R-:W-:Y:S01]  /*8eb0*/  FADD.FTZ R2, -R2, R101 ;  /* 0x0000006502027221 */ /* 0x000fe20000010100 */
[----:B------:R-:W-:Y:S02]  /*8ec0*/  FSEL R0, R3, RZ, P0 ;  /* 0x000000ff03007208 */ /* 0x000fe40000000000 */
[----:B------:R-:W-:Y:S01]  /*8ed0*/  FSEL R165, R165, RZ, P0 ;  /* 0x000000ffa5a57208 */ /* 0x000fe20000000000 */
[----:B------:R-:W-:Y:S01]  /*8ee0*/  FMUL.FTZ R2, R2, c[0x0][0x2d0] ;  /* 0x0000b40002027a20 */ /* 0x000fe20000410000 */
[----:B------:R-:W-:Y:S01]  /*8ef0*/  IADD3 R101, R236, UR4, RZ ;  /* 0x00000004ec657c10 */ /* 0x000fe2000fffe0ff */
[----:B------:R-:W-:Y:S01]  /*8f00*/  FADD.FTZ R0, -R0, R102 ;  /* 0x0000006600007221 */ /* 0x000fe20000010100 */
[----:B------:R-:W-:Y:S01]  /*8f10*/  IADD3 R102, R103, UR4, RZ ;  /* 0x0000000467667c10 */ /* 0x000fe2000fffe0ff */
[--C-:B------:R-:W-:Y:S01]  /*8f20*/  FFMA.FTZ R9, R9, c[0x0][0x2d0], -R165.reuse ;  /* 0x0000b40009097a23 */ /* 0x100fe200000108a5 */
[----:B------:R-:W-:Y:S01]  /*8f30*/  PLOP3.LUT P0, PT, PT, PT, UP0, 0x80, 0x0 ;  /* 0x000000000000781c */ /* 0x000fe20003f0f008 */
[----:B------:R-:W-:Y:S01]  /*8f40*/  FMUL.FTZ R0, R0, c[0x0][0x2d0] ;  /* 0x0000b40000007a20 */ /* 0x000fe20000410000 */
[----:B------:R-:W1:Y:S01]  /*8f50*/  MUFU.EX2 R2, R2 ;  /* 0x0000000200027308 */ /* 0x000e620000000800 */
[--C-:B------:R-:W-:Y:S01]  /*8f60*/  FFMA.FTZ R8, R8, c[0x0][0x2d0], -R165.reuse ;  /* 0x0000b40008087a23 */ /* 0x100fe200000108a5 */
[----:B------:R-:W-:Y:S01]  /*8f70*/  IADD3 R102, R240, R102, RZ ;  /* 0x00000066f0667210 */ /* 0x000fe20007ffe0ff */
[--C-:B------:R-:W-:Y:S02]  /*8f80*/  FFMA.FTZ R7, R7, c[0x0][0x2d0], -R165.reuse ;  /* 0x0000b40007077a23 */ /* 0x100fe400000108a5 */
[----:B------:R-:W-:Y:S02]  /*8f90*/  FFMA.FTZ R10, R10, c[0x0][0x2d0], -R165 ;  /* 0x0000b4000a0a7a23 */ /* 0x000fe400000108a5 */
[----:B------:R-:W2:Y:S01]  /*8fa0*/  LDSM.16.MT88.4 R20, [R102+0x100] ;  /* 0x000100006614783b */ /* 0x000ea20000004200 */
[----:B------:R-:W-:Y:S02]  /*8fb0*/  IMAD.IADD R101, R240, 0x1, R101 ;  /* 0x00000001f0657824 */ /* 0x000fe400078e0265 */
[----:B------:R-:W3:Y:S05]  /*8fc0*/  MUFU.EX2 R243, R9 ;  /* 0x0000000900f37308 */ /* 0x000eea0000000800 */
[----:B------:R-:W4:Y:S05]  /*8fd0*/  LDSM.16.MT88.4 R36, [R101+0x100] ;  /* 0x000100006524783b */ /* 0x000f2a0000004200 */
[----:B------:R-:W5:Y:S01]  /*8fe0*/  MUFU.EX2 R26, R8 ;  /* 0x00000008001a7308 */ /* 0x000f620000000800 */
[C---:B-1----:R-:W-:Y:S02]  /*8ff0*/  FMUL.FTZ R4, R2.reuse, R104 ;  /* 0x0000006802047220 */ /* 0x042fe40000410000 */
[C---:B------:R-:W-:Y:S02]  /*9000*/  FMUL.FTZ R5, R2.reuse, R105 ;  /* 0x0000006902057220 */ /* 0x040fe40000410000 */
[C---:B------:R-:W-:Y:S05]  /*9010*/  FMUL.FTZ R16, R2.reuse, R116 ;  /* 0x0000007402107220 */ /* 0x040fea0000410000 */
[----:B------:R-:W1:Y:S01]  /*9020*/  MUFU.EX2 R17, R7 ;  /* 0x0000000700117308 */ /* 0x000e620000000800 */
[C---:B------:R-:W-:Y:S01]  /*9030*/  FMUL.FTZ R32, R2.reuse, R132 ;  /* 0x0000008402207220 */ /* 0x040fe20000410000 */
[----:B------:R-:W-:Y:S01]  /*9040*/  MOV R132, R242 ;  /* 0x000000f200847202 */ /* 0x000fe20000000f00 */
[C---:B------:R-:W-:Y:S01]  /*9050*/  FMUL.FTZ R33, R2.reuse, R133 ;  /* 0x0000008502217220 */ /* 0x040fe20000410000 */
[----:B---3--:R-:W-:Y:S01]  /*9060*/  MOV R133, R243 ;  /* 0x000000f300857202 */ /* 0x008fe20000000f00 */
[C---:B------:R-:W-:Y:S02]  /*9070*/  FMUL.FTZ R9, R2.reuse, R109 ;  /* 0x0000006d02097220 */ /* 0x040fe40000410000 */
[C---:B------:R-:W-:Y:S02]  /*9080*/  FMUL.FTZ R40, R2.reuse, R140 ;  /* 0x0000008c02287220 */ /* 0x040fe40000410000 */
[C---:B------:R-:W-:Y:S01]  /*9090*/  FMUL.FTZ R41, R2.reuse, R141 ;  /* 0x0000008d02297220 */ /* 0x040fe20000410000 */
[----:B------:R-:W3:Y:S01]  /*90a0*/  MUFU.EX2 R18, R10 ;  /* 0x0000000a00127308 */ /* 0x000ee20000000800 */
[C---:B------:R-:W-:Y:S02]  /*90b0*/  FMUL.FTZ R48, R2.reuse, R148 ;  /* 0x0000009402307220 */ /* 0x040fe40000410000 */
[----:B------:R-:W-:Y:S01]  /*90c0*/  FMUL.FTZ R49, R2, R149 ;  /* 0x0000009502317220 */ /* 0x000fe20000410000 */
[----:B-----5:R-:W-:Y:S01]  /*90d0*/  F2FP.BF16.PACK_AB R161, R26, R243 ;  /* 0x000000f31aa1723e */ /* 0x020fe200000010ff */
[C---:B------:R-:W-:Y:S01]  /*90e0*/  FMUL.FTZ R8, R2.reuse, R108 ;  /* 0x0000006c02087220 */ /* 0x040fe20000410000 */
[----:B------:R-:W-:Y:S01]  /*90f0*/  MOV R149, R195 ;  /* 0x000000c300957202 */ /* 0x000fe20000000f00 */
[C---:B------:R-:W-:Y:S02]  /*9100*/  FMUL.FTZ R52, R2.reuse, R52 ;  /* 0x0000003402347220 */ /* 0x040fe40000410000 */
[C---:B------:R-:W-:Y:S01]  /*9110*/  FMUL.FTZ R53, R2.reuse, R53 ;  /* 0x0000003502357220 */ /* 0x040fe20000410000 */
[----:B------:R-:W5:Y:S01]  /*9120*/  MUFU.EX2 R0, R0 ;  /* 0x0000000000007308 */ /* 0x000f620000000800 */
[C---:B------:R-:W-:Y:S02]  /*9130*/  FMUL.FTZ R56, R2.reuse, R56 ;  /* 0x0000003802387220 */ /* 0x040fe40000410000 */
[C---:B------:R-:W-:Y:S01]  /*9140*/  FMUL.FTZ R57, R2.reuse, R57 ;  /* 0x0000003902397220 */ /* 0x040fe20000410000 */
[----:B-1----:R-:W-:Y:S01]  /*9150*/  MOV R116, R17 ;  /* 0x0000001100747202 */ /* 0x002fe20000000f00 */
[C---:B------:R-:W-:Y:S02]  /*9160*/  FMUL.FTZ R60, R2.reuse, R60 ;  /* 0x0000003c023c7220 */ /* 0x040fe40000410000 */
[C---:B------:R-:W-:Y:S01]  /*9170*/  FMUL.FTZ R61, R2.reuse, R61 ;  /* 0x0000003d023d7220 */ /* 0x040fe20000410000 */
[----:B------:R-:W-:Y:S01]  /*9180*/  MOV R140, R116 ;  /* 0x00000074008c7202 */ /* 0x000fe20000000f00 */
[C---:B------:R-:W-:Y:S02]  /*9190*/  FMUL.FTZ R64, R2.reuse, R64 ;  /* 0x0000004002407220 */ /* 0x040fe40000410000 */
[C---:B------:R-:W-:Y:S02]  /*91a0*/  FMUL.FTZ R65, R2.reuse, R65 ;  /* 0x0000004102417220 */ /* 0x040fe40000410000 */
[----:B------:R-:W-:Y:S01]  /*91b0*/  FMUL.FTZ R68, R2, R68 ;  /* 0x0000004402447220 */ /* 0x000fe20000410000 */
[----:B---3--:R-:W-:Y:S01]  /*91c0*/  F2FP.BF16.PACK_AB R163, R18, R17 ;  /* 0x0000001112a3723e */ /* 0x008fe200000010ff */
[C---:B------:R-:W-:Y:S01]  /*91d0*/  FMUL.FTZ R17, R2.reuse, R117 ;  /* 0x0000007502117220 */ /* 0x040fe20000410000 */
[----:B------:R-:W-:Y:S01]  /*91e0*/  MOV R117, R18 ;  /* 0x0000001200757202 */ /* 0x000fe20000000f00 */
[C---:B------:R-:W-:Y:S02]  /*91f0*/  FMUL.FTZ R69, R2.reuse, R69 ;  /* 0x0000004502457220 */ /* 0x040fe40000410000 */
[C---:B------:R-:W-:Y:S02]  /*9200*/  FMUL.FTZ R72, R2.reuse, R72 ;  /* 0x0000004802487220 */ /* 0x040fe40000410000 */
[C---:B------:R-:W-:Y:S02]  /*9210*/  FMUL.FTZ R73, R2.reuse, R73 ;  /* 0x0000004902497220 */ /* 0x040fe40000410000 */
[----:B------:R-:W-:Y:S02]  /*9220*/  FMUL.FTZ R76, R2, R76 ;  /* 0x0000004c024c7220 */ /* 0x000fe40000410000 */
[C---:B-----5:R-:W-:Y:S02]  /*9230*/  FMUL.FTZ R6, R0.reuse, R106 ;  /* 0x0000006a00067220 */ /* 0x060fe40000410000 */
[C---:B------:R-:W-:Y:S02]  /*9240*/  FMUL.FTZ R7, R0.reuse, R107 ;  /* 0x0000006b00077220 */ /* 0x040fe40000410000 */
[----:B------:R-:W-:Y:S01]  /*9250*/  LDSM.16.MT88.4 R104, [R102+0x3100] ;  /* 0x003100006668783b */ /* 0x000fe20000004200 */
[C---:B------:R-:W-:Y:S02]  /*9260*/  FMUL.FTZ R10, R0.reuse, R110 ;  /* 0x0000006e000a7220 */ /* 0x040fe40000410000 */
[C---:B------:R-:W-:Y:S02]  /*9270*/  FMUL.FTZ R11, R0.reuse, R111 ;  /* 0x0000006f000b7220 */ /* 0x040fe40000410000 */
[C---:B------:R-:W-:Y:S03]  /*9280*/  HMMA.16816.F32.BF16 R4, R160.reuse, R12, R4 ;  /* 0x0000000ca004723c */ /* 0x040fe60000041804 */
[----:B------:R-:W-:Y:S02]  /*9290*/  LDSM.16.MT88.4 R108, [R236+UR4+0x3100] ;  /* 0x00310004ec6c783b */ /* 0x000fe40008004200 */
[----:B------:R-:W-:Y:S02]  /*92a0*/  FMUL.FTZ R27, R0, R127 ;  /* 0x0000007f001b7220 */ /* 0x000fe40000410000 */
[C---:B------:R-:W-:Y:S01]  /*92b0*/  FMUL.FTZ R12, R2.reuse, R112 ;  /* 0x00000070020c7220 */ /* 0x040fe20000410000 */
[C---:B------:R-:W-:Y:S04]  /*92c0*/  HMMA.16816.F32.BF16 R8, R160.reuse, R14, R8 ;  /* 0x0000000ea008723c */ /* 0x040fe80000041808 */
[----:B------:R-:W-:Y:S02]  /*92d0*/  FMUL.FTZ R13, R2, R113 ;  /* 0x00000071020d7220 */ /* 0x000fe40000410000 */
[C---:B------:R-:W-:Y:S01]  /*92e0*/  FMUL.FTZ R18, R0.reuse, R118 ;  /* 0x0000007600127220 */ /* 0x040fe20000410000 */
[----:B------:R-:W-:Y:S01]  /*92f0*/  MOV R118, R19 ;  /* 0x0000001300767202 */ /* 0x000fe20000000f00 */
[C---:B------:R-:W-:Y:S04]  /*9300*/  FMUL.FTZ R14, R0.reuse, R114 ;  /* 0x00000072000e7220 */ /* 0x040fe80000410000 */
[C---:B------:R-:W-:Y:S02]  /*9310*/  FMUL.FTZ R15, R0.reuse, R115 ;  /* 0x00000073000f7220 */ /* 0x040fe40000410000 */
[----:B------:R-:W-:Y:S01]  /*9320*/  LDSM.16.MT88.4 R112, [R101+0x3100] ;  /* 0x003100006570783b */ /* 0x000fe20000004200 */
[C---:B------:R-:W-:Y:S02]  /*9330*/  FMUL.FTZ R19, R0.reuse, R119 ;  /* 0x0000007700137220 */ /* 0x040fe40000410000 */
[----:B------:R-:W-:Y:S02]  /*9340*/  IMAD.MOV.U32 R119, RZ, RZ, R26 ;  /* 0x000000ffff777224 */ /* 0x000fe400078e001a */
        /* <DEDUP_REMOVED lines=12> */
[----:B------:R-:W-:Y:S01]  /*9410*/  FMUL.FTZ R24, R2, R124 ;  /* 0x0000007c02187220 */ /* 0x000fe20000410000 */
[----:B------:R-:W1:Y:S01]  /*9420*/  LDSM.16.MT88.4 R44, [R103+UR4+0x3100] ;  /* 0x00310004672c783b */ /* 0x000e620008004200 */
[----:B------:R-:W-:Y:S01]  /*9430*/  MOV R148, R121 ;  /* 0x0000007900947202 */ /* 0x000fe20000000f00 */
[C---:B------:R-:W-:Y:S01]  /*9440*/  FMUL.FTZ R35, R0.reuse, R135 ;  /* 0x0000008700237220 */ /* 0x040fe20000410000 */
[----:B------:R-:W-:Y:S01]  /*9450*/  MOV R135, R117 ;  /* 0x0000007500877202 */ /* 0x000fe20000000f00 */
[C---:B------:R-:W-:Y:S03]  /*9460*/  HMMA.16816.F32.BF16 R20, R160.reuse, R28, R20 ;  /* 0x0000001ca014723c */ /* 0x040fe60000041814 */
[----:B------:R-:W-:Y:S01]  /*9470*/  FMUL.FTZ R42, R0, R142 ;  /* 0x0000008e002a7220 */ /* 0x000fe20000410000 */
[----:B------:R-:W-:Y:S01]  /*9480*/  LDSM.16.MT88.4 R124, [R103+UR4+0x3900] ;  /* 0x00390004677c783b */ /* 0x000fe20008004200 */
[----:B------:R-:W-:Y:S02]  /*9490*/  IMAD.MOV.U32 R142, RZ, RZ, R118 ;  /* 0x000000ffff8e7224 */ /* 0x000fe400078e0076 */
[C---:B------:R-:W-:Y:S01]  /*94a0*/  FMUL.FTZ R28, R2.reuse, R128 ;  /* 0x00000080021c7220 */ /* 0x040fe20000410000 */
[C---:B------:R-:W-:Y:S04]  /*94b0*/  HMMA.16816.F32.BF16 R24, R160.reuse, R30, R24 ;  /* 0x0000001ea018723c */ /* 0x040fe80000041818 */
[----:B------:R-:W-:Y:S02]  /*94c0*/  FMUL.FTZ R29, R2, R129 ;  /* 0x00000081021d7220 */ /* 0x000fe40000410000 */
[C---:B------:R-:W-:Y:S01]  /*94d0*/  FMUL.FTZ R43, R0.reuse, R143 ;  /* 0x0000008f002b7220 */ /* 0x040fe20000410000 */
[----:B------:R-:W-:Y:S01]  /*94e0*/  MOV R143, R119 ;  /* 0x00000077008f7202 */ /* 0x000fe20000000f00 */
[C---:B------:R-:W-:Y:S01]  /*94f0*/  FMUL.FTZ R30, R0.reuse, R130 ;  /* 0x00000082001e7220 */ /* 0x040fe20000410000 */
[----:B------:R-:W-:Y:S03]  /*9500*/  LDSM.16.MT88.4 R116, [R102+0x900] ;  /* 0x000900006674783b */ /* 0x000fe60000004200 */
[C---:B------:R-:W-:Y:S02]  /*9510*/  FMUL.FTZ R31, R0.reuse, R131 ;  /* 0x00000083001f7220 */ /* 0x040fe40000410000 */
[C---:B------:R-:W-:Y:S01]  /*9520*/  FMUL.FTZ R50, R0.reuse, R150 ;  /* 0x0000009600327220 */ /* 0x040fe20000410000 */
[----:B------:R-:W-:Y:S01]  /*9530*/  MOV R150, R231 ;  /* 0x000000e700967202 */ /* 0x000fe20000000f00 */
[C---:B------:R-:W-:Y:S01]  /*9540*/  FMUL.FTZ R51, R0.reuse, R151 ;  /* 0x0000009700337220 */ /* 0x040fe20000410000 */
[----:B------:R-:W-:Y:S01]  /*9550*/  LDSM.16.MT88.4 R128, [R102+0x3900] ;  /* 0x003900006680783b */ /* 0x000fe20000004200 */
[----:B------:R-:W-:Y:S01]  /*9560*/  MOV R151, R234 ;  /* 0x000000ea00977202 */ /* 0x000fe20000000f00 */
[C---:B----4-:R-:W-:Y:S03]  /*9570*/  HMMA.16816.F32.BF16 R28, R160.reuse, R36, R28 ;  /* 0x00000024a01c723c */ /* 0x050fe6000004181c */
[C---:B------:R-:W-:Y:S02]  /*9580*/  FMUL.FTZ R54, R0.reuse, R54 ;  /* 0x0000003600367220 */ /* 0x040fe40000410000 */
[----:B------:R-:W-:Y:S02]  /*9590*/  FMUL.FTZ R55, R0, R55 ;  /* 0x0000003700377220 */ /* 0x000fe40000410000 */
[C---:B------:R-:W-:Y:S01]  /*95a0*/  FMUL.FTZ R36, R2.reuse, R136 ;  /* 0x0000008802247220 */ /* 0x040fe20000410000 */
[C---:B------:R-:W-:Y:S04]  /*95b0*/  HMMA.16816.F32.BF16 R32, R160.reuse, R38, R32 ;  /* 0x00000026a020723c */ /* 0x040fe80000041820 */
[----:B------:R-:W-:Y:S02]  /*95c0*/  FMUL.FTZ R37, R2, R137 ;  /* 0x0000008902257220 */ /* 0x000fe40000410000 */
[C---:B------:R-:W-:Y:S02]  /*95d0*/  FMUL.FTZ R58, R0.reuse, R58 ;  /* 0x0000003a003a7220 */ /* 0x040fe40000410000 */
[C---:B------:R-:W-:Y:S04]  /*95e0*/  FMUL.FTZ R38, R0.reuse, R138 ;  /* 0x0000008a00267220 */ /* 0x040fe80000410000 */
[C---:B------:R-:W-:Y:S01]  /*95f0*/  FMUL.FTZ R39, R0.reuse, R139 ;  /* 0x0000008b00277220 */ /* 0x040fe20000410000 */
[----:B------:R-:W-:Y:S01]  /*9600*/  MOV R139, R246 ;  /* 0x000000f6008b7202 */ /* 0x000fe20000000f00 */
[C---:B------:R-:W-:Y:S02]  /*9610*/  FMUL.FTZ R59, R0.reuse, R59 ;  /* 0x0000003b003b7220 */ /* 0x040fe40000410000 */
[C---:B------:R-:W-:Y:S02]  /*9620*/  FMUL.FTZ R62, R0.reuse, R62 ;  /* 0x0000003e003e7220 */ /* 0x040fe40000410000 */
[C---:B------:R-:W-:Y:S01]  /*9630*/  FMUL.FTZ R63, R0.reuse, R63 ;  /* 0x0000003f003f7220 */ /* 0x040fe20000410000 */
[C---:B-1----:R-:W-:Y:S03]  /*9640*/  HMMA.16816.F32.BF16 R36, R160.reuse, R44, R36 ;  /* 0x0000002ca024723c */ /* 0x042fe60000041824 */
[C---:B------:R-:W-:Y:S02]  /*9650*/  FMUL.FTZ R66, R0.reuse, R66 ;  /* 0x0000004200427220 */ /* 0x040fe40000410000 */
[----:B------:R-:W-:Y:S02]  /*9660*/  FMUL.FTZ R67, R0, R67 ;  /* 0x0000004300437220 */ /* 0x000fe40000410000 */
[C---:B------:R-:W-:Y:S01]  /*9670*/  FMUL.FTZ R44, R2.reuse, R144 ;  /* 0x00000090022c7220 */ /* 0x040fe20000410000 */
[C---:B------:R-:W-:Y:S04]  /*9680*/  HMMA.16816.F32.BF16 R40, R160.reuse, R46, R40 ;  /* 0x0000002ea028723c */ /* 0x040fe80000041828 */
[----:B------:R-:W-:Y:S02]  /*9690*/  FMUL.FTZ R45, R2, R145 ;  /* 0x00000091022d7220 */ /* 0x000fe40000410000 */
[C---:B------:R-:W-:Y:S02]  /*96a0*/  FMUL.FTZ R70, R0.reuse, R70 ;  /* 0x0000004600467220 */ /* 0x040fe40000410000 */
[C---:B------:R-:W-:Y:S04]  /*96b0*/  FMUL.FTZ R46, R0.reuse, R146 ;  /* 0x00000092002e7220 */ /* 0x040fe80000410000 */
[C---:B------:R-:W-:Y:S02]  /*96c0*/  FMUL.FTZ R47, R0.reuse, R147 ;  /* 0x00000093002f7220 */ /* 0x040fe40000410000 */
[C---:B------:R-:W-:Y:S02]  /*96d0*/  FMUL.FTZ R71, R0.reuse, R71 ;  /* 0x0000004700477220 */ /* 0x040fe40000410000 */
[C---:B------:R-:W-:Y:S02]  /*96e0*/  FMUL.FTZ R74, R0.reuse, R74 ;  /* 0x0000004a004a7220 */ /* 0x040fe40000410000 */
[----:B------:R-:W-:Y:S01]  /*96f0*/  FMUL.FTZ R75, R0, R75 ;  /* 0x0000004b004b7220 */ /* 0x000fe20000410000 */
[C---:B------:R-:W-:Y:S03]  /*9700*/  HMMA.16816.F32.BF16 R44, R160.reuse, R104, R44 ;  /* 0x00000068a02c723c */ /* 0x040fe6000004182c */
[----:B------:R-:W-:Y:S02]  /*9710*/  FMUL.FTZ R77, R2, R77 ;  /* 0x0000004d024d7220 */ /* 0x000fe40000410000 */
[C---:B------:R-:W-:Y:S02]  /*9720*/  FMUL.FTZ R78, R0.reuse, R78 ;  /* 0x0000004e004e7220 */ /* 0x040fe40000410000 */
[----:B------:R-:W-:Y:S01]  /*9730*/  FMUL.FTZ R79, R0, R79 ;  /* 0x0000004f004f7220 */ /* 0x000fe20000410000 */
[C---:B------:R-:W-:Y:S01]  /*9740*/  HMMA.16816.F32.BF16 R48, R160.reuse, R106, R48 ;  /* 0x0000006aa030723c */ /* 0x040fe20000041830 */
[----:B------:R-:W1:Y:S03]  /*9750*/  LDSM.16.MT88.4 R104, [R103+UR4+0x6100] ;  /* 0x006100046768783b */ /* 0x000e660008004200 */
[C---:B------:R-:W-:Y:S02]  /*9760*/  FMUL.FTZ R80, R2.reuse, R80 ;  /* 0x0000005002507220 */ /* 0x040fe40000410000 */
[----:B------:R-:W-:Y:S02]  /*9770*/  FMUL.FTZ R81, R2, R81 ;  /* 0x0000005102517220 */ /* 0x000fe40000410000 */
[C---:B------:R-:W-:Y:S04]  /*9780*/  HMMA.16816.F32.BF16 R52, R160.reuse, R108, R52 ;  /* 0x0000006ca034723c */ /* 0x040fe80000041834 */
[C---:B------:R-:W-:Y:S02]  /*9790*/  FMUL.FTZ R82, R0.reuse, R82 ;  /* 0x0000005200527220 */ /* 0x040fe40000410000 */
[----:B------:R-:W-:Y:S02]  /*97a0*/  FMUL.FTZ R83, R0, R83 ;  /* 0x0000005300537220 */ /* 0x000fe40000410000 */
[C---:B------:R-:W-:Y:S04]  /*97b0*/  HMMA.16816.F32.BF16 R56, R160.reuse, R110, R56 ;  /* 0x0000006ea038723c */ /* 0x040fe80000041838 */
[--C-:B------:R-:W-:Y:S02]  /*97c0*/  FFMA.FTZ R108, R166, c[0x0][0x2d0], -R164.reuse ;  /* 0x0000b400a66c7a23 */ /* 0x100fe400000108a4 */
[C---:B------:R-:W-:Y:S02]  /*97d0*/  FMUL.FTZ R84, R2.reuse, R84 ;  /* 0x0000005402547220 */ /* 0x040fe40000410000 */
[C---:B------:R-:W-:Y:S01]  /*97e0*/  HMMA.16816.F32.BF16 R60, R160.reuse, R112, R60 ;  /* 0x00000070a03c723c */ /* 0x040fe2000004183c */
[----:B------:R2:W-:Y:S03]  /*97f0*/  MUFU.EX2 R136, R108 ;  /* 0x0000006c00887308 */ /* 0x0005e60000000800 */
[----:B------:R-:W-:Y:S02]  /*9800*/  FMUL.FTZ R85, R2, R85 ;  /* 0x0000005502557220 */ /* 0x000fe40000410000 */
[C---:B------:R-:W-:Y:S02]  /*9810*/  FMUL.FTZ R86, R0.reuse, R86 ;  /* 0x0000005600567220 */ /* 0x040fe40000410000 */
[C---:B------:R-:W-:Y:S04]  /*9820*/  HMMA.16816.F32.BF16 R64, R160.reuse, R114, R64 ;  /* 0x00000072a040723c */ /* 0x040fe80000041840 */
[----:B------:R-:W-:Y:S01]  /*9830*/  FFMA.FTZ R112, R167, c[0x0][0x2d0], -R164 ;  /* 0x0000b400a7707a23 */ /* 0x000fe200000108a4 */
[----:B------:R-:W-:Y:S01]  /*9840*/  MOV R167, R244 ;  /* 0x000000f400a77202 */ /* 0x000fe20000000f00 */
[----:B------:R-:W-:Y:S02]  /*9850*/  FMUL.FTZ R87, R0, R87 ;  /* 0x0000005700577220 */ /* 0x000fe40000410000 */
[----:B------:R3:W-:Y:S01]  /*9860*/  MUFU.EX2 R138, R112 ;  /* 0x00000070008a7308 */ /* 0x0007e20000000800 */
[C---:B-1----:R-:W-:Y:S03]  /*9870*/  HMMA.16816.F32.BF16 R68, R160.reuse, R104, R68 ;  /* 0x00000068a044723c */ /* 0x042fe60000041844 */
[C---:B------:R-:W-:Y:S02]  /*9880*/  FMUL.FTZ R88, R2.reuse, R88 ;  /* 0x0000005802587220 */ /* 0x040fe40000410000 */
[----:B------:R-:W-:Y:S02]  /*9890*/  FMUL.FTZ R89, R2, R89 ;  /* 0x0000005902597220 */ /* 0x000fe40000410000 */
[----:B------:R-:W-:Y:S01]  /*98a0*/  FFMA.FTZ R104, R169, c[0x0][0x2d0], -R165 ;  /* 0x0000b400a9687a23 */ /* 0x000fe200000108a5 */
[C---:B------:R-:W-:Y:S01]  /*98b0*/  HMMA.16816.F32.BF16 R72, R160.reuse, R106, R72 ;  /* 0x0000006aa048723c */ /* 0x040fe20000041848 */
[----:B--2---:R-:W1:Y:S02]  /*98c0*/  LDSM.16.MT88.4 R108, [R102+0x6100] ;  /* 0x00610000666c783b */ /* 0x004e640000004200 */
[----:B------:R2:W-:Y:S01]  /*98d0*/  MUFU.EX2 R141, R104 ;  /* 0x00000068008d7308 */ /* 0x0005e20000000800 */
[----:B------:R-:W-:Y:S02]  /*98e0*/  IMAD.MOV.U32 R169, RZ, RZ, R122 ;  /* 0x000000ffffa97224 */ /* 0x000fe400078e007a */
[C---:B------:R-:W-:Y:S02]  /*98f0*/  FMUL.FTZ R90, R0.reuse, R90 ;  /* 0x0000005a005a7220 */ /* 0x040fe40000410000 */
[----:B------:R-:W-:Y:S04]  /*9900*/  FMUL.FTZ R91, R0, R91 ;  /* 0x0000005b005b7220 */ /* 0x000fe80000410000 */
[----:B------:R-:W-:Y:S02]  /*9910*/  IMAD.MOV.U32 R137, RZ, RZ, R245 ;  /* 0x000000ffff897224 */ /* 0x000fe400078e00f5 */
[----:B------:R-:W-:Y:S02]  /*9920*/  FMUL.FTZ R92, R2, R92 ;  /* 0x0000005c025c7220 */ /* 0x000fe40000410000 */
[----:B---3--:R-:W-:Y:S01]  /*9930*/  FFMA.FTZ R112, R168, c[0x0][0x2d0], -R165 ;  /* 0x0000b400a8707a23 */ /* 0x008fe200000108a5 */
[----:B------:R-:W-:Y:S01]  /*9940*/  MOV R168, R120 ;  /* 0x0000007800a87202 */ /* 0x000fe20000000f00 */
[----:B------:R-:W-:Y:S01]  /*9950*/  FMUL.FTZ R93, R2, R93 ;  /* 0x0000005d025d7220 */ /* 0x000fe20000410000 */
[----:B------:R-:W-:Y:S01]  /*9960*/  LDSM.16.MT88.4 R120, [R101+0x900] ;  /* 0x000900006578783b */ /* 0x000fe20000004200 */
[----:B------:R3:W4:Y:S01]  /*9970*/  MUFU.EX2 R134, R112 ;  /* 0x0000007000867308 */ /* 0x0007220000000800 */
[C---:B------:R-:W-:Y:S02]  /*9980*/  FMUL.FTZ R94, R0.reuse, R94 ;  /* 0x0000005e005e7220 */ /* 0x040fe40000410000 */
[----:B------:R-:W-:Y:S02]  /*9990*/  FMUL.FTZ R95, R0, R95 ;  /* 0x0000005f005f7220 */ /* 0x000fe40000410000 */
[----:B------:R-:W-:Y:S02]  /*99a0*/  FMUL.FTZ R96, R2, R96 ;  /* 0x0000006002607220 */ /* 0x000fe40000410000 */
[----:B--2---:R-:W-:Y:S02]  /*99b0*/  FFMA.FTZ R104, R170, c[0x0][0x2d0], -R164 ;  /* 0x0000b400aa687a23 */ /* 0x004fe400000108a4 */
[----:B------:R-:W-:Y:S02]  /*99c0*/  IMAD.MOV.U32 R170, RZ, RZ, R194 ;  /* 0x000000ffffaa7224 */ /* 0x000fe400078e00c2 */
[----:B------:R2:W-:Y:S01]  /*99d0*/  MUFU.EX2 R144, R104 ;  /* 0x0000006800907308 */ /* 0x0005e20000000800 */
[----:B------:R-:W-:Y:S02]  /*99e0*/  FMUL.FTZ R97, R2, R97 ;  /* 0x0000006102617220 */ /* 0x000fe40000410000 */
[C---:B------:R-:W-:Y:S02]  /*99f0*/  FMUL.FTZ R98, R0.reuse, R98 ;  /* 0x0000006200627220 */ /* 0x040fe40000410000 */
[----:B------:R-:W-:Y:S02]  /*9a00*/  FMUL.FTZ R99, R0, R99 ;  /* 0x0000006300637220 */ /* 0x000fe40000410000 */
[----:B------:R-:W-:Y:S01]  /*9a10*/  IMAD.MOV.U32 R166, RZ, RZ, R241 ;  /* 0x000000ffffa67224 */ /* 0x000fe200078e00f1 */
[C---:B-1----:R-:W-:Y:S01]  /*9a20*/  HMMA.16816.F32.BF16 R76, R160.reuse, R108, R76 ;  /* 0x0000006ca04c723c */ /* 0x042fe2000004184c */
[----:B---3--:R-:W1:Y:S06]  /*9a30*/  LDSM.16.MT88.4 R112, [R236+UR4+0x6100] ;  /* 0x00610004ec70783b */ /* 0x008e6c0008004200 */
[--C-:B------:R-:W-:Y:S01]  /*9a40*/  FFMA.FTZ R108, R171, c[0x0][0x2d0], -R164.reuse ;  /* 0x0000b400ab6c7a23 */ /* 0x100fe200000108a4 */
[C---:B------:R-:W-:Y:S03]  /*9a50*/  HMMA.16816.F32.BF16 R80, R160.reuse, R110, R80 ;  /* 0x0000006ea050723c */ /* 0x040fe60000041850 */
[----:B------:R3:W5:Y:S01]  /*9a60*/  MUFU.EX2 R147, R108 ;  /* 0x0000006c00937308 */ /* 0x0007620000000800 */
[----:B------:R-:W-:Y:S01]  /*9a70*/  MOV R171, R192 ;  /* 0x000000c000ab7202 */ /* 0x000fe20000000f00 */
[----:B--2---:R-:W2:Y:S01]  /*9a80*/  LDSM.16.MT88.4 R104, [R101+0x6100] ;  /* 0x006100006568783b */ /* 0x004ea20000004200 */
[--C-:B---3--:R-:W-:Y:S07]  /*9a90*/  FFMA.FTZ R108, R172, c[0x0][0x2d0], -R165.reuse ;  /* 0x0000b400ac6c7a23 */ /* 0x108fee00000108a5 */
[----:B------:R3:W-:Y:S01]  /*9aa0*/  MUFU.EX2 R145, R108 ;  /* 0x0000006c00917308 */ /* 0x0007e20000000800 */
[C---:B-1----:R-:W-:Y:S07]  /*9ab0*/  HMMA.16816.F32.BF16 R84, R160.reuse, R112, R84 ;  /* 0x00000070a054723c */ /* 0x042fee0000041854 */
[--C-:B------:R-:W-:Y:S01]  /*9ac0*/  FFMA.FTZ R112, R173, c[0x0][0x2d0], -R165.reuse ;  /* 0x0000b400ad707a23 */ /* 0x100fe200000108a5 */
[C---:B------:R-:W-:Y:S03]  /*9ad0*/  HMMA.16816.F32.BF16 R88, R160.reuse, R114, R88 ;  /* 0x00000072a058723c */ /* 0x040fe60000041858 */
[----:B------:R1:W1:Y:S05]  /*9ae0*/  MUFU.EX2 R146, R112 ;  /* 0x0000007000927308 */ /* 0x00026a0000000800 */
[C---:B--2---:R-:W-:Y:S01]  /*9af0*/  HMMA.16816.F32.BF16 R92, R160.reuse, R104, R92 ;  /* 0x00000068a05c723c */ /* 0x044fe2000004185c */
[----:B---3--:R-:W2:Y:S06]  /*9b00*/  LDSM.16.MT88.4 R108, [R103+UR4+0x900] ;  /* 0x00090004676c783b */ /* 0x008eac0008004200 */
[----:B----4-:R-:W-:Y:S01]  /*9b10*/  F2FP.BF16.PACK_AB R105, R141, R134 ;  /* 0x000000868d69723e */ /* 0x010fe200000010ff */
[----:B------:R-:W-:Y:S04]  /*9b20*/  HMMA.16816.F32.BF16 R96, R160, R106, R96 ;  /* 0x0000006aa060723c */ /* 0x000fe80000041860 */
[----:B------:R-:W-:Y:S03]  /*9b30*/  F2FP.BF16.PACK_AB R104, R138, R136 ;  /* 0x000000888a68723e */ /* 0x000fe600000010ff */
[----:B-----5:R-:W-:Y:S01]  /*9b40*/  F2FP.BF16.PACK_AB R106, R147, R144 ;  /* 0x00000090936a723e */ /* 0x020fe200000010ff */
[----:B-1----:R-:W1:Y:S01]  /*9b50*/  LDSM.16.MT88.4 R112, [R236+UR4+0x900] ;  /* 0x00090004ec70783b */ /* 0x002e620008004200 */
        /* <DEDUP_REMOVED lines=10> */
[C---:B------:R-:W-:Y:S07]  /*9c00*/  HMMA.16816.F32.BF16 R28, R104.reuse, R120, R28 ;  /* 0x00000078681c723c */ /* 0x040fee000004181c */
[--C-:B------:R-:W-:Y:S01]  /*9c10*/  FFMA.FTZ R120, R174, c[0x0][0x2d0], -R164.reuse ;  /* 0x0000b400ae787a23 */ /* 0x100fe200000108a4 */
[C---:B------:R-:W-:Y:S03]  /*9c20*/  HMMA.16816.F32.BF16 R32, R104.reuse, R122, R32 ;  /* 0x0000007a6820723c */ /* 0x040fe60000041820 */
[----:B------:R4:W-:Y:S05]  /*9c30*/  MUFU.EX2 R246, R120 ;  /* 0x0000007800f67308 */ /* 0x0009ea0000000800 */
[C---:B------:R-:W-:Y:S08]  /*9c40*/  HMMA.16816.F32.BF16 R36, R104.reuse, R124, R36 ;  /* 0x0000007c6824723c */ /* 0x040ff00000041824 */
[C---:B------:R-:W-:Y:S01]  /*9c50*/  HMMA.16816.F32.BF16 R40, R104.reuse, R126, R40 ;  /* 0x0000007e6828723c */ /* 0x040fe20000041828 */
[----:B------:R-:W-:Y:S07]  /*9c60*/  LDSM.16.MT88.4 R124, [R101+0x6900] ;  /* 0x00690000657c783b */ /* 0x000fee0000004200 */
[C---:B------:R-:W-:Y:S01]  /*9c70*/  HMMA.16816.F32.BF16 R44, R104.reuse, R128, R44 ;  /* 0x00000080682c723c */ /* 0x040fe2000004182c */
[----:B----4-:R-:W4:Y:S07]  /*9c80*/  LDSM.16.MT88.4 R120, [R102+0x6900] ;  /* 0x006900006678783b */ /* 0x010f2e0000004200 */
[C---:B------:R-:W-:Y:S01]  /*9c90*/  HMMA.16816.F32.BF16 R48, R104.reuse, R130, R48 ;  /* 0x000000826830723c */ /* 0x040fe20000041830 */
[----:B------:R-:W-:Y:S07]  /*9ca0*/  LDSM.16.MT88.4 R128, [R236+UR4+0x4100] ;  /* 0x00410004ec80783b */ /* 0x000fee0008004200 */
[C---:B--2---:R-:W-:Y:S07]  /*9cb0*/  HMMA.16816.F32.BF16 R52, R104.reuse, R108, R52 ;  /* 0x0000006c6834723c */ /* 0x044fee0000041834 */
[--C-:B------:R-:W-:Y:S01]  /*9cc0*/  FFMA.FTZ R108, R175, c[0x0][0x2d0], -R164.reuse ;  /* 0x0000b400af6c7a23 */ /* 0x100fe200000108a4 */
[C---:B------:R-:W-:Y:S03]  /*9cd0*/  HMMA.16816.F32.BF16 R56, R104.reuse, R110, R56 ;  /* 0x0000006e6838723c */ /* 0x040fe60000041838 */
[----:B------:R2:W5:Y:S05]  /*9ce0*/  MUFU.EX2 R245, R108 ;  /* 0x0000006c00f57308 */ /* 0x00056a0000000800 */
[C---:B---3--:R-:W-:Y:S07]  /*9cf0*/  HMMA.16816.F32.BF16 R60, R104.reuse, R116, R60 ;  /* 0x00000074683c723c */ /* 0x048fee000004183c */
[--C-:B------:R-:W-:Y:S01]  /*9d00*/  FFMA.FTZ R116, R177, c[0x0][0x2d0], -R165.reuse ;  /* 0x0000b400b1747a23 */ /* 0x100fe200000108a5 */
[C---:B------:R-:W-:Y:S03]  /*9d10*/  HMMA.16816.F32.BF16 R64, R104.reuse, R118, R64 ;  /* 0x000000766840723c */ /* 0x040fe60000041840 */
[----:B------:R3:W-:Y:S05]  /*9d20*/  MUFU.EX2 R243, R116 ;  /* 0x0000007400f37308 */ /* 0x0007ea0000000800 */
[C---:B-1----:R-:W-:Y:S04]  /*9d30*/  HMMA.16816.F32.BF16 R68, R104.reuse, R112, R68 ;  /* 0x000000706844723c */ /* 0x042fe80000041844 */
[--C-:B--2---:R-:W-:Y:S03]  /*9d40*/  FFMA.FTZ R108, R176, c[0x0][0x2d0], -R165.reuse ;  /* 0x0000b400b06c7a23 */ /* 0x104fe600000108a5 */
[--C-:B------:R-:W-:Y:S01]  /*9d50*/  FFMA.FTZ R112, R179, c[0x0][0x2d0], -R164.reuse ;  /* 0x0000b400b3707a23 */ /* 0x100fe200000108a4 */
[C---:B------:R-:W-:Y:S01]  /*9d60*/  HMMA.16816.F32.BF16 R72, R104.reuse, R114, R72 ;  /* 0x000000726848723c */ /* 0x040fe20000041848 */
[----:B------:R1:W2:Y:S07]  /*9d70*/  MUFU.EX2 R244, R108 ;  /* 0x0000006c00f47308 */ /* 0x0002ae0000000800 */
[C---:B----4-:R-:W-:Y:S03]  /*9d80*/  HMMA.16816.F32.BF16 R76, R104.reuse, R120, R76 ;  /* 0x00000078684c723c */ /* 0x050fe6000004184c */
[----:B------:R4:W-:Y:S01]  /*9d90*/  MUFU.EX2 R241, R112 ;  /* 0x0000007000f17308 */ /* 0x0009e20000000800 */
[--C-:B---3--:R-:W-:Y:S03]  /*9da0*/  FFMA.FTZ R116, R178, c[0x0][0x2d0], -R164.reuse ;  /* 0x0000b400b2747a23 */ /* 0x108fe600000108a4 */
[--C-:B------:R-:W-:Y:S01]  /*9db0*/  FFMA.FTZ R120, R181, c[0x0][0x2d0], -R165.reuse ;  /* 0x0000b400b5787a23 */ /* 0x100fe200000108a5 */
[C---:B------:R-:W-:Y:S05]  /*9dc0*/  HMMA.16816.F32.BF16 R80, R104.reuse, R122, R80 ;  /* 0x0000007a6850723c */ /* 0x040fea0000041850 */
[----:B------:R3:W2:Y:S01]  /*9dd0*/  MUFU.EX2 R242, R116 ;  /* 0x0000007400f27308 */ /* 0x0006a20000000800 */
[----:B-1----:R-:W1:Y:S09]  /*9de0*/  LDSM.16.MT88.4 R108, [R236+UR4+0x6900] ;  /* 0x00690004ec6c783b */ /* 0x002e720008004200 */
[----:B------:R2:W-:Y:S01]  /*9df0*/  MUFU.EX2 R234, R120 ;  /* 0x0000007800ea7308 */ /* 0x0005e20000000800 */
[--C-:B----4-:R-:W-:Y:S09]  /*9e00*/  FFMA.FTZ R112, R180, c[0x0][0x2d0], -R165.reuse ;  /* 0x0000b400b4707a23 */ /* 0x110ff200000108a5 */
[----:B------:R4:W1:Y:S01]  /*9e10*/  MUFU.EX2 R231, R112 ;  /* 0x0000007000e77308 */ /* 0x0008620000000800 */
[----:B---3--:R-:W-:Y:S08]  /*9e20*/  LDSM.16.MT88.4 R116, [R102+0x1100] ;  /* 0x001100006674783b */ /* 0x008ff00000004200 */
[----:B--2---:R-:W-:Y:S01]  /*9e30*/  LDSM.16.MT88.4 R120, [R101+0x1100] ;  /* 0x001100006578783b */ /* 0x004fe20000004200 */
[C---:B-1----:R-:W-:Y:S07]  /*9e40*/  HMMA.16816.F32.BF16 R84, R104.reuse, R108, R84 ;  /* 0x0000006c6854723c */ /* 0x042fee0000041854 */
[----:B----4-:R-:W1:Y:S01]  /*9e50*/  LDSM.16.MT88.4 R112, [R103+UR4+0x1100] ;  /* 0x001100046770783b */ /* 0x010e620008004200 */
[C---:B------:R-:W-:Y:S07]  /*9e60*/  HMMA.16816.F32.BF16 R88, R104.reuse, R110, R88 ;  /* 0x0000006e6858723c */ /* 0x040fee0000041858 */
[----:B------:R-:W2:Y:S01]  /*9e70*/  LDSM.16.MT88.4 R108, [R236+UR4+0x1100] ;  /* 0x00110004ec6c783b */ /* 0x000ea20008004200 */
        /* <DEDUP_REMOVED lines=16> */
[C---:B------:R-:W-:Y:S07]  /*9f80*/  HMMA.16816.F32.BF16 R28, R104.reuse, R120, R28 ;  /* 0x00000078681c723c */ /* 0x040fee000004181c */
[--C-:B------:R-:W-:Y:S01]  /*9f90*/  FFMA.FTZ R120, R182, c[0x0][0x2d0], -R164.reuse ;  /* 0x0000b400b6787a23 */ /* 0x100fe200000108a4 */
[C---:B------:R-:W-:Y:S03]  /*9fa0*/  HMMA.16816.F32.BF16 R32, R104.reuse, R122, R32 ;  /* 0x0000007a6820723c */ /* 0x040fe60000041820 */
[----:B------:R4:W-:Y:S05]  /*9fb0*/  MUFU.EX2 R192, R120 ;  /* 0x0000007800c07308 */ /* 0x0009ea0000000800 */
[C---:B-1----:R-:W-:Y:S08]  /*9fc0*/  HMMA.16816.F32.BF16 R36, R104.reuse, R112, R36 ;  /* 0x000000706824723c */ /* 0x042ff00000041824 */
[C---:B------:R-:W-:Y:S01]  /*9fd0*/  HMMA.16816.F32.BF16 R40, R104.reuse, R114, R40 ;  /* 0x000000726828723c */ /* 0x040fe20000041828 */
[----:B------:R-:W1:Y:S07]  /*9fe0*/  LDSM.16.MT88.4 R112, [R102+0x7100] ;  /* 0x007100006670783b */ /* 0x000e6e0000004200 */
[C---:B------:R-:W-:Y:S01]  /*9ff0*/  HMMA.16816.F32.BF16 R44, R104.reuse, R124, R44 ;  /* 0x0000007c682c723c */ /* 0x040fe2000004182c */
[----:B----4-:R-:W4:Y:S07]  /*a000*/  LDSM.16.MT88.4 R120, [R236+UR4+0x7100] ;  /* 0x00710004ec78783b */ /* 0x010f2e0008004200 */
        /* <DEDUP_REMOVED lines=8> */
[----:B------:R3:W5:Y:S05]  /*a090*/  MUFU.EX2 R195, R116 ;  /* 0x0000007400c37308 */ /* 0x00076a0000000800 */
[C---:B--2---:R-:W-:Y:S07]  /*a0a0*/  HMMA.16816.F32.BF16 R68, R104.reuse, R108, R68 ;  /* 0x0000006c6844723c */ /* 0x044fee0000041844 */
[--C-:B------:R-:W-:Y:S01]  /*a0b0*/  FFMA.FTZ R108, R228, c[0x0][0x2d0], -R165.reuse ;  /* 0x0000b400e46c7a23 */ /* 0x100fe200000108a5 */
[C---:B------:R-:W-:Y:S04]  /*a0c0*/  HMMA.16816.F32.BF16 R72, R104.reuse, R110, R72 ;  /* 0x0000006e6848723c */ /* 0x040fe80000041848 */
[----:B------:R-:W-:Y:S04]  /*a0d0*/  MOV R228, R132 ;  /* 0x0000008400e47202 */ /* 0x000fe80000000f00 */
[C---:B-1----:R-:W-:Y:S04]  /*a0e0*/  HMMA.16816.F32.BF16 R76, R104.reuse, R112, R76 ;  /* 0x00000070684c723c */ /* 0x042fe8000004184c */
[--C-:B---3--:R-:W-:Y:S02]  /*a0f0*/  FFMA.FTZ R116, R193, c[0x0][0x2d0], -R165.reuse ;  /* 0x0000b400c1747a23 */ /* 0x108fe400000108a5 */
[----:B------:R1:W-:Y:S02]  /*a100*/  MUFU.EX2 R193, R108 ;  /* 0x0000006c00c17308 */ /* 0x0003e40000000800 */
[C---:B------:R-:W-:Y:S01]  /*a110*/  HMMA.16816.F32.BF16 R80, R104.reuse, R114, R80 ;  /* 0x000000726850723c */ /* 0x040fe20000041850 */
[----:B------:R-:W-:Y:S07]  /*a120*/  LDSM.16.MT88.4 R112, [R102+0x1900] ;  /* 0x001900006670783b */ /* 0x000fee0000004200 */
[C---:B----4-:R-:W-:Y:S01]  /*a130*/  HMMA.16816.F32.BF16 R84, R104.reuse, R120, R84 ;  /* 0x000000786854723c */ /* 0x050fe20000041854 */
[----:B------:R2:W2:Y:S06]  /*a140*/  MUFU.EX2 R194, R116 ;  /* 0x0000007400c27308 */ /* 0x0004ac0000000800 */
[--C-:B------:R-:W-:Y:S01]  /*a150*/  FFMA.FTZ R120, R238, c[0x0][0x2d0], -R165.reuse ;  /* 0x0000b400ee787a23 */ /* 0x100fe200000108a5 */
[C---:B------:R-:W-:Y:S03]  /*a160*/  HMMA.16816.F32.BF16 R88, R104.reuse, R122, R88 ;  /* 0x0000007a6858723c */ /* 0x040fe60000041858 */
[----:B------:R4:W-:Y:S01]  /*a170*/  MUFU.EX2 R181, R120 ;  /* 0x0000007800b57308 */ /* 0x0009e20000000800 */
[----:B------:R-:W-:Y:S01]  /*a180*/  MOV R238, R141 ;  /* 0x0000008d00ee7202 */ /* 0x000fe20000000f00 */
[--C-:B-1----:R-:W-:Y:S01]  /*a190*/  FFMA.FTZ R108, R229, c[0x0][0x2d0], -R164.reuse ;  /* 0x0000b400e56c7a23 */ /* 0x102fe200000108a4 */
[----:B------:R-:W-:Y:S02]  /*a1a0*/  MOV R229, R147 ;  /* 0x0000009300e57202 */ /* 0x000fe40000000f00 */
[----:B------:R-:W4:Y:S05]  /*a1b0*/  LDL.LU R147, [R1+0xc] ;  /* 0x00000c0001937983 */ /* 0x000f2a0000300800 */
[----:B------:R1:W-:Y:S01]  /*a1c0*/  MUFU.EX2 R183, R108 ;  /* 0x0000006c00b77308 */ /* 0x0003e20000000800 */
[----:B--2---:R-:W2:Y:S08]  /*a1d0*/  LDSM.16.MT88.4 R116, [R101+0x7100] ;  /* 0x007100006574783b */ /* 0x004eb00000004200 */
[----:B----4-:R-:W-:Y:S01]  /*a1e0*/  LDSM.16.MT88.4 R120, [R236+UR4+0x1900] ;  /* 0x00190004ec78783b */ /* 0x010fe20008004200 */
[----:B-1----:R-:W-:Y:S01]  /*a1f0*/  FFMA.FTZ R108, R230, c[0x0][0x2d0], -R164 ;  /* 0x0000b400e66c7a23 */ /* 0x002fe200000108a4 */
[----:B------:R-:W-:Y:S02]  /*a200*/  MOV R230, R145 ;  /* 0x0000009100e67202 */ /* 0x000fe40000000f00 */
[----:B------:R-:W-:Y:S01]  /*a210*/  MOV R145, R133 ;  /* 0x0000008500917202 */ /* 0x000fe20000000f00 */
[----:B------:R1:W4:Y:S01]  /*a220*/  MUFU.EX2 R182, R108 ;  /* 0x0000006c00b67308 */ /* 0x0003220000000800 */
[C---:B--2---:R-:W-:Y:S08]  /*a230*/  HMMA.16816.F32.BF16 R92, R104.reuse, R116, R92 ;  /* 0x00000074685c723c */ /* 0x044ff0000004185c */
[----:B------:R-:W-:Y:S01]  /*a240*/  HMMA.16816.F32.BF16 R96, R104, R118, R96 ;  /* 0x000000766860723c */ /* 0x000fe20000041860 */
[----:B------:R-:W-:Y:S03]  /*a250*/  LDSM.16.MT88.4 R116, [R102+0x4900] ;  /* 0x004900006674783b */ /* 0x000fe60000004200 */
[--C-:B-1----:R-:W-:Y:S02]  /*a260*/  FFMA.FTZ R108, R235, c[0x0][0x2d0], -R165.reuse ;  /* 0x0000b400eb6c7a23 */ /* 0x102fe400000108a5 */
[----:B------:R-:W-:Y:S01]  /*a270*/  IMAD.MOV.U32 R235, RZ, RZ, R144 ;  /* 0x000000ffffeb7224 */ /* 0x000fe200078e0090 */
[----:B-----5:R-:W-:Y:S01]  /*a280*/  F2FP.BF16.PACK_AB R104, R195, R192 ;  /* 0x000000c0c368723e */ /* 0x020fe200000010ff */
[----:B------:R1:W2:Y:S01]  /*a290*/  MUFU.EX2 R180, R108 ;  /* 0x0000006c00b47308 */ /* 0x0002a20000000800 */
[----:B------:R-:W-:Y:S03]  /*a2a0*/  F2FP.BF16.PACK_AB R105, R193, R194 ;  /* 0x000000c2c169723e */ /* 0x000fe600000010ff */
[----:B----4-:R-:W-:Y:S02]  /*a2b0*/  F2FP.BF16.PACK_AB R106, R182, R183 ;  /* 0x000000b7b66a723e */ /* 0x010fe400000010ff */
[----:B------:R-:W-:Y:S01]  /*a2c0*/  MOV R144, R142 ;  /* 0x0000008e00907202 */ /* 0x000fe20000000f00 */
        /* <DEDUP_REMOVED lines=9> */
[----:B------:R-:W-:Y:S01]  /*a360*/  FFMA.FTZ R120, R248, c[0x0][0x2d0], -R164 ;  /* 0x0000b400f8787a23 */ /* 0x000fe200000108a4 */
[C---:B------:R-:W-:Y:S03]  /*a370*/  HMMA.16816.F32.BF16 R24, R104.reuse, R122, R24 ;  /* 0x0000007a6818723c */ /* 0x040fe60000041818 */
        /* <DEDUP_REMOVED lines=9> */
[----:B------:R-:W-:Y:S04]  /*a410*/  IMAD.MOV.U32 R252, RZ, RZ, R134 ;  /* 0x000000fffffc7224 */ /* 0x000fe800078e0086 */
[C---:B------:R-:W-:Y:S07]  /*a420*/  HMMA.16816.F32.BF16 R44, R104.reuse, R116, R44 ;  /* 0x00000074682c723c */ /* 0x040fee000004182c */
[--C-:B------:R-:W-:Y:S01]  /*a430*/  FFMA.FTZ R116, R249, c[0x0][0x2d0], -R164.reuse ;  /* 0x0000b400f9747a23 */ /* 0x100fe200000108a4 */
[C---:B------:R-:W-:Y:S01]  /*a440*/  HMMA.16816.F32.BF16 R48, R104.reuse, R118, R48 ;  /* 0x000000766830723c */ /* 0x040fe20000041830 */
[----:B------:R-:W3:Y:S02]  /*a450*/  LDL.64 R248, [R1+0x30] ;  /* 0x0000300001f87983 */ /* 0x000ee40000100a00 */
[----:B------:R2:W2:Y:S05]  /*a460*/  MUFU.EX2 R179, R116 ;  /* 0x0000007400b37308 */ /* 0x0004aa0000000800 */
[C---:B-1----:R-:W-:Y:S01]  /*a470*/  HMMA.16816.F32.BF16 R52, R104.reuse, R108, R52 ;  /* 0x0000006c6834723c */ /* 0x042fe20000041834 */
[----:B-----5:R-:W-:Y:S06]  /*a480*/  LDSM.16.MT88.4 R128, [R236+UR4+0x5100] ;  /* 0x00510004ec80783b */ /* 0x020fec0008004200 */
[--C-:B------:R-:W-:Y:S01]  /*a490*/  FFMA.FTZ R108, R247, c[0x0][0x2d0], -R165.reuse ;  /* 0x0000b400f76c7a23 */ /* 0x100fe200000108a5 */
[C---:B------:R-:W-:Y:S03]  /*a4a0*/  HMMA.16816.F32.BF16 R56, R104.reuse, R110, R56 ;  /* 0x0000006e6838723c */ /* 0x040fe60000041838 */
[----:B------:R1:W-:Y:S01]  /*a4b0*/  MUFU.EX2 R176, R108 ;  /* 0x0000006c00b07308 */ /* 0x0003e20000000800 */
[----:B------:R-:W-:Y:S02]  /*a4c0*/  MOV R247, R138 ;  /* 0x0000008a00f77202 */ /* 0x000fe40000000f00 */
[----:B------:R-:W-:Y:S02]  /*a4d0*/  MOV R138, R137 ;  /* 0x00000089008a7202 */ /* 0x000fe40000000f00 */
[C---:B--2---:R-:W-:Y:S04]  /*a4e0*/  HMMA.16816.F32.BF16 R60, R104.reuse, R112, R60 ;  /* 0x00000070683c723c */ /* 0x044fe8000004183c */
[--C-:B------:R-:W-:Y:S01]  /*a4f0*/  FFMA.FTZ R116, R250, c[0x0][0x2d0], -R165.reuse ;  /* 0x0000b400fa747a23 */ /* 0x100fe200000108a5 */
[----:B------:R-:W-:Y:S02]  /*a500*/  MOV R137, R135 ;  /* 0x0000008700897202 */ /* 0x000fe40000000f00 */
[--C-:B------:R-:W-:Y:S01]  /*a510*/  FFMA.FTZ R112, R171, c[0x0][0x2d0], -R164.reuse ;  /* 0x0000b400ab707a23 */ /* 0x100fe200000108a4 */
[C---:B------:R-:W-:Y:S01]  /*a520*/  HMMA.16816.F32.BF16 R64, R104.reuse, R114, R64 ;  /* 0x000000726840723c */ /* 0x040fe20000041840 */
[----:B------:R2:W5:Y:S01]  /*a530*/  MUFU.EX2 R174, R116 ;  /* 0x0000007400ae7308 */ /* 0x0005620000000800 */
[----:B------:R-:W-:Y:S06]  /*a540*/  LDSM.16.MT88.4 R132, [R101+0x2900] ;  /* 0x002900006584783b */ /* 0x000fec0000004200 */
[C---:B----4-:R-:W-:Y:S03]  /*a550*/  HMMA.16816.F32.BF16 R68, R104.reuse, R120, R68 ;  /* 0x000000786844723c */ /* 0x050fe60000041844 */
[----:B------:R4:W-:Y:S01]  /*a560*/  MUFU.EX2 R177, R112 ;  /* 0x0000007000b17308 */ /* 0x0009e20000000800 */
[----:B-1----:R-:W-:Y:S04]  /*a570*/  LDSM.16.MT88.4 R108, [R236+UR4+0x7900] ;  /* 0x00790004ec6c783b */ /* 0x002fe80008004200 */
[C---:B------:R-:W-:Y:S04]  /*a580*/  HMMA.16816.F32.BF16 R72, R104.reuse, R122, R72 ;  /* 0x0000007a6848723c */ /* 0x040fe80000041848 */
[----:B------:R-:W-:Y:S08]  /*a590*/  LDSM.16.MT88.4 R120, [R102+0x2100] ;  /* 0x002100006678783b */ /* 0x000ff00000004200 */
[----:B--2---:R-:W1:Y:S01]  /*a5a0*/  LDSM.16.MT88.4 R116, [R102+0x7900] ;  /* 0x007900006674783b */ /* 0x004e620000004200 */
[----:B----4-:R-:W-:Y:S04]  /*a5b0*/  FFMA.FTZ R112, R170, c[0x0][0x2d0], -R164 ;  /* 0x0000b400aa707a23 */ /* 0x010fe800000108a4 */
[----:B------:R2:W4:Y:S01]  /*a5c0*/  MUFU.EX2 R175, R112 ;  /* 0x0000007000af7308 */ /* 0x0005220000000800 */
[----:B------:R-:W-:Y:S01]  /*a5d0*/  FFMA.FTZ R2, R2, R147, R228 ;  /* 0x0000009302027223 */ /* 0x000fe200000100e4 */
[----:B------:R-:W-:Y:S01]  /*a5e0*/  MOV R228, R146 ;  /* 0x0000009200e47202 */ /* 0x000fe20000000f00 */
[--C-:B--2---:R-:W-:Y:S02]  /*a5f0*/  FFMA.FTZ R112, R251, c[0x0][0x2d0], -R165.reuse ;  /* 0x0000b400fb707a23 */ /* 0x104fe400000108a5 */
[----:B------:R-:W2:Y:S05]  /*a600*/  LDL.64 R250, [R1+0x18] ;  /* 0x0000180001fa7983 */ /* 0x000eaa0000100a00 */
        /* <DEDUP_REMOVED lines=12> */
[----:B-----5:R-:W-:Y:S03]  /*a6d0*/  F2FP.BF16.PACK_AB R105, R176, R174 ;  /* 0x000000aeb069723e */ /* 0x020fe600000010ff */
[----:B------:R-:W-:Y:S02]  /*a6e0*/  F2FP.BF16.PACK_AB R106, R175, R177 ;  /* 0x000000b1af6a723e */ /* 0x000fe400000010ff */
        /* <DEDUP_REMOVED lines=17> */
[----:B------:R-:W-:Y:S01]  /*a800*/  FFMA.FTZ R124, R169, c[0x0][0x2d0], -R164 ;  /* 0x0000b400a97c7a23 */ /* 0x000fe200000108a4 */
[C---:B------:R-:W-:Y:S03]  /*a810*/  HMMA.16816.F32.BF16 R48, R104.reuse, R126, R48 ;  /* 0x0000007e6830723c */ /* 0x040fe60000041830 */
[----:B------:R1:W-:Y:S05]  /*a820*/  MUFU.EX2 R171, R124 ;  /* 0x0000007c00ab7308 */ /* 0x0003ea0000000800 */
[C---:B------:R-:W-:Y:S07]  /*a830*/  HMMA.16816.F32.BF16 R52, R104.reuse, R128, R52 ;  /* 0x000000806834723c */ /* 0x040fee0000041834 */
[----:B------:R-:W-:Y:S01]  /*a840*/  MOV R128, R143 ;  /* 0x0000008f00807202 */ /* 0x000fe20000000f00 */
[C---:B------:R-:W-:Y:S04]  /*a850*/  HMMA.16816.F32.BF16 R56, R104.reuse, R130, R56 ;  /* 0x000000826838723c */ /* 0x040fe80000041838 */
[----:B------:R-:W-:Y:S02]  /*a860*/  IMAD.MOV.U32 R129, RZ, RZ, R140 ;  /* 0x000000ffff817224 */ /* 0x000fe400078e008c */
[----:B------:R-:W-:Y:S02]  /*a870*/  LDSM.16.MT88.4 R140, [R103+UR4+0x5900] ;  /* 0x00590004678c783b */ /* 0x000fe40008004200 */
[C---:B-----5:R-:W-:Y:S06]  /*a880*/  HMMA.16816.F32.BF16 R60, R104.reuse, R120, R60 ;  /* 0x00000078683c723c */ /* 0x060fec000004183c */
[----:B-1----:R-:W-:Y:S01]  /*a890*/  LDSM.16.MT88.4 R124, [R236+UR4+0x2900] ;  /* 0x00290004ec7c783b */ /* 0x002fe20008004200 */
[--C-:B------:R-:W-:Y:S01]  /*a8a0*/  FFMA.FTZ R120, R168, c[0x0][0x2d0], -R164.reuse ;  /* 0x0000b400a8787a23 */ /* 0x100fe200000108a4 */
[C---:B------:R-:W-:Y:S03]  /*a8b0*/  HMMA.16816.F32.BF16 R64, R104.reuse, R122, R64 ;  /* 0x0000007a6840723c */ /* 0x040fe60000041840 */
[----:B------:R1:W5:Y:S05]  /*a8c0*/  MUFU.EX2 R170, R120 ;  /* 0x0000007800aa7308 */ /* 0x00036a0000000800 */
[C---:B----4-:R-:W-:Y:S07]  /*a8d0*/  HMMA.16816.F32.BF16 R68, R104.reuse, R108, R68 ;  /* 0x0000006c6844723c */ /* 0x050fee0000041844 */
[--C-:B------:R-:W-:Y:S01]  /*a8e0*/  FFMA.FTZ R108, R166, c[0x0][0x2d0], -R165.reuse ;  /* 0x0000b400a66c7a23 */ /* 0x100fe200000108a5 */
[C---:B------:R-:W-:Y:S03]  /*a8f0*/  HMMA.16816.F32.BF16 R72, R104.reuse, R110, R72 ;  /* 0x0000006e6848723c */ /* 0x040fe60000041848 */
[----:B------:R4:W-:Y:S05]  /*a900*/  MUFU.EX2 R168, R108 ;  /* 0x0000006c00a87308 */ /* 0x0009ea0000000800 */
[C---:B------:R-:W-:Y:S04]  /*a910*/  HMMA.16816.F32.BF16 R76, R104.reuse, R112, R76 ;  /* 0x00000070684c723c */ /* 0x040fe8000004184c */
[--C-:B-1----:R-:W-:Y:S01]  /*a920*/  FFMA.FTZ R120, R167, c[0x0][0x2d0], -R165.reuse ;  /* 0x0000b400a7787a23 */ /* 0x102fe200000108a5 */
[----:B-----5:R-:W-:Y:S03]  /*a930*/  F2FP.BF16.PACK_AB R160, R170, R171 ;  /* 0x000000abaaa0723e */ /* 0x020fe600000010ff */
[C---:B------:R-:W-:Y:S01]  /*a940*/  HMMA.16816.F32.BF16 R80, R104.reuse, R114, R80 ;  /* 0x000000726850723c */ /* 0x040fe20000041850 */
[----:B------:R-:W1:Y:S07]  /*a950*/  MUFU.EX2 R169, R120 ;  /* 0x0000007800a97308 */ /* 0x000e6e0000000800 */
[C---:B------:R-:W-:Y:S04]  /*a960*/  HMMA.16816.F32.BF16 R84, R104.reuse, R116, R84 ;  /* 0x000000746854723c */ /* 0x040fe80000041854 */
[--C-:B----4-:R-:W-:Y:S02]  /*a970*/  FFMA.FTZ R108, R151, c[0x0][0x2d0], -R164.reuse ;  /* 0x0000b400976c7a23 */ /* 0x110fe400000108a4 */
[----:B------:R-:W-:Y:S02]  /*a980*/  FFMA.FTZ R164, R150, c[0x0][0x2d0], -R164 ;  /* 0x0000b40096a47a23 */ /* 0x000fe400000108a4 */
[C---:B------:R-:W-:Y:S01]  /*a990*/  HMMA.16816.F32.BF16 R88, R104.reuse, R118, R88 ;  /* 0x000000766858723c */ /* 0x040fe20000041858 */
[----:B------:R4:W-:Y:S01]  /*a9a0*/  MUFU.EX2 R167, R108 ;  /* 0x0000006c00a77308 */ /* 0x0009e20000000800 */
[----:B------:R-:W-:Y:S02]  /*a9b0*/  LDSM.16.MT88.4 R116, [R102+0x2900] ;  /* 0x002900006674783b */ /* 0x000fe40000004200 */
[----:B-1----:R-:W-:Y:S06]  /*a9c0*/  F2FP.BF16.PACK_AB R161, R168, R169 ;  /* 0x000000a9a8a1723e */ /* 0x002fec00000010ff */
[----:B------:R-:W1:Y:S01]  /*a9d0*/  LDSM.16.MT88.4 R120, [R101+0x8100] ;  /* 0x008100006578783b */ /* 0x000e620000004200 */
[----:B------:R-:W5:Y:S01]  /*a9e0*/  MUFU.EX2 R166, R164 ;  /* 0x000000a400a67308 */ /* 0x000f620000000800 */
[--C-:B----4-:R-:W-:Y:S02]  /*a9f0*/  FFMA.FTZ R108, R149, c[0x0][0x2d0], -R165.reuse ;  /* 0x0000b400956c7a23 */ /* 0x110fe400000108a5 */
[----:B------:R-:W-:Y:S07]  /*aa00*/  FFMA.FTZ R165, R148, c[0x0][0x2d0], -R165 ;  /* 0x0000b40094a57a23 */ /* 0x000fee00000108a5 */
[----:B------:R4:W-:Y:S01]  /*aa10*/  MUFU.EX2 R164, R108 ;  /* 0x0000006c00a47308 */ /* 0x0009e20000000800 */
[----:B------:R-:W-:Y:S01]  /*aa20*/  LDSM.16.MT88.4 R148, [R102+0x5900] ;  /* 0x005900006694783b */ /* 0x000fe20000004200 */
[----:B-----5:R-:W-:Y:S08]  /*aa30*/  F2FP.BF16.PACK_AB R162, R166, R167 ;  /* 0x000000a7a6a2723e */ /* 0x020ff000000010ff */
[----:B------:R-:W5:Y:S01]  /*aa40*/  MUFU.EX2 R165, R165 ;  /* 0x000000a500a57308 */ /* 0x000f620000000800 */
[C---:B-1----:R-:W-:Y:S01]  /*aa50*/  HMMA.16816.F32.BF16 R92, R104.reuse, R120, R92 ;  /* 0x00000078685c723c */ /* 0x042fe2000004185c */
[----:B----4-:R-:W1:Y:S07]  /*aa60*/  LDSM.16.MT88.4 R108, [R103+UR4+0x2900] ;  /* 0x00290004676c783b */ /* 0x010e6e0008004200 */
[----:B------:R-:W-:Y:S04]  /*aa70*/  HMMA.16816.F32.BF16 R96, R104, R122, R96 ;  /* 0x0000007a6860723c */ /* 0x000fe80000041860 */
[----:B-----5:R-:W-:Y:S07]  /*aa80*/  F2FP.BF16.PACK_AB R163, R165, R164 ;  /* 0x000000a4a5a3723e */ /* 0x020fee00000010ff */
[C---:B-1----:R-:W-:Y:S01]  /*aa90*/  HMMA.16816.F32.BF16 R104, R160.reuse, R108, R4 ;  /* 0x0000006ca068723c */ /* 0x042fe20000041804 */
[----:B------:R-:W1:Y:S07]  /*aaa0*/  LDSM.16.MT88.4 R4, [R236+UR4+0x5900] ;  /* 0x00590004ec04783b */ /* 0x000e6e0008004200 */
[C---:B------:R-:W-:Y:S01]  /*aab0*/  HMMA.16816.F32.BF16 R108, R160.reuse, R110, R8 ;  /* 0x0000006ea06c723c */ /* 0x040fe20000041808 */
[----:B------:R-:W4:Y:S07]  /*aac0*/  LDSM.16.MT88.4 R8, [R101+0x5900] ;  /* 0x005900006508783b */ /* 0x000f2e0000004200 */
[C---:B------:R-:W-:Y:S07]  /*aad0*/  HMMA.16816.F32.BF16 R112, R160.reuse, R116, R12 ;  /* 0x00000074a070723c */ /* 0x040fee000004180c */
[----:B------:R-:W-:Y:S01]  /*aae0*/  IMAD.MOV.U32 R13, RZ, RZ, R144 ;  /* 0x000000ffff0d7224 */ /* 0x000fe200078e0090 */
[C---:B------:R-:W-:Y:S01]  /*aaf0*/  HMMA.16816.F32.BF16 R116, R160.reuse, R118, R16 ;  /* 0x00000076a074723c */ /* 0x040fe20000041810 */
[----:B------:R-:W5:Y:S03]  /*ab00*/  LDL.LU R144, [R1+0x10] ;  /* 0x0000100001907983 */ /* 0x000f660000300800 */
[----:B------:R-:W-:Y:S02]  /*ab10*/  MOV R12, R128 ;  /* 0x00000080000c7202 */ /* 0x000fe40000000f00 */
[----:B------:R-:W-:Y:S01]  /*ab20*/  MOV R14, R129 ;  /* 0x00000081000e7202 */ /* 0x000fe20000000f00 */
[----:B------:R-:W-:Y:S01]  /*ab30*/  IMAD.MOV.U32 R18, RZ, RZ, R137 ;  /* 0x000000ffff127224 */ /* 0x000fe200078e0089 */
[C---:B------:R-:W-:Y:S01]  /*ab40*/  HMMA.16816.F32.BF16 R120, R160.reuse, R124, R20 ;  /* 0x0000007ca078723c */ /* 0x040fe20000041814 */
[----:B------:R-:W2:Y:S03]  /*ab50*/  LDL R21, [R1+0x38] ;  /* 0x0000380001157983 */ /* 0x000ea60000100800 */
[----:B------:R-:W-:Y:S02]  /*ab60*/  MOV R15, R139 ;  /* 0x0000008b000f7202 */ /* 0x000fe40000000f00 */
[----:B------:R-:W-:Y:S02]  /*ab70*/  MOV R17, R138 ;  /* 0x0000008a00117202 */ /* 0x000fe40000000f00 */
[C---:B------:R-:W-:Y:S04]  /*ab80*/  HMMA.16816.F32.BF16 R124, R160.reuse, R126, R24 ;  /* 0x0000007ea07c723c */ /* 0x040fe80000041818 */
[----:B------:R-:W-:Y:S01]  /*ab90*/  FADD.FTZ R2, R17, R2 ;  /* 0x0000000211027221 */ /* 0x000fe20000010000 */
[----:B------:R-:W-:Y:S03]  /*aba0*/  MOV R19, R136 ;  /* 0x0000008800137202 */ /* 0x000fe60000000f00 */
[C---:B------:R-:W-:Y:S04]  /*abb0*/  HMMA.16816.F32.BF16 R128, R160.reuse, R132, R28 ;  /* 0x00000084a080723c */ /* 0x040fe8000004181c */
[----:B------:R-:W-:Y:S04]  /*abc0*/  FADD.FTZ R2, R13, R2 ;  /* 0x000000020d027221 */ /* 0x000fe80000010000 */
[C---:B------:R-:W-:Y:S08]  /*abd0*/  HMMA.16816.F32.BF16 R132, R160.reuse, R134, R32 ;  /* 0x00000086a084723c */ /* 0x040ff00000041820 */
[C---:B------:R-:W-:Y:S08]  /*abe0*/  HMMA.16816.F32.BF16 R136, R160.reuse, R140, R36 ;  /* 0x0000008ca088723c */ /* 0x040ff00000041824 */
[C---:B------:R-:W-:Y:S04]  /*abf0*/  HMMA.16816.F32.BF16 R140, R160.reuse, R142, R40 ;  /* 0x0000008ea08c723c */ /* 0x040fe80000041828 */
[----:B-----5:R-:W-:Y:S04]  /*ac00*/  FFMA.FTZ R0, R0, R144, R145 ;  /* 0x0000009000007223 */ /* 0x020fe80000010091 */
[C---:B------:R-:W-:Y:S04]  /*ac10*/  HMMA.16816.F32.BF16 R144, R160.reuse, R148, R44 ;  /* 0x00000094a090723c */ /* 0x040fe8000004182c */
[----:B------:R-:W-:Y:S04]  /*ac20*/  FADD.FTZ R0, R12, R0 ;  /* 0x000000000c007221 */ /* 0x000fe80000010000 */
[----:B------:R-:W-:Y:S01]  /*ac30*/  FADD.FTZ R16, R14, R0 ;  /* 0x000000000e107221 */ /* 0x000fe20000010000 */
[C---:B------:R-:W-:Y:S03]  /*ac40*/  HMMA.16816.F32.BF16 R148, R160.reuse, R150, R48 ;  /* 0x00000096a094723c */ /* 0x040fe60000041830 */
[----:B------:R-:W-:Y:S02]  /*ac50*/  FADD.FTZ R0, R15, R2 ;  /* 0x000000020f007221 */ /* 0x000fe40000010000 */
[----:B------:R-:W5:Y:S01]  /*ac60*/  LDSM.16.MT88.4 R12, [R103+UR4+0x8900] ;  /* 0x00890004670c783b */ /* 0x000f620008004200 */
[----:B------:R-:W-:Y:S02]  /*ac70*/  FADD.FTZ R2, R18, R16 ;  /* 0x0000001012027221 */ /* 0x000fe40000010000 */
[C---:B-1----:R-:W-:Y:S04]  /*ac80*/  HMMA.16816.F32.BF16 R52, R160.reuse, R4, R52 ;  /* 0x00000004a034723c */ /* 0x042fe80000041834 */
[----:B---3--:R-:W-:Y:S01]  /*ac90*/  @P0 MOV R18, R248 ;  /* 0x000000f800120202 */ /* 0x008fe20000000f00 */
[----:B------:R-:W-:Y:S01]  /*aca0*/  FADD.FTZ R0, R19, R0 ;  /* 0x0000000013007221 */ /* 0x000fe20000010000 */
[----:B--2---:R-:W-:Y:S01]  /*acb0*/  @P0 MOV R19, R251 ;  /* 0x000000fb00130202 */ /* 0x004fe20000000f00 */
[----:B------:R-:W-:Y:S01]  /*acc0*/  IMAD.U32 R5, RZ, RZ, UR21 ;  /* 0x00000015ff057e24 */ /* 0x000fe2000f8e00ff */
[----:B------:R-:W-:Y:S01]  /*acd0*/  MOV R4, UR20 ;  /* 0x0000001400047c02 */ /* 0x000fe20008000f00 */
[C---:B------:R-:W-:Y:S03]  /*ace0*/  HMMA.16816.F32.BF16 R56, R160.reuse, R6, R56 ;  /* 0x00000006a038723c */ /* 0x040fe60000041838 */
[----:B------:R-:W-:Y:S02]  /*acf0*/  FADD.FTZ R2, R252, R2 ;  /* 0x00000002fc027221 */ /* 0x000fe40000010000 */
[----:B------:R-:W-:Y:S02]  /*ad00*/  @P0 IMAD.WIDE.U32 R18, R4, 0x60, R18 ;  /* 0x0000006004120825 */ /* 0x000fe400078e0012 */
[----:B------:R1:W2:Y:S01]  /*ad10*/  LDSM.16.MT88.4 R4, [R102+0x8900] ;  /* 0x008900006604783b */ /* 0x0002a20000004200 */
[C---:B----4-:R-:W-:Y:S04]  /*ad20*/  HMMA.16816.F32.BF16 R60, R160.reuse, R8, R60 ;  /* 0x00000008a03c723c */ /* 0x050fe8000004183c */
[----:B------:R-:W-:Y:S02]  /*ad30*/  FADD.FTZ R0, R247, R0 ;  /* 0x00000000f7007221 */ /* 0x000fe40000010000 */
[----:B------:R-:W-:Y:S02]  /*ad40*/  FADD.FTZ R2, R238, R2 ;  /* 0x00000002ee027221 */ /* 0x000fe40000010000 */
[----:B------:R-:W-:Y:S01]  /*ad50*/  FADD.FTZ R0, R235, R0 ;  /* 0x00000000eb007221 */ /* 0x000fe20000010000 */
[C---:B------:R-:W-:Y:S01]  /*ad60*/  HMMA.16816.F32.BF16 R64, R160.reuse, R10, R64 ;  /* 0x0000000aa040723c */ /* 0x040fe20000041840 */
[----:B------:R-:W3:Y:S02]  /*ad70*/  LDSM.16.MT88.4 R8, [R236+UR4+0x8900] ;  /* 0x00890004ec08783b */ /* 0x000ee40008004200 */
[----:B------:R-:W-:Y:S02]  /*ad80*/  FADD.FTZ R2, R230, R2 ;  /* 0x00000002e6027221 */ /* 0x000fe40000010000 */
[----:B------:R-:W-:Y:S02]  /*ad90*/  FADD.FTZ R0, R229, R0 ;  /* 0x00000000e5007221 */ /* 0x000fe40000010000 */
[----:B------:R-:W-:Y:S02]  /*ada0*/  FADD.FTZ R16, R228, R2 ;  /* 0x00000002e4107221 */ /* 0x000fe40000010000 */
[----:B------:R-:W-:Y:S01]  /*adb0*/  FADD.FTZ R2, R246, R0 ;  /* 0x00000000f6027221 */ /* 0x000fe20000010000 */
[C---:B-----5:R-:W-:Y:S03]  /*adc0*/  HMMA.16816.F32.BF16 R68, R160.reuse, R12, R68 ;  /* 0x0000000ca044723c */ /* 0x060fe60000041844 */
[----:B------:R-:W-:Y:S01]  /*add0*/  FADD.FTZ R2, R245, R2 ;  /* 0x00000002f5027221 */ /* 0x000fe20000010000 */
[----:B-1----:R-:W-:Y:S01]  /*ade0*/  MOV R102, R3 ;  /* 0x0000000300667202 */ /* 0x002fe20000000f00 */
[----:B------:R-:W-:Y:S03]  /*adf0*/  FADD.FTZ R0, R244, R16 ;  /* 0x00000010f4007221 */ /* 0x000fe60000010000 */
[C---:B------:R-:W-:Y:S01]  /*ae00*/  HMMA.16816.F32.BF16 R72, R160.reuse, R14, R72 ;  /* 0x0000000ea048723c */ /* 0x040fe20000041848 */
[----:B------:R1:W4:Y:S03]  /*ae10*/  LDSM.16.MT88.4 R12, [R101+0x8900] ;  /* 0x00890000650c783b */ /* 0x0003260000004200 */
[----:B------:R-:W-:Y:S02]  /*ae20*/  FADD.FTZ R16, R243, R0 ;  /* 0x00000000f3107221 */ /* 0x000fe40000010000 */
[----:B------:R-:W-:Y:S02]  /*ae30*/  FADD.FTZ R0, R242, R2 ;  /* 0x00000002f2007221 */ /* 0x000fe40000010000 */
[----:B------:R-:W-:Y:S01]  /*ae40*/  @P0 IMAD.SHL.U32 R2, R18, 0x2, RZ ;  /* 0x0000000212020824 */ /* 0x000fe200078e00ff */
[C---:B--2---:R-:W-:Y:S03]  /*ae50*/  HMMA.16816.F32.BF16 R76, R160.reuse, R4, R76 ;  /* 0x00000004a04c723c */ /* 0x044fe6000004184c */
[----:B------:R-:W-:Y:S01]  /*ae60*/  FADD.FTZ R17, R241, R0 ;  /* 0x00000000f1117221 */ /* 0x000fe20000010000 */
[----:B------:R-:W-:Y:S01]  /*ae70*/  MOV R0, UR12 ;  /* 0x0000000c00007c02 */ /* 0x000fe20008000f00 */
[----:B------:R-:W-:Y:S01]  /*ae80*/  FADD.FTZ R20, R231, R16 ;  /* 0x00000010e7147221 */ /* 0x000fe20000010000 */
[----:B------:R-:W-:Y:S01]  /*ae90*/  @P0 IADD3 R16, R19, UR17, RZ ;  /* 0x0000001113100c10 */ /* 0x000fe2000fffe0ff */
[----:B------:R-:W-:Y:S01]  /*aea0*/  FADD.FTZ R22, R192, R17 ;  /* 0x00000011c0167221 */ /* 0x000fe20000010000 */
[C---:B------:R-:W-:Y:S01]  /*aeb0*/  HMMA.16816.F32.BF16 R80, R160.reuse, R6, R80 ;  /* 0x00000006a050723c */ /* 0x040fe20000041850 */
[----:B------:R-:W-:Y:S02]  /*aec0*/  @UP0 USHF.L.U32 UR17, UR6, 0x6, URZ ;  /* 0x0000000606110899 */ /* 0x000fe4000800063f */
[----:B------:R-:W-:Y:S01]  /*aed0*/  UISETP.GT.AND UP0, UPT, UR15, UR13, UPT ;  /* 0x0000000d0f00728c */ /* 0x000fe2000bf04270 */
[----:B------:R-:W-:Y:S01]  /*aee0*/  @P0 IMAD R0, R0, 0x4800, R21 ;  /* 0x0000480000000824 */ /* 0x000fe200078e0215 */
[----:B------:R-:W-:Y:S01]  /*aef0*/  @P0 SHF.L.U64.HI R18, R18, 0x1, R16 ;  /* 0x0000000112120819 */ /* 0x000fe20000010210 */
[----:B------:R-:W-:Y:S01]  /*af00*/  FADD.FTZ R19, R234, R20 ;  /* 0x00000014ea137221 */ /* 0x000fe20000010000 */
[----:B------:R-:W-:Y:S01]  /*af10*/  @P0 IADD3 R16, P6, R2, c[0x0][0x1c8], RZ ;  /* 0x0000720002100a10 */ /* 0x000fe20007fde0ff */
[----:B------:R-:W-:Y:S01]  /*af20*/  FADD.FTZ R22, R195, R22 ;  /* 0x00000016c3167221 */ /* 0x000fe20000010000 */
[----:B------:R-:W-:Y:S01]  /*af30*/  @P0 SHF.L.U32 R0, R0, 0x1, RZ ;  /* 0x0000000100000819 */ /* 0x000fe200000006ff */
[C---:B---3--:R-:W-:Y:S01]  /*af40*/  HMMA.16816.F32.BF16 R84, R160.reuse, R8, R84 ;  /* 0x00000008a054723c */ /* 0x048fe20000041854 */
[----:B------:R-:W-:Y:S02]  /*af50*/  UIADD3 UR15, UR5, 0x1, URZ ;  /* 0x00000001050f7890 */ /* 0x000fe4000fffe03f */
[----:B------:R-:W-:Y:S01]  /*af60*/  @P0 IADD3.X R17, R18, c[0x0][0x1cc], RZ, P6, !PT ;  /* 0x0000730012110a10 */ /* 0x000fe200037fe4ff */
[----:B------:R-:W-:Y:S01]  /*af70*/  FADD.FTZ R4, R183, R22 ;  /* 0x00000016b7047221 */ /* 0x000fe20000010000 */
[----:B------:R-:W-:Y:S01]  /*af80*/  @P0 IADD3 R20, P5, R2, 0x80, RZ ;  /* 0x0000008002140810 */ /* 0x000fe20007fbe0ff */
[----:B------:R-:W-:Y:S01]  /*af90*/  FADD.FTZ R19, R194, R19 ;  /* 0x00000013c2137221 */ /* 0x000fe20000010000 */
[----:B------:R-:W-:Y:S01]  /*afa0*/  USEL UR5, UR15, URZ, !UP1 ;  /* 0x0000003f0f057287 */ /* 0x000fe2000c800000 */
[----:B------:R-:W-:Y:S01]  /*afb0*/  @!PT LDS RZ, [RZ] ;  /* 0x00000000fffff984 */ /* 0x000fe20000000800 */
[----:B------:R-:W-:Y:S01]  /*afc0*/  @!PT LDS RZ, [RZ] ;  /* 0x00000000fffff984 */ /* 0x000fe20000000800 */
[----:B------:R-:W-:Y:S01]  /*afd0*/  @!PT LDS RZ, [RZ] ;  /* 0x00000000fffff984 */ /* 0x000fe20000000800 */
[----:B------:R2:W-:Y:S01]  /*afe0*/  @P0 LDGSTS.E.BYPASS.LTC128B.128 [R0+0x12100], [R16.64], !P4 ;  /* 0x1210000010000fae */ /* 0x0005e2000e101d58 */
[----:B------:R-:W-:Y:S01]  /*aff0*/  @P0 IADD3 R20, P1, R20, c[0x0][0x1c8], RZ ;  /* 0x0000720014140a10 */ /* 0x000fe20007f3e0ff */
[C---:B------:R-:W-:Y:S01]  /*b000*/  HMMA.16816.F32.BF16 R88, R160.reuse, R10, R88 ;  /* 0x0000000aa058723c */ /* 0x040fe20000041858 */
[----:B------:R-:W-:Y:S02]  /*b010*/  UMOV UR15, UR28 ;  /* 0x0000001c000f7c82 */ /* 0x000fe40008000000 */
[----:B------:R-:W-:Y:S01]  /*b020*/  @P0 IADD3.X R21, RZ, c[0x0][0x1cc], R18, P1, P5 ;  /* 0x00007300ff150a10 */ /* 0x000fe20000fea412 */
[----:B------:R-:W-:Y:S01]  /*b030*/  FADD.FTZ R4, R182, R4 ;  /* 0x00000004b6047221 */ /* 0x000fe20000010000 */
[----:B------:R-:W-:Y:S01]  /*b040*/  @P0 IADD3 R2, P5, R2, 0x100, RZ ;  /* 0x0000010002020810 */ /* 0x000fe20007fbe0ff */
[----:B------:R-:W-:Y:S01]  /*b050*/  FADD.FTZ R5, R193, R19 ;  /* 0x00000013c1057221 */ /* 0x000fe20000010000 */
[----:B-1----:R-:W-:Y:S01]  /*b060*/  MOV R101, R100 ;  /* 0x0000006400657202 */ /* 0x002fe20000000f00 */
[----:B------:R2:W-:Y:S01]  /*b070*/  @P0 LDGSTS.E.BYPASS.LTC128B.128 [R0+0x15100], [R20.64], !P3 ;  /* 0x1510000014000fae */ /* 0x0005e2000d901d58 */
[----:B------:R-:W-:Y:S01]  /*b080*/  @P0 IADD3 R6, P1, R2, c[0x0][0x1c8], RZ ;  /* 0x0000720002060a10 */ /* 0x000fe20007f3e0ff */
[C---:B----4-:R-:W-:Y:S03]  /*b090*/  HMMA.16816.F32.BF16 R92, R160.reuse, R12, R92 ;  /* 0x0000000ca05c723c */ /* 0x050fe6000004185c */
[----:B------:R-:W-:Y:S01]  /*b0a0*/  @P0 IADD3.X R7, RZ, c[0x0][0x1cc], R18, P1, P5 ;  /* 0x00007300ff070a10 */ /* 0x000fe20000fea412 */
[----:B------:R-:W-:Y:S04]  /*b0b0*/  FADD.FTZ R5, R180, R5 ;  /* 0x00000005b4057221 */ /* 0x000fe80000010000 */
[----:B------:R1:W-:Y:S01]  /*b0c0*/  @P0 LDGSTS.E.BYPASS.LTC128B.128 [R0+0x18100], [R6.64], !P2 ;  /* 0x1810000006000fae */ /* 0x0003e2000d101d58 */
[----:B------:R-:W-:Y:S01]  /*b0d0*/  FADD.FTZ R2, R181, R5 ;  /* 0x00000005b5027221 */ /* 0x000fe20000010000 */
[----:B------:R-:W-:Y:S03]  /*b0e0*/  HMMA.16816.F32.BF16 R96, R160, R14, R96 ;  /* 0x0000000ea060723c */ /* 0x000fe60000041860 */
[----:B------:R-:W-:Y:S01]  /*b0f0*/  FADD.FTZ R5, R178, R4 ;  /* 0x00000004b2057221 */ /* 0x000fe20000010000 */
[----:B------:R-:W-:Y:S01]  /*b100*/  @P0 IADD3 R4, P1, R16, UR17, RZ ;  /* 0x0000001110040c10 */ /* 0x000fe2000ff3e0ff */
[----:B------:R-:W-:Y:S02]  /*b110*/  FADD.FTZ R18, R174, R2 ;  /* 0x00000002ae127221 */ /* 0x000fe40000010000 */
[----:B------:R-:W-:Y:S01]  /*b120*/  FADD.FTZ R2, R179, R5 ;  /* 0x00000005b3027221 */ /* 0x000fe20000010000 */
[----:B------:R-:W-:Y:S01]  /*b130*/  @P0 IADD3.X R5, R17, UR18, RZ, P1, !PT ;  /* 0x0000001211050c10 */ /* 0x000fe20008ffe4ff */
[----:B------:R-:W-:Y:S03]  /*b140*/  FADD.FTZ R8, R176, R18 ;  /* 0x00000012b0087221 */ /* 0x000fe60000010000 */
[----:B------:R-:W-:Y:S01]  /*b150*/  FADD.FTZ R2, R177, R2 ;  /* 0x00000002b1027221 */ /* 0x000fe20000010000 */
[----:B------:R3:W-:Y:S03]  /*b160*/  @P0 LDGSTS.E.BYPASS.LTC128B.128 [R0+0x13100], [R4.64], !P4 ;  /* 0x1310000004000fae */ /* 0x0007e6000e101d58 */
[----:B------:R-:W-:Y:S04]  /*b170*/  FADD.FTZ R2, R175, R2 ;  /* 0x00000002af027221 */ /* 0x000fe80000010000 */
[----:B------:R-:W-:Y:S01]  /*b180*/  FADD.FTZ R2, R171, R2 ;  /* 0x00000002ab027221 */ /* 0x000fe20000010000 */
[----:B------:R3:W-:Y:S03]  /*b190*/  @P0 LDGSTS.E.BYPASS.LTC128B.128 [R0+0x16100], [R4.64+0x80], !P3 ;  /* 0x1610008004000fae */ /* 0x0007e6000d901d58 */
[----:B------:R-:W-:Y:S01]  /*b1a0*/  FADD.FTZ R2, R170, R2 ;  /* 0x00000002aa027221 */ /* 0x000fe20000010000 */
[----:B-1----:R-:W-:Y:S03]  /*b1b0*/  @P0 IADD3 R6, P1, R4, UR17, RZ ;  /* 0x0000001104060c10 */ /* 0x002fe6000ff3e0ff */
[----:B------:R-:W-:Y:S01]  /*b1c0*/  FADD.FTZ R2, R167, R2 ;  /* 0x00000002a7027221 */ /* 0x000fe20000010000 */
[----:B------:R3:W-:Y:S01]  /*b1d0*/  @P0 LDGSTS.E.BYPASS.LTC128B.128 [R0+0x19100], [R4.64+0x100], !P2 ;  /* 0x1910010004000fae */ /* 0x0007e2000d101d58 */
[----:B------:R-:W-:Y:S02]  /*b1e0*/  @P0 IADD3.X R7, R5, UR18, RZ, P1, !PT ;  /* 0x0000001205070c10 */ /* 0x000fe40008ffe4ff */
[----:B------:R-:W-:Y:S05]  /*b1f0*/  FADD.FTZ R2, R166, R2 ;  /* 0x00000002a6027221 */ /* 0x000fea0000010000 */
[----:B------:R2:W-:Y:S08]  /*b200*/  @P0 LDGSTS.E.BYPASS.LTC128B.128 [R0+0x14100], [R6.64], !P4 ;  /* 0x1410000006000fae */ /* 0x0005f0000e101d58 */
[----:B------:R2:W-:Y:S08]  /*b210*/  @P0 LDGSTS.E.BYPASS.LTC128B.128 [R0+0x17100], [R6.64+0x80], !P3 ;  /* 0x1710008006000fae */ /* 0x0005f0000d901d58 */
[----:B------:R2:W-:Y:S01]  /*b220*/  @P0 LDGSTS.E.BYPASS.LTC128B.128 [R0+0x1a100], [R6.64+0x100], !P2 ;  /* 0x1a10010006000fae */ /* 0x0005e2000d101d58 */
[----:B------:R-:W-:Y:S01]  /*b230*/  PLOP3.LUT P0, PT, PT, PT, UP0, 0x80, 0x0 ;  /* 0x000000000000781c */ /* 0x000fe20003f0f008 */
[----:B---3--:R-:W-:Y:S06]  /*b240*/  FADD.FTZ R4, R173, R8 ;  /* 0x00000008ad047221 */ /* 0x008fec0000010000 */
[----:B------:R1:W-:Y:S04]  /*b250*/  STL [R1+0xc], R2 ;  /* 0x00000c0201007387 */ /* 0x0003e80000100800 */
[----:B------:R-:W0:Y:S01]  /*b260*/  LDGDEPBAR ;  /* 0x00000000000079af */ /* 0x000e220000000000 */
[----:B--2---:R-:W-:Y:S04]  /*b270*/  FADD.FTZ R0, R172, R4 ;  /* 0x00000004ac007221 */ /* 0x004fe80000010000 */
[----:B------:R-:W-:Y:S04]  /*b280*/  FADD.FTZ R0, R169, R0 ;  /* 0x00000000a9007221 */ /* 0x000fe80000010000 */
[----:B------:R-:W-:Y:S04]  /*b290*/  FADD.FTZ R0, R168, R0 ;  /* 0x00000000a8007221 */ /* 0x000fe80000010000 */
[----:B------:R-:W-:Y:S04]  /*b2a0*/  FADD.FTZ R0, R164, R0 ;  /* 0x00000000a4007221 */ /* 0x000fe80000010000 */
[----:B------:R-:W-:Y:S05]  /*b2b0*/  FADD.FTZ R0, R165, R0 ;  /* 0x00000000a5007221 */ /* 0x000fea0000010000 */
[----:B------:R1:W-:Y:S01]  /*b2c0*/  STL [R1+0x10], R0 ;  /* 0x0000100001007387 */ /* 0x0003e20000100800 */
[----:B------:R-:W-:-:S05]  /*b2d0*/  @P0 BRA `(.L_x_1199) ;  /* 0xffffb86000000947 */ /* 0x000fca000383ffff */
.L_x_1198:
[----:B------:R-:W-:-:S13]  /*b2e0*/  ISETP.LE.AND P0, PT, RZ, UR28, PT ;  /* 0x0000001cff007c0c */ /* 0x000fda000bf03270 */
[----:B------:R-:W-:Y:S05]  /*b2f0*/  @!P0 BRA `(.L_x_1200) ;  /* 0x000041c000008947 */ /* 0x000fea0003800000 */
[----:B-1----:R-:W2:Y:S01]  /*b300*/  LDL.LU R0, [R1+0x40] ;  /* 0x0000400001007983 */ /* 0x002ea20000300800 */
[----:B------:R-:W-:Y:S01]  /*b310*/  ULDC.64 UR6, c[0x0][0x1e0] ;  /* 0x0000780000067ab9 */ /* 0x000fe20000000a00 */
[----:B------:R-:W-:Y:S01]  /*b320*/  IMAD.MOV.U32 R238, RZ, RZ, 0x40 ;  /* 0x00000040ffee7424 */ /* 0x000fe200078e00ff */
[----:B------:R-:W-:Y:S01]  /*b330*/  UIADD3 UR21, UP1, UR11, 0x80, URZ ;  /* 0x000000800b157890 */ /* 0x000fe2000ff3e03f */
[----:B------:R-:W-:Y:S01]  /*b340*/  MOV R101, R3 ;  /* 0x0000000300657202 */ /* 0x000fe20000000f00 */
[----:B------:R-:W-:Y:S02]  /*b350*/  UIADD3 UR23, UP0, UR11, 0x100, URZ ;  /* 0x000001000b177890 */ /* 0x000fe4000ff1e03f */
[----:B------:R-:W-:Y:S02]  /*b360*/  UIMAD.WIDE.U32 UR8, UR6, 0x40, URZ ;  /* 0x00000040060878a5 */ /* 0x000fe4000f8e003f */
[----:B------:R-:W-:Y:S02]  /*b370*/  USHF.L.U32 UR18, UR7, 0x6, URZ ;  /* 0x0000000607127899 */ /* 0x000fe4000800063f */
[----:B------:R-:W-:-:S02]  /*b380*/  UIADD3.X UR20, URZ, UR10, URZ, UP1, !UPT ;  /* 0x0000000a3f147290 */ /* 0x000fc40008ffe43f */
[----:B------:R-:W-:Y:S02]  /*b390*/  UIADD3.X UR22, URZ, UR10, URZ, UP0, !UPT ;  /* 0x0000000a3f167290 */ /* 0x000fe400087fe43f */
[----:B------:R-:W-:Y:S02]  /*b3a0*/  UIADD3 UR18, UR9, UR18, URZ ;  /* 0x0000001209127290 */ /* 0x000fe4000fffe03f */
[----:B------:R-:W-:Y:S02]  /*b3b0*/  UIADD3 UR17, UP1, UR8, 0x80, URZ ;  /* 0x0000008008117890 */ /* 0x000fe4000ff3e03f */
[----:B------:R-:W-:Y:S02]  /*b3c0*/  UIADD3 UR19, UP0, UR8, 0x100, URZ ;  /* 0x0000010008137890 */ /* 0x000fe4000ff1e03f */
[----:B------:R-:W-:Y:S02]  /*b3d0*/  USHF.L.U64.HI UR14, UR6, 0x6, UR7 ;  /* 0x00000006060e7899 */ /* 0x000fe40008010207 */
[----:B------:R-:W-:-:S02]  /*b3e0*/  USHF.L.U32 UR13, UR6, 0x6, URZ ;  /* 0x00000006060d7899 */ /* 0x000fc4000800063f */
[----:B------:R-:W-:Y:S02]  /*b3f0*/  UIADD3.X UR16, URZ, UR18, URZ, UP1, !UPT ;  /* 0x000000123f107290 */ /* 0x000fe40008ffe43f */
[----:B------:R-:W-:Y:S02]  /*b400*/  UIADD3.X UR18, URZ, UR18, URZ, UP0, !UPT ;  /* 0x000000123f127290 */ /* 0x000fe400087fe43f */
[----:B------:R-:W-:Y:S02]  /*b410*/  ULDC.64 UR8, c[0x0][0x208] ;  /* 0x0000820000087ab9 */ /* 0x000fe40000000a00 */
[----:B------:R-:W-:Y:S01]  /*b420*/  ULDC.64 UR6, c[0x0][0x1e0] ;  /* 0x0000780000067ab9 */ /* 0x000fe20000000a00 */
[----:B--2---:R-:W-:Y:S01]  /*b430*/  LOP3.LUT P0, RZ, R0, 0x4, RZ, 0xc0, !PT ;  /* 0x0000000400ff7812 */ /* 0x004fe2000780c0ff */
[----:B------:R-:W-:-:S03]  /*b440*/  IMAD.MOV.U32 R0, RZ, RZ, R100 ;  /* 0x000000ffff007224 */ /* 0x000fc600078e0064 */
[----:B------:R-:W-:Y:S02]  /*b450*/  SEL R238, R238, 0xffffffc0, !P0 ;  /* 0xffffffc0eeee7807 */ /* 0x000fe40004000000 */
.L_x_1201:
[----:B------:R-:W2:Y:S01]  /*b460*/  LDL.64 R44, [R1+0x20] ;  /* 0x00002000012c7983 */ /* 0x000ea20000100a00 */
[----:B------:R-:W-:Y:S04]  /*b470*/  DEPBAR.LE SB0, 0x2 ;  /* 0x000080800000791a */ /* 0x000fe80000000000 */
[----:B------:R-:W-:Y:S01]  /*b480*/  UIMAD UR4, UR5, 0x9000, URZ ;  /* 0x00009000050478a4 */ /* 0x000fe2000f8e023f */
[----:B------:R-:W2:Y:S01]  /*b490*/  LDL.64 R38, [R1+0x28] ;  /* 0x0000280001267983 */ /* 0x000ea20000100a00 */
[----:B------:R-:W-:Y:S01]  /*b4a0*/  UISETP.NE.AND UP0, UPT, UR28, URZ, UPT ;  /* 0x0000003f1c00728c */ /* 0x000fe2000bf05270 */
[----:B------:R-:W-:Y:S01]  /*b4b0*/  MOV R100, UR12 ;  /* 0x0000000c00647c02 */ /* 0x000fe20008000f00 */
[----:B------:R-:W-:Y:S02]  /*b4c0*/  UIADD3 UR27, UR28, -0x1, URZ ;  /* 0xffffffff1c1b7890 */ /* 0x000fe4000fffe03f */
[----:B------:R-:W-:Y:S01]  /*b4d0*/  IADD3 R3, R237, UR4, RZ ;  /* 0x00000004ed037c10 */ /* 0x000fe2000fffe0ff */
[----:B------:R-:W3:Y:S04]  /*b4e0*/  LDL R46, [R1+0x8] ;  /* 0x00000800012e7983 */ /* 0x000ee80000100800 */
[----:B------:R-:W-:Y:S01]  /*b4f0*/  BAR.SYNC.DEFER_BLOCKING 0x0 ;  /* 0x0000000000007b1d */ /* 0x000fe20000010000 */
[----:B------:R-:W-:Y:S01]  /*b500*/  PLOP3.LUT P0, PT, PT, PT, UP0, 0x80, 0x0 ;  /* 0x000000000000781c */ /* 0x000fe20003f0f008 */
[----:B------:R-:W-:Y:S01]  /*b510*/  @UP0 USHF.R.S32.HI UR15, URZ, 0x1f, UR27 ;  /* 0x0000001f3f0f0899 */ /* 0x000fe2000801141b */
[-C--:B-1----:R-:W-:Y:S01]  /*b520*/  IADD3 R2, R239, R3.reuse, RZ ;  /* 0x00000003ef027210 */ /* 0x082fe20007ffe0ff */
[----:B------:R-:W-:Y:S01]  /*b530*/  @UP0 UIMAD.WIDE.U32 UR30, UR27, UR8, URZ ;  /* 0x000000081b1e02a5 */ /* 0x000fe2000f8e003f */
[----:B------:R-:W-:Y:S01]  /*b540*/  IADD3 R3, R238, R3, RZ ;  /* 0x00000003ee037210 */ /* 0x000fe20007ffe0ff */
[----:B------:R-:W-:Y:S04]  /*b550*/  @UP0 UIMAD UR15, UR15, UR8, URZ ;  /* 0x000000080f0f02a4 */ /* 0x000fe8000f8e023f */
[----:B------:R-:W-:Y:S01]  /*b560*/  MOV R36, UR30 ;  /* 0x0000001e00247c02 */ /* 0x000fe20008000f00 */
[----:B------:R-:W-:Y:S04]  /*b570*/  @UP0 UIMAD UR15, UR27, UR9, UR15 ;  /* 0x000000091b0f02a4 */ /* 0x000fe8000f8e020f */
[----:B------:R-:W-:Y:S04]  /*b580*/  @UP0 UIADD3 UR15, UR31, UR15, URZ ;  /* 0x0000000f1f0f0290 */ /* 0x000fe8000fffe03f */
[----:B------:R-:W-:Y:S02]  /*b590*/  @UP0 UIMAD UR15, UR15, 0x60, URZ ;  /* 0x000000600f0f08a4 */ /* 0x000fe4000f8e023f */
[----:B------:R-:W-:Y:S01]  /*b5a0*/  UISETP.GE.AND UP0, UPT, UR28, 0x2, UPT ;  /* 0x000000021c00788c */ /* 0x000fe2000bf06270 */
[----:B------:R-:W1:Y:S08]  /*b5b0*/  LDSM.16.M88.4 R8, [R237+UR4+0x12100] ;  /* 0x01210004ed08783b */ /* 0x000e700008000200 */
[----:B------:R-:W4:Y:S02]  /*b5c0*/  LDSM.16.M88.4 R16, [R237+UR4+0x12900] ;  /* 0x01290004ed10783b */ /* 0x000f240008000200 */
[----:B------:R-:W-:Y:S04]  /*b5d0*/  @UP0 UIADD3 UR26, UR28, -0x2, URZ ;  /* 0xfffffffe1c1a0890 */ /* 0x000fe8000fffe03f */
[----:B------:R-:W-:Y:S02]  /*b5e0*/  @UP0 UIMAD.WIDE.U32 UR30, UR26, UR6, URZ ;  /* 0x000000061a1e02a5 */ /* 0x000fe4000f8e003f */
[----:B------:R-:W5:Y:S08]  /*b5f0*/  LDSM.16.M88.4 R24, [R237+UR4+0x13100] ;  /* 0x01310004ed18783b */ /* 0x000f700008000200 */
[----:B------:R-:W5:Y:S08]  /*b600*/  LDSM.16.M88.4 R32, [R237+UR4+0x13900] ;  /* 0x01390004ed20783b */ /* 0x000f700008000200 */
[----:B------:R-:W2:Y:S01]  /*b610*/  LDSM.16.M88.4 R40, [R237+UR4+0x14100] ;  /* 0x01410004ed28783b */ /* 0x000ea20008000200 */
[C---:B-1----:R-:W-:Y:S07]  /*b620*/  HMMA.16816.F32.BF16 R4, R152.reuse, R8, RZ ;  /* 0x000000089804723c */ /* 0x042fee00000418ff */
[----:B------:R-:W1:Y:S01]  /*b630*/  LDSM.16.M88.4 R48, [R237+UR4+0x14900] ;  /* 0x01490004ed30783b */ /* 0x000e620008000200 */
[C---:B------:R-:W-:Y:S07]  /*b640*/  HMMA.16816.F32.BF16 R8, R152.reuse, R10, RZ ;  /* 0x0000000a9808723c */ /* 0x040fee00000418ff */
[----:B------:R-:W1:Y:S01]  /*b650*/  LDSM.16.M88.4 R160, [R2+0x12100] ;  /* 0x0121000002a0783b */ /* 0x000e620000000200 */
[C---:B----4-:R-:W-:Y:S07]  /*b660*/  HMMA.16816.F32.BF16 R12, R152.reuse, R16, RZ ;  /* 0x00000010980c723c */ /* 0x050fee00000418ff */
[----:B------:R-:W4:Y:S01]  /*b670*/  LDSM.16.M88.4 R164, [R2+0x12900] ;  /* 0x0129000002a4783b */ /* 0x000f220000000200 */
[C---:B------:R-:W-:Y:S07]  /*b680*/  HMMA.16816.F32.BF16 R16, R152.reuse, R18, RZ ;  /* 0x000000129810723c */ /* 0x040fee00000418ff */
[----:B------:R-:W1:Y:S01]  /*b690*/  LDSM.16.M88.4 R168, [R2+0x13100] ;  /* 0x0131000002a8783b */ /* 0x000e620000000200 */
[C---:B-----5:R-:W-:Y:S07]  /*b6a0*/  HMMA.16816.F32.BF16 R20, R152.reuse, R24, RZ ;  /* 0x000000189814723c */ /* 0x060fee00000418ff */
[----:B------:R-:W5:Y:S01]  /*b6b0*/  LDSM.16.M88.4 R172, [R2+0x13900] ;  /* 0x0139000002ac783b */ /* 0x000f620000000200 */
[C---:B------:R-:W-:Y:S07]  /*b6c0*/  HMMA.16816.F32.BF16 R24, R152.reuse, R26, RZ ;  /* 0x0000001a9818723c */ /* 0x040fee00000418ff */
[----:B------:R-:W1:Y:S01]  /*b6d0*/  LDSM.16.M88.4 R176, [R2+0x14100] ;  /* 0x0141000002b0783b */ /* 0x000e620000000200 */
[C---:B------:R-:W-:Y:S07]  /*b6e0*/  HMMA.16816.F32.BF16 R28, R152.reuse, R32, RZ ;  /* 0x00000020981c723c */ /* 0x040fee00000418ff */
[----:B------:R-:W1:Y:S01]  /*b6f0*/  LDSM.16.M88.4 R180, [R2+0x14900] ;  /* 0x0149000002b4783b */ /* 0x000e620000000200 */
[C---:B------:R-:W-:Y:S01]  /*b700*/  HMMA.16816.F32.BF16 R32, R152.reuse, R34, RZ ;  /* 0x000000229820723c */ /* 0x040fe200000418ff */
[----:B--2---:R-:W-:Y:S05]  /*b710*/  @P0 MOV R44, R38 ;  /* 0x00000026002c0202 */ /* 0x004fea0000000f00 */
[----:B------:R-:W-:Y:S02]  /*b720*/  @P0 IMAD.WIDE.U32 R44, R36, 0x60, R44 ;  /* 0x00000060242c0825 */ /* 0x000fe400078e002c */
[C---:B------:R-:W-:Y:S04]  /*b730*/  HMMA.16816.F32.BF16 R36, R152.reuse, R40, RZ ;  /* 0x000000289824723c */ /* 0x040fe800000418ff */
[----:B---3--:R-:W-:Y:S01]  /*b740*/  @P0 IMAD R100, R100, 0x9000, R46 ;  /* 0x0000900064640824 */ /* 0x008fe200078e022e */
[----:B------:R-:W-:Y:S02]  /*b750*/  @P0 SHF.L.U32 R192, R44, 0x1, RZ ;  /* 0x000000012cc00819 */ /* 0x000fe400000006ff */
[----:B------:R-:W-:Y:S01]  /*b760*/  @P0 IADD3 R102, R45, UR15, RZ ;  /* 0x0000000f2d660c10 */ /* 0x000fe2000fffe0ff */
[----:B------:R-:W-:Y:S01]  /*b770*/  @UP0 USHF.R.S32.HI UR15, URZ, 0x1f, UR26 ;  /* 0x0000001f3f0f0899 */ /* 0x000fe2000801141a */
[----:B------:R-:W-:Y:S01]  /*b780*/  @P0 IADD3 R228, P6, R192, 0x80, RZ ;  /* 0x00000080c0e40810 */ /* 0x000fe20007fde0ff */
[C---:B------:R-:W-:Y:S02]  /*b790*/  HMMA.16816.F32.BF16 R40, R152.reuse, R42, RZ ;  /* 0x0000002a9828723c */ /* 0x040fe400000418ff */
[----:B------:R-:W-:Y:S01]  /*b7a0*/  @P0 SHF.L.U64.HI R102, R44, 0x1, R102 ;  /* 0x000000012c660819 */ /* 0x000fe20000010266 */
[----:B------:R-:W-:Y:S01]  /*b7b0*/  @UP0 UIMAD UR15, UR15, UR6, URZ ;  /* 0x000000060f0f02a4 */ /* 0x000fe2000f8e023f */
[----:B------:R-:W-:Y:S02]  /*b7c0*/  @P0 IADD3 R228, P5, R228, c[0x0][0x1f8], RZ ;  /* 0x00007e00e4e40a10 */ /* 0x000fe40007fbe0ff */
[C---:B------:R-:W-:Y:S01]  /*b7d0*/  @P0 IADD3 R194, P1, R192.reuse, 0x100, RZ ;  /* 0x00000100c0c20810 */ /* 0x040fe20007f3e0ff */
[----:B------:R-:W-:Y:S01]  /*b7e0*/  @UP0 UIMAD UR15, UR26, UR7, UR15 ;  /* 0x000000071a0f02a4 */ /* 0x000fe2000f8e020f */
[C---:B-1----:R-:W-:Y:S01]  /*b7f0*/  HMMA.16816.F32.BF16 R44, R152.reuse, R48, RZ ;  /* 0x00000030982c723c */ /* 0x042fe200000418ff */
[--C-:B------:R-:W-:Y:S01]  /*b800*/  @P0 IADD3.X R229, RZ, c[0x0][0x1fc], R102.reuse, P5, P6 ;  /* 0x00007f00ffe50a10 */ /* 0x100fe20002fec466 */
[----:B------:R-:W-:Y:S02]  /*b810*/  UIADD3 UR26, UR12, 0x1, URZ ;  /* 0x000000010c1a7890 */ /* 0x000fe4000fffe03f */
[----:B------:R-:W-:Y:S01]  /*b820*/  @P0 IADD3 R192, P6, R192, c[0x0][0x1f8], RZ ;  /* 0x00007e00c0c00a10 */ /* 0x000fe20007fde0ff */
[----:B------:R-:W-:Y:S01]  /*b830*/  @UP0 UIADD3 UR15, UR31, UR15, URZ ;  /* 0x0000000f1f0f0290 */ /* 0x000fe2000fffe03f */
[----:B------:R-:W-:Y:S02]  /*b840*/  @P0 IADD3 R194, P5, R194, c[0x0][0x1f8], RZ ;  /* 0x00007e00c2c20a10 */ /* 0x000fe40007fbe0ff */
[----:B------:R-:W-:Y:S01]  /*b850*/  HMMA.16816.F32.BF16 R48, R152, R50, RZ ;  /* 0x000000329830723c */ /* 0x000fe200000418ff */
[----:B------:R-:W-:Y:S01]  /*b860*/  @P0 IADD3.X R193, R102, c[0x0][0x1fc], RZ, P6, !PT ;  /* 0x00007f0066c10a10 */ /* 0x000fe200037fe4ff */
[----:B------:R-:W-:Y:S02]  /*b870*/  @UP0 UIMAD UR15, UR15, 0x60, URZ ;  /* 0x000000600f0f08a4 */ /* 0x000fe4000f8e023f */
[----:B------:R-:W-:Y:S02]  /*b880*/  @P0 IADD3.X R195, RZ, c[0x0][0x1fc], R102, P5, P1 ;  /* 0x00007f00ffc30a10 */ /* 0x000fe40002fe2466 */
[----:B------:R-:W-:Y:S01]  /*b890*/  @!PT LDS RZ, [RZ] ;  /* 0x00000000fffff984 */ /* 0x000fe20000000800 */
[----:B------:R-:W-:Y:S01]  /*b8a0*/  @!PT LDS RZ, [RZ] ;  /* 0x00000000fffff984 */ /* 0x000fe20000000800 */
[----:B------:R-:W-:Y:S01]  /*b8b0*/  @!PT LDS RZ, [RZ] ;  /* 0x00000000fffff984 */ /* 0x000fe20000000800 */
[----:B------:R1:W-:Y:S01]  /*b8c0*/  @P0 LDGSTS.E.BYPASS.LTC128B.128 [R100+0x100], [R192.64], !P4 ;  /* 0x00100000c0640fae */ /* 0x0003e2000e101d58 */
[----:B------:R-:W-:Y:S01]  /*b8d0*/  IADD3 R102, R238, R2, RZ ;  /* 0x00000002ee667210 */ /* 0x000fe20007ffe0ff */
[C---:B------:R-:W-:Y:S06]  /*b8e0*/  HMMA.16816.F32.BF16 R4, R156.reuse, R160, R4 ;  /* 0x000000a09c04723c */ /* 0x040fec0000041804 */
[----:B------:R2:W-:Y:S02]  /*b8f0*/  @P0 LDGSTS.E.BYPASS.LTC128B.128 [R100+0x3100], [R228.64], !P3 ;  /* 0x03100000e4640fae */ /* 0x0005e4000d901d58 */
[C---:B------:R-:W-:Y:S06]  /*b900*/  HMMA.16816.F32.BF16 R8, R156.reuse, R162, R8 ;  /* 0x000000a29c08723c */ /* 0x040fec0000041808 */
[----:B------:R3:W-:Y:S02]  /*b910*/  @P0 LDGSTS.E.BYPASS.LTC128B.128 [R100+0x6100], [R194.64], !P2 ;  /* 0x06100000c2640fae */ /* 0x0007e4000d101d58 */
[C---:B----4-:R-:W-:Y:S08]  /*b920*/  HMMA.16816.F32.BF16 R12, R156.reuse, R164, R12 ;  /* 0x000000a49c0c723c */ /* 0x050ff0000004180c */
[C---:B------:R-:W-:Y:S04]  /*b930*/  HMMA.16816.F32.BF16 R16, R156.reuse, R166, R16 ;  /* 0x000000a69c10723c */ /* 0x040fe80000041810 */
[----:B-1----:R-:W-:Y:S04]  /*b940*/  @P0 IADD3 R192, P1, R192, UR11, RZ ;  /* 0x0000000bc0c00c10 */ /* 0x002fe8000ff3e0ff */
[C---:B------:R-:W-:Y:S04]  /*b950*/  HMMA.16816.F32.BF16 R20, R156.reuse, R168, R20 ;  /* 0x000000a89c14723c */ /* 0x040fe80000041814 */
[----:B------:R-:W-:Y:S02]  /*b960*/  @P0 IADD3.X R193, R193, UR10, RZ, P1, !PT ;  /* 0x0000000ac1c10c10 */ /* 0x000fe40008ffe4ff */
[C---:B------:R-:W-:Y:S02]  /*b970*/  @P0 IADD3 R160, P6, R192.reuse, UR11, RZ ;  /* 0x0000000bc0a00c10 */ /* 0x040fe4000ffde0ff */
[C---:B------:R-:W-:Y:S01]  /*b980*/  HMMA.16816.F32.BF16 R24, R156.reuse, R170, R24 ;  /* 0x000000aa9c18723c */ /* 0x040fe20000041818 */
[----:B------:R1:W-:Y:S03]  /*b990*/  @P0 LDGSTS.E.BYPASS.LTC128B.128 [R100+0x1100], [R192.64], !P4 ;  /* 0x01100000c0640fae */ /* 0x0003e6000e101d58 */
[C---:B------:R-:W-:Y:S02]  /*b9a0*/  @P0 IADD3.X R161, R193.reuse, UR10, RZ, P6, !PT ;  /* 0x0000000ac1a10c10 */ /* 0x040fe4000b7fe4ff */
[C---:B--2---:R-:W-:Y:S02]  /*b9b0*/  @P0 IADD3 R228, P5, R192.reuse, UR21, RZ ;  /* 0x00000015c0e40c10 */ /* 0x044fe4000ffbe0ff */
[C---:B-----5:R-:W-:Y:S01]  /*b9c0*/  HMMA.16816.F32.BF16 R28, R156.reuse, R172, R28 ;  /* 0x000000ac9c1c723c */ /* 0x060fe2000004181c */
[----:B------:R1:W-:Y:S03]  /*b9d0*/  @P0 LDGSTS.E.BYPASS.LTC128B.128 [R100+0x4100], [R192.64+0x80], !P3 ;  /* 0x04100080c0640fae */ /* 0x0003e6000d901d58 */
[C---:B------:R-:W-:Y:S02]  /*b9e0*/  @P0 IADD3.X R229, R193.reuse, UR20, RZ, P5, !PT ;  /* 0x00000014c1e50c10 */ /* 0x040fe4000affe4ff */
[----:B---3--:R-:W-:Y:S02]  /*b9f0*/  @P0 IADD3 R194, P1, R192, UR23, RZ ;  /* 0x00000017c0c20c10 */ /* 0x008fe4000ff3e0ff */
[C---:B------:R-:W-:Y:S01]  /*ba00*/  HMMA.16816.F32.BF16 R32, R156.reuse, R174, R32 ;  /* 0x000000ae9c20723c */ /* 0x040fe20000041820 */
[----:B------:R1:W-:Y:S03]  /*ba10*/  @P0 LDGSTS.E.BYPASS.LTC128B.128 [R100+0x7100], [R192.64+0x100], !P2 ;  /* 0x07100100c0640fae */ /* 0x0003e6000d101d58 */
[----:B------:R-:W-:Y:S04]  /*ba20*/  @P0 IADD3.X R195, R193, UR22, RZ, P1, !PT ;  /* 0x00000016c1c30c10 */ /* 0x000fe80008ffe4ff */
[C---:B------:R-:W-:Y:S01]  /*ba30*/  HMMA.16816.F32.BF16 R36, R156.reuse, R176, R36 ;  /* 0x000000b09c24723c */ /* 0x040fe20000041824 */
[----:B------:R2:W-:Y:S07]  /*ba40*/  @P0 LDGSTS.E.BYPASS.LTC128B.128 [R100+0x2100], [R160.64], !P4 ;  /* 0x02100000a0640fae */ /* 0x0005ee000e101d58 */
[C---:B------:R-:W-:Y:S01]  /*ba50*/  HMMA.16816.F32.BF16 R40, R156.reuse, R178, R40 ;  /* 0x000000b29c28723c */ /* 0x040fe20000041828 */
[----:B------:R1:W-:Y:S07]  /*ba60*/  @P0 LDGSTS.E.BYPASS.LTC128B.128 [R100+0x5100], [R228.64], !P3 ;  /* 0x05100000e4640fae */ /* 0x0003ee000d901d58 */
[C---:B------:R-:W-:Y:S01]  /*ba70*/  HMMA.16816.F32.BF16 R44, R156.reuse, R180, R44 ;  /* 0x000000b49c2c723c */ /* 0x040fe2000004182c */
[----:B------:R1:W-:Y:S01]  /*ba80*/  @P0 LDGSTS.E.BYPASS.LTC128B.128 [R100+0x8100], [R194.64], !P2 ;  /* 0x08100000c2640fae */ /* 0x0003e2000d101d58 */
[----:B------:R-:W-:Y:S01]  /*ba90*/  PLOP3.LUT P0, PT, PT, PT, UP0, 0x80, 0x0 ;  /* 0x000000000000781c */ /* 0x000fe20003f0f008 */
[----:B------:R-:W-:Y:S04]  /*baa0*/  UISETP.GE.AND UP0, UPT, UR12, 0x1, UPT ;  /* 0x000000010c00788c */ /* 0x000fe8000bf06270 */
[----:B------:R-:W-:Y:S01]  /*bab0*/  USEL UR12, UR26, URZ, !UP0 ;  /* 0x0000003f1a0c7287 */ /* 0x000fe2000c000000 */
[----:B------:R-:W-:Y:S01]  /*bac0*/  HMMA.16816.F32.BF16 R48, R156, R182, R48 ;  /* 0x000000b69c30723c */ /* 0x000fe20000041830 */
[----:B------:R-:W-:Y:S01]  /*bad0*/  LDSM.16.M88.4 R164, [R3+0x13100] ;  /* 0x0131000003a4783b */ /* 0x000fe20000000200 */
[----:B------:R-:W-:Y:S07]  /*bae0*/  UISETP.GE.AND UP0, UPT, UR5, 0x1, UPT ;  /* 0x000000010500788c */ /* 0x000fee000bf06270 */
[----:B--2---:R-:W2:Y:S08]  /*baf0*/  LDSM.16.M88.4 R160, [R3+0x12100] ;  /* 0x0121000003a0783b */ /* 0x004eb00000000200 */
[----:B------:R-:W0:Y:S01]  /*bb00*/  LDGDEPBAR ;  /* 0x00000000000079af */ /* 0x000e220000000000 */
[----:B-1----:R-:W-:Y:S04]  /*bb10*/  IADD3 R100, R238, UR4, R237 ;  /* 0x00000004ee647c10 */ /* 0x002fe8000fffe0ed */
[----:B------:R-:W-:Y:S03]  /*bb20*/  IADD3 R100, R239, R100, RZ ;  /* 0x00000064ef647210 */ /* 0x000fe60007ffe0ff */
[----:B------:R-:W1:Y:S08]  /*bb30*/  LDSM.16.M88.4 R192, [R3+0x12900] ;  /* 0x0129000003c0783b */ /* 0x000e700000000200 */
[----:B------:R-:W3:Y:S08]  /*bb40*/  LDSM.16.M88.4 R168, [R3+0x13900] ;  /* 0x0139000003a8783b */ /* 0x000ef00000000200 */
[----:B------:R-:W4:Y:S01]  /*bb50*/  LDSM.16.M88.4 R172, [R3+0x14100] ;  /* 0x0141000003ac783b */ /* 0x000f220000000200 */
[C---:B--2---:R-:W-:Y:S07]  /*bb60*/  HMMA.16816.F32.BF16 R4, R184.reuse, R160, R4 ;  /* 0x000000a0b804723c */ /* 0x044fee0000041804 */
[----:B------:R-:W-:Y:S01]  /*bb70*/  LDSM.16.M88.4 R176, [R102+0x12100] ;  /* 0x0121000066b0783b */ /* 0x000fe20000000200 */
[C---:B------:R-:W-:Y:S07]  /*bb80*/  HMMA.16816.F32.BF16 R8, R184.reuse, R162, R8 ;  /* 0x000000a2b808723c */ /* 0x040fee0000041808 */
[----:B------:R-:W2:Y:S01]  /*bb90*/  LDSM.16.M88.4 R160, [R3+0x14900] ;  /* 0x0149000003a0783b */ /* 0x000ea20000000200 */
[C---:B-1----:R-:W-:Y:S07]  /*bba0*/  HMMA.16816.F32.BF16 R12, R184.reuse, R192, R12 ;  /* 0x000000c0b80c723c */ /* 0x042fee000004180c */
[----:B------:R-:W1:Y:S01]  /*bbb0*/  LDSM.16.M88.4 R180, [R102+0x12900] ;  /* 0x0129000066b4783b */ /* 0x000e620000000200 */
[C---:B------:R-:W-:Y:S07]  /*bbc0*/  HMMA.16816.F32.BF16 R16, R184.reuse, R194, R16 ;  /* 0x000000c2b810723c */ /* 0x040fee0000041810 */
[----:B------:R-:W-:Y:S01]  /*bbd0*/  LDSM.16.M88.4 R192, [R237+UR4+0x16100] ;  /* 0x01610004edc0783b */ /* 0x000fe20008000200 */
[C---:B------:R-:W-:Y:S07]  /*bbe0*/  HMMA.16816.F32.BF16 R20, R184.reuse, R164, R20 ;  /* 0x000000a4b814723c */ /* 0x040fee0000041814 */
[----:B------:R-:W-:Y:S01]  /*bbf0*/  LDSM.16.M88.4 R228, [R237+UR4+0x16900] ;  /* 0x01690004ede4783b */ /* 0x000fe20008000200 */
[C---:B------:R-:W-:Y:S07]  /*bc00*/  HMMA.16816.F32.BF16 R24, R184.reuse, R166, R24 ;  /* 0x000000a6b818723c */ /* 0x040fee0000041818 */
[----:B------:R-:W5:Y:S01]  /*bc10*/  LDSM.16.M88.4 R164, [R102+0x13100] ;  /* 0x0131000066a4783b */ /* 0x000f620000000200 */
[C---:B---3--:R-:W-:Y:S07]  /*bc20*/  HMMA.16816.F32.BF16 R28, R184.reuse, R168, R28 ;  /* 0x000000a8b81c723c */ /* 0x048fee000004181c */
[----:B------:R-:W-:Y:S01]  /*bc30*/  LDSM.16.M88.4 R232, [R2+0x19900] ;  /* 0x0199000002e8783b */ /* 0x000fe20000000200 */
[C---:B------:R-:W-:Y:S07]  /*bc40*/  HMMA.16816.F32.BF16 R32, R184.reuse, R170, R32 ;  /* 0x000000aab820723c */ /* 0x040fee0000041820 */
[----:B------:R-:W3:Y:S01]  /*bc50*/  LDSM.16.M88.4 R168, [R102+0x13900] ;  /* 0x0139000066a8783b */ /* 0x000ee20000000200 */
[C---:B----4-:R-:W-:Y:S08]  /*bc60*/  HMMA.16816.F32.BF16 R36, R184.reuse, R172, R36 ;  /* 0x000000acb824723c */ /* 0x050ff00000041824 */
[C---:B------:R-:W-:Y:S01]  /*bc70*/  HMMA.16816.F32.BF16 R40, R184.reuse, R174, R40 ;  /* 0x000000aeb828723c */ /* 0x040fe20000041828 */
[----:B------:R-:W-:Y:S07]  /*bc80*/  LDSM.16.M88.4 R172, [R102+0x14900] ;  /* 0x0149000066ac783b */ /* 0x000fee0000000200 */
[C---:B--2---:R-:W-:Y:S08]  /*bc90*/  HMMA.16816.F32.BF16 R44, R184.reuse, R160, R44 ;  /* 0x000000a0b82c723c */ /* 0x044ff0000004182c */
[----:B------:R-:W-:Y:S01]  /*bca0*/  HMMA.16816.F32.BF16 R48, R184, R162, R48 ;  /* 0x000000a2b830723c */ /* 0x000fe20000041830 */
[----:B------:R-:W2:Y:S07]  /*bcb0*/  LDSM.16.M88.4 R160, [R102+0x14100] ;  /* 0x0141000066a0783b */ /* 0x000eae0000000200 */
[C---:B------:R-:W-:Y:S08]  /*bcc0*/  HMMA.16816.F32.BF16 R4, R188.reuse, R176, R4 ;  /* 0x000000b0bc04723c */ /* 0x040ff00000041804 */
[C---:B------:R-:W-:Y:S01]  /*bcd0*/  HMMA.16816.F32.BF16 R8, R188.reuse, R178, R8 ;  /* 0x000000b2bc08723c */ /* 0x040fe20000041808 */
[----:B------:R-:W4:Y:S07]  /*bce0*/  LDSM.16.M88.4 R176, [R237+UR4+0x15100] ;  /* 0x01510004edb0783b */ /* 0x000f2e0008000200 */
[C---:B-1----:R-:W-:Y:S08]  /*bcf0*/  HMMA.16816.F32.BF16 R12, R188.reuse, R180, R12 ;  /* 0x000000b4bc0c723c */ /* 0x042ff0000004180c */
[C---:B------:R-:W-:Y:S01]  /*bd00*/  HMMA.16816.F32.BF16 R16, R188.reuse, R182, R16 ;  /* 0x000000b6bc10723c */ /* 0x040fe20000041810 */
[----:B------:R-:W1:Y:S07]  /*bd10*/  LDSM.16.M88.4 R180, [R237+UR4+0x15900] ;  /* 0x01590004edb4783b */ /* 0x000e6e0008000200 */
[C---:B-----5:R-:W-:Y:S08]  /*bd20*/  HMMA.16816.F32.BF16 R20, R188.reuse, R164, R20 ;  /* 0x000000a4bc14723c */ /* 0x060ff00000041814 */
[C---:B------:R-:W-:Y:S01]  /*bd30*/  HMMA.16816.F32.BF16 R24, R188.reuse, R166, R24 ;  /* 0x000000a6bc18723c */ /* 0x040fe20000041818 */
[----:B------:R-:W5:Y:S07]  /*bd40*/  LDSM.16.M88.4 R164, [R237+UR4+0x17100] ;  /* 0x01710004eda4783b */ /* 0x000f6e0008000200 */
[C---:B---3--:R-:W-:Y:S08]  /*bd50*/  HMMA.16816.F32.BF16 R28, R188.reuse, R168, R28 ;  /* 0x000000a8bc1c723c */ /* 0x048ff0000004181c */
[C---:B------:R-:W-:Y:S01]  /*bd60*/  HMMA.16816.F32.BF16 R32, R188.reuse, R170, R32 ;  /* 0x000000aabc20723c */ /* 0x040fe20000041820 */
[----:B------:R-:W3:Y:S07]  /*bd70*/  LDSM.16.M88.4 R168, [R237+UR4+0x17900] ;  /* 0x01790004eda8783b */ /* 0x000eee0008000200 */
[C---:B--2---:R-:W-:Y:S08]  /*bd80*/  HMMA.16816.F32.BF16 R36, R188.reuse, R160, R36 ;  /* 0x000000a0bc24723c */ /* 0x044ff00000041824 */
[C---:B------:R-:W-:Y:S01]  /*bd90*/  HMMA.16816.F32.BF16 R40, R188.reuse, R162, R40 ;  /* 0x000000a2bc28723c */ /* 0x040fe20000041828 */
[----:B------:R-:W2:Y:S07]  /*bda0*/  LDSM.16.M88.4 R160, [R2+0x15100] ;  /* 0x0151000002a0783b */ /* 0x000eae0000000200 */
[C---:B------:R-:W-:Y:S08]  /*bdb0*/  HMMA.16816.F32.BF16 R44, R188.reuse, R172, R44 ;  /* 0x000000acbc2c723c */ /* 0x040ff0000004182c */
[----:B------:R-:W-:Y:S01]  /*bdc0*/  HMMA.16816.F32.BF16 R48, R188, R174, R48 ;  /* 0x000000aebc30723c */ /* 0x000fe20000041830 */
[----:B------:R-:W2:Y:S07]  /*bdd0*/  LDSM.16.M88.4 R172, [R2+0x15900] ;  /* 0x0159000002ac783b */ /* 0x000eae0000000200 */
[C---:B----4-:R-:W-:Y:S08]  /*bde0*/  HMMA.16816.F32.BF16 R4, R196.reuse, R176, R4 ;  /* 0x000000b0c404723c */ /* 0x050ff00000041804 */
[C---:B------:R-:W-:Y:S01]  /*bdf0*/  HMMA.16816.F32.BF16 R8, R196.reuse, R178, R8 ;  /* 0x000000b2c408723c */ /* 0x040fe20000041808 */
[----:B------:R-:W4:Y:S07]  /*be00*/  LDSM.16.M88.4 R176, [R2+0x16100] ;  /* 0x0161000002b0783b */ /* 0x000f2e0000000200 */
[C---:B-1----:R-:W-:Y:S08]  /*be10*/  HMMA.16816.F32.BF16 R12, R196.reuse, R180, R12 ;  /* 0x000000b4c40c723c */ /* 0x042ff0000004180c */
        /* <DEDUP_REMOVED lines=8> */
[C---:B-----5:R-:W-:Y:S08]  /*bea0*/  HMMA.16816.F32.BF16 R36, R196.reuse, R164, R36 ;  /* 0x000000a4c424723c */ /* 0x060ff00000041824 */
[C---:B------:R-:W-:Y:S01]  /*beb0*/  HMMA.16816.F32.BF16 R40, R196.reuse, R166, R40 ;  /* 0x000000a6c428723c */ /* 0x040fe20000041828 */
[----:B------:R-:W1:Y:S07]  /*bec0*/  LDSM.16.M88.4 R164, [R2+0x16900] ;  /* 0x0169000002a4783b */ /* 0x000e6e0000000200 */
[C---:B---3--:R-:W-:Y:S08]  /*bed0*/  HMMA.16816.F32.BF16 R44, R196.reuse, R168, R44 ;  /* 0x000000a8c42c723c */ /* 0x048ff0000004182c */
[----:B------:R-:W-:Y:S01]  /*bee0*/  HMMA.16816.F32.BF16 R48, R196, R170, R48 ;  /* 0x000000aac430723c */ /* 0x000fe20000041830 */
[----:B------:R-:W3:Y:S07]  /*bef0*/  LDSM.16.M88.4 R168, [R2+0x17100] ;  /* 0x0171000002a8783b */ /* 0x000eee0000000200 */
[C---:B--2---:R-:W-:Y:S08]  /*bf00*/  HMMA.16816.F32.BF16 R4, R200.reuse, R160, R4 ;  /* 0x000000a0c804723c */ /* 0x044ff00000041804 */
[C---:B------:R-:W-:Y:S01]  /*bf10*/  HMMA.16816.F32.BF16 R8, R200.reuse, R162, R8 ;  /* 0x000000a2c808723c */ /* 0x040fe20000041808 */
[----:B------:R-:W2:Y:S07]  /*bf20*/  LDSM.16.M88.4 R160, [R3+0x16100] ;  /* 0x0161000003a0783b */ /* 0x000eae0000000200 */
[C---:B------:R-:W-:Y:S08]  /*bf30*/  HMMA.16816.F32.BF16 R12, R200.reuse, R172, R12 ;  /* 0x000000acc80c723c */ /* 0x040ff0000004180c */
[C---:B------:R-:W-:Y:S01]  /*bf40*/  HMMA.16816.F32.BF16 R16, R200.reuse, R174, R16 ;  /* 0x000000aec810723c */ /* 0x040fe20000041810 */
[----:B------:R-:W5:Y:S07]  /*bf50*/  LDSM.16.M88.4 R172, [R3+0x16900] ;  /* 0x0169000003ac783b */ /* 0x000f6e0000000200 */
[C---:B----4-:R-:W-:Y:S08]  /*bf60*/  HMMA.16816.F32.BF16 R20, R200.reuse, R176, R20 ;  /* 0x000000b0c814723c */ /* 0x050ff00000041814 */
[C---:B------:R-:W-:Y:S01]  /*bf70*/  HMMA.16816.F32.BF16 R24, R200.reuse, R178, R24 ;  /* 0x000000b2c818723c */ /* 0x040fe20000041818 */
[----:B------:R-:W-:Y:S07]  /*bf80*/  LDSM.16.M88.4 R176, [R100+0x16100] ;  /* 0x0161000064b0783b */ /* 0x000fee0000000200 */
[C---:B-1----:R-:W-:Y:S08]  /*bf90*/  HMMA.16816.F32.BF16 R28, R200.reuse, R164, R28 ;  /* 0x000000a4c81c723c */ /* 0x042ff0000004181c */
[C---:B------:R-:W-:Y:S01]  /*bfa0*/  HMMA.16816.F32.BF16 R32, R200.reuse, R166, R32 ;  /* 0x000000a6c820723c */ /* 0x040fe20000041820 */
[----:B------:R-:W1:Y:S07]  /*bfb0*/  LDSM.16.M88.4 R164, [R3+0x17100] ;  /* 0x0171000003a4783b */ /* 0x000e6e0000000200 */
[C---:B---3--:R-:W-:Y:S08]  /*bfc0*/  HMMA.16816.F32.BF16 R36, R200.reuse, R168, R36 ;  /* 0x000000a8c824723c */ /* 0x048ff00000041824 */
[C---:B------:R-:W-:Y:S01]  /*bfd0*/  HMMA.16816.F32.BF16 R40, R200.reuse, R170, R40 ;  /* 0x000000aac828723c */ /* 0x040fe20000041828 */
[----:B------:R-:W3:Y:S07]  /*bfe0*/  LDSM.16.M88.4 R168, [R3+0x17900] ;  /* 0x0179000003a8783b */ /* 0x000eee0000000200 */
[C---:B------:R-:W-:Y:S08]  /*bff0*/  HMMA.16816.F32.BF16 R44, R200.reuse, R180, R44 ;  /* 0x000000b4c82c723c */ /* 0x040ff0000004182c */
[----:B------:R-:W-:Y:S01]  /*c000*/  HMMA.16816.F32.BF16 R48, R200, R182, R48 ;  /* 0x000000b6c830723c */ /* 0x000fe20000041830 */
[----:B------:R-:W-:Y:S07]  /*c010*/  LDSM.16.M88.4 R180, [R100+0x16900] ;  /* 0x0169000064b4783b */ /* 0x000fee0000000200 */
[C---:B------:R-:W-:Y:S08]  /*c020*/  HMMA.16816.F32.BF16 R4, R204.reuse, R192, R4 ;  /* 0x000000c0cc04723c */ /* 0x040ff00000041804 */
[C---:B------:R-:W-:Y:S01]  /*c030*/  HMMA.16816.F32.BF16 R8, R204.reuse, R194, R8 ;  /* 0x000000c2cc08723c */ /* 0x040fe20000041808 */
[----:B------:R-:W-:Y:S07]  /*c040*/  LDSM.16.M88.4 R192, [R237+UR4+0x18100] ;  /* 0x01810004edc0783b */ /* 0x000fee0008000200 */
[C---:B------:R-:W-:Y:S08]  /*c050*/  HMMA.16816.F32.BF16 R12, R204.reuse, R228, R12 ;  /* 0x000000e4cc0c723c */ /* 0x040ff0000004180c */
[C---:B------:R-:W-:Y:S01]  /*c060*/  HMMA.16816.F32.BF16 R16, R204.reuse, R230, R16 ;  /* 0x000000e6cc10723c */ /* 0x040fe20000041810 */
[----:B------:R-:W-:Y:S07]  /*c070*/  LDSM.16.M88.4 R228, [R237+UR4+0x1a900] ;  /* 0x01a90004ede4783b */ /* 0x000fee0008000200 */
[C---:B--2---:R-:W-:Y:S08]  /*c080*/  HMMA.16816.F32.BF16 R20, R204.reuse, R160, R20 ;  /* 0x000000a0cc14723c */ /* 0x044ff00000041814 */
[C---:B------:R-:W-:Y:S01]  /*c090*/  HMMA.16816.F32.BF16 R24, R204.reuse, R162, R24 ;  /* 0x000000a2cc18723c */ /* 0x040fe20000041818 */
[----:B------:R-:W2:Y:S07]  /*c0a0*/  LDSM.16.M88.4 R160, [R102+0x15100] ;  /* 0x0151000066a0783b */ /* 0x000eae0000000200 */
[C---:B-----5:R-:W-:Y:S08]  /*c0b0*/  HMMA.16816.F32.BF16 R28, R204.reuse, R172, R28 ;  /* 0x000000accc1c723c */ /* 0x060ff0000004181c */
[C---:B------:R-:W-:Y:S01]  /*c0c0*/  HMMA.16816.F32.BF16 R32, R204.reuse, R174, R32 ;  /* 0x000000aecc20723c */ /* 0x040fe20000041820 */
[----:B------:R-:W4:Y:S07]  /*c0d0*/  LDSM.16.M88.4 R172, [R100+0x15900] ;  /* 0x0159000064ac783b */ /* 0x000f2e0000000200 */
[C---:B-1----:R-:W-:Y:S08]  /*c0e0*/  HMMA.16816.F32.BF16 R36, R204.reuse, R164, R36 ;  /* 0x000000a4cc24723c */ /* 0x042ff00000041824 */
[C---:B------:R-:W-:Y:S01]  /*c0f0*/  HMMA.16816.F32.BF16 R40, R204.reuse, R166, R40 ;  /* 0x000000a6cc28723c */ /* 0x040fe20000041828 */
[----:B------:R-:W1:Y:S07]  /*c100*/  LDSM.16.M88.4 R164, [R100+0x17100] ;  /* 0x0171000064a4783b */ /* 0x000e6e0000000200 */
[C---:B---3--:R-:W-:Y:S08]  /*c110*/  HMMA.16816.F32.BF16 R44, R204.reuse, R168, R44 ;  /* 0x000000a8cc2c723c */ /* 0x048ff0000004182c */
[----:B------:R-:W-:Y:S01]  /*c120*/  HMMA.16816.F32.BF16 R48, R204, R170, R48 ;  /* 0x000000aacc30723c */ /* 0x000fe20000041830 */
[----:B------:R-:W3:Y:S07]  /*c130*/  LDSM.16.M88.4 R168, [R100+0x17900] ;  /* 0x0179000064a8783b */ /* 0x000eee0000000200 */
[C---:B--2---:R-:W-:Y:S08]  /*c140*/  HMMA.16816.F32.BF16 R4, R208.reuse, R160, R4 ;  /* 0x000000a0d004723c */ /* 0x044ff00000041804 */
[C---:B------:R-:W-:Y:S01]  /*c150*/  HMMA.16816.F32.BF16 R8, R208.reuse, R162, R8 ;  /* 0x000000a2d008723c */ /* 0x040fe20000041808 */
[----:B------:R-:W2:Y:S07]  /*c160*/  LDSM.16.M88.4 R160, [R237+UR4+0x18900] ;  /* 0x01890004eda0783b */ /* 0x000eae0008000200 */
[C---:B----4-:R-:W-:Y:S08]  /*c170*/  HMMA.16816.F32.BF16 R12, R208.reuse, R172, R12 ;  /* 0x000000acd00c723c */ /* 0x050ff0000004180c */
[C---:B------:R-:W-:Y:S01]  /*c180*/  HMMA.16816.F32.BF16 R16, R208.reuse, R174, R16 ;  /* 0x000000aed010723c */ /* 0x040fe20000041810 */
[----:B------:R-:W4:Y:S07]  /*c190*/  LDSM.16.M88.4 R172, [R237+UR4+0x19100] ;  /* 0x01910004edac783b */ /* 0x000f2e0008000200 */
[C---:B------:R-:W-:Y:S08]  /*c1a0*/  HMMA.16816.F32.BF16 R20, R208.reuse, R176, R20 ;  /* 0x000000b0d014723c */ /* 0x040ff00000041814 */
[C---:B------:R-:W-:Y:S01]  /*c1b0*/  HMMA.16816.F32.BF16 R24, R208.reuse, R178, R24 ;  /* 0x000000b2d018723c */ /* 0x040fe20000041818 */
[----:B------:R-:W5:Y:S07]  /*c1c0*/  LDSM.16.M88.4 R176, [R237+UR4+0x19900] ;  /* 0x01990004edb0783b */ /* 0x000f6e0008000200 */
[C---:B------:R-:W-:Y:S08]  /*c1d0*/  HMMA.16816.F32.BF16 R28, R208.reuse, R180, R28 ;  /* 0x000000b4d01c723c */ /* 0x040ff0000004181c */
[C---:B------:R-:W-:Y:S01]  /*c1e0*/  HMMA.16816.F32.BF16 R32, R208.reuse, R182, R32 ;  /* 0x000000b6d020723c */ /* 0x040fe20000041820 */
[----:B------:R-:W2:Y:S07]  /*c1f0*/  LDSM.16.M88.4 R180, [R237+UR4+0x1a100] ;  /* 0x01a10004edb4783b */ /* 0x000eae0008000200 */
[C---:B-1----:R-:W-:Y:S08]  /*c200*/  HMMA.16816.F32.BF16 R36, R208.reuse, R164, R36 ;  /* 0x000000a4d024723c */ /* 0x042ff00000041824 */
[C---:B------:R-:W-:Y:S01]  /*c210*/  HMMA.16816.F32.BF16 R40, R208.reuse, R166, R40 ;  /* 0x000000a6d028723c */ /* 0x040fe20000041828 */
[----:B------:R-:W1:Y:S07]  /*c220*/  LDSM.16.M88.4 R164, [R2+0x18100] ;  /* 0x0181000002a4783b */ /* 0x000e6e0000000200 */
[C---:B---3--:R-:W-:Y:S08]  /*c230*/  HMMA.16816.F32.BF16 R44, R208.reuse, R168, R44 ;  /* 0x000000a8d02c723c */ /* 0x048ff0000004182c */
[----:B------:R-:W-:Y:S01]  /*c240*/  HMMA.16816.F32.BF16 R48, R208, R170, R48 ;  /* 0x000000aad030723c */ /* 0x000fe20000041830 */
[----:B------:R-:W3:Y:S07]  /*c250*/  LDSM.16.M88.4 R168, [R2+0x18900] ;  /* 0x0189000002a8783b */ /* 0x000eee0000000200 */
[C---:B------:R-:W-:Y:S08]  /*c260*/  HMMA.16816.F32.BF16 R4, R212.reuse, R192, R4 ;  /* 0x000000c0d404723c */ /* 0x040ff00000041804 */
        /* <DEDUP_REMOVED lines=32> */
[C---:B----4-:R-:W-:Y:S08]  /*c470*/  HMMA.16816.F32.BF16 R44, R216.reuse, R172, R44 ;  /* 0x000000acd82c723c */ /* 0x050ff0000004182c */
[----:B------:R-:W-:Y:S08]  /*c480*/  HMMA.16816.F32.BF16 R48, R216, R174, R48 ;  /* 0x000000aed830723c */ /* 0x000ff00000041830 */
[C---:B-----5:R-:W-:Y:S08]  /*c490*/  HMMA.16816.F32.BF16 R4, R220.reuse, R176, R4 ;  /* 0x000000b0dc04723c */ /* 0x060ff00000041804 */
[C---:B------:R-:W-:Y:S08]  /*c4a0*/  HMMA.16816.F32.BF16 R8, R220.reuse, R178, R8 ;  /* 0x000000b2dc08723c */ /* 0x040ff00000041808 */
[C---:B-1----:R-:W-:Y:S08]  /*c4b0*/  HMMA.16816.F32.BF16 R12, R220.reuse, R164, R12 ;  /* 0x000000a4dc0c723c */ /* 0x042ff0000004180c */
        /* <DEDUP_REMOVED lines=42> */
[----:B------:R2:W-:Y:S10]  /*c760*/  MUFU.TANH R165, R11 ;  /* 0x0000000b00a57308 */ /* 0x0005f40000002400 */
[----:B------:R-:W5:Y:S10]  /*c770*/  MUFU.TANH R162, R12 ;  /* 0x0000000c00a27308 */ /* 0x000f740000002400 */
[----:B------:R-:W3:Y:S01]  /*c780*/  MUFU.TANH R163, R13 ;  /* 0x0000000d00a37308 */ /* 0x000ee20000002400 */
[C---:B-1----:R-:W-:Y:S01]  /*c790*/  HMMA.16816.F32.BF16 R20, R224.reuse, R4, R20 ;  /* 0x00000004e014723c */ /* 0x042fe20000041814 */
[----:B--2---:R-:W1:Y:S08]  /*c7a0*/  LDSM.16.M88.4 R8, [R100+0x19900] ;  /* 0x019900006408783b */ /* 0x004e700000000200 */
[----:B------:R-:W2:Y:S01]  /*c7b0*/  MUFU.TANH R173, R14 ;  /* 0x0000000e00ad7308 */ /* 0x000ea20000002400 */
        /* <DEDUP_REMOVED lines=19> */
[----:B------:R-:W-:Y:S07]  /*c8f0*/  BAR.SYNC.DEFER_BLOCKING 0x0 ;  /* 0x0000000000007b1d */ /* 0x000fee0000010000 */
[C---:B------:R-:W-:Y:S04]  /*c900*/  HMMA.16816.F32.BF16 R40, R224.reuse, R6, R40 ;  /* 0x00000006e028723c */ /* 0x040fe80000041828 */
[----:B------:R-:W-:Y:S02]  /*c910*/  FMUL.FTZ R28, R28, c[0x0][0x320] ;  /* 0x0000c8001c1c7a20 */ /* 0x000fe40000410000 */
[----:B------:R-:W-:Y:S02]  /*c920*/  FMUL.FTZ R29, R29, c[0x0][0x320] ;  /* 0x0000c8001d1d7a20 */ /* 0x000fe40000410000 */
[----:B------:R-:W-:Y:S01]  /*c930*/  FMUL.FTZ R30, R30, c[0x0][0x320] ;  /* 0x0000c8001e1e7a20 */ /* 0x000fe20000410000 */
[----:B---3--:R-:W-:Y:S03]  /*c940*/  FMNMX.FTZ R100, R102, R2, !PT ;  /* 0x0000000266647209 */ /* 0x008fe60007810000 */
[----:B------:R-:W-:Y:S01]  /*c950*/  FMUL.FTZ R31, R31, c[0x0][0x320] ;  /* 0x0000c8001f1f7a20 */ /* 0x000fe20000410000 */
[----:B----4-:R-:W-:Y:S01]  /*c960*/  FMNMX.FTZ R2, R164, R3, !PT ;  /* 0x00000003a4027209 */ /* 0x010fe20007810000 */
[----:B------:R-:W-:Y:S01]  /*c970*/  FMUL.FTZ R32, R32, c[0x0][0x320] ;  /* 0x0000c80020207a20 */ /* 0x000fe20000410000 */
[----:B-----5:R-:W-:Y:S01]  /*c980*/  FMNMX.FTZ R100, R162, R100, !PT ;  /* 0x00000064a2647209 */ /* 0x020fe20007810000 */
[----:B------:R-:W-:Y:S01]  /*c990*/  FMUL.FTZ R36, R36, c[0x0][0x320] ;  /* 0x0000c80024247a20 */ /* 0x000fe20000410000 */
[----:B------:R-:W2:Y:S01]  /*c9a0*/  MUFU.TANH R172, R17 ;  /* 0x0000001100ac7308 */ /* 0x000ea20000002400 */
[----:B------:R-:W-:Y:S01]  /*c9b0*/  LDSM.16.MT88.4 R12, [R103+UR4+0x100] ;  /* 0x00010004670c783b */ /* 0x000fe20008004200 */
[----:B------:R-:W-:Y:S01]  /*c9c0*/  FMUL.FTZ R37, R37, c[0x0][0x320] ;  /* 0x0000c80025257a20 */ /* 0x000fe20000410000 */
[----:B------:R-:W-:Y:S01]  /*c9d0*/  FMNMX.FTZ R2, R165, R2, !PT ;  /* 0x00000002a5027209 */ /* 0x000fe20007810000 */
[----:B------:R-:W-:Y:S01]  /*c9e0*/  FMUL.FTZ R38, R38, c[0x0][0x320] ;  /* 0x0000c80026267a20 */ /* 0x000fe20000410000 */
[----:B------:R-:W-:Y:S01]  /*c9f0*/  FMNMX.FTZ R100, R163, R100, !PT ;  /* 0x00000064a3647209 */ /* 0x000fe20007810000 */
[----:B------:R-:W-:Y:S01]  /*ca00*/  FMUL.FTZ R39, R39, c[0x0][0x320] ;  /* 0x0000c80027277a20 */ /* 0x000fe20000410000 */
[----:B------:R-:W-:Y:S01]  /*ca10*/  FMNMX.FTZ R2, R173, R2, !PT ;  /* 0x00000002ad027209 */ /* 0x000fe20007810000 */
[C---:B-1----:R-:W-:Y:S02]  /*ca20*/  HMMA.16816.F32.BF16 R44, R224.reuse, R8, R44 ;  /* 0x00000008e02c723c */ /* 0x042fe4000004182c */
[----:B------:R-:W-:Y:S01]  /*ca30*/  MUFU.TANH R193, R28 ;  /* 0x0000001c00c17308 */ /* 0x000fe20000002400 */
[----:B------:R-:W-:Y:S01]  /*ca40*/  FMUL.FTZ R33, R33, c[0x0][0x320] ;  /* 0x0000c80021217a20 */ /* 0x000fe20000410000 */
[----:B------:R-:W-:Y:S01]  /*ca50*/  FMNMX.FTZ R100, R171, R100, !PT ;  /* 0x00000064ab647209 */ /* 0x000fe20007810000 */
[----:B------:R-:W-:Y:S01]  /*ca60*/  FMUL.FTZ R34, R34, c[0x0][0x320] ;  /* 0x0000c80022227a20 */ /* 0x000fe20000410000 */
[----:B------:R-:W-:Y:S01]  /*ca70*/  FMNMX.FTZ R2, R175, R2, !PT ;  /* 0x00000002af027209 */ /* 0x000fe20007810000 */
[----:B------:R-:W-:Y:S01]  /*ca80*/  FMUL.FTZ R35, R35, c[0x0][0x320] ;  /* 0x0000c80023237a20 */ /* 0x000fe20000410000 */
[----:B------:R-:W-:Y:S04]  /*ca90*/  HMMA.16816.F32.BF16 R48, R224, R10, R48 ;  /* 0x0000000ae030723c */ /* 0x000fe80000041830 */
[----:B------:R-:W1:Y:S01]  /*caa0*/  MUFU.TANH R180, R24 ;  /* 0x0000001800b47308 */ /* 0x000e620000002400 */
[----:B------:R-:W-:Y:S02]  /*cab0*/  FMUL.FTZ R42, R42, c[0x0][0x320] ;  /* 0x0000c8002a2a7a20 */ /* 0x000fe40000410000 */
[----:B------:R-:W-:Y:S01]  /*cac0*/  FMUL.FTZ R40, R40, c[0x0][0x320] ;  /* 0x0000c80028287a20 */ /* 0x000fe20000410000 */
[----:B--2---:R-:W-:Y:S01]  /*cad0*/  FMNMX.FTZ R100, R172, R100, !PT ;  /* 0x00000064ac647209 */ /* 0x004fe20007810000 */
[----:B------:R-:W-:Y:S03]  /*cae0*/  FMUL.FTZ R41, R41, c[0x0][0x320] ;  /* 0x0000c80029297a20 */ /* 0x000fe60000410000 */
[----:B------:R-:W-:Y:S01]  /*caf0*/  FMNMX.FTZ R100, R177, R100, !PT ;  /* 0x00000064b1647209 */ /* 0x000fe20007810000 */
[----:B------:R-:W-:Y:S01]  /*cb00*/  FMUL.FTZ R43, R43, c[0x0][0x320] ;  /* 0x0000c8002b2b7a20 */ /* 0x000fe20000410000 */
[----:B------:R-:W2:Y:S02]  /*cb10*/  MUFU.TANH R179, R25 ;  /* 0x0000001900b37308 */ /* 0x000ea40000002400 */
[----:B------:R-:W-:Y:S01]  /*cb20*/  FMNMX.FTZ R100, R178, R100, !PT ;  /* 0x00000064b2647209 */ /* 0x000fe20007810000 */
        /* <DEDUP_REMOVED lines=10> */
[----:B------:R-:W1:Y:S01]  /*cbd0*/  MUFU.TANH R241, R32 ;  /* 0x0000002000f17308 */ /* 0x000e620000002400 */
[----:B--2---:R-:W-:Y:S04]  /*cbe0*/  FMNMX.FTZ R100, R179, R100, !PT ;  /* 0x00000064b3647209 */ /* 0x004fe80007810000 */
[----:B------:R-:W-:Y:S05]  /*cbf0*/  FMNMX.FTZ R100, R193, R100, !PT ;  /* 0x00000064c1647209 */ /* 0x000fea0007810000 */
[----:B------:R-:W2:Y:S01]  /*cc00*/  MUFU.TANH R242, R33 ;  /* 0x0000002100f27308 */ /* 0x000ea20000002400 */
[----:B---3--:R-:W-:Y:S09]  /*cc10*/  FMNMX.FTZ R100, R194, R100, !PT ;  /* 0x00000064c2647209 */ /* 0x008ff20007810000 */
[----:B------:R-:W3:Y:S01]  /*cc20*/  MUFU.TANH R233, R36 ;  /* 0x0000002400e97308 */ /* 0x000ee20000002400 */
[----:B-1----:R-:W-:Y:S09]  /*cc30*/  FMNMX.FTZ R100, R241, R100, !PT ;  /* 0x00000064f1647209 */ /* 0x002ff20007810000 */
[----:B------:R-:W-:Y:S01]  /*cc40*/  MUFU.TANH R250, R48 ;  /* 0x0000003000fa7308 */ /* 0x000fe20000002400 */
[----:B--2---:R-:W-:Y:S09]  /*cc50*/  FMNMX.FTZ R100, R242, R100, !PT ;  /* 0x00000064f2647209 */ /* 0x004ff20007810000 */
[----:B------:R-:W1:Y:S01]  /*cc60*/  MUFU.TANH R251, R42 ;  /* 0x0000002a00fb7308 */ /* 0x000e620000002400 */
[----:B---3--:R-:W-:Y:S09]  /*cc70*/  FMNMX.FTZ R100, R233, R100, !PT ;  /* 0x00000064e9647209 */ /* 0x008ff20007810000 */
[----:B------:R-:W2:Y:S10]  /*cc80*/  MUFU.TANH R24, R37 ;  /* 0x0000002500187308 */ /* 0x000eb40000002400 */
[----:B------:R-:W3:Y:S01]  /*cc90*/  MUFU.TANH R245, R40 ;  /* 0x0000002800f57308 */ /* 0x000ee20000002400 */
[----:B-1----:R-:W-:Y:S09]  /*cca0*/  MOV R48, R251 ;  /* 0x000000fb00307202 */ /* 0x002ff20000000f00 */
        /* <DEDUP_REMOVED lines=9> */
[----:B---3--:R-:W-:Y:S04]  /*cd40*/  FMNMX.FTZ R100, R234, R100, !PT ;  /* 0x00000064ea647209 */ /* 0x008fe80007810000 */
[----:B------:R-:W-:Y:S05]  /*cd50*/  FMNMX.FTZ R100, R250, R100, !PT ;  /* 0x00000064fa647209 */ /* 0x000fea0007810000 */
        /* <DEDUP_REMOVED lines=31> */
[----:B------:R2:W-:Y:S01]  /*cf50*/  MUFU.EX2 R5, R4 ;  /* 0x0000000400057308 */ /* 0x0005e20000000800 */
[----:B---3--:R-:W-:Y:S09]  /*cf60*/  FMNMX.FTZ R2, R247, R2, !PT ;  /* 0x00000002f7027209 */ /* 0x008ff20007810000 */
[----:B------:R-:W3:Y:S01]  /*cf70*/  MUFU.TANH R230, R43 ;  /* 0x0000002b00e67308 */ /* 0x000ee20000002400 */
[----:B-1----:R-:W-:Y:S04]  /*cf80*/  FMNMX.FTZ R2, R246, R2, !PT ;  /* 0x00000002f6027209 */ /* 0x002fe80007810000 */
[----:B------:R-:W-:Y:S05]  /*cf90*/  FMNMX.FTZ R2, R48, R2, !PT ;  /* 0x0000000230027209 */ /* 0x000fea0007810000 */
[----:B------:R-:W1:Y:S01]  /*cfa0*/  MUFU.TANH R248, R46 ;  /* 0x0000002e00f87308 */ /* 0x000e620000002400 */
[--C-:B--2---:R-:W-:Y:S01]  /*cfb0*/  FFMA.FTZ R4, R167, c[0x0][0x2d0], -R160.reuse ;  /* 0x0000b400a7047a23 */ /* 0x104fe200000108a0 */
[----:B------:R-:W-:Y:S08]  /*cfc0*/  MOV R167, R16 ;  /* 0x0000001000a77202 */ /* 0x000ff00000000f00 */
[----:B------:R-:W2:Y:S01]  /*cfd0*/  MUFU.TANH R249, R47 ;  /* 0x0000002f00f97308 */ /* 0x000ea20000002400 */
[----:B---3--:R-:W-:Y:S09]  /*cfe0*/  FMNMX.FTZ R2, R230, R2, !PT ;  /* 0x00000002e6027209 */ /* 0x008ff20007810000 */
[----:B------:R-:W3:Y:S01]  /*cff0*/  MUFU.TANH R231, R50 ;  /* 0x0000003200e77308 */ /* 0x000ee20000002400 */
[----:B-1----:R-:W-:Y:S09]  /*d000*/  FMNMX.FTZ R2, R248, R2, !PT ;  /* 0x00000002f8027209 */ /* 0x002ff20007810000 */
[----:B------:R-:W1:Y:S01]  /*d010*/  MUFU.TANH R235, R51 ;  /* 0x0000003300eb7308 */ /* 0x000e620000002400 */
[----:B--2---:R-:W-:Y:S01]  /*d020*/  FMNMX.FTZ R2, R249, R2, !PT ;  /* 0x00000002f9027209 */ /* 0x004fe20007810000 */
[----:B------:R-:W-:Y:S08]  /*d030*/  LDSM.16.MT88.4 R44, [R103+UR4+0x3100] ;  /* 0x00310004672c783b */ /* 0x000ff00008004200 */
[----:B------:R2:W4:Y:S01]  /*d040*/  MUFU.EX2 R6, R4 ;  /* 0x0000000400067308 */ /* 0x0005220000000800 */
[----:B---3--:R-:W-:Y:S04]  /*d050*/  FMNMX.FTZ R2, R231, R2, !PT ;  /* 0x00000002e7027209 */ /* 0x008fe80007810000 */
[----:B-1----:R-:W-:Y:S05]  /*d060*/  FMNMX.FTZ R2, R235, R2, !PT ;  /* 0x00000002eb027209 */ /* 0x002fea0007810000 */
        /* <DEDUP_REMOVED lines=11> */
[----:B------:R1:W5:Y:S02]  /*d120*/  MUFU.EX2 R2, R0 ;  /* 0x0000000000027308 */ /* 0x0003640000000800 */
[C---:B------:R-:W-:Y:S04]  /*d130*/  FMUL.FTZ R161, R3.reuse, c[0x0][0x2d0] ;  /* 0x0000b40003a17a20 */ /* 0x040fe80000410000 */
[----:B--2---:R-:W-:Y:S01]  /*d140*/  FFMA.FTZ R4, R170, c[0x0][0x2d0], -R161 ;  /* 0x0000b400aa047a23 */ /* 0x004fe200000108a1 */
[----:B----4-:R-:W-:Y:S03]  /*d150*/  MOV R170, R6 ;  /* 0x0000000600aa7202 */ /* 0x010fe60000000f00 */
[----:B------:R2:W-:Y:S01]  /*d160*/  MUFU.EX2 R169, R4 ;  /* 0x0000000400a97308 */ /* 0x0005e20000000800 */
[----:B-1----:R-:W-:Y:S01]  /*d170*/  FADD.FTZ R0, -R3, R101 ;  /* 0x0000006503007221 */ /* 0x002fe20000010100 */
[----:B------:R-:W-:Y:S01]  /*d180*/  IADD3 R101, R236, UR4, RZ ;  /* 0x00000004ec657c10 */ /* 0x000fe2000fffe0ff */
[----:B-----5:R-:W-:Y:S02]  /*d190*/  FMUL.FTZ R8, R2, R108 ;  /* 0x0000006c02087220 */ /* 0x020fe40000410000 */
        /* <DEDUP_REMOVED lines=12> */
[----:B------:R4:W-:Y:S01]  /*d260*/  MUFU.EX2 R229, R4 ;  /* 0x0000000400e57308 */ /* 0x0009e20000000800 */
        /* <DEDUP_REMOVED lines=9> */
[----:B------:R-:W-:Y:S02]  /*d300*/  FMUL.FTZ R57, R2, R57 ;  /* 0x0000003902397220 */ /* 0x000fe40000410000 */
[----:B-1----:R-:W-:Y:S01]  /*d310*/  FMUL.FTZ R6, R0, R106 ;  /* 0x0000006a00067220 */ /* 0x002fe20000410000 */
[----:B------:R-:W-:Y:S01]  /*d320*/  F2FP.BF16.PACK_AB R106, R252, R166 ;  /* 0x000000a6fc6a723e */ /* 0x000fe200000010ff */
[C---:B------:R-:W-:Y:S02]  /*d330*/  FMUL.FTZ R7, R0.reuse, R107 ;  /* 0x0000006b00077220 */ /* 0x040fe40000410000 */
[C---:B------:R-:W-:Y:S02]  /*d340*/  FMUL.FTZ R10, R0.reuse, R110 ;  /* 0x0000006e000a7220 */ /* 0x040fe40000410000 */
[C---:B------:R-:W-:Y:S02]  /*d350*/  FMUL.FTZ R11, R0.reuse, R111 ;  /* 0x0000006f000b7220 */ /* 0x040fe40000410000 */
[----:B------:R-:W-:Y:S01]  /*d360*/  FMUL.FTZ R18, R0, R118 ;  /* 0x0000007600127220 */ /* 0x000fe20000410000 */
[----:B------:R-:W1:Y:S01]  /*d370*/  LDSM.16.MT88.4 R108, [R102+0x3100] ;  /* 0x00310000666c783b */ /* 0x000e620000004200 */
[--C-:B----4-:R-:W-:Y:S02]  /*d380*/  FFMA.FTZ R4, R164, c[0x0][0x2d0], -R161.reuse ;  /* 0x0000b400a4047a23 */ /* 0x110fe400000108a1 */
[C---:B------:R-:W-:Y:S02]  /*d390*/  FMUL.FTZ R19, R0.reuse, R119 ;  /* 0x0000007700137220 */ /* 0x040fe40000410000 */
[----:B------:R4:W5:Y:S01]  /*d3a0*/  MUFU.EX2 R5, R4 ;  /* 0x0000000400057308 */ /* 0x0009620000000800 */
[C---:B------:R-:W-:Y:S02]  /*d3b0*/  FMUL.FTZ R26, R0.reuse, R126 ;  /* 0x0000007e001a7220 */ /* 0x040fe40000410000 */
[C---:B------:R-:W-:Y:S01]  /*d3c0*/  FMUL.FTZ R27, R0.reuse, R127 ;  /* 0x0000007f001b7220 */ /* 0x040fe20000410000 */
[----:B------:R-:W-:Y:S01]  /*d3d0*/  LDSM.16.MT88.4 R116, [R101+0x3100] ;  /* 0x003100006574783b */ /* 0x000fe20000004200 */
[C---:B------:R-:W-:Y:S02]  /*d3e0*/  FMUL.FTZ R34, R0.reuse, R134 ;  /* 0x0000008600227220 */ /* 0x040fe40000410000 */
        /* <DEDUP_REMOVED lines=8> */
[----:B------:R-:W-:Y:S01]  /*d470*/  LDSM.16.MT88.4 R132, [R102+0x4100] ;  /* 0x004100006684783b */ /* 0x000fe20000004200 */
[C---:B------:R-:W-:Y:S02]  /*d480*/  FMUL.FTZ R54, R0.reuse, R54 ;  /* 0x0000003600367220 */ /* 0x040fe40000410000 */
[C---:B------:R-:W-:Y:S02]  /*d490*/  FMUL.FTZ R55, R0.reuse, R55 ;  /* 0x0000003700377220 */ /* 0x040fe40000410000 */
[C---:B------:R-:W-:Y:S02]  /*d4a0*/  FMUL.FTZ R58, R0.reuse, R58 ;  /* 0x0000003a003a7220 */ /* 0x040fe40000410000 */
[----:B------:R-:W-:Y:S02]  /*d4b0*/  FMUL.FTZ R59, R0, R59 ;  /* 0x0000003b003b7220 */ /* 0x000fe40000410000 */
[--C-:B----4-:R-:W-:Y:S01]  /*d4c0*/  FFMA.FTZ R4, R165, c[0x0][0x2d0], -R161.reuse ;  /* 0x0000b400a5047a23 */ /* 0x110fe200000108a1 */
[----:B-----5:R-:W-:Y:S01]  /*d4d0*/  MOV R165, R5 ;  /* 0x0000000500a57202 */ /* 0x020fe20000000f00 */
[C---:B------:R-:W-:Y:S01]  /*d4e0*/  FMUL.FTZ R5, R2.reuse, R105 ;  /* 0x0000006902057220 */ /* 0x040fe20000410000 */
[----:B------:R-:W-:Y:S01]  /*d4f0*/  F2FP.BF16.PACK_AB R105, R229, R169 ;  /* 0x000000a9e569723e */ /* 0x000fe200000010ff */
        /* <DEDUP_REMOVED lines=19> */
[C---:B------:R-:W-:Y:S05]  /*d630*/  HMMA.16816.F32.BF16 R4, R104.reuse, R12, R4 ;  /* 0x0000000c6804723c */ /* 0x040fea0000041804 */
[----:B------:R-:W-:Y:S02]  /*d640*/  FMUL.FTZ R75, R0, R75 ;  /* 0x0000004b004b7220 */ /* 0x000fe40000410000 */
[C---:B------:R-:W-:Y:S01]  /*d650*/  FMUL.FTZ R12, R2.reuse, R112 ;  /* 0x00000070020c7220 */ /* 0x040fe20000410000 */
[C---:B------:R-:W-:Y:S04]  /*d660*/  HMMA.16816.F32.BF16 R8, R104.reuse, R14, R8 ;  /* 0x0000000e6808723c */ /* 0x040fe80000041808 */
[C---:B------:R-:W-:Y:S02]  /*d670*/  FMUL.FTZ R13, R2.reuse, R113 ;  /* 0x00000071020d7220 */ /* 0x040fe40000410000 */
[----:B------:R-:W-:Y:S02]  /*d680*/  FMUL.FTZ R76, R2, R76 ;  /* 0x0000004c024c7220 */ /* 0x000fe40000410000 */
[C---:B------:R-:W-:Y:S04]  /*d690*/  FMUL.FTZ R14, R0.reuse, R114 ;  /* 0x00000072000e7220 */ /* 0x040fe80000410000 */
[----:B------:R-:W-:Y:S02]  /*d6a0*/  FMUL.FTZ R15, R0, R115 ;  /* 0x00000073000f7220 */ /* 0x000fe40000410000 */
[----:B------:R-:W4:Y:S01]  /*d6b0*/  LDSM.16.MT88.4 R112, [R236+UR4+0x3100] ;  /* 0x00310004ec70783b */ /* 0x000f220008004200 */
[----:B------:R-:W-:Y:S02]  /*d6c0*/  FMUL.FTZ R77, R2, R77 ;  /* 0x0000004d024d7220 */ /* 0x000fe40000410000 */
[C---:B------:R-:W-:Y:S02]  /*d6d0*/  FMUL.FTZ R78, R0.reuse, R78 ;  /* 0x0000004e004e7220 */ /* 0x040fe40000410000 */
[C---:B---3--:R-:W-:Y:S03]  /*d6e0*/  HMMA.16816.F32.BF16 R12, R104.reuse, R20, R12 ;  /* 0x00000014680c723c */ /* 0x048fe6000004180c */
        /* <DEDUP_REMOVED lines=9> */
[----:B------:R-:W-:Y:S02]  /*d780*/  LDSM.16.MT88.4 R124, [R236+UR4+0x900] ;  /* 0x00090004ec7c783b */ /* 0x000fe40008004200 */
        /* <DEDUP_REMOVED lines=16> */
[C---:B--2---:R-:W-:Y:S03]  /*d890*/  HMMA.16816.F32.BF16 R28, R104.reuse, R36, R28 ;  /* 0x00000024681c723c */ /* 0x044fe6000004181c */
        /* <DEDUP_REMOVED lines=37> */
[C---:B----4-:R-:W-:Y:S07]  /*daf0*/  HMMA.16816.F32.BF16 R52, R104.reuse, R112, R52 ;  /* 0x000000706834723c */ /* 0x050fee0000041834 */
        /* <DEDUP_REMOVED lines=10> */
[----:B--2---:R-:W1:Y:S06]  /*dba0*/  LDSM.16.MT88.4 R112, [R102+0x6100] ;  /* 0x006100006670783b */ /* 0x004e6c0000004200 */
[--C-:B------:R-:W-:Y:S01]  /*dbb0*/  FFMA.FTZ R108, R172, c[0x0][0x2d0], -R160.reuse ;  /* 0x0000b400ac6c7a23 */ /* 0x100fe200000108a0 */
[C---:B------:R-:W-:Y:S03]  /*dbc0*/  HMMA.16816.F32.BF16 R72, R104.reuse, R110, R72 ;  /* 0x0000006e6848723c */ /* 0x040fe60000041848 */
[----:B------:R2:W-:Y:S01]  /*dbd0*/  MUFU.EX2 R249, R108 ;  /* 0x0000006c00f97308 */ /* 0x0005e20000000800 */
[----:B------:R-:W-:Y:S01]  /*dbe0*/  MOV R172, R242 ;  /* 0x000000f200ac7202 */ /* 0x000fe20000000f00 */
[--C-:B---3--:R-:W-:Y:S01]  /*dbf0*/  FFMA.FTZ R116, R171, c[0x0][0x2d0], -R160.reuse ;  /* 0x0000b400ab747a23 */ /* 0x108fe200000108a0 */
[----:B------:R-:W-:Y:S07]  /*dc00*/  MOV R171, R243 ;  /* 0x000000f300ab7202 */ /* 0x000fee0000000f00 */
[----:B------:R3:W5:Y:S01]  /*dc10*/  MUFU.EX2 R250, R116 ;  /* 0x0000007400fa7308 */ /* 0x0007620000000800 */
[--C-:B--2---:R-:W-:Y:S01]  /*dc20*/  FFMA.FTZ R108, R173, c[0x0][0x2d0], -R161.reuse ;  /* 0x0000b400ad6c7a23 */ /* 0x104fe200000108a1 */
[----:B------:R-:W-:Y:S08]  /*dc30*/  MOV R173, R241 ;  /* 0x000000f100ad7202 */ /* 0x000ff00000000f00 */
        /* <DEDUP_REMOVED lines=19> */
[----:B-1----:R-:W1:Y:S02]  /*dd70*/  LDSM.16.MT88.4 R116, [R101+0x900] ;  /* 0x000900006574783b */ /* 0x002e640000004200 */
        /* <DEDUP_REMOVED lines=10> */
[----:B------:R-:W-:Y:S07]  /*de20*/  LDSM.16.MT88.4 R124, [R236+UR4+0x1100] ;  /* 0x00110004ec7c783b */ /* 0x000fee0008004200 */
        /* <DEDUP_REMOVED lines=8> */
[----:B-1----:R-:W1:Y:S06]  /*deb0*/  LDSM.16.MT88.4 R116, [R103+UR4+0x6900] ;  /* 0x006900046774783b */ /* 0x002e6c0008004200 */
[--C-:B------:R-:W-:Y:S01]  /*dec0*/  FFMA.FTZ R108, R178, c[0x0][0x2d0], -R160.reuse ;  /* 0x0000b400b26c7a23 */ /* 0x100fe200000108a0 */
[C---:B------:R-:W-:Y:S03]  /*ded0*/  HMMA.16816.F32.BF16 R48, R104.reuse, R110, R48 ;  /* 0x0000006e6830723c */ /* 0x040fe60000041830 */
[----:B------:R4:W5:Y:S05]  /*dee0*/  MUFU.EX2 R244, R108 ;  /* 0x0000006c00f47308 */ /* 0x00096a0000000800 */
[C---:B--2---:R-:W-:Y:S07]  /*def0*/  HMMA.16816.F32.BF16 R52, R104.reuse, R112, R52 ;  /* 0x000000706834723c */ /* 0x044fee0000041834 */
[--C-:B------:R-:W-:Y:S01]  /*df00*/  FFMA.FTZ R112, R180, c[0x0][0x2d0], -R160.reuse ;  /* 0x0000b400b4707a23 */ /* 0x100fe200000108a0 */
[C---:B------:R-:W-:Y:S03]  /*df10*/  HMMA.16816.F32.BF16 R56, R104.reuse, R114, R56 ;  /* 0x000000726838723c */ /* 0x040fe60000041838 */
[----:B------:R2:W-:Y:S05]  /*df20*/  MUFU.EX2 R243, R112 ;  /* 0x0000007000f37308 */ /* 0x0005ea0000000800 */
        /* <DEDUP_REMOVED lines=10> */
[----:B------:R2:W2:Y:S01]  /*dfd0*/  MUFU.EX2 R235, R116 ;  /* 0x0000007400eb7308 */ /* 0x0004a20000000800 */
[----:B----4-:R-:W-:Y:S01]  /*dfe0*/  LDSM.16.MT88.4 R120, [R101+0x6900] ;  /* 0x006900006578783b */ /* 0x010fe20000004200 */
[C---:B---3--:R-:W-:Y:S07]  /*dff0*/  HMMA.16816.F32.BF16 R76, R104.reuse, R108, R76 ;  /* 0x0000006c684c723c */ /* 0x048fee000004184c */
[----:B-1----:R-:W1:Y:S01]  /*e000*/  LDSM.16.MT88.4 R112, [R236+UR4+0x6900] ;  /* 0x00690004ec70783b */ /* 0x002e620008004200 */
[--C-:B------:R-:W-:Y:S01]  /*e010*/  FFMA.FTZ R108, R192, c[0x0][0x2d0], -R161.reuse ;  /* 0x0000b400c06c7a23 */ /* 0x100fe200000108a1 */
[C---:B------:R-:W-:Y:S03]  /*e020*/  HMMA.16816.F32.BF16 R80, R104.reuse, R110, R80 ;  /* 0x0000006e6850723c */ /* 0x040fe60000041850 */
[----:B------:R3:W-:Y:S01]  /*e030*/  MUFU.EX2 R232, R108 ;  /* 0x0000006c00e87308 */ /* 0x0007e20000000800 */
[--C-:B--2---:R-:W-:Y:S09]  /*e040*/  FFMA.FTZ R116, R182, c[0x0][0x2d0], -R161.reuse ;  /* 0x0000b400b6747a23 */ /* 0x104ff200000108a1 */
[----:B------:R2:W4:Y:S01]  /*e050*/  MUFU.EX2 R234, R116 ;  /* 0x0000007400ea7308 */ /* 0x0005220000000800 */
[----:B---3--:R-:W-:Y:S08]  /*e060*/  LDSM.16.MT88.4 R108, [R102+0x1100] ;  /* 0x00110000666c783b */ /* 0x008ff00000004200 */
[----:B--2---:R-:W2:Y:S01]  /*e070*/  LDSM.16.MT88.4 R116, [R103+UR4+0x1100] ;  /* 0x001100046774783b */ /* 0x004ea20008004200 */
[C---:B-1----:R-:W-:Y:S08]  /*e080*/  HMMA.16816.F32.BF16 R84, R104.reuse, R112, R84 ;  /* 0x000000706854723c */ /* 0x042ff00000041854 */
[C---:B------:R-:W-:Y:S01]  /*e090*/  HMMA.16816.F32.BF16 R88, R104.reuse, R114, R88 ;  /* 0x000000726858723c */ /* 0x040fe20000041858 */
[----:B------:R-:W1:Y:S07]  /*e0a0*/  LDSM.16.MT88.4 R112, [R103+UR4+0x4100] ;  /* 0x004100046770783b */ /* 0x000e6e0008004200 */
[C---:B------:R-:W-:Y:S08]  /*e0b0*/  HMMA.16816.F32.BF16 R92, R104.reuse, R120, R92 ;  /* 0x00000078685c723c */ /* 0x040ff0000004185c */
[----:B------:R-:W-:Y:S01]  /*e0c0*/  HMMA.16816.F32.BF16 R96, R104, R122, R96 ;  /* 0x0000007a6860723c */ /* 0x000fe20000041860 */
[----:B------:R-:W3:Y:S06]  /*e0d0*/  LDSM.16.MT88.4 R120, [R236+UR4+0x4100] ;  /* 0x00410004ec78783b */ /* 0x000eec0008004200 */
[----:B-----5:R-:W-:Y:S02]  /*e0e0*/  F2FP.BF16.PACK_AB R104, R244, R242 ;  /* 0x000000f2f468723e */ /* 0x020fe400000010ff */
        /* <DEDUP_REMOVED lines=11> */
[----:B------:R-:W-:Y:S07]  /*e1a0*/  LDSM.16.MT88.4 R124, [R102+0x1900] ;  /* 0x00190000667c783b */ /* 0x000fee0000004200 */
        /* <DEDUP_REMOVED lines=8> */
[----:B-----5:R-:W-:Y:S07]  /*e230*/  LDSM.16.MT88.4 R128, [R101+0x1900] ;  /* 0x001900006580783b */ /* 0x020fee0000004200 */
[C---:B------:R-:W-:Y:S01]  /*e240*/  HMMA.16816.F32.BF16 R48, R104.reuse, R134, R48 ;  /* 0x000000866830723c */ /* 0x040fe20000041830 */
[----:B------:R-:W-:Y:S07]  /*e250*/  LDSM.16.MT88.4 R132, [R102+0x5100] ;  /* 0x005100006684783b */ /* 0x000fee0000004200 */
[C---:B---3--:R-:W-:Y:S07]  /*e260*/  HMMA.16816.F32.BF16 R52, R104.reuse, R120, R52 ;  /* 0x000000786834723c */ /* 0x048fee0000041834 */
[--C-:B------:R-:W-:Y:S01]  /*e270*/  FFMA.FTZ R120, R193, c[0x0][0x2d0], -R160.reuse ;  /* 0x0000b400c1787a23 */ /* 0x100fe200000108a0 */
[C---:B------:R-:W-:Y:S03]  /*e280*/  HMMA.16816.F32.BF16 R56, R104.reuse, R122, R56 ;  /* 0x0000007a6838723c */ /* 0x040fe60000041838 */
        /* <DEDUP_REMOVED lines=12> */
[----:B--2---:R-:W2:Y:S04]  /*e350*/  LDSM.16.MT88.4 R116, [R236+UR4+0x7100] ;  /* 0x00710004ec74783b */ /* 0x004ea80008004200 */
[C---:B------:R-:W-:Y:S04]  /*e360*/  HMMA.16816.F32.BF16 R80, R104.reuse, R114, R80 ;  /* 0x000000726850723c */ /* 0x040fe80000041850 */
[----:B------:R-:W-:Y:S01]  /*e370*/  LDSM.16.MT88.4 R112, [R236+UR4+0x1900] ;  /* 0x00190004ec70783b */ /* 0x000fe20008004200 */
[--C-:B---3--:R-:W-:Y:S04]  /*e380*/  FFMA.FTZ R120, R228, c[0x0][0x2d0], -R161.reuse ;  /* 0x0000b400e4787a23 */ /* 0x108fe800000108a1 */
[----:B------:R3:W5:Y:S03]  /*e390*/  MUFU.EX2 R228, R120 ;  /* 0x0000007800e47308 */ /* 0x0007660000000800 */
[--C-:B-1----:R-:W-:Y:S07]  /*e3a0*/  FFMA.FTZ R108, R172, c[0x0][0x2d0], -R160.reuse ;  /* 0x0000b400ac6c7a23 */ /* 0x102fee00000108a0 */
[----:B------:R1:W1:Y:S01]  /*e3b0*/  MUFU.EX2 R194, R108 ;  /* 0x0000006c00c27308 */ /* 0x0002620000000800 */
[C---:B--2---:R-:W-:Y:S01]  /*e3c0*/  HMMA.16816.F32.BF16 R84, R104.reuse, R116, R84 ;  /* 0x000000746854723c */ /* 0x044fe20000041854 */
[----:B---3--:R-:W2:Y:S07]  /*e3d0*/  LDSM.16.MT88.4 R120, [R101+0x7100] ;  /* 0x007100006578783b */ /* 0x008eae0000004200 */
[C---:B------:R-:W-:Y:S01]  /*e3e0*/  HMMA.16816.F32.BF16 R88, R104.reuse, R118, R88 ;  /* 0x000000766858723c */ /* 0x040fe20000041858 */
[----:B------:R-:W-:Y:S03]  /*e3f0*/  LDSM.16.MT88.4 R116, [R103+UR4+0x4900] ;  /* 0x004900046774783b */ /* 0x000fe60008004200 */
[--C-:B-1----:R-:W-:Y:S04]  /*e400*/  FFMA.FTZ R108, R171, c[0x0][0x2d0], -R161.reuse ;  /* 0x0000b400ab6c7a23 */ /* 0x102fe800000108a1 */
[----:B------:R1:W3:Y:S02]  /*e410*/  MUFU.EX2 R193, R108 ;  /* 0x0000006c00c17308 */ /* 0x0002e40000000800 */
[----:B-1----:R-:W1:Y:S01]  /*e420*/  LDSM.16.MT88.4 R108, [R103+UR4+0x1900] ;  /* 0x00190004676c783b */ /* 0x002e620008004200 */
[C---:B--2---:R-:W-:Y:S08]  /*e430*/  HMMA.16816.F32.BF16 R92, R104.reuse, R120, R92 ;  /* 0x00000078685c723c */ /* 0x044ff0000004185c */
[----:B------:R-:W-:Y:S01]  /*e440*/  HMMA.16816.F32.BF16 R96, R104, R122, R96 ;  /* 0x0000007a6860723c */ /* 0x000fe20000041860 */
[----:B------:R-:W2:Y:S06]  /*e450*/  LDSM.16.MT88.4 R120, [R102+0x4900] ;  /* 0x004900006678783b */ /* 0x000eac0000004200 */
[----:B----4-:R-:W-:Y:S02]  /*e460*/  F2FP.BF16.PACK_AB R104, R230, R231 ;  /* 0x000000e7e668723e */ /* 0x010fe400000010ff */
[----:B-----5:R-:W-:Y:S03]  /*e470*/  F2FP.BF16.PACK_AB R105, R228, R229 ;  /* 0x000000e5e469723e */ /* 0x020fe600000010ff */
[----:B------:R-:W-:Y:S02]  /*e480*/  F2FP.BF16.PACK_AB R106, R194, R195 ;  /* 0x000000c3c26a723e */ /* 0x000fe400000010ff */
[----:B---3--:R-:W-:Y:S07]  /*e490*/  F2FP.BF16.PACK_AB R107, R192, R193 ;  /* 0x000000c1c06b723e */ /* 0x008fee00000010ff */
[C---:B-1----:R-:W-:Y:S08]  /*e4a0*/  HMMA.16816.F32.BF16 R4, R104.reuse, R108, R4 ;  /* 0x0000006c6804723c */ /* 0x042ff00000041804 */
[C---:B------:R-:W-:Y:S01]  /*e4b0*/  HMMA.16816.F32.BF16 R8, R104.reuse, R110, R8 ;  /* 0x0000006e6808723c */ /* 0x040fe20000041808 */
[----:B------:R-:W1:Y:S07]  /*e4c0*/  LDSM.16.MT88.4 R108, [R236+UR4+0x4900] ;  /* 0x00490004ec6c783b */ /* 0x000e6e0008004200 */
[C---:B------:R-:W-:Y:S08]  /*e4d0*/  HMMA.16816.F32.BF16 R12, R104.reuse, R124, R12 ;  /* 0x0000007c680c723c */ /* 0x040ff0000004180c */
[C---:B------:R-:W-:Y:S01]  /*e4e0*/  HMMA.16816.F32.BF16 R16, R104.reuse, R126, R16 ;  /* 0x0000007e6810723c */ /* 0x040fe20000041810 */
[----:B------:R-:W-:Y:S07]  /*e4f0*/  LDSM.16.MT88.4 R124, [R236+UR4+0x2100] ;  /* 0x00210004ec7c783b */ /* 0x000fee0008004200 */
[C---:B------:R-:W-:Y:S08]  /*e500*/  HMMA.16816.F32.BF16 R20, R104.reuse, R112, R20 ;  /* 0x000000706814723c */ /* 0x040ff00000041814 */
[C---:B------:R-:W-:Y:S01]  /*e510*/  HMMA.16816.F32.BF16 R24, R104.reuse, R114, R24 ;  /* 0x000000726818723c */ /* 0x040fe20000041818 */
[----:B------:R-:W3:Y:S07]  /*e520*/  LDSM.16.MT88.4 R112, [R101+0x4900] ;  /* 0x004900006570783b */ /* 0x000eee0000004200 */
[C---:B------:R-:W-:Y:S08]  /*e530*/  HMMA.16816.F32.BF16 R28, R104.reuse, R128, R28 ;  /* 0x00000080681c723c */ /* 0x040ff0000004181c */
[C---:B------:R-:W-:Y:S01]  /*e540*/  HMMA.16816.F32.BF16 R32, R104.reuse, R130, R32 ;  /* 0x000000826820723c */ /* 0x040fe20000041820 */
[----:B------:R-:W-:Y:S07]  /*e550*/  LDSM.16.MT88.4 R128, [R101+0x2100] ;  /* 0x002100006580783b */ /* 0x000fee0000004200 */
        /* <DEDUP_REMOVED lines=8> */
[C---:B-1----:R-:W-:Y:S01]  /*e5e0*/  HMMA.16816.F32.BF16 R52, R104.reuse, R108, R52 ;  /* 0x0000006c6834723c */ /* 0x042fe20000041834 */
[----:B----4-:R-:W1:Y:S06]  /*e5f0*/  LDSM.16.MT88.4 R116, [R103+UR4+0x7900] ;  /* 0x007900046774783b */ /* 0x010e6c0008004200 */
[--C-:B------:R-:W-:Y:S01]  /*e600*/  FFMA.FTZ R108, R150, c[0x0][0x2d0], -R161.reuse ;  /* 0x0000b400966c7a23 */ /* 0x100fe200000108a1 */
[C---:B------:R-:W-:Y:S03]  /*e610*/  HMMA.16816.F32.BF16 R56, R104.reuse, R110, R56 ;  /* 0x0000006e6838723c */ /* 0x040fe60000041838 */
[----:B------:R4:W-:Y:S05]  /*e620*/  MUFU.EX2 R181, R108 ;  /* 0x0000006c00b57308 */ /* 0x0009ea0000000800 */
[C---:B---3--:R-:W-:Y:S01]  /*e630*/  HMMA.16816.F32.BF16 R60, R104.reuse, R112, R60 ;  /* 0x00000070683c723c */ /* 0x048fe2000004183c */
[----:B--2---:R-:W2:Y:S06]  /*e640*/  LDSM.16.MT88.4 R120, [R102+0x7900] ;  /* 0x007900006678783b */ /* 0x004eac0000004200 */
[--C-:B------:R-:W-:Y:S01]  /*e650*/  FFMA.FTZ R112, R148, c[0x0][0x2d0], -R160.reuse ;  /* 0x0000b40094707a23 */ /* 0x100fe200000108a0 */
[C---:B------:R-:W-:Y:S03]  /*e660*/  HMMA.16816.F32.BF16 R64, R104.reuse, R114, R64 ;  /* 0x000000726840723c */ /* 0x040fe60000041840 */
[----:B------:R3:W-:Y:S01]  /*e670*/  MUFU.EX2 R179, R112 ;  /* 0x0000007000b37308 */ /* 0x0007e20000000800 */
[--C-:B----4-:R-:W-:Y:S02]  /*e680*/  FFMA.FTZ R108, R149, c[0x0][0x2d0], -R161.reuse ;  /* 0x0000b400956c7a23 */ /* 0x110fe400000108a1 */
[----:B------:R-:W-:Y:S07]  /*e690*/  LDSM.16.MT88.4 R148, [R102+0x5900] ;  /* 0x005900006694783b */ /* 0x000fee0000004200 */
[----:B------:R4:W4:Y:S01]  /*e6a0*/  MUFU.EX2 R180, R108 ;  /* 0x0000006c00b47308 */ /* 0x0009220000000800 */
[C---:B-1----:R-:W-:Y:S07]  /*e6b0*/  HMMA.16816.F32.BF16 R68, R104.reuse, R116, R68 ;  /* 0x000000746844723c */ /* 0x042fee0000041844 */
[--C-:B------:R-:W-:Y:S01]  /*e6c0*/  FFMA.FTZ R116, R147, c[0x0][0x2d0], -R160.reuse ;  /* 0x0000b40093747a23 */ /* 0x100fe200000108a0 */
[C---:B------:R-:W-:Y:S01]  /*e6d0*/  HMMA.16816.F32.BF16 R72, R104.reuse, R118, R72 ;  /* 0x000000766848723c */ /* 0x040fe20000041848 */
[----:B---3--:R-:W-:Y:S02]  /*e6e0*/  LDSM.16.MT88.4 R112, [R101+0x7900] ;  /* 0x007900006570783b */ /* 0x008fe40000004200 */
[----:B------:R1:W3:Y:S01]  /*e6f0*/  MUFU.EX2 R178, R116 ;  /* 0x0000007400b27308 */ /* 0x0002e20000000800 */
[----:B------:R-:W-:Y:S04]  /*e700*/  MOV R147, R170 ;  /* 0x000000aa00937202 */ /* 0x000fe80000000f00 */
[C---:B--2---:R-:W-:Y:S01]  /*e710*/  HMMA.16816.F32.BF16 R76, R104.reuse, R120, R76 ;  /* 0x00000078684c723c */ /* 0x044fe2000004184c */
[----:B----4-:R-:W2:Y:S06]  /*e720*/  LDSM.16.MT88.4 R108, [R236+UR4+0x7900] ;  /* 0x00790004ec6c783b */ /* 0x010eac0008004200 */
[--C-:B------:R-:W-:Y:S01]  /*e730*/  FFMA.FTZ R120, R145, c[0x0][0x2d0], -R161.reuse ;  /* 0x0000b40091787a23 */ /* 0x100fe200000108a1 */
[C---:B------:R-:W-:Y:S03]  /*e740*/  HMMA.16816.F32.BF16 R80, R104.reuse, R122, R80 ;  /* 0x0000007a6850723c */ /* 0x040fe60000041850 */
[----:B------:R4:W-:Y:S01]  /*e750*/  MUFU.EX2 R176, R120 ;  /* 0x0000007800b07308 */ /* 0x0009e20000000800 */
[----:B------:R-:W-:Y:S02]  /*e760*/  MOV R145, R138 ;  /* 0x0000008a00917202 */ /* 0x000fe40000000f00 */
[----:B------:R-:W-:Y:S01]  /*e770*/  MOV R138, R169 ;  /* 0x000000a9008a7202 */ /* 0x000fe20000000f00 */
[--C-:B-1----:R-:W-:Y:S01]  /*e780*/  FFMA.FTZ R116, R146, c[0x0][0x2d0], -R161.reuse ;  /* 0x0000b40092747a23 */ /* 0x102fe200000108a1 */
[----:B------:R-:W-:Y:S04]  /*e790*/  MOV R146, R137 ;  /* 0x0000008900927202 */ /* 0x000fe80000000f00 */
[----:B------:R-:W-:Y:S01]  /*e7a0*/  MOV R137, R166 ;  /* 0x000000a600897202 */ /* 0x000fe20000000f00 */
[----:B------:R1:W1:Y:S01]  /*e7b0*/  MUFU.EX2 R177, R116 ;  /* 0x0000007400b17308 */ /* 0x0002620000000800 */
[----:B----4-:R-:W-:Y:S01]  /*e7c0*/  LDSM.16.MT88.4 R120, [R102+0x2100] ;  /* 0x002100006678783b */ /* 0x010fe20000004200 */
[C---:B--2---:R-:W-:Y:S07]  /*e7d0*/  HMMA.16816.F32.BF16 R84, R104.reuse, R108, R84 ;  /* 0x0000006c6854723c */ /* 0x044fee0000041854 */
[----:B-1----:R-:W1:Y:S01]  /*e7e0*/  LDSM.16.MT88.4 R116, [R103+UR4+0x2100] ;  /* 0x002100046774783b */ /* 0x002e620008004200 */
[C---:B------:R-:W-:Y:S07]  /*e7f0*/  HMMA.16816.F32.BF16 R88, R104.reuse, R110, R88 ;  /* 0x0000006e6858723c */ /* 0x040fee0000041858 */
[----:B------:R-:W2:Y:S01]  /*e800*/  LDSM.16.MT88.4 R108, [R103+UR4+0x5100] ;  /* 0x00510004676c783b */ /* 0x000ea20008004200 */
[C---:B------:R-:W-:Y:S08]  /*e810*/  HMMA.16816.F32.BF16 R92, R104.reuse, R112, R92 ;  /* 0x00000070685c723c */ /* 0x040ff0000004185c */
[----:B------:R-:W-:Y:S01]  /*e820*/  HMMA.16816.F32.BF16 R96, R104, R114, R96 ;  /* 0x000000726860723c */ /* 0x000fe20000041860 */
[----:B------:R-:W4:Y:S06]  /*e830*/  LDSM.16.MT88.4 R112, [R236+UR4+0x5100] ;  /* 0x00510004ec70783b */ /* 0x000f2c0008004200 */
[----:B-----5:R-:W-:Y:S02]  /*e840*/  F2FP.BF16.PACK_AB R104, R182, R183 ;  /* 0x000000b7b668723e */ /* 0x020fe400000010ff */
[----:B------:R-:W-:Y:S03]  /*e850*/  F2FP.BF16.PACK_AB R105, R180, R181 ;  /* 0x000000b5b469723e */ /* 0x000fe600000010ff */
[----:B---3--:R-:W-:Y:S02]  /*e860*/  F2FP.BF16.PACK_AB R106, R178, R179 ;  /* 0x000000b3b26a723e */ /* 0x008fe400000010ff */
[----:B------:R-:W-:Y:S07]  /*e870*/  F2FP.BF16.PACK_AB R107, R176, R177 ;  /* 0x000000b1b06b723e */ /* 0x000fee00000010ff */
[C---:B-1----:R-:W-:Y:S08]  /*e880*/  HMMA.16816.F32.BF16 R4, R104.reuse, R116, R4 ;  /* 0x000000746804723c */ /* 0x042ff00000041804 */
[C---:B------:R-:W-:Y:S01]  /*e890*/  HMMA.16816.F32.BF16 R8, R104.reuse, R118, R8 ;  /* 0x000000766808723c */ /* 0x040fe20000041808 */
[----:B------:R-:W1:Y:S07]  /*e8a0*/  LDSM.16.MT88.4 R116, [R101+0x5100] ;  /* 0x005100006574783b */ /* 0x000e6e0000004200 */
[C---:B------:R-:W-:Y:S08]  /*e8b0*/  HMMA.16816.F32.BF16 R12, R104.reuse, R120, R12 ;  /* 0x00000078680c723c */ /* 0x040ff0000004180c */
[C---:B------:R-:W-:Y:S01]  /*e8c0*/  HMMA.16816.F32.BF16 R16, R104.reuse, R122, R16 ;  /* 0x0000007a6810723c */ /* 0x040fe20000041810 */
[----:B------:R-:W3:Y:S07]  /*e8d0*/  LDSM.16.MT88.4 R120, [R103+UR4+0x8100] ;  /* 0x008100046778783b */ /* 0x000eee0008004200 */
        /* <DEDUP_REMOVED lines=9> */
[C---:B------:R-:W-:Y:S08]  /*e970*/  HMMA.16816.F32.BF16 R44, R104.reuse, R132, R44 ;  /* 0x00000084682c723c */ /* 0x040ff0000004182c */
[C---:B------:R-:W-:Y:S01]  /*e980*/  HMMA.16816.F32.BF16 R48, R104.reuse, R134, R48 ;  /* 0x000000866830723c */ /* 0x040fe20000041830 */
[----:B------:R-:W-:Y:S07]  /*e990*/  LDSM.16.MT88.4 R132, [R101+0x2900] ;  /* 0x002900006584783b */ /* 0x000fee0000004200 */
[C---:B----4-:R-:W-:Y:S07]  /*e9a0*/  HMMA.16816.F32.BF16 R52, R104.reuse, R112, R52 ;  /* 0x000000706834723c */ /* 0x050fee0000041834 */
[--C-:B------:R-:W-:Y:S01]  /*e9b0*/  FFMA.FTZ R112, R144, c[0x0][0x2d0], -R160.reuse ;  /* 0x0000b40090707a23 */ /* 0x100fe200000108a0 */
[C---:B------:R-:W-:Y:S03]  /*e9c0*/  HMMA.16816.F32.BF16 R56, R104.reuse, R114, R56 ;  /* 0x000000726838723c */ /* 0x040fe60000041838 */
[----:B------:R4:W-:Y:S01]  /*e9d0*/  MUFU.EX2 R175, R112 ;  /* 0x0000007000af7308 */ /* 0x0009e20000000800 */
[----:B------:R-:W-:Y:S04]  /*e9e0*/  MOV R144, R165 ;  /* 0x000000a500907202 */ /* 0x000fe80000000f00 */
[C---:B-1----:R-:W-:Y:S07]  /*e9f0*/  HMMA.16816.F32.BF16 R60, R104.reuse, R116, R60 ;  /* 0x00000074683c723c */ /* 0x042fee000004183c */
[--C-:B------:R-:W-:Y:S01]  /*ea00*/  FFMA.FTZ R116, R141, c[0x0][0x2d0], -R161.reuse ;  /* 0x0000b4008d747a23 */ /* 0x100fe200000108a1 */
[C---:B------:R-:W-:Y:S03]  /*ea10*/  HMMA.16816.F32.BF16 R64, R104.reuse, R118, R64 ;  /* 0x000000766840723c */ /* 0x040fe60000041840 */
[----:B------:R1:W-:Y:S05]  /*ea20*/  MUFU.EX2 R172, R116 ;  /* 0x0000007400ac7308 */ /* 0x0003ea0000000800 */
[C---:B---3--:R-:W-:Y:S04]  /*ea30*/  HMMA.16816.F32.BF16 R68, R104.reuse, R120, R68 ;  /* 0x000000786844723c */ /* 0x048fe80000041844 */
[--C-:B----4-:R-:W-:Y:S03]  /*ea40*/  FFMA.FTZ R112, R143, c[0x0][0x2d0], -R160.reuse ;  /* 0x0000b4008f707a23 */ /* 0x110fe600000108a0 */
[--C-:B------:R-:W-:Y:S01]  /*ea50*/  FFMA.FTZ R120, R140, c[0x0][0x2d0], -R160.reuse ;  /* 0x0000b4008c787a23 */ /* 0x100fe200000108a0 */
[C---:B------:R-:W-:Y:S01]  /*ea60*/  HMMA.16816.F32.BF16 R72, R104.reuse, R122, R72 ;  /* 0x0000007a6848723c */ /* 0x040fe20000041848 */
[----:B------:R3:W4:Y:S07]  /*ea70*/  MUFU.EX2 R174, R112 ;  /* 0x0000007000ae7308 */ /* 0x00072e0000000800 */
[C---:B--2---:R-:W-:Y:S03]  /*ea80*/  HMMA.16816.F32.BF16 R76, R104.reuse, R108, R76 ;  /* 0x0000006c684c723c */ /* 0x044fe6000004184c */
[----:B------:R2:W-:Y:S01]  /*ea90*/  MUFU.EX2 R171, R120 ;  /* 0x0000007800ab7308 */ /* 0x0005e20000000800 */
[----:B-1----:R-:W-:Y:S03]  /*eaa0*/  LDSM.16.MT88.4 R116, [R101+0x8100] ;  /* 0x008100006574783b */ /* 0x002fe60000004200 */
[--C-:B------:R-:W-:Y:S01]  /*eab0*/  FFMA.FTZ R108, R136, c[0x0][0x2d0], -R161.reuse ;  /* 0x0000b400886c7a23 */ /* 0x100fe200000108a1 */
[C---:B------:R-:W-:Y:S04]  /*eac0*/  HMMA.16816.F32.BF16 R80, R104.reuse, R110, R80 ;  /* 0x0000006e6850723c */ /* 0x040fe80000041850 */
[----:B------:R-:W-:Y:S01]  /*ead0*/  MOV R136, R168 ;  /* 0x000000a800887202 */ /* 0x000fe20000000f00 */
[----:B------:R1:W-:Y:S01]  /*eae0*/  MUFU.EX2 R169, R108 ;  /* 0x0000006c00a97308 */ /* 0x0003e20000000800 */
[--C-:B---3--:R-:W-:Y:S02]  /*eaf0*/  FFMA.FTZ R112, R142, c[0x0][0x2d0], -R161.reuse ;  /* 0x0000b4008e707a23 */ /* 0x108fe400000108a1 */
[----:B------:R-:W-:Y:S07]  /*eb00*/  LDSM.16.MT88.4 R140, [R103+UR4+0x5900] ;  /* 0x00590004678c783b */ /* 0x000fee0008004200 */
[----:B------:R3:W5:Y:S01]  /*eb10*/  MUFU.EX2 R173, R112 ;  /* 0x0000007000ad7308 */ /* 0x0007620000000800 */
[----:B--2---:R-:W-:Y:S01]  /*eb20*/  FFMA.FTZ R120, R139, c[0x0][0x2d0], -R160 ;  /* 0x0000b4008b787a23 */ /* 0x004fe200000108a0 */
[----:B----4-:R-:W-:Y:S02]  /*eb30*/  F2FP.BF16.PACK_AB R160, R174, R175 ;  /* 0x000000afaea0723e */ /* 0x010fe400000010ff */
[----:B------:R-:W-:Y:S06]  /*eb40*/  MOV R139, R164 ;  /* 0x000000a4008b7202 */ /* 0x000fec0000000f00 */
[----:B------:R2:W4:Y:S01]  /*eb50*/  MUFU.EX2 R170, R120 ;  /* 0x0000007800aa7308 */ /* 0x0005220000000800 */
[----:B-1----:R-:W-:Y:S02]  /*eb60*/  FFMA.FTZ R108, R167, c[0x0][0x2d0], -R161 ;  /* 0x0000b400a76c7a23 */ /* 0x002fe400000108a1 */
[----:B------:R-:W-:Y:S07]  /*eb70*/  LDSM.16.MT88.4 R164, [R236+UR4+0x5900] ;  /* 0x00590004eca4783b */ /* 0x000fee0008004200 */
[----:B------:R-:W1:Y:S01]  /*eb80*/  MUFU.EX2 R168, R108 ;  /* 0x0000006c00a87308 */ /* 0x000e620000000800 */
[----:B---3--:R-:W3:Y:S01]  /*eb90*/  LDSM.16.MT88.4 R112, [R236+UR4+0x8100] ;  /* 0x00810004ec70783b */ /* 0x008ee20008004200 */
[----:B-----5:R-:W-:Y:S07]  /*eba0*/  F2FP.BF16.PACK_AB R161, R172, R173 ;  /* 0x000000adaca1723e */ /* 0x020fee00000010ff */
[----:B--2---:R-:W2:Y:S01]  /*ebb0*/  LDSM.16.MT88.4 R120, [R103+UR4+0x2900] ;  /* 0x002900046778783b */ /* 0x004ea20008004200 */
[----:B----4-:R-:W-:Y:S02]  /*ebc0*/  F2FP.BF16.PACK_AB R162, R170, R171 ;  /* 0x000000abaaa2723e */ /* 0x010fe400000010ff */
[----:B-1----:R-:W-:Y:S01]  /*ebd0*/  F2FP.BF16.PACK_AB R163, R168, R169 ;  /* 0x000000a9a8a3723e */ /* 0x002fe200000010ff */
[C---:B---3--:R-:W-:Y:S08]  /*ebe0*/  HMMA.16816.F32.BF16 R84, R104.reuse, R112, R84 ;  /* 0x000000706854723c */ /* 0x048ff00000041854 */
[C---:B------:R-:W-:Y:S08]  /*ebf0*/  HMMA.16816.F32.BF16 R88, R104.reuse, R114, R88 ;  /* 0x000000726858723c */ /* 0x040ff00000041858 */
[C---:B------:R-:W-:Y:S08]  /*ec00*/  HMMA.16816.F32.BF16 R92, R104.reuse, R116, R92 ;  /* 0x00000074685c723c */ /* 0x040ff0000004185c */
[----:B------:R-:W-:Y:S08]  /*ec10*/  HMMA.16816.F32.BF16 R96, R104, R118, R96 ;  /* 0x000000766860723c */ /* 0x000ff00000041860 */
[C---:B--2---:R-:W-:Y:S01]  /*ec20*/  HMMA.16816.F32.BF16 R104, R160.reuse, R120, R4 ;  /* 0x00000078a068723c */ /* 0x044fe20000041804 */
[----:B------:R-:W1:Y:S07]  /*ec30*/  LDSM.16.MT88.4 R4, [R101+0x5900] ;  /* 0x005900006504783b */ /* 0x000e6e0000004200 */
[C---:B------:R-:W-:Y:S01]  /*ec40*/  HMMA.16816.F32.BF16 R108, R160.reuse, R122, R8 ;  /* 0x0000007aa06c723c */ /* 0x040fe20000041808 */
[----:B------:R-:W2:Y:S07]  /*ec50*/  LDSM.16.MT88.4 R8, [R103+UR4+0x8900] ;  /* 0x008900046708783b */ /* 0x000eae0008004200 */
[C---:B------:R-:W-:Y:S01]  /*ec60*/  HMMA.16816.F32.BF16 R112, R160.reuse, R124, R12 ;  /* 0x0000007ca070723c */ /* 0x040fe2000004180c */
[----:B------:R-:W3:Y:S06]  /*ec70*/  LDL.LU R12, [R1+0x10] ;  /* 0x00001000010c7983 */ /* 0x000eec0000300800 */
[----:B------:R-:W-:Y:S01]  /*ec80*/  MOV R15, R145 ;  /* 0x00000091000f7202 */ /* 0x000fe20000000f00 */
[C---:B------:R-:W-:Y:S01]  /*ec90*/  HMMA.16816.F32.BF16 R116, R160.reuse, R126, R16 ;  /* 0x0000007ea074723c */ /* 0x040fe20000041810 */
[----:B------:R-:W4:Y:S03]  /*eca0*/  LDL.64 R16, [R1+0x30] ;  /* 0x0000300001107983 */ /* 0x000f260000100a00 */
[----:B------:R-:W-:Y:S02]  /*ecb0*/  MOV R13, R147 ;  /* 0x00000093000d7202 */ /* 0x000fe40000000f00 */
[----:B------:R-:W-:Y:S02]  /*ecc0*/  MOV R14, R146 ;  /* 0x00000092000e7202 */ /* 0x000fe40000000f00 */
[C---:B------:R-:W-:Y:S01]  /*ecd0*/  HMMA.16816.F32.BF16 R120, R160.reuse, R128, R20 ;  /* 0x00000080a078723c */ /* 0x040fe20000041814 */
[----:B------:R-:W4:Y:S03]  /*ece0*/  LDL.64 R22, [R1+0x18] ;  /* 0x0000180001167983 */ /* 0x000f260000100a00 */
[----:B------:R-:W-:Y:S02]  /*ecf0*/  MOV R18, R144 ;  /* 0x0000009000127202 */ /* 0x000fe40000000f00 */
[----:B------:R-:W-:Y:S02]  /*ed00*/  MOV R19, R139 ;  /* 0x0000008b00137202 */ /* 0x000fe40000000f00 */
[C---:B------:R-:W-:Y:S01]  /*ed10*/  HMMA.16816.F32.BF16 R124, R160.reuse, R130, R24 ;  /* 0x00000082a07c723c */ /* 0x040fe20000041818 */
[----:B------:R-:W5:Y:S03]  /*ed20*/  LDL.LU R27, [R1+0xc] ;  /* 0x00000c00011b7983 */ /* 0x000f660000300800 */
[----:B------:R-:W-:Y:S02]  /*ed30*/  MOV R20, R138 ;  /* 0x0000008a00147202 */ /* 0x000fe40000000f00 */
[----:B------:R-:W-:Y:S02]  /*ed40*/  MOV R21, R137 ;  /* 0x0000008900157202 */ /* 0x000fe40000000f00 */
[C---:B------:R-:W-:Y:S04]  /*ed50*/  HMMA.16816.F32.BF16 R128, R160.reuse, R132, R28 ;  /* 0x00000084a080723c */ /* 0x040fe8000004181c */
[----:B------:R-:W-:Y:S04]  /*ed60*/  MOV R26, R136 ;  /* 0x00000088001a7202 */ /* 0x000fe80000000f00 */
        /* <DEDUP_REMOVED lines=10> */
[C---:B------:R-:W-:Y:S01]  /*ee10*/  HMMA.16816.F32.BF16 R72, R160.reuse, R10, R72 ;  /* 0x0000000aa048723c */ /* 0x040fe20000041848 */
[----:B------:R1:W-:Y:S03]  /*ee20*/  LDSM.16.MT88.4 R8, [R101+0x8900] ;  /* 0x008900006508783b */ /* 0x0003e60000004200 */
[----:B-1----:R-:W-:Y:S01]  /*ee30*/  MOV R101, R3 ;  /* 0x0000000300657202 */ /* 0x002fe20000000f00 */
[----:B---3--:R-:W-:Y:S01]  /*ee40*/  FFMA.FTZ R0, R0, R12, R20 ;  /* 0x0000000c00007223 */ /* 0x008fe20000010014 */
[----:B------:R-:W-:Y:S03]  /*ee50*/  MOV R12, UR30 ;  /* 0x0000001e000c7c02 */ /* 0x000fe60008000f00 */
[----:B------:R-:W-:Y:S03]  /*ee60*/  FADD.FTZ R14, R14, R0 ;  /* 0x000000000e0e7221 */ /* 0x000fe60000010000 */
[----:B----4-:R-:W-:Y:S05]  /*ee70*/  @P0 MOV R17, R23 ;  /* 0x0000001700110202 */ /* 0x010fea0000000f00 */
[----:B------:R-:W-:Y:S04]  /*ee80*/  @P0 IMAD.WIDE.U32 R16, R12, 0x60, R16 ;  /* 0x000000600c100825 */ /* 0x000fe800078e0010 */
[----:B-----5:R-:W-:Y:S04]  /*ee90*/  FFMA.FTZ R2, R2, R27, R26 ;  /* 0x0000001b02027223 */ /* 0x020fe8000001001a */
[----:B------:R-:W-:Y:S01]  /*eea0*/  FADD.FTZ R2, R13, R2 ;  /* 0x000000020d027221 */ /* 0x000fe20000010000 */
[----:B------:R-:W-:Y:S03]  /*eeb0*/  MOV R13, UR31 ;  /* 0x0000001f000d7c02 */ /* 0x000fe60008000f00 */
[----:B------:R-:W-:Y:S02]  /*eec0*/  FADD.FTZ R0, R21, R2 ;  /* 0x0000000215007221 */ /* 0x000fe40000010000 */
[----:B------:R-:W2:Y:S01]  /*eed0*/  LDL R21, [R1+0x38] ;  /* 0x0000380001157983 */ /* 0x000ea20000100800 */
[----:B------:R-:W-:Y:S02]  /*eee0*/  FADD.FTZ R2, R18, R14 ;  /* 0x0000000e12027221 */ /* 0x000fe40000010000 */
[----:B------:R-:W-:Y:S02]  /*eef0*/  FADD.FTZ R0, R15, R0 ;  /* 0x000000000f007221 */ /* 0x000fe40000010000 */
[----:B------:R-:W1:Y:S01]  /*ef00*/  LDSM.16.MT88.4 R12, [R102+0x8900] ;  /* 0x00890000660c783b */ /* 0x000e620000004200 */
[----:B------:R-:W-:Y:S02]  /*ef10*/  FADD.FTZ R18, R19, R2 ;  /* 0x0000000213127221 */ /* 0x000fe40000010000 */
[----:B------:R-:W-:Y:S02]  /*ef20*/  FADD.FTZ R2, R252, R0 ;  /* 0x00000000fc027221 */ /* 0x000fe40000010000 */
[----:B------:R-:W-:Y:S01]  /*ef30*/  FADD.FTZ R0, R248, R18 ;  /* 0x00000012f8007221 */ /* 0x000fe20000010000 */
[----:B------:R-:W-:Y:S01]  /*ef40*/  @P0 IADD3 R18, R17, UR15, RZ ;  /* 0x0000000f11120c10 */ /* 0x000fe2000fffe0ff */
[----:B------:R-:W-:Y:S01]  /*ef50*/  FADD.FTZ R4, R251, R2 ;  /* 0x00000002fb047221 */ /* 0x000fe20000010000 */
[----:B------:R-:W-:Y:S01]  /*ef60*/  MOV R17, UR12 ;  /* 0x0000000c00117c02 */ /* 0x000fe20008000f00 */
[----:B------:R-:W-:Y:S01]  /*ef70*/  FADD.FTZ R0, R247, R0 ;  /* 0x00000000f7007221 */ /* 0x000fe20000010000 */
[C---:B------:R-:W-:Y:S01]  /*ef80*/  @P0 SHF.L.U32 R2, R16.reuse, 0x1, RZ ;  /* 0x0000000110020819 */ /* 0x040fe200000006ff */
[----:B------:R-:W-:Y:S01]  /*ef90*/  UIADD3 UR15, UR5, 0x1, URZ ;  /* 0x00000001050f7890 */ /* 0x000fe2000fffe03f */
[----:B------:R-:W-:Y:S01]  /*efa0*/  @P0 SHF.L.U64.HI R18, R16, 0x1, R18 ;  /* 0x0000000110120819 */ /* 0x000fe20000010212 */
[----:B------:R-:W-:Y:S01]  /*efb0*/  FADD.FTZ R0, R246, R0 ;  /* 0x00000000f6007221 */ /* 0x000fe20000010000 */
[----:B------:R-:W-:Y:S01]  /*efc0*/  @P0 IADD3 R22, P6, R2, 0x80, RZ ;  /* 0x0000008002160810 */ /* 0x000fe20007fde0ff */
[----:B------:R-:W-:Y:S01]  /*efd0*/  FADD.FTZ R16, R250, R4 ;  /* 0x00000004fa107221 */ /* 0x000fe20000010000 */
[----:B------:R-:W-:Y:S01]  /*efe0*/  USEL UR5, UR15, URZ, !UP0 ;  /* 0x0000003f0f057287 */ /* 0x000fe2000c000000 */
[----:B------:R-:W3:Y:S01]  /*eff0*/  LDSM.16.MT88.4 R4, [R236+UR4+0x8900] ;  /* 0x00890004ec04783b */ /* 0x000ee20008004200 */
[----:B------:R-:W-:Y:S01]  /*f000*/  FADD.FTZ R19, R245, R0 ;  /* 0x00000000f5137221 */ /* 0x000fe20000010000 */
[----:B------:R-:W-:Y:S01]  /*f010*/  @P0 IADD3 R22, P5, R22, c[0x0][0x1c8], RZ ;  /* 0x0000720016160a10 */ /* 0x000fe20007fbe0ff */
[----:B------:R-:W-:Y:S01]  /*f020*/  FADD.FTZ R20, R249, R16 ;  /* 0x00000010f9147221 */ /* 0x000fe20000010000 */
[----:B------:R-:W-:Y:S02]  /*f030*/  @P0 IADD3 R16, P1, R2, c[0x0][0x1c8], RZ ;  /* 0x0000720002100a10 */ /* 0x000fe40007f3e0ff */
[----:B------:R-:W-:Y:S01]  /*f040*/  @P0 IADD3.X R23, RZ, c[0x0][0x1cc], R18, P5, P6 ;  /* 0x00007300ff170a10 */ /* 0x000fe20002fec412 */
[----:B------:R-:W-:Y:S01]  /*f050*/  FADD.FTZ R20, R242, R20 ;  /* 0x00000014f2147221 */ /* 0x000fe20000010000 */
[C---:B-1----:R-:W-:Y:S08]  /*f060*/  HMMA.16816.F32.BF16 R76, R160.reuse, R12, R76 ;  /* 0x0000000ca04c723c */ /* 0x042ff0000004184c */
[C---:B------:R-:W-:Y:S08]  /*f070*/  HMMA.16816.F32.BF16 R80, R160.reuse, R14, R80 ;  /* 0x0000000ea050723c */ /* 0x040ff00000041850 */
[C---:B---3--:R-:W-:Y:S08]  /*f080*/  HMMA.16816.F32.BF16 R84, R160.reuse, R4, R84 ;  /* 0x00000004a054723c */ /* 0x048ff00000041854 */
[C---:B------:R-:W-:Y:S08]  /*f090*/  HMMA.16816.F32.BF16 R88, R160.reuse, R6, R88 ;  /* 0x00000006a058723c */ /* 0x040ff00000041858 */
[C---:B------:R-:W-:Y:S08]  /*f0a0*/  HMMA.16816.F32.BF16 R92, R160.reuse, R8, R92 ;  /* 0x00000008a05c723c */ /* 0x040ff0000004185c */
[----:B------:R-:W-:Y:S04]  /*f0b0*/  HMMA.16816.F32.BF16 R96, R160, R10, R96 ;  /* 0x0000000aa060723c */ /* 0x000fe80000041860 */
[----:B--2---:R-:W-:Y:S01]  /*f0c0*/  @P0 IMAD R0, R17, 0x4800, R21 ;  /* 0x0000480011000824 */ /* 0x004fe200078e0215 */
[----:B------:R-:W-:Y:S01]  /*f0d0*/  @P0 IADD3.X R17, R18, c[0x0][0x1cc], RZ, P1, !PT ;  /* 0x0000730012110a10 */ /* 0x000fe20000ffe4ff */
[----:B------:R-:W-:Y:S01]  /*f0e0*/  FADD.FTZ R21, R233, R19 ;  /* 0x00000013e9157221 */ /* 0x000fe20000010000 */
[----:B------:R-:W-:Y:S01]  /*f0f0*/  @P0 IADD3 R2, P1, R2, 0x100, RZ ;  /* 0x0000010002020810 */ /* 0x000fe20007f3e0ff */
[----:B------:R-:W-:Y:S01]  /*f100*/  FADD.FTZ R19, R244, R20 ;  /* 0x00000014f4137221 */ /* 0x000fe20000010000 */
[----:B------:R-:W-:Y:S03]  /*f110*/  @P0 SHF.L.U32 R0, R0, 0x1, RZ ;  /* 0x0000000100000819 */ /* 0x000fe600000006ff */
[----:B------:R-:W-:Y:S01]  /*f120*/  FADD.FTZ R21, R235, R21 ;  /* 0x00000015eb157221 */ /* 0x000fe20000010000 */
[----:B------:R-:W-:Y:S01]  /*f130*/  @P0 IADD3 R20, P5, R2, c[0x0][0x1c8], RZ ;  /* 0x0000720002140a10 */ /* 0x000fe20007fbe0ff */
[----:B------:R-:W-:Y:S01]  /*f140*/  FADD.FTZ R19, R243, R19 ;  /* 0x00000013f3137221 */ /* 0x000fe20000010000 */
[----:B------:R-:W-:Y:S01]  /*f150*/  @!PT LDS RZ, [RZ] ;  /* 0x00000000fffff984 */ /* 0x000fe20000000800 */
[----:B------:R-:W-:Y:S01]  /*f160*/  @!PT LDS RZ, [RZ] ;  /* 0x00000000fffff984 */ /* 0x000fe20000000800 */
[----:B------:R-:W-:Y:S01]  /*f170*/  @!PT LDS RZ, [RZ] ;  /* 0x00000000fffff984 */ /* 0x000fe20000000800 */
[----:B------:R1:W-:Y:S01]  /*f180*/  @P0 LDGSTS.E.BYPASS.LTC128B.128 [R0+0x12100], [R16.64], !P4 ;  /* 0x1210000010000fae */ /* 0x0003e2000e101d58 */
[----:B------:R-:W-:Y:S01]  /*f190*/  FADD.FTZ R2, R234, R21 ;  /* 0x00000015ea027221 */ /* 0x000fe20000010000 */
[----:B------:R-:W-:Y:S01]  /*f1a0*/  @P0 IADD3.X R21, RZ, c[0x0][0x1cc], R18, P5, P1 ;  /* 0x00007300ff150a10 */ /* 0x000fe20002fe2412 */
[----:B------:R-:W-:Y:S01]  /*f1b0*/  FADD.FTZ R13, R241, R19 ;  /* 0x00000013f10d7221 */ /* 0x000fe20000010000 */
[----:B------:R-:W-:Y:S01]  /*f1c0*/  @P0 IADD3 R12, P5, R16, UR13, RZ ;  /* 0x0000000d100c0c10 */ /* 0x000fe2000ffbe0ff */
[----:B------:R-:W-:Y:S02]  /*f1d0*/  FADD.FTZ R2, R232, R2 ;  /* 0x00000002e8027221 */ /* 0x000fe40000010000 */
[----:B------:R-:W-:Y:S01]  /*f1e0*/  FADD.FTZ R15, R231, R13 ;  /* 0x0000000de70f7221 */ /* 0x000fe20000010000 */
[----:B------:R2:W-:Y:S01]  /*f1f0*/  @P0 LDGSTS.E.BYPASS.LTC128B.128 [R0+0x15100], [R22.64], !P3 ;  /* 0x1510000016000fae */ /* 0x0005e2000d901d58 */
[----:B------:R-:W-:Y:S01]  /*f200*/  @P0 IADD3.X R13, R17, UR14, RZ, P5, !PT ;  /* 0x0000000e110d0c10 */ /* 0x000fe2000affe4ff */
[----:B------:R-:W-:Y:S01]  /*f210*/  FADD.FTZ R2, R229, R2 ;  /* 0x00000002e5027221 */ /* 0x000fe20000010000 */
[C---:B------:R-:W-:Y:S02]  /*f220*/  @P0 IADD3 R14, P1, R12.reuse, UR13, RZ ;  /* 0x0000000d0c0e0c10 */ /* 0x040fe4000ff3e0ff */
[----:B------:R-:W-:Y:S01]  /*f230*/  @P0 IADD3 R6, P5, R12, UR17, RZ ;  /* 0x000000110c060c10 */ /* 0x000fe2000ffbe0ff */
[----:B------:R-:W-:Y:S02]  /*f240*/  FADD.FTZ R2, R228, R2 ;  /* 0x00000002e4027221 */ /* 0x000fe40000010000 */
[----:B------:R2:W-:Y:S01]  /*f250*/  @P0 LDGSTS.E.BYPASS.LTC128B.128 [R0+0x18100], [R20.64], !P2 ;  /* 0x1810000014000fae */ /* 0x0005e2000d101d58 */
[----:B------:R-:W-:Y:S01]  /*f260*/  @P0 IADD3.X R7, R13, UR16, RZ, P5, !PT ;  /* 0x000000100d070c10 */ /* 0x000fe2000affe4ff */
[----:B------:R-:W-:Y:S04]  /*f270*/  FADD.FTZ R2, R193, R2 ;  /* 0x00000002c1027221 */ /* 0x000fe80000010000 */
[----:B------:R-:W-:Y:S02]  /*f280*/  FADD.FTZ R2, R192, R2 ;  /* 0x00000002c0027221 */ /* 0x000fe40000010000 */
[----:B------:R3:W-:Y:S02]  /*f290*/  @P0 LDGSTS.E.BYPASS.LTC128B.128 [R0+0x13100], [R12.64], !P4 ;  /* 0x131000000c000fae */ /* 0x0007e4000e101d58 */
[----:B------:R-:W-:Y:S02]  /*f2a0*/  FADD.FTZ R2, R181, R2 ;  /* 0x00000002b5027221 */ /* 0x000fe40000010000 */
[----:B-1----:R-:W-:Y:S01]  /*f2b0*/  FADD.FTZ R16, R230, R15 ;  /* 0x0000000fe6107221 */ /* 0x002fe20000010000 */
[----:B------:R-:W-:Y:S01]  /*f2c0*/  @P0 IADD3.X R15, R13, UR14, RZ, P1, !PT ;  /* 0x0000000e0d0f0c10 */ /* 0x000fe20008ffe4ff */
[----:B------:R-:W-:Y:S02]  /*f2d0*/  FADD.FTZ R2, R180, R2 ;  /* 0x00000002b4027221 */ /* 0x000fe40000010000 */
[----:B------:R3:W-:Y:S01]  /*f2e0*/  @P0 LDGSTS.E.BYPASS.LTC128B.128 [R0+0x16100], [R12.64+0x80], !P3 ;  /* 0x161000800c000fae */ /* 0x0007e2000d901d58 */
[----:B------:R-:W-:Y:S02]  /*f2f0*/  FADD.FTZ R4, R195, R16 ;  /* 0x00000010c3047221 */ /* 0x000fe40000010000 */
[----:B------:R-:W-:Y:S02]  /*f300*/  FADD.FTZ R2, R177, R2 ;  /* 0x00000002b1027221 */ /* 0x000fe40000010000 */
[----:B------:R-:W-:Y:S02]  /*f310*/  FADD.FTZ R4, R194, R4 ;  /* 0x00000004c2047221 */ /* 0x000fe40000010000 */
[----:B------:R-:W-:Y:S01]  /*f320*/  FADD.FTZ R2, R176, R2 ;  /* 0x00000002b0027221 */ /* 0x000fe20000010000 */
[----:B------:R3:W-:Y:S01]  /*f330*/  @P0 LDGSTS.E.BYPASS.LTC128B.128 [R0+0x19100], [R12.64+0x100], !P2 ;  /* 0x191001000c000fae */ /* 0x0007e2000d101d58 */
[----:B------:R-:W-:Y:S01]  /*f340*/  FADD.FTZ R5, R183, R4 ;  /* 0x00000004b7057221 */ /* 0x000fe20000010000 */
[----:B------:R-:W-:Y:S06]  /*f350*/  @P0 IADD3 R4, P1, R12, UR19, RZ ;  /* 0x000000130c040c10 */ /* 0x000fec000ff3e0ff */
[----:B------:R2:W-:Y:S08]  /*f360*/  @P0 LDGSTS.E.BYPASS.LTC128B.128 [R0+0x14100], [R14.64], !P4 ;  /* 0x141000000e000fae */ /* 0x0005f0000e101d58 */
[----:B------:R1:W-:Y:S01]  /*f370*/  @P0 LDGSTS.E.BYPASS.LTC128B.128 [R0+0x17100], [R6.64], !P3 ;  /* 0x1710000006000fae */ /* 0x0003e2000d901d58 */
[----:B---3--:R-:W-:Y:S01]  /*f380*/  FADD.FTZ R12, R182, R5 ;  /* 0x00000005b60c7221 */ /* 0x008fe20000010000 */
[----:B------:R-:W-:Y:S06]  /*f390*/  @P0 IADD3.X R5, R13, UR18, RZ, P1, !PT ;  /* 0x000000120d050c10 */ /* 0x000fec0008ffe4ff */
[----:B------:R2:W-:Y:S01]  /*f3a0*/  @P0 LDGSTS.E.BYPASS.LTC128B.128 [R0+0x1a100], [R4.64], !P2 ;  /* 0x1a10000004000fae */ /* 0x0005e2000d101d58 */
[----:B------:R-:W-:Y:S01]  /*f3b0*/  ISETP.LT.AND P0, PT, RZ, UR28, PT ;  /* 0x0000001cff007c0c */ /* 0x000fe2000bf01270 */
[----:B------:R-:W-:Y:S06]  /*f3c0*/  UMOV UR28, UR27 ;  /* 0x0000001b001c7c82 */ /* 0x000fec0008000000 */
[----:B------:R-:W0:Y:S01]  /*f3d0*/  LDGDEPBAR ;  /* 0x00000000000079af */ /* 0x000e220000000000 */
[----:B-1----:R-:W-:Y:S04]  /*f3e0*/  FADD.FTZ R6, R179, R12 ;  /* 0x0000000cb3067221 */ /* 0x002fe80000010000 */
        /* <DEDUP_REMOVED lines=13> */
.L_x_1200:
        /* <DEDUP_REMOVED lines=125> */
.L_x_1194:
        /* <DEDUP_REMOVED lines=152> */
.L_x_1203:
        /* <DEDUP_REMOVED lines=139> */
.L_x_1205:
[----:B---3--:R-:W-:Y:S05]  /*10ec0*/  BSYNC B0 ;  /* 0x0000000000007941 */ /* 0x008fea0003800000 */
.L_x_1204:
        /* <DEDUP_REMOVED lines=23> */
.L_x_1207:
[----:B------:R-:W-:Y:S05]  /*11040*/  BSYNC B0 ;  /* 0x0000000000007941 */ /* 0x000fea0003800000 */
.L_x_1206:
        /* <DEDUP_REMOVED lines=23> */
.L_x_1209:
[----:B------:R-:W-:Y:S05]  /*111c0*/  BSYNC B0 ;  /* 0x0000000000007941 */ /* 0x000fea0003800000 */
.L_x_1208:
        /* <DEDUP_REMOVED lines=24> */
.L_x_1202:
        /* <DEDUP_REMOVED lines=19> */
.L_x_1210:
        /* <DEDUP_REMOVED lines=42> */
.L_x_1212:
[----:B------:R-:W-:Y:S05]  /*11720*/  BSYNC B0 ;  /* 0x0000000000007941 */ /* 0x000fea0003800000 */
.L_x_1211:
        /* <DEDUP_REMOVED lines=66> */
.L_x_1214:
[----:B------:R-:W-:Y:S05]  /*11b50*/  BSYNC B0 ;  /* 0x0000000000007941 */ /* 0x000fea0003800000 */
.L_x_1213:
        /* <DEDUP_REMOVED lines=21> */
.L_x_1216:
[----:B------:R-:W-:Y:S05]  /*11cb0*/  BSYNC B0 ;  /* 0x0000000000007941 */ /* 0x000fea0003800000 */
.L_x_1215:
        /* <DEDUP_REMOVED lines=21> */
.L_x_1218:
[----:B------:R-:W-:Y:S05]  /*11e10*/  BSYNC B0 ;  /* 0x0000000000007941 */ /* 0x000fea0003800000 */
.L_x_1217:
        /* <DEDUP_REMOVED lines=22> */
.L_x_1219:
        /* <DEDUP_REMOVED lines=16> */
.L_x_2637:


//--------------------- .text._ZN7cutlass13device_kernelIN5flash19enable_sm80_to_sm89INS1_16FlashAttnFwdSm80INS1_25CollectiveMainloopFwdSm80ILi8ELi2ELb0EN4cute5tupleIJNS5_1CILi128EEENS7_ILi64EEENS7_ILi192EEEEEELi192ENS_10bfloat16_tEfNS_4arch4Sm80ELb1ELb0ELb1ELb1ELb0ELb1ELb1ELb0EEENS1_21CollectiveEpilogueFwdINS6_IJS8_SA_S9_EEENS6_IJNS7_ILi1EEESI_SI_EEESC_SE_Li256ELb1ELb1ELb0ELb0EEENS1_19SingleTileSchedulerILb1ELb0ELb1ELi128EEEEEEEEEvNT_6ParamsE --------------------------
	.section	.text._ZN7cutlass13device_kernelIN5flash19enable_sm80_to_sm89INS1_16FlashAttnFwdSm80INS1_25CollectiveMainloopFwdSm80ILi8ELi2ELb0EN4cute5tupleIJNS5_1CILi128EEENS7_ILi64EEENS7_ILi192EEEEEELi192ENS_10bfloat16_tEfNS_4arch4Sm80ELb1ELb0ELb1ELb1ELb0ELb1ELb1ELb0EEENS1_21CollectiveEpilogueFwdINS6_IJS8_SA_S9_EEENS6_IJNS7_ILi1EEESI_SI_EEESC_SE_Li256ELb1ELb1ELb0ELb0EEENS1_19SingleTileSchedulerILb1ELb0ELb1ELi128EEEEEEEEEvNT_6ParamsE,"ax",@progbits
	.sectioninfo	@"SHI_REGISTERS=255"
	.align	128
.text._ZN7cutlass13device_kernelIN5flash19enable_sm80_to_sm89INS1_16FlashAttnFwdSm80INS1_25CollectiveMainloopFwdSm80ILi8ELi2ELb0EN4cute5tupleIJNS5_1CILi128EEENS7_ILi64EEENS7_ILi192EEEEEELi192ENS_10bfloat16_tEfNS_4arch4Sm80ELb1ELb0ELb1ELb1ELb0ELb1ELb1ELb0EEENS1_21CollectiveEpilogueFwdINS6_IJS8_SA_S9_EEENS6_IJNS7_ILi1EEESI_SI_EEESC_SE_Li256ELb1ELb1ELb0ELb0EEENS1_19SingleTileSchedulerILb1ELb0ELb1ELi128EEEEEEEEEvNT_6ParamsE:
        .type           _ZN7cutlass13device_kernelIN5flash19enable_sm80_to_sm89INS1_16FlashAttnFwdSm80INS1_25CollectiveMainloopFwdSm80ILi8ELi2ELb0EN4cute5tupleIJNS5_1CILi128EEENS7_ILi64EEENS7_ILi192EEEEEELi192ENS_10bfloat16_tEfNS_4arch4Sm80ELb1ELb0ELb1ELb1ELb0ELb1ELb1ELb0EEENS1_21CollectiveEpilogueFwdINS6_IJS8_SA_S9_EEENS6_IJNS7_ILi1EEESI_SI_EEESC_SE_Li256ELb1ELb1ELb0ELb0EEENS1_19SingleTileSchedulerILb1ELb0ELb1ELi128EEEEEEEEEvNT_6ParamsE,@function
        .size           _ZN7cutlass13device_kernelIN5flash19enable_sm80_to_sm89INS1_16FlashAttnFwdSm80INS1_25CollectiveMainloopFwdSm80ILi8ELi2ELb0EN4cute5tupleIJNS5_1CILi128EEENS7_ILi64EEENS7_ILi192EEEEEELi192ENS_10bfloat16_tEfNS_4arch4Sm80ELb1ELb0ELb1ELb1ELb0ELb1ELb1ELb0EEENS1_21CollectiveEpilogueFwdINS6_IJS8_SA_S9_EEENS6_IJNS7_ILi1EEESI_SI_EEESC_SE_Li256ELb1ELb1ELb0ELb0EEENS1_19SingleTileSchedulerILb1ELb0ELb1ELi128EEEEEEEEEvNT_6ParamsE,(.L_x_2638 - _ZN7cutlass13device_kernelIN5flash19enable_sm80_to_sm89INS1_16FlashAttnFwdSm80INS1_25CollectiveMainloopFwdSm80ILi8ELi2ELb0EN4cute5tupleIJNS5_1CILi128EEENS7_ILi64EEENS7_ILi192EEEEEELi192ENS_10bfloat16_tEfNS_4arch4Sm80ELb1ELb0ELb1ELb1ELb0ELb1ELb1ELb0EEENS1_21CollectiveEpilogueFwdINS6_IJS8_SA_S9_EEENS6_IJNS7_ILi1EEESI_SI_EEESC_SE_Li256ELb1ELb1ELb0ELb0EEENS1_19SingleTileSchedulerILb1ELb0ELb1ELi128EEEEEEEEEvNT_6ParamsE)
        .other          _ZN7cutlass13device_kernelIN5flash19enable_sm80_to_sm89INS1_16FlashAttnFwdSm80INS1_25CollectiveMainloopFwdSm80ILi8ELi2ELb0EN4cute5tupleIJNS5_1CILi128EEENS7_ILi64EEENS7_ILi192EEEEEELi192ENS_10bfloat16_tEfNS_4arch4Sm80ELb1ELb0ELb1ELb1ELb0ELb1ELb1ELb0EEENS1_21CollectiveEpilogueFwdINS6_IJS8_SA_S9_EEENS6_IJNS7_ILi1EEESI_SI_EEESC_SE_Li256ELb1ELb1ELb0ELb0EEENS1_19SingleTileSchedulerILb1ELb0ELb1ELi128EEEEEEEEEvNT_6ParamsE,@"STO_CUDA_ENTRY STV_DEFAULT"
_ZN7cutlass13device_kernelIN5flash19enable_sm80_to_sm89INS1_16FlashAttnFwdSm80INS1_25CollectiveMainloopFwdSm80ILi8ELi2ELb0EN4cute5tupleIJNS5_1CILi128EEENS7_ILi64EEENS7_ILi192EEEEEELi192ENS_10bfloat16_tEfNS_4arch4Sm80ELb1ELb0ELb1ELb1ELb0ELb1ELb1ELb0EEENS1_21CollectiveEpilogueFwdINS6_IJS8_SA_S9_EEENS6_IJNS7_ILi1EEESI_SI_EEESC_SE_Li256ELb1ELb1ELb0ELb0EEENS1_19SingleTileSchedulerILb1ELb0ELb1ELi128EEEEEEEEEvNT_6ParamsE:
        /* <DEDUP_REMOVED lines=16> */
.L_x_1221:
        /* <DEDUP_REMOVED lines=8> */
.L_x_1223:
[----:B------:R-:W-:-:S04]  /*0180*/  MOV R5, c[0x0][0x54c] ;  /* 0x0001530000057a02 */ /* 0x000fc80000000f00 */
.L_x_1222:
[----:B------:R-:W-:Y:S01]  /*0190*/  USHF.L.U32 UR4, UR4, 0x7, URZ ;  /* 0x0000000704047899 */ /* 0x000fe2000800063f */
[----:B-----5:R-:W-:-:S05]  /*01a0*/  IMAD R5, R5, c[0x0][0x548], RZ ;  /* 0x0001520005057a24 */ /* 0x020fca00078e02ff */
[----:B------:R-:W-:-:S04]  /*01b0*/  MOV R92, UR4 ;  /* 0x00000004005c7c02 */ /* 0x000fc80008000f00 */
[----:B------:R-:W-:-:S04]  /*01c0*/  ISETP.GE.AND P0, PT, R92, R5, PT ;  /* 0x000000055c00720c */ /* 0x000fc80003f06270 */
[----:B------:R-:W-:Y:S01]  /*01d0*/  SEL R196, R196, 0xffffffff, !P0 ;  /* 0xffffffffc4c47807 */ /* 0x000fe20004000000 */
[----:B------:R-:W-:Y:S05]  /*01e0*/  BRA `(.L_x_1224) ;  /* 0x0000013000007947 */ /* 0x000fea0003800000 */
.L_x_1220:
[----:B------:R-:W-:-:S04]  /*01f0*/  ISETP.NE.U32.AND P0, PT, RZ, c[0x0][0x568], PT ;  /* 0x00015a00ff007a0c */ /* 0x000fc80003f05070 */
[----:B------:R-:W-:-:S13]  /*0200*/  ISETP.NE.AND.EX P0, PT, RZ, c[0x0][0x56c], PT, P0 ;  /* 0x00015b00ff007a0c */ /* 0x000fda0003f05300 */
[----:B------:R-:W-:Y:S05]  /*0210*/  @!P0 BRA `(.L_x_1225) ;  /* 0x0000002000008947 */ /* 0x000fea0003800000 */
[----:B------:R1:W5:Y:S01]  /*0220*/  LDG.E R5, [R4.64] ;  /* 0x0000000604057981 */ /* 0x000362000c1e1900 */
[----:B------:R-:W-:Y:S05]  /*0230*/  BRA `(.L_x_1226) ;  /* 0x0000009000007947 */ /* 0x000fea0003800000 */
.L_x_1225:
        /* <DEDUP_REMOVED lines=8> */
.L_x_1227:
[----:B------:R-:W-:-:S04]  /*02c0*/  MOV R5, c[0x0][0x54c] ;  /* 0x0001530000057a02 */ /* 0x000fc80000000f00 */
.L_x_1226:
[----:B------:R-:W-:Y:S01]  /*02d0*/  USHF.L.U32 UR4, UR4, 0x7, URZ ;  /* 0x0000000704047899 */ /* 0x000fe2000800063f */
[----:B-----5:R-:W-:-:S05]  /*02e0*/  IMAD R5, R5, c[0x0][0x548], RZ ;  /* 0x0001520005057a24 */ /* 0x020fca00078e02ff */
[----:B------:R-:W-:-:S04]  /*02f0*/  MOV R92, UR4 ;  /* 0x00000004005c7c02 */ /* 0x000fc80008000f00 */
[----:B------:R-:W-:-:S04]  /*0300*/  ISETP.GE.AND P0, PT, R92, R5, PT ;  /* 0x000000055c00720c */ /* 0x000fc80003f06270 */
[----:B------:R-:W-:-:S04]  /*0310*/  SEL R196, R196, 0xffffffff, !P0 ;  /* 0xffffffffc4c47807 */ /* 0x000fc80004000000 */
.L_x_1224:
        /* <DEDUP_REMOVED lines=27> */
[----:B------:R-:W-:-:S02]  /*04d0*/  IMAD.MOV.U32 R5, RZ, RZ, c[0x0][0x1d0] ;  /* 0x00007400ff057624 */ /* 0x000fc400078e00ff */
[----:B------:R-:W-:Y:S01]  /*04e0*/  IMAD.MOV.U32 R99, RZ, RZ, c[0x0][0x228] ;  /* 0x00008a00ff637624 */ /* 0x000fe200078e00ff */
[----:B---3--:R-:W-:Y:S01]  /*04f0*/  SHF.R.S32.HI R91, RZ, 0x1f, R195 ;  /* 0x0000001fff5b7819 */ /* 0x008fe200000114c3 */
[----:B------:R-:W-:Y:S05]  /*0500*/  @P0 BRA `(.L_x_1228) ;  /* 0x0000004000000947 */ /* 0x000fea0003800000 */
[----:B--2---:R-:W-:Y:S05]  /*0510*/  @!P1 BRA `(.L_x_1228) ;  /* 0x0000003000009947 */ /* 0x004fea0003800000 */
[----:B-----5:R-:W2:Y:S04]  /*0520*/  LDG.E R218, [R12.64] ;  /* 0x000000060cda7981 */ /* 0x020ea8000c1e1900 */
[----:B------:R-:W2:Y:S02]  /*0530*/  LDG.E R7, [R12.64+0x4] ;  /* 0x000004060c077981 */ /* 0x000ea4000c1e1900 */
[----:B--2---:R-:W-:Y:S02]  /*0540*/  IADD3 R218, -R218, R7, RZ ;  /* 0x00000007dada7210 */ /* 0x004fe40007ffe1ff */
.L_x_1228:
[----:B--2---:R-:W-:-:S04]  /*0550*/  ISETP.NE.U32.AND P0, PT, RZ, c[0x0][0x368], PT ;  /* 0x0000da00ff007a0c */ /* 0x004fc80003f05070 */
[----:B------:R-:W-:-:S13]  /*0560*/  ISETP.NE.AND.EX P0, PT, RZ, c[0x0][0x36c], PT, P0 ;  /* 0x0000db00ff007a0c */ /* 0x000fda0003f05300 */
[----:B------:R-:W-:Y:S05]  /*0570*/  @!P0 BRA `(.L_x_1229) ;  /* 0x0000003000008947 */ /* 0x000fea0003800000 */
[----:B-1----:R-:W-:-:S06]  /*0580*/  IMAD.WIDE R4, R196, R3, c[0x0][0x368] ;  /* 0x0000da00c4047625 */ /* 0x002fcc00078e0203 */
[----:B------:R1:W5:Y:S01]  /*0590*/  LDG.E R5, [R4.64] ;  /* 0x0000000604057981 */ /* 0x000362000c1e1900 */
[----:B------:R-:W-:Y:S05]  /*05a0*/  BRA `(.L_x_1230) ;  /* 0x0000004000007947 */ /* 0x000fea0003800000 */
.L_x_1229:
[----:B------:R-:W-:Y:S05]  /*05b0*/  @!P5 BRA `(.L_x_1230) ;  /* 0x000000300000d947 */ /* 0x000fea0003800000 */
[----:B------:R-:W2:Y:S04]  /*05c0*/  LDG.E R5, [R8.64] ;  /* 0x0000000608057981 */ /* 0x000ea8000c1e1900 */
[----:B------:R-:W2:Y:S02]  /*05d0*/  LDG.E R0, [R8.64+0x4] ;  /* 0x0000040608007981 */ /* 0x000ea4000c1e1900 */
[----:B--2---:R-:W-:Y:S02]  /*05e0*/  IADD3 R5, -R5, R0, RZ ;  /* 0x0000000005057210 */ /* 0x004fe40007ffe1ff */
.L_x_1230:
[----:B------:R-:W2:Y:S04]  /*05f0*/  @P4 LDG.E R0, [R10.64] ;  /* 0x000000060a004981 */ /* 0x000ea8000c1e1900 */
[----:B------:R-:W2:Y:S01]  /*0600*/  @P4 LDG.E R7, [R10.64+0x4] ;  /* 0x000004060a074981 */ /* 0x000ea2000c1e1900 */
[----:B------:R-:W-:Y:S01]  /*0610*/  IMAD.MOV.U32 R216, RZ, RZ, c[0x0][0x2c4] ;  /* 0x0000b100ffd87624 */ /* 0x000fe200078e00ff */
[----:B------:R-:W-:Y:S01]  /*0620*/  ISETP.NE.U32.AND P0, PT, RZ, c[0x0][0x378], PT ;  /* 0x0000de00ff007a0c */ /* 0x000fe20003f05070 */
[----:B-----5:R-:W-:-:S03]  /*0630*/  IMAD.MOV.U32 R90, RZ, RZ, R5 ;  /* 0x000000ffff5a7224 */ /* 0x020fc600078e0005 */
[----:B------:R-:W-:Y:S02]  /*0640*/  ISETP.NE.AND P1, PT, R216, 0x1, PT ;  /* 0x00000001d800780c */ /* 0x000fe40003f25270 */
[----:B------:R-:W-:Y:S02]  /*0650*/  ISETP.NE.AND.EX P0, PT, RZ, c[0x0][0x37c], PT, P0 ;  /* 0x0000df00ff007a0c */ /* 0x000fe40003f05300 */
[----:B------:R-:W-:-:S09]  /*0660*/  IADD3 R2, R92, 0x7f, RZ ;  /* 0x0000007f5c027810 */ /* 0x000fd20007ffe0ff */
[----:B-1----:R-:W-:Y:S02]  /*0670*/  @P1 IADD3 R4, R92, 0x7f, RZ ;  /* 0x0000007f5c041810 */ /* 0x002fe40007ffe0ff */
[----:B------:R-:W-:-:S04]  /*0680*/  @P0 IMAD.WIDE R8, R196, R3, c[0x0][0x378] ;  /* 0x0000de00c4080625 */ /* 0x000fc800078e0203 */
[----:B------:R-:W-:Y:S01]  /*0690*/  @P1 IMAD.HI.U32 R4, R4, c[0x0][0x2c8], RZ ;  /* 0x0000b20004041a27 */ /* 0x000fe200078e00ff */
[----:B------:R1:W5:Y:S01]  /*06a0*/  @P0 LDG.E R90, [R8.64] ;  /* 0x00000006085a0981 */ /* 0x000362000c1e1900 */
[----:B------:R-:W-:-:S03]  /*06b0*/  LOP3.LUT R197, R197, 0xfffffff7, RZ, 0xc0, !PT ;  /* 0xfffffff7c5c57812 */ /* 0x000fc600078ec0ff */
[----:B------:R-:W-:Y:S02]  /*06c0*/  @P1 SHF.R.U32.HI R2, RZ, c[0x0][0x2cc], R4 ;  /* 0x0000b300ff021a19 */ /* 0x000fe40000011604 */
[----:B------:R-:W-:Y:S01]  /*06d0*/  @P1 LOP3.LUT R197, R197, 0x8, RZ, 0xfc, !PT ;  /* 0x00000008c5c51812 */ /* 0x000fe200078efcff */
[----:B--2---:R-:W-:Y:S02]  /*06e0*/  @P4 IMAD.IADD R99, R7, 0x1, -R0 ;  /* 0x0000000107634824 */ /* 0x004fe400078e0a00 */
[----:B------:R-:W-:-:S04]  /*06f0*/  IMAD.IADD R0, R5, 0x1, -R96 ;  /* 0x0000000105007824 */ /* 0x000fc800078e0a60 */
[----:B------:R-:W-:Y:S02]  /*0700*/  IMAD.IADD R215, R0, 0x1, R99 ;  /* 0x0000000100d77824 */ /* 0x000fe400078e0263 */
[----:B------:R-:W-:-:S03]  /*0710*/  IMAD.MOV R11, RZ, RZ, -R0 ;  /* 0x000000ffff0b7224 */ /* 0x000fc600078e0a00 */
[C---:B------:R-:W-:Y:S02]  /*0720*/  IADD3 R93, R215.reuse, 0x40, -R218 ;  /* 0x00000040d75d7810 */ /* 0x040fe40007ffe8da */
[----:B-1----:R-:W-:Y:S02]  /*0730*/  IADD3 R9, R215, 0x3f, RZ ;  /* 0x0000003fd7097810 */ /* 0x002fe40007ffe0ff */
[----:B------:R-:W-:Y:S01]  /*0740*/  IMNMX R11, RZ, R11, !PT ;  /* 0x0000000bff0b7217 */ /* 0x000fe20007800200 */
[----:B------:R-:W-:Y:S01]  /*0750*/  IMAD.IADD R7, R93, 0x1, R2 ;  /* 0x000000015d077824 */ /* 0x000fe200078e0202 */
[----:B------:R-:W-:-:S04]  /*0760*/  SHF.R.S32.HI R4, RZ, 0x1f, R9 ;  /* 0x0000001fff047819 */ /* 0x000fc80000011409 */
[----:B------:R-:W-:Y:S02]  /*0770*/  SHF.R.S32.HI R2, RZ, 0x1f, R7 ;  /* 0x0000001fff027819 */ /* 0x000fe40000011407 */
[----:B------:R-:W-:Y:S02]  /*0780*/  LEA.HI R4, R4, R9, RZ, 0x6 ;  /* 0x0000000904047211 */ /* 0x000fe400078f30ff */
[----:B------:R-:W-:Y:S02]  /*0790*/  LEA.HI R2, R2, R7, RZ, 0x6 ;  /* 0x0000000702027211 */ /* 0x000fe400078f30ff */
[----:B------:R-:W-:Y:S02]  /*07a0*/  SHF.R.S32.HI R94, RZ, 0x6, R4 ;  /* 0x00000006ff5e7819 */ /* 0x000fe40000011404 */
[----:B------:R-:W-:-:S04]  /*07b0*/  SHF.R.S32.HI R7, RZ, 0x6, R2 ;  /* 0x00000006ff077819 */ /* 0x000fc80000011402 */
[----:B------:R-:W-:-:S05]  /*07c0*/  IMNMX R7, R94, R7, PT ;  /* 0x000000075e077217 */ /* 0x000fca0003800200 */
[----:B------:R-:W-:-:S05]  /*07d0*/  IMAD R0, R7, 0x40, -R0 ;  /* 0x0000004007007824 */ /* 0x000fca00078e0a00 */
[----:B------:R-:W-:-:S04]  /*07e0*/  IMNMX R0, R0, R99, PT ;  /* 0x0000006300007217 */ /* 0x000fc80003800200 */
[----:B------:R-:W-:Y:S02]  /*07f0*/  ISETP.GT.AND P0, PT, R0, R11, PT ;  /* 0x0000000b0000720c */ /* 0x000fe40003f04270 */
[----:B------:R-:W-:-:S05]  /*0800*/  SHF.R.U32.HI R11, RZ, 0x6, R11 ;  /* 0x00000006ff0b7819 */ /* 0x000fca000001160b */
[----:B------:R-:W-:-:S06]  /*0810*/  IMAD.MOV.U32 R6, RZ, RZ, R11 ;  /* 0x000000ffff067224 */ /* 0x000fcc00078e000b */
        /* <DEDUP_REMOVED lines=8> */
[----:B------:R-:W-:-:S05]  /*08a0*/  @P3 IMAD.WIDE R16, R196, R3, c[0x0][0x340] ;  /* 0x0000d000c4103625 */ /* 0x000fca00078e0203 */
[----:B------:R1:W2:Y:S01]  /*08b0*/  @P3 LDG.E R0, [R16.64] ;  /* 0x0000000610003981 */ /* 0x0002a2000c1e1900 */
[----:B------:R-:W-:Y:S01]  /*08c0*/  SHF.R.S32.HI R2, RZ, 0x1f, R89 ;  /* 0x0000001fff027819 */ /* 0x000fe20000011459 */
[----:B------:R-:W-:Y:S01]  /*08d0*/  IMAD.MOV.U32 R102, RZ, RZ, c[0x0][0x238] ;  /* 0x00008e00ff667624 */ /* 0x000fe200078e00ff */
[----:B------:R-:W-:Y:S01]  /*08e0*/  SHF.R.S32.HI R3, RZ, 0x1f, R15 ;  /* 0x0000001fff037819 */ /* 0x000fe2000001140f */
[----:B------:R-:W-:Y:S01]  /*08f0*/  IMAD.MOV.U32 R135, RZ, RZ, 0x6 ;  /* 0x00000006ff877424 */ /* 0x000fe200078e00ff */
[----:B------:R-:W-:Y:S01]  /*0900*/  LEA.HI R8, R2, R89, RZ, 0x3 ;  /* 0x0000005902087211 */ /* 0x000fe200078f18ff */
[----:B------:R-:W-:Y:S01]  /*0910*/  IMAD.MOV.U32 R110, RZ, RZ, c[0x0][0x258] ;  /* 0x00009600ff6e7624 */ /* 0x000fe200078e00ff */
[----:B------:R-:W-:Y:S01]  /*0920*/  IADD3 R18, R6, -0x1, RZ ;  /* 0xffffffff06127810 */ /* 0x000fe20007ffe0ff */
[----:B------:R-:W-:Y:S01]  /*0930*/  IMAD R152, R91, c[0x0][0x240], RZ ;  /* 0x000090005b987a24 */ /* 0x000fe200078e02ff */
[----:B------:R-:W-:Y:S01]  /*0940*/  SHF.R.S32.HI R4, RZ, 0x3, R8 ;  /* 0x00000003ff047819 */ /* 0x000fe20000011408 */
[----:B------:R-:W-:Y:S01]  /*0950*/  IMAD.SHL.U32 R103, R102, 0x40, RZ ;  /* 0x0000004066677824 */ /* 0x000fe200078e00ff */
[----:B------:R-:W-:Y:S01]  /*0960*/  LOP3.LUT R8, R8, 0x1ffffff8, RZ, 0xc0, !PT ;  /* 0x1ffffff808087812 */ /* 0x000fe200078ec0ff */
[----:B------:R-:W-:Y:S01]  /*0970*/  IMAD R152, R195, c[0x0][0x244], R152 ;  /* 0x00009100c3987a24 */ /* 0x000fe200078e0298 */
[----:B------:R-:W-:Y:S01]  /*0980*/  IADD3 R15, P0, R4, R15, RZ ;  /* 0x0000000f040f7210 */ /* 0x000fe20007f1e0ff */
[----:B------:R-:W-:Y:S01]  /*0990*/  IMAD.SHL.U32 R100, R110, 0x40, RZ ;  /* 0x000000406e647824 */ /* 0x000fe200078e00ff */
[----:B------:R-:W-:Y:S01]  /*09a0*/  SHF.L.U64.HI R101, R102, R135, c[0x0][0x23c] ;  /* 0x00008f0066657619 */ /* 0x000fe20000010287 */
[----:B------:R-:W-:Y:S01]  /*09b0*/  IMAD.IADD R8, R89, 0x1, -R8 ;  /* 0x0000000159087824 */ /* 0x000fe200078e0a08 */
[----:B------:R-:W-:Y:S01]  /*09c0*/  LEA.HI.X.SX32 R20, R4, R3, 0x1, P0 ;  /* 0x0000000304147211 */ /* 0x000fe200000f0eff */
[----:B------:R-:W-:Y:S01]  /*09d0*/  IMAD.SHL.U32 R105, R102, 0x20, RZ ;  /* 0x0000002066697824 */ /* 0x000fe200078e00ff */
[----:B------:R-:W-:Y:S01]  /*09e0*/  SHF.L.U64.HI R98, R110, R135, c[0x0][0x25c] ;  /* 0x000097006e627619 */ /* 0x000fe20000010287 */
[----:B------:R-:W-:Y:S01]  /*09f0*/  IMAD.SHL.U32 R8, R8, 0x8, RZ ;  /* 0x0000000808087824 */ /* 0x000fe200078e00ff */
[----:B------:R-:W-:Y:S01]  /*0a00*/  SHF.R.S32.HI R7, RZ, 0x1f, R18 ;  /* 0x0000001fff077819 */ /* 0x000fe20000011412 */
[----:B------:R-:W-:Y:S01]  /*0a10*/  IMAD R12, R20, c[0x0][0x238], RZ ;  /* 0x00008e00140c7a24 */ /* 0x000fe200078e02ff */
[----:B------:R-:W-:Y:S01]  /*0a20*/  SEL R150, R196, RZ, !P4 ;  /* 0x000000ffc4967207 */ /* 0x000fe20006000000 */
[----:B------:R-:W-:Y:S01]  /*0a30*/  IMAD R20, R20, c[0x0][0x258], RZ ;  /* 0x0000960014147a24 */ /* 0x000fe200078e02ff */
[----:B------:R-:W-:Y:S01]  /*0a40*/  SHF.R.S32.HI R9, RZ, 0x1f, R8 ;  /* 0x0000001fff097819 */ /* 0x000fe20000011408 */
[C---:B------:R-:W-:Y:S01]  /*0a50*/  IMAD R12, R15.reuse, c[0x0][0x23c], R12 ;  /* 0x00008f000f0c7a24 */ /* 0x040fe200078e020c */
[----:B-----5:R-:W-:Y:S01]  /*0a60*/  SHF.R.S32.HI R121, RZ, 0x1f, R90 ;  /* 0x0000001fff797819 */ /* 0x020fe2000001145a */
[C---:B------:R-:W-:Y:S01]  /*0a70*/  IMAD R20, R15.reuse, c[0x0][0x25c], R20 ;  /* 0x000097000f147a24 */ /* 0x040fe200078e0214 */
[----:B------:R-:W-:Y:S01]  /*0a80*/  ULDC.U8 UR4, c[0x0][0x298] ;  /* 0x0000a60000047ab9 */ /* 0x000fe20000000000 */
[----:B-1----:R-:W-:-:S04]  /*0a90*/  IMAD.WIDE.U32 R16, R15, c[0x0][0x238], R8 ;  /* 0x00008e000f107a25 */ /* 0x002fc800078e0008 */
[----:B------:R-:W-:Y:S02]  /*0aa0*/  IMAD.IADD R13, R17, 0x1, R12 ;  /* 0x00000001110d7824 */ /* 0x000fe400078e020c */
[----:B------:R-:W-:-:S04]  /*0ab0*/  IMAD.WIDE.U32 R14, R15, c[0x0][0x258], R8 ;  /* 0x000096000f0e7a25 */ /* 0x000fc800078e0008 */
[----:B------:R-:W-:Y:S02]  /*0ac0*/  IMAD.MOV.U32 R12, RZ, RZ, R16 ;  /* 0x000000ffff0c7224 */ /* 0x000fe400078e0010 */
[----:B------:R-:W-:Y:S01]  /*0ad0*/  IMAD.IADD R21, R15, 0x1, R20 ;  /* 0x000000010f157824 */ /* 0x000fe200078e0214 */
[----:B------:R-:W-:Y:S01]  /*0ae0*/  SHF.R.S32.HI R15, RZ, 0x1f, R196 ;  /* 0x0000001fff0f7819 */ /* 0x000fe200000114c4 */
[----:B------:R-:W-:-:S03]  /*0af0*/  IMAD.WIDE.U32 R12, R195, c[0x0][0x240], R12 ;  /* 0x00009000c30c7a25 */ /* 0x000fc600078e000c */
[----:B------:R-:W-:Y:S01]  /*0b00*/  SEL R155, R15, RZ, !P4 ;  /* 0x000000ff0f9b7207 */ /* 0x000fe20006000000 */
[-C--:B------:R-:W-:Y:S02]  /*0b10*/  IMAD R10, R101, R18.reuse, RZ ;  /* 0x00000012650a7224 */ /* 0x080fe400078e02ff */
[----:B------:R-:W-:Y:S02]  /*0b20*/  IMAD R3, R98, R18, RZ ;  /* 0x0000001262037224 */ /* 0x000fe400078e02ff */
[----:B------:R-:W-:Y:S02]  /*0b30*/  IMAD.IADD R153, R13, 0x1, R152 ;  /* 0x000000010d997824 */ /* 0x000fe400078e0298 */
[----:B------:R-:W-:Y:S02]  /*0b40*/  IMAD.IADD R13, R99, 0x1, -R4 ;  /* 0x00000001630d7824 */ /* 0x000fe400078e0a04 */
[C---:B------:R-:W-:Y:S01]  /*0b50*/  IMAD R9, R7.reuse, R103, R10 ;  /* 0x0000006707097224 */ /* 0x040fe200078e020a */
[----:B------:R-:W-:Y:S01]  /*0b60*/  IADD3 R10, R8, 0x80, RZ ;  /* 0x00000080080a7810 */ /* 0x000fe20007ffe0ff */
[----:B------:R-:W-:-:S02]  /*0b70*/  IMAD R7, R7, R100, R3 ;  /* 0x0000006407077224 */ /* 0x000fc400078e0203 */
[----:B------:R-:W-:Y:S02]  /*0b80*/  IMAD.SHL.U32 R3, R4, 0x40, RZ ;  /* 0x0000004004037824 */ /* 0x000fe400078e00ff */
[----:B------:R-:W-:Y:S02]  /*0b90*/  IMAD R4, R18, -0x40, R13 ;  /* 0xffffffc012047824 */ /* 0x000fe400078e020d */
[----:B------:R-:W-:Y:S01]  /*0ba0*/  IMAD.MOV.U32 R152, RZ, RZ, R12 ;  /* 0x000000ffff987224 */ /* 0x000fe200078e000c */
[----:B------:R-:W-:Y:S01]  /*0bb0*/  LOP3.LUT R3, R3, 0x1c0, RZ, 0xc0, !PT ;  /* 0x000001c003037812 */ /* 0x000fe200078ec0ff */
[----:B------:R-:W-:Y:S01]  /*0bc0*/  IMAD R157, R155, c[0x0][0x248], RZ ;  /* 0x000092009b9d7a24 */ /* 0x000fe200078e02ff */
[----:B------:R-:W-:Y:S01]  /*0bd0*/  ISETP.GE.AND P2, PT, R4, 0x1, PT ;  /* 0x000000010400780c */ /* 0x000fe20003f46270 */
[----:B------:R-:W-:Y:S01]  /*0be0*/  IMAD.WIDE.U32 R152, R150, c[0x0][0x248], R152 ;  /* 0x0000920096987a25 */ /* 0x000fe200078e0098 */
[----:B------:R-:W-:Y:S02]  /*0bf0*/  ISETP.GE.AND P1, PT, R4, 0x21, PT ;  /* 0x000000210400780c */ /* 0x000fe40003f26270 */
[----:B------:R-:W-:Y:S01]  /*0c00*/  LOP3.LUT R4, R3, 0x38, R8, 0xf8, !PT ;  /* 0x0000003803047812 */ /* 0x000fe200078ef808 */
[----:B------:R-:W-:Y:S01]  /*0c10*/  IMAD R157, R150, c[0x0][0x24c], R157 ;  /* 0x00009300969d7a24 */ /* 0x000fe200078e029d */
[----:B------:R-:W-:Y:S01]  /*0c20*/  SHF.R.U32.HI R3, RZ, 0x3, R3 ;  /* 0x00000003ff037819 */ /* 0x000fe20000011603 */
[----:B------:R-:W-:Y:S01]  /*0c30*/  IMAD.MOV.U32 R20, RZ, RZ, R14 ;  /* 0x000000ffff147224 */ /* 0x000fe200078e000e */
[----:B------:R-:W-:Y:S01]  /*0c40*/  LEA.HI R14, R2, R89, RZ, 0x6 ;  /* 0x00000059020e7211 */ /* 0x000fe200078f30ff */
[----:B------:R-:W-:Y:S01]  /*0c50*/  IMAD R16, R91, c[0x0][0x260], RZ ;  /* 0x000098005b107a24 */ /* 0x000fe200078e02ff */
[----:B------:R-:W-:Y:S01]  /*0c60*/  LOP3.LUT R3, R4, R3, RZ, 0x3c, !PT ;  /* 0x0000000304037212 */ /* 0x000fe200078e3cff */
[----:B------:R-:W-:-:S02]  /*0c70*/  IMAD.IADD R157, R153, 0x1, R157 ;  /* 0x00000001999d7824 */ /* 0x000fc400078e029d */
[----:B------:R-:W-:Y:S02]  /*0c80*/  IMAD.MOV.U32 R156, RZ, RZ, R152 ;  /* 0x000000ffff9c7224 */ /* 0x000fe400078e0098 */
[C---:B------:R-:W-:Y:S02]  /*0c90*/  IMAD R16, R195.reuse, c[0x0][0x264], R16 ;  /* 0x00009900c3107a24 */ /* 0x040fe400078e0210 */
[----:B------:R-:W-:-:S04]  /*0ca0*/  IMAD.WIDE.U32 R20, R195, c[0x0][0x260], R20 ;  /* 0x00009800c3147a25 */ /* 0x000fc800078e0014 */
[----:B------:R-:W-:-:S04]  /*0cb0*/  IMAD.WIDE.U32 R12, R18, R103, R156 ;  /* 0x00000067120c7225 */ /* 0x000fc800078e009c */
[----:B------:R-:W-:Y:S02]  /*0cc0*/  IMAD.IADD R17, R21, 0x1, R16 ;  /* 0x0000000115117824 */ /* 0x000fe400078e0210 */
[----:B------:R-:W-:Y:S02]  /*0cd0*/  IMAD R155, R155, c[0x0][0x268], RZ ;  /* 0x00009a009b9b7a24 */ /* 0x000fe400078e02ff */
[----:B------:R-:W-:Y:S02]  /*0ce0*/  IMAD.MOV.U32 R109, RZ, RZ, 0x5 ;  /* 0x00000005ff6d7424 */ /* 0x000fe400078e00ff */
[----:B------:R-:W-:Y:S01]  /*0cf0*/  IMAD.MOV.U32 R16, RZ, RZ, R20 ;  /* 0x000000ffff107224 */ /* 0x000fe200078e0014 */
[----:B------:R-:W-:Y:S01]  /*0d00*/  @P2 LEA R20, P0, R12, c[0x0][0x220], 0x1 ;  /* 0x000088000c142a11 */ /* 0x000fe200078008ff */
[----:B------:R-:W-:Y:S01]  /*0d10*/  IMAD.IADD R9, R13, 0x1, R9 ;  /* 0x000000010d097824 */ /* 0x000fe200078e0209 */
[----:B------:R-:W-:Y:S01]  /*0d20*/  @P1 IADD3 R13, P4, R105, R12, RZ ;  /* 0x0000000c690d1210 */ /* 0x000fe20007f9e0ff */
[----:B------:R-:W-:Y:S01]  /*0d30*/  IMAD R155, R150, c[0x0][0x26c], R155 ;  /* 0x00009b00969b7a24 */ /* 0x000fe200078e029b */
[----:B------:R-:W-:Y:S01]  /*0d40*/  SHF.L.U64.HI R102, R102, R109, c[0x0][0x23c] ;  /* 0x00008f0066667619 */ /* 0x000fe2000001026d */
[----:B------:R-:W-:Y:S01]  /*0d50*/  IMAD.WIDE.U32 R150, R150, c[0x0][0x268], R16 ;  /* 0x00009a0096967a25 */ /* 0x000fe200078e0010 */
[----:B------:R-:W-:-:S02]  /*0d60*/  @P2 LEA.HI.X R21, R12, c[0x0][0x224], R9, 0x1, P0 ;  /* 0x000089000c152a11 */ /* 0x000fc400000f0c09 */
[----:B------:R-:W-:Y:S01]  /*0d70*/  IADD3 R12, R8, 0x40, RZ ;  /* 0x00000040080c7810 */ /* 0x000fe20007ffe0ff */
[----:B------:R-:W-:Y:S01]  /*0d80*/  IMAD.IADD R155, R151, 0x1, R155 ;  /* 0x00000001979b7824 */ /* 0x000fe200078e029b */
[----:B------:R-:W-:Y:S01]  /*0d90*/  @P1 LEA R16, P0, R13, c[0x0][0x220], 0x1 ;  /* 0x000088000d101a11 */ /* 0x000fe200078008ff */
[----:B------:R-:W-:Y:S01]  /*0da0*/  IMAD.MOV.U32 R154, RZ, RZ, R150 ;  /* 0x000000ffff9a7224 */ /* 0x000fe200078e0096 */
[C---:B------:R-:W-:Y:S01]  /*0db0*/  SHF.L.U64.HI R109, R110.reuse, R109, c[0x0][0x25c] ;  /* 0x000097006e6d7619 */ /* 0x040fe2000001026d */
[----:B------:R-:W-:Y:S02]  /*0dc0*/  IMAD.IADD R160, R95, 0x1, R5 ;  /* 0x000000015fa07824 */ /* 0x000fe400078e0205 */
[----:B------:R-:W-:Y:S02]  /*0dd0*/  IMAD.SHL.U32 R110, R110, 0x20, RZ ;  /* 0x000000206e6e7824 */ /* 0x000fe400078e00ff */
[----:B------:R-:W-:Y:S01]  /*0de0*/  IMAD.MOV.U32 R108, RZ, RZ, 0x1 ;  /* 0x00000001ff6c7424 */ /* 0x000fe200078e00ff */
[----:B------:R-:W-:Y:S01]  /*0df0*/  SHF.R.S32.HI R5, RZ, 0x1f, R160 ;  /* 0x0000001fff057819 */ /* 0x000fe200000114a0 */
[----:B------:R-:W-:-:S02]  /*0e00*/  IMAD R158, R91, c[0x0][0x1e8], RZ ;  /* 0x00007a005b9e7a24 */ /* 0x000fc400078e02ff */
[----:B------:R-:W-:Y:S02]  /*0e10*/  IMAD.MOV.U32 R67, RZ, RZ, 0x1 ;  /* 0x00000001ff437424 */ /* 0x000fe400078e00ff */
[----:B------:R-:W-:Y:S02]  /*0e20*/  IMAD R158, R195, c[0x0][0x1ec], R158 ;  /* 0x00007b00c39e7a24 */ /* 0x000fe400078e029e */
[----:B------:R-:W-:Y:S01]  /*0e30*/  IMAD.MOV.U32 R55, RZ, RZ, RZ ;  /* 0x000000ffff377224 */ /* 0x000fe200078e00ff */
[--C-:B--2---:R-:W-:Y:S01]  /*0e40*/  @P3 SHF.R.S32.HI R23, RZ, 0x1f, R0.reuse ;  /* 0x0000001fff173819 */ /* 0x104fe20000011400 */
[----:B------:R-:W-:Y:S02]  /*0e50*/  @P3 IMAD.MOV.U32 R22, RZ, RZ, R0 ;  /* 0x000000ffff163224 */ /* 0x000fe400078e0000 */
[----:B------:R-:W-:Y:S02]  /*0e60*/  @!P3 IMAD.MOV.U32 R22, RZ, RZ, R196 ;  /* 0x000000ffff16b224 */ /* 0x000fe400078e00c4 */
[----:B------:R-:W-:Y:S01]  /*0e70*/  @!P3 IMAD.MOV.U32 R23, RZ, RZ, R15 ;  /* 0x000000ffff17b224 */ /* 0x000fe200078e000f */
[----:B------:R-:W-:Y:S01]  /*0e80*/  ISETP.GE.AND P3, PT, R10, c[0x0][0x1d4], PT ;  /* 0x000075000a007a0c */ /* 0x000fe20003f66270 */
[----:B------:R-:W-:Y:S01]  /*0e90*/  IMAD.SHL.U32 R10, R14, 0x8, RZ ;  /* 0x000000080e0a7824 */ /* 0x000fe200078e00ff */
[----:B------:R-:W-:Y:S01]  /*0ea0*/  SEL R172, R22, RZ, !P5 ;  /* 0x000000ff16ac7207 */ /* 0x000fe20006800000 */
[----:B------:R-:W-:Y:S01]  /*0eb0*/  @P1 IMAD.X R0, R102, 0x1, R9, P4 ;  /* 0x0000000166001824 */ /* 0x000fe200020e0609 */
[----:B------:R-:W-:-:S02]  /*0ec0*/  SEL R4, R23, RZ, !P5 ;  /* 0x000000ff17047207 */ /* 0x000fc40006800000 */
[----:B------:R-:W-:Y:S01]  /*0ed0*/  ISETP.GE.AND P5, PT, R8, c[0x0][0x1d4], PT ;  /* 0x0000750008007a0c */ /* 0x000fe20003fa6270 */
[----:B------:R-:W-:Y:S01]  /*0ee0*/  IMAD.WIDE.U32 R8, R18, R100, R154 ;  /* 0x0000006412087225 */ /* 0x000fe200078e009a */
[----:B------:R-:W-:Y:S02]  /*0ef0*/  ISETP.GE.AND P4, PT, R12, c[0x0][0x1d4], PT ;  /* 0x000075000c007a0c */ /* 0x000fe40003f86270 */
[----:B------:R-:W-:Y:S01]  /*0f00*/  LOP3.LUT R10, R3, 0xfffffe00, R10, 0xf8, !PT ;  /* 0xfffffe00030a7812 */ /* 0x000fe200078ef80a */
[----:B------:R-:W-:Y:S01]  /*0f10*/  IMAD R107, R4, c[0x0][0x1f0], RZ ;  /* 0x00007c00046b7a24 */ /* 0x000fe200078e02ff */
[----:B------:R-:W-:Y:S01]  /*0f20*/  @P1 LEA.HI.X R17, R13, c[0x0][0x224], R0, 0x1, P0 ;  /* 0x000089000d111a11 */ /* 0x000fe200000f0c00 */
[----:B------:R-:W-:Y:S01]  /*0f30*/  IMAD.IADD R0, R9, 0x1, R7 ;  /* 0x0000000109007824 */ /* 0x000fe200078e0207 */
[----:B------:R-:W-:Y:S01]  /*0f40*/  @P2 LEA R12, P0, R8, c[0x0][0x250], 0x1 ;  /* 0x00009400080c2a11 */ /* 0x000fe200078008ff */
[C---:B------:R-:W-:Y:S02]  /*0f50*/  @P2 IMAD.SHL.U32 R7, R10.reuse, 0x2, RZ ;  /* 0x000000020a072824 */ /* 0x040fe400078e00ff */
[----:B------:R-:W-:Y:S01]  /*0f60*/  @P1 IMAD.SHL.U32 R3, R10, 0x2, RZ ;  /* 0x000000020a031824 */ /* 0x000fe200078e00ff */
[----:B------:R-:W-:Y:S01]  /*0f70*/  @P2 LEA.HI.X R13, R8, c[0x0][0x254], R0, 0x1, P0 ;  /* 0x00009500080d2a11 */ /* 0x000fe200000f0c00 */
[----:B------:R-:W-:Y:S01]  /*0f80*/  @P2 IMAD.SHL.U32 R9, R10, 0x2, RZ ;  /* 0x000000020a092824 */ /* 0x000fe200078e00ff */
[----:B------:R-:W-:Y:S01]  /*0f90*/  @!PT LDS RZ, [RZ] ;  /* 0x00000000fffff984 */ /* 0x000fe20000000800 */
[----:B------:R-:W-:Y:S01]  /*0fa0*/  @!PT LDS RZ, [RZ] ;  /* 0x00000000fffff984 */ /* 0x000fe20000000800 */
[----:B------:R-:W-:Y:S01]  /*0fb0*/  @!PT LDS RZ, [RZ] ;  /* 0x00000000fffff984 */ /* 0x000fe20000000800 */
[----:B------:R1:W-:Y:S01]  /*0fc0*/  @P2 LDGSTS.E.BYPASS.LTC128B.128 [R7+0xc100], [R20.64], !P5 ;  /* 0x0c10000014072fae */ /* 0x0003e2000e901d46 */
[----:B------:R-:W-:Y:S01]  /*0fd0*/  ISETP.GT.AND P0, PT, R18, R11, PT ;  /* 0x0000000b1200720c */ /* 0x000fe20003f04270 */
[----:B------:R-:W-:-:S02]  /*0fe0*/  IMAD R107, R172, c[0x0][0x1f4], R107 ;  /* 0x00007d00ac6b7a24 */ /* 0x000fc400078e026b */
[----:B------:R1:W-:Y:S01]  /*0ff0*/  @P2 LDGSTS.E.BYPASS.LTC128B.128 [R7+0xe100], [R20.64+0x80], !P4 ;  /* 0x0e10008014072fae */ /* 0x0003e2000e101d46 */
[----:B------:R-:W-:Y:S02]  /*1000*/  IMAD R125, R4, c[0x0][0x218], RZ ;  /* 0x00008600047d7a24 */ /* 0x000fe400078e02ff */
[----:B------:R-:W-:Y:S01]  /*1010*/  IMAD.MOV.U32 R4, RZ, RZ, c[0x0][0x280] ;  /* 0x0000a000ff047624 */ /* 0x000fe200078e00ff */
[----:B------:R1:W-:Y:S01]  /*1020*/  @P2 LDGSTS.E.BYPASS.LTC128B.128 [R7+0x10100], [R20.64+0x100], !P3 ;  /* 0x1010010014072fae */ /* 0x0003e2000d901d46 */
[----:B------:R-:W-:Y:S02]  /*1030*/  IMAD R125, R172, c[0x0][0x21c], R125 ;  /* 0x00008700ac7d7a24 */ /* 0x000fe400078e027d */
[C---:B------:R-:W-:Y:S01]  /*1040*/  IMAD.SHL.U32 R133, R4.reuse, 0x40, RZ ;  /* 0x0000004004857824 */ /* 0x040fe200078e00ff */
[----:B------:R2:W-:Y:S01]  /*1050*/  @P1 LDGSTS.E.BYPASS.LTC128B.128 [R3+0xd100], [R16.64], !P5 ;  /* 0x0d10000010031fae */ /* 0x0005e2000e901d46 */
[----:B------:R-:W-:Y:S02]  /*1060*/  SHF.L.U64.HI R131, R4, R135, c[0x0][0x284] ;  /* 0x0000a10004837619 */ /* 0x000fe40000010287 */
[----:B------:R-:W-:Y:S01]  /*1070*/  @P0 IADD3 R6, R6, -0x2, RZ ;  /* 0xfffffffe06060810 */ /* 0x000fe20007ffe0ff */
[----:B------:R2:W-:Y:S03]  /*1080*/  @P1 LDGSTS.E.BYPASS.LTC128B.128 [R3+0xf100], [R16.64+0x80], !P4 ;  /* 0x0f10008010031fae */ /* 0x0005e6000e101d46 */
[----:B------:R-:W-:Y:S01]  /*1090*/  @P0 SHF.R.S32.HI R15, RZ, 0x1f, R6 ;  /* 0x0000001fff0f0819 */ /* 0x000fe20000011406 */
[----:B------:R2:W-:Y:S01]  /*10a0*/  @P1 LDGSTS.E.BYPASS.LTC128B.128 [R3+0x11100], [R16.64+0x100], !P3 ;  /* 0x1110010010031fae */ /* 0x0005e2000d901d46 */
[----:B------:R-:W-:-:S02]  /*10b0*/  @P0 IMAD R14, R101, R6, RZ ;  /* 0x00000006650e0224 */ /* 0x000fc400078e02ff */
[-C--:B------:R-:W-:Y:S01]  /*10c0*/  @P0 IMAD.WIDE.U32 R22, R6, R103.reuse, R156 ;  /* 0x0000006706160225 */ /* 0x080fe200078e009c */
[----:B------:R-:W0:Y:S03]  /*10d0*/  LDGDEPBAR ;  /* 0x00000000000079af */ /* 0x000e260000000000 */
[----:B------:R-:W-:Y:S01]  /*10e0*/  @P0 IMAD R14, R15, R103, R14 ;  /* 0x000000670f0e0224 */ /* 0x000fe200078e020e */
[----:B------:R-:W-:Y:S01]  /*10f0*/  BAR.SYNC.DEFER_BLOCKING 0x0 ;  /* 0x0000000000007b1d */ /* 0x000fe20000010000 */
[----:B------:R-:W-:Y:S02]  /*1100*/  IMAD.MOV.U32 R6, RZ, RZ, c[0x0][0x27c] ;  /* 0x00009f00ff067624 */ /* 0x000fe400078e00ff */
[----:B------:R-:W-:Y:S02]  /*1110*/  @P0 IMAD.IADD R14, R23, 0x1, R14 ;  /* 0x00000001170e0824 */ /* 0x000fe400078e020e */
[----:B------:R-:W-:-:S02]  /*1120*/  IMAD.SHL.U32 R6, R6, 0x2, RZ ;  /* 0x0000000206067824 */ /* 0x000fc400078e00ff */
[----:B--2---:R-:W-:Y:S02]  /*1130*/  IMAD R3, R5, c[0x0][0x1e0], RZ ;  /* 0x0000780005037a24 */ /* 0x004fe400078e02ff */
[----:B------:R-:W-:Y:S01]  /*1140*/  IMAD.WIDE.U32 R16, R160, c[0x0][0x1e0], RZ ;  /* 0x00007800a0107a25 */ /* 0x000fe200078e00ff */
[----:B------:R-:W-:Y:S01]  /*1150*/  @!PT LDS RZ, [RZ] ;  /* 0x00000000fffff984 */ /* 0x000fe20000000800 */
[----:B------:R-:W-:Y:S01]  /*1160*/  @!PT LDS RZ, [RZ] ;  /* 0x00000000fffff984 */ /* 0x000fe20000000800 */
[----:B------:R-:W-:Y:S01]  /*1170*/  @!PT LDS RZ, [RZ] ;  /* 0x00000000fffff984 */ /* 0x000fe20000000800 */
[----:B------:R2:W-:Y:S04]  /*1180*/  @P2 LDGSTS.E.BYPASS.LTC128B.128 [R9+0x100], [R12.64], !P5 ;  /* 0x001000000c092fae */ /* 0x0005e8000e901d46 */
[----:B------:R2:W-:Y:S04]  /*1190*/  @P2 LDGSTS.E.BYPASS.LTC128B.128 [R9+0x2100], [R12.64+0x80], !P4 ;  /* 0x021000800c092fae */ /* 0x0005e8000e101d46 */
[----:B------:R2:W-:Y:S01]  /*11a0*/  @P2 LDGSTS.E.BYPASS.LTC128B.128 [R9+0x4100], [R12.64+0x100], !P3 ;  /* 0x041001000c092fae */ /* 0x0005e2000d901d46 */
[----:B------:R-:W-:-:S05]  /*11b0*/  @P1 IADD3 R8, P2, R110, R8, RZ ;  /* 0x000000086e081210 */ /* 0x000fca0007f5e0ff */
[----:B-1----:R-:W-:Y:S01]  /*11c0*/  @P1 IMAD.X R7, R109, 0x1, R0, P2 ;  /* 0x000000016d071824 */ /* 0x002fe200010e0600 */
[----:B------:R-:W-:Y:S01]  /*11d0*/  @P1 LEA R20, P2, R8, c[0x0][0x250], 0x1 ;  /* 0x0000940008141a11 */ /* 0x000fe200078408ff */
[----:B------:R-:W-:Y:S02]  /*11e0*/  IMAD R0, R160, c[0x0][0x1e4], R3 ;  /* 0x00007900a0007a24 */ /* 0x000fe400078e0203 */
[----:B------:R-:W-:Y:S01]  /*11f0*/  @P1 IMAD.SHL.U32 R3, R10, 0x2, RZ ;  /* 0x000000020a031824 */ /* 0x000fe200078e00ff */
[----:B------:R-:W-:Y:S01]  /*1200*/  @P1 LEA.HI.X R21, R8, c[0x0][0x254], R7, 0x1, P2 ;  /* 0x0000950008151a11 */ /* 0x000fe200010f0c07 */
[----:B------:R-:W-:Y:S01]  /*1210*/  @P0 IMAD.SHL.U32 R7, R10, 0x2, RZ ;  /* 0x000000020a070824 */ /* 0x000fe200078e00ff */
[----:B------:R-:W-:-:S03]  /*1220*/  @P0 LEA R24, P2, R22, c[0x0][0x220], 0x1 ;  /* 0x0000880016180a11 */ /* 0x000fc600078408ff */
[----:B------:R1:W-:Y:S01]  /*1230*/  @P1 LDGSTS.E.BYPASS.LTC128B.128 [R3+0x1100], [R20.64], !P5 ;  /* 0x0110000014031fae */ /* 0x0003e2000e901d46 */
[----:B------:R-:W-:-:S03]  /*1240*/  @P0 LEA.HI.X R25, R22, c[0x0][0x224], R14, 0x1, P2 ;  /* 0x0000890016190a11 */ /* 0x000fc600010f0c0e */
[----:B------:R1:W-:Y:S04]  /*1250*/  @P1 LDGSTS.E.BYPASS.LTC128B.128 [R3+0x3100], [R20.64+0x80], !P4 ;  /* 0x0310008014031fae */ /* 0x0003e8000e101d46 */
[----:B------:R1:W-:Y:S01]  /*1260*/  @P1 LDGSTS.E.BYPASS.LTC128B.128 [R3+0x5100], [R20.64+0x100], !P3 ;  /* 0x0510010014031fae */ /* 0x0003e2000d901d46 */
[----:B------:R-:W-:Y:S01]  /*1270*/  ISETP.LE.AND P1, PT, R108, c[0x0][0x27c], PT ;  /* 0x00009f006c007a0c */ /* 0x000fe20003f23270 */
[----:B--2---:R-:W-:Y:S01]  /*1280*/  IMAD.IADD R13, R17, 0x1, R0 ;  /* 0x00000001110d7824 */ /* 0x004fe200078e0200 */
[CC--:B------:R-:W-:Y:S01]  /*1290*/  LEA.HI R0, R2.reuse, R89.reuse, RZ, 0x2 ;  /* 0x0000005902007211 */ /* 0x0c0fe200078f10ff */
[----:B------:R-:W0:Y:S01]  /*12a0*/  LDGDEPBAR ;  /* 0x00000000000079af */ /* 0x000e220000000000 */
[----:B------:R-:W-:Y:S01]  /*12b0*/  IMAD.MOV.U32 R12, RZ, RZ, R16 ;  /* 0x000000ffff0c7224 */ /* 0x000fe200078e0010 */
[----:B------:R-:W-:-:S02]  /*12c0*/  LEA.HI R2, R2, R89, RZ, 0x5 ;  /* 0x0000005902027211 */ /* 0x000fc400078f28ff */
[----:B------:R-:W-:Y:S01]  /*12d0*/  LOP3.LUT R8, R0, 0xfffffffc, RZ, 0xc0, !PT ;  /* 0xfffffffc00087812 */ /* 0x000fe200078ec0ff */
[----:B------:R2:W-:Y:S01]  /*12e0*/  @P0 LDGSTS.E.BYPASS.LTC128B.128 [R7+0x12100], [R24.64], !P5 ;  /* 0x1210000018070fae */ /* 0x0005e2000e901d46 */
[--C-:B------:R-:W-:Y:S01]  /*12f0*/  SHF.R.S32.HI R117, RZ, 0x2, R0.reuse ;  /* 0x00000002ff757819 */ /* 0x100fe20000011400 */
[----:B------:R-:W-:Y:S01]  /*1300*/  IMAD.SHL.U32 R2, R2, 0x10, RZ ;  /* 0x0000001002027824 */ /* 0x000fe200078e00ff */
[----:B------:R-:W-:Y:S01]  /*1310*/  SHF.R.S32.HI R0, RZ, 0x1f, R0 ;  /* 0x0000001fff007819 */ /* 0x000fe20000011400 */
[----:B------:R2:W-:Y:S01]  /*1320*/  @P0 LDGSTS.E.BYPASS.LTC128B.128 [R7+0x14100], [R24.64+0x80], !P4 ;  /* 0x1410008018070fae */ /* 0x0005e2000e101d46 */
[----:B------:R-:W-:Y:S02]  /*1330*/  IMAD.WIDE.U32 R12, R195, c[0x0][0x1e8], R12 ;  /* 0x00007a00c30c7a25 */ /* 0x000fe400078e000c */
[----:B------:R-:W-:Y:S01]  /*1340*/  LEA.HI R0, R0, R117, RZ, 0x3 ;  /* 0x0000007500007211 */ /* 0x000fe200078f18ff */
[----:B------:R2:W-:Y:S01]  /*1350*/  @P0 LDGSTS.E.BYPASS.LTC128B.128 [R7+0x16100], [R24.64+0x100], !P3 ;  /* 0x1610010018070fae */ /* 0x0005e2000d901d46 */
[----:B------:R-:W-:Y:S01]  /*1360*/  LOP3.LUT R2, R2, 0xfffffe00, RZ, 0xc0, !PT ;  /* 0xfffffe0002027812 */ /* 0x000fe200078ec0ff */
[----:B------:R-:W-:Y:S01]  /*1370*/  IMAD.IADD R159, R13, 0x1, R158 ;  /* 0x000000010d9f7824 */ /* 0x000fe200078e029e */
[----:B------:R-:W-:Y:S01]  /*1380*/  LOP3.LUT R0, R0, 0xfffffff8, RZ, 0xc0, !PT ;  /* 0xfffffff800007812 */ /* 0x000fe200078ec0ff */
[----:B------:R-:W-:-:S02]  /*1390*/  IMAD.MOV.U32 R158, RZ, RZ, R12 ;  /* 0x000000ffff9e7224 */ /* 0x000fc400078e000c */
[----:B------:R-:W-:Y:S02]  /*13a0*/  IMAD R12, R91, c[0x0][0x210], RZ ;  /* 0x000084005b0c7a24 */ /* 0x000fe400078e02ff */
[----:B------:R-:W-:Y:S01]  /*13b0*/  IMAD.WIDE.U32 R162, R117, c[0x0][0x1e0], RZ ;  /* 0x0000780075a27a25 */ /* 0x000fe200078e00ff */
[----:B-1----:R-:W-:Y:S02]  /*13c0*/  P2R R3, PR, RZ, 0x2 ;  /* 0x00000002ff037803 */ /* 0x002fe40000000000 */
[----:B------:R-:W-:Y:S01]  /*13d0*/  @P0 LEA R14, P1, R105, R24, 0x1 ;  /* 0x00000018690e0211 */ /* 0x000fe200078208ff */
[----:B------:R-:W-:Y:S01]  /*13e0*/  IMAD.IADD R20, R89, 0x1, -R8 ;  /* 0x0000000159147824 */ /* 0x000fe200078e0a08 */
[----:B------:R-:W-:Y:S01]  /*13f0*/  IADD3 R3, -R6, c[0x0][0x1d4], RZ ;  /* 0x0000750006037a10 */ /* 0x000fe20007ffe1ff */
[----:B------:R-:W-:Y:S01]  /*1400*/  IMAD.WIDE.U32 R158, R172, c[0x0][0x1f0], R158 ;  /* 0x00007c00ac9e7a25 */ /* 0x000fe200078e009e */
[----:B------:R-:W-:-:S03]  /*1410*/  @P0 LEA.HI.X R15, R105, R25, R102, 0x1, P1 ;  /* 0x00000019690f0211 */ /* 0x000fc600008f0c66 */
[C---:B------:R-:W-:Y:S02]  /*1420*/  IMAD.SHL.U32 R22, R20.reuse, 0x8, RZ ;  /* 0x0000000814167824 */ /* 0x040fe400078e00ff */
[----:B------:R1:W-:Y:S01]  /*1430*/  @P0 LDGSTS.E.BYPASS.LTC128B.128 [R7+0x13100], [R14.64], !P5 ;  /* 0x131000000e070fae */ /* 0x0003e2000e901d46 */
[----:B------:R-:W-:Y:S02]  /*1440*/  IMAD.SHL.U32 R20, R20, 0x4, RZ ;  /* 0x0000000414147824 */ /* 0x000fe400078e00ff */
[----:B------:R-:W-:Y:S01]  /*1450*/  SHF.R.S32.HI R23, RZ, 0x1f, R22 ;  /* 0x0000001fff177819 */ /* 0x000fe20000011416 */
[----:B------:R1:W-:Y:S01]  /*1460*/  @P0 LDGSTS.E.BYPASS.LTC128B.128 [R7+0x15100], [R14.64+0x80], !P4 ;  /* 0x151000800e070fae */ /* 0x0003e2000e101d46 */
[----:B------:R-:W-:Y:S01]  /*1470*/  IMAD R12, R195, c[0x0][0x214], R12 ;  /* 0x00008500c30c7a24 */ /* 0x000fe200078e020c */
[----:B------:R-:W-:Y:S01]  /*1480*/  IADD3 R19, R20, 0x20, RZ ;  /* 0x0000002014137810 */ /* 0x000fe20007ffe0ff */
[----:B------:R-:W-:Y:S01]  /*1490*/  IMAD.IADD R107, R159, 0x1, R107 ;  /* 0x000000019f6b7824 */ /* 0x000fe200078e026b */
[----:B------:R1:W-:Y:S01]  /*14a0*/  @P0 LDGSTS.E.BYPASS.LTC128B.128 [R7+0x17100], [R14.64+0x100], !P3 ;  /* 0x171001000e070fae */ /* 0x0003e2000d901d46 */
[----:B------:R-:W-:Y:S01]  /*14b0*/  ISETP.GE.AND P0, PT, R22, c[0x0][0x27c], PT ;  /* 0x00009f0016007a0c */ /* 0x000fe20003f06270 */
[C-C-:B------:R-:W-:Y:S01]  /*14c0*/  IMAD.WIDE.U32 R168, R117.reuse, c[0x0][0x280], R22.reuse ;  /* 0x0000a00075a87a25 */ /* 0x140fe200078e0016 */
[----:B------:R-:W-:Y:S01]  /*14d0*/  IADD3 R17, R20, 0x40, RZ ;  /* 0x0000004014117810 */ /* 0x000fe20007ffe0ff */
[----:B------:R-:W0:Y:S01]  /*14e0*/  LDGDEPBAR ;  /* 0x00000000000079af */ /* 0x000e220000000000 */
[----:B------:R-:W-:Y:S01]  /*14f0*/  SEL R9, R6, R3, !P0 ;  /* 0x0000000306097207 */ /* 0x000fe20004000000 */
[----:B------:R-:W-:Y:S01]  /*1500*/  IMAD.WIDE.U32 R170, R117, c[0x0][0x290], R22 ;  /* 0x0000a40075aa7a25 */ /* 0x000fe200078e0016 */
[----:B------:R-:W-:-:S02]  /*1510*/  SHF.R.S32.HI R21, RZ, 0x1f, R20 ;  /* 0x0000001fff157819 */ /* 0x000fc40000011414 */
[----:B------:R-:W-:Y:S01]  /*1520*/  SHF.R.S32.HI R112, RZ, 0x1f, R9 ;  /* 0x0000001fff707819 */ /* 0x000fe20000011409 */
[----:B------:R-:W-:Y:S01]  /*1530*/  IMAD.IADD R16, R20, 0x1, R17 ;  /* 0x0000000114107824 */ /* 0x000fe200078e0211 */
[----:B------:R-:W-:Y:S01]  /*1540*/  IADD3 R144, R22, 0x60, RZ ;  /* 0x0000006016907810 */ /* 0x000fe20007ffe0ff */
[C-C-:B------:R-:W-:Y:S01]  /*1550*/  IMAD.WIDE.U32 R28, R117.reuse, c[0x0][0x290], R20.reuse ;  /* 0x0000a400751c7a25 */ /* 0x140fe200078e0014 */
[----:B------:R-:W-:Y:S02]  /*1560*/  LEA.HI R112, R112, R9, RZ, 0x4 ;  /* 0x0000000970707211 */ /* 0x000fe400078f20ff */
[C---:B------:R-:W-:Y:S01]  /*1570*/  IADD3 R143, R22.reuse, 0x80, RZ ;  /* 0x00000080168f7810 */ /* 0x040fe20007ffe0ff */
[----:B------:R-:W-:Y:S01]  /*1580*/  IMAD.WIDE.U32 R8, R117, c[0x0][0x280], R20 ;  /* 0x0000a00075087a25 */ /* 0x000fe200078e0014 */
[----:B------:R-:W-:Y:S02]  /*1590*/  SHF.R.S32.HI R112, RZ, 0x4, R112 ;  /* 0x00000004ff707819 */ /* 0x000fe40000011470 */
[----:B------:R-:W-:Y:S01]  /*15a0*/  IADD3 R142, R22, 0xa0, RZ ;  /* 0x000000a0168e7810 */ /* 0x000fe20007ffe0ff */
[----:B------:R-:W-:-:S04]  /*15b0*/  IMAD.WIDE.U32 R26, R195, c[0x0][0x210], R22 ;  /* 0x00008400c31a7a25 */ /* 0x000fc800078e0016 */
[----:B------:R-:W-:Y:S02]  /*15c0*/  IMAD.IADD R13, R27, 0x1, R12 ;  /* 0x000000011b0d7824 */ /* 0x000fe400078e020c */
[----:B------:R-:W-:Y:S01]  /*15d0*/  IMAD.MOV.U32 R12, RZ, RZ, R26 ;  /* 0x000000ffff0c7224 */ /* 0x000fe200078e001a */
[----:B-1----:R-:W-:Y:S01]  /*15e0*/  SHF.R.S32.HI R14, RZ, 0x1f, R117 ;  /* 0x0000001fff0e7819 */ /* 0x002fe20000011475 */
[----:B------:R-:W-:Y:S01]  /*15f0*/  IMAD.IADD R15, R20, 0x1, R19 ;  /* 0x00000001140f7824 */ /* 0x000fe200078e0213 */
[----:B--2---:R-:W-:Y:S01]  /*1600*/  SEL R7, RZ, c[0x0][0x27c], !P0 ;  /* 0x00009f00ff077a07 */ /* 0x004fe20004000000 */
[----:B------:R-:W-:Y:S01]  /*1610*/  IMAD.WIDE.U32 R172, R172, c[0x0][0x218], R12 ;  /* 0x00008600acac7a25 */ /* 0x000fe200078e000c */
[----:B------:R-:W-:Y:S02]  /*1620*/  ISETP.GE.AND P0, PT, R16, c[0x0][0x27c], PT ;  /* 0x00009f0010007a0c */ /* 0x000fe40003f06270 */
[----:B------:R-:W-:Y:S01]  /*1630*/  ISETP.GE.AND P1, PT, R15, c[0x0][0x27c], PT ;  /* 0x00009f000f007a0c */ /* 0x000fe20003f26270 */
[----:B------:R-:W-:Y:S01]  /*1640*/  IMAD R164, R14, c[0x0][0x280], RZ ;  /* 0x0000a0000ea47a24 */ /* 0x000fe200078e02ff */
[----:B------:R-:W-:Y:S01]  /*1650*/  IADD3 R13, R20, 0x30, RZ ;  /* 0x00000030140d7810 */ /* 0x000fe20007ffe0ff */
[----:B------:R-:W-:Y:S01]  /*1660*/  IMAD.IADD R7, R22, 0x1, R7 ;  /* 0x0000000116077824 */ /* 0x000fe200078e0207 */
[CC--:B------:R-:W-:Y:S01]  /*1670*/  SEL R24, R6.reuse, R3.reuse, !P1 ;  /* 0x0000000306187207 */ /* 0x0c0fe20004800000 */
[----:B------:R-:W-:Y:S01]  /*1680*/  IMAD R164, R117, c[0x0][0x284], R164 ;  /* 0x0000a10075a47a24 */ /* 0x000fe200078e02a4 */
[----:B------:R-:W-:Y:S01]  /*1690*/  SEL R3, R6, R3, !P0 ;  /* 0x0000000306037207 */ /* 0x000fe20004000000 */
[----:B------:R-:W-:Y:S01]  /*16a0*/  IMAD R166, R14, c[0x0][0x290], RZ ;  /* 0x0000a4000ea67a24 */ /* 0x000fe200078e02ff */
[----:B------:R-:W-:Y:S01]  /*16b0*/  SHF.R.S32.HI R6, RZ, 0x1f, R7 ;  /* 0x0000001fff067819 */ /* 0x000fe20000011407 */
[----:B------:R-:W-:Y:S01]  /*16c0*/  IMAD.IADD R169, R169, 0x1, R164 ;  /* 0x00000001a9a97824 */ /* 0x000fe200078e02a4 */
[----:B------:R-:W-:Y:S01]  /*16d0*/  SHF.R.S32.HI R116, RZ, 0x1f, R3 ;  /* 0x0000001fff747819 */ /* 0x000fe20000011403 */
[----:B------:R-:W-:Y:S01]  /*16e0*/  IMAD.IADD R165, R164, 0x1, R9 ;  /* 0x00000001a4a57824 */ /* 0x000fe200078e0209 */
[----:B------:R-:W-:Y:S01]  /*16f0*/  LEA.HI R141, R6, R7, RZ, 0x3 ;  /* 0x00000007068d7211 */ /* 0x000fe200078f18ff */
[----:B------:R-:W-:Y:S01]  /*1700*/  IMAD.MOV.U32 R164, RZ, RZ, R8 ;  /* 0x000000ffffa47224 */ /* 0x000fe200078e0008 */
[----:B------:R-:W-:Y:S01]  /*1710*/  SEL R8, RZ, c[0x0][0x27c], !P1 ;  /* 0x00009f00ff087a07 */ /* 0x000fe20004800000 */
[C---:B------:R-:W-:Y:S01]  /*1720*/  IMAD.IADD R9, R117.reuse, 0x1, -R0 ;  /* 0x0000000175097824 */ /* 0x040fe200078e0a00 */
[----:B------:R-:W-:Y:S01]  /*1730*/  IADD3 R160, P1, R160, R117, RZ ;  /* 0x00000075a0a07210 */ /* 0x000fe20007f3e0ff */
[----:B------:R-:W-:Y:S01]  /*1740*/  IMAD R166, R117, c[0x0][0x294], R166 ;  /* 0x0000a50075a67a24 */ /* 0x000fe200078e02a6 */
[----:B------:R-:W-:Y:S01]  /*1750*/  LEA.HI R116, R116, R3, RZ, 0x4 ;  /* 0x0000000374747211 */ /* 0x000fe200078f20ff */
[----:B------:R-:W-:Y:S01]  /*1760*/  IMAD.WIDE.U32 R168, R90, c[0x0][0x280], R168 ;  /* 0x0000a0005aa87a25 */ /* 0x000fe200078e00a8 */
[----:B------:R-:W-:-:S02]  /*1770*/  SEL R3, RZ, c[0x0][0x27c], !P0 ;  /* 0x00009f00ff037a07 */ /* 0x000fc40004000000 */
[----:B------:R-:W-:Y:S01]  /*1780*/  LOP3.LUT P6, RZ, R9, 0x4, RZ, 0xc0, !PT ;  /* 0x0000000409ff7812 */ /* 0x000fe200078cc0ff */
[----:B------:R-:W-:Y:S01]  /*1790*/  IMAD.X R161, R5, 0x1, R14, P1 ;  /* 0x0000000105a17824 */ /* 0x000fe200008e060e */
[----:B------:R-:W-:Y:S01]  /*17a0*/  LEA.HI R6, R6, R7, RZ, 0x6 ;  /* 0x0000000706067211 */ /* 0x000fe200078f30ff */
[----:B------:R-:W-:Y:S01]  /*17b0*/  IMAD.IADD R5, R8, 0x1, R15 ;  /* 0x0000000108057824 */ /* 0x000fe200078e020f */
[----:B------:R-:W-:Y:S01]  /*17c0*/  SHF.R.S32.HI R7, RZ, 0x1f, R24 ;  /* 0x0000001fff077819 */ /* 0x000fe20000011418 */
[----:B------:R-:W-:Y:S01]  /*17d0*/  IMAD.IADD R3, R3, 0x1, R16 ;  /* 0x0000000103037824 */ /* 0x000fe200078e0210 */
[----:B------:R-:W-:Y:S01]  /*17e0*/  LEA.HI.SX32 R112, R141, R112, 0x1d ;  /* 0x000000708d707211 */ /* 0x000fe200078feaff */
[----:B------:R-:W-:Y:S01]  /*17f0*/  IMAD.SHL.U32 R9, R9, 0x40, RZ ;  /* 0x0000004009097824 */ /* 0x000fe200078e00ff */
[----:B------:R-:W-:Y:S01]  /*1800*/  SHF.R.S32.HI R114, RZ, 0x1f, R5 ;  /* 0x0000001fff727819 */ /* 0x000fe20000011405 */
[----:B------:R-:W-:Y:S01]  /*1810*/  IMAD R14, R14, c[0x0][0x1e0], RZ ;  /* 0x000078000e0e7a24 */ /* 0x000fe200078e02ff */
[----:B------:R-:W-:Y:S01]  /*1820*/  SHF.R.S32.HI R0, RZ, 0x1f, R3 ;  /* 0x0000001fff007819 */ /* 0x000fe20000011403 */
[----:B------:R-:W-:Y:S01]  /*1830*/  IMAD.SHL.U32 R6, R6, 0x40, RZ ;  /* 0x0000004006067824 */ /* 0x000fe200078e00ff */
[CC--:B------:R-:W-:Y:S01]  /*1840*/  LEA.HI R140, R114.reuse, R5.reuse, RZ, 0x3 ;  /* 0x00000005728c7211 */ /* 0x0c0fe200078f18ff */
[----:B------:R-:W-:Y:S01]  /*1850*/  IMAD R111, R117, c[0x0][0x1e4], R14 ;  /* 0x00007900756f7a24 */ /* 0x000fe200078e020e */
[----:B------:R-:W-:Y:S01]  /*1860*/  LEA.HI R114, R114, R5, RZ, 0x6 ;  /* 0x0000000572727211 */ /* 0x000fe200078f30ff */
[----:B------:R-:W-:Y:S01]  /*1870*/  IMAD.IADD R171, R171, 0x1, R166 ;  /* 0x00000001abab7824 */ /* 0x000fe200078e02a6 */
[----:B------:R-:W-:Y:S01]  /*1880*/  LOP3.LUT R9, R9, 0x1c0, RZ, 0xc0, !PT ;  /* 0x000001c009097812 */ /* 0x000fe200078ec0ff */
[----:B------:R-:W-:Y:S01]  /*1890*/  IMAD.IADD R111, R163, 0x1, R111 ;  /* 0x00000001a36f7824 */ /* 0x000fe200078e026f */
[-C--:B------:R-:W-:Y:S01]  /*18a0*/  LEA.HI R139, R0, R3.reuse, RZ, 0x3 ;  /* 0x00000003008b7211 */ /* 0x080fe200078f18ff */
[----:B------:R-:W-:Y:S01]  /*18b0*/  IMAD.SHL.U32 R114, R114, 0x40, RZ ;  /* 0x0000004072727824 */ /* 0x000fe200078e00ff */
[----:B------:R-:W-:Y:S01]  /*18c0*/  LEA.HI R0, R0, R3, RZ, 0x6 ;  /* 0x0000000300007211 */ /* 0x000fe200078f30ff */
[----:B------:R-:W-:Y:S01]  /*18d0*/  IMAD.IADD R167, R166, 0x1, R29 ;  /* 0x00000001a6a77824 */ /* 0x000fe200078e021d */
[----:B------:R-:W-:Y:S01]  /*18e0*/  SHF.R.U32.HI R3, RZ, 0x3, R9 ;  /* 0x00000003ff037819 */ /* 0x000fe20000011609 */
[----:B------:R-:W-:Y:S01]  /*18f0*/  IMAD.MOV.U32 R166, RZ, RZ, R28 ;  /* 0x000000ffffa67224 */ /* 0x000fe200078e001c */
[----:B------:R-:W-:Y:S01]  /*1900*/  LOP3.LUT R14, R9, 0x38, R140, 0xf8, !PT ;  /* 0x00000038090e7812 */ /* 0x000fe200078ef88c */
[----:B------:R-:W-:Y:S01]  /*1910*/  IMAD.SHL.U32 R0, R0, 0x40, RZ ;  /* 0x0000004000007824 */ /* 0x000fe200078e00ff */
[----:B------:R-:W-:Y:S01]  /*1920*/  LEA.HI R7, R7, R24, RZ, 0x4 ;  /* 0x0000001807077211 */ /* 0x000fe200078f20ff */
[----:B------:R-:W-:Y:S01]  /*1930*/  IMAD.WIDE.U32 R170, R90, c[0x0][0x290], R170 ;  /* 0x0000a4005aaa7a25 */ /* 0x000fe200078e00aa */
[----:B------:R-:W-:-:S02]  /*1940*/  LOP3.LUT R114, R114, 0xfffff000, RZ, 0xc0, !PT ;  /* 0xfffff00072727812 */ /* 0x000fc400078ec0ff */
[----:B------:R-:W-:Y:S01]  /*1950*/  LOP3.LUT R5, R14, R3, RZ, 0x3c, !PT ;  /* 0x000000030e057212 */ /* 0x000fe200078e3cff */
[C---:B------:R-:W-:Y:S01]  /*1960*/  IMAD.WIDE.U32 R166, R90.reuse, c[0x0][0x290], R166 ;  /* 0x0000a4005aa67a25 */ /* 0x040fe200078e00a6 */
[----:B------:R-:W-:Y:S02]  /*1970*/  SHF.R.S32.HI R7, RZ, 0x4, R7 ;  /* 0x00000004ff077819 */ /* 0x000fe40000011407 */
[----:B------:R-:W-:Y:S01]  /*1980*/  SHF.R.S32.HI R116, RZ, 0x4, R116 ;  /* 0x00000004ff747819 */ /* 0x000fe20000011474 */
[----:B------:R-:W-:Y:S01]  /*1990*/  IMAD.WIDE.U32 R164, R90, c[0x0][0x280], R164 ;  /* 0x0000a0005aa47a25 */ /* 0x000fe200078e00a4 */
[----:B------:R-:W-:Y:S02]  /*19a0*/  IADD3 R114, R5, R114, R2 ;  /* 0x0000007205727210 */ /* 0x000fe40007ffe002 */
[----:B------:R-:W-:Y:S01]  /*19b0*/  SHF.R.S32.HI R5, RZ, 0x1f, R112 ;  /* 0x0000001fff057819 */ /* 0x000fe20000011470 */
[----:B------:R-:W-:Y:S01]  /*19c0*/  IMAD.IADD R125, R173, 0x1, R125 ;  /* 0x00000001ad7d7824 */ /* 0x000fe200078e027d */
[----:B------:R-:W-:-:S02]  /*19d0*/  LOP3.LUT R8, R9, 0x38, R141, 0xf8, !PT ;  /* 0x0000003809087812 */ /* 0x000fc400078ef88d */
[----:B------:R-:W-:Y:S02]  /*19e0*/  LEA.HI.SX32 R118, R140, R7, 0x1d ;  /* 0x000000078c767211 */ /* 0x000fe400078feaff */
[----:B------:R-:W-:Y:S02]  /*19f0*/  LEA.HI.SX32 R116, R139, R116, 0x1d ;  /* 0x000000748b747211 */ /* 0x000fe400078feaff */
[----:B------:R-:W-:Y:S01]  /*1a00*/  LEA.HI R120, R5, R112, RZ, 0x3 ;  /* 0x0000007005787211 */ /* 0x000fe200078f18ff */
[----:B------:R-:W-:Y:S01]  /*1a10*/  IMAD.SHL.U32 R112, R112, 0x8, RZ ;  /* 0x0000000870707824 */ /* 0x000fe200078e00ff */
[----:B------:R-:W-:Y:S02]  /*1a20*/  LOP3.LUT R115, R8, R3, RZ, 0x3c, !PT ;  /* 0x0000000308737212 */ /* 0x000fe400078e3cff */
[----:B------:R-:W-:Y:S01]  /*1a30*/  SHF.R.S32.HI R5, RZ, 0x1f, R118 ;  /* 0x0000001fff057819 */ /* 0x000fe20000011476 */
[----:B------:R-:W-:Y:S01]  /*1a40*/  IMAD.SHL.U32 R120, R120, 0x200, RZ ;  /* 0x0000020078787824 */ /* 0x000fe200078e00ff */
[----:B------:R-:W-:-:S02]  /*1a50*/  LOP3.LUT R6, R6, 0xfffff000, RZ, 0xc0, !PT ;  /* 0xfffff00006067812 */ /* 0x000fc400078ec0ff */
[----:B------:R-:W-:Y:S02]  /*1a60*/  LOP3.LUT R8, R9, 0x38, R139, 0xf8, !PT ;  /* 0x0000003809087812 */ /* 0x000fe400078ef88b */
[----:B------:R-:W-:Y:S02]  /*1a70*/  SHF.R.S32.HI R7, RZ, 0x1f, R116 ;  /* 0x0000001fff077819 */ /* 0x000fe40000011474 */
[----:B------:R-:W-:Y:S01]  /*1a80*/  LEA.HI R5, R5, R118, RZ, 0x3 ;  /* 0x0000007605057211 */ /* 0x000fe200078f18ff */
[----:B------:R-:W-:Y:S01]  /*1a90*/  IMAD.SHL.U32 R118, R118, 0x8, RZ ;  /* 0x0000000876767824 */ /* 0x000fe200078e00ff */
[----:B------:R-:W-:Y:S02]  /*1aa0*/  LOP3.LUT R0, R0, 0xfffff000, RZ, 0xc0, !PT ;  /* 0xfffff00000007812 */ /* 0x000fe400078ec0ff */
[----:B------:R-:W-:Y:S01]  /*1ab0*/  LOP3.LUT R113, R8, R3, RZ, 0x3c, !PT ;  /* 0x0000000308717212 */ /* 0x000fe200078e3cff */
[----:B------:R-:W-:Y:S01]  /*1ac0*/  IMAD.SHL.U32 R5, R5, 0x200, RZ ;  /* 0x0000020005057824 */ /* 0x000fe200078e00ff */
[----:B------:R-:W-:-:S02]  /*1ad0*/  IADD3 R115, R115, R6, R2 ;  /* 0x0000000673737210 */ /* 0x000fc40007ffe002 */
[----:B------:R-:W-:Y:S01]  /*1ae0*/  LEA.HI R138, R7, R116, RZ, 0x3 ;  /* 0x00000074078a7211 */ /* 0x000fe200078f18ff */
[----:B------:R-:W-:Y:S01]  /*1af0*/  IMAD.SHL.U32 R116, R116, 0x8, RZ ;  /* 0x0000000874747824 */ /* 0x000fe200078e00ff */
[----:B------:R-:W-:Y:S02]  /*1b00*/  LOP3.LUT R6, R9, 0x38, R112, 0xf8, !PT ;  /* 0x0000003809067812 */ /* 0x000fe400078ef870 */
[----:B------:R-:W-:Y:S01]  /*1b10*/  IADD3 R113, R113, R0, R2 ;  /* 0x0000000071717210 */ /* 0x000fe20007ffe002 */
[----:B------:R-:W-:Y:S01]  /*1b20*/  IMAD.SHL.U32 R138, R138, 0x200, RZ ;  /* 0x000002008a8a7824 */ /* 0x000fe200078e00ff */
[C---:B------:R-:W-:Y:S02]  /*1b30*/  LOP3.LUT R0, R9.reuse, 0x18, R22, 0xf8, !PT ;  /* 0x0000001809007812 */ /* 0x040fe400078ef816 */
[----:B------:R-:W-:Y:S02]  /*1b40*/  LOP3.LUT R8, R9, 0x38, R118, 0xf8, !PT ;  /* 0x0000003809087812 */ /* 0x000fe400078ef876 */
[----:B------:R-:W-:-:S02]  /*1b50*/  LOP3.LUT R7, R6, R3, RZ, 0x3c, !PT ;  /* 0x0000000306077212 */ /* 0x000fc400078e3cff */
[----:B------:R-:W-:Y:S02]  /*1b60*/  LOP3.LUT R6, R9, 0x38, R116, 0xf8, !PT ;  /* 0x0000003809067812 */ /* 0x000fe400078ef874 */
[----:B------:R-:W-:Y:S02]  /*1b70*/  LOP3.LUT R0, R2, R0, R3, 0xf6, !PT ;  /* 0x0000000002007212 */ /* 0x000fe400078ef603 */
[-C--:B------:R-:W-:Y:S02]  /*1b80*/  LOP3.LUT R119, R8, R3.reuse, RZ, 0x3c, !PT ;  /* 0x0000000308777212 */ /* 0x080fe400078e3cff */
[----:B------:R-:W-:Y:S01]  /*1b90*/  LOP3.LUT R3, R6, R3, RZ, 0x3c, !PT ;  /* 0x0000000306037212 */ /* 0x000fe200078e3cff */
[----:B------:R-:W-:Y:S01]  /*1ba0*/  IMAD.MOV.U32 R6, RZ, RZ, c[0x0][0x290] ;  /* 0x0000a400ff067624 */ /* 0x000fe200078e00ff */
[----:B------:R-:W-:Y:S02]  /*1bb0*/  LOP3.LUT R138, R138, 0xfffff000, RZ, 0xc0, !PT ;  /* 0xfffff0008a8a7812 */ /* 0x000fe400078ec0ff */
[----:B------:R-:W-:Y:S01]  /*1bc0*/  LOP3.LUT R120, R120, 0xfffff000, RZ, 0xc0, !PT ;  /* 0xfffff00078787812 */ /* 0x000fe200078ec0ff */
[----:B------:R-:W-:Y:S01]  /*1bd0*/  IMAD.SHL.U32 R129, R6, 0x40, RZ ;  /* 0x0000004006817824 */ /* 0x000fe200078e00ff */
[----:B------:R-:W-:Y:S01]  /*1be0*/  IADD3 R138, R3, R138, R2 ;  /* 0x0000008a038a7210 */ /* 0x000fe20007ffe002 */
[----:B------:R-:W-:Y:S01]  /*1bf0*/  IMAD R3, R121, c[0x0][0x290], RZ ;  /* 0x0000a40079037a24 */ /* 0x000fe200078e02ff */
[----:B------:R-:W-:Y:S01]  /*1c00*/  LOP3.LUT R5, R5, 0xfffff000, RZ, 0xc0, !PT ;  /* 0xfffff00005057812 */ /* 0x000fe200078ec0ff */
[----:B------:R-:W-:Y:S01]  /*1c10*/  IMAD R121, R121, c[0x0][0x280], RZ ;  /* 0x0000a00079797a24 */ /* 0x000fe200078e02ff */
[----:B------:R-:W-:Y:S01]  /*1c20*/  IADD3 R106, P1, P0, R158, R162, R22 ;  /* 0x000000a29e6a7210 */ /* 0x000fe2000783e016 */
[C---:B------:R-:W-:Y:S01]  /*1c30*/  IMAD R3, R90.reuse, c[0x0][0x294], R3 ;  /* 0x0000a5005a037a24 */ /* 0x040fe200078e0203 */
[--C-:B------:R-:W-:Y:S01]  /*1c40*/  IADD3 R120, R7, R120, R2.reuse ;  /* 0x0000007807787210 */ /* 0x100fe20007ffe002 */
[----:B------:R-:W-:Y:S01]  /*1c50*/  IMAD R121, R90, c[0x0][0x284], R121 ;  /* 0x0000a1005a797a24 */ /* 0x000fe200078e0279 */
[----:B------:R-:W-:Y:S01]  /*1c60*/  IADD3 R119, R119, R5, R2 ;  /* 0x0000000577777210 */ /* 0x000fe20007ffe002 */
[----:B------:R-:W-:Y:S01]  /*1c70*/  IMAD.MOV.U32 R2, RZ, RZ, c[0x0][0x1e0] ;  /* 0x00007800ff027624 */ /* 0x000fe200078e00ff */
[----:B------:R-:W-:Y:S01]  /*1c80*/  IADD3.X R104, R107, R111, R23, P1, P0 ;  /* 0x0000006f6b687210 */ /* 0x000fe20000fe0417 */
[----:B------:R-:W-:Y:S01]  /*1c90*/  IMAD.IADD R123, R169, 0x1, R121 ;  /* 0x00000001a97b7824 */ /* 0x000fe200078e0279 */
[----:B------:R-:W-:Y:S01]  /*1ca0*/  ISETP.NE.AND P0, PT, RZ, UR4, PT ;  /* 0x00000004ff007c0c */ /* 0x000fe2000bf05270 */
[----:B------:R-:W-:Y:S01]  /*1cb0*/  IMAD.SHL.U32 R137, R2, 0x40, RZ ;  /* 0x0000004002897824 */ /* 0x000fe200078e00ff */
[----:B------:R-:W-:Y:S01]  /*1cc0*/  LOP3.LUT R141, R141, 0xfffffff8, RZ, 0xc0, !PT ;  /* 0xfffffff88d8d7812 */ /* 0x000fe200078ec0ff */
[----:B------:R-:W-:Y:S01]  /*1cd0*/  IMAD.IADD R124, R171, 0x1, R3 ;  /* 0x00000001ab7c7824 */ /* 0x000fe200078e0203 */
[----:B------:R-:W-:Y:S01]  /*1ce0*/  LOP3.LUT R140, R140, 0xfffffff8, RZ, 0xc0, !PT ;  /* 0xfffffff88c8c7812 */ /* 0x000fe200078ec0ff */
[----:B------:R-:W-:Y:S01]  /*1cf0*/  IMAD.IADD R122, R3, 0x1, R167 ;  /* 0x00000001037a7824 */ /* 0x000fe200078e02a7 */
[----:B------:R-:W-:Y:S01]  /*1d00*/  LOP3.LUT R139, R139, 0xfffffff8, RZ, 0xc0, !PT ;  /* 0xfffffff88b8b7812 */ /* 0x000fe200078ec0ff */
[----:B------:R-:W-:Y:S01]  /*1d10*/  IMAD.IADD R121, R121, 0x1, R165 ;  /* 0x0000000179797824 */ /* 0x000fe200078e02a5 */
[----:B------:R-:W-:-:S02]  /*1d20*/  SHF.L.U64.HI R127, R6, R135, c[0x0][0x294] ;  /* 0x0000a500067f7619 */ /* 0x000fc40000010287 */
[----:B------:R-:W-:Y:S02]  /*1d30*/  SHF.L.U64.HI R135, R2, R135, c[0x0][0x1e4] ;  /* 0x0000790002877619 */ /* 0x000fe40000010287 */
[----:B------:R-:W-:Y:S02]  /*1d40*/  P2R R145, PR, RZ, 0x1 ;  /* 0x00000001ff917803 */ /* 0x000fe40000000000 */
[C---:B------:R-:W-:Y:S02]  /*1d50*/  IADD3 R14, R20.reuse, 0x10, RZ ;  /* 0x00000010140e7810 */ /* 0x040fe40007ffe0ff */
[----:B------:R-:W-:Y:S02]  /*1d60*/  IADD3 R12, R20, 0x50, RZ ;  /* 0x00000050140c7810 */ /* 0x000fe40007ffe0ff */
[----:B------:R-:W-:Y:S02]  /*1d70*/  SHF.R.S32.HI R136, RZ, 0x1f, R141 ;  /* 0x0000001fff887819 */ /* 0x000fe4000001148d */
[----:B------:R-:W-:-:S02]  /*1d80*/  SHF.R.S32.HI R130, RZ, 0x1f, R112 ;  /* 0x0000001fff827819 */ /* 0x000fc40000011470 */
[----:B------:R-:W-:Y:S02]  /*1d90*/  SHF.R.S32.HI R134, RZ, 0x1f, R140 ;  /* 0x0000001fff867819 */ /* 0x000fe4000001148c */
[----:B------:R-:W-:Y:S02]  /*1da0*/  SHF.R.S32.HI R132, RZ, 0x1f, R139 ;  /* 0x0000001fff847819 */ /* 0x000fe4000001148b */
[----:B------:R-:W-:Y:S02]  /*1db0*/  SHF.R.S32.HI R128, RZ, 0x1f, R118 ;  /* 0x0000001fff807819 */ /* 0x000fe40000011476 */
[----:B------:R-:W-:Y:S02]  /*1dc0*/  SHF.R.S32.HI R126, RZ, 0x1f, R116 ;  /* 0x0000001fff7e7819 */ /* 0x000fe40000011474 */
.L_x_1256:
        /* <DEDUP_REMOVED lines=20> */
[----:B------:R-:W-:Y:S01]  /*1f10*/  ISETP.NE.AND P1, PT, R145, RZ, PT ;  /* 0x000000ff9100720c */ /* 0x000fe20003f25270 */
        /* <DEDUP_REMOVED lines=69> */
.L_x_1236:
[----:B------:R-:W-:Y:S05]  /*2370*/  BSYNC B0 ;  /* 0x0000000000007941 */ /* 0x000fea0003800000 */
.L_x_1235:
        /* <DEDUP_REMOVED lines=99> */
.L_x_1239:
[----:B------:R-:W-:Y:S05]  /*29b0*/  BSYNC B0 ;  /* 0x0000000000007941 */ /* 0x000fea0003800000 */
.L_x_1238:
        /* <DEDUP_REMOVED lines=56> */
.L_x_1241:
[----:B------:R-:W-:Y:S05]  /*2d40*/  BSYNC B0 ;  /* 0x0000000000007941 */ /* 0x000fea0003800000 */
.L_x_1240:
        /* <DEDUP_REMOVED lines=56> */
.L_x_1243:
[----:B------:R-:W-:Y:S05]  /*30d0*/  BSYNC B0 ;  /* 0x0000000000007941 */ /* 0x000fea0003800000 */
.L_x_1242:
        /* <DEDUP_REMOVED lines=56> */
.L_x_1245:
[----:B------:R-:W-:Y:S05]  /*3460*/  BSYNC B0 ;  /* 0x0000000000007941 */ /* 0x000fea0003800000 */
.L_x_1244:
        /* <DEDUP_REMOVED lines=56> */
.L_x_1247:
[----:B------:R-:W-:Y:S05]  /*37f0*/  BSYNC B0 ;  /* 0x0000000000007941 */ /* 0x000fea0003800000 */
.L_x_1246:
        /* <DEDUP_REMOVED lines=56> */
.L_x_1234:
        /* <DEDUP_REMOVED lines=47> */
.L_x_1249:
[----:B------:R-:W-:Y:S05]  /*3e70*/  BSYNC B0 ;  /* 0x0000000000007941 */ /* 0x000fea0003800000 */
.L_x_1248:
        /* <DEDUP_REMOVED lines=44> */
[----:B------:R-:W-:Y:S01]  /*4140*/  IMAD.SHL.U32 R181, R183, 0x2, RZ ;  /* 0x00000002b7b57824 */ /* 0x000fe200078e00ff */
[C---:B------:R-:W-:Y:S01]  /*4150*/  IADD3.X R176, R107.reuse, R149, R136, P1, P0 ;  /* 0x000000956bb07210 */ /* 0x040fe20000fe0488 */
[----:B------:R-:W-:Y:S02]  /*4160*/  IMAD.MOV.U32 R52, RZ, RZ, R57 ;  /* 0x000000ffff347224 */ /* 0x000fe400078e0039 */
[----:B------:R-:W-:Y:S01]  /*4170*/  IMAD.MOV.U32 R50, RZ, RZ, R42 ;  /* 0x000000ffff327224 */ /* 0x000fe200078e002a */
[----:B------:R-:W1:Y:S01]  /*4180*/  LDS.128 R28, [R181+0xc100] ;  /* 0x00c10000b51c7984 */ /* 0x000e620000000c00 */
[----:B------:R-:W-:Y:S02]  /*4190*/  IMAD.MOV.U32 R54, RZ, RZ, R56 ;  /* 0x000000ffff367224 */ /* 0x000fe400078e0038 */
[----:B------:R-:W-:Y:S01]  /*41a0*/  @!P2 IADD3 R180, P1, P0, R158, R175, R112 ;  /* 0x000000af9eb4a210 */ /* 0x000fe2000783e070 */
[----:B------:R-:W-:Y:S02]  /*41b0*/  IMAD.MOV.U32 R49, RZ, RZ, R40 ;  /* 0x000000ffff317224 */ /* 0x000fe400078e0028 */
[----:B------:R-:W-:Y:S01]  /*41c0*/  IMAD.MOV.U32 R60, RZ, RZ, R58 ;  /* 0x000000ffff3c7224 */ /* 0x000fe200078e003a */
[----:B------:R-:W-:Y:S01]  /*41d0*/  @!P2 IADD3.X R177, R107, R149, R130, P1, P0 ;  /* 0x000000956bb1a210 */ /* 0x000fe20000fe0482 */
[----:B------:R-:W-:Y:S01]  /*41e0*/  IMAD.MOV.U32 R66, RZ, RZ, R59 ;  /* 0x000000ffff427224 */ /* 0x000fe200078e003b */
[C---:B------:R-:W-:Y:S04]  /*41f0*/  LEA R178, P0, R179.reuse, c[0x0][0x1c8], 0x1 ;  /* 0x00007200b3b27a11 */ /* 0x040fe800078008ff */
[----:B------:R-:W-:Y:S02]  /*4200*/  LEA.HI.X R179, R179, c[0x0][0x1cc], R176, 0x1, P0 ;  /* 0x00007300b3b37a11 */ /* 0x000fe400000f0cb0 */
[C---:B------:R-:W-:Y:S04]  /*4210*/  @!P2 LEA R176, P0, R180.reuse, c[0x0][0x1c8], 0x1 ;  /* 0x00007200b4b0aa11 */ /* 0x040fe800078008ff */
[----:B------:R-:W-:Y:S02]  /*4220*/  @!P2 LEA.HI.X R177, R180, c[0x0][0x1cc], R177, 0x1, P0 ;  /* 0x00007300b4b1aa11 */ /* 0x000fe400000f0cb1 */
[----:B------:R-:W-:Y:S02]  /*4230*/  SHF.L.U32 R180, R182, 0x1, RZ ;  /* 0x00000001b6b47819 */ /* 0x000fe400000006ff */
[----:B------:R-:W-:Y:S03]  /*4240*/  ISETP.GE.AND P0, PT, R22, c[0x0][0x27c], PT ;  /* 0x00009f0016007a0c */ /* 0x000fe60003f06270 */
[----:B------:R-:W2:Y:S10]  /*4250*/  LDS.128 R80, [R180+0xc100] ;  /* 0x00c10000b4507984 */ /* 0x000eb40000000c00 */
[----:B------:R-:W-:Y:S02]  /*4260*/  @!P0 SHF.R.U64 R61, R56, 0x10, R57 ;  /* 0x00000010383d8819 */ /* 0x000fe40000001239 */
[----:B------:R-:W-:Y:S02]  /*4270*/  @!P0 SHF.R.U64 R63, R58, 0x10, R59 ;  /* 0x000000103a3f8819 */ /* 0x000fe4000000123b */
[----:B------:R-:W-:Y:S02]  /*4280*/  @!P0 PRMT R58, R54, 0x5410, R61 ;  /* 0x00005410363a8816 */ /* 0x000fe4000000003d */
[----:B------:R-:W-:Y:S02]  /*4290*/  @!P0 SHF.R.U32.HI R51, RZ, 0x10, R41 ;  /* 0x00000010ff338819 */ /* 0x000fe40000011629 */
[----:B------:R-:W-:Y:S02]  /*42a0*/  @!P0 SHF.R.U32.HI R59, RZ, 0x10, R59 ;  /* 0x00000010ff3b8819 */ /* 0x000fe4000001163b */
[----:B------:R-:W-:Y:S01]  /*42b0*/  @!P0 PRMT R48, R48, 0x5410, R51 ;  /* 0x0000541030308816 */ /* 0x000fe20000000033 */
[----:B-1----:R-:W-:Y:S01]  /*42c0*/  @!P0 IMAD.U32 R51, R29, 0x10000, RZ ;  /* 0x000100001d338824 */ /* 0x002fe200078e00ff */
[----:B------:R-:W-:Y:S02]  /*42d0*/  @!P0 PRMT R66, R66, 0x5410, R59 ;  /* 0x0000541042428816 */ /* 0x000fe4000000003b */
[----:B------:R-:W-:Y:S02]  /*42e0*/  @!P0 PRMT R60, R60, 0x5410, R63 ;  /* 0x000054103c3c8816 */ /* 0x000fe4000000003f */
[----:B------:R-:W-:Y:S01]  /*42f0*/  @!P0 SHF.R.U32.HI R57, RZ, 0x10, R57 ;  /* 0x00000010ff398819 */ /* 0x000fe20000011639 */
[----:B------:R-:W-:Y:S01]  /*4300*/  @!P0 IMAD.U32 R64, R66, 0x10000, RZ ;  /* 0x0001000042408824 */ /* 0x000fe200078e00ff */
[----:B------:R-:W-:Y:S02]  /*4310*/  @!P0 SHF.R.U64 R53, R42, 0x10, R43 ;  /* 0x000000102a358819 */ /* 0x000fe4000000122b */
[----:B------:R-:W-:Y:S01]  /*4320*/  @!P0 PRMT R56, R52, 0x5410, R57 ;  /* 0x0000541034388816 */ /* 0x000fe20000000039 */
[----:B------:R-:W-:Y:S01]  /*4330*/  @!P0 IMAD.U32 R57, R58, 0x10000, RZ ;  /* 0x000100003a398824 */ /* 0x000fe200078e00ff */
[----:B------:R-:W-:Y:S02]  /*4340*/  @!P0 SHF.R.U32.HI R42, RZ, 0x10, R43 ;  /* 0x00000010ff2a8819 */ /* 0x000fe4000001162b */
[C---:B------:R-:W-:Y:S02]  /*4350*/  @!P0 SHF.L.U32 R54, R56.reuse, 0x10, RZ ;  /* 0x0000001038368819 */ /* 0x040fe400000006ff */
[----:B------:R-:W-:Y:S02]  /*4360*/  @!P0 LOP3.LUT R56, R56, 0xffff0000, RZ, 0xc0, !PT ;  /* 0xffff000038388812 */ /* 0x000fe400078ec0ff */
[----:B------:R-:W-:Y:S01]  /*4370*/  @!P0 LOP3.LUT R66, R66, 0xffff0000, RZ, 0xc0, !PT ;  /* 0xffff000042428812 */ /* 0x000fe200078ec0ff */
[----:B------:R-:W-:Y:S01]  /*4380*/  @!P0 FMUL.FTZ R181, R51, R54 ;  /* 0x0000003633b58220 */ /* 0x000fe20000410000 */
[C---:B--2---:R-:W-:Y:S01]  /*4390*/  @!P0 SHF.L.U32 R59, R81.reuse, 0x10, RZ ;  /* 0x00000010513b8819 */ /* 0x044fe200000006ff */
[----:B------:R-:W-:Y:S01]  /*43a0*/  @!P0 IMAD.U32 R52, R80, 0x10000, RZ ;  /* 0x0001000050348824 */ /* 0x000fe200078e00ff */
[----:B------:R-:W-:Y:S01]  /*43b0*/  @!P0 LOP3.LUT R61, R81, 0xffff0000, RZ, 0xc0, !PT ;  /* 0xffff0000513d8812 */ /* 0x000fe200078ec0ff */
[C---:B------:R-:W-:Y:S01]  /*43c0*/  @!P0 IMAD.U32 R63, R82.reuse, 0x10000, RZ ;  /* 0x00010000523f8824 */ /* 0x040fe200078e00ff */
[----:B------:R-:W-:Y:S01]  /*43d0*/  @!P0 LOP3.LUT R62, R82, 0xffff0000, RZ, 0xc0, !PT ;  /* 0xffff0000523e8812 */ /* 0x000fe200078ec0ff */
[C---:B------:R-:W-:Y:S01]  /*43e0*/  @!P0 IMAD.U32 R65, R83.reuse, 0x10000, RZ ;  /* 0x0001000053418824 */ /* 0x040fe200078e00ff */
[----:B------:R-:W-:Y:S02]  /*43f0*/  @!P0 SHF.R.U64 R40, R40, 0x10, R41 ;  /* 0x0000001028288819 */ /* 0x000fe40000001229 */
        /* <DEDUP_REMOVED lines=32> */
[----:B------:R-:W-:Y:S01]  /*4600*/  @!P0 FMUL.FTZ R186, R42, R60 ;  /* 0x0000003c2aba8220 */ /* 0x000fe20000410000 */
[----:B------:R-:W-:Y:S01]  /*4610*/  @!P0 F2FP.BF16.PACK_AB R181, R182, R181 ;  /* 0x000000b5b6b5823e */ /* 0x000fe200000010ff */
[----:B------:R-:W-:Y:S01]  /*4620*/  @!P0 FMUL.FTZ R185, R49, R58 ;  /* 0x0000003a31b98220 */ /* 0x000fe20000410000 */
[----:B------:R-:W-:Y:S01]  /*4630*/  @!P0 F2FP.BF16.PACK_AB R180, R183, R180 ;  /* 0x000000b4b7b4823e */ /* 0x000fe200000010ff */
[-C--:B------:R-:W-:Y:S01]  /*4640*/  @!P0 FMUL.FTZ R7, R42, R43.reuse ;  /* 0x0000002b2a078220 */ /* 0x080fe20000410000 */
[C---:B------:R-:W-:Y:S01]  /*4650*/  @!P0 LOP3.LUT R42, R31.reuse, 0xffff0000, RZ, 0xc0, !PT ;  /* 0xffff00001f2a8812 */ /* 0x040fe200078ec0ff */
[----:B------:R-:W-:Y:S01]  /*4660*/  @!P0 FFMA.FTZ R186, R62, R43, -R186 ;  /* 0x0000002b3eba8223 */ /* 0x000fe200000108ba */
[----:B------:R-:W-:Y:S01]  /*4670*/  @!P0 SHF.L.U32 R43, R31, 0x10, RZ ;  /* 0x000000101f2b8819 */ /* 0x000fe200000006ff */
[----:B------:R-:W-:Y:S01]  /*4680*/  @!P0 FMUL.FTZ R6, R49, R40 ;  /* 0x0000002831068220 */ /* 0x000fe20000410000 */
        /* <DEDUP_REMOVED lines=32> */
.L_x_1251:
[----:B------:R-:W-:Y:S05]  /*4890*/  BSYNC B0 ;  /* 0x0000000000007941 */ /* 0x000fea0003800000 */
.L_x_1250:
        /* <DEDUP_REMOVED lines=118> */
.L_x_1253:
[----:B------:R-:W-:Y:S05]  /*5000*/  BSYNC B0 ;  /* 0x0000000000007941 */ /* 0x000fea0003800000 */
.L_x_1252:
[----:B------:R-:W-:Y:S11]  /*5010*/  ISETP.GE.AND P0, PT, R16, c[0x0][0x1d4], PT ;  /* 0x0000750010007a0c */ /* 0x000ff60003f06270 */
[----:B------:R-:W-:Y:S02]  /*5020*/  @!UPT UIADD3 URZ, URZ, URZ, URZ ;  /* 0x0000003f3f3ff290 */ /* 0x000fe4000fffe03f */
[----:B------:R-:W-:-:S05]  /*5030*/  @P0 BRA `(.L_x_1237) ;  /* 0x0000092000000947 */ /* 0x000fca0003800000 */
[----:B------:R-:W-:Y:S04]  /*5040*/  IADD3 R54, P1, P0, R158, R175, R139 ;  /* 0x000000af9e367210 */ /* 0x000fe8000783e08b */
[----:B------:R-:W-:Y:S02]  /*5050*/  IADD3.X R53, R107, R149, R132, P1, P0 ;  /* 0x000000956b357210 */ /* 0x000fe40000fe0484 */
[C---:B------:R-:W-:Y:S04]  /*5060*/  LEA R52, P0, R54.reuse, c[0x0][0x1c8], 0x1 ;  /* 0x0000720036347a11 */ /* 0x040fe800078008ff */
[----:B------:R-:W-:Y:S01]  /*5070*/  LEA.HI.X R53, R54, c[0x0][0x1cc], R53, 0x1, P0 ;  /* 0x0000730036357a11 */ /* 0x000fe200000f0c35 */
[--C-:B------:R-:W-:Y:S01]  /*5080*/  IMAD.IADD R54, R138, 0x1, R174.reuse ;  /* 0x000000018a367824 */ /* 0x100fe200078e02ae */
[----:B------:R-:W-:Y:S01]  /*5090*/  ISETP.GE.AND P0, PT, R16, c[0x0][0x27c], PT ;  /* 0x00009f0010007a0c */ /* 0x000fe20003f06270 */
[----:B------:R-:W-:Y:S02]  /*50a0*/  IMAD.IADD R174, R113, 0x1, R174 ;  /* 0x0000000171ae7824 */ /* 0x000fe400078e02ae */
[----:B------:R-:W-:Y:S03]  /*50b0*/  IMAD.SHL.U32 R60, R54, 0x2, RZ ;  /* 0x00000002363c7824 */ /* 0x000fe600078e00ff */
[----:B------:R-:W-:Y:S02]  /*50c0*/  SHF.L.U32 R50, R174, 0x1, RZ ;  /* 0x00000001ae327819 */ /* 0x000fe400000006ff */
[----:B-1----:R-:W1:Y:S05]  /*50d0*/  LDS.128 R28, [R60+0xc100] ;  /* 0x00c100003c1c7984 */ /* 0x002e6a0000000c00 */
[----:B------:R-:W-:Y:S02]  /*50e0*/  @!P0 SHF.R.U32.HI R41, RZ, 0x10, R75 ;  /* 0x00000010ff298819 */ /* 0x000fe4000001164b */
[----:B------:R-:W-:Y:S01]  /*50f0*/  @!P0 SHF.R.U64 R24, R24, 0x10, R25 ;  /* 0x0000001018188819 */ /* 0x000fe20000001219 */
[----:B------:R2:W3:Y:S01]  /*5100*/  LDS.128 R56, [R50+0xc100] ;  /* 0x00c1000032387984 */ /* 0x0004e20000000c00 */
[----:B------:R-:W-:Y:S02]  /*5110*/  @!P0 PRMT R70, R70, 0x5410, R41 ;  /* 0x0000541046468816 */ /* 0x000fe40000000029 */
[----:B------:R-:W-:Y:S02]  /*5120*/  @!P0 SHF.R.U64 R35, R72, 0x10, R73 ;  /* 0x0000001048238819 */ /* 0x000fe40000001249 */
[----:B------:R-:W-:Y:S01]  /*5130*/  @!P0 PRMT R37, R37, 0x5410, R24 ;  /* 0x0000541025258816 */ /* 0x000fe20000000018 */
[----:B------:R-:W-:Y:S01]  /*5140*/  @!P0 IMAD.U32 R49, R70, 0x10000, RZ ;  /* 0x0001000046318824 */ /* 0x000fe200078e00ff */
[----:B------:R-:W-:Y:S02]  /*5150*/  @!P0 SHF.R.U32.HI R25, RZ, 0x10, R25 ;  /* 0x00000010ff198819 */ /* 0x000fe40000011619 */
[C---:B------:R-:W-:Y:S02]  /*5160*/  @!P0 LOP3.LUT R24, R37.reuse, 0xffff0000, RZ, 0xc0, !PT ;  /* 0xffff000025188812 */ /* 0x040fe400078ec0ff */
[----:B------:R-:W-:Y:S02]  /*5170*/  @!P0 PRMT R84, R84, 0x5410, R35 ;  /* 0x0000541054548816 */ /* 0x000fe40000000023 */
[----:B------:R-:W-:Y:S01]  /*5180*/  @!P0 PRMT R36, R36, 0x5410, R25 ;  /* 0x0000541024248816 */ /* 0x000fe20000000019 */
[----:B------:R-:W-:Y:S01]  /*5190*/  @!P0 IMAD.U32 R25, R37, 0x10000, RZ ;  /* 0x0001000025198824 */ /* 0x000fe200078e00ff */
[C---:B------:R-:W-:Y:S01]  /*51a0*/  @!P0 LOP3.LUT R34, R84.reuse, 0xffff0000, RZ, 0xc0, !PT ;  /* 0xffff000054228812 */ /* 0x040fe200078ec0ff */
[----:B------:R-:W-:Y:S01]  /*51b0*/  @!P0 IMAD.U32 R35, R84, 0x10000, RZ ;  /* 0x0001000054238824 */ /* 0x000fe200078e00ff */
[----:B------:R-:W-:Y:S02]  /*51c0*/  @!P0 LOP3.LUT R48, R70, 0xffff0000, RZ, 0xc0, !PT ;  /* 0xffff000046308812 */ /* 0x000fe400078ec0ff */
[--C-:B------:R-:W-:Y:S02]  /*51d0*/  @!P0 SHF.R.U64 R26, R26, 0x10, R27.reuse ;  /* 0x000000101a1a8819 */ /* 0x100fe4000000121b */
[----:B------:R-:W-:Y:S02]  /*51e0*/  @!P0 SHF.R.U32.HI R33, RZ, 0x10, R27 ;  /* 0x00000010ff218819 */ /* 0x000fe4000001161b */
[----:B------:R-:W-:Y:S02]  /*51f0*/  @!P0 PRMT R39, R39, 0x5410, R26 ;  /* 0x0000541027278816 */ /* 0x000fe4000000001a */
[----:B------:R-:W-:Y:S02]  /*5200*/  @!P0 PRMT R38, R38, 0x5410, R33 ;  /* 0x0000541026268816 */ /* 0x000fe40000000021 */
[----:B------:R-:W-:Y:S02]  /*5210*/  @!P0 SHF.R.U32.HI R72, RZ, 0x10, R73 ;  /* 0x00000010ff488819 */ /* 0x000fe40000011649 */
[----:B------:R-:W-:Y:S02]  /*5220*/  @!P0 SHF.R.U64 R74, R74, 0x10, R75 ;  /* 0x000000104a4a8819 */ /* 0x000fe4000000124b */
[----:B------:R-:W-:Y:S01]  /*5230*/  @!P0 PRMT R71, R71, 0x5410, R72 ;  /* 0x0000541047478816 */ /* 0x000fe20000000048 */
[C---:B-1----:R-:W-:Y:S01]  /*5240*/  @!P0 IMAD.U32 R26, R28.reuse, 0x10000, RZ ;  /* 0x000100001c1a8824 */ /* 0x042fe200078e00ff */
[----:B------:R-:W-:Y:S02]  /*5250*/  @!P0 LOP3.LUT R27, R28, 0xffff0000, RZ, 0xc0, !PT ;  /* 0xffff00001c1b8812 */ /* 0x000fe400078ec0ff */
[----:B------:R-:W-:Y:S01]  /*5260*/  @!P0 LOP3.LUT R40, R71, 0xffff0000, RZ, 0xc0, !PT ;  /* 0xffff000047288812 */ /* 0x000fe200078ec0ff */
[C---:B------:R-:W-:Y:S01]  /*5270*/  @!P0 FMUL.FTZ R2, R26.reuse, R25 ;  /* 0x000000191a028220 */ /* 0x040fe20000410000 */
[----:B------:R-:W-:Y:S01]  /*5280*/  @!P0 PRMT R69, R69, 0x5410, R74 ;  /* 0x0000541045458816 */ /* 0x000fe2000000004a */
[----:B--2---:R-:W-:Y:S02]  /*5290*/  @!P0 FMUL.FTZ R50, R26, R35 ;  /* 0x000000231a328220 */ /* 0x004fe40000410000 */
[C---:B------:R-:W-:Y:S01]  /*52a0*/  @!P0 FMUL.FTZ R61, R27.reuse, R34 ;  /* 0x000000221b3d8220 */ /* 0x040fe20000410000 */
[C---:B---3--:R-:W-:Y:S01]  /*52b0*/  @!P0 SHF.L.U32 R32, R56.reuse, 0x10, RZ ;  /* 0x0000001038208819 */ /* 0x048fe200000006ff */
[----:B------:R-:W-:Y:S01]  /*52c0*/  @!P0 FMUL.FTZ R3, R27, R24 ;  /* 0x000000181b038220 */ /* 0x000fe20000410000 */
[----:B------:R-:W-:Y:S01]  /*52d0*/  @!P0 LOP3.LUT R41, R56, 0xffff0000, RZ, 0xc0, !PT ;  /* 0xffff000038298812 */ /* 0x000fe200078ec0ff */
[----:B------:R-:W-:Y:S01]  /*52e0*/  @!P0 IMAD.U32 R26, R29, 0x10000, RZ ;  /* 0x000100001d1a8824 */ /* 0x000fe200078e00ff */
[----:B------:R-:W-:Y:S01]  /*52f0*/  @!P0 LOP3.LUT R43, R57, 0xffff0000, RZ, 0xc0, !PT ;  /* 0xffff0000392b8812 */ /* 0x000fe200078ec0ff */
[----:B------:R-:W-:Y:S01]  /*5300*/  @!P0 FFMA.FTZ R2, R35, R32, R2 ;  /* 0x0000002023028223 */ /* 0x000fe20000010002 */
[----:B------:R-:W-:Y:S01]  /*5310*/  @!P0 LOP3.LUT R51, R59, 0xffff0000, RZ, 0xc0, !PT ;  /* 0xffff00003b338812 */ /* 0x000fe200078ec0ff */
[----:B------:R-:W-:Y:S01]  /*5320*/  @!P0 IMAD.U32 R35, R71, 0x10000, RZ ;  /* 0x0001000047238824 */ /* 0x000fe200078e00ff */
[----:B------:R-:W-:Y:S01]  /*5330*/  @!P0 LOP3.LUT R47, R58, 0xffff0000, RZ, 0xc0, !PT ;  /* 0xffff00003a2f8812 */ /* 0x000fe200078ec0ff */
[----:B------:R-:W-:Y:S01]  /*5340*/  @!P0 FFMA.FTZ R50, R32, R25, -R50 ;  /* 0x0000001920328223 */ /* 0x000fe20000010832 */
[----:B------:R-:W-:Y:S01]  /*5350*/  @!P0 SHF.L.U32 R32, R57, 0x10, RZ ;  /* 0x0000001039208819 */ /* 0x000fe200000006ff */
[----:B------:R-:W-:Y:S01]  /*5360*/  @!P0 FFMA.FTZ R61, R41, R24, -R61 ;  /* 0x00000018293d8223 */ /* 0x000fe2000001083d */
[C---:B------:R-:W-:Y:S01]  /*5370*/  @!P0 LOP3.LUT R24, R36.reuse, 0xffff0000, RZ, 0xc0, !PT ;  /* 0xffff000024188812 */ /* 0x040fe200078ec0ff */
[----:B------:R-:W-:Y:S01]  /*5380*/  @!P0 IMAD.U32 R25, R36, 0x10000, RZ ;  /* 0x0001000024198824 */ /* 0x000fe200078e00ff */
[----:B------:R-:W-:Y:S01]  /*5390*/  @!P0 LOP3.LUT R27, R29, 0xffff0000, RZ, 0xc0, !PT ;  /* 0xffff00001d1b8812 */ /* 0x000fe200078ec0ff */
[C---:B------:R-:W-:Y:S01]  /*53a0*/  @!P0 FMUL.FTZ R54, R26.reuse, R35 ;  /* 0x000000231a368220 */ /* 0x040fe20000410000 */
[----:B------:R-:W-:Y:S01]  /*53b0*/  @!P0 F2FP.BF16.PACK_AB R50, R61, R50 ;  /* 0x000000323d32823e */ /* 0x000fe200000010ff */
[-C--:B------:R-:W-:Y:S01]  /*53c0*/  @!P0 FMUL.FTZ R4, R26, R25.reuse ;  /* 0x000000191a048220 */ /* 0x080fe20000410000 */
[----:B------:R-:W-:Y:S01]  /*53d0*/  @!P0 LOP3.LUT R44, R69, 0xffff0000, RZ, 0xc0, !PT ;  /* 0xffff0000452c8812 */ /* 0x000fe200078ec0ff */
[C---:B------:R-:W-:Y:S01]  /*53e0*/  @!P0 FMUL.FTZ R63, R27.reuse, R40 ;  /* 0x000000281b3f8220 */ /* 0x040fe20000410000 */
[----:B------:R-:W-:Y:S01]  /*53f0*/  @!P0 MOV R56, R50 ;  /* 0x0000003200388202 */ /* 0x000fe20000000f00 */
[----:B------:R-:W-:Y:S01]  /*5400*/  @!P0 FFMA.FTZ R54, R32, R25, -R54 ;  /* 0x0000001920368223 */ /* 0x000fe20000010836 */
[C---:B------:R-:W-:Y:S01]  /*5410*/  @!P0 SHF.L.U32 R25, R38.reuse, 0x10, RZ ;  /* 0x0000001026198819 */ /* 0x040fe200000006ff */
[-C--:B------:R-:W-:Y:S01]  /*5420*/  @!P0 FMUL.FTZ R5, R27, R24.reuse ;  /* 0x000000181b058220 */ /* 0x080fe20000410000 */
[----:B------:R-:W-:Y:S01]  /*5430*/  @!P0 LOP3.LUT R27, R31, 0xffff0000, RZ, 0xc0, !PT ;  /* 0xffff00001f1b8812 */ /* 0x000fe200078ec0ff */
[----:B------:R-:W-:Y:S01]  /*5440*/  @!P0 FFMA.FTZ R63, R43, R24, -R63 ;  /* 0x000000182b3f8223 */ /* 0x000fe2000001083f */
[----:B------:R-:W-:Y:S01]  /*5450*/  @!P0 LOP3.LUT R24, R38, 0xffff0000, RZ, 0xc0, !PT ;  /* 0xffff000026188812 */ /* 0x000fe200078ec0ff */
[----:B------:R-:W-:Y:S02]  /*5460*/  @!P0 IMAD.U32 R26, R31, 0x10000, RZ ;  /* 0x000100001f1a8824 */ /* 0x000fe400078e00ff */
[----:B------:R-:W-:Y:S01]  /*5470*/  @!P0 FMUL.FTZ R65, R27, R48 ;  /* 0x000000301b418220 */ /* 0x000fe20000410000 */
[----:B------:R-:W-:Y:S01]  /*5480*/  @!P0 F2FP.BF16.PACK_AB R63, R63, R54 ;  /* 0x000000363f3f823e */ /* 0x000fe200000010ff */
[C---:B------:R-:W-:Y:S02]  /*5490*/  @!P0 FMUL.FTZ R60, R26.reuse, R49 ;  /* 0x000000311a3c8220 */ /* 0x040fe40000410000 */
[-C--:B------:R-:W-:Y:S01]  /*54a0*/  @!P0 FMUL.FTZ R8, R26, R25.reuse ;  /* 0x000000191a088220 */ /* 0x080fe20000410000 */
[C---:B------:R-:W-:Y:S01]  /*54b0*/  @!P0 SHF.L.U32 R26, R30.reuse, 0x10, RZ ;  /* 0x000000101e1a8819 */ /* 0x040fe200000006ff */
[-C--:B------:R-:W-:Y:S01]  /*54c0*/  @!P0 FMUL.FTZ R9, R27, R24.reuse ;  /* 0x000000181b098220 */ /* 0x080fe20000410000 */
[----:B------:R-:W-:Y:S01]  /*54d0*/  @!P0 LOP3.LUT R27, R30, 0xffff0000, RZ, 0xc0, !PT ;  /* 0xffff00001e1b8812 */ /* 0x000fe200078ec0ff */
[----:B------:R-:W-:Y:S02]  /*54e0*/  @!P0 IMAD.U32 R46, R59, 0x10000, RZ ;  /* 0x000100003b2e8824 */ /* 0x000fe400078e00ff */
[----:B------:R-:W-:Y:S02]  /*54f0*/  @!P0 IMAD.U32 R45, R69, 0x10000, RZ ;  /* 0x00010000452d8824 */ /* 0x000fe400078e00ff */
[----:B------:R-:W-:Y:S01]  /*5500*/  @!P0 FFMA.FTZ R65, R51, R24, -R65 ;  /* 0x0000001833418223 */ /* 0x000fe20000010841 */
[C---:B------:R-:W-:Y:S01]  /*5510*/  @!P0 LOP3.LUT R24, R39.reuse, 0xffff0000, RZ, 0xc0, !PT ;  /* 0xffff000027188812 */ /* 0x040fe200078ec0ff */
[----:B------:R-:W-:Y:S02]  /*5520*/  @!P0 FFMA.FTZ R60, R46, R25, -R60 ;  /* 0x000000192e3c8223 */ /* 0x000fe4000001083c */
[----:B------:R-:W-:Y:S02]  /*5530*/  @!P0 IMAD.U32 R25, R39, 0x10000, RZ ;  /* 0x0001000027198824 */ /* 0x000fe400078e00ff */
[----:B------:R-:W-:Y:S01]  /*5540*/  @!P0 IMAD.U32 R42, R58, 0x10000, RZ ;  /* 0x000100003a2a8824 */ /* 0x000fe200078e00ff */
[----:B------:R-:W-:Y:S01]  /*5550*/  @!P0 F2FP.BF16.PACK_AB R60, R65, R60 ;  /* 0x0000003c413c823e */ /* 0x000fe200000010ff */
[----:B------:R-:W-:Y:S02]  /*5560*/  @!P0 FMUL.FTZ R62, R26, R45 ;  /* 0x0000002d1a3e8220 */ /* 0x000fe40000410000 */
[----:B------:R-:W-:Y:S01]  /*5570*/  @!P0 FMUL.FTZ R77, R27, R44 ;  /* 0x0000002c1b4d8220 */ /* 0x000fe20000410000 */
[----:B------:R-:W-:Y:S01]  /*5580*/  @!P0 MOV R59, R60 ;  /* 0x0000003c003b8202 */ /* 0x000fe20000000f00 */
[----:B------:R-:W-:Y:S02]  /*5590*/  @!P0 FFMA.FTZ R3, R34, R41, R3 ;  /* 0x0000002922038223 */ /* 0x000fe40000010003 */
        /* <DEDUP_REMOVED lines=31> */
.L_x_1233:
        /* <DEDUP_REMOVED lines=29> */
.L_x_1237:
[----:B------:R-:W-:Y:S05]  /*5960*/  BSYNC B1 ;  /* 0x0000000000017941 */ /* 0x000fea0003800000 */
.L_x_1232:
        /* <DEDUP_REMOVED lines=67> */
.L_x_1255:
[----:B-1----:R-:W-:Y:S05]  /*5da0*/  BSYNC B0 ;  /* 0x0000000000007941 */ /* 0x002fea0003800000 */
.L_x_1254:
[C---:B------:R-:W-:Y:S02]  /*5db0*/  ISETP.GE.AND P0, PT, R55.reuse, 0x1, PT ;  /* 0x000000013700780c */ /* 0x040fe40003f06270 */
[----:B------:R-:W-:Y:S02]  /*5dc0*/  IADD3 R2, R18, -0x2, RZ ;  /* 0xfffffffe12027810 */ /* 0x000fe40007ffe0ff */
[----:B------:R-:W-:Y:S04]  /*5dd0*/  IADD3 R4, R55, 0x1, RZ ;  /* 0x0000000137047810 */ /* 0x000fe80007ffe0ff */
[----:B------:R-:W-:Y:S02]  /*5de0*/  SEL R55, R4, RZ, !P0 ;  /* 0x000000ff04377207 */ /* 0x000fe40004000000 */
        /* <DEDUP_REMOVED lines=28> */
[----:B------:R-:W-:Y:S06]  /*5fb0*/  BAR.SYNC.DEFER_BLOCKING 0x0 ;  /* 0x0000000000007b1d */ /* 0x000fec0000010000 */
.L_x_1231:
[----:B------:R-:W-:Y:S01]  /*5fc0*/  ISETP.NE.AND P3, PT, R216, 0x1, PT ;  /* 0x00000001d800780c */ /* 0x000fe20003f65270 */
[----:B------:R-:W-:Y:S01]  /*5fd0*/  CS2R R98, SRZ ;  /* 0x0000000000627805 */ /* 0x000fe2000001ff00 */
[----:B------:R-:W-:Y:S01]  /*5fe0*/  IADD3 R2, R92, 0x7f, RZ ;  /* 0x0000007f5c027810 */ /* 0x000fe20007ffe0ff */
[----:B-1----:R-:W-:Y:S01]  /*5ff0*/  IMAD.MOV.U32 R5, RZ, RZ, RZ ;  /* 0x000000ffff057224 */ /* 0x002fe200078e00ff */
[----:B------:R-:W-:Y:S01]  /*6000*/  PLOP3.LUT P2, PT, PT, PT, PT, 0x80, 0x0 ;  /* 0x000000000000781c */ /* 0x000fe20003f4f070 */
[----:B------:R-:W-:Y:S01]  /*6010*/  IMAD.MOV.U32 R13, RZ, RZ, RZ ;  /* 0x000000ffff0d7224 */ /* 0x000fe200078e00ff */
[----:B------:R-:W-:Y:S01]  /*6020*/  CS2R R8, SRZ ;  /* 0x0000000000087805 */ /* 0x000fe2000001ff00 */
[----:B------:R-:W-:Y:S01]  /*6030*/  CS2R R10, SRZ ;  /* 0x00000000000a7805 */ /* 0x000fe2000001ff00 */
[----:B------:R-:W-:Y:S01]  /*6040*/  IMAD.MOV.U32 R7, RZ, RZ, RZ ;  /* 0x000000ffff077224 */ /* 0x000fe200078e00ff */
[----:B------:R-:W-:Y:S01]  /*6050*/  MOV R88, RZ ;  /* 0x000000ff00587202 */ /* 0x000fe20000000f00 */
[----:B------:R-:W-:Y:S01]  /*6060*/  CS2R R86, SRZ ;  /* 0x0000000000567805 */ /* 0x000fe2000001ff00 */
[----:B------:R-:W-:Y:S01]  /*6070*/  CS2R R84, SRZ ;  /* 0x0000000000547805 */ /* 0x000fe2000001ff00 */
[----:B------:R-:W-:Y:S01]  /*6080*/  CS2R R82, SRZ ;  /* 0x0000000000527805 */ /* 0x000fe2000001ff00 */
[----:B------:R-:W-:Y:S01]  /*6090*/  @P3 IMAD.HI.U32 R0, R2, c[0x0][0x2c8], RZ ;  /* 0x0000b20002003a27 */ /* 0x000fe200078e00ff */
[----:B------:R-:W-:Y:S01]  /*60a0*/  CS2R R80, SRZ ;  /* 0x0000000000507805 */ /* 0x000fe2000001ff00 */
[----:B-----5:R-:W-:Y:S01]  /*60b0*/  CS2R R78, SRZ ;  /* 0x00000000004e7805 */ /* 0x020fe2000001ff00 */
[----:B------:R-:W-:Y:S01]  /*60c0*/  CS2R R76, SRZ ;  /* 0x00000000004c7805 */ /* 0x000fe2000001ff00 */
[----:B------:R-:W-:Y:S01]  /*60d0*/  CS2R R74, SRZ ;  /* 0x00000000004a7805 */ /* 0x000fe2000001ff00 */
[----:B------:R-:W-:Y:S01]  /*60e0*/  @P3 SHF.R.U32.HI R2, RZ, c[0x0][0x2cc], R0 ;  /* 0x0000b300ff023a19 */ /* 0x000fe20000011600 */
[----:B------:R-:W-:Y:S01]  /*60f0*/  CS2R R72, SRZ ;  /* 0x0000000000487805 */ /* 0x000fe2000001ff00 */
[----:B------:R-:W-:Y:S01]  /*6100*/  CS2R R70, SRZ ;  /* 0x0000000000467805 */ /* 0x000fe2000001ff00 */
[----:B------:R-:W-:Y:S01]  /*6110*/  CS2R R68, SRZ ;  /* 0x0000000000447805 */ /* 0x000fe2000001ff00 */
[----:B------:R-:W-:Y:S01]  /*6120*/  CS2R R66, SRZ ;  /* 0x0000000000427805 */ /* 0x000fe2000001ff00 */
[----:B------:R-:W-:Y:S01]  /*6130*/  IMAD.IADD R93, R93, 0x1, R2 ;  /* 0x000000015d5d7824 */ /* 0x000fe200078e0202 */
[----:B------:R-:W-:Y:S01]  /*6140*/  CS2R R64, SRZ ;  /* 0x0000000000407805 */ /* 0x000fe2000001ff00 */
[----:B------:R-:W-:Y:S01]  /*6150*/  CS2R R62, SRZ ;  /* 0x00000000003e7805 */ /* 0x000fe2000001ff00 */
[----:B------:R-:W-:Y:S01]  /*6160*/  CS2R R60, SRZ ;  /* 0x00000000003c7805 */ /* 0x000fe2000001ff00 */
[----:B------:R-:W-:Y:S01]  /*6170*/  CS2R R58, SRZ ;  /* 0x00000000003a7805 */ /* 0x000fe2000001ff00 */
[----:B------:R-:W-:Y:S01]  /*6180*/  SHF.R.S32.HI R0, RZ, 0x1f, R93 ;  /* 0x0000001fff007819 */ /* 0x000fe2000001145d */
[----:B------:R-:W-:Y:S01]  /*6190*/  CS2R R56, SRZ ;  /* 0x0000000000387805 */ /* 0x000fe2000001ff00 */
[----:B------:R-:W-:Y:S01]  /*61a0*/  CS2R R54, SRZ ;  /* 0x0000000000367805 */ /* 0x000fe2000001ff00 */
[----:B------:R-:W-:Y:S01]  /*61b0*/  CS2R R52, SRZ ;  /* 0x0000000000347805 */ /* 0x000fe2000001ff00 */
[----:B------:R-:W-:Y:S01]  /*61c0*/  LEA.HI R0, R0, R93, RZ, 0x6 ;  /* 0x0000005d00007211 */ /* 0x000fe200078f30ff */
[----:B------:R-:W-:Y:S01]  /*61d0*/  IMAD.MOV.U32 R93, RZ, RZ, RZ ;  /* 0x000000ffff5d7224 */ /* 0x000fe200078e00ff */
[----:B------:R-:W-:Y:S01]  /*61e0*/  CS2R R50, SRZ ;  /* 0x0000000000327805 */ /* 0x000fe2000001ff00 */
[----:B------:R-:W-:Y:S01]  /*61f0*/  CS2R R48, SRZ ;  /* 0x0000000000307805 */ /* 0x000fe2000001ff00 */
[----:B------:R-:W-:Y:S01]  /*6200*/  SHF.R.S32.HI R3, RZ, 0x6, R0 ;  /* 0x00000006ff037819 */ /* 0x000fe20000011400 */
[----:B------:R-:W-:Y:S01]  /*6210*/  IMAD.IADD R0, R95, 0x1, R96 ;  /* 0x000000015f007824 */ /* 0x000fe200078e0260 */
[----:B------:R-:W-:Y:S01]  /*6220*/  CS2R R46, SRZ ;  /* 0x00000000002e7805 */ /* 0x000fe2000001ff00 */
[----:B------:R-:W-:Y:S01]  /*6230*/  IMAD.MOV.U32 R96, RZ, RZ, RZ ;  /* 0x000000ffff607224 */ /* 0x000fe200078e00ff */
[----:B------:R-:W-:Y:S01]  /*6240*/  IMNMX R95, R94, R3, PT ;  /* 0x000000035e5f7217 */ /* 0x000fe20003800200 */
[----:B------:R-:W-:Y:S01]  /*6250*/  CS2R R44, SRZ ;  /* 0x00000000002c7805 */ /* 0x000fe2000001ff00 */
[----:B------:R-:W-:Y:S01]  /*6260*/  MOV R94, RZ ;  /* 0x000000ff005e7202 */ /* 0x000fe20000000f00 */
[----:B------:R-:W-:Y:S01]  /*6270*/  CS2R R42, SRZ ;  /* 0x00000000002a7805 */ /* 0x000fe2000001ff00 */
[----:B------:R-:W-:Y:S01]  /*6280*/  ISETP.GE.AND P0, PT, R95, 0x1, PT ;  /* 0x000000015f00780c */ /* 0x000fe20003f06270 */
        /* <DEDUP_REMOVED lines=24> */
[----:B------:R-:W-:-:S06]  /*6410*/  @P0 IMAD.WIDE R8, R196, R9, c[0x0][0x340] ;  /* 0x0000d000c4080625 */ /* 0x000fcc00078e0209 */
[----:B------:R1:W2:Y:S01]  /*6420*/  @P0 LDG.E R8, [R8.64] ;  /* 0x0000000608080981 */ /* 0x0002a2000c1e1900 */
[----:B------:R-:W-:Y:S01]  /*6430*/  SHF.R.S32.HI R2, RZ, 0x1f, R97 ;  /* 0x0000001fff027819 */ /* 0x000fe20000011461 */
[C---:B------:R-:W-:Y:S01]  /*6440*/  IMAD.WIDE.U32 R16, R97.reuse, c[0x0][0x178], RZ ;  /* 0x00005e0061107a25 */ /* 0x040fe200078e00ff */
[----:B------:R-:W-:Y:S01]  /*6450*/  SHF.R.S32.HI R6, RZ, 0x1f, R89 ;  /* 0x0000001fff067819 */ /* 0x000fe20000011459 */
[----:B------:R-:W-:Y:S01]  /*6460*/  BSSY B0, `(.L_x_1258) ;  /* 0x00000a0000007945 */ /* 0x000fe20003800000 */
[----:B------:R-:W-:Y:S01]  /*6470*/  ISETP.NE.U32.AND P2, PT, RZ, c[0x0][0x348], PT ;  /* 0x0000d200ff007a0c */ /* 0x000fe20003f45070 */
[----:B------:R-:W-:Y:S01]  /*6480*/  IMAD R2, R2, c[0x0][0x178], RZ ;  /* 0x00005e0002027a24 */ /* 0x000fe200078e02ff */
[CC--:B------:R-:W-:Y:S02]  /*6490*/  LEA.HI R4, R6.reuse, R89.reuse, RZ, 0x3 ;  /* 0x0000005906047211 */ /* 0x0c0fe400078f18ff */
[----:B------:R-:W-:Y:S01]  /*64a0*/  LEA.HI R22, R6, R89, RZ, 0x4 ;  /* 0x0000005906167211 */ /* 0x000fe200078f20ff */
[----:B------:R-:W-:Y:S01]  /*64b0*/  IMAD R5, R97, c[0x0][0x17c], R2 ;  /* 0x00005f0061057a24 */ /* 0x000fe200078e0202 */
[----:B------:R-:W-:-:S02]  /*64c0*/  SHF.R.S32.HI R7, RZ, 0x3, R4 ;  /* 0x00000003ff077819 */ /* 0x000fc40000011404 */
[----:B------:R-:W-:Y:S01]  /*64d0*/  LOP3.LUT R2, R4, 0xfffffff8, RZ, 0xc0, !PT ;  /* 0xfffffff804027812 */ /* 0x000fe200078ec0ff */
[----:B------:R-:W-:Y:S01]  /*64e0*/  IMAD.IADD R17, R17, 0x1, R5 ;  /* 0x0000000111117824 */ /* 0x000fe200078e0205 */
[----:B------:R-:W-:Y:S01]  /*64f0*/  SHF.R.S32.HI R3, RZ, 0x4, R22 ;  /* 0x00000004ff037819 */ /* 0x000fe20000011416 */
[----:B------:R-:W-:Y:S01]  /*6500*/  IMAD.SHL.U32 R203, R7, 0x40, RZ ;  /* 0x0000004007cb7824 */ /* 0x000fe200078e00ff */
[----:B------:R-:W-:Y:S01]  /*6510*/  ISETP.NE.AND.EX P2, PT, RZ, c[0x0][0x34c], PT, P2 ;  /* 0x0000d300ff007a0c */ /* 0x000fe20003f45320 */
[----:B------:R-:W-:Y:S01]  /*6520*/  IMAD.IADD R219, R89, 0x1, -R2 ;  /* 0x0000000159db7824 */ /* 0x000fe200078e0a02 */
[----:B------:R-:W-:Y:S01]  /*6530*/  LEA.HI R2, R22, R3, RZ, 0x1 ;  /* 0x0000000316027211 */ /* 0x000fe200078f08ff */
[----:B------:R-:W-:Y:S01]  /*6540*/  IMAD.WIDE.U32 R16, R195, c[0x0][0x1b8], R16 ;  /* 0x00006e00c3107a25 */ /* 0x000fe200078e0010 */
[----:B------:R-:W-:Y:S02]  /*6550*/  LOP3.LUT R203, R203, 0x1c0, RZ, 0xc0, !PT ;  /* 0x000001c0cbcb7812 */ /* 0x000fe400078ec0ff */
[----:B------:R-:W-:Y:S01]  /*6560*/  LOP3.LUT R2, R2, 0xfffffffe, RZ, 0xc0, !PT ;  /* 0xfffffffe02027812 */ /* 0x000fe200078ec0ff */
[C---:B------:R-:W-:Y:S01]  /*6570*/  IMAD.SHL.U32 R20, R219.reuse, 0x8, RZ ;  /* 0x00000008db147824 */ /* 0x040fe200078e00ff */
[----:B-1----:R-:W-:Y:S01]  /*6580*/  SHF.R.S32.HI R9, RZ, 0x1f, R196 ;  /* 0x0000001fff097819 */ /* 0x002fe200000114c4 */
[----:B------:R-:W-:Y:S01]  /*6590*/  IMAD R11, R219, 0x20, R7 ;  /* 0x00000020db0b7824 */ /* 0x000fe200078e0207 */
[----:B------:R-:W-:Y:S01]  /*65a0*/  SEL R14, R196, RZ, !P2 ;  /* 0x000000ffc40e7207 */ /* 0x000fe20005000000 */
[----:B------:R-:W-:Y:S01]  /*65b0*/  IMAD.IADD R2, R3, 0x1, -R2 ;  /* 0x0000000103027824 */ /* 0x000fe200078e0a02 */
[----:B------:R-:W-:Y:S01]  /*65c0*/  LOP3.LUT R10, R203, 0x38, R20, 0xf8, !PT ;  /* 0x00000038cb0a7812 */ /* 0x000fe200078ef814 */
[----:B------:R-:W-:Y:S01]  /*65d0*/  IMAD.SHL.U32 R5, R219, 0x40, RZ ;  /* 0x00000040db057824 */ /* 0x000fe200078e00ff */
[----:B------:R-:W-:Y:S01]  /*65e0*/  SHF.R.U32.HI R203, RZ, 0x3, R203 ;  /* 0x00000003ffcb7819 */ /* 0x000fe200000116cb */
[----:B------:R-:W-:Y:S01]  /*65f0*/  IMAD.IADD R11, R92, 0x1, R11 ;  /* 0x000000015c0b7824 */ /* 0x000fe200078e020b */
[----:B------:R-:W-:-:S02]  /*6600*/  IADD3 R3, R20, 0x80, RZ ;  /* 0x0000008014037810 */ /* 0x000fc40007ffe0ff */
[----:B------:R-:W-:Y:S01]  /*6610*/  LOP3.LUT R203, R10, R203, RZ, 0x3c, !PT ;  /* 0x000000cb0acb7212 */ /* 0x000fe200078e3cff */
[----:B------:R-:W-:Y:S01]  /*6620*/  IMAD R10, R91, c[0x0][0x1b8], RZ ;  /* 0x00006e005b0a7a24 */ /* 0x000fe200078e02ff */
[C---:B------:R-:W-:Y:S01]  /*6630*/  ISETP.GE.AND P1, PT, R3.reuse, c[0x0][0x1d4], PT ;  /* 0x0000750003007a0c */ /* 0x040fe20003f26270 */
[----:B------:R-:W-:Y:S01]  /*6640*/  IMAD.MOV.U32 R24, RZ, RZ, R11 ;  /* 0x000000ffff187224 */ /* 0x000fe200078e000b */
[----:B------:R-:W-:Y:S01]  /*6650*/  ISETP.GE.AND P4, PT, R3, c[0x0][0x198], PT ;  /* 0x0000660003007a0c */ /* 0x000fe20003f86270 */
[----:B------:R-:W-:Y:S01]  /*6660*/  IMAD R3, R195, c[0x0][0x1bc], R10 ;  /* 0x00006f00c3037a24 */ /* 0x000fe200078e020a */
[----:B------:R-:W-:Y:S02]  /*6670*/  SEL R13, R9, RZ, !P2 ;  /* 0x000000ff090d7207 */ /* 0x000fe40005000000 */
[----:B------:R-:W-:Y:S01]  /*6680*/  LOP3.LUT R5, R5, 0x1c0, RZ, 0xc0, !PT ;  /* 0x000001c005057812 */ /* 0x000fe200078ec0ff */
[----:B------:R-:W-:Y:S01]  /*6690*/  IMAD.IADD R17, R17, 0x1, R3 ;  /* 0x0000000111117824 */ /* 0x000fe200078e0203 */
[----:B------:R-:W-:Y:S01]  /*66a0*/  LOP3.LUT R22, R22, 0xfffffff0, RZ, 0xc0, !PT ;  /* 0xfffffff016167812 */ /* 0x000fe200078ec0ff */
[----:B------:R-:W-:Y:S01]  /*66b0*/  @P3 IMAD.HI.U32 R3, R11, c[0x0][0x2c8], RZ ;  /* 0x0000b2000b033a27 */ /* 0x000fe200078e00ff */
[----:B------:R-:W-:-:S02]  /*66c0*/  LOP3.LUT R4, R5, 0x8, R4, 0xf8, !PT ;  /* 0x0000000805047812 */ /* 0x000fc400078ef804 */
[----:B------:R-:W-:Y:S01]  /*66d0*/  SHF.R.U32.HI R5, RZ, 0x3, R5 ;  /* 0x00000003ff057819 */ /* 0x000fe20000011605 */
[----:B------:R-:W-:Y:S01]  /*66e0*/  IMAD R13, R13, c[0x0][0x1c0], RZ ;  /* 0x000070000d0d7a24 */ /* 0x000fe200078e02ff */
[----:B------:R-:W-:Y:S01]  /*66f0*/  @P3 SHF.R.U32.HI R24, RZ, c[0x0][0x2cc], R3 ;  /* 0x0000b300ff183a19 */ /* 0x000fe20000011603 */
[----:B------:R-:W-:Y:S01]  /*6700*/  IMAD.IADD R22, R89, 0x1, -R22 ;  /* 0x0000000159167824 */ /* 0x000fe200078e0a16 */
[----:B------:R-:W-:Y:S01]  /*6710*/  LOP3.LUT R5, R4, R5, RZ, 0x3c, !PT ;  /* 0x0000000504057212 */ /* 0x000fe200078e3cff */
[C---:B------:R-:W-:Y:S01]  /*6720*/  IMAD R13, R14.reuse, c[0x0][0x1c4], R13 ;  /* 0x000071000e0d7a24 */ /* 0x040fe200078e020d */
[----:B------:R-:W-:Y:S01]  /*6730*/  SHF.R.S32.HI R4, RZ, 0x1f, R0 ;  /* 0x0000001fff047819 */ /* 0x000fe20000011400 */
[----:B------:R-:W-:Y:S01]  /*6740*/  IMAD.WIDE.U32 R14, R14, c[0x0][0x1c0], R16 ;  /* 0x000070000e0e7a25 */ /* 0x000fe200078e0010 */
[C---:B------:R-:W-:Y:S02]  /*6750*/  IADD3 R17, P2, R7.reuse, R0, RZ ;  /* 0x0000000007117210 */ /* 0x040fe40007f5e0ff */
[--C-:B------:R-:W-:Y:S01]  /*6760*/  SHF.R.S32.HI R3, RZ, 0x1f, R24.reuse ;  /* 0x0000001fff037819 */ /* 0x100fe20000011418 */
[----:B------:R-:W-:Y:S01]  /*6770*/  IMAD.MOV R12, RZ, RZ, -R24 ;  /* 0x000000ffff0c7224 */ /* 0x000fe200078e0a18 */
[----:B------:R-:W-:Y:S01]  /*6780*/  LEA.HI.X.SX32 R4, R7, R4, 0x1, P2 ;  /* 0x0000000407047211 */ /* 0x000fe200010f0eff */
[----:B------:R-:W-:Y:S01]  /*6790*/  IMAD.IADD R15, R15, 0x1, R13 ;  /* 0x000000010f0f7824 */ /* 0x000fe200078e020d */
[----:B------:R-:W-:Y:S01]  /*67a0*/  SHF.R.S32.HI R21, RZ, 0x1f, R20 ;  /* 0x0000001fff157819 */ /* 0x000fe20000011414 */
[----:B------:R-:W-:Y:S01]  /*67b0*/  IMAD R12, R12, c[0x0][0x2c4], R11 ;  /* 0x0000b1000c0c7a24 */ /* 0x000fe200078e020b */
[----:B------:R-:W-:Y:S01]  /*67c0*/  SHF.R.S32.HI R11, RZ, 0x1f, R22 ;  /* 0x0000001fff0b7819 */ /* 0x000fe20000011416 */
[----:B------:R-:W-:Y:S01]  /*67d0*/  IMAD R3, R3, c[0x0][0x1b0], RZ ;  /* 0x00006c0003037a24 */ /* 0x000fe200078e02ff */
[----:B------:R-:W-:Y:S01]  /*67e0*/  ISETP.NE.U32.AND P2, PT, RZ, c[0x0][0x350], PT ;  /* 0x0000d400ff007a0c */ /* 0x000fe20003f45070 */
[C---:B------:R-:W-:Y:S01]  /*67f0*/  IMAD R16, R4.reuse, c[0x0][0x1e0], RZ ;  /* 0x0000780004107a24 */ /* 0x040fe200078e02ff */
[----:B------:R-:W-:Y:S01]  /*6800*/  SHF.R.S32.HI R13, RZ, 0x1f, R12 ;  /* 0x0000001fff0d7819 */ /* 0x000fe2000001140c */
[----:B------:R-:W-:Y:S01]  /*6810*/  IMAD R0, R4, c[0x0][0x208], RZ ;  /* 0x0000820004007a24 */ /* 0x000fe200078e02ff */
[----:B------:R-:W-:Y:S01]  /*6820*/  LEA.HI R4, R11, R22, RZ, 0x3 ;  /* 0x000000160b047211 */ /* 0x000fe200078f18ff */
[C---:B------:R-:W-:Y:S01]  /*6830*/  IMAD R3, R24.reuse, c[0x0][0x1b4], R3 ;  /* 0x00006d0018037a24 */ /* 0x040fe200078e0203 */
[----:B------:R-:W-:Y:S01]  /*6840*/  ISETP.NE.AND.EX P2, PT, RZ, c[0x0][0x354], PT, P2 ;  /* 0x0000d500ff007a0c */ /* 0x000fe20003f45320 */
[----:B------:R-:W-:Y:S01]  /*6850*/  IMAD.WIDE.U32 R24, R24, c[0x0][0x1b0], R14 ;  /* 0x00006c0018187a25 */ /* 0x000fe200078e000e */
[----:B------:R-:W-:-:S02]  /*6860*/  LOP3.LUT R15, R4, 0xfffffff8, RZ, 0xc0, !PT ;  /* 0xfffffff8040f7812 */ /* 0x000fc400078ec0ff */
[-C--:B------:R-:W-:Y:S01]  /*6870*/  LEA.HI R14, R6, R89.reuse, RZ, 0x6 ;  /* 0x00000059060e7211 */ /* 0x080fe200078f30ff */
[----:B------:R-:W-:Y:S01]  /*6880*/  IMAD.IADD R25, R25, 0x1, R3 ;  /* 0x0000000119197824 */ /* 0x000fe200078e0203 */
[----:B------:R-:W-:Y:S01]  /*6890*/  LOP3.LUT P5, RZ, R219, 0x2, RZ, 0xc0, !PT ;  /* 0x00000002dbff7812 */ /* 0x000fe200078ac0ff */
[----:B------:R-:W-:Y:S01]  /*68a0*/  IMAD.IADD R3, R22, 0x1, -R15 ;  /* 0x0000000116037824 */ /* 0x000fe200078e0a0f */
[----:B------:R-:W-:Y:S01]  /*68b0*/  LOP3.LUT R197, R197, 0xfffffffe, RZ, 0xc0, !PT ;  /* 0xfffffffec5c57812 */ /* 0x000fe200078ec0ff */
[----:B------:R-:W-:Y:S01]  /*68c0*/  IMAD R13, R13, c[0x0][0x1a8], RZ ;  /* 0x00006a000d0d7a24 */ /* 0x000fe200078e02ff */
[----:B------:R-:W-:Y:S01]  /*68d0*/  LEA.HI R84, R6, R89, RZ, 0x5 ;  /* 0x0000005906547211 */ /* 0x000fe200078f28ff */
[----:B------:R-:W-:Y:S01]  /*68e0*/  IMAD.SHL.U32 R14, R14, 0x8, RZ ;  /* 0x000000080e0e7824 */ /* 0x000fe200078e00ff */
[----:B------:R-:W-:Y:S01]  /*68f0*/  @P1 LOP3.LUT R197, R197, 0x1, RZ, 0xfc, !PT ;  /* 0x00000001c5c51812 */ /* 0x000fe200078efcff */
[C---:B------:R-:W-:Y:S01]  /*6900*/  IMAD R13, R12.reuse, c[0x0][0x1ac], R13 ;  /* 0x00006b000c0d7a24 */ /* 0x040fe200078e020d */
[----:B------:R-:W-:Y:S01]  /*6910*/  P2R R10, PR, RZ, 0x10 ;  /* 0x00000010ff0a7803 */ /* 0x000fe20000000000 */
[----:B------:R-:W-:Y:S01]  /*6920*/  IMAD.WIDE.U32 R24, R12, c[0x0][0x1a8], R24 ;  /* 0x00006a000c187a25 */ /* 0x000fe200078e0018 */
[----:B------:R-:W-:-:S02]  /*6930*/  LOP3.LUT R203, R203, 0xfffffe00, R14, 0xf8, !PT ;  /* 0xfffffe00cbcb7812 */ /* 0x000fc400078ef80e */
[----:B------:R-:W-:Y:S01]  /*6940*/  LOP3.LUT R197, R197, 0xfffffffb, RZ, 0xc0, !PT ;  /* 0xfffffffbc5c57812 */ /* 0x000fe200078ec0ff */
[C---:B------:R-:W-:Y:S01]  /*6950*/  IMAD R5, R2.reuse, 0x200, R5 ;  /* 0x0000020002057824 */ /* 0x040fe200078e0205 */
[----:B------:R-:W-:Y:S01]  /*6960*/  LOP3.LUT P1, RZ, R219, 0x4, RZ, 0xc0, !PT ;  /* 0x00000004dbff7812 */ /* 0x000fe2000782c0ff */
[----:B------:R-:W-:Y:S01]  /*6970*/  IMAD.SHL.U32 R2, R2, 0x8, RZ ;  /* 0x0000000802027824 */ /* 0x000fe200078e00ff */
[----:B------:R-:W-:Y:S01]  /*6980*/  @P5 LOP3.LUT R197, R197, 0x4, RZ, 0xfc, !PT ;  /* 0x00000004c5c55812 */ /* 0x000fe200078efcff */
[C---:B------:R-:W-:Y:S01]  /*6990*/  IMAD R11, R17.reuse, c[0x0][0x1e4], R16 ;  /* 0x00007900110b7a24 */ /* 0x040fe200078e0210 */
[----:B------:R-:W-:Y:S01]  /*69a0*/  SHF.R.S32.HI R86, RZ, 0x5, R84 ;  /* 0x00000005ff567819 */ /* 0x000fe20000011454 */
[C---:B------:R-:W-:Y:S01]  /*69b0*/  IMAD R0, R17.reuse, c[0x0][0x20c], R0 ;  /* 0x0000830011007a24 */ /* 0x040fe200078e0200 */
[----:B------:R-:W-:Y:S01]  /*69c0*/  ISETP.GE.AND P6, PT, R20, c[0x0][0x1d4], PT ;  /* 0x0000750014007a0c */ /* 0x000fe20003fc6270 */
[----:B------:R-:W-:-:S04]  /*69d0*/  IMAD.WIDE.U32 R18, R17, c[0x0][0x1e0], R20 ;  /* 0x0000780011127a25 */ /* 0x000fc800078e0014 */
[----:B------:R-:W-:-:S04]  /*69e0*/  IMAD.WIDE.U32 R16, R17, c[0x0][0x208], R20 ;  /* 0x0000820011107a25 */ /* 0x000fc800078e0014 */
[----:B------:R-:W-:Y:S02]  /*69f0*/  IMAD.IADD R13, R25, 0x1, R13 ;  /* 0x00000001190d7824 */ /* 0x000fe400078e020d */
[----:B------:R-:W-:Y:S02]  /*6a00*/  IMAD.IADD R17, R17, 0x1, R0 ;  /* 0x0000000111117824 */ /* 0x000fe400078e0200 */
[----:B------:R-:W-:Y:S02]  /*6a10*/  IMAD R22, R91, c[0x0][0x210], RZ ;  /* 0x000084005b167a24 */ /* 0x000fe400078e02ff */
[----:B------:R-:W-:Y:S01]  /*6a20*/  IMAD.IADD R19, R19, 0x1, R11 ;  /* 0x0000000113137824 */ /* 0x000fe200078e020b */
[----:B------:R-:W-:Y:S01]  /*6a30*/  IADD3 R11, R20, 0x40, RZ ;  /* 0x00000040140b7810 */ /* 0x000fe20007ffe0ff */
[C---:B------:R-:W-:Y:S02]  /*6a40*/  IMAD R22, R195.reuse, c[0x0][0x214], R22 ;  /* 0x00008500c3167a24 */ /* 0x040fe400078e0216 */
[----:B------:R-:W-:Y:S01]  /*6a50*/  IMAD.WIDE.U32 R16, R195, c[0x0][0x210], R16 ;  /* 0x00008400c3107a25 */ /* 0x000fe200078e0010 */
[----:B------:R-:W-:-:S02]  /*6a60*/  ISETP.GE.AND P5, PT, R11, c[0x0][0x1d4], PT ;  /* 0x000075000b007a0c */ /* 0x000fc40003fa6270 */
[----:B------:R-:W-:Y:S01]  /*6a70*/  ISETP.GE.AND P3, PT, R11, c[0x0][0x198], PT ;  /* 0x000066000b007a0c */ /* 0x000fe20003f66270 */
[----:B------:R-:W-:-:S04]  /*6a80*/  IMAD.WIDE.U32 R206, R195, c[0x0][0x1e8], R18 ;  /* 0x00007a00c3ce7a25 */ /* 0x000fc800078e0012 */
[----:B------:R-:W-:Y:S02]  /*6a90*/  IMAD.IADD R23, R22, 0x1, R17 ;  /* 0x0000000116177824 */ /* 0x000fe400078e0211 */
[----:B------:R-:W-:Y:S02]  /*6aa0*/  IMAD.MOV.U32 R22, RZ, RZ, R16 ;  /* 0x000000ffff167224 */ /* 0x000fe400078e0010 */
[----:B------:R-:W-:Y:S01]  /*6ab0*/  IMAD.IADD R16, R92, 0x1, R7 ;  /* 0x000000015c107824 */ /* 0x000fe200078e0207 */
[--C-:B--2---:R-:W-:Y:S01]  /*6ac0*/  @P0 SHF.R.S32.HI R15, RZ, 0x1f, R8.reuse ;  /* 0x0000001fff0f0819 */ /* 0x104fe20000011408 */
[----:B------:R-:W-:Y:S02]  /*6ad0*/  @!P0 IMAD.MOV.U32 R15, RZ, RZ, R9 ;  /* 0x000000ffff0f8224 */ /* 0x000fe400078e0009 */
[----:B------:R-:W-:Y:S02]  /*6ae0*/  IMAD.SHL.U32 R9, R3, 0x40, RZ ;  /* 0x0000004003097824 */ /* 0x000fe400078e00ff */
[----:B------:R-:W-:Y:S01]  /*6af0*/  @P0 IMAD.MOV.U32 R14, RZ, RZ, R8 ;  /* 0x000000ffff0e0224 */ /* 0x000fe200078e0008 */
[----:B------:R-:W-:Y:S01]  /*6b00*/  @!P0 MOV R14, R196 ;  /* 0x000000c4000e8202 */ /* 0x000fe20000000f00 */
[----:B------:R-:W-:Y:S01]  /*6b10*/  IMAD R8, R91, c[0x0][0x1e8], RZ ;  /* 0x00007a005b087a24 */ /* 0x000fe200078e02ff */
[----:B------:R-:W-:-:S02]  /*6b20*/  LOP3.LUT R9, R9, 0x1c0, RZ, 0xc0, !PT ;  /* 0x000001c009097812 */ /* 0x000fc400078ec0ff */
[----:B------:R-:W-:Y:S01]  /*6b30*/  LEA R12, P0, R24, c[0x0][0x160], 0x1 ;  /* 0x00005800180c7a11 */ /* 0x000fe200078008ff */
[----:B------:R-:W-:Y:S01]  /*6b40*/  IMAD R8, R195, c[0x0][0x1ec], R8 ;  /* 0x00007b00c3087a24 */ /* 0x000fe200078e0208 */
[----:B------:R-:W-:Y:S02]  /*6b50*/  LOP3.LUT R2, R9, 0x8, R2, 0xf8, !PT ;  /* 0x0000000809027812 */ /* 0x000fe400078ef802 */
[----:B------:R-:W-:Y:S01]  /*6b60*/  SHF.R.U32.HI R9, RZ, 0x3, R9 ;  /* 0x00000003ff097819 */ /* 0x000fe20000011609 */
[----:B------:R-:W-:Y:S01]  /*6b70*/  IMAD.IADD R207, R8, 0x1, R207 ;  /* 0x0000000108cf7824 */ /* 0x000fe200078e02cf */
[----:B------:R-:W-:Y:S02]  /*6b80*/  SEL R204, R14, RZ, !P2 ;  /* 0x000000ff0ecc7207 */ /* 0x000fe40005000000 */
[----:B------:R-:W-:Y:S02]  /*6b90*/  LEA.HI.X R0, R24, c[0x0][0x164], R13, 0x1, P0 ;  /* 0x0000590018007a11 */ /* 0x000fe400000f0c0d */
[----:B------:R-:W-:Y:S01]  /*6ba0*/  SEL R14, R15, RZ, !P2 ;  /* 0x000000ff0f0e7207 */ /* 0x000fe20005000000 */
[----:B------:R-:W-:Y:S01]  /*6bb0*/  IMAD.WIDE.U32 R206, R204, c[0x0][0x1f0], R206 ;  /* 0x00007c00ccce7a25 */ /* 0x000fe200078e00ce */
[----:B------:R-:W-:-:S02]  /*6bc0*/  LOP3.LUT P2, RZ, R3, 0x4, RZ, 0xc0, !PT ;  /* 0x0000000403ff7812 */ /* 0x000fc4000784c0ff */
[----:B------:R-:W-:Y:S01]  /*6bd0*/  LOP3.LUT P0, RZ, R3, 0x2, RZ, 0xc0, !PT ;  /* 0x0000000203ff7812 */ /* 0x000fe2000780c0ff */
[----:B------:R-:W-:Y:S01]  /*6be0*/  IMAD R211, R14, c[0x0][0x1f0], RZ ;  /* 0x00007c000ed37a24 */ /* 0x000fe200078e02ff */
[----:B------:R-:W-:Y:S01]  /*6bf0*/  LOP3.LUT R2, R2, R9, RZ, 0x3c, !PT ;  /* 0x0000000902027212 */ /* 0x000fe200078e3cff */
[----:B------:R-:W-:Y:S01]  /*6c00*/  IMAD R9, R218, c[0x0][0x2c4], RZ ;  /* 0x0000b100da097a24 */ /* 0x000fe200078e02ff */
[----:B------:R-:W-:Y:S01]  /*6c10*/  SHF.L.U32 R3, R4, 0x6, RZ ;  /* 0x0000000604037819 */ /* 0x000fe200000006ff */
[----:B------:R-:W-:Y:S01]  /*6c20*/  IMAD R209, R14, c[0x0][0x218], RZ ;  /* 0x000086000ed17a24 */ /* 0x000fe200078e02ff */
[----:B------:R-:W-:Y:S01]  /*6c30*/  LEA.HI R8, R6, R89, RZ, 0x3 ;  /* 0x0000005906087211 */ /* 0x000fe200078f18ff */
[----:B------:R-:W-:Y:S01]  /*6c40*/  IMAD.MOV.U32 R4, RZ, RZ, 0x20 ;  /* 0x00000020ff047424 */ /* 0x000fe200078e00ff */
[----:B------:R-:W-:Y:S01]  /*6c50*/  LOP3.LUT R3, R2, 0xfffffe00, R3, 0xf8, !PT ;  /* 0xfffffe0002037812 */ /* 0x000fe200078ef803 */
[----:B------:R-:W-:Y:S01]  /*6c60*/  IMAD.MOV.U32 R2, RZ, RZ, 0x10 ;  /* 0x00000010ff027424 */ /* 0x000fe200078e00ff */
[----:B------:R-:W-:Y:S01]  /*6c70*/  LOP3.LUT R8, R8, 0xfffffff8, RZ, 0xc0, !PT ;  /* 0xfffffff808087812 */ /* 0x000fe200078ec0ff */
[----:B------:R-:W-:Y:S01]  /*6c80*/  IMAD R211, R204, c[0x0][0x1f4], R211 ;  /* 0x00007d00ccd37a24 */ /* 0x000fe200078e02d3 */
[----:B------:R-:W-:Y:S01]  /*6c90*/  SEL R4, R4, 0xffffffe0, !P2 ;  /* 0xffffffe004047807 */ /* 0x000fe20005000000 */
[----:B------:R-:W-:Y:S01]  /*6ca0*/  IMAD R209, R204, c[0x0][0x21c], R209 ;  /* 0x00008700ccd17a24 */ /* 0x000fe200078e02d1 */
[----:B------:R-:W-:Y:S01]  /*6cb0*/  SEL R2, R2, 0xfffffff0, !P0 ;  /* 0xfffffff002027807 */ /* 0x000fe20004000000 */
[----:B------:R-:W-:Y:S01]  /*6cc0*/  IMAD.IADD R8, R89, 0x1, -R8 ;  /* 0x0000000159087824 */ /* 0x000fe200078e0a08 */
[----:B------:R-:W-:Y:S01]  /*6cd0*/  ISETP.GE.AND P0, PT, R16, R9, PT ;  /* 0x000000091000720c */ /* 0x000fe20003f06270 */
[----:B------:R-:W-:-:S02]  /*6ce0*/  IMAD.WIDE.U32 R204, R204, c[0x0][0x218], R22 ;  /* 0x00008600cccc7a25 */ /* 0x000fc400078e0016 */
[----:B------:R1:W2:Y:S02]  /*6cf0*/  SHFL.IDX PT, R22, R12, RZ, 0x181f ;  /* 0x00181fff0c167589 */ /* 0x0002a400000e0000 */
[----:B------:R-:W-:Y:S02]  /*6d00*/  IMAD.SHL.U32 R8, R8, 0x8, RZ ;  /* 0x0000000808087824 */ /* 0x000fe400078e00ff */
[----:B------:R1:W3:Y:S01]  /*6d10*/  SHFL.IDX PT, R23, R0, RZ, 0x181f ;  /* 0x00181fff00177589 */ /* 0x0002e200000e0000 */
[----:B------:R-:W-:Y:S02]  /*6d20*/  IMAD.IADD R211, R207, 0x1, R211 ;  /* 0x00000001cfd37824 */ /* 0x000fe400078e02d3 */
[----:B------:R-:W-:Y:S01]  /*6d30*/  IMAD.IADD R209, R205, 0x1, R209 ;  /* 0x00000001cdd17824 */ /* 0x000fe200078e02d1 */
[----:B------:R-:W-:Y:S02]  /*6d40*/  ISETP.GE.AND P2, PT, R8, c[0x0][0x198], PT ;  /* 0x0000660008007a0c */ /* 0x000fe40003f46270 */
[----:B------:R-:W-:Y:S06]  /*6d50*/  @P0 BRA `(.L_x_1259) ;  /* 0x0000010000000947 */ /* 0x000fec0003800000 */
[----:B------:R-:W-:Y:S02]  /*6d60*/  IADD3 R13, R8, 0x80, RZ ;  /* 0x00000080080d7810 */ /* 0x000fe40007ffe0ff */
[----:B------:R-:W-:-:S02]  /*6d70*/  SHF.R.S32.HI R18, RZ, 0x1f, R11 ;  /* 0x0000001fff127819 */ /* 0x000fc4000001140b */
[----:B------:R-:W-:Y:S02]  /*6d80*/  SHF.R.S32.HI R14, RZ, 0x1f, R13 ;  /* 0x0000001fff0e7819 */ /* 0x000fe4000001140d */
[----:B------:R-:W-:Y:S02]  /*6d90*/  LEA.HI R15, R18, R11, RZ, 0x3 ;  /* 0x0000000b120f7211 */ /* 0x000fe400078f18ff */
[----:B------:R-:W-:Y:S01]  /*6da0*/  LEA.HI R14, R14, R13, RZ, 0x3 ;  /* 0x0000000d0e0e7211 */ /* 0x000fe200078f18ff */
[----:B------:R-:W-:Y:S01]  /*6db0*/  IMAD.SHL.U32 R13, R203, 0x2, RZ ;  /* 0x00000002cb0d7824 */ /* 0x000fe200078e00ff */
[----:B--2---:R-:W-:Y:S02]  /*6dc0*/  LEA R24, P0, R8, R22, 0x1 ;  /* 0x0000001608187211 */ /* 0x004fe400078008ff */
[----:B------:R-:W-:Y:S02]  /*6dd0*/  LOP3.LUT R15, R15, 0xfffffff8, RZ, 0xc0, !PT ;  /* 0xfffffff80f0f7812 */ /* 0x000fe400078ec0ff */
[----:B------:R-:W-:-:S02]  /*6de0*/  LOP3.LUT R14, R14, 0xfffffff8, RZ, 0xc0, !PT ;  /* 0xfffffff80e0e7812 */ /* 0x000fc400078ec0ff */
[----:B---3--:R-:W-:Y:S01]  /*6df0*/  LEA.HI.X R25, R8, R23, R21, 0x1, P0 ;  /* 0x0000001708197211 */ /* 0x008fe200000f0c15 */
[----:B------:R-:W-:-:S04]  /*6e00*/  IMAD.WIDE R18, R15, 0x2, R22 ;  /* 0x000000020f127825 */ /* 0x000fc800078e0216 */
[----:B------:R-:W-:Y:S01]  /*6e10*/  IMAD.WIDE R14, R14, 0x2, R22 ;  /* 0x000000020e0e7825 */ /* 0x000fe200078e0216 */
[----:B------:R-:W-:Y:S01]  /*6e20*/  @!PT LDS RZ, [RZ] ;  /* 0x00000000fffff984 */ /* 0x000fe20000000800 */
[----:B------:R2:W-:Y:S04]  /*6e30*/  LDGSTS.E.BYPASS.LTC128B.128 [R13+0x18100], [R24.64], !P2 ;  /* 0x18100000180d7fae */ /* 0x0005e8000d101d46 */
[----:B------:R2:W-:Y:S04]  /*6e40*/  LDGSTS.E.BYPASS.LTC128B.128 [R13+0x1c100], [R18.64], !P3 ;  /* 0x1c100000120d7fae */ /* 0x0005e8000d901d46 */
[----:B------:R2:W-:Y:S02]  /*6e50*/  LDGSTS.E.BYPASS.LTC128B.128 [R13+0x20100], [R14.64], !P4 ;  /* 0x201000000e0d7fae */ /* 0x0005e4000e101d46 */
.L_x_1259:
[----:B------:R-:W-:Y:S05]  /*6e60*/  BSYNC B0 ;  /* 0x0000000000007941 */ /* 0x000fea0003800000 */
.L_x_1258:
        /* <DEDUP_REMOVED lines=22> */
.L_x_1261:
[----:B------:R-:W-:Y:S05]  /*6fd0*/  BSYNC B0 ;  /* 0x0000000000007941 */ /* 0x000fea0003800000 */
.L_x_1260:
        /* <DEDUP_REMOVED lines=22> */
.L_x_1263:
[----:B------:R-:W-:Y:S05]  /*7140*/  BSYNC B0 ;  /* 0x0000000000007941 */ /* 0x000fea0003800000 */
.L_x_1262:
[----:B-1----:R-:W1:Y:S01]  /*7150*/  SHFL.IDX PT, R14, R12, 0x3, 0x181f ;  /* 0x00781f000c0e7f89 */ /* 0x002e6200000e0000 */
[----:B------:R-:W-:Y:S01]  /*7160*/  IADD3 R16, R16, 0x60, RZ ;  /* 0x0000006010107810 */ /* 0x000fe20007ffe0ff */
[----:B------:R-:W-:-:S02]  /*7170*/  IMAD.SHL.U32 R132, R203, 0x2, RZ ;  /* 0x00000002cb847824 */ /* 0x000fc400078e00ff */
[----:B------:R5:W2:Y:S01]  /*7180*/  SHFL.IDX PT, R15, R0, 0x3, 0x181f ;  /* 0x00781f00000f7f89 */ /* 0x000aa200000e0000 */
[----:B------:R-:W-:Y:S01]  /*7190*/  ISETP.GE.AND P0, PT, R16, R9, PT ;  /* 0x000000091000720c */ /* 0x000fe20003f06270 */
[----:B------:R-:W-:Y:S01]  /*71a0*/  IMAD.MOV.U32 R26, RZ, RZ, 0x6 ;  /* 0x00000006ff1a7424 */ /* 0x000fe200078e00ff */
[----:B------:R-:W-:Y:S01]  /*71b0*/  IADD3 R202, R132, 0x100, RZ ;  /* 0x0000010084ca7810 */ /* 0x000fe20007ffe0ff */
[----:B------:R-:W-:Y:S02]  /*71c0*/  IMAD.MOV.U32 R210, RZ, RZ, R206 ;  /* 0x000000ffffd27224 */ /* 0x000fe400078e00ce */
[----:B------:R-:W-:Y:S02]  /*71d0*/  IMAD.MOV.U32 R200, RZ, RZ, 0x5 ;  /* 0x00000005ffc87424 */ /* 0x000fe400078e00ff */
[----:B------:R-:W-:-:S06]  /*71e0*/  IMAD.MOV.U32 R208, RZ, RZ, R204 ;  /* 0x000000ffffd07224 */ /* 0x000fcc00078e00cc */
[C---:B-1----:R-:W-:Y:S02]  /*71f0*/  @!P0 LEA R16, P4, R8.reuse, R14, 0x1 ;  /* 0x0000000e08108211 */ /* 0x042fe400078808ff */
[C---:B--23-5:R-:W-:Y:S02]  /*7200*/  IADD3 R0, R8.reuse, 0x80, RZ ;  /* 0x0000008008007810 */ /* 0x06cfe40007ffe0ff */
[----:B------:R-:W-:Y:S02]  /*7210*/  @!P0 LEA.HI.X R17, R8, R15, R21, 0x1, P4 ;  /* 0x0000000f08118211 */ /* 0x000fe400020f0c15 */
[----:B------:R-:W-:-:S03]  /*7220*/  LOP3.LUT P4, RZ, R197, 0x1, RZ, 0xc0, !PT ;  /* 0x00000001c5ff7812 */ /* 0x000fc6000788c0ff */
[----:B------:R-:W-:Y:S01]  /*7230*/  @!PT LDS RZ, [RZ] ;  /* 0x00000000fffff984 */ /* 0x000fe20000000800 */
[----:B------:R1:W-:Y:S01]  /*7240*/  @!P0 LDGSTS.E.BYPASS.LTC128B.128 [R132+0x1b100], [R16.64], !P2 ;  /* 0x1b10000010848fae */ /* 0x0003e2000d101d46 */
[----:B------:R-:W-:Y:S02]  /*7250*/  ISETP.NE.AND P2, PT, R10, RZ, PT ;  /* 0x000000ff0a00720c */ /* 0x000fe40003f45270 */
[----:B------:R-:W-:-:S04]  /*7260*/  @!P0 SHF.R.S32.HI R10, RZ, 0x1f, R11 ;  /* 0x0000001fff0a8819 */ /* 0x000fc8000001140b */
[----:B------:R-:W-:-:S04]  /*7270*/  @!P0 LEA.HI R13, R10, R11, RZ, 0x3 ;  /* 0x0000000b0a0d8211 */ /* 0x000fc800078f18ff */
[----:B------:R-:W-:-:S05]  /*7280*/  @!P0 LOP3.LUT R13, R13, 0xfffffff8, RZ, 0xc0, !PT ;  /* 0xfffffff80d0d8812 */ /* 0x000fca00078ec0ff */
[----:B------:R-:W-:Y:S01]  /*7290*/  @!P0 IMAD.WIDE R20, R13, 0x2, R14 ;  /* 0x000000020d148825 */ /* 0x000fe200078e020e */
[----:B------:R-:W-:-:S04]  /*72a0*/  @!P0 SHF.R.S32.HI R13, RZ, 0x1f, R0 ;  /* 0x0000001fff0d8819 */ /* 0x000fc80000011400 */
[----:B------:R-:W-:Y:S01]  /*72b0*/  @!P0 LEA.HI R10, R13, R0, RZ, 0x3 ;  /* 0x000000000d0a8211 */ /* 0x000fe200078f18ff */
[----:B------:R2:W-:Y:S03]  /*72c0*/  @!P0 LDGSTS.E.BYPASS.LTC128B.128 [R132+0x1f100], [R20.64], !P3 ;  /* 0x1f10000014848fae */ /* 0x0005e6000d901d46 */
[----:B------:R-:W-:-:S05]  /*72d0*/  @!P0 LOP3.LUT R10, R10, 0xfffffff8, RZ, 0xc0, !PT ;  /* 0xfffffff80a0a8812 */ /* 0x000fca00078ec0ff */
[----:B------:R-:W-:-:S04]  /*72e0*/  @!P0 IMAD.WIDE R18, R10, 0x2, R14 ;  /* 0x000000020a128825 */ /* 0x000fc800078e020e */
[----:B------:R-:W-:Y:S01]  /*72f0*/  IMAD.IADD R10, R215, 0x1, -R7 ;  /* 0x00000001d70a7824 */ /* 0x000fe200078e0a07 */
[----:B------:R-:W-:Y:S01]  /*7300*/  IADD3 R7, R95, -0x1, RZ ;  /* 0xffffffff5f077810 */ /* 0x000fe20007ffe0ff */
[----:B------:R-:W-:Y:S01]  /*7310*/  IMAD.MOV.U32 R15, RZ, RZ, c[0x0][0x1e0] ;  /* 0x00007800ff0f7624 */ /* 0x000fe200078e00ff */
[----:B------:R3:W-:Y:S02]  /*7320*/  @!P0 LDGSTS.E.BYPASS.LTC128B.128 [R132+0x23100], [R18.64], !P2 ;  /* 0x2310000012848fae */ /* 0x0007e4000d101d46 */
[----:B------:R-:W-:Y:S01]  /*7330*/  SHF.R.S32.HI R12, RZ, 0x1f, R7 ;  /* 0x0000001fff0c7819 */ /* 0x000fe20000011407 */
[----:B------:R-:W-:Y:S01]  /*7340*/  IMAD R10, R7, -0x40, R10 ;  /* 0xffffffc0070a7824 */ /* 0x000fe200078e020a */
[C---:B------:R-:W-:Y:S01]  /*7350*/  SHF.L.U64.HI R94, R15.reuse, R26, c[0x0][0x1e4] ;  /* 0x000079000f5e7619 */ /* 0x040fe2000001021a */
[C---:B------:R-:W-:Y:S01]  /*7360*/  IMAD.SHL.U32 R93, R15.reuse, 0x40, RZ ;  /* 0x000000400f5d7824 */ /* 0x040fe200078e00ff */
[----:B------:R-:W0:Y:S01]  /*7370*/  LDGDEPBAR ;  /* 0x00000000000079af */ /* 0x000e220000000000 */
[----:B------:R-:W-:-:S03]  /*7380*/  IMAD.SHL.U32 R199, R15, 0x20, RZ ;  /* 0x000000200fc77824 */ /* 0x000fc600078e00ff */
[----:B------:R-:W-:Y:S01]  /*7390*/  BAR.SYNC.DEFER_BLOCKING 0x0 ;  /* 0x0000000000007b1d */ /* 0x000fe20000010000 */
[----:B------:R-:W-:Y:S01]  /*73a0*/  ISETP.GE.AND P2, PT, R10, 0x1, PT ;  /* 0x000000010a00780c */ /* 0x000fe20003f46270 */
[----:B------:R-:W-:Y:S01]  /*73b0*/  IMAD R13, R94, R7, RZ ;  /* 0x000000075e0d7224 */ /* 0x000fe200078e02ff */
[----:B------:R-:W-:Y:S01]  /*73c0*/  SHF.L.U64.HI R198, R15, R200, c[0x0][0x1e4] ;  /* 0x000079000fc67619 */ /* 0x000fe200000102c8 */
[----:B-1----:R-:W-:-:S04]  /*73d0*/  IMAD.WIDE.U32 R16, R7, R93, R210 ;  /* 0x0000005d07107225 */ /* 0x002fc800078e00d2 */
[----:B------:R-:W-:-:S04]  /*73e0*/  IMAD R13, R12, R93, R13 ;  /* 0x0000005d0c0d7224 */ /* 0x000fc800078e020d */
[----:B------:R-:W-:Y:S02]  /*73f0*/  IMAD.IADD R13, R17, 0x1, R13 ;  /* 0x00000001110d7824 */ /* 0x000fe400078e020d */
[----:B--2---:R-:W-:-:S04]  /*7400*/  @P2 LEA R20, P0, R16, c[0x0][0x1c8], 0x1 ;  /* 0x0000720010142a11 */ /* 0x004fc800078008ff */
[----:B------:R-:W-:Y:S02]  /*7410*/  @P2 LEA.HI.X R21, R16, c[0x0][0x1cc], R13, 0x1, P0 ;  /* 0x0000730010152a11 */ /* 0x000fe400000f0c0d */
[----:B------:R-:W-:-:S03]  /*7420*/  ISETP.GT.AND P0, PT, R10, 0x20, PT ;  /* 0x000000200a00780c */ /* 0x000fc60003f04270 */
[----:B------:R-:W-:Y:S01]  /*7430*/  @!PT LDS RZ, [RZ] ;  /* 0x00000000fffff984 */ /* 0x000fe20000000800 */
[----:B------:R-:W-:Y:S01]  /*7440*/  @!PT LDS RZ, [RZ] ;  /* 0x00000000fffff984 */ /* 0x000fe20000000800 */
[----:B------:R-:W-:Y:S01]  /*7450*/  @!PT LDS RZ, [RZ] ;  /* 0x00000000fffff984 */ /* 0x000fe20000000800 */
[----:B------:R1:W-:Y:S04]  /*7460*/  @P2 LDGSTS.E.BYPASS.LTC128B.128 [R132+0xc100], [R20.64], !P6 ;  /* 0x0c10000014842fae */ /* 0x0003e8000f101d46 */
[----:B------:R1:W-:Y:S04]  /*7470*/  @P2 LDGSTS.E.BYPASS.LTC128B.128 [R132+0xe100], [R20.64+0x80], !P5 ;  /* 0x0e10008014842fae */ /* 0x0003e8000e901d46 */
[----:B------:R1:W-:Y:S02]  /*7480*/  @P2 LDGSTS.E.BYPASS.LTC128B.128 [R132+0x10100], [R20.64+0x100], !P4 ;  /* 0x1010010014842fae */ /* 0x0003e4000e101d46 */
[----:B------:R-:W-:-:S02]  /*7490*/  @P0 IADD3 R14, P3, R199, R16, RZ ;  /* 0x00000010c70e0210 */ /* 0x000fc40007f7e0ff */
[----:B------:R-:W-:-:S03]  /*74a0*/  ISETP.GE.AND P2, PT, R11, c[0x0][0x1d4], PT ;  /* 0x000075000b007a0c */ /* 0x000fc60003f46270 */
[----:B------:R-:W-:Y:S01]  /*74b0*/  @P0 IMAD.X R13, R198, 0x1, R13, P3 ;  /* 0x00000001c60d0824 */ /* 0x000fe200018e060d */
[----:B---3--:R-:W-:-:S04]  /*74c0*/  @P0 LEA R18, P3, R14, c[0x0][0x1c8], 0x1 ;  /* 0x000072000e120a11 */ /* 0x008fc800078608ff */
[----:B------:R-:W-:Y:S01]  /*74d0*/  @P0 LEA.HI.X R19, R14, c[0x0][0x1cc], R13, 0x1, P3 ;  /* 0x000073000e130a11 */ /* 0x000fe200018f0c0d */
[----:B------:R-:W-:Y:S01]  /*74e0*/  IMAD.MOV.U32 R13, RZ, RZ, c[0x0][0x208] ;  /* 0x00008200ff0d7624 */ /* 0x000fe200078e00ff */
[----:B------:R-:W-:-:S03]  /*74f0*/  ISETP.GE.AND P3, PT, R8, c[0x0][0x1d4], PT ;  /* 0x0000750008007a0c */ /* 0x000fc60003f66270 */
[C---:B------:R-:W-:Y:S01]  /*7500*/  IMAD.SHL.U32 R27, R13.reuse, 0x40, RZ ;  /* 0x000000400d1b7824 */ /* 0x040fe200078e00ff */
[C---:B------:R-:W-:Y:S01]  /*7510*/  SHF.L.U64.HI R26, R13.reuse, R26, c[0x0][0x20c] ;  /* 0x000083000d1a7619 */ /* 0x040fe2000001021a */
[----:B------:R-:W-:Y:S01]  /*7520*/  IMAD.SHL.U32 R201, R13, 0x20, RZ ;  /* 0x000000200dc97824 */ /* 0x000fe200078e00ff */
[----:B------:R1:W-:Y:S01]  /*7530*/  @P0 LDGSTS.E.BYPASS.LTC128B.128 [R132+0xd100], [R18.64], !P6 ;  /* 0x0d10000012840fae */ /* 0x0003e2000f101d46 */
[----:B------:R-:W-:Y:S01]  /*7540*/  IMAD.WIDE.U32 R16, R7, R27, R208 ;  /* 0x0000001b07107225 */ /* 0x000fe200078e00d0 */
[----:B------:R-:W-:Y:S02]  /*7550*/  SHF.L.U64.HI R200, R13, R200, c[0x0][0x20c] ;  /* 0x000083000dc87619 */ /* 0x000fe400000102c8 */
[----:B------:R1:W-:Y:S01]  /*7560*/  @P0 LDGSTS.E.BYPASS.LTC128B.128 [R132+0xf100], [R18.64+0x80], !P5 ;  /* 0x0f10008012840fae */ /* 0x0003e2000e901d46 */
[----:B------:R-:W-:Y:S01]  /*7570*/  IMAD R14, R26, R7, RZ ;  /* 0x000000071a0e7224 */ /* 0x000fe200078e02ff */
[C---:B------:R-:W-:Y:S01]  /*7580*/  SHF.L.U64.HI R24, R201.reuse, 0x1, R200 ;  /* 0x00000001c9187819 */ /* 0x040fe200000102c8 */
[----:B------:R-:W-:Y:S01]  /*7590*/  IMAD.SHL.U32 R25, R201, 0x2, RZ ;  /* 0x00000002c9197824 */ /* 0x000fe200078e00ff */
[----:B------:R1:W-:Y:S01]  /*75a0*/  @P0 LDGSTS.E.BYPASS.LTC128B.128 [R132+0x11100], [R18.64+0x100], !P4 ;  /* 0x1110010012840fae */ /* 0x0003e2000e101d46 */
[----:B------:R-:W-:Y:S01]  /*75b0*/  IMAD R12, R12, R27, R14 ;  /* 0x0000001b0c0c7224 */ /* 0x000fe200078e020e */
[----:B------:R-:W-:-:S02]  /*75c0*/  LEA R14, P0, R16, c[0x0][0x1f8], 0x1 ;  /* 0x00007e00100e7a11 */ /* 0x000fc400078008ff */
[----:B------:R-:W0:Y:S01]  /*75d0*/  LDGDEPBAR ;  /* 0x00000000000079af */ /* 0x000e220000000000 */
[----:B------:R-:W-:-:S05]  /*75e0*/  IMAD.IADD R12, R17, 0x1, R12 ;  /* 0x00000001110c7824 */ /* 0x000fca00078e020c */
[----:B------:R-:W-:Y:S02]  /*75f0*/  LEA.HI.X R15, R16, c[0x0][0x1fc], R12, 0x1, P0 ;  /* 0x00007f00100f7a11 */ /* 0x000fe400000f0c0c */
[----:B------:R-:W-:-:S05]  /*7600*/  IADD3 R12, P0, R25, R14, RZ ;  /* 0x0000000e190c7210 */ /* 0x000fca0007f1e0ff */
[----:B------:R-:W-:Y:S01]  /*7610*/  IMAD.X R13, R24, 0x1, R15, P0 ;  /* 0x00000001180d7824 */ /* 0x000fe200000e060f */
[C---:B------:R-:W-:Y:S02]  /*7620*/  ISETP.LT.OR P0, PT, R10.reuse, 0x1, P3 ;  /* 0x000000010a00780c */ /* 0x040fe40001f01670 */
[----:B------:R-:W-:-:S11]  /*7630*/  ISETP.LT.OR P3, PT, R10, 0x21, P3 ;  /* 0x000000210a00780c */ /* 0x000fd60001f61670 */
[----:B------:R1:W-:Y:S01]  /*7640*/  LDGSTS.E.BYPASS.LTC128B.128 [R132+0x100], [R14.64], !P0 ;  /* 0x001000000e847fae */ /* 0x0003e2000c101d46 */
[C---:B------:R-:W-:Y:S02]  /*7650*/  ISETP.LT.OR P0, PT, R10.reuse, 0x1, P2 ;  /* 0x000000010a00780c */ /* 0x040fe40001701670 */
[----:B------:R-:W-:-:S11]  /*7660*/  ISETP.LT.OR P2, PT, R10, 0x21, P2 ;  /* 0x000000210a00780c */ /* 0x000fd60001741670 */
[----:B------:R1:W-:Y:S01]  /*7670*/  LDGSTS.E.BYPASS.LTC128B.128 [R132+0x2100], [R14.64+0x80], !P0 ;  /* 0x021000800e847fae */ /* 0x0003e2000c101d46 */
[----:B------:R-:W-:-:S04]  /*7680*/  ISETP.GE.AND P0, PT, R0, c[0x0][0x1d4], PT ;  /* 0x0000750000007a0c */ /* 0x000fc80003f06270 */
[C---:B------:R-:W-:Y:S02]  /*7690*/  ISETP.LT.OR P4, PT, R10.reuse, 0x1, P0 ;  /* 0x000000010a00780c */ /* 0x040fe40000781670 */
[----:B------:R-:W-:-:S11]  /*76a0*/  ISETP.LT.OR P0, PT, R10, 0x21, P0 ;  /* 0x000000210a00780c */ /* 0x000fd60000701670 */
[----:B------:R1:W-:Y:S01]  /*76b0*/  LDGSTS.E.BYPASS.LTC128B.128 [R132+0x4100], [R14.64+0x100], !P4 ;  /* 0x041001000e847fae */ /* 0x0003e2000e101d46 */
[----:B------:R-:W-:-:S03]  /*76c0*/  LOP3.LUT P4, RZ, R197, 0x1, RZ, 0xc0, !PT ;  /* 0x00000001c5ff7812 */ /* 0x000fc6000788c0ff */
[----:B------:R1:W-:Y:S04]  /*76d0*/  LDGSTS.E.BYPASS.LTC128B.128 [R132+0x1100], [R12.64], !P3 ;  /* 0x011000000c847fae */ /* 0x0003e8000d901d46 */
[----:B------:R1:W-:Y:S01]  /*76e0*/  LDGSTS.E.BYPASS.LTC128B.128 [R132+0x3100], [R12.64+0x80], !P2 ;  /* 0x031000800c847fae */ /* 0x0003e2000d101d46 */
[----:B------:R-:W-:-:S03]  /*76f0*/  ISETP.GE.AND P2, PT, R95, 0x2, PT ;  /* 0x000000025f00780c */ /* 0x000fc60003f46270 */
[----:B------:R1:W-:Y:S04]  /*7700*/  LDGSTS.E.BYPASS.LTC128B.128 [R132+0x5100], [R12.64+0x100], !P0 ;  /* 0x051001000c847fae */ /* 0x0003e8000c101d46 */
[----:B------:R-:W0:Y:S06]  /*7710*/  LDGDEPBAR ;  /* 0x00000000000079af */ /* 0x000e2c0000000000 */
[----:B------:R-:W-:Y:S05]  /*7720*/  @!P2 BRA `(.L_x_1264) ;  /* 0x000001000000a947 */ /* 0x000fea0003800000 */
[----:B------:R-:W-:-:S04]  /*7730*/  IADD3 R11, R95, -0x2, RZ ;  /* 0xfffffffe5f0b7810 */ /* 0x000fc80007ffe0ff */
[----:B------:R-:W-:Y:S01]  /*7740*/  SHF.R.S32.HI R8, RZ, 0x1f, R11 ;  /* 0x0000001fff087819 */ /* 0x000fe2000001140b */
[----:B------:R-:W-:Y:S02]  /*7750*/  IMAD R0, R94, R11, RZ ;  /* 0x0000000b5e007224 */ /* 0x000fe400078e02ff */
[----:B------:R-:W-:-:S04]  /*7760*/  IMAD.WIDE.U32 R10, R11, R93, R210 ;  /* 0x0000005d0b0a7225 */ /* 0x000fc800078e00d2 */
[----:B------:R-:W-:Y:S01]  /*7770*/  IMAD R0, R8, R93, R0 ;  /* 0x0000005d08007224 */ /* 0x000fe200078e0200 */
[----:B-1----:R-:W-:-:S03]  /*7780*/  LEA R12, P0, R10, c[0x0][0x1c8], 0x1 ;  /* 0x000072000a0c7a11 */ /* 0x002fc600078008ff */
        /* <DEDUP_REMOVED lines=10> */
.L_x_1264:
[----:B------:R-:W-:Y:S01]  /*7830*/  ISETP.LT.AND P0, PT, RZ, c[0x0][0x27c], PT ;  /* 0x00009f00ff007a0c */ /* 0x000fe20003f01270 */
[----:B------:R-:W0:Y:S01]  /*7840*/  LDGDEPBAR ;  /* 0x00000000000079af */ /* 0x000e220000000000 */
[----:B------:R-:W-:Y:S01]  /*7850*/  IMAD R0, R86, 0x400, R3 ;  /* 0x0000040056007824 */ /* 0x000fe200078e0203 */
[----:B------:R-:W-:-:S10]  /*7860*/  ISETP.NE.AND P3, PT, R216, 0x1, PT ;  /* 0x00000001d800780c */ /* 0x000fd40003f65270 */
[----:B------:R-:W-:Y:S05]  /*7870*/  @P0 BRA `(.L_x_1265) ;  /* 0x0000002000000947 */ /* 0x000fea0003800000 */
[----:B------:R-:W-:-:S04]  /*7880*/  DEPBAR.LE SB0, 0x3 ;  /* 0x000080c00000791a */ /* 0x000fc80000000000 */
[----:B------:R-:W-:Y:S05]  /*7890*/  BRA `(.L_x_1266) ;  /* 0x0000763000007947 */ /* 0x000fea0003800000 */
.L_x_1265:
[----:B------:R-:W-:Y:S01]  /*78a0*/  ULDC.U8 UR4, c[0x0][0x298] ;  /* 0x0000a60000047ab9 */ /* 0x000fe20000000000 */
[----:B-1----:R-:W-:Y:S01]  /*78b0*/  SHF.R.S32.HI R13, RZ, 0x1f, R90 ;  /* 0x0000001fff0d7819 */ /* 0x002fe2000001145a */
        /* <DEDUP_REMOVED lines=21> */
[----:B------:R-:W-:Y:S01]  /*7a10*/  CS2R R42, SRZ ;  /* 0x00000000002a7805 */ /* 0x000fe2000001ff00 */
[----:B------:R-:W-:Y:S01]  /*7a20*/  IMAD.MOV.U32 R12, RZ, RZ, R90 ;  /* 0x000000ffff0c7224 */ /* 0x000fe200078e005a */
        /* <DEDUP_REMOVED lines=13> */
[C---:B------:R-:W-:Y:S01]  /*7b00*/  IMAD R15, R10.reuse, c[0x0][0x284], R15 ;  /* 0x0000a1000a0f7a24 */ /* 0x040fe200078e020f */
[----:B------:R-:W-:Y:S01]  /*7b10*/  CS2R R102, SRZ ;  /* 0x0000000000667805 */ /* 0x000fe2000001ff00 */
[C---:B------:R-:W-:Y:S01]  /*7b20*/  IMAD.WIDE.U32 R12, R10.reuse, c[0x0][0x290], R12 ;  /* 0x0000a4000a0c7a25 */ /* 0x040fe200078e000c */
[----:B----4-:R1:W2:Y:S01]  /*7b30*/  SHFL.IDX PT, R22, R18, RZ, 0x1c1f ;  /* 0x001c1fff12167589 */ /* 0x0102a200000e0000 */
[----:B------:R-:W-:Y:S01]  /*7b40*/  CS2R R114, SRZ ;  /* 0x0000000000727805 */ /* 0x000fe2000001ff00 */
[----:B------:R-:W-:Y:S01]  /*7b50*/  IADD3 R21, R17, R15, RZ ;  /* 0x0000000f11157210 */ /* 0x000fe20007ffe0ff */
[----:B------:R-:W-:Y:S01]  /*7b60*/  IMAD R11, R10, c[0x0][0x294], R11 ;  /* 0x0000a5000a0b7a24 */ /* 0x000fe200078e020b */
[----:B------:R-:W-:Y:S01]  /*7b70*/  CS2R R120, SRZ ;  /* 0x0000000000787805 */ /* 0x000fe2000001ff00 */
[----:B------:R-:W-:Y:S01]  /*7b80*/  CS2R R124, SRZ ;  /* 0x00000000007c7805 */ /* 0x000fe2000001ff00 */
[----:B------:R-:W-:Y:S01]  /*7b90*/  LEA.HI.X R21, R16, c[0x0][0x274], R21, 0x1, P0 ;  /* 0x00009d0010157a11 */ /* 0x000fe200000f0c15 */
[----:B------:R-:W-:Y:S01]  /*7ba0*/  CS2R R112, SRZ ;  /* 0x0000000000707805 */ /* 0x000fe2000001ff00 */
[----:B------:R-:W-:Y:S01]  /*7bb0*/  IADD3 R20, R13, R11, RZ ;  /* 0x0000000b0d147210 */ /* 0x000fe20007ffe0ff */
[----:B------:R-:W-:Y:S01]  /*7bc0*/  IMAD.SHL.U32 R13, R101, 0x4, RZ ;  /* 0x00000004650d7824 */ /* 0x000fe200078e00ff */
[C---:B------:R-:W-:Y:S01]  /*7bd0*/  LEA R15, P0, R12.reuse, c[0x0][0x288], 0x1 ;  /* 0x0000a2000c0f7a11 */ /* 0x040fe200078008ff */
[----:B------:R1:W3:Y:S03]  /*7be0*/  SHFL.IDX PT, R23, R21, RZ, 0x1c1f ;  /* 0x001c1fff15177589 */ /* 0x0002e600000e0000 */
[----:B------:R-:W-:Y:S01]  /*7bf0*/  LEA.HI.X R20, R12, c[0x0][0x28c], R20, 0x1, P0 ;  /* 0x0000a3000c147a11 */ /* 0x000fe200000f0c14 */
[----:B------:R1:W4:Y:S01]  /*7c00*/  SHFL.IDX PT, R16, R15, RZ, 0x1c1f ;  /* 0x001c1fff0f107589 */ /* 0x00032200000e0000 */
[----:B------:R-:W-:-:S03]  /*7c10*/  ISETP.GE.AND P0, PT, R8, R9, PT ;  /* 0x000000090800720c */ /* 0x000fc60003f06270 */
[----:B------:R1:W1:Y:S10]  /*7c20*/  SHFL.IDX PT, R17, R20, RZ, 0x1c1f ;  /* 0x001c1fff14117589 */ /* 0x00027400000e0000 */
[----:B------:R-:W-:Y:S05]  /*7c30*/  @P0 BRA `(.L_x_1269) ;  /* 0x000003e000000947 */ /* 0x000fea0003800000 */
[C---:B--2---:R-:W-:Y:S01]  /*7c40*/  ISETP.GE.AND P0, PT, R13.reuse, c[0x0][0x27c], PT ;  /* 0x00009f000d007a0c */ /* 0x044fe20003f06270 */
[----:B------:R-:W-:Y:S01]  /*7c50*/  CS2R R108, SRZ ;  /* 0x00000000006c7805 */ /* 0x000fe2000001ff00 */
[----:B------:R-:W-:Y:S01]  /*7c60*/  CS2R R112, SRZ ;  /* 0x0000000000707805 */ /* 0x000fe2000001ff00 */
[----:B------:R-:W-:-:S10]  /*7c70*/  IADD3 R10, R13, 0x10, RZ ;  /* 0x000000100d0a7810 */ /* 0x000fd40007ffe0ff */
[----:B---3--:R-:W-:-:S04]  /*7c80*/  @!P0 IMAD.WIDE R30, R13, 0x2, R22 ;  /* 0x000000020d1e8825 */ /* 0x008fc800078e0216 */
[----:B-1--4-:R-:W-:Y:S01]  /*7c90*/  @!P0 IMAD.WIDE R28, R13, 0x2, R16 ;  /* 0x000000020d1c8825 */ /* 0x012fe200078e0210 */
        /* <DEDUP_REMOVED lines=20> */
[----:B--2---:R-:W-:-:S04]  /*7de0*/  @!P0 IMAD.WIDE R28, R11, 0x2, R22 ;  /* 0x000000020b1c8825 */ /* 0x004fc800078e0216 */
[----:B-1----:R-:W-:Y:S01]  /*7df0*/  @!P0 IMAD.WIDE R30, R11, 0x2, R16 ;  /* 0x000000020b1e8825 */ /* 0x002fe200078e0210 */
[----:B------:R1:W5:Y:S04]  /*7e00*/  @!P0 LD.E.64 R122, [R28.64] ;  /* 0x000000061c7a8980 */ /* 0x000368000c101b00 */
[----:B------:R2:W5:Y:S01]  /*7e10*/  @!P0 LD.E.64 R120, [R30.64] ;  /* 0x000000061e788980 */ /* 0x000562000c101b00 */
[----:B------:R-:W-:Y:S01]  /*7e20*/  ISETP.GE.AND P0, PT, R10, c[0x0][0x27c], PT ;  /* 0x00009f000a007a0c */ /* 0x000fe20003f06270 */
[----:B------:R-:W-:Y:S01]  /*7e30*/  CS2R R118, SRZ ;  /* 0x0000000000767805 */ /* 0x000fe2000001ff00 */
[----:B------:R-:W-:-:S11]  /*7e40*/  CS2R R114, SRZ ;  /* 0x0000000000727805 */ /* 0x000fd6000001ff00 */
[----:B------:R-:W-:-:S04]  /*7e50*/  @!P0 SHF.R.S32.HI R11, RZ, 0x1f, R10 ;  /* 0x0000001fff0b8819 */ /* 0x000fc8000001140a */
[----:B------:R-:W-:-:S04]  /*7e60*/  @!P0 LEA.HI R10, R11, R10, RZ, 0x2 ;  /* 0x0000000a0b0a8211 */ /* 0x000fc800078f10ff */
[----:B------:R-:W-:-:S05]  /*7e70*/  @!P0 LOP3.LUT R10, R10, 0xfffffffc, RZ, 0xc0, !PT ;  /* 0xfffffffc0a0a8812 */ /* 0x000fca00078ec0ff */
[----:B---3--:R-:W-:-:S04]  /*7e80*/  @!P0 IMAD.WIDE R32, R10, 0x2, R22 ;  /* 0x000000020a208825 */ /* 0x008fc800078e0216 */
[----:B----4-:R-:W-:Y:S01]  /*7e90*/  @!P0 IMAD.WIDE R34, R10, 0x2, R16 ;  /* 0x000000020a228825 */ /* 0x010fe200078e0210 */
[----:B------:R-:W-:Y:S01]  /*7ea0*/  IADD3 R10, R13, 0x40, RZ ;  /* 0x000000400d0a7810 */ /* 0x000fe20007ffe0ff */
        /* <DEDUP_REMOVED lines=23> */
.L_x_1269:
[----:B--2---:R-:W-:Y:S05]  /*8020*/  BSYNC B0 ;  /* 0x0000000000007941 */ /* 0x004fea0003800000 */
.L_x_1268:
[----:B---3-5:R-:W-:Y:S01]  /*8030*/  IMAD.MOV.U32 R11, RZ, RZ, R96 ;  /* 0x000000ffff0b7224 */ /* 0x028fe200078e0060 */
[----:B------:R-:W-:Y:S01]  /*8040*/  IADD3 R8, R8, 0x40, RZ ;  /* 0x0000004008087810 */ /* 0x000fe20007ffe0ff */
[----:B------:R-:W-:Y:S01]  /*8050*/  IMAD.MOV.U32 R10, RZ, RZ, R97 ;  /* 0x000000ffff0a7224 */ /* 0x000fe200078e0061 */
[----:B------:R2:W3:Y:S01]  /*8060*/  SHFL.IDX PT, R19, R21, 0x1, 0x1c1f ;  /* 0x003c1f0015137f89 */ /* 0x0004e200000e0000 */
        /* <DEDUP_REMOVED lines=25> */
[----:B------:R-:W-:Y:S01]  /*8200*/  ISETP.GE.AND P0, PT, R8, R9, PT ;  /* 0x000000090800720c */ /* 0x000fe20003f06270 */
        /* <DEDUP_REMOVED lines=18> */
[----:B------:R-:W-:Y:S01]  /*8330*/  BSSY B0, `(.L_x_1270) ;  /* 0x0000051000007945 */ /* 0x000fe20003800000 */
[----:B------:R-:W-:Y:S01]  /*8340*/  PRMT R98, R14, 0x7610, R98 ;  /* 0x000076100e627816 */ /* 0x000fe20000000062 */
[----:B------:R-:W-:Y:S01]  /*8350*/  CS2R R54, SRZ ;  /* 0x0000000000367805 */ /* 0x000fe2000001ff00 */
[----:B------:R2:W4:Y:S01]  /*8360*/  SHFL.IDX PT, R17, R20, 0x1, 0x1c1f ;  /* 0x003c1f0014117f89 */ /* 0x00052200000e0000 */
[----:B------:R-:W-:Y:S01]  /*8370*/  PRMT R88, R12, 0x7610, R88 ;  /* 0x000076100c587816 */ /* 0x000fe20000000058 */
[----:B------:R-:W-:Y:S01]  /*8380*/  CS2R R60, SRZ ;  /* 0x00000000003c7805 */ /* 0x000fe2000001ff00 */
[----:B------:R-:W-:Y:S01]  /*8390*/  PRMT R101, R11, 0x7610, R101 ;  /* 0x000076100b657816 */ /* 0x000fe20000000065 */
[----:B----4-:R2:W4:Y:S01]  /*83a0*/  SHFL.IDX PT, R16, R15, 0x1, 0x1c1f ;  /* 0x003c1f000f107f89 */ /* 0x01052200000e0000 */
[----:B------:R-:W-:Y:S01]  /*83b0*/  PRMT R14, R14, 0x5410, R10 ;  /* 0x000054100e0e7816 */ /* 0x000fe2000000000a */
        /* <DEDUP_REMOVED lines=10> */
[C---:B---3--:R-:W-:Y:S01]  /*8460*/  ISETP.GE.AND P0, PT, R13.reuse, c[0x0][0x27c], PT ;  /* 0x00009f000d007a0c */ /* 0x048fe20003f06270 */
[----:B------:R-:W-:Y:S01]  /*8470*/  CS2R R82, SRZ ;  /* 0x0000000000527805 */ /* 0x000fe2000001ff00 */
[----:B------:R-:W-:Y:S01]  /*8480*/  CS2R R80, SRZ ;  /* 0x0000000000507805 */ /* 0x000fe2000001ff00 */
[----:B------:R-:W-:-:S10]  /*8490*/  IADD3 R11, R13, 0x10, RZ ;  /* 0x000000100d0b7810 */ /* 0x000fd40007ffe0ff */
[----:B-1----:R-:W-:-:S04]  /*84a0*/  @!P0 IMAD.WIDE R22, R13, 0x2, R18 ;  /* 0x000000020d168825 */ /* 0x002fc800078e0212 */
[----:B--2-4-:R-:W-:Y:S01]  /*84b0*/  @!P0 IMAD.WIDE R20, R13, 0x2, R16 ;  /* 0x000000020d148825 */ /* 0x014fe200078e0210 */
        /* <DEDUP_REMOVED lines=31> */
[----:B---3--:R-:W-:-:S04]  /*86b0*/  @!P0 IMAD.WIDE R28, R8, 0x2, R18 ;  /* 0x00000002081c8825 */ /* 0x008fc800078e0212 */
[----:B----4-:R-:W-:Y:S01]  /*86c0*/  @!P0 IMAD.WIDE R30, R8, 0x2, R16 ;  /* 0x00000002081e8825 */ /* 0x010fe200078e0210 */
        /* <DEDUP_REMOVED lines=9> */
[----:B-1----:R-:W-:-:S04]  /*8760*/  @!P0 IMAD.WIDE R20, R8, 0x2, R18 ;  /* 0x0000000208148825 */ /* 0x002fc800078e0212 */
[----:B--2---:R-:W-:Y:S01]  /*8770*/  @!P0 IMAD.WIDE R22, R8, 0x2, R16 ;  /* 0x0000000208168825 */ /* 0x004fe200078e0210 */
        /* <DEDUP_REMOVED lines=12> */
.L_x_1271:
[----:B---3--:R-:W-:Y:S05]  /*8840*/  BSYNC B0 ;  /* 0x0000000000007941 */ /* 0x008fea0003800000 */
.L_x_1270:
[----:B------:R-:W-:Y:S01]  /*8850*/  SHF.R.S32.HI R8, RZ, 0x1f, R53 ;  /* 0x0000001fff087819 */ /* 0x000fe20000011435 */
[----:B--2--5:R-:W-:Y:S01]  /*8860*/  IMAD.MOV.U32 R15, RZ, RZ, R43 ;  /* 0x000000ffff0f7224 */ /* 0x024fe200078e002b */
[----:B------:R-:W-:-:S04]  /*8870*/  DEPBAR.LE SB0, 0x3 ;  /* 0x000080c00000791a */ /* 0x000fc80000000000 */
[----:B------:R-:W-:Y:S01]  /*8880*/  LEA.HI R8, R8, R53, RZ, 0x3 ;  /* 0x0000003508087211 */ /* 0x000fe200078f18ff */
[----:B------:R-:W-:Y:S01]  /*8890*/  IMAD.MOV.U32 R11, RZ, RZ, R54 ;  /* 0x000000ffff0b7224 */ /* 0x000fe200078e0036 */
[----:B----4-:R-:W-:Y:S01]  /*88a0*/  PRMT R16, R15, 0x7610, R16 ;  /* 0x000076100f107816 */ /* 0x010fe20000000010 */
[----:B------:R-:W-:Y:S01]  /*88b0*/  IMAD.MOV.U32 R15, RZ, RZ, R61 ;  /* 0x000000ffff0f7224 */ /* 0x000fe200078e003d */
[----:B------:R-:W-:Y:S01]  /*88c0*/  LOP3.LUT R8, R8, 0xfffffff8, RZ, 0xc0, !PT ;  /* 0xfffffff808087812 */ /* 0x000fe200078ec0ff */
[----:B------:R-:W-:Y:S01]  /*88d0*/  IMAD.IADD R50, R9, 0x1, -R92 ;  /* 0x0000000109327824 */ /* 0x000fe200078e0a5c */
[----:B------:R-:W-:Y:S01]  /*88e0*/  PRMT R22, R11, 0x7610, R22 ;  /* 0x000076100b167816 */ /* 0x000fe20000000016 */
[----:B------:R-:W-:Y:S01]  /*88f0*/  IMAD.MOV.U32 R11, RZ, RZ, R68 ;  /* 0x000000ffff0b7224 */ /* 0x000fe200078e0044 */
[----:B------:R-:W-:Y:S01]  /*8900*/  PRMT R29, R15, 0x7610, R29 ;  /* 0x000076100f1d7816 */ /* 0x000fe2000000001d */
[----:B------:R-:W-:Y:S01]  /*8910*/  IMAD.IADD R8, R53, 0x1, -R8 ;  /* 0x0000000135087824 */ /* 0x000fe200078e0a08 */
[----:B------:R-:W-:Y:S01]  /*8920*/  IMNMX R50, R50, 0x80, PT ;  /* 0x0000008032327817 */ /* 0x000fe20003800200 */
[----:B------:R-:W-:Y:S01]  /*8930*/  IMAD.MOV.U32 R15, RZ, RZ, R79 ;  /* 0x000000ffff0f7224 */ /* 0x000fe200078e004f */
[----:B------:R-:W-:Y:S01]  /*8940*/  PRMT R34, R11, 0x7610, R34 ;  /* 0x000076100b227816 */ /* 0x000fe20000000022 */
[C---:B------:R-:W-:Y:S01]  /*8950*/  IMAD.SHL.U32 R10, R8.reuse, 0x40, RZ ;  /* 0x00000040080a7824 */ /* 0x040fe200078e00ff */
[----:B------:R-:W-:Y:S01]  /*8960*/  BAR.SYNC.DEFER_BLOCKING 0x0 ;  /* 0x0000000000007b1d */ /* 0x000fe20000010000 */
[----:B------:R-:W-:Y:S01]  /*8970*/  LOP3.LUT P0, RZ, R8, 0x4, RZ, 0xc0, !PT ;  /* 0x0000000408ff7812 */ /* 0x000fe2000780c0ff */
[----:B------:R-:W-:Y:S01]  /*8980*/  IMAD.MOV.U32 R8, RZ, RZ, R42 ;  /* 0x000000ffff087224 */ /* 0x000fe200078e002a */
[----:B------:R-:W-:Y:S01]  /*8990*/  PRMT R36, R15, 0x7610, R36 ;  /* 0x000076100f247816 */ /* 0x000fe20000000024 */
[----:B------:R-:W-:Y:S01]  /*89a0*/  IMAD.MOV.U32 R11, RZ, RZ, R82 ;  /* 0x000000ffff0b7224 */ /* 0x000fe200078e0052 */
[----:B------:R-:W-:Y:S01]  /*89b0*/  LOP3.LUT R10, R10, 0x1c0, RZ, 0xc0, !PT ;  /* 0x000001c00a0a7812 */ /* 0x000fe200078ec0ff */
[----:B------:R-:W-:Y:S01]  /*89c0*/  IMAD.MOV.U32 R19, RZ, RZ, R41 ;  /* 0x000000ffff137224 */ /* 0x000fe200078e0029 */
[----:B------:R-:W-:Y:S01]  /*89d0*/  PRMT R17, R8, 0x7610, R17 ;  /* 0x0000761008117816 */ /* 0x000fe20000000011 */
[----:B------:R-:W-:Y:S01]  /*89e0*/  IMAD.MOV.U32 R8, RZ, RZ, R60 ;  /* 0x000000ffff087224 */ /* 0x000fe200078e003c */
[----:B------:R-:W-:Y:S01]  /*89f0*/  LOP3.LUT R77, R10, 0x18, R77, 0xf8, !PT ;  /* 0x000000180a4d7812 */ /* 0x000fe200078ef84d */
[----:B------:R-:W-:Y:S01]  /*8a00*/  BSSY B1, `(.L_x_1272) ;  /* 0x0000159000017945 */ /* 0x000fe20003800000 */
[----:B------:R-:W-:Y:S01]  /*8a10*/  SHF.R.U32.HI R10, RZ, 0x3, R10 ;  /* 0x00000003ff0a7819 */ /* 0x000fe2000001160a */
[----:B------:R-:W-:Y:S01]  /*8a20*/  IMAD.MOV.U32 R23, RZ, RZ, R59 ;  /* 0x000000ffff177224 */ /* 0x000fe200078e003b */
[----:B------:R-:W-:Y:S01]  /*8a30*/  PRMT R30, R8, 0x7610, R30 ;  /* 0x00007610081e7816 */ /* 0x000fe2000000001e */
[----:B------:R-:W-:Y:S01]  /*8a40*/  IMAD.MOV.U32 R8, RZ, RZ, R78 ;  /* 0x000000ffff087224 */ /* 0x000fe200078e004e */
[----:B------:R-:W-:Y:S01]  /*8a50*/  LOP3.LUT R77, R77, R10, RZ, 0x3c, !PT ;  /* 0x0000000a4d4d7212 */ /* 0x000fe200078e3cff */
        /* <DEDUP_REMOVED lines=8> */
[----:B-1----:R-:W-:Y:S01]  /*8ae0*/  IMAD R18, R86, 0x200, R77 ;  /* 0x0000020056127824 */ /* 0x002fe200078e024d */
[----:B------:R-:W-:Y:S01]  /*8af0*/  PRMT R15, R8, 0x7610, R15 ;  /* 0x00007610080f7816 */ /* 0x000fe2000000000f */
[----:B------:R-:W-:Y:S01]  /*8b00*/  IMAD.MOV.U32 R8, RZ, RZ, R58 ;  /* 0x000000ffff087224 */ /* 0x000fe200078e003a */
[----:B------:R-:W-:Y:S01]  /*8b10*/  PRMT R33, R10, 0x7610, R33 ;  /* 0x000076100a217816 */ /* 0x000fe20000000021 */
[----:B------:R-:W-:Y:S01]  /*8b20*/  IMAD.MOV.U32 R10, RZ, RZ, R83 ;  /* 0x000000ffff0a7224 */ /* 0x000fe200078e0053 */
[----:B------:R-:W-:-:S02]  /*8b30*/  IADD3 R12, R18, 0x20, RZ ;  /* 0x00000020120c7810 */ /* 0x000fc40007ffe0ff */
[----:B------:R-:W-:Y:S02]  /*8b40*/  @P0 IADD3 R12, R18, -0x20, RZ ;  /* 0xffffffe0120c0810 */ /* 0x000fe40007ffe0ff */
[----:B------:R-:W-:Y:S01]  /*8b50*/  PRMT R39, R10, 0x7610, R39 ;  /* 0x000076100a277816 */ /* 0x000fe20000000027 */
[----:B------:R-:W-:Y:S01]  /*8b60*/  IMAD.MOV.U32 R10, RZ, RZ, R49 ;  /* 0x000000ffff0a7224 */ /* 0x000fe200078e0031 */
[----:B------:R-:W-:Y:S02]  /*8b70*/  ISETP.GE.AND P0, PT, R53, R50, PT ;  /* 0x000000323500720c */ /* 0x000fe40003f06270 */
        /* <DEDUP_REMOVED lines=29> */
[----:B------:R-:W-:Y:S02]  /*8d50*/  PRMT R107, R107, 0x5410, R110 ;  /* 0x000054106b6b7816 */ /* 0x000fe4000000006e */
[----:B------:R-:W-:Y:S01]  /*8d60*/  LOP3.LUT R117, R106, 0xffff0000, RZ, 0xc0, !PT ;  /* 0xffff00006a757812 */ /* 0x000fe200078ec0ff */
[C---:B-1----:R-:W-:Y:S01]  /*8d70*/  IMAD.U32 R109, R10.reuse, 0x10000, RZ ;  /* 0x000100000a6d7824 */ /* 0x042fe200078e00ff */
[----:B------:R-:W-:Y:S01]  /*8d80*/  LOP3.LUT R108, R10, 0xffff0000, RZ, 0xc0, !PT ;  /* 0xffff00000a6c7812 */ /* 0x000fe200078ec0ff */
[----:B------:R-:W-:Y:S01]  /*8d90*/  IMAD.U32 R10, R11, 0x10000, RZ ;  /* 0x000100000b0a7824 */ /* 0x000fe200078e00ff */
[C---:B------:R-:W-:Y:S02]  /*8da0*/  SHF.L.U32 R113, R8.reuse, 0x10, RZ ;  /* 0x0000001008717819 */ /* 0x040fe400000006ff */
[----:B------:R-:W-:Y:S01]  /*8db0*/  LOP3.LUT R112, R8, 0xffff0000, RZ, 0xc0, !PT ;  /* 0xffff000008707812 */ /* 0x000fe200078ec0ff */
[----:B------:R-:W-:Y:S01]  /*8dc0*/  IMAD.U32 R8, R77, 0x10000, RZ ;  /* 0x000100004d087824 */ /* 0x000fe200078e00ff */
[----:B------:R-:W-:Y:S01]  /*8dd0*/  LOP3.LUT R110, R11, 0xffff0000, RZ, 0xc0, !PT ;  /* 0xffff00000b6e7812 */ /* 0x000fe200078ec0ff */
[----:B------:R-:W-:Y:S01]  /*8de0*/  IMAD.U32 R11, R106, 0x10000, RZ ;  /* 0x000100006a0b7824 */ /* 0x000fe200078e00ff */
[----:B------:R-:W-:Y:S01]  /*8df0*/  LOP3.LUT R77, R77, 0xffff0000, RZ, 0xc0, !PT ;  /* 0xffff00004d4d7812 */ /* 0x000fe200078ec0ff */
[CC--:B------:R-:W-:Y:S01]  /*8e00*/  FMUL.FTZ R106, R108.reuse, R8.reuse ;  /* 0x000000086c6a7220 */ /* 0x0c0fe20000410000 */
[C---:B------:R-:W-:Y:S01]  /*8e10*/  SHF.L.U32 R111, R9.reuse, 0x10, RZ ;  /* 0x00000010096f7819 */ /* 0x040fe200000006ff */
[-C--:B------:R-:W-:Y:S01]  /*8e20*/  FMUL.FTZ R108, R108, R11.reuse ;  /* 0x0000000b6c6c7220 */ /* 0x080fe20000410000 */
[----:B------:R-:W-:Y:S01]  /*8e30*/  LOP3.LUT R116, R9, 0xffff0000, RZ, 0xc0, !PT ;  /* 0xffff000009747812 */ /* 0x000fe200078ec0ff */
[----:B------:R-:W-:Y:S01]  /*8e40*/  FFMA.FTZ R106, R109, R11, -R106 ;  /* 0x0000000b6d6a7223 */ /* 0x000fe2000001086a */
[----:B------:R-:W-:Y:S01]  /*8e50*/  SHF.L.U32 R11, R107, 0x10, RZ ;  /* 0x000000106b0b7819 */ /* 0x000fe200000006ff */
[----:B------:R-:W-:Y:S01]  /*8e60*/  FFMA.FTZ R109, R109, R8, R108 ;  /* 0x000000086d6d7223 */ /* 0x000fe2000001006c */
[----:B------:R-:W-:Y:S01]  /*8e70*/  LOP3.LUT R107, R107, 0xffff0000, RZ, 0xc0, !PT ;  /* 0xffff00006b6b7812 */ /* 0x000fe200078ec0ff */
[----:B------:R-:W-:-:S02]  /*8e80*/  FMUL.FTZ R9, R110, R77 ;  /* 0x0000004d6e097220 */ /* 0x000fc40000410000 */
[C---:B------:R-:W-:Y:S01]  /*8e90*/  IMAD.U32 R8, R101.reuse, 0x10000, RZ ;  /* 0x0001000065087824 */ /* 0x040fe200078e00ff */
[----:B------:R-:W-:Y:S01]  /*8ea0*/  LOP3.LUT R101, R101, 0xffff0000, RZ, 0xc0, !PT ;  /* 0xffff000065657812 */ /* 0x000fe200078ec0ff */
[-C--:B------:R-:W-:Y:S02]  /*8eb0*/  FMUL.FTZ R110, R110, R117.reuse ;  /* 0x000000756e6e7220 */ /* 0x080fe40000410000 */
[C---:B------:R-:W-:Y:S02]  /*8ec0*/  FFMA.FTZ R9, R10.reuse, R117, -R9 ;  /* 0x000000750a097223 */ /* 0x040fe40000010809 */
[----:B------:R-:W-:Y:S02]  /*8ed0*/  FFMA.FTZ R110, R10, R77, R110 ;  /* 0x0000004d0a6e7223 */ /* 0x000fe4000001006e */
[----:B------:R-:W-:Y:S02]  /*8ee0*/  FMUL.FTZ R10, R112, R8 ;  /* 0x00000008700a7220 */ /* 0x000fe40000410000 */
[----:B------:R-:W-:-:S02]  /*8ef0*/  FMUL.FTZ R108, R116, R101 ;  /* 0x00000065746c7220 */ /* 0x000fc40000410000 */
[----:B------:R-:W-:Y:S02]  /*8f00*/  FMUL.FTZ R112, R112, R11 ;  /* 0x0000000b70707220 */ /* 0x000fe40000410000 */
        /* <DEDUP_REMOVED lines=10> */
.L_x_1275:
[----:B------:R-:W-:Y:S05]  /*8fb0*/  BSYNC B0 ;  /* 0x0000000000007941 */ /* 0x000fea0003800000 */
.L_x_1274:
        /* <DEDUP_REMOVED lines=15> */
[C---:B-1----:R-:W-:Y:S01]  /*90b0*/  LOP3.LUT R77, R10.reuse, 0xffff0000, RZ, 0xc0, !PT ;  /* 0xffff00000a4d7812 */ /* 0x042fe200078ec0ff */
[----:B------:R-:W-:Y:S01]  /*90c0*/  IMAD.U32 R101, R10, 0x10000, RZ ;  /* 0x000100000a657824 */ /* 0x000fe200078e00ff */
[C---:B------:R-:W-:Y:S01]  /*90d0*/  SHF.L.U32 R109, R8.reuse, 0x10, RZ ;  /* 0x00000010086d7819 */ /* 0x040fe200000006ff */
[C---:B------:R-:W-:Y:S01]  /*90e0*/  IMAD.U32 R10, R11.reuse, 0x10000, RZ ;  /* 0x000100000b0a7824 */ /* 0x040fe200078e00ff */
        /* <DEDUP_REMOVED lines=30> */
[----:B------:R1:W-:Y:S02]  /*92d0*/  STS.128 [R12], R8 ;  /* 0x000000080c007388 */ /* 0x0003e40000000c00 */
.L_x_1277:
[----:B------:R-:W-:Y:S05]  /*92e0*/  BSYNC B0 ;  /* 0x0000000000007941 */ /* 0x000fea0003800000 */
.L_x_1276:
        /* <DEDUP_REMOVED lines=30> */
[C---:B------:R-:W-:Y:S01]  /*94d0*/  SHF.L.U32 R77, R87.reuse, 0x10, RZ ;  /* 0x00000010574d7819 */ /* 0x040fe200000006ff */
[C---:B------:R-:W-:Y:S01]  /*94e0*/  IMAD.U32 R11, R76.reuse, 0x10000, RZ ;  /* 0x000100004c0b7824 */ /* 0x040fe200078e00ff */
[----:B------:R-:W-:Y:S01]  /*94f0*/  LOP3.LUT R76, R76, 0xffff0000, RZ, 0xc0, !PT ;  /* 0xffff00004c4c7812 */ /* 0x000fe200078ec0ff */
[-C--:B------:R-:W-:Y:S01]  /*9500*/  FMUL.FTZ R98, R98, R107.reuse ;  /* 0x0000006b62627220 */ /* 0x080fe20000410000 */
[----:B------:R-:W-:Y:S01]  /*9510*/  LOP3.LUT R87, R87, 0xffff0000, RZ, 0xc0, !PT ;  /* 0xffff000057577812 */ /* 0x000fe200078ec0ff */
[C---:B------:R-:W-:Y:S02]  /*9520*/  FFMA.FTZ R9, R10.reuse, R107, -R9 ;  /* 0x0000006b0a097223 */ /* 0x040fe40000010809 */
[----:B------:R-:W-:-:S02]  /*9530*/  FFMA.FTZ R98, R10, R75, R98 ;  /* 0x0000004b0a627223 */ /* 0x000fc40000010062 */
[----:B------:R-:W-:Y:S02]  /*9540*/  FMUL.FTZ R10, R100, R11 ;  /* 0x0000000b640a7220 */ /* 0x000fe40000410000 */
[-C--:B------:R-:W-:Y:S02]  /*9550*/  FMUL.FTZ R88, R106, R76.reuse ;  /* 0x0000004c6a587220 */ /* 0x080fe40000410000 */
[----:B------:R-:W-:Y:S02]  /*9560*/  FMUL.FTZ R100, R100, R77 ;  /* 0x0000004d64647220 */ /* 0x000fe40000410000 */
[-C--:B------:R-:W-:Y:S02]  /*9570*/  FMUL.FTZ R106, R106, R87.reuse ;  /* 0x000000576a6a7220 */ /* 0x080fe40000410000 */
[----:B------:R-:W-:Y:S02]  /*9580*/  FFMA.FTZ R88, R99, R87, -R88 ;  /* 0x0000005763587223 */ /* 0x000fe40000010858 */
[C---:B------:R-:W-:Y:S01]  /*9590*/  FFMA.FTZ R77, R101.reuse, R77, -R10 ;  /* 0x0000004d654d7223 */ /* 0x040fe2000001080a */
[----:B------:R-:W-:Y:S01]  /*95a0*/  F2FP.BF16.PACK_AB R10, R8, R85 ;  /* 0x00000055080a723e */ /* 0x000fe200000010ff */
[----:B------:R-:W-:Y:S01]  /*95b0*/  FFMA.FTZ R100, R101, R11, R100 ;  /* 0x0000000b65647223 */ /* 0x000fe20000010064 */
[----:B------:R-:W-:Y:S01]  /*95c0*/  F2FP.BF16.PACK_AB R11, R98, R9 ;  /* 0x00000009620b723e */ /* 0x000fe200000010ff */
[----:B------:R-:W-:-:S03]  /*95d0*/  FFMA.FTZ R99, R99, R76, R106 ;  /* 0x0000004c63637223 */ /* 0x000fc6000001006a */
[----:B------:R-:W-:Y:S02]  /*95e0*/  F2FP.BF16.PACK_AB R8, R100, R77 ;  /* 0x0000004d6408723e */ /* 0x000fe400000010ff */
[----:B------:R-:W-:-:S05]  /*95f0*/  F2FP.BF16.PACK_AB R9, R99, R88 ;  /* 0x000000586309723e */ /* 0x000fca00000010ff */
[----:B------:R1:W-:Y:S02]  /*9600*/  STS.128 [R18+0x4000], R8 ;  /* 0x0040000812007388 */ /* 0x0003e40000000c00 */
.L_x_1279:
[----:B------:R-:W-:Y:S05]  /*9610*/  BSYNC B0 ;  /* 0x0000000000007941 */ /* 0x000fea0003800000 */
.L_x_1278:
        /* <DEDUP_REMOVED lines=28> */
[CC--:B------:R-:W-:Y:S02]  /*97e0*/  FMUL.FTZ R9, R77.reuse, R65.reuse ;  /* 0x000000414d097220 */ /* 0x0c0fe40000410000 */
        /* <DEDUP_REMOVED lines=8> */
[----:B------:R-:W-:Y:S02]  /*9870*/  FMUL.FTZ R10, R87, R11 ;  /* 0x0000000b570a7220 */ /* 0x000fe40000410000 */
[----:B------:R-:W-:Y:S02]  /*9880*/  FMUL.FTZ R65, R99, R72 ;  /* 0x0000004863417220 */ /* 0x000fe40000410000 */
[-C--:B------:R-:W-:Y:S02]  /*9890*/  FMUL.FTZ R87, R87, R75.reuse ;  /* 0x0000004b57577220 */ /* 0x080fe40000410000 */
[-C--:B------:R-:W-:Y:S02]  /*98a0*/  FMUL.FTZ R99, R99, R74.reuse ;  /* 0x0000004a63637220 */ /* 0x080fe40000410000 */
        /* <DEDUP_REMOVED lines=9> */
.L_x_1281:
[----:B------:R-:W-:Y:S05]  /*9940*/  BSYNC B0 ;  /* 0x0000000000007941 */ /* 0x000fea0003800000 */
.L_x_1280:
        /* <DEDUP_REMOVED lines=28> */
[C---:B------:R-:W-:Y:S02]  /*9b10*/  FMUL.FTZ R9, R73.reuse, R57 ;  /* 0x0000003949097220 */ /* 0x040fe40000410000 */
        /* <DEDUP_REMOVED lines=21> */
.L_x_1283:
[----:B------:R-:W-:Y:S05]  /*9c70*/  BSYNC B0 ;  /* 0x0000000000007941 */ /* 0x000fea0003800000 */
.L_x_1282:
[----:B-1----:R-:W-:-:S04]  /*9c80*/  IADD3 R8, R13, 0x50, RZ ;  /* 0x000000500d087810 */ /* 0x002fc80007ffe0ff */
        /* <DEDUP_REMOVED lines=27> */
[C---:B------:R-:W-:Y:S01]  /*9e40*/  IMAD.U32 R8, R51.reuse, 0x10000, RZ ;  /* 0x0001000033087824 */ /* 0x040fe200078e00ff */
[----:B------:R-:W-:Y:S01]  /*9e50*/  LOP3.LUT R51, R51, 0xffff0000, RZ, 0xc0, !PT ;  /* 0xffff000033337812 */ /* 0x000fe200078ec0ff */
[----:B------:R-:W-:Y:S01]  /*9e60*/  FFMA.FTZ R52, R62, R11, -R52 ;  /* 0x0000000b3e347223 */ /* 0x000fe20000010834 */
[----:B------:R-:W-:Y:S01]  /*9e70*/  SHF.L.U32 R11, R56, 0x10, RZ ;  /* 0x00000010380b7819 */ /* 0x000fe200000006ff */
[-C--:B------:R-:W-:Y:S02]  /*9e80*/  FMUL.FTZ R63, R63, R73.reuse ;  /* 0x000000493f3f7220 */ /* 0x080fe40000410000 */
[----:B------:R-:W-:Y:S01]  /*9e90*/  FFMA.FTZ R9, R10, R73, -R9 ;  /* 0x000000490a097223 */ /* 0x000fe20000010809 */
[----:B------:R-:W-:Y:S01]  /*9ea0*/  LOP3.LUT R73, R56, 0xffff0000, RZ, 0xc0, !PT ;  /* 0xffff000038497812 */ /* 0x000fe200078ec0ff */
        /* <DEDUP_REMOVED lines=14> */
.L_x_1273:
[----:B------:R-:W-:Y:S05]  /*9f90*/  BSYNC B1 ;  /* 0x0000000000017941 */ /* 0x000fea0003800000 */
.L_x_1272:
[----:B------:R-:W-:-:S04]  /*9fa0*/  IADD3 R53, R53, 0x40, RZ ;  /* 0x0000004035357810 */ /* 0x000fc80007ffe0ff */
[----:B------:R-:W-:-:S13]  /*9fb0*/  ISETP.GE.AND P0, PT, R53, R50, PT ;  /* 0x000000323500720c */ /* 0x000fda0003f06270 */
        /* <DEDUP_REMOVED lines=50> */
.L_x_1286:
[----:B------:R-:W-:Y:S05]  /*a2e0*/  BSYNC B0 ;  /* 0x0000000000007941 */ /* 0x000fea0003800000 */
.L_x_1285:
        /* <DEDUP_REMOVED lines=50> */
.L_x_1288:
[----:B------:R-:W-:Y:S05]  /*a610*/  BSYNC B0 ;  /* 0x0000000000007941 */ /* 0x000fea0003800000 */
.L_x_1287:
        /* <DEDUP_REMOVED lines=50> */
.L_x_1290:
[----:B------:R-:W-:Y:S05]  /*a940*/  BSYNC B0 ;  /* 0x0000000000007941 */ /* 0x000fea0003800000 */
.L_x_1289:
        /* <DEDUP_REMOVED lines=50> */
.L_x_1292:
[----:B------:R-:W-:Y:S05]  /*ac70*/  BSYNC B0 ;  /* 0x0000000000007941 */ /* 0x000fea0003800000 */
.L_x_1291:
        /* <DEDUP_REMOVED lines=50> */
.L_x_1294:
[----:B------:R-:W-:Y:S05]  /*afa0*/  BSYNC B0 ;  /* 0x0000000000007941 */ /* 0x000fea0003800000 */
.L_x_1293:
        /* <DEDUP_REMOVED lines=48> */
[----:B------:R1:W-:Y:S01]  /*b2b0*/  STS.128 [R12+0xa000], R8 ;  /* 0x00a000080c007388 */ /* 0x0003e20000000c00 */
[----:B------:R-:W-:Y:S05]  /*b2c0*/  BRA `(.L_x_1284) ;  /* 0x00003bf000007947 */ /* 0x000fea0003800000 */
.L_x_1267:
[----:B------:R-:W-:Y:S01]  /*b2d0*/  @P3 IMAD.HI.U32 R11, R10, c[0x0][0x2c8], RZ ;  /* 0x0000b2000a0b3a27 */ /* 0x000fe200078e00ff */
[----:B------:R-:W-:Y:S01]  /*b2e0*/  MOV R16, R14 ;  /* 0x0000000e00107202 */ /* 0x000fe20000000f00 */
[----:B------:R-:W-:Y:S01]  /*b2f0*/  BSSY B0, `(.L_x_1295) ;  /* 0x0000047000007945 */ /* 0x000fe20003800000 */
[----:B----4-:R-:W-:Y:S01]  /*b300*/  CS2R R22, SRZ ;  /* 0x0000000000167805 */ /* 0x010fe2000001ff00 */
[----:B------:R-:W-:Y:S01]  /*b310*/  CS2R R50, SRZ ;  /* 0x0000000000327805 */ /* 0x000fe2000001ff00 */
        /* <DEDUP_REMOVED lines=15> */
[----:B------:R-:W-:Y:S01]  /*b410*/  IMAD R11, R10, c[0x0][0x294], R11 ;  /* 0x0000a5000a0b7a24 */ /* 0x000fe200078e020b */
[----:B------:R1:W2:Y:S01]  /*b420*/  SHFL.IDX PT, R20, R14, RZ, 0x1c1f ;  /* 0x001c1fff0e147589 */ /* 0x0002a200000e0000 */
[----:B------:R-:W-:Y:S01]  /*b430*/  CS2R R56, SRZ ;  /* 0x0000000000387805 */ /* 0x000fe2000001ff00 */
[----:B------:R-:W-:Y:S01]  /*b440*/  IADD3 R19, R17, R19, RZ ;  /* 0x0000001311137210 */ /* 0x000fe20007ffe0ff */
[----:B------:R-:W-:Y:S01]  /*b450*/  CS2R R70, SRZ ;  /* 0x0000000000467805 */ /* 0x000fe2000001ff00 */
[----:B------:R-:W-:Y:S01]  /*b460*/  MOV R17, R13 ;  /* 0x0000000d00117202 */ /* 0x000fe20000000f00 */
[----:B------:R-:W-:Y:S01]  /*b470*/  CS2R R68, SRZ ;  /* 0x0000000000447805 */ /* 0x000fe2000001ff00 */
[----:B------:R-:W-:Y:S01]  /*b480*/  LEA.HI.X R19, R16, c[0x0][0x274], R19, 0x1, P0 ;  /* 0x00009d0010137a11 */ /* 0x000fe200000f0c13 */
[----:B------:R-:W-:-:S04]  /*b490*/  IMAD.MOV.U32 R16, RZ, RZ, R90 ;  /* 0x000000ffff107224 */ /* 0x000fc800078e005a */
[----:B------:R-:W-:Y:S01]  /*b4a0*/  IMAD.WIDE.U32 R16, R10, c[0x0][0x290], R16 ;  /* 0x0000a4000a107a25 */ /* 0x000fe200078e0010 */
[----:B------:R1:W3:Y:S03]  /*b4b0*/  SHFL.IDX PT, R21, R19, RZ, 0x1c1f ;  /* 0x001c1fff13157589 */ /* 0x0002e600000e0000 */
[----:B------:R-:W-:Y:S01]  /*b4c0*/  IMAD.IADD R18, R17, 0x1, R11 ;  /* 0x0000000111127824 */ /* 0x000fe200078e020b */
[----:B------:R-:W-:-:S04]  /*b4d0*/  LEA R12, P0, R16, c[0x0][0x288], 0x1 ;  /* 0x0000a200100c7a11 */ /* 0x000fc800078008ff */
[----:B------:R-:W-:Y:S02]  /*b4e0*/  LEA.HI.X R18, R16, c[0x0][0x28c], R18, 0x1, P0 ;  /* 0x0000a30010127a11 */ /* 0x000fe400000f0c12 */
[----:B------:R-:W-:Y:S01]  /*b4f0*/  ISETP.GE.AND P0, PT, R8, R9, PT ;  /* 0x000000090800720c */ /* 0x000fe20003f06270 */
[----:B------:R1:W4:Y:S04]  /*b500*/  SHFL.IDX PT, R16, R12, RZ, 0x1c1f ;  /* 0x001c1fff0c107589 */ /* 0x00032800000e0000 */
[----:B------:R1:W1:Y:S08]  /*b510*/  SHFL.IDX PT, R17, R18, RZ, 0x1c1f ;  /* 0x001c1fff12117589 */ /* 0x00027000000e0000 */
[----:B------:R-:W-:Y:S05]  /*b520*/  @P0 BRA `(.L_x_1296) ;  /* 0x0000023000000947 */ /* 0x000fea0003800000 */
[C---:B--2---:R-:W-:Y:S01]  /*b530*/  ISETP.GE.AND P0, PT, R77.reuse, c[0x0][0x27c], PT ;  /* 0x00009f004d007a0c */ /* 0x044fe20003f06270 */
[----:B------:R-:W-:Y:S01]  /*b540*/  CS2R R74, SRZ ;  /* 0x00000000004a7805 */ /* 0x000fe2000001ff00 */
[----:B------:R-:W-:Y:S01]  /*b550*/  CS2R R72, SRZ ;  /* 0x0000000000487805 */ /* 0x000fe2000001ff00 */
[----:B------:R-:W-:Y:S01]  /*b560*/  CS2R R70, SRZ ;  /* 0x0000000000467805 */ /* 0x000fe2000001ff00 */
[----:B------:R-:W-:Y:S01]  /*b570*/  CS2R R68, SRZ ;  /* 0x0000000000447805 */ /* 0x000fe2000001ff00 */
[----:B------:R-:W-:-:S08]  /*b580*/  IADD3 R11, R77, 0x20, RZ ;  /* 0x000000204d0b7810 */ /* 0x000fd00007ffe0ff */
[----:B---3--:R-:W-:-:S04]  /*b590*/  @!P0 IMAD.WIDE R28, R77, 0x2, R20 ;  /* 0x000000024d1c8825 */ /* 0x008fc800078e0214 */
[----:B-1--4-:R-:W-:Y:S01]  /*b5a0*/  @!P0 IMAD.WIDE R30, R77, 0x2, R16 ;  /* 0x000000024d1e8825 */ /* 0x012fe200078e0210 */
[----:B------:R1:W5:Y:S04]  /*b5b0*/  @!P0 LD.E.128 R72, [R28.64] ;  /* 0x000000061c488980 */ /* 0x000368000c101d00 */
[----:B------:R2:W5:Y:S01]  /*b5c0*/  @!P0 LD.E.128 R68, [R30.64] ;  /* 0x000000061e448980 */ /* 0x000562000c101d00 */
[----:B------:R-:W-:Y:S01]  /*b5d0*/  ISETP.GE.AND P0, PT, R11, c[0x0][0x27c], PT ;  /* 0x00009f000b007a0c */ /* 0x000fe20003f06270 */
[----:B------:R-:W-:Y:S01]  /*b5e0*/  CS2R R62, SRZ ;  /* 0x00000000003e7805 */ /* 0x000fe2000001ff00 */
[----:B------:R-:W-:Y:S01]  /*b5f0*/  CS2R R60, SRZ ;  /* 0x00000000003c7805 */ /* 0x000fe2000001ff00 */
[----:B------:R-:W-:Y:S01]  /*b600*/  CS2R R58, SRZ ;  /* 0x00000000003a7805 */ /* 0x000fe2000001ff00 */
[----:B------:R-:W-:-:S09]  /*b610*/  CS2R R56, SRZ ;  /* 0x0000000000387805 */ /* 0x000fd2000001ff00 */
[----:B------:R-:W-:-:S04]  /*b620*/  @!P0 SHF.R.S32.HI R10, RZ, 0x1f, R11 ;  /* 0x0000001fff0a8819 */ /* 0x000fc8000001140b */
[----:B------:R-:W-:-:S04]  /*b630*/  @!P0 LEA.HI R10, R10, R11, RZ, 0x3 ;  /* 0x0000000b0a0a8211 */ /* 0x000fc800078f18ff */
[----:B------:R-:W-:Y:S02]  /*b640*/  @!P0 LOP3.LUT R10, R10, 0xfffffff8, RZ, 0xc0, !PT ;  /* 0xfffffff80a0a8812 */ /* 0x000fe400078ec0ff */
[----:B------:R-:W-:-:S03]  /*b650*/  IADD3 R11, R77, 0x40, RZ ;  /* 0x000000404d0b7810 */ /* 0x000fc60007ffe0ff */
[----:B-1----:R-:W-:-:S04]  /*b660*/  @!P0 IMAD.WIDE R28, R10, 0x2, R20 ;  /* 0x000000020a1c8825 */ /* 0x002fc800078e0214 */
[----:B--2---:R-:W-:Y:S01]  /*b670*/  @!P0 IMAD.WIDE R30, R10, 0x2, R16 ;  /* 0x000000020a1e8825 */ /* 0x004fe200078e0210 */
        /* <DEDUP_REMOVED lines=14> */
.L_x_1296:
[----:B--2---:R-:W-:Y:S05]  /*b760*/  BSYNC B0 ;  /* 0x0000000000007941 */ /* 0x004fea0003800000 */
.L_x_1295:
[----:B-1---5:R-:W-:Y:S01]  /*b770*/  IMAD.MOV.U32 R11, RZ, RZ, R50 ;  /* 0x000000ffff0b7224 */ /* 0x022fe200078e0032 */
[----:B------:R-:W-:Y:S01]  /*b780*/  IADD3 R8, R8, 0x40, RZ ;  /* 0x0000004008087810 */ /* 0x000fe20007ffe0ff */
[----:B------:R-:W-:Y:S01]  /*b790*/  IMAD.MOV.U32 R10, RZ, RZ, R51 ;  /* 0x000000ffff0a7224 */ /* 0x000fe200078e0033 */
[----:B------:R-:W1:Y:S01]  /*b7a0*/  SHFL.IDX PT, R14, R14, 0x1, 0x1c1f ;  /* 0x003c1f000e0e7f89 */ /* 0x000e6200000e0000 */
        /* <DEDUP_REMOVED lines=38> */
[----:B----4-:R-:W-:Y:S01]  /*ba10*/  IMAD.MOV.U32 R16, RZ, RZ, R71 ;  /* 0x000000ffff107224 */ /* 0x010fe200078e0047 */
[----:B------:R-:W-:Y:S01]  /*ba20*/  PRMT R104, R15, 0x7610, R104 ;  /* 0x000076100f687816 */ /* 0x000fe20000000068 */
[----:B------:R-:W-:Y:S01]  /*ba30*/  IMAD.MOV.U32 R11, RZ, RZ, R68 ;  /* 0x000000ffff0b7224 */ /* 0x000fe200078e0044 */
[----:B------:R-:W-:Y:S01]  /*ba40*/  PRMT R103, R13, 0x7610, R103 ;  /* 0x000076100d677816 */ /* 0x000fe20000000067 */
[----:B------:R-:W-:Y:S01]  /*ba50*/  IMAD.MOV.U32 R10, RZ, RZ, R69 ;  /* 0x000000ffff0a7224 */ /* 0x000fe200078e0045 */
[----:B------:R-:W2:Y:S01]  /*ba60*/  SHFL.IDX PT, R15, R19, 0x1, 0x1c1f ;  /* 0x003c1f00130f7f89 */ /* 0x000ea200000e0000 */
[----:B------:R-:W-:Y:S01]  /*ba70*/  BSSY B0, `(.L_x_1297) ;  /* 0x0000036000007945 */ /* 0x000fe20003800000 */
[----:B------:R-:W-:Y:S01]  /*ba80*/  PRMT R124, R17, 0x7610, R124 ;  /* 0x00007610117c7816 */ /* 0x000fe2000000007c */
[----:B---3--:R-:W-:Y:S01]  /*ba90*/  CS2R R20, SRZ ;  /* 0x0000000000147805 */ /* 0x008fe2000001ff00 */
[----:B------:R3:W4:Y:S01]  /*baa0*/  SHFL.IDX PT, R13, R18, 0x1, 0x1c1f ;  /* 0x003c1f00120d7f89 */ /* 0x00072200000e0000 */
        /* <DEDUP_REMOVED lines=13> */
[----:B---3--:R-:W-:Y:S01]  /*bb80*/  CS2R R18, SRZ ;  /* 0x0000000000127805 */ /* 0x008fe2000001ff00 */
[----:B------:R-:W-:Y:S05]  /*bb90*/  @P0 BRA `(.L_x_1298) ;  /* 0x0000023000000947 */ /* 0x000fea0003800000 */
[C---:B--2-4-:R-:W-:Y:S01]  /*bba0*/  ISETP.GE.AND P0, PT, R77.reuse, c[0x0][0x27c], PT ;  /* 0x00009f004d007a0c */ /* 0x054fe20003f06270 */
[----:B------:R-:W-:Y:S01]  /*bbb0*/  CS2R R42, SRZ ;  /* 0x00000000002a7805 */ /* 0x000fe2000001ff00 */
[----:B------:R-:W-:Y:S01]  /*bbc0*/  CS2R R40, SRZ ;  /* 0x0000000000287805 */ /* 0x000fe2000001ff00 */
[----:B------:R-:W-:Y:S01]  /*bbd0*/  CS2R R38, SRZ ;  /* 0x0000000000267805 */ /* 0x000fe2000001ff00 */
[----:B------:R-:W-:Y:S01]  /*bbe0*/  CS2R R36, SRZ ;  /* 0x0000000000247805 */ /* 0x000fe2000001ff00 */
[----:B------:R-:W-:-:S08]  /*bbf0*/  IADD3 R11, R77, 0x20, RZ ;  /* 0x000000204d0b7810 */ /* 0x000fd00007ffe0ff */
[----:B-1----:R-:W-:-:S04]  /*bc00*/  @!P0 IMAD.WIDE R16, R77, 0x2, R14 ;  /* 0x000000024d108825 */ /* 0x002fc800078e020e */
[----:B------:R-:W-:Y:S01]  /*bc10*/  @!P0 IMAD.WIDE R18, R77, 0x2, R12 ;  /* 0x000000024d128825 */ /* 0x000fe200078e020c */
        /* <DEDUP_REMOVED lines=12> */
[----:B------:R-:W-:Y:S01]  /*bce0*/  @!P0 IMAD.WIDE R54, R8, 0x2, R12 ;  /* 0x0000000208368825 */ /* 0x000fe200078e020c */
[----:B------:R1:W5:Y:S04]  /*bcf0*/  @!P0 LD.E.128 R32, [R16.64] ;  /* 0x0000000610208980 */ /* 0x000368000c101d00 */
[----:B------:R3:W5:Y:S01]  /*bd00*/  @!P0 LD.E.128 R28, [R54.64] ;  /* 0x00000006361c8980 */ /* 0x000762000c101d00 */
[----:B------:R-:W-:Y:S01]  /*bd10*/  ISETP.GE.AND P0, PT, R11, c[0x0][0x27c], PT ;  /* 0x00009f000b007a0c */ /* 0x000fe20003f06270 */
[----:B------:R-:W-:Y:S01]  /*bd20*/  CS2R R22, SRZ ;  /* 0x0000000000167805 */ /* 0x000fe2000001ff00 */
[----:B------:R-:W-:Y:S01]  /*bd30*/  CS2R R20, SRZ ;  /* 0x0000000000147805 */ /* 0x000fe2000001ff00 */
[----:B--2---:R-:W-:-:S10]  /*bd40*/  CS2R R18, SRZ ;  /* 0x0000000000127805 */ /* 0x004fd4000001ff00 */
[----:B------:R-:W-:-:S04]  /*bd50*/  @!P0 SHF.R.S32.HI R8, RZ, 0x1f, R11 ;  /* 0x0000001fff088819 */ /* 0x000fc8000001140b */
[----:B------:R-:W-:Y:S01]  /*bd60*/  @!P0 LEA.HI R8, R8, R11, RZ, 0x3 ;  /* 0x0000000b08088211 */ /* 0x000fe200078f18ff */
[----:B-1----:R-:W-:-:S03]  /*bd70*/  CS2R R16, SRZ ;  /* 0x0000000000107805 */ /* 0x002fc6000001ff00 */
[----:B------:R-:W-:-:S05]  /*bd80*/  @!P0 LOP3.LUT R8, R8, 0xfffffff8, RZ, 0xc0, !PT ;  /* 0xfffffff808088812 */ /* 0x000fca00078ec0ff */
[----:B------:R-:W-:-:S04]  /*bd90*/  @!P0 IMAD.WIDE R14, R8, 0x2, R14 ;  /* 0x00000002080e8825 */ /* 0x000fc800078e020e */
[----:B------:R-:W-:Y:S01]  /*bda0*/  @!P0 IMAD.WIDE R12, R8, 0x2, R12 ;  /* 0x00000002080c8825 */ /* 0x000fe200078e020c */
[----:B------:R3:W5:Y:S04]  /*bdb0*/  @!P0 LD.E.128 R20, [R14.64] ;  /* 0x000000060e148980 */ /* 0x000768000c101d00 */
[----:B------:R3:W5:Y:S02]  /*bdc0*/  @!P0 LD.E.128 R16, [R12.64] ;  /* 0x000000060c108980 */ /* 0x000764000c101d00 */
.L_x_1298:
[----:B--2-4-:R-:W-:Y:S05]  /*bdd0*/  BSYNC B0 ;  /* 0x0000000000007941 */ /* 0x014fea0003800000 */
.L_x_1297:
[----:B-----5:R-:W-:Y:S01]  /*bde0*/  IMAD.MOV.U32 R10, RZ, RZ, R23 ;  /* 0x000000ffff0a7224 */ /* 0x020fe200078e0017 */
[----:B------:R-:W-:-:S04]  /*bdf0*/  DEPBAR.LE SB0, 0x3 ;  /* 0x000080c00000791a */ /* 0x000fc80000000000 */
        /* <DEDUP_REMOVED lines=10> */
[----:B------:R-:W-:Y:S01]  /*bea0*/  IMAD.IADD R102, R9, 0x1, -R92 ;  /* 0x0000000109667824 */ /* 0x000fe200078e0a5c */
[----:B------:R-:W-:Y:S01]  /*beb0*/  PRMT R83, R8, 0x7610, R83 ;  /* 0x0000761008537816 */ /* 0x000fe20000000053 */
[----:B------:R-:W-:Y:S01]  /*bec0*/  IMAD.MOV.U32 R8, RZ, RZ, R40 ;  /* 0x000000ffff087224 */ /* 0x000fe200078e0028 */
[----:B------:R-:W-:Y:S01]  /*bed0*/  PRMT R99, R10, 0x7610, R99 ;  /* 0x000076100a637816 */ /* 0x000fe20000000063 */
[----:B-1-3--:R-:W-:Y:S01]  /*bee0*/  IMAD.MOV.U32 R12, RZ, RZ, R21 ;  /* 0x000000ffff0c7224 */ /* 0x00afe200078e0015 */
[----:B------:R-:W-:Y:S01]  /*bef0*/  IMNMX R102, R102, 0x80, PT ;  /* 0x0000008066667817 */ /* 0x000fe20003800200 */
        /* <DEDUP_REMOVED lines=49> */
[----:B------:R-:W-:-:S02]  /*c210*/  SHF.R.U32.HI R11, RZ, 0x3, R14 ;  /* 0x00000003ff0b7819 */ /* 0x000fc4000001160e */
[----:B------:R-:W-:Y:S02]  /*c220*/  LEA.HI R9, R9, R12, RZ, 0x3 ;  /* 0x0000000c09097211 */ /* 0x000fe400078f18ff */
[C---:B------:R-:W-:Y:S02]  /*c230*/  LOP3.LUT R10, R14.reuse, 0x38, R10, 0xf8, !PT ;  /* 0x000000380e0a7812 */ /* 0x040fe400078ef80a */
[----:B------:R-:W-:Y:S01]  /*c240*/  LOP3.LUT R13, R14, 0x38, R77, 0xf8, !PT ;  /* 0x000000380e0d7812 */ /* 0x000fe200078ef84d */
[----:B------:R-:W-:Y:S01]  /*c250*/  IMAD.SHL.U32 R9, R9, 0x400, RZ ;  /* 0x0000040009097824 */ /* 0x000fe200078e00ff */
[----:B------:R-:W-:Y:S02]  /*c260*/  LOP3.LUT R119, R10, R11, RZ, 0x3c, !PT ;  /* 0x0000000b0a777212 */ /* 0x000fe400078e3cff */
[----:B------:R-:W-:Y:S02]  /*c270*/  LOP3.LUT R13, R8, R13, R11, 0xf6, !PT ;  /* 0x0000000d080d7212 */ /* 0x000fe400078ef60b */
[----:B------:R-:W-:-:S02]  /*c280*/  LOP3.LUT R9, R9, 0x7fffe000, RZ, 0xc0, !PT ;  /* 0x7fffe00009097812 */ /* 0x000fc400078ec0ff */
[--C-:B------:R-:W-:Y:S01]  /*c290*/  SHF.R.U64 R73, R74, 0x10, R75.reuse ;  /* 0x000000104a497819 */ /* 0x100fe2000000124b */
[----:B------:R-:W-:Y:S01]  /*c2a0*/  IMAD.SHL.U32 R120, R13, 0x2, RZ ;  /* 0x000000020d787824 */ /* 0x000fe200078e00ff */
[----:B------:R-:W-:Y:S02]  /*c2b0*/  IADD3 R119, R119, R9, R8 ;  /* 0x0000000977777210 */ /* 0x000fe40007ffe008 */
[----:B------:R-:W-:Y:S02]  /*c2c0*/  SHF.R.U32.HI R74, RZ, 0x10, R75 ;  /* 0x00000010ff4a7819 */ /* 0x000fe4000001164b */
[----:B------:R-:W1:Y:S01]  /*c2d0*/  LDS.128 R12, [R120+0x18100] ;  /* 0x01810000780c7984 */ /* 0x000e620000000c00 */
[----:B------:R-:W-:Y:S01]  /*c2e0*/  IMAD.SHL.U32 R119, R119, 0x2, RZ ;  /* 0x0000000277777824 */ /* 0x000fe200078e00ff */
[--C-:B------:R-:W-:Y:S02]  /*c2f0*/  SHF.R.U64 R75, R68, 0x10, R69.reuse ;  /* 0x00000010444b7819 */ /* 0x100fe40000001245 */
[----:B------:R-:W-:-:S02]  /*c300*/  SHF.R.U32.HI R68, RZ, 0x10, R69 ;  /* 0x00000010ff447819 */ /* 0x000fc40000011645 */
[----:B------:R-:W2:Y:S01]  /*c310*/  LDS.128 R8, [R119+0x18100] ;  /* 0x0181000077087984 */ /* 0x000ea20000000c00 */
        /* <DEDUP_REMOVED lines=12> */
[----:B------:R-:W-:Y:S02]  /*c3e0*/  PRMT R127, R127, 0x5410, R74 ;  /* 0x000054107f7f7816 */ /* 0x000fe4000000004a */
        /* <DEDUP_REMOVED lines=20> */
[----:B------:R-:W-:Y:S02]  /*c530*/  FFMA.FTZ R10, R69, R75, -R10 ;  /* 0x0000004b450a7223 */ /* 0x000fe4000001080a */
[----:B------:R-:W-:Y:S02]  /*c540*/  FMUL.FTZ R75, R15, R122 ;  /* 0x0000007a0f4b7220 */ /* 0x000fe40000410000 */
[----:B------:R-:W-:Y:S02]  /*c550*/  FFMA.FTZ R72, R69, R9, R72 ;  /* 0x0000000945487223 */ /* 0x000fe40000010048 */
[----:B------:R-:W-:-:S02]  /*c560*/  IMAD.U32 R9, R125, 0x10000, RZ ;  /* 0x000100007d097824 */ /* 0x000fc400078e00ff */
[-C--:B------:R-:W-:Y:S02]  /*c570*/  FMUL.FTZ R15, R15, R126.reuse ;  /* 0x0000007e0f0f7220 */ /* 0x080fe40000410000 */
[----:B------:R-:W-:Y:S01]  /*c580*/  FFMA.FTZ R75, R68, R126, -R75 ;  /* 0x0000007e444b7223 */ /* 0x000fe2000001084b */
[----:B------:R-:W-:Y:S01]  /*c590*/  SHF.L.U32 R126, R123, 0x10, RZ ;  /* 0x000000107b7e7819 */ /* 0x000fe200000006ff */
[C---:B------:R-:W-:Y:S02]  /*c5a0*/  FMUL.FTZ R69, R8.reuse, R133 ;  /* 0x0000008508457220 */ /* 0x040fe40000410000 */
[-C--:B------:R-:W-:Y:S02]  /*c5b0*/  FMUL.FTZ R8, R8, R9.reuse ;  /* 0x0000000908087220 */ /* 0x080fe40000410000 */
[----:B------:R-:W-:Y:S01]  /*c5c0*/  FFMA.FTZ R15, R68, R122, R15 ;  /* 0x0000007a440f7223 */ /* 0x000fe2000001000f */
[----:B------:R-:W-:Y:S01]  /*c5d0*/  LOP3.LUT R122, R121, 0xffff0000, RZ, 0xc0, !PT ;  /* 0xffff0000797a7812 */ /* 0x000fe200078ec0ff */
[----:B------:R-:W-:-:S02]  /*c5e0*/  FFMA.FTZ R69, R12, R9, -R69 ;  /* 0x000000090c457223 */ /* 0x000fc40000010845 */
[----:B------:R-:W-:Y:S02]  /*c5f0*/  IMAD.U32 R68, R127, 0x10000, RZ ;  /* 0x000100007f447824 */ /* 0x000fe400078e00ff */
[----:B------:R-:W-:Y:S01]  /*c600*/  FFMA.FTZ R9, R12, R133, R8 ;  /* 0x000000850c097223 */ /* 0x000fe20000010008 */
[----:B------:R-:W-:Y:S01]  /*c610*/  LOP3.LUT R8, R125, 0xffff0000, RZ, 0xc0, !PT ;  /* 0xffff00007d087812 */ /* 0x000fe200078ec0ff */
[C---:B------:R-:W-:Y:S02]  /*c620*/  FMUL.FTZ R12, R74.reuse, R126 ;  /* 0x0000007e4a0c7220 */ /* 0x040fe40000410000 */
[-C--:B------:R-:W-:Y:S02]  /*c630*/  FMUL.FTZ R74, R74, R68.reuse ;  /* 0x000000444a4a7220 */ /* 0x080fe40000410000 */
[----:B------:R-:W-:Y:S02]  /*c640*/  FFMA.FTZ R68, R13, R68, -R12 ;  /* 0x000000440d447223 */ /* 0x000fe4000001080c */
[C---:B------:R-:W-:Y:S01]  /*c650*/  IMAD.U32 R121, R124.reuse, 0x10000, RZ ;  /* 0x000100007c797824 */ /* 0x040fe200078e00ff */
[----:B------:R-:W-:Y:S01]  /*c660*/  LOP3.LUT R124, R124, 0xffff0000, RZ, 0xc0, !PT ;  /* 0xffff00007c7c7812 */ /* 0x000fe200078ec0ff */
[----:B------:R-:W-:-:S02]  /*c670*/  FMUL.FTZ R12, R131, R122 ;  /* 0x0000007a830c7220 */ /* 0x000fc40000410000 */
[C---:B------:R-:W-:Y:S01]  /*c680*/  IMAD.U32 R125, R128.reuse, 0x10000, RZ ;  /* 0x00010000807d7824 */ /* 0x040fe200078e00ff */
[----:B------:R-:W-:Y:S01]  /*c690*/  LOP3.LUT R128, R128, 0xffff0000, RZ, 0xc0, !PT ;  /* 0xffff000080807812 */ /* 0x000fe200078ec0ff */
[----:B------:R-:W-:Y:S02]  /*c6a0*/  FFMA.FTZ R126, R13, R126, R74 ;  /* 0x0000007e0d7e7223 */ /* 0x000fe4000001004a */
[-C--:B------:R-:W-:Y:S02]  /*c6b0*/  FMUL.FTZ R131, R131, R8.reuse ;  /* 0x0000000883837220 */ /* 0x080fe40000410000 */
[C---:B------:R-:W-:Y:S02]  /*c6c0*/  FMUL.FTZ R13, R130.reuse, R121 ;  /* 0x00000079820d7220 */ /* 0x040fe40000410000 */
[----:B------:R-:W-:Y:S01]  /*c6d0*/  FFMA.FTZ R74, R71, R8, -R12 ;  /* 0x00000008474a7223 */ /* 0x000fe2000001080c */
[----:B------:R-:W-:Y:S01]  /*c6e0*/  LOP3.LUT R8, R123, 0xffff0000, RZ, 0xc0, !PT ;  /* 0xffff00007b087812 */ /* 0x000fe200078ec0ff */
[-C--:B------:R-:W-:Y:S01]  /*c6f0*/  FMUL.FTZ R130, R130, R125.reuse ;  /* 0x0000007d82827220 */ /* 0x080fe20000410000 */
[----:B------:R-:W-:Y:S01]  /*c700*/  LOP3.LUT R12, R127, 0xffff0000, RZ, 0xc0, !PT ;  /* 0xffff00007f0c7812 */ /* 0x000fe200078ec0ff */
[----:B------:R-:W-:-:S02]  /*c710*/  FFMA.FTZ R125, R70, R125, -R13 ;  /* 0x0000007d467d7223 */ /* 0x000fc4000001080d */
[----:B------:R-:W-:Y:S02]  /*c720*/  FFMA.FTZ R130, R70, R121, R130 ;  /* 0x0000007946827223 */ /* 0x000fe40000010082 */
[----:B------:R-:W-:Y:S02]  /*c730*/  FFMA.FTZ R122, R71, R122, R131 ;  /* 0x0000007a477a7223 */ /* 0x000fe40000010083 */
[----:B------:R-:W-:Y:S02]  /*c740*/  FMUL.FTZ R121, R129, R124 ;  /* 0x0000007c81797220 */ /* 0x000fe40000410000 */
[----:B------:R-:W-:Y:S01]  /*c750*/  FMUL.FTZ R70, R11, R8 ;  /* 0x000000080b467220 */ /* 0x000fe20000410000 */
[----:B------:R-:W-:Y:S01]  /*c760*/  F2FP.BF16.PACK_AB R9, R122, R9 ;  /* 0x000000097a09723e */ /* 0x000fe200000010ff */
[----:B------:R-:W-:Y:S02]  /*c770*/  FMUL.FTZ R71, R129, R128 ;  /* 0x0000008081477220 */ /* 0x000fe40000410000 */
[----:B------:R-:W-:-:S02]  /*c780*/  FMUL.FTZ R13, R11, R12 ;  /* 0x0000000c0b0d7220 */ /* 0x000fc40000410000 */
[C---:B------:R-:W-:Y:S02]  /*c790*/  FFMA.FTZ R128, R14.reuse, R128, -R121 ;  /* 0x000000800e807223 */ /* 0x040fe40000010879 */
        /* <DEDUP_REMOVED lines=12> */
.L_x_1302:
[----:B------:R-:W-:Y:S05]  /*c860*/  BSYNC B0 ;  /* 0x0000000000007941 */ /* 0x000fea0003800000 */
.L_x_1301:
        /* <DEDUP_REMOVED lines=30> */
[----:B------:R-:W-:Y:S01]  /*ca50*/  SHF.R.U32.HI R62, RZ, 0x10, R63 ;  /* 0x00000010ff3e7819 */ /* 0x000fe2000001163f */
[----:B------:R-:W-:Y:S01]  /*ca60*/  IMAD.SHL.U32 R69, R12, 0x2, RZ ;  /* 0x000000020c457824 */ /* 0x000fe200078e00ff */
[----:B------:R-:W-:Y:S02]  /*ca70*/  SHF.R.U64 R63, R56, 0x10, R57 ;  /* 0x00000010383f7819 */ /* 0x000fe40000001239 */
[----:B------:R-:W-:-:S02]  /*ca80*/  IADD3 R68, R68, R9, RZ ;  /* 0x0000000944447210 */ /* 0x000fc40007ffe0ff */
[----:B------:R-:W1:Y:S01]  /*ca90*/  LDS.128 R12, [R69+0x18100] ;  /* 0x01810000450c7984 */ /* 0x000e620000000c00 */
[----:B------:R-:W-:Y:S02]  /*caa0*/  SHF.R.U32.HI R56, RZ, 0x10, R57 ;  /* 0x00000010ff387819 */ /* 0x000fe40000011639 */
[----:B------:R-:W-:Y:S01]  /*cab0*/  IMAD.SHL.U32 R68, R68, 0x2, RZ ;  /* 0x0000000244447824 */ /* 0x000fe200078e00ff */
[----:B------:R-:W-:Y:S02]  /*cac0*/  SHF.R.U64 R57, R58, 0x10, R59 ;  /* 0x000000103a397819 */ /* 0x000fe4000000123b */
[----:B------:R-:W-:Y:S02]  /*cad0*/  PRMT R111, R111, 0x5410, R56 ;  /* 0x000054106f6f7816 */ /* 0x000fe40000000038 */
[----:B------:R-:W2:Y:S01]  /*cae0*/  LDS.128 R8, [R68+0x18100] ;  /* 0x0181000044087984 */ /* 0x000ea20000000c00 */
[----:B------:R-:W-:Y:S02]  /*caf0*/  PRMT R114, R114, 0x5410, R57 ;  /* 0x0000541072727816 */ /* 0x000fe40000000039 */
[----:B------:R-:W-:Y:S01]  /*cb00*/  SHF.R.U32.HI R58, RZ, 0x10, R59 ;  /* 0x00000010ff3a7819 */ /* 0x000fe2000001163b */
[----:B------:R-:W-:Y:S01]  /*cb10*/  IMAD.U32 R73, R111, 0x10000, RZ ;  /* 0x000100006f497824 */ /* 0x000fe200078e00ff */
[----:B------:R-:W-:-:S02]  /*cb20*/  PRMT R112, R112, 0x5410, R63 ;  /* 0x0000541070707816 */ /* 0x000fc4000000003f */
        /* <DEDUP_REMOVED lines=8> */
[----:B------:R-:W-:Y:S02]  /*cbb0*/  IMAD.U32 R74, R113, 0x10000, RZ ;  /* 0x00010000714a7824 */ /* 0x000fe400078e00ff */
        /* <DEDUP_REMOVED lines=22> */
[----:B------:R-:W-:Y:S01]  /*cd20*/  SHF.L.U32 R9, R115, 0x10, RZ ;  /* 0x0000001073097819 */ /* 0x000fe200000006ff */
[----:B------:R-:W-:Y:S01]  /*cd30*/  FMUL.FTZ R63, R15, R112 ;  /* 0x000000700f3f7220 */ /* 0x000fe20000410000 */
[----:B------:R-:W-:Y:S01]  /*cd40*/  LOP3.LUT R115, R115, 0xffff0000, RZ, 0xc0, !PT ;  /* 0xffff000073737812 */ /* 0x000fe200078ec0ff */
[----:B------:R-:W-:-:S02]  /*cd50*/  FMUL.FTZ R15, R15, R116 ;  /* 0x000000740f0f7220 */ /* 0x000fc40000410000 */
[C---:B------:R-:W-:Y:S02]  /*cd60*/  FMUL.FTZ R57, R8.reuse, R73 ;  /* 0x0000004908397220 */ /* 0x040fe40000410000 */
[-C--:B------:R-:W-:Y:S02]  /*cd70*/  FMUL.FTZ R8, R8, R9.reuse ;  /* 0x0000000908087220 */ /* 0x080fe40000410000 */
[C---:B------:R-:W-:Y:S02]  /*cd80*/  FFMA.FTZ R63, R56.reuse, R116, -R63 ;  /* 0x00000074383f7223 */ /* 0x040fe4000001083f */
[----:B------:R-:W-:Y:S01]  /*cd90*/  FFMA.FTZ R15, R56, R112, R15 ;  /* 0x00000070380f7223 */ /* 0x000fe2000001000f */
[C---:B------:R-:W-:Y:S01]  /*cda0*/  LOP3.LUT R112, R117.reuse, 0xffff0000, RZ, 0xc0, !PT ;  /* 0xffff000075707812 */ /* 0x040fe200078ec0ff */
[----:B------:R-:W-:Y:S02]  /*cdb0*/  IMAD.U32 R56, R117, 0x10000, RZ ;  /* 0x0001000075387824 */ /* 0x000fe400078e00ff */
[----:B------:R-:W-:-:S02]  /*cdc0*/  FFMA.FTZ R57, R12, R9, -R57 ;  /* 0x000000090c397223 */ /* 0x000fc40000010839 */
[----:B------:R-:W-:Y:S02]  /*cdd0*/  FFMA.FTZ R9, R12, R73, R8 ;  /* 0x000000490c097223 */ /* 0x000fe40000010008 */
[C---:B------:R-:W-:Y:S02]  /*cde0*/  FMUL.FTZ R8, R62.reuse, R74 ;  /* 0x0000004a3e087220 */ /* 0x040fe40000410000 */
[-C--:B------:R-:W-:Y:S02]  /*cdf0*/  FMUL.FTZ R62, R62, R56.reuse ;  /* 0x000000383e3e7220 */ /* 0x080fe40000410000 */
[----:B------:R-:W-:Y:S02]  /*ce00*/  IMAD.U32 R12, R114, 0x10000, RZ ;  /* 0x00010000720c7824 */ /* 0x000fe400078e00ff */
[----:B------:R-:W-:Y:S02]  /*ce10*/  FFMA.FTZ R56, R13, R56, -R8 ;  /* 0x000000380d387223 */ /* 0x000fe40000010808 */
[----:B------:R-:W-:-:S02]  /*ce20*/  IMAD.U32 R73, R118, 0x10000, RZ ;  /* 0x0001000076497824 */ /* 0x000fc400078e00ff */
[----:B------:R-:W-:Y:S02]  /*ce30*/  FFMA.FTZ R74, R13, R74, R62 ;  /* 0x0000004a0d4a7223 */ /* 0x000fe4000001003e */
[C---:B------:R-:W-:Y:S02]  /*ce40*/  FMUL.FTZ R8, R72.reuse, R111 ;  /* 0x0000006f48087220 */ /* 0x040fe40000410000 */
[CC--:B------:R-:W-:Y:S02]  /*ce50*/  FMUL.FTZ R13, R71.reuse, R12.reuse ;  /* 0x0000000c470d7220 */ /* 0x0c0fe40000410000 */
[----:B------:R-:W-:Y:S02]  /*ce60*/  FMUL.FTZ R72, R72, R115 ;  /* 0x0000007348487220 */ /* 0x000fe40000410000 */
[----:B------:R-:W-:Y:S02]  /*ce70*/  FMUL.FTZ R71, R71, R73 ;  /* 0x0000004947477220 */ /* 0x000fe40000410000 */
[----:B------:R-:W-:Y:S01]  /*ce80*/  FFMA.FTZ R62, R59, R115, -R8 ;  /* 0x000000733b3e7223 */ /* 0x000fe20000010808 */
[----:B------:R-:W-:Y:S01]  /*ce90*/  LOP3.LUT R8, R113, 0xffff0000, RZ, 0xc0, !PT ;  /* 0xffff000071087812 */ /* 0x000fe200078ec0ff */
[----:B------:R-:W-:Y:S01]  /*cea0*/  FFMA.FTZ R73, R58, R73, -R13 ;  /* 0x000000493a497223 */ /* 0x000fe2000001080d */
[----:B------:R-:W-:Y:S01]  /*ceb0*/  LOP3.LUT R13, R114, 0xffff0000, RZ, 0xc0, !PT ;  /* 0xffff0000720d7812 */ /* 0x000fe200078ec0ff */
[----:B------:R-:W-:Y:S01]  /*cec0*/  FFMA.FTZ R72, R59, R111, R72 ;  /* 0x0000006f3b487223 */ /* 0x000fe20000010048 */
[----:B------:R-:W-:Y:S01]  /*ced0*/  LOP3.LUT R59, R118, 0xffff0000, RZ, 0xc0, !PT ;  /* 0xffff0000763b7812 */ /* 0x000fe200078ec0ff */
[----:B------:R-:W-:-:S02]  /*cee0*/  FFMA.FTZ R71, R58, R12, R71 ;  /* 0x0000000c3a477223 */ /* 0x000fc40000010047 */
[----:B------:R-:W-:Y:S01]  /*cef0*/  FMUL.FTZ R58, R70, R13 ;  /* 0x0000000d463a7220 */ /* 0x000fe20000410000 */
[----:B------:R-:W-:Y:S01]  /*cf00*/  F2FP.BF16.PACK_AB R9, R72, R9 ;  /* 0x000000094809723e */ /* 0x000fe200000010ff */
[C---:B------:R-:W-:Y:S02]  /*cf10*/  FMUL.FTZ R75, R11.reuse, R8 ;  /* 0x000000080b4b7220 */ /* 0x040fe40000410000 */
[-C--:B------:R-:W-:Y:S02]  /*cf20*/  FMUL.FTZ R70, R70, R59.reuse ;  /* 0x0000003b46467220 */ /* 0x080fe40000410000 */
[-C--:B------:R-:W-:Y:S02]  /*cf30*/  FMUL.FTZ R12, R11, R112.reuse ;  /* 0x000000700b0c7220 */ /* 0x080fe40000410000 */
[----:B------:R-:W-:Y:S02]  /*cf40*/  FFMA.FTZ R58, R14, R59, -R58 ;  /* 0x0000003b0e3a7223 */ /* 0x000fe4000001083a */
[----:B------:R-:W-:-:S02]  /*cf50*/  FFMA.FTZ R11, R61, R112, -R75 ;  /* 0x000000703d0b7223 */ /* 0x000fc4000001084b */
[----:B------:R-:W-:Y:S01]  /*cf60*/  FFMA.FTZ R70, R14, R13, R70 ;  /* 0x0000000d0e467223 */ /* 0x000fe20000010046 */
[----:B------:R-:W-:Y:S01]  /*cf70*/  F2FP.BF16.PACK_AB R13, R62, R57 ;  /* 0x000000393e0d723e */ /* 0x000fe200000010ff */
[----:B------:R-:W-:Y:S01]  /*cf80*/  FFMA.FTZ R61, R61, R8, R12 ;  /* 0x000000083d3d7223 */ /* 0x000fe2000001000c */
[----:B------:R-:W-:Y:S02]  /*cf90*/  F2FP.BF16.PACK_AB R8, R15, R60 ;  /* 0x0000003c0f08723e */ /* 0x000fe400000010ff */
[----:B------:R-:W-:Y:S02]  /*cfa0*/  F2FP.BF16.PACK_AB R12, R63, R10 ;  /* 0x0000000a3f0c723e */ /* 0x000fe400000010ff */
[----:B------:R-:W-:Y:S02]  /*cfb0*/  F2FP.BF16.PACK_AB R14, R58, R73 ;  /* 0x000000493a0e723e */ /* 0x000fe400000010ff */
[----:B------:R-:W-:Y:S02]  /*cfc0*/  F2FP.BF16.PACK_AB R15, R11, R56 ;  /* 0x000000380b0f723e */ /* 0x000fe400000010ff */
[----:B------:R-:W-:-:S02]  /*cfd0*/  F2FP.BF16.PACK_AB R10, R70, R71 ;  /* 0x00000047460a723e */ /* 0x000fc400000010ff */
[----:B------:R-:W-:Y:S01]  /*cfe0*/  F2FP.BF16.PACK_AB R11, R61, R74 ;  /* 0x0000004a3d0b723e */ /* 0x000fe200000010ff */
[----:B------:R1:W-:Y:S04]  /*cff0*/  STS.128 [R69+0x18100], R12 ;  /* 0x0181000c45007388 */ /* 0x0003e80000000c00 */
[----:B------:R1:W-:Y:S02]  /*d000*/  STS.128 [R68+0x18100], R8 ;  /* 0x0181000844007388 */ /* 0x0003e40000000c00 */
.L_x_1304:
[----:B------:R-:W-:Y:S05]  /*d010*/  BSYNC B0 ;  /* 0x0000000000007941 */ /* 0x000fea0003800000 */
.L_x_1303:
        /* <DEDUP_REMOVED lines=82> */
[----:B------:R-:W-:Y:S02]  /*d540*/  FFMA.FTZ R15, R44, R104, R15 ;  /* 0x000000682c0f7223 */ /* 0x000fe4000001000f */
        /* <DEDUP_REMOVED lines=38> */
.L_x_1300:
[----:B------:R-:W-:Y:S05]  /*d7b0*/  BSYNC B1 ;  /* 0x0000000000017941 */ /* 0x000fea0003800000 */
.L_x_1299:
        /* <DEDUP_REMOVED lines=17> */
[----:B------:R-:W-:Y:S02]  /*d8d0*/  LOP3.LUT R14, R10, 0x38, R77, 0xf8, !PT ;  /* 0x000000380a0e7812 */ /* 0x000fe400078ef84d */
[----:B------:R-:W-:Y:S01]  /*d8e0*/  SHF.R.U32.HI R13, RZ, 0x3, R10 ;  /* 0x00000003ff0d7819 */ /* 0x000fe2000001160a */
[----:B------:R-:W-:Y:S01]  /*d8f0*/  IMAD.SHL.U32 R9, R9, 0x400, RZ ;  /* 0x0000040009097824 */ /* 0x000fe200078e00ff */
[----:B------:R-:W-:Y:S02]  /*d900*/  LOP3.LUT R8, R8, 0xfffffe00, RZ, 0xc0, !PT ;  /* 0xfffffe0008087812 */ /* 0x000fe400078ec0ff */
[----:B------:R-:W-:Y:S02]  /*d910*/  LOP3.LUT R10, R10, 0x38, R11, 0xf8, !PT ;  /* 0x000000380a0a7812 */ /* 0x000fe400078ef80b */
[----:B------:R-:W-:Y:S02]  /*d920*/  LOP3.LUT R14, R8, R14, R13, 0xf6, !PT ;  /* 0x0000000e080e7212 */ /* 0x000fe400078ef60d */
[----:B------:R-:W-:-:S02]  /*d930*/  LOP3.LUT R13, R10, R13, RZ, 0x3c, !PT ;  /* 0x0000000d0a0d7212 */ /* 0x000fc400078e3cff */
[----:B------:R-:W-:Y:S01]  /*d940*/  LOP3.LUT R9, R9, 0x7fffe000, RZ, 0xc0, !PT ;  /* 0x7fffe00009097812 */ /* 0x000fe200078ec0ff */
[----:B------:R-:W-:Y:S01]  /*d950*/  IMAD.SHL.U32 R45, R14, 0x2, RZ ;  /* 0x000000020e2d7824 */ /* 0x000fe200078e00ff */
[----:B------:R-:W-:Y:S02]  /*d960*/  SHF.R.U32.HI R40, RZ, 0x10, R41 ;  /* 0x00000010ff287819 */ /* 0x000fe40000011629 */
[----:B------:R-:W-:Y:S02]  /*d970*/  IADD3 R44, R13, R9, R8 ;  /* 0x000000090d2c7210 */ /* 0x000fe40007ffe008 */
[----:B------:R-:W1:Y:S01]  /*d980*/  LDS.128 R12, [R45+0x18100] ;  /* 0x018100002d0c7984 */ /* 0x000e620000000c00 */
[--C-:B------:R-:W-:Y:S02]  /*d990*/  SHF.R.U64 R41, R42, 0x10, R43.reuse ;  /* 0x000000102a297819 */ /* 0x100fe4000000122b */
[----:B------:R-:W-:Y:S01]  /*d9a0*/  IMAD.SHL.U32 R44, R44, 0x2, RZ ;  /* 0x000000022c2c7824 */ /* 0x000fe200078e00ff */
[----:B------:R-:W-:-:S02]  /*d9b0*/  SHF.R.U32.HI R42, RZ, 0x10, R43 ;  /* 0x00000010ff2a7819 */ /* 0x000fc4000001162b */
[--C-:B------:R-:W-:Y:S02]  /*d9c0*/  SHF.R.U64 R43, R36, 0x10, R37.reuse ;  /* 0x00000010242b7819 */ /* 0x100fe40000001225 */
[----:B------:R-:W2:Y:S01]  /*d9d0*/  LDS.128 R8, [R44+0x18100] ;  /* 0x018100002c087984 */ /* 0x000ea20000000c00 */
[----:B------:R-:W-:Y:S02]  /*d9e0*/  SHF.R.U32.HI R37, RZ, 0x10, R37 ;  /* 0x00000010ff257819 */ /* 0x000fe40000011625 */
[----:B------:R-:W-:Y:S02]  /*d9f0*/  SHF.R.U64 R49, R38, 0x10, R39 ;  /* 0x0000001026317819 */ /* 0x000fe40000001227 */
[----:B------:R-:W-:Y:S02]  /*da00*/  PRMT R88, R88, 0x5410, R37 ;  /* 0x0000541058587816 */ /* 0x000fe40000000025 */
[----:B------:R-:W-:Y:S02]  /*da10*/  SHF.R.U32.HI R38, RZ, 0x10, R39 ;  /* 0x00000010ff267819 */ /* 0x000fe40000011627 */
[----:B------:R-:W-:-:S02]  /*da20*/  PRMT R90, R90, 0x5410, R43 ;  /* 0x000054105a5a7816 */ /* 0x000fc4000000002b */
[----:B------:R-:W-:Y:S02]  /*da30*/  PRMT R98, R98, 0x5410, R47 ;  /* 0x0000541062627816 */ /* 0x000fe4000000002f */
[----:B------:R-:W-:Y:S02]  /*da40*/  PRMT R100, R100, 0x5410, R41 ;  /* 0x0000541064647816 */ /* 0x000fe40000000029 */
[----:B------:R-:W-:Y:S01]  /*da50*/  PRMT R97, R97, 0x5410, R40 ;  /* 0x0000541061617816 */ /* 0x000fe20000000028 */
[C---:B------:R-:W-:Y:S01]  /*da60*/  IMAD.U32 R43, R98.reuse, 0x10000, RZ ;  /* 0x00010000622b7824 */ /* 0x040fe200078e00ff */
[----:B------:R-:W-:Y:S02]  /*da70*/  LOP3.LUT R98, R98, 0xffff0000, RZ, 0xc0, !PT ;  /* 0xffff000062627812 */ /* 0x000fe400078ec0ff */
[----:B------:R-:W-:Y:S01]  /*da80*/  PRMT R96, R96, 0x5410, R49 ;  /* 0x0000541060607816 */ /* 0x000fe20000000031 */
[----:B------:R-:W-:Y:S01]  /*da90*/  IMAD.U32 R49, R88, 0x10000, RZ ;  /* 0x0001000058317824 */ /* 0x000fe200078e00ff */
[----:B------:R-:W-:-:S02]  /*daa0*/  PRMT R91, R91, 0x5410, R38 ;  /* 0x000054105b5b7816 */ /* 0x000fc40000000026 */
        /* <DEDUP_REMOVED lines=44> */
[C---:B------:R-:W-:Y:S02]  /*dd70*/  FMUL.FTZ R13, R47.reuse, R12 ;  /* 0x0000000c2f0d7220 */ /* 0x040fe40000410000 */
        /* <DEDUP_REMOVED lines=27> */
.L_x_1306:
[----:B------:R-:W-:Y:S05]  /*df30*/  BSYNC B0 ;  /* 0x0000000000007941 */ /* 0x000fea0003800000 */
.L_x_1305:
        /* <DEDUP_REMOVED lines=42> */
[----:B------:R-:W-:Y:S02]  /*e1e0*/  PRMT R80, R80, 0x5410, R31 ;  /* 0x0000541050507816 */ /* 0x000fe4000000001f */
[----:B------:R-:W-:Y:S01]  /*e1f0*/  PRMT R83, R83, 0x5410, R32 ;  /* 0x0000541053537816 */ /* 0x000fe20000000020 */
[----:B------:R-:W-:Y:S01]  /*e200*/  IMAD.U32 R41, R78, 0x10000, RZ ;  /* 0x000100004e297824 */ /* 0x000fe200078e00ff */
[----:B------:R-:W-:Y:S02]  /*e210*/  PRMT R82, R82, 0x5410, R33 ;  /* 0x0000541052527816 */ /* 0x000fe40000000021 */
[----:B------:R-:W-:-:S02]  /*e220*/  SHF.R.U32.HI R38, RZ, 0x10, R35 ;  /* 0x00000010ff267819 */ /* 0x000fc40000011623 */
[----:B------:R-:W-:Y:S01]  /*e230*/  SHF.R.U64 R34, R34, 0x10, R35 ;  /* 0x0000001022227819 */ /* 0x000fe20000001223 */
[----:B------:R-:W-:Y:S01]  /*e240*/  IMAD.U32 R35, R83, 0x10000, RZ ;  /* 0x0001000053237824 */ /* 0x000fe200078e00ff */
[----:B------:R-:W-:Y:S02]  /*e250*/  PRMT R85, R85, 0x5410, R38 ;  /* 0x0000541055557816 */ /* 0x000fe40000000026 */
        /* <DEDUP_REMOVED lines=34> */
[C---:B------:R-:W-:Y:S02]  /*e480*/  FFMA.FTZ R29, R12.reuse, R9, -R29 ;  /* 0x000000090c1d7223 */ /* 0x040fe4000001081d */
[----:B------:R-:W-:Y:S02]  /*e490*/  IMAD.U32 R28, R85, 0x10000, RZ ;  /* 0x00010000551c7824 */ /* 0x000fe400078e00ff */
[----:B------:R-:W-:Y:S02]  /*e4a0*/  FFMA.FTZ R9, R12, R41, R8 ;  /* 0x000000290c097223 */ /* 0x000fe40000010008 */
[C---:B------:R-:W-:Y:S02]  /*e4b0*/  FMUL.FTZ R8, R34.reuse, R42 ;  /* 0x0000002a22087220 */ /* 0x040fe40000410000 */
[-C--:B------:R-:W-:Y:S02]  /*e4c0*/  FMUL.FTZ R34, R34, R28.reuse ;  /* 0x0000001c22227220 */ /* 0x080fe40000410000 */
[----:B------:R-:W-:-:S02]  /*e4d0*/  FFMA.FTZ R28, R13, R28, -R8 ;  /* 0x0000001c0d1c7223 */ /* 0x000fc40000010808 */
[C---:B------:R-:W-:Y:S01]  /*e4e0*/  IMAD.U32 R12, R81.reuse, 0x10000, RZ ;  /* 0x00010000510c7824 */ /* 0x040fe200078e00ff */
[----:B------:R-:W-:Y:S01]  /*e4f0*/  LOP3.LUT R81, R81, 0xffff0000, RZ, 0xc0, !PT ;  /* 0xffff000051517812 */ /* 0x000fe200078ec0ff */
[C---:B------:R-:W-:Y:S01]  /*e500*/  IMAD.U32 R41, R87.reuse, 0x10000, RZ ;  /* 0x0001000057297824 */ /* 0x040fe200078e00ff */
[----:B------:R-:W-:Y:S01]  /*e510*/  LOP3.LUT R87, R87, 0xffff0000, RZ, 0xc0, !PT ;  /* 0xffff000057577812 */ /* 0x000fe200078ec0ff */
[C---:B------:R-:W-:Y:S02]  /*e520*/  FMUL.FTZ R8, R40.reuse, R78 ;  /* 0x0000004e28087220 */ /* 0x040fe40000410000 */
[----:B------:R-:W-:Y:S02]  /*e530*/  FFMA.FTZ R42, R13, R42, R34 ;  /* 0x0000002a0d2a7223 */ /* 0x000fe40000010022 */
[----:B------:R-:W-:Y:S02]  /*e540*/  FMUL.FTZ R40, R40, R82 ;  /* 0x0000005228287220 */ /* 0x000fe40000410000 */
[----:B------:R-:W-:-:S02]  /*e550*/  FMUL.FTZ R13, R39, R12 ;  /* 0x0000000c270d7220 */ /* 0x000fc40000410000 */
[C---:B------:R-:W-:Y:S01]  /*e560*/  IMAD.U32 R30, R14.reuse, 0x10000, RZ ;  /* 0x000100000e1e7824 */ /* 0x040fe200078e00ff */
[----:B------:R-:W-:Y:S01]  /*e570*/  LOP3.LUT R14, R14, 0xffff0000, RZ, 0xc0, !PT ;  /* 0xffff00000e0e7812 */ /* 0x000fe200078ec0ff */
[----:B------:R-:W-:Y:S01]  /*e580*/  FFMA.FTZ R82, R31, R82, -R8 ;  /* 0x000000521f527223 */ /* 0x000fe20000010808 */
[----:B------:R-:W-:Y:S01]  /*e590*/  LOP3.LUT R8, R85, 0xffff0000, RZ, 0xc0, !PT ;  /* 0xffff000055087812 */ /* 0x000fe200078ec0ff */
[-C--:B------:R-:W-:Y:S02]  /*e5a0*/  FMUL.FTZ R39, R39, R41.reuse ;  /* 0x0000002927277220 */ /* 0x080fe40000410000 */
[C---:B------:R-:W-:Y:S02]  /*e5b0*/  FFMA.FTZ R41, R30.reuse, R41, -R13 ;  /* 0x000000291e297223 */ /* 0x040fe4000001080d */
[----:B------:R-:W-:Y:S02]  /*e5c0*/  FFMA.FTZ R39, R30, R12, R39 ;  /* 0x0000000c1e277223 */ /* 0x000fe40000010027 */
[----:B------:R-:W-:-:S02]  /*e5d0*/  FMUL.FTZ R30, R38, R81 ;  /* 0x00000051261e7220 */ /* 0x000fc40000410000 */
[C---:B------:R-:W-:Y:S02]  /*e5e0*/  FMUL.FTZ R13, R11.reuse, R80 ;  /* 0x000000500b0d7220 */ /* 0x040fe40000410000 */
[-C--:B------:R-:W-:Y:S02]  /*e5f0*/  FMUL.FTZ R34, R38, R87.reuse ;  /* 0x0000005726227220 */ /* 0x080fe40000410000 */
[-C--:B------:R-:W-:Y:S02]  /*e600*/  FMUL.FTZ R12, R11, R8.reuse ;  /* 0x000000080b0c7220 */ /* 0x080fe40000410000 */
        /* <DEDUP_REMOVED lines=15> */
.L_x_1308:
[----:B------:R-:W-:Y:S05]  /*e700*/  BSYNC B0 ;  /* 0x0000000000007941 */ /* 0x000fea0003800000 */
.L_x_1307:
[----:B------:R-:W-:-:S04]  /*e710*/  IADD3 R77, R77, 0x40, RZ ;  /* 0x000000404d4d7810 */ /* 0x000fc80007ffe0ff */
[----:B------:R-:W-:-:S13]  /*e720*/  ISETP.GE.AND P0, PT, R77, c[0x0][0x27c], PT ;  /* 0x00009f004d007a0c */ /* 0x000fda0003f06270 */
[----:B------:R-:W-:Y:S05]  /*e730*/  @P0 BRA `(.L_x_1284) ;  /* 0x0000078000000947 */ /* 0x000fea0003800000 */
[----:B-1----:R-:W-:Y:S01]  /*e740*/  SHF.R.S32.HI R12, RZ, 0x1f, R77 ;  /* 0x0000001fff0c7819 */ /* 0x002fe2000001144d */
        /* <DEDUP_REMOVED lines=37> */
[----:B------:R-:W-:Y:S02]  /*e9a0*/  SHF.R.U32.HI R18, RZ, 0x10, R19 ;  /* 0x00000010ff127819 */ /* 0x000fe40000011613 */
[----:B------:R-:W-:Y:S02]  /*e9b0*/  PRMT R54, R54, 0x5410, R23 ;  /* 0x0000541036367816 */ /* 0x000fe40000000017 */
[----:B------:R-:W-:Y:S02]  /*e9c0*/  PRMT R66, R66, 0x5410, R31 ;  /* 0x0000541042427816 */ /* 0x000fe4000000001f */
[----:B------:R-:W-:-:S02]  /*e9d0*/  PRMT R76, R76, 0x5410, R21 ;  /* 0x000054104c4c7816 */ /* 0x000fc40000000015 */
[----:B------:R-:W-:Y:S01]  /*e9e0*/  PRMT R65, R65, 0x5410, R20 ;  /* 0x0000541041417816 */ /* 0x000fe20000000014 */
[C---:B------:R-:W-:Y:S01]  /*e9f0*/  IMAD.U32 R23, R66.reuse, 0x10000, RZ ;  /* 0x0001000042177824 */ /* 0x040fe200078e00ff */
[----:B------:R-:W-:Y:S02]  /*ea00*/  LOP3.LUT R66, R66, 0xffff0000, RZ, 0xc0, !PT ;  /* 0xffff000042427812 */ /* 0x000fe400078ec0ff */
[----:B------:R-:W-:Y:S01]  /*ea10*/  PRMT R64, R64, 0x5410, R33 ;  /* 0x0000541040407816 */ /* 0x000fe20000000021 */
[C---:B------:R-:W-:Y:S01]  /*ea20*/  IMAD.U32 R33, R52.reuse, 0x10000, RZ ;  /* 0x0001000034217824 */ /* 0x040fe200078e00ff */
        /* <DEDUP_REMOVED lines=73> */
.L_x_1284:
[----:B------:R-:W-:Y:S05]  /*eec0*/  BSYNC B2 ;  /* 0x0000000000027941 */ /* 0x000fea0003800000 */
.L_x_1266:
[----:B------:R-:W-:-:S04]  /*eed0*/  DEPBAR.LE SB0, 0x2 ;  /* 0x000080800000791a */ /* 0x000fc80000000000 */
[----:B------:R-:W-:Y:S01]  /*eee0*/  IADD3 R217, R95, -0x2, RZ ;  /* 0xfffffffe5fd97810 */ /* 0x000fe20007ffe0ff */
[----:B-1----:R-:W-:Y:S01]  /*eef0*/  IMAD.SHL.U32 R36, R0, 0x2, RZ ;  /* 0x0000000200247824 */ /* 0x002fe200078e00ff */
[----:B------:R-:W-:Y:S01]  /*ef00*/  BAR.SYNC.DEFER_BLOCKING 0x0 ;  /* 0x0000000000007b1d */ /* 0x000fe20000010000 */
[----:B------:R-:W-:Y:S01]  /*ef10*/  IMAD.SHL.U32 R187, R5, 0x2, RZ ;  /* 0x0000000205bb7824 */ /* 0x000fe200078e00ff */
[----:B------:R-:W-:Y:S01]  /*ef20*/  @P2 SHF.R.S32.HI R8, RZ, 0x1f, R217 ;  /* 0x0000001fff082819 */ /* 0x000fe200000114d9 */
[----:B------:R-:W-:Y:S01]  /*ef30*/  @P2 IMAD R26, R26, R217, RZ ;  /* 0x000000d91a1a2224 */ /* 0x000fe200078e02ff */
[----:B------:R-:W-:Y:S01]  /*ef40*/  LEA R189, R0, 0x18100, 0x1 ;  /* 0x0001810000bd7811 */ /* 0x000fe200078e08ff */
[----:B------:R-:W-:Y:S01]  /*ef50*/  @P2 IMAD.WIDE.U32 R10, R217, R27, R208 ;  /* 0x0000001bd90a2225 */ /* 0x000fe200078e00d0 */
[----:B------:R-:W-:Y:S01]  /*ef60*/  LEA.HI R6, R6, R89, RZ, 0x2 ;  /* 0x0000005906067211 */ /* 0x000fe200078f10ff */
[----:B------:R-:W-:Y:S01]  /*ef70*/  UMOV UR5, 0x1 ;  /* 0x0000000100057882 */ /* 0x000fe20000000000 */
[----:B------:R-:W-:Y:S01]  /*ef80*/  LOP3.LUT R84, R84, 0xffffffe0, RZ, 0xc0, !PT ;  /* 0xffffffe054547812 */ /* 0x000fe200078ec0ff */
[----:B------:R-:W-:Y:S01]  /*ef90*/  @P2 IMAD R8, R8, R27, R26 ;  /* 0x0000001b08082224 */ /* 0x000fe200078e021a */
[----:B------:R-:W-:Y:S01]  /*efa0*/  @P2 LEA R34, P0, R10, c[0x0][0x1f8], 0x1 ;  /* 0x00007e000a222a11 */ /* 0x000fe200078008ff */
[----:B------:R-:W-:-:S02]  /*efb0*/  IMAD.MOV.U32 R188, RZ, RZ, 0x20 ;  /* 0x00000020ffbc7424 */ /* 0x000fc400078e00ff */
[----:B------:R-:W-:Y:S02]  /*efc0*/  @P2 IMAD.IADD R8, R11, 0x1, R8 ;  /* 0x000000010b082824 */ /* 0x000fe400078e0208 */
[----:B------:R-:W-:Y:S02]  /*efd0*/  IMAD.SHL.U32 R186, R2, 0x2, RZ ;  /* 0x0000000202ba7824 */ /* 0x000fe400078e00ff */
[----:B------:R-:W-:Y:S01]  /*efe0*/  IMAD.MOV.U32 R0, RZ, RZ, 0x40 ;  /* 0x00000040ff007424 */ /* 0x000fe200078e00ff */
[----:B------:R-:W-:Y:S01]  /*eff0*/  @P2 LEA.HI.X R35, R10, c[0x0][0x1fc], R8, 0x1, P0 ;  /* 0x00007f000a232a11 */ /* 0x000fe200000f0c08 */
[----:B------:R-:W-:Y:S01]  /*f000*/  IMAD.IADD R5, R189, 0x1, R186 ;  /* 0x00000001bd057824 */ /* 0x000fe200078e02ba */
[----:B------:R-:W-:Y:S01]  /*f010*/  @P2 IADD3 R32, P0, R25, R34, RZ ;  /* 0x0000002219202210 */ /* 0x000fe20007f1e0ff */
[----:B------:R-:W-:Y:S01]  /*f020*/  IMAD R185, R4, 0x2, R189 ;  /* 0x0000000204b97824 */ /* 0x000fe200078e02bd */
[----:B------:R-:W-:Y:S01]  /*f030*/  SEL R191, R0, 0xffffffc0, !P1 ;  /* 0xffffffc000bf7807 */ /* 0x000fe20004800000 */
[----:B------:R-:W-:Y:S01]  /*f040*/  IMAD R184, R4, 0x2, R5 ;  /* 0x0000000204b87824 */ /* 0x000fe200078e0205 */
[----:B------:R-:W-:Y:S01]  /*f050*/  LDSM.16.M88.4 R36, [R36+0x18100] ;  /* 0x018100002424783b */ /* 0x000fe20000000200 */
[----:B------:R-:W-:Y:S01]  /*f060*/  @P2 IMAD.X R33, R24, 0x1, R35, P0 ;  /* 0x0000000118212824 */ /* 0x000fe200000e0623 */
[----:B------:R-:W-:Y:S01]  /*f070*/  LOP3.LUT P0, RZ, R219, 0x2, RZ, 0xc0, !PT ;  /* 0x00000002dbff7812 */ /* 0x000fe2000780c0ff */
[----:B------:R-:W-:Y:S01]  /*f080*/  IMAD.IADD R85, R187, 0x1, R191 ;  /* 0x00000001bb557824 */ /* 0x000fe200078e02bf */
[----:B------:R-:W1:Y:S01]  /*f090*/  LDSM.16.M88.4 R16, [R187+0xc100] ;  /* 0x00c10000bb10783b */ /* 0x000e620000000200 */
[----:B------:R-:W-:Y:S01]  /*f0a0*/  IMAD.SHL.U32 R135, R3, 0x2, RZ ;  /* 0x0000000203877824 */ /* 0x000fe200078e00ff */
[----:B------:R-:W-:-:S02]  /*f0b0*/  SEL R188, R188, 0xffffffe0, !P0 ;  /* 0xffffffe0bcbc7807 */ /* 0x000fc40004000000 */
[----:B------:R-:W2:Y:S01]  /*f0c0*/  LDSM.16.M88.4 R60, [R187+0xc900] ;  /* 0x00c90000bb3c783b */ /* 0x000ea20000000200 */
[--C-:B------:R-:W-:Y:S02]  /*f0d0*/  IMAD R134, R4, 0x2, R135.reuse ;  /* 0x0000000204867824 */ /* 0x100fe400078e0287 */
[----:B------:R-:W-:Y:S01]  /*f0e0*/  IMAD.IADD R2, R187, 0x1, R188 ;  /* 0x00000001bb027824 */ /* 0x000fe200078e02bc */
[----:B------:R-:W-:Y:S01]  /*f0f0*/  LDSM.16.M88.4 R44, [R5] ;  /* 0x00000000052c783b */ /* 0x000fe20000000200 */
[C---:B------:R-:W-:Y:S02]  /*f100*/  IMAD.IADD R165, R186.reuse, 0x1, R134 ;  /* 0x00000001baa57824 */ /* 0x040fe400078e0286 */
[----:B------:R-:W-:Y:S01]  /*f110*/  IMAD.IADD R0, R191, 0x1, R2 ;  /* 0x00000001bf007824 */ /* 0x000fe200078e0202 */
[----:B------:R-:W3:Y:S01]  /*f120*/  LDSM.16.M88.4 R8, [R2+0xc100] ;  /* 0x00c100000208783b */ /* 0x000ee20000000200 */
[----:B------:R-:W-:-:S03]  /*f130*/  IMAD.IADD R173, R186, 0x1, R135 ;  /* 0x00000001baad7824 */ /* 0x000fc600078e0287 */
[----:B------:R-:W5:Y:S01]  /*f140*/  LDSM.16.M88.4 R52, [R187+0xd100] ;  /* 0x00d10000bb34783b */ /* 0x000f620000000200 */
[----:B------:R-:W-:-:S03]  /*f150*/  IMAD R4, R4, 0x2, R173 ;  /* 0x0000000204047824 */ /* 0x000fc600078e02ad */
[----:B------:R-:W4:Y:S04]  /*f160*/  LDSM.16.M88.4 R28, [R187+0xd900] ;  /* 0x00d90000bb1c783b */ /* 0x000f280000000200 */
[----:B------:R-:W-:Y:S04]  /*f170*/  LDSM.16.M88.4 R76, [R2+0xc900] ;  /* 0x00c90000024c783b */ /* 0x000fe80000000200 */
[----:B------:R-:W-:Y:S04]  /*f180*/  LDSM.16.M88.4 R72, [R2+0xd100] ;  /* 0x00d100000248783b */ /* 0x000fe80000000200 */
[----:B------:R-:W-:Y:S04]  /*f190*/  LDSM.16.M88.4 R68, [R2+0xd900] ;  /* 0x00d900000244783b */ /* 0x000fe80000000200 */
[----:B------:R-:W-:Y:S01]  /*f1a0*/  @!PT LDS RZ, [RZ] ;  /* 0x00000000fffff984 */ /* 0x000fe20000000800 */
[----:B------:R-:W-:Y:S01]  /*f1b0*/  @!PT LDS RZ, [RZ] ;  /* 0x00000000fffff984 */ /* 0x000fe20000000800 */
[----:B------:R-:W-:Y:S01]  /*f1c0*/  @!PT LDS RZ, [RZ] ;  /* 0x00000000fffff984 */ /* 0x000fe20000000800 */
[----:B------:R3:W-:Y:S01]  /*f1d0*/  @P2 LDGSTS.E.BYPASS.LTC128B.128 [R132+0x6100], [R34.64], !P6 ;  /* 0x0610000022842fae */ /* 0x0007e2000f101d46 */
[C---:B-1--4-:R-:W-:Y:S03]  /*f1e0*/  HMMA.16816.F32.BF16 R20, R36.reuse, R16, RZ ;  /* 0x000000102414723c */ /* 0x052fe600000418ff */
[----:B------:R1:W-:Y:S04]  /*f1f0*/  @P2 LDGSTS.E.BYPASS.LTC128B.128 [R132+0x8100], [R34.64+0x80], !P5 ;  /* 0x0810008022842fae */ /* 0x0003e8000e901d46 */
[----:B------:R1:W-:Y:S01]  /*f200*/  @P2 LDGSTS.E.BYPASS.LTC128B.128 [R132+0xa100], [R34.64+0x100], !P4 ;  /* 0x0a10010022842fae */ /* 0x0003e2000e101d46 */
[C---:B------:R-:W-:Y:S03]  /*f210*/  HMMA.16816.F32.BF16 R16, R36.reuse, R18, RZ ;  /* 0x000000122410723c */ /* 0x040fe600000418ff */
[----:B------:R1:W-:Y:S04]  /*f220*/  @P2 LDGSTS.E.BYPASS.LTC128B.128 [R132+0x7100], [R32.64], !P6 ;  /* 0x0710000020842fae */ /* 0x0003e8000f101d46 */
[----:B------:R1:W-:Y:S01]  /*f230*/  @P2 LDGSTS.E.BYPASS.LTC128B.128 [R132+0x9100], [R32.64+0x80], !P5 ;  /* 0x0910008020842fae */ /* 0x0003e2000e901d46 */
[----:B--2---:R-:W-:Y:S03]  /*f240*/  HMMA.16816.F32.BF16 R64, R36, R60, RZ ;  /* 0x0000003c2440723c */ /* 0x004fe600000418ff */
[----:B------:R1:W-:Y:S04]  /*f250*/  @P2 LDGSTS.E.BYPASS.LTC128B.128 [R132+0xb100], [R32.64+0x100], !P4 ;  /* 0x0b10010020842fae */ /* 0x0003e8000e101d46 */
[----:B------:R-:W-:Y:S01]  /*f260*/  LDSM.16.M88.4 R24, [R185] ;  /* 0x00000000b918783b */ /* 0x000fe20000000200 */
[----:B---3--:R-:W-:Y:S03]  /*f270*/  HMMA.16816.F32.BF16 R20, R44, R8, R20 ;  /* 0x000000082c14723c */ /* 0x008fe60000041814 */
[----:B------:R-:W2:Y:S04]  /*f280*/  LDSM.16.M88.4 R12, [R85+0xc100] ;  /* 0x00c10000550c783b */ /* 0x000ea80000000200 */
[----:B------:R-:W-:Y:S01]  /*f290*/  LDSM.16.M88.4 R40, [R184] ;  /* 0x00000000b828783b */ /* 0x000fe20000000200 */
[----:B------:R-:W-:Y:S03]  /*f2a0*/  HMMA.16816.F32.BF16 R60, R36, R62, RZ ;  /* 0x0000003e243c723c */ /* 0x000fe600000418ff */
[----:B------:R-:W-:Y:S04]  /*f2b0*/  LDSM.16.M88.4 R80, [R85+0xc900] ;  /* 0x00c900005550783b */ /* 0x000fe80000000200 */
[----:B------:R-:W0:Y:S01]  /*f2c0*/  LDGDEPBAR ;  /* 0x00000000000079af */ /* 0x000e220000000000 */
[----:B------:R-:W-:Y:S03]  /*f2d0*/  HMMA.16816.F32.BF16 R16, R44, R10, R16 ;  /* 0x0000000a2c10723c */ /* 0x000fe60000041810 */
[----:B------:R-:W3:Y:S04]  /*f2e0*/  LDSM.16.M88.4 R8, [R0+0xc100] ;  /* 0x00c100000008783b */ /* 0x000ee80000000200 */
[----:B-1----:R-:W1:Y:S01]  /*f2f0*/  LDSM.16.M88.4 R32, [R85+0xd100] ;  /* 0x00d100005520783b */ /* 0x002e620000000200 */
[C---:B-----5:R-:W-:Y:S08]  /*f300*/  HMMA.16816.F32.BF16 R56, R36.reuse, R52, RZ ;  /* 0x000000342438723c */ /* 0x060ff000000418ff */
[C---:B------:R-:W-:Y:S08]  /*f310*/  HMMA.16816.F32.BF16 R52, R36.reuse, R54, RZ ;  /* 0x000000362434723c */ /* 0x040ff000000418ff */
[C---:B------:R-:W-:Y:S08]  /*f320*/  HMMA.16816.F32.BF16 R48, R36.reuse, R28, RZ ;  /* 0x0000001c2430723c */ /* 0x040ff000000418ff */
[----:B------:R-:W-:Y:S01]  /*f330*/  HMMA.16816.F32.BF16 R36, R36, R30, RZ ;  /* 0x0000001e2424723c */ /* 0x000fe200000418ff */
[----:B------:R-:W4:Y:S07]  /*f340*/  LDSM.16.M88.4 R28, [R85+0xd900] ;  /* 0x00d90000551c783b */ /* 0x000f2e0000000200 */
[----:B--2---:R-:W-:Y:S08]  /*f350*/  HMMA.16816.F32.BF16 R20, R24, R12, R20 ;  /* 0x0000000c1814723c */ /* 0x004ff00000041814 */
[C---:B------:R-:W-:Y:S08]  /*f360*/  HMMA.16816.F32.BF16 R64, R44.reuse, R76, R64 ;  /* 0x0000004c2c40723c */ /* 0x040ff00000041840 */
[----:B------:R-:W-:Y:S01]  /*f370*/  HMMA.16816.F32.BF16 R60, R44, R78, R60 ;  /* 0x0000004e2c3c723c */ /* 0x000fe2000004183c */
        /* <DEDUP_REMOVED lines=8> */
[----:B------:R-:W2:Y:S04]  /*f400*/  LDSM.16.M88.4 R36, [R187+0xe100] ;  /* 0x00e10000bb24783b */ /* 0x000ea80000000200 */
[----:B------:R-:W5:Y:S03]  /*f410*/  LDSM.16.M88.4 R68, [R0+0xd900] ;  /* 0x00d900000044783b */ /* 0x000f660000000200 */
[----:B---3--:R-:W-:Y:S08]  /*f420*/  HMMA.16816.F32.BF16 R20, R40, R8, R20 ;  /* 0x000000082814723c */ /* 0x008ff00000041814 */
[C---:B------:R-:W-:Y:S08]  /*f430*/  HMMA.16816.F32.BF16 R64, R24.reuse, R80, R64 ;  /* 0x000000501840723c */ /* 0x040ff00000041840 */
[----:B------:R-:W-:Y:S01]  /*f440*/  HMMA.16816.F32.BF16 R60, R24, R82, R60 ;  /* 0x00000052183c723c */ /* 0x000fe2000004183c */
[----:B------:R-:W-:Y:S07]  /*f450*/  LDSM.16.M88.4 R80, [R5+0x4000] ;  /* 0x004000000550783b */ /* 0x000fee0000000200 */
[----:B------:R-:W-:Y:S01]  /*f460*/  HMMA.16816.F32.BF16 R16, R40, R10, R16 ;  /* 0x0000000a2810723c */ /* 0x000fe20000041810 */
[----:B------:R-:W3:Y:S07]  /*f470*/  LDSM.16.M88.4 R8, [R2+0xe100] ;  /* 0x00e100000208783b */ /* 0x000eee0000000200 */
[C---:B-1----:R-:W-:Y:S08]  /*f480*/  HMMA.16816.F32.BF16 R56, R24.reuse, R32, R56 ;  /* 0x000000201838723c */ /* 0x042ff00000041838 */
[C---:B------:R-:W-:Y:S01]  /*f490*/  HMMA.16816.F32.BF16 R52, R24.reuse, R34, R52 ;  /* 0x000000221834723c */ /* 0x040fe20000041834 */
[----:B------:R-:W1:Y:S07]  /*f4a0*/  LDSM.16.M88.4 R32, [R187+0xe900] ;  /* 0x00e90000bb20783b */ /* 0x000e6e0000000200 */
[C---:B----4-:R-:W-:Y:S08]  /*f4b0*/  HMMA.16816.F32.BF16 R48, R24.reuse, R28, R48 ;  /* 0x0000001c1830723c */ /* 0x050ff00000041830 */
[----:B------:R-:W-:Y:S01]  /*f4c0*/  HMMA.16816.F32.BF16 R44, R24, R30, R44 ;  /* 0x0000001e182c723c */ /* 0x000fe2000004182c */
[----:B------:R-:W4:Y:S04]  /*f4d0*/  LDSM.16.M88.4 R28, [R187+0xf100] ;  /* 0x00f10000bb1c783b */ /* 0x000f280000000200 */
[----:B------:R-:W1:Y:S03]  /*f4e0*/  LDSM.16.M88.4 R24, [R187+0xf900] ;  /* 0x00f90000bb18783b */ /* 0x000e660000000200 */
        /* <DEDUP_REMOVED lines=9> */
[C---:B-----5:R-:W-:Y:S08]  /*f580*/  HMMA.16816.F32.BF16 R48, R40.reuse, R68, R48 ;  /* 0x000000442830723c */ /* 0x060ff00000041830 */
[----:B------:R-:W-:Y:S01]  /*f590*/  HMMA.16816.F32.BF16 R44, R40, R70, R44 ;  /* 0x00000046282c723c */ /* 0x000fe2000004182c */
[----:B------:R-:W2:Y:S04]  /*f5a0*/  LDSM.16.M88.4 R40, [R185+0x4000] ;  /* 0x00400000b928783b */ /* 0x000ea80000000200 */
[----:B------:R-:W5:Y:S03]  /*f5b0*/  LDSM.16.M88.4 R68, [R2+0xf900] ;  /* 0x00f900000244783b */ /* 0x000f660000000200 */
[----:B---3--:R-:W-:Y:S08]  /*f5c0*/  HMMA.16816.F32.BF16 R20, R80, R8, R20 ;  /* 0x000000085014723c */ /* 0x008ff00000041814 */
[C---:B-1----:R-:W-:Y:S08]  /*f5d0*/  HMMA.16816.F32.BF16 R64, R12.reuse, R32, R64 ;  /* 0x000000200c40723c */ /* 0x042ff00000041840 */
[----:B------:R-:W-:Y:S01]  /*f5e0*/  HMMA.16816.F32.BF16 R60, R12, R34, R60 ;  /* 0x000000220c3c723c */ /* 0x000fe2000004183c */
[----:B------:R-:W-:Y:S07]  /*f5f0*/  LDSM.16.M88.4 R32, [R85+0xe900] ;  /* 0x00e900005520783b */ /* 0x000fee0000000200 */
[----:B------:R-:W-:Y:S01]  /*f600*/  HMMA.16816.F32.BF16 R16, R80, R10, R16 ;  /* 0x0000000a5010723c */ /* 0x000fe20000041810 */
[----:B------:R-:W-:Y:S07]  /*f610*/  LDSM.16.M88.4 R8, [R0+0xe100] ;  /* 0x00e100000008783b */ /* 0x000fee0000000200 */
[C---:B----4-:R-:W-:Y:S08]  /*f620*/  HMMA.16816.F32.BF16 R56, R12.reuse, R28, R56 ;  /* 0x0000001c0c38723c */ /* 0x050ff00000041838 */
[C---:B------:R-:W-:Y:S01]  /*f630*/  HMMA.16816.F32.BF16 R52, R12.reuse, R30, R52 ;  /* 0x0000001e0c34723c */ /* 0x040fe20000041834 */
[----:B------:R-:W-:Y:S07]  /*f640*/  LDSM.16.M88.4 R28, [R85+0xf100] ;  /* 0x00f10000551c783b */ /* 0x000fee0000000200 */
[C---:B------:R-:W-:Y:S08]  /*f650*/  HMMA.16816.F32.BF16 R48, R12.reuse, R24, R48 ;  /* 0x000000180c30723c */ /* 0x040ff00000041830 */
[----:B------:R-:W-:Y:S01]  /*f660*/  HMMA.16816.F32.BF16 R44, R12, R26, R44 ;  /* 0x0000001a0c2c723c */ /* 0x000fe2000004182c */
[----:B------:R-:W1:Y:S04]  /*f670*/  LDSM.16.M88.4 R12, [R184+0x4000] ;  /* 0x00400000b80c783b */ /* 0x000e680000000200 */
[----:B------:R-:W3:Y:S03]  /*f680*/  LDSM.16.M88.4 R24, [R85+0xf900] ;  /* 0x00f900005518783b */ /* 0x000ee60000000200 */
[----:B--2---:R-:W-:Y:S08]  /*f690*/  HMMA.16816.F32.BF16 R20, R40, R36, R20 ;  /* 0x000000242814723c */ /* 0x004ff00000041814 */
[C---:B------:R-:W-:Y:S08]  /*f6a0*/  HMMA.16816.F32.BF16 R64, R80.reuse, R76, R64 ;  /* 0x0000004c5040723c */ /* 0x040ff00000041840 */
[----:B------:R-:W-:Y:S08]  /*f6b0*/  HMMA.16816.F32.BF16 R60, R80, R78, R60 ;  /* 0x0000004e503c723c */ /* 0x000ff0000004183c */
[----:B------:R-:W-:Y:S01]  /*f6c0*/  HMMA.16816.F32.BF16 R76, R40, R38, R16 ;  /* 0x00000026284c723c */ /* 0x000fe20000041810 */
[----:B------:R-:W-:Y:S04]  /*f6d0*/  LDSM.16.M88.4 R36, [R189+0x8000] ;  /* 0x00800000bd24783b */ /* 0x000fe80000000200 */
[----:B------:R-:W2:Y:S03]  /*f6e0*/  LDSM.16.M88.4 R16, [R187+0x10100] ;  /* 0x01010000bb10783b */ /* 0x000ea60000000200 */
[C---:B------:R-:W-:Y:S08]  /*f6f0*/  HMMA.16816.F32.BF16 R56, R80.reuse, R72, R56 ;  /* 0x000000485038723c */ /* 0x040ff00000041838 */
[C---:B------:R-:W-:Y:S01]  /*f700*/  HMMA.16816.F32.BF16 R52, R80.reuse, R74, R52 ;  /* 0x0000004a5034723c */ /* 0x040fe20000041834 */
[----:B------:R-:W4:Y:S07]  /*f710*/  LDSM.16.M88.4 R72, [R0+0xe900] ;  /* 0x00e900000048783b */ /* 0x000f2e0000000200 */
[C---:B-----5:R-:W-:Y:S08]  /*f720*/  HMMA.16816.F32.BF16 R48, R80.reuse, R68, R48 ;  /* 0x000000445030723c */ /* 0x060ff00000041830 */
[----:B------:R-:W-:Y:S01]  /*f730*/  HMMA.16816.F32.BF16 R44, R80, R70, R44 ;  /* 0x00000046502c723c */ /* 0x000fe2000004182c */
[----:B------:R-:W5:Y:S07]  /*f740*/  LDSM.16.M88.4 R68, [R0+0xf100] ;  /* 0x00f100000044783b */ /* 0x000f6e0000000200 */
[----:B-1----:R-:W-:Y:S08]  /*f750*/  HMMA.16816.F32.BF16 R20, R12, R8, R20 ;  /* 0x000000080c14723c */ /* 0x002ff00000041814 */
        /* <DEDUP_REMOVED lines=8> */
[C---:B---3--:R-:W-:Y:S08]  /*f7e0*/  HMMA.16816.F32.BF16 R48, R40.reuse, R24, R48 ;  /* 0x000000182830723c */ /* 0x048ff00000041830 */
[----:B------:R-:W-:Y:S01]  /*f7f0*/  HMMA.16816.F32.BF16 R44, R40, R26, R44 ;  /* 0x0000001a282c723c */ /* 0x000fe2000004182c */
[----:B------:R-:W1:Y:S04]  /*f800*/  LDSM.16.M88.4 R24, [R2+0x10100] ;  /* 0x010100000218783b */ /* 0x000e680000000200 */
[----:B------:R-:W-:Y:S03]  /*f810*/  LDSM.16.M88.4 R40, [R185+0x8000] ;  /* 0x00800000b928783b */ /* 0x000fe60000000200 */
[----:B--2---:R-:W-:Y:S08]  /*f820*/  HMMA.16816.F32.BF16 R20, R36, R16, R20 ;  /* 0x000000102414723c */ /* 0x004ff00000041814 */
[C---:B----4-:R-:W-:Y:S08]  /*f830*/  HMMA.16816.F32.BF16 R64, R12.reuse, R72, R64 ;  /* 0x000000480c40723c */ /* 0x050ff00000041840 */
[----:B------:R-:W-:Y:S01]  /*f840*/  HMMA.16816.F32.BF16 R60, R12, R74, R60 ;  /* 0x0000004a0c3c723c */ /* 0x000fe2000004183c */
[----:B------:R-:W-:Y:S07]  /*f850*/  LDSM.16.M88.4 R72, [R187+0x11100] ;  /* 0x01110000bb48783b */ /* 0x000fee0000000200 */
[----:B------:R-:W-:Y:S01]  /*f860*/  HMMA.16816.F32.BF16 R76, R36, R18, R76 ;  /* 0x00000012244c723c */ /* 0x000fe2000004184c */
[----:B------:R-:W-:Y:S07]  /*f870*/  LDSM.16.M88.4 R16, [R2+0x10900] ;  /* 0x010900000210783b */ /* 0x000fee0000000200 */
[C---:B-----5:R-:W-:Y:S08]  /*f880*/  HMMA.16816.F32.BF16 R56, R12.reuse, R68, R56 ;  /* 0x000000440c38723c */ /* 0x060ff00000041838 */
[----:B------:R-:W-:Y:S01]  /*f890*/  HMMA.16816.F32.BF16 R68, R12, R70, R52 ;  /* 0x000000460c44723c */ /* 0x000fe20000041834 */
[----:B------:R-:W2:Y:S07]  /*f8a0*/  LDSM.16.M88.4 R52, [R85+0x10100] ;  /* 0x010100005534783b */ /* 0x000eae0000000200 */
[----:B-1----:R-:W-:Y:S08]  /*f8b0*/  HMMA.16816.F32.BF16 R20, R32, R24, R20 ;  /* 0x000000182014723c */ /* 0x002ff00000041814 */
[C---:B------:R-:W-:Y:S08]  /*f8c0*/  HMMA.16816.F32.BF16 R64, R36.reuse, R8, R64 ;  /* 0x000000082440723c */ /* 0x040ff00000041840 */
[----:B------:R-:W-:Y:S01]  /*f8d0*/  HMMA.16816.F32.BF16 R60, R36, R10, R60 ;  /* 0x0000000a243c723c */ /* 0x000fe2000004183c */
[----:B------:R-:W-:Y:S07]  /*f8e0*/  LDSM.16.M88.4 R8, [R85+0x10900] ;  /* 0x010900005508783b */ /* 0x000fee0000000200 */
[----:B------:R-:W-:Y:S01]  /*f8f0*/  HMMA.16816.F32.BF16 R76, R32, R26, R76 ;  /* 0x0000001a204c723c */ /* 0x000fe2000004184c */
[----:B------:R-:W-:Y:S07]  /*f900*/  LDSM.16.M88.4 R24, [R187+0x11900] ;  /* 0x01190000bb18783b */ /* 0x000fee0000000200 */
[C---:B------:R-:W-:Y:S08]  /*f910*/  HMMA.16816.F32.BF16 R48, R12.reuse, R28, R48 ;  /* 0x0000001c0c30723c */ /* 0x040ff00000041830 */
[----:B------:R-:W-:Y:S01]  /*f920*/  HMMA.16816.F32.BF16 R44, R12, R30, R44 ;  /* 0x0000001e0c2c723c */ /* 0x000fe2000004182c */
[----:B------:R-:W-:Y:S04]  /*f930*/  LDSM.16.M88.4 R12, [R184+0x8000] ;  /* 0x00800000b80c783b */ /* 0x000fe80000000200 */
[----:B------:R-:W1:Y:S03]  /*f940*/  LDSM.16.M88.4 R28, [R0+0x10100] ;  /* 0x01010000001c783b */ /* 0x000e660000000200 */
[----:B--2---:R-:W-:Y:S08]  /*f950*/  HMMA.16816.F32.BF16 R20, R40, R52, R20 ;  /* 0x000000342814723c */ /* 0x004ff00000041814 */
[C---:B------:R-:W-:Y:S08]  /*f960*/  HMMA.16816.F32.BF16 R64, R32.reuse, R16, R64 ;  /* 0x000000102040723c */ /* 0x040ff00000041840 */
[----:B------:R-:W-:Y:S01]  /*f970*/  HMMA.16816.F32.BF16 R60, R32, R18, R60 ;  /* 0x00000012203c723c */ /* 0x000fe2000004183c */
[----:B------:R-:W2:Y:S07]  /*f980*/  LDSM.16.M88.4 R16, [R2+0x11100] ;  /* 0x011100000210783b */ /* 0x000eae0000000200 */
[----:B------:R-:W-:Y:S01]  /*f990*/  HMMA.16816.F32.BF16 R76, R40, R54, R76 ;  /* 0x00000036284c723c */ /* 0x000fe2000004184c */
[----:B------:R-:W-:Y:S07]  /*f9a0*/  LDSM.16.M88.4 R52, [R0+0x10900] ;  /* 0x010900000034783b */ /* 0x000fee0000000200 */
[----:B------:R-:W-:Y:S08]  /*f9b0*/  HMMA.16816.F32.BF16 R56, R36, R72, R56 ;  /* 0x000000482438723c */ /* 0x000ff00000041838 */
[----:B-1----:R-:W-:Y:S08]  /*f9c0*/  HMMA.16816.F32.BF16 R20, R12, R28, R20 ;  /* 0x0000001c0c14723c */ /* 0x002ff00000041814 */
[C---:B------:R-:W-:Y:S08]  /*f9d0*/  HMMA.16816.F32.BF16 R64, R40.reuse, R8, R64 ;  /* 0x000000082840723c */ /* 0x040ff00000041840 */
[----:B------:R-:W-:Y:S01]  /*f9e0*/  HMMA.16816.F32.BF16 R60, R40, R10, R60 ;  /* 0x0000000a283c723c */ /* 0x000fe2000004183c */
[----:B------:R-:W1:Y:S07]  /*f9f0*/  LDSM.16.M88.4 R8, [R85+0x11100] ;  /* 0x011100005508783b */ /* 0x000e6e0000000200 */
[----:B------:R-:W-:Y:S01]  /*fa00*/  HMMA.16816.F32.BF16 R76, R12, R30, R76 ;  /* 0x0000001e0c4c723c */ /* 0x000fe2000004184c */
[----:B------:R3:W4:Y:S01]  /*fa10*/  LDSM.16.M88.4 R28, [R2+0x11900] ;  /* 0x01190000021c783b */ /* 0x0007220000000200 */
[----:B------:R-:W-:-:S02]  /*fa20*/  FMUL.FTZ R21, R21, c[0x0][0x320] ;  /* 0x0000c80015157a20 */ /* 0x000fc40000410000 */
[----:B------:R-:W-:Y:S02]  /*fa30*/  FMUL.FTZ R22, R22, c[0x0][0x320] ;  /* 0x0000c80016167a20 */ /* 0x000fe40000410000 */
[----:B------:R-:W-:Y:S02]  /*fa40*/  FMUL.FTZ R5, R20, c[0x0][0x320] ;  /* 0x0000c80014057a20 */ /* 0x000fe40000410000 */
[----:B------:R-:W-:Y:S04]  /*fa50*/  HMMA.16816.F32.BF16 R68, R36, R74, R68 ;  /* 0x0000004a2444723c */ /* 0x000fe80000041844 */
[----:B------:R-:W5:Y:S04]  /*fa60*/  MUFU.TANH R5, R5 ;  /* 0x0000000500057308 */ /* 0x000f680000002400 */
[----:B--2---:R-:W-:Y:S08]  /*fa70*/  HMMA.16816.F32.BF16 R56, R32, R16, R56 ;  /* 0x000000102038723c */ /* 0x004ff00000041838 */
[----:B------:R-:W-:Y:S01]  /*fa80*/  HMMA.16816.F32.BF16 R48, R36, R24, R48 ;  /* 0x000000182430723c */ /* 0x000fe20000041830 */
[----:B------:R-:W2:Y:S01]  /*fa90*/  MUFU.TANH R25, R21 ;  /* 0x0000001500197308 */ /* 0x000ea20000002400 */
[----:B---3--:R-:W-:-:S06]  /*faa0*/  FMUL.FTZ R2, R78, c[0x0][0x320] ;  /* 0x0000c8004e027a20 */ /* 0x008fcc0000410000 */
[----:B------:R-:W-:Y:S01]  /*fab0*/  HMMA.16816.F32.BF16 R44, R36, R26, R44 ;  /* 0x0000001a242c723c */ /* 0x000fe2000004182c */
[----:B------:R3:W-:Y:S06]  /*fac0*/  MUFU.TANH R24, R22 ;  /* 0x0000001600187308 */ /* 0x0007ec0000002400 */
[----:B------:R-:W-:Y:S01]  /*fad0*/  FMUL.FTZ R37, R23, c[0x0][0x320] ;  /* 0x0000c80017257a20 */ /* 0x000fe20000410000 */
[----:B------:R-:W-:Y:S01]  /*fae0*/  HMMA.16816.F32.BF16 R68, R32, R18, R68 ;  /* 0x000000122044723c */ /* 0x000fe20000041844 */
[----:B------:R-:W2:Y:S01]  /*faf0*/  LDSM.16.M88.4 R16, [R0+0x11100] ;  /* 0x011100000010783b */ /* 0x000ea20000000200 */
[----:B------:R-:W-:Y:S01]  /*fb00*/  FMUL.FTZ R26, R76, c[0x0][0x320] ;  /* 0x0000c8004c1a7a20 */ /* 0x000fe20000410000 */
[----:B------:R-:W-:Y:S01]  /*fb10*/  MUFU.TANH R2, R2 ;  /* 0x0000000200027308 */ /* 0x000fe20000002400 */
[----:B------:R-:W-:-:S02]  /*fb20*/  FMUL.FTZ R27, R77, c[0x0][0x320] ;  /* 0x0000c8004d1b7a20 */ /* 0x000fc40000410000 */
[----:B------:R-:W-:Y:S02]  /*fb30*/  FMUL.FTZ R36, R79, c[0x0][0x320] ;  /* 0x0000c8004f247a20 */ /* 0x000fe40000410000 */
[----:B-1----:R-:W-:Y:S01]  /*fb40*/  HMMA.16816.F32.BF16 R56, R40, R8, R56 ;  /* 0x000000082838723c */ /* 0x002fe20000041838 */
[----:B---3--:R-:W1:Y:S02]  /*fb50*/  LDSM.16.M88.4 R20, [R85+0x11900] ;  /* 0x011900005514783b */ /* 0x008e640000000200 */
[----:B------:R-:W3:Y:S04]  /*fb60*/  MUFU.TANH R26, R26 ;  /* 0x0000001a001a7308 */ /* 0x000ee80000002400 */
[----:B------:R-:W-:Y:S01]  /*fb70*/  LOP3.LUT R8, R6, 0xfffffffc, RZ, 0xc0, !PT ;  /* 0xfffffffc06087812 */ /* 0x000fe200078ec0ff */
[----:B----4-:R-:W-:Y:S01]  /*fb80*/  HMMA.16816.F32.BF16 R48, R32, R28, R48 ;  /* 0x0000001c2030723c */ /* 0x010fe20000041830 */
[----:B------:R-:W-:-:S02]  /*fb90*/  IMAD.IADD R6, R89, 0x1, -R84 ;  /* 0x0000000159067824 */ /* 0x000fc400078e0a54 */
[----:B------:R-:W4:Y:S01]  /*fba0*/  MUFU.TANH R27, R27 ;  /* 0x0000001b001b7308 */ /* 0x000f220000002400 */
[----:B------:R-:W-:-:S04]  /*fbb0*/  IMAD.IADD R89, R89, 0x1, -R8 ;  /* 0x0000000159597824 */ /* 0x000fc800078e0a08 */
[----:B------:R-:W-:Y:S01]  /*fbc0*/  HMMA.16816.F32.BF16 R44, R32, R30, R44 ;  /* 0x0000001e202c723c */ /* 0x000fe2000004182c */
[----:B------:R-:W-:Y:S02]  /*fbd0*/  LEA.HI R38, R89, R89, RZ, 0x1 ;  /* 0x0000005959267211 */ /* 0x000fe400078f08ff */
[----:B------:R-:W-:Y:S02]  /*fbe0*/  MUFU.TANH R37, R37 ;  /* 0x0000002500257308 */ /* 0x000fe40000002400 */
[----:B------:R-:W-:Y:S02]  /*fbf0*/  LOP3.LUT R38, R38, 0x1ffffffe, RZ, 0xc0, !PT ;  /* 0x1ffffffe26267812 */ /* 0x000fe400078ec0ff */
[----:B------:R-:W-:Y:S01]  /*fc00*/  SHF.R.S32.HI R35, RZ, 0x1f, R86 ;  /* 0x0000001fff237819 */ /* 0x000fe20000011456 */
[----:B------:R-:W-:Y:S01]  /*fc10*/  HMMA.16816.F32.BF16 R68, R40, R10, R68 ;  /* 0x0000000a2844723c */ /* 0x000fe20000041844 */
[----:B------:R-:W-:Y:S01]  /*fc20*/  SHF.R.S32.HI R33, RZ, 0x1f, R6 ;  /* 0x0000001fff217819 */ /* 0x000fe20000011406 */
[----:B------:R-:W3:Y:S01]  /*fc30*/  LDSM.16.M88.4 R8, [R0+0x11900] ;  /* 0x011900000008783b */ /* 0x000ee20000000200 */
[----:B------:R-:W-:Y:S01]  /*fc40*/  LEA.HI R35, R35, R86, RZ, 0x3 ;  /* 0x0000005623237211 */ /* 0x000fe200078f18ff */
[----:B------:R-:W-:Y:S01]  /*fc50*/  IMAD.IADD R89, R89, 0x1, -R38 ;  /* 0x0000000159597824 */ /* 0x000fe200078e0a26 */
[----:B------:R-:W-:Y:S01]  /*fc60*/  LEA.HI R33, R33, R6, RZ, 0x2 ;  /* 0x0000000621217211 */ /* 0x000fe200078f10ff */
[----:B------:R-:W-:Y:S01]  /*fc70*/  MUFU.TANH R36, R36 ;  /* 0x0000002400247308 */ /* 0x000fe20000002400 */
[----:B------:R-:W-:Y:S01]  /*fc80*/  LOP3.LUT R35, R35, 0xffffff8, RZ, 0xc0, !PT ;  /* 0x0ffffff823237812 */ /* 0x000fe200078ec0ff */
[----:B------:R-:W-:Y:S01]  /*fc90*/  HMMA.16816.F32.BF16 R64, R12, R52, R64 ;  /* 0x000000340c40723c */ /* 0x000fe20000041840 */
[----:B------:R-:W-:Y:S01]  /*fca0*/  LEA.HI.SX32 R34, R33, R92, 0x1e ;  /* 0x0000005c21227211 */ /* 0x000fe200078ff2ff */
[----:B------:R-:W-:-:S04]  /*fcb0*/  DEPBAR.LE SB0, 0x2 ;  /* 0x000080800000791a */ /* 0x000fc80000000000 */
[----:B------:R-:W-:Y:S01]  /*fcc0*/  IMAD.IADD R35, R86, 0x1, -R35 ;  /* 0x0000000156237824 */ /* 0x000fe200078e0a23 */
[----:B------:R-:W-:Y:S01]  /*fcd0*/  LOP3.LUT R33, R33, 0x7ffffffc, RZ, 0xc0, !PT ;  /* 0x7ffffffc21217812 */ /* 0x000fe200078ec0ff */
[----:B--2---:R-:W-:Y:S01]  /*fce0*/  HMMA.16816.F32.BF16 R56, R12, R16, R56 ;  /* 0x000000100c38723c */ /* 0x004fe20000041838 */
[----:B------:R-:W-:Y:S01]  /*fcf0*/  BAR.SYNC.DEFER_BLOCKING 0x0 ;  /* 0x0000000000007b1d */ /* 0x000fe20000010000 */
[----:B------:R-:W-:Y:S02]  /*fd00*/  IMAD R34, R35, 0x10, R34 ;  /* 0x0000001023227824 */ /* 0x000fe400078e0222 */
[----:B------:R-:W-:Y:S02]  /*fd10*/  IMAD.IADD R222, R6, 0x1, -R33 ;  /* 0x0000000106de7824 */ /* 0x000fe400078e0a21 */
[----:B------:R-:W-:Y:S02]  /*fd20*/  IMAD R220, R89, 0x8, R34 ;  /* 0x0000000859dc7824 */ /* 0x000fe400078e0222 */
[----:B-1----:R-:W-:Y:S01]  /*fd30*/  HMMA.16816.F32.BF16 R48, R40, R20, R48 ;  /* 0x000000142830723c */ /* 0x002fe20000041830 */
[----:B------:R-:W-:-:S02]  /*fd40*/  IMAD.SHL.U32 R222, R222, 0x2, RZ ;  /* 0x00000002dede7824 */ /* 0x000fc400078e00ff */
[----:B------:R-:W-:-:S04]  /*fd50*/  @P3 IMAD.HI.U32 R17, R220, c[0x0][0x2c8], RZ ;  /* 0x0000b200dc113a27 */ /* 0x000fc800078e00ff */
[----:B------:R-:W-:Y:S01]  /*fd60*/  IMAD.MOV.U32 R20, RZ, RZ, R220 ;  /* 0x000000ffff147224 */ /* 0x000fe200078e00dc */
[----:B------:R-:W-:Y:S01]  /*fd70*/  @P3 SHF.R.U32.HI R20, RZ, c[0x0][0x2cc], R17 ;  /* 0x0000b300ff143a19 */ /* 0x000fe20000011611 */
[----:B------:R-:W-:Y:S01]  /*fd80*/  HMMA.16816.F32.BF16 R68, R12, R18, R68 ;  /* 0x000000120c44723c */ /* 0x000fe20000041844 */
[----:B------:R-:W-:Y:S02]  /*fd90*/  FMUL.FTZ R28, R64, c[0x0][0x320] ;  /* 0x0000c800401c7a20 */ /* 0x000fe40000410000 */
[----:B------:R-:W-:Y:S01]  /*fda0*/  FMUL.FTZ R29, R65, c[0x0][0x320] ;  /* 0x0000c800411d7a20 */ /* 0x000fe20000410000 */
[----:B------:R-:W1:Y:S01]  /*fdb0*/  SHFL.IDX PT, R18, R20, RZ, 0x1c1f ;  /* 0x001c1fff14127589 */ /* 0x000e6200000e0000 */
[----:B------:R-:W-:Y:S02]  /*fdc0*/  FMUL.FTZ R16, R66, c[0x0][0x320] ;  /* 0x0000c80042107a20 */ /* 0x000fe40000410000 */
[----:B------:R-:W2:Y:S01]  /*fdd0*/  MUFU.TANH R28, R28 ;  /* 0x0000001c001c7308 */ /* 0x000ea20000002400 */
[----:B------:R-:W-:Y:S01]  /*fde0*/  HMMA.16816.F32.BF16 R44, R40, R22, R44 ;  /* 0x00000016282c723c */ /* 0x000fe2000004182c */
[----:B------:R-:W1:Y:S01]  /*fdf0*/  SHFL.IDX PT, R19, R20, 0x1, 0x1c1f ;  /* 0x003c1f0014137f89 */ /* 0x000e6200000e0000 */
[----:B------:R-:W-:-:S02]  /*fe00*/  FMUL.FTZ R56, R56, c[0x0][0x320] ;  /* 0x0000c80038387a20 */ /* 0x000fc40000410000 */
[----:B------:R-:W-:Y:S01]  /*fe10*/  FMUL.FTZ R57, R57, c[0x0][0x320] ;  /* 0x0000c80039397a20 */ /* 0x000fe20000410000 */
[----:B------:R-:W-:Y:S01]  /*fe20*/  LDSM.16.MT88.4 R124, [R135+0x100] ;  /* 0x00010000877c783b */ /* 0x000fe20000004200 */
[----:B------:R-:W-:Y:S01]  /*fe30*/  FMUL.FTZ R17, R67, c[0x0][0x320] ;  /* 0x0000c80043117a20 */ /* 0x000fe20000410000 */
[----:B------:R-:W1:Y:S01]  /*fe40*/  MUFU.TANH R29, R29 ;  /* 0x0000001d001d7308 */ /* 0x000e620000002400 */
[C---:B------:R-:W-:Y:S01]  /*fe50*/  HMMA.16816.F32.BF16 R60, R12.reuse, R54, R60 ;  /* 0x000000360c3c723c */ /* 0x040fe2000004183c */
[----:B------:R-:W-:Y:S01]  /*fe60*/  IMAD.MOV.U32 R22, RZ, RZ, -0x40 ;  /* 0xffffffc0ff167424 */ /* 0x000fe200078e00ff */
[----:B------:R-:W-:Y:S01]  /*fe70*/  LDSM.16.MT88.4 R64, [R165+0x2100] ;  /* 0x00210000a540783b */ /* 0x000fe20000004200 */
[----:B------:R-:W-:Y:S02]  /*fe80*/  FMUL.FTZ R58, R58, c[0x0][0x320] ;  /* 0x0000c8003a3a7a20 */ /* 0x000fe40000410000 */
[C---:B------:R-:W-:Y:S01]  /*fe90*/  IMAD R22, R7.reuse, R22, 0x1 ;  /* 0x0000000107167424 */ /* 0x040fe200078e0216 */
[----:B------:R-:W-:Y:S01]  /*fea0*/  LDSM.16.MT88.4 R116, [R173+0x100] ;  /* 0x00010000ad74783b */ /* 0x000fe20000004200 */
[----:B------:R-:W-:Y:S01]  /*feb0*/  IMAD R7, R7, -0x40, R215 ;  /* 0xffffffc007077824 */ /* 0x000fe200078e02d7 */
[----:B---3--:R-:W-:Y:S01]  /*fec0*/  HMMA.16816.F32.BF16 R48, R12, R8, R48 ;  /* 0x000000080c30723c */ /* 0x008fe20000041830 */
[----:B------:R-:W-:Y:S01]  /*fed0*/  MUFU.TANH R224, R56 ;  /* 0x0000003800e07308 */ /* 0x000fe20000002400 */
[----:B------:R-:W-:Y:S01]  /*fee0*/  FMUL.FTZ R68, R68, c[0x0][0x320] ;  /* 0x0000c80044447a20 */ /* 0x000fe20000410000 */
[----:B------:R-:W-:Y:S01]  /*fef0*/  LDSM.16.MT88.4 R108, [R134+0x100] ;  /* 0x00010000866c783b */ /* 0x000fe20000004200 */
[----:B------:R-:W-:-:S02]  /*ff00*/  IMAD.IADD R7, R7, 0x1, -R222 ;  /* 0x0000000107077824 */ /* 0x000fc400078e0ade */
[----:B------:R-:W-:Y:S01]  /*ff10*/  FMUL.FTZ R69, R69, c[0x0][0x320] ;  /* 0x0000c80045457a20 */ /* 0x000fe20000410000 */
[----:B------:R-:W-:Y:S01]  /*ff20*/  IADD3 R9, -R222, R22, R215 ;  /* 0x00000016de097210 */ /* 0x000fe20007ffe1d7 */
[----:B------:R-:W-:Y:S01]  /*ff30*/  HMMA.16816.F32.BF16 R44, R12, R10, R44 ;  /* 0x0000000a0c2c723c */ /* 0x000fe2000004182c */
[----:B------:R-:W-:Y:S01]  /*ff40*/  MUFU.TANH R168, R57 ;  /* 0x0000003900a87308 */ /* 0x000fe20000002400 */
[----:B------:R-:W-:Y:S01]  /*ff50*/  FMUL.FTZ R59, R59, c[0x0][0x320] ;  /* 0x0000c8003b3b7a20 */ /* 0x000fe20000410000 */
[----:B------:R-:W-:Y:S01]  /*ff60*/  LDSM.16.MT88.4 R100, [R4+0x100] ;  /* 0x000100000464783b */ /* 0x000fe20000004200 */
[----:B------:R-:W-:Y:S02]  /*ff70*/  IMAD.IADD R6, R9, 0x1, -R218 ;  /* 0x0000000109067824 */ /* 0x000fe400078e0ada */
[----:B------:R-:W-:Y:S01]  /*ff80*/  FMUL.FTZ R70, R70, c[0x0][0x320] ;  /* 0x0000c80046467a20 */ /* 0x000fe20000410000 */
[----:B------:R-:W-:Y:S01]  /*ff90*/  LDSM.16.MT88.4 R40, [R135+0x2100] ;  /* 0x002100008728783b */ /* 0x000fe20000004200 */
[----:B-1----:R-:W-:Y:S01]  /*ffa0*/  IMAD.IADD R8, R6, 0x1, R18 ;  /* 0x0000000106087824 */ /* 0x002fe200078e0212 */
[----:B------:R-:W-:Y:S01]  /*ffb0*/  MUFU.TANH R170, R68 ;  /* 0x0000004400aa7308 */ /* 0x000fe20000002400 */
[----:B------:R-:W-:Y:S01]  /*ffc0*/  FMUL.FTZ R31, R60, c[0x0][0x320] ;  /* 0x0000c8003c1f7a20 */ /* 0x000fe20000410000 */
[----:B------:R-:W-:Y:S01]  /*ffd0*/  LDSM.16.MT88.4 R72, [R135+0x4100] ;  /* 0x004100008748783b */ /* 0x000fe20000004200 */
[----:B------:R-:W-:Y:S01]  /*ffe0*/  FMUL.FTZ R32, R61, c[0x0][0x320] ;  /* 0x0000c8003d207a20 */ /* 0x000fe20000410000 */
[----:B------:R-:W-:Y:S01]  /*fff0*/  IMNMX R8, R7, R8, PT ;  /* 0x0000000807087217 */ /* 0x000fe20003800200 */
[----:B------:R-:W-:Y:S01]  /*10000*/  IMAD.IADD R6, R6, 0x1, R19 ;  /* 0x0000000106067824 */ /* 0x000fe200078e0213 */
[----:B------:R-:W-:Y:S01]  /*10010*/  LDSM.16.MT88.4 R80, [R173+0x4100] ;  /* 0x00410000ad50783b */ /* 0x000fe20000004200 */
[----:B------:R-:W-:Y:S01]  /*10020*/  FMUL.FTZ R48, R48, c[0x0][0x320] ;  /* 0x0000c80030307a20 */ /* 0x000fe20000410000 */
[C---:B------:R-:W-:Y:S01]  /*10030*/  ISETP.GT.AND P0, PT, R8.reuse, RZ, PT ;  /* 0x000000ff0800720c */ /* 0x040fe20003f04270 */
[----:B------:R-:W1:Y:S01]  /*10040*/  MUFU.TANH R31, R31 ;  /* 0x0000001f001f7308 */ /* 0x000e620000002400 */
[----:B------:R-:W-:Y:S01]  /*10050*/  ISETP.GT.AND P1, PT, R8, 0x1, PT ;  /* 0x000000010800780c */ /* 0x000fe20003f24270 */
[----:B------:R-:W-:Y:S01]  /*10060*/  FMUL.FTZ R49, R49, c[0x0][0x320] ;  /* 0x0000c80031317a20 */ /* 0x000fe20000410000 */
[----:B-----5:R-:W-:Y:S01]  /*10070*/  FSEL R5, R5, -INF , P0 ;  /* 0xff80000005057808 */ /* 0x020fe20000000000 */
[----:B------:R-:W-:Y:S01]  /*10080*/  FMUL.FTZ R30, R62, c[0x0][0x320] ;  /* 0x0000c8003e1e7a20 */ /* 0x000fe20000410000 */
[----:B------:R-:W-:Y:S01]  /*10090*/  ISETP.GT.AND P0, PT, R8, 0x8, PT ;  /* 0x000000080800780c */ /* 0x000fe20003f04270 */
[----:B------:R-:W-:Y:S01]  /*100a0*/  FMUL.FTZ R44, R44, c[0x0][0x320] ;  /* 0x0000c8002c2c7a20 */ /* 0x000fe20000410000 */
[----:B------:R-:W-:Y:S01]  /*100b0*/  FSEL R34, R25, -INF , P1 ;  /* 0xff80000019227808 */ /* 0x000fe20000800000 */
[----:B------:R-:W3:Y:S01]  /*100c0*/  MUFU.TANH R32, R32 ;  /* 0x0000002000207308 */ /* 0x000ee20000002400 */
[----:B------:R-:W-:Y:S01]  /*100d0*/  ISETP.GT.AND P1, PT, R8, 0x9, PT ;  /* 0x000000090800780c */ /* 0x000fe20003f24270 */
[----:B------:R-:W-:Y:S01]  /*100e0*/  FMUL.FTZ R45, R45, c[0x0][0x320] ;  /* 0x0000c8002d2d7a20 */ /* 0x000fe20000410000 */
[----:B------:R-:W-:Y:S01]  /*100f0*/  FSEL R26, R26, -INF , P0 ;  /* 0xff8000001a1a7808 */ /* 0x000fe20000000000 */
[----:B------:R-:W-:Y:S01]  /*10100*/  FMUL.FTZ R0, R63, c[0x0][0x320] ;  /* 0x0000c8003f007a20 */ /* 0x000fe20000410000 */
[C---:B------:R-:W-:Y:S01]  /*10110*/  ISETP.GT.AND P0, PT, R8.reuse, 0x10, PT ;  /* 0x000000100800780c */ /* 0x040fe20003f04270 */
[----:B------:R-:W-:Y:S01]  /*10120*/  FMUL.FTZ R71, R71, c[0x0][0x320] ;  /* 0x0000c80047477a20 */ /* 0x000fe20000410000 */
[----:B----4-:R-:W-:Y:S01]  /*10130*/  FSEL R22, R27, -INF , P1 ;  /* 0xff8000001b167808 */ /* 0x010fe20000800000 */
[----:B------:R-:W4:Y:S01]  /*10140*/  MUFU.TANH R214, R69 ;  /* 0x0000004500d67308 */ /* 0x000f220000002400 */
[----:B------:R-:W-:Y:S01]  /*10150*/  ISETP.GT.AND P1, PT, R8, 0x11, PT ;  /* 0x000000110800780c */ /* 0x000fe20003f24270 */
[----:B------:R-:W-:Y:S01]  /*10160*/  FMUL.FTZ R50, R50, c[0x0][0x320] ;  /* 0x0000c80032327a20 */ /* 0x000fe20000410000 */
[----:B------:R-:W-:Y:S01]  /*10170*/  IMNMX R7, R7, R6, PT ;  /* 0x0000000607077217 */ /* 0x000fe20003800200 */
[----:B------:R-:W-:Y:S01]  /*10180*/  FMUL.FTZ R51, R51, c[0x0][0x320] ;  /* 0x0000c80033337a20 */ /* 0x000fe20000410000 */
[----:B--2---:R-:W-:Y:S01]  /*10190*/  FSEL R20, R28, -INF , P0 ;  /* 0xff8000001c147808 */ /* 0x004fe20000000000 */
[----:B------:R-:W-:Y:S01]  /*101a0*/  FMUL.FTZ R46, R46, c[0x0][0x320] ;  /* 0x0000c8002e2e7a20 */ /* 0x000fe20000410000 */
[C---:B------:R-:W-:Y:S01]  /*101b0*/  ISETP.GT.AND P0, PT, R8.reuse, 0x18, PT ;  /* 0x000000180800780c */ /* 0x040fe20003f04270 */
[----:B------:R-:W2:Y:S01]  /*101c0*/  MUFU.TANH R192, R48 ;  /* 0x0000003000c07308 */ /* 0x000ea20000002400 */
[----:B------:R-:W-:Y:S01]  /*101d0*/  FSEL R6, R29, -INF , P1 ;  /* 0xff8000001d067808 */ /* 0x000fe20000800000 */
[----:B------:R-:W-:Y:S01]  /*101e0*/  FMUL.FTZ R47, R47, c[0x0][0x320] ;  /* 0x0000c8002f2f7a20 */ /* 0x000fe20000410000 */
[----:B------:R-:W-:Y:S01]  /*101f0*/  ISETP.GT.AND P1, PT, R8, 0x19, PT ;  /* 0x000000190800780c */ /* 0x000fe20003f24270 */
[----:B------:R-:W-:Y:S01]  /*10200*/  LDSM.16.MT88.4 R88, [R134+0x4100] ;  /* 0x004100008658783b */ /* 0x000fe20000004200 */
[----:B-1----:R-:W-:-:S02]  /*10210*/  FSEL R18, R31, -INF , P0 ;  /* 0xff8000001f127808 */ /* 0x002fc40000000000 */
[----:B------:R-:W-:Y:S01]  /*10220*/  ISETP.GT.AND P0, PT, R8, 0x20, PT ;  /* 0x000000200800780c */ /* 0x000fe20003f04270 */
[----:B------:R-:W1:Y:S01]  /*10230*/  MUFU.TANH R190, R49 ;  /* 0x0000003100be7308 */ /* 0x000e620000002400 */
[----:B---3--:R-:W-:Y:S01]  /*10240*/  FSEL R14, R32, -INF , P1 ;  /* 0xff800000200e7808 */ /* 0x008fe20000800000 */
[----:B------:R-:W-:Y:S01]  /*10250*/  LDSM.16.MT88.4 R144, [R135+0x900] ;  /* 0x000900008790783b */ /* 0x000fe20000004200 */
[----:B------:R-:W-:Y:S02]  /*10260*/  ISETP.GT.AND P1, PT, R8, 0x21, PT ;  /* 0x000000210800780c */ /* 0x000fe40003f24270 */
[----:B------:R-:W-:Y:S01]  /*10270*/  FSEL R224, R224, -INF , P0 ;  /* 0xff800000e0e07808 */ /* 0x000fe20000000000 */
[----:B------:R-:W-:Y:S01]  /*10280*/  LDSM.16.MT88.4 R140, [R173+0x900] ;  /* 0x00090000ad8c783b */ /* 0x000fe20000004200 */
[----:B------:R-:W-:Y:S01]  /*10290*/  ISETP.GT.AND P0, PT, R8, 0x28, PT ;  /* 0x000000280800780c */ /* 0x000fe20003f04270 */
[----:B------:R-:W3:Y:S01]  /*102a0*/  MUFU.TANH R182, R44 ;  /* 0x0000002c00b67308 */ /* 0x000ee20000002400 */
[----:B------:R-:W-:Y:S01]  /*102b0*/  FSEL R168, R168, -INF , P1 ;  /* 0xff800000a8a87808 */ /* 0x000fe20000800000 */
[----:B------:R-:W-:Y:S01]  /*102c0*/  LDSM.16.MT88.4 R136, [R134+0x900] ;  /* 0x000900008688783b */ /* 0x000fe20000004200 */
[----:B------:R-:W-:-:S02]  /*102d0*/  ISETP.GT.AND P1, PT, R8, 0x29, PT ;  /* 0x000000290800780c */ /* 0x000fc40003f24270 */
[----:B------:R-:W-:Y:S02]  /*102e0*/  FSEL R170, R170, -INF , P0 ;  /* 0xff800000aaaa7808 */ /* 0x000fe40000000000 */
[----:B------:R-:W-:Y:S01]  /*102f0*/  ISETP.GT.AND P0, PT, R8, 0x30, PT ;  /* 0x000000300800780c */ /* 0x000fe20003f04270 */
[----:B------:R-:W5:Y:S01]  /*10300*/  MUFU.TANH R180, R45 ;  /* 0x0000002d00b47308 */ /* 0x000f620000002400 */
[----:B----4-:R-:W-:Y:S02]  /*10310*/  FSEL R214, R214, -INF , P1 ;  /* 0xff800000d6d67808 */ /* 0x010fe40000800000 */
[----:B------:R-:W-:Y:S02]  /*10320*/  ISETP.GT.AND P1, PT, R8, 0x31, PT ;  /* 0x000000310800780c */ /* 0x000fe40003f24270 */
[----:B--2---:R-:W-:Y:S02]  /*10330*/  FSEL R192, R192, -INF , P0 ;  /* 0xff800000c0c07808 */ /* 0x004fe40000000000 */
[----:B------:R-:W-:Y:S01]  /*10340*/  ISETP.GT.AND P0, PT, R8, 0x38, PT ;  /* 0x000000380800780c */ /* 0x000fe20003f04270 */
[----:B------:R-:W2:Y:S01]  /*10350*/  MUFU.TANH R16, R16 ;  /* 0x0000001000107308 */ /* 0x000ea20000002400 */
[----:B-1----:R-:W-:-:S02]  /*10360*/  FSEL R190, R190, -INF , P1 ;  /* 0xff800000bebe7808 */ /* 0x002fc40000800000 */
[----:B------:R-:W-:Y:S02]  /*10370*/  ISETP.GT.AND P1, PT, R8, 0x39, PT ;  /* 0x000000390800780c */ /* 0x000fe40003f24270 */
[----:B---3--:R-:W-:Y:S02]  /*10380*/  FSEL R182, R182, -INF , P0 ;  /* 0xff800000b6b67808 */ /* 0x008fe40000000000 */
[C---:B------:R-:W-:Y:S01]  /*10390*/  ISETP.GT.AND P0, PT, R7.reuse, RZ, PT ;  /* 0x000000ff0700720c */ /* 0x040fe20003f04270 */
[----:B------:R-:W1:Y:S01]  /*103a0*/  MUFU.TANH R17, R17 ;  /* 0x0000001100117308 */ /* 0x000e620000002400 */
[----:B-----5:R-:W-:Y:S02]  /*103b0*/  FSEL R180, R180, -INF , P1 ;  /* 0xff800000b4b47808 */ /* 0x020fe40000800000 */
[----:B------:R-:W-:Y:S02]  /*103c0*/  ISETP.GT.AND P1, PT, R7, 0x1, PT ;  /* 0x000000010700780c */ /* 0x000fe40003f24270 */
[----:B------:R-:W-:-:S02]  /*103d0*/  FMNMX.FTZ R11, R5, R34, !PT ;  /* 0x00000022050b7209 */ /* 0x000fc40007810000 */
[----:B------:R-:W-:Y:S01]  /*103e0*/  FSEL R9, R24, -INF , P0 ;  /* 0xff80000018097808 */ /* 0x000fe20000000000 */
[----:B------:R-:W3:Y:S01]  /*103f0*/  MUFU.TANH R30, R30 ;  /* 0x0000001e001e7308 */ /* 0x000ee20000002400 */
[----:B------:R-:W-:Y:S02]  /*10400*/  ISETP.GT.AND P0, PT, R7, 0x8, PT ;  /* 0x000000080700780c */ /* 0x000fe40003f04270 */
[----:B------:R-:W-:Y:S02]  /*10410*/  FSEL R28, R37, -INF , P1 ;  /* 0xff800000251c7808 */ /* 0x000fe40000800000 */
[----:B------:R-:W-:Y:S02]  /*10420*/  FMNMX.FTZ R11, R26, R11, !PT ;  /* 0x0000000b1a0b7209 */ /* 0x000fe40007810000 */
[----:B------:R-:W-:Y:S01]  /*10430*/  ISETP.GT.AND P1, PT, R7, 0x9, PT ;  /* 0x000000090700780c */ /* 0x000fe20003f24270 */
[----:B------:R-:W4:Y:S01]  /*10440*/  MUFU.TANH R0, R0 ;  /* 0x0000000000007308 */ /* 0x000f220000002400 */
[----:B------:R-:W-:-:S02]  /*10450*/  FSEL R24, R2, -INF , P0 ;  /* 0xff80000002187808 */ /* 0x000fc40000000000 */
[----:B------:R-:W-:Y:S02]  /*10460*/  FMNMX.FTZ R13, R9, R28, !PT ;  /* 0x0000001c090d7209 */ /* 0x000fe40007810000 */
[----:B------:R-:W-:Y:S02]  /*10470*/  FMNMX.FTZ R11, R22, R11, !PT ;  /* 0x0000000b160b7209 */ /* 0x000fe40007810000 */
[----:B------:R-:W-:Y:S01]  /*10480*/  ISETP.GT.AND P0, PT, R7, 0x10, PT ;  /* 0x000000100700780c */ /* 0x000fe20003f04270 */
[----:B------:R-:W5:Y:S01]  /*10490*/  MUFU.TANH R174, R58 ;  /* 0x0000003a00ae7308 */ /* 0x000f620000002400 */
[----:B------:R-:W-:Y:S02]  /*104a0*/  FSEL R36, R36, -INF , P1 ;  /* 0xff80000024247808 */ /* 0x000fe40000800000 */
[----:B------:R-:W-:Y:S02]  /*104b0*/  FMNMX.FTZ R13, R24, R13, !PT ;  /* 0x0000000d180d7209 */ /* 0x000fe40007810000 */
[----:B------:R-:W-:-:S02]  /*104c0*/  FMNMX.FTZ R11, R20, R11, !PT ;  /* 0x0000000b140b7209 */ /* 0x000fc40007810000 */
[C---:B------:R-:W-:Y:S01]  /*104d0*/  ISETP.GT.AND P1, PT, R7.reuse, 0x11, PT ;  /* 0x000000110700780c */ /* 0x040fe20003f24270 */
[----:B------:R3:W3:Y:S01]  /*104e0*/  MUFU.TANH R212, R59 ;  /* 0x0000003b00d47308 */ /* 0x0006e20000002400 */
[----:B--2---:R-:W-:Y:S02]  /*104f0*/  FSEL R16, R16, -INF , P0 ;  /* 0xff80000010107808 */ /* 0x004fe40000000000 */
[----:B------:R-:W-:Y:S02]  /*10500*/  FMNMX.FTZ R13, R36, R13, !PT ;  /* 0x0000000d240d7209 */ /* 0x000fe40007810000 */
[----:B------:R-:W-:Y:S02]  /*10510*/  FMNMX.FTZ R11, R6, R11, !PT ;  /* 0x0000000b060b7209 */ /* 0x000fe40007810000 */
[----:B------:R-:W-:Y:S01]  /*10520*/  ISETP.GT.AND P0, PT, R7, 0x18, PT ;  /* 0x000000180700780c */ /* 0x000fe20003f04270 */
[----:B------:R-:W2:Y:S01]  /*10530*/  MUFU.TANH R194, R70 ;  /* 0x0000004600c27308 */ /* 0x000ea20000002400 */
[----:B-1----:R-:W-:-:S02]  /*10540*/  FSEL R12, R17, -INF , P1 ;  /* 0xff800000110c7808 */ /* 0x002fc40000800000 */
[----:B------:R-:W-:Y:S02]  /*10550*/  FMNMX.FTZ R13, R16, R13, !PT ;  /* 0x0000000d100d7209 */ /* 0x000fe40007810000 */
[----:B------:R-:W-:Y:S02]  /*10560*/  FMNMX.FTZ R11, R18, R11, !PT ;  /* 0x0000000b120b7209 */ /* 0x000fe40007810000 */
[----:B------:R-:W-:Y:S01]  /*10570*/  ISETP.GT.AND P1, PT, R7, 0x19, PT ;  /* 0x000000190700780c */ /* 0x000fe20003f24270 */
[----:B------:R-:W1:Y:S01]  /*10580*/  MUFU.TANH R71, R71 ;  /* 0x0000004700477308 */ /* 0x000e620000002400 */
[----:B---3--:R-:W-:Y:S01]  /*10590*/  FSEL R10, R30, -INF , P0 ;  /* 0xff8000001e0a7808 */ /* 0x008fe20000000000 */
[----:B------:R-:W-:Y:S01]  /*105a0*/  LDSM.16.MT88.4 R56, [R134+0x2100] ;  /* 0x002100008638783b */ /* 0x000fe20000004200 */
[----:B------:R-:W-:Y:S02]  /*105b0*/  FMNMX.FTZ R13, R12, R13, !PT ;  /* 0x0000000d0c0d7209 */ /* 0x000fe40007810000 */
[----:B------:R-:W-:-:S02]  /*105c0*/  FMNMX.FTZ R11, R14, R11, !PT ;  /* 0x0000000b0e0b7209 */ /* 0x000fc40007810000 */
[C---:B------:R-:W-:Y:S01]  /*105d0*/  ISETP.GT.AND P0, PT, R7.reuse, 0x20, PT ;  /* 0x000000200700780c */ /* 0x040fe20003f04270 */
[----:B------:R-:W3:Y:S01]  /*105e0*/  MUFU.TANH R50, R50 ;  /* 0x0000003200327308 */ /* 0x000ee20000002400 */
[----:B----4-:R-:W-:Y:S02]  /*105f0*/  FSEL R8, R0, -INF , P1 ;  /* 0xff80000000087808 */ /* 0x010fe40000800000 */
[----:B------:R-:W-:Y:S02]  /*10600*/  FMNMX.FTZ R13, R10, R13, !PT ;  /* 0x0000000d0a0d7209 */ /* 0x000fe40007810000 */
[----:B------:R-:W-:Y:S02]  /*10610*/  FMNMX.FTZ R11, R224, R11, !PT ;  /* 0x0000000be00b7209 */ /* 0x000fe40007810000 */
[----:B------:R-:W-:Y:S01]  /*10620*/  ISETP.GT.AND P1, PT, R7, 0x21, PT ;  /* 0x000000210700780c */ /* 0x000fe20003f24270 */
[----:B------:R-:W4:Y:S01]  /*10630*/  MUFU.TANH R51, R51 ;  /* 0x0000003300337308 */ /* 0x000f220000002400 */
[----:B-----5:R-:W-:-:S02]  /*10640*/  FSEL R174, R174, -INF , P0 ;  /* 0xff800000aeae7808 */ /* 0x020fc40000000000 */
        /* <DEDUP_REMOVED lines=8> */
[----:B------:R-:W3:Y:S01]  /*106d0*/  MUFU.TANH R47, R47 ;  /* 0x0000002f002f7308 */ /* 0x000ee20000002400 */
[----:B--2---:R-:W-:Y:S02]  /*106e0*/  FSEL R194, R194, -INF , P0 ;  /* 0xff800000c2c27808 */ /* 0x004fe40000000000 */
[----:B------:R-:W-:Y:S02]  /*106f0*/  FMNMX.FTZ R13, R212, R13, !PT ;  /* 0x0000000dd40d7209 */ /* 0x000fe40007810000 */
[----:B------:R-:W-:Y:S02]  /*10700*/  FMNMX.FTZ R11, R214, R11, !PT ;  /* 0x0000000bd60b7209 */ /* 0x000fe40007810000 */
[----:B------:R-:W-:Y:S02]  /*10710*/  ISETP.GT.AND P0, PT, R7, 0x30, PT ;  /* 0x000000300700780c */ /* 0x000fe40003f04270 */
[----:B-1----:R-:W-:-:S02]  /*10720*/  FSEL R178, R71, -INF , P1 ;  /* 0xff80000047b27808 */ /* 0x002fc40000800000 */
[----:B------:R-:W-:Y:S02]  /*10730*/  FMNMX.FTZ R13, R194, R13, !PT ;  /* 0x0000000dc20d7209 */ /* 0x000fe40007810000 */
[----:B------:R-:W-:Y:S02]  /*10740*/  FMNMX.FTZ R11, R192, R11, !PT ;  /* 0x0000000bc00b7209 */ /* 0x000fe40007810000 */
[----:B------:R-:W-:Y:S02]  /*10750*/  ISETP.GT.AND P2, PT, R7, 0x31, PT ;  /* 0x000000310700780c */ /* 0x000fe40003f44270 */
[----:B---3--:R-:W-:Y:S02]  /*10760*/  FSEL R150, R50, -INF , P0 ;  /* 0xff80000032967808 */ /* 0x008fe40000000000 */
[----:B------:R-:W-:Y:S02]  /*10770*/  FMNMX.FTZ R13, R178, R13, !PT ;  /* 0x0000000db20d7209 */ /* 0x000fe40007810000 */
[----:B------:R-:W-:-:S02]  /*10780*/  FMNMX.FTZ R11, R190, R11, !PT ;  /* 0x0000000bbe0b7209 */ /* 0x000fc40007810000 */
[----:B------:R-:W-:Y:S02]  /*10790*/  ISETP.GT.AND P1, PT, R7, 0x38, PT ;  /* 0x000000380700780c */ /* 0x000fe40003f24270 */
[----:B----4-:R-:W-:Y:S02]  /*107a0*/  FSEL R148, R51, -INF , P2 ;  /* 0xff80000033947808 */ /* 0x010fe40001000000 */
[----:B------:R-:W-:Y:S01]  /*107b0*/  FMNMX.FTZ R13, R150, R13, !PT ;  /* 0x0000000d960d7209 */ /* 0x000fe20007810000 */
[----:B------:R-:W-:Y:S01]  /*107c0*/  LDSM.16.MT88.4 R48, [R173+0x2100] ;  /* 0x00210000ad30783b */ /* 0x000fe20000004200 */
[----:B------:R-:W-:Y:S02]  /*107d0*/  FMNMX.FTZ R11, R182, R11, !PT ;  /* 0x0000000bb60b7209 */ /* 0x000fe40007810000 */
[----:B------:R-:W-:Y:S02]  /*107e0*/  ISETP.GT.AND P0, PT, R7, 0x39, PT ;  /* 0x000000390700780c */ /* 0x000fe40003f04270 */
[----:B-----5:R-:W-:-:S02]  /*107f0*/  FSEL R176, R46, -INF , P1 ;  /* 0xff8000002eb07808 */ /* 0x020fc40000800000 */
[----:B------:R-:W-:Y:S02]  /*10800*/  FMNMX.FTZ R13, R148, R13, !PT ;  /* 0x0000000d940d7209 */ /* 0x000fe40007810000 */
[----:B------:R-:W-:Y:S02]  /*10810*/  FMNMX.FTZ R0, R180, R11, !PT ;  /* 0x0000000bb4007209 */ /* 0x000fe40007810000 */
[----:B------:R-:W-:Y:S02]  /*10820*/  FSEL R172, R47, -INF , P0 ;  /* 0xff8000002fac7808 */ /* 0x000fe40000000000 */
        /* <DEDUP_REMOVED lines=19> */
[----:B------:R-:W-:Y:S01]  /*10960*/  LDSM.16.MT88.4 R32, [R165+0x900] ;  /* 0x00090000a520783b */ /* 0x000fe20000004200 */
[----:B------:R-:W-:Y:S01]  /*10970*/  FFMA.FTZ R157, R22, c[0x0][0x2d0], -R149 ;  /* 0x0000b400169d7a23 */ /* 0x000fe20000010895 */
[----:B------:R-:W-:Y:S01]  /*10980*/  MUFU.EX2 R164, R164 ;  /* 0x000000a400a47308 */ /* 0x000fe20000000800 */
[--C-:B------:R-:W-:Y:S01]  /*10990*/  FFMA.FTZ R166, R9, c[0x0][0x2d0], -R171.reuse ;  /* 0x0000b40009a67a23 */ /* 0x100fe200000108ab */
[----:B------:R-:W-:Y:S01]  /*109a0*/  ISETP.GE.AND P0, PT, R95, 0x3, PT ;  /* 0x000000035f00780c */ /* 0x000fe20003f06270 */
[----:B------:R-:W-:-:S02]  /*109b0*/  FFMA.FTZ R163, R28, c[0x0][0x2d0], -R171 ;  /* 0x0000b4001ca37a23 */ /* 0x000fc400000108ab */
[--C-:B------:R-:W-:Y:S01]  /*109c0*/  FFMA.FTZ R158, R24, c[0x0][0x2d0], -R171.reuse ;  /* 0x0000b400189e7a23 */ /* 0x100fe200000108ab */
[----:B------:R-:W-:Y:S01]  /*109d0*/  LDSM.16.MT88.4 R28, [R173+0x2900] ;  /* 0x00290000ad1c783b */ /* 0x000fe20000004200 */
[----:B------:R-:W-:Y:S01]  /*109e0*/  FFMA.FTZ R159, R36, c[0x0][0x2d0], -R171 ;  /* 0x0000b400249f7a23 */ /* 0x000fe200000108ab */
[----:B------:R-:W1:Y:S01]  /*109f0*/  MUFU.EX2 R161, R161 ;  /* 0x000000a100a17308 */ /* 0x000e620000000800 */
[--C-:B------:R-:W-:Y:S01]  /*10a00*/  FFMA.FTZ R155, R6, c[0x0][0x2d0], -R149.reuse ;  /* 0x0000b400069b7a23 */ /* 0x100fe20000010895 */
[----:B------:R-:W-:Y:S01]  /*10a10*/  LDSM.16.MT88.4 R24, [R134+0x2900] ;  /* 0x002900008618783b */ /* 0x000fe20000004200 */
[----:B------:R-:W-:Y:S02]  /*10a20*/  FFMA.FTZ R3, R14, c[0x0][0x2d0], -R149 ;  /* 0x0000b4000e037a23 */ /* 0x000fe40000010895 */
[----:B------:R-:W-:Y:S01]  /*10a30*/  FFMA.FTZ R153, R12, c[0x0][0x2d0], -R171 ;  /* 0x0000b4000c997a23 */ /* 0x000fe200000108ab */
[----:B------:R-:W2:Y:S01]  /*10a40*/  LDSM.16.MT88.4 R4, [R4+0x4100] ;  /* 0x004100000404783b */ /* 0x000ea20000004200 */
[--C-:B------:R-:W-:Y:S01]  /*10a50*/  FFMA.FTZ R160, R20, c[0x0][0x2d0], -R149.reuse ;  /* 0x0000b40014a07a23 */ /* 0x100fe20000010895 */
[----:B------:R-:W-:Y:S01]  /*10a60*/  MUFU.EX2 R162, R162 ;  /* 0x000000a200a27308 */ /* 0x000fe20000000800 */
[----:B------:R-:W-:Y:S01]  /*10a70*/  FFMA.FTZ R152, R18, c[0x0][0x2d0], -R149 ;  /* 0x0000b40012987a23 */ /* 0x000fe20000010895 */
[----:B------:R-:W3:Y:S01]  /*10a80*/  LDSM.16.MT88.4 R12, [R165+0x2900] ;  /* 0x00290000a50c783b */ /* 0x000ee20000004200 */
[--C-:B------:R-:W-:Y:S01]  /*10a90*/  FFMA.FTZ R156, R16, c[0x0][0x2d0], -R171.reuse ;  /* 0x0000b400109c7a23 */ /* 0x100fe200000108ab */
[----:B------:R-:W-:Y:S01]  /*10aa0*/  @P0 IADD3 R95, R95, -0x3, RZ ;  /* 0xfffffffd5f5f0810 */ /* 0x000fe20007ffe0ff */
[--C-:B------:R-:W-:Y:S01]  /*10ab0*/  FFMA.FTZ R133, R10, c[0x0][0x2d0], -R171.reuse ;  /* 0x0000b4000a857a23 */ /* 0x100fe200000108ab */
[----:B------:R-:W4:Y:S01]  /*10ac0*/  LDSM.16.MT88.4 R20, [R135+0x2900] ;  /* 0x002900008714783b */ /* 0x000f220000004200 */
[----:B------:R-:W-:Y:S01]  /*10ad0*/  FFMA.FTZ R154, R8, c[0x0][0x2d0], -R171 ;  /* 0x0000b400089a7a23 */ /* 0x000fe200000108ab */
[----:B------:R-:W5:Y:S01]  /*10ae0*/  MUFU.EX2 R157, R157 ;  /* 0x0000009d009d7308 */ /* 0x000f620000000800 */
[----:B-1----:R-:W-:Y:S01]  /*10af0*/  F2FP.BF16.PACK_AB R96, R161, R164 ;  /* 0x000000a4a160723e */ /* 0x002fe200000010ff */
[----:B------:R-:W1:Y:S01]  /*10b00*/  LDSM.16.MT88.4 R16, [R135+0x4900] ;  /* 0x004900008710783b */ /* 0x000e620000004200 */
[----:B------:R-:W-:-:S02]  /*10b10*/  FFMA.FTZ R167, R224, c[0x0][0x2d0], -R149 ;  /* 0x0000b400e0a77a23 */ /* 0x000fc40000010895 */
[--C-:B------:R-:W-:Y:S02]  /*10b20*/  FFMA.FTZ R168, R168, c[0x0][0x2d0], -R149.reuse ;  /* 0x0000b400a8a87a23 */ /* 0x100fe40000010895 */
[--C-:B------:R-:W-:Y:S01]  /*10b30*/  FFMA.FTZ R170, R170, c[0x0][0x2d0], -R149.reuse ;  /* 0x0000b400aaaa7a23 */ /* 0x100fe20000010895 */
[----:B------:R-:W-:Y:S01]  /*10b40*/  MUFU.EX2 R166, R166 ;  /* 0x000000a600a67308 */ /* 0x000fe20000000800 */
[----:B------:R-:W-:Y:S02]  /*10b50*/  FFMA.FTZ R169, R214, c[0x0][0x2d0], -R149 ;  /* 0x0000b400d6a97a23 */ /* 0x000fe40000010895 */
[--C-:B------:R-:W-:Y:S02]  /*10b60*/  FFMA.FTZ R174, R174, c[0x0][0x2d0], -R171.reuse ;  /* 0x0000b400aeae7a23 */ /* 0x100fe400000108ab */
[--C-:B------:R-:W-:Y:S02]  /*10b70*/  FFMA.FTZ R175, R212, c[0x0][0x2d0], -R171.reuse ;  /* 0x0000b400d4af7a23 */ /* 0x100fe400000108ab */
[--C-:B------:R-:W-:Y:S01]  /*10b80*/  FFMA.FTZ R177, R194, c[0x0][0x2d0], -R171.reuse ;  /* 0x0000b400c2b17a23 */ /* 0x100fe200000108ab */
[----:B------:R-:W2:Y:S01]  /*10b90*/  MUFU.EX2 R163, R163 ;  /* 0x000000a300a37308 */ /* 0x000ea20000000800 */
[----:B-----5:R-:W-:Y:S01]  /*10ba0*/  F2FP.BF16.PACK_AB R98, R157, R162 ;  /* 0x000000a29d62723e */ /* 0x020fe200000010ff */
[----:B------:R-:W-:-:S02]  /*10bb0*/  FFMA.FTZ R178, R178, c[0x0][0x2d0], -R171 ;  /* 0x0000b400b2b27a23 */ /* 0x000fc400000108ab */
[----:B------:R-:W-:Y:S02]  /*10bc0*/  FFMA.FTZ R181, R182, c[0x0][0x2d0], -R149 ;  /* 0x0000b400b6b57a23 */ /* 0x000fe40000010895 */
[--C-:B------:R-:W-:Y:S02]  /*10bd0*/  FFMA.FTZ R182, R150, c[0x0][0x2d0], -R171.reuse ;  /* 0x0000b40096b67a23 */ /* 0x100fe400000108ab */
[----:B------:R-:W-:Y:S01]  /*10be0*/  MUFU.EX2 R158, R158 ;  /* 0x0000009e009e7308 */ /* 0x000fe20000000800 */
[--C-:B------:R-:W-:Y:S02]  /*10bf0*/  FFMA.FTZ R183, R148, c[0x0][0x2d0], -R171.reuse ;  /* 0x0000b40094b77a23 */ /* 0x100fe400000108ab */
[----:B------:R-:W-:Y:S02]  /*10c00*/  FFMA.FTZ R176, R176, c[0x0][0x2d0], -R171 ;  /* 0x0000b400b0b07a23 */ /* 0x000fe400000108ab */
[--C-:B------:R-:W-:Y:S02]  /*10c10*/  FFMA.FTZ R179, R192, c[0x0][0x2d0], -R149.reuse ;  /* 0x0000b400c0b37a23 */ /* 0x100fe40000010895 */
[--C-:B------:R-:W-:Y:S01]  /*10c20*/  FFMA.FTZ R190, R190, c[0x0][0x2d0], -R149.reuse ;  /* 0x0000b400bebe7a23 */ /* 0x100fe20000010895 */
[----:B------:R-:W5:Y:S01]  /*10c30*/  MUFU.EX2 R159, R159 ;  /* 0x0000009f009f7308 */ /* 0x000f620000000800 */
[----:B--2---:R-:W-:Y:S01]  /*10c40*/  F2FP.BF16.PACK_AB R97, R163, R166 ;  /* 0x000000a6a361723e */ /* 0x004fe200000010ff */
[----:B------:R-:W-:-:S02]  /*10c50*/  FFMA.FTZ R180, R180, c[0x0][0x2d0], -R149 ;  /* 0x0000b400b4b47a23 */ /* 0x000fc40000010895 */
[----:B------:R-:W-:Y:S01]  /*10c60*/  FFMA.FTZ R171, R172, c[0x0][0x2d0], -R171 ;  /* 0x0000b400acab7a23 */ /* 0x000fe200000108ab */
[----:B------:R-:W-:Y:S01]  /*10c70*/  LDSM.16.MT88.4 R148, [R173+0x3900] ;  /* 0x00390000ad94783b */ /* 0x000fe20000004200 */
[----:B------:R-:W-:Y:S02]  /*10c80*/  FADD.FTZ R161, R164, R161 ;  /* 0x000000a1a4a17221 */ /* 0x000fe40000010000 */
[----:B------:R-:W-:Y:S01]  /*10c90*/  MUFU.EX2 R160, R160 ;  /* 0x000000a000a07308 */ /* 0x000fe20000000800 */
[----:B------:R-:W-:Y:S02]  /*10ca0*/  FADD.FTZ R163, R166, R163 ;  /* 0x000000a3a6a37221 */ /* 0x000fe40000010000 */
[----:B------:R-:W-:Y:S02]  /*10cb0*/  FADD.FTZ R162, R162, R161 ;  /* 0x000000a1a2a27221 */ /* 0x000fe40000010000 */
[----:B------:R-:W-:Y:S02]  /*10cc0*/  @P0 IMAD R94, R94, R95, RZ ;  /* 0x0000005f5e5e0224 */ /* 0x000fe400078e02ff */
[----:B------:R-:W-:Y:S01]  /*10cd0*/  FADD.FTZ R157, R157, R162 ;  /* 0x000000a29d9d7221 */ /* 0x000fe20000010000 */
[----:B-----5:R-:W-:Y:S01]  /*10ce0*/  F2FP.BF16.PACK_AB R99, R159, R158 ;  /* 0x0000009e9f63723e */ /* 0x020fe200000010ff */
[----:B------:R-:W2:Y:S01]  /*10cf0*/  MUFU.EX2 R155, R155 ;  /* 0x0000009b009b7308 */ /* 0x000ea20000000800 */
[----:B------:R-:W-:-:S02]  /*10d00*/  FADD.FTZ R158, R158, R163 ;  /* 0x000000a39e9e7221 */ /* 0x000fc40000010000 */
[----:B------:R-:W-:Y:S02]  /*10d10*/  IMAD.MOV.U32 R212, RZ, RZ, RZ ;  /* 0x000000ffffd47224 */ /* 0x000fe400078e00ff */
        /* <DEDUP_REMOVED lines=62> */
[C---:B----4-:R-:W-:Y:S08]  /*11100*/  HMMA.16816.F32.BF16 R36, R4.reuse, R20, R36 ;  /* 0x000000140424723c */ /* 0x050ff00000041824 */
[C---:B------:R-:W-:Y:S01]  /*11110*/  HMMA.16816.F32.BF16 R40, R4.reuse, R22, R40 ;  /* 0x000000160428723c */ /* 0x040fe20000041828 */
[----:B------:R-:W2:Y:S07]  /*11120*/  LDSM.16.MT88.4 R20, [R173+0x4900] ;  /* 0x00490000ad14783b */ /* 0x000eae0000004200 */
[C---:B------:R-:W-:Y:S08]  /*11130*/  HMMA.16816.F32.BF16 R68, R4.reuse, R16, R68 ;  /* 0x000000100444723c */ /* 0x040ff00000041844 */
        /* <DEDUP_REMOVED lines=25> */
[----:B------:R-:W4:Y:S07]  /*112d0*/  LDSM.16.MT88.4 R24, [R173+0x1100] ;  /* 0x00110000ad18783b */ /* 0x000f2e0000004200 */
[C---:B---3--:R-:W-:Y:S08]  /*112e0*/  HMMA.16816.F32.BF16 R8, R4.reuse, R16, R8 ;  /* 0x000000100408723c */ /* 0x048ff00000041808 */
[----:B------:R-:W-:Y:S01]  /*112f0*/  HMMA.16816.F32.BF16 R96, R4, R18, R96 ;  /* 0x000000120460723c */ /* 0x000fe20000041860 */
[----:B------:R-:W3:Y:S06]  /*11300*/  LDSM.16.MT88.4 R16, [R165+0x3100] ;  /* 0x00310000a510783b */ /* 0x000eec0000004200 */
[----:B------:R-:W-:Y:S01]  /*11310*/  F2FP.BF16.PACK_AB R4, R168, R167 ;  /* 0x000000a7a804723e */ /* 0x000fe200000010ff */
[----:B------:R-:W-:Y:S01]  /*11320*/  FADD.FTZ R167, R167, R152 ;  /* 0x00000098a7a77221 */ /* 0x000fe20000010000 */
[----:B------:R-:W-:Y:S01]  /*11330*/  F2FP.BF16.PACK_AB R5, R175, R174 ;  /* 0x000000aeaf05723e */ /* 0x000fe200000010ff */
[----:B------:R-:W-:Y:S01]  /*11340*/  FADD.FTZ R174, R174, R133 ;  /* 0x00000085aeae7221 */ /* 0x000fe20000010000 */
[----:B------:R-:W-:Y:S01]  /*11350*/  F2FP.BF16.PACK_AB R6, R169, R170 ;  /* 0x000000aaa906723e */ /* 0x000fe200000010ff */
[----:B------:R-:W-:Y:S01]  /*11360*/  FADD.FTZ R167, R168, R167 ;  /* 0x000000a7a8a77221 */ /* 0x000fe20000010000 */
[----:B------:R-:W-:Y:S01]  /*11370*/  F2FP.BF16.PACK_AB R7, R178, R177 ;  /* 0x000000b1b207723e */ /* 0x000fe200000010ff */
[----:B------:R-:W-:-:S02]  /*11380*/  FADD.FTZ R174, R175, R174 ;  /* 0x000000aeafae7221 */ /* 0x000fc40000010000 */
[----:B------:R-:W-:Y:S02]  /*11390*/  FADD.FTZ R170, R170, R167 ;  /* 0x000000a7aaaa7221 */ /* 0x000fe40000010000 */
[----:B------:R-:W-:Y:S02]  /*113a0*/  FADD.FTZ R177, R177, R174 ;  /* 0x000000aeb1b17221 */ /* 0x000fe40000010000 */
[----:B-1----:R-:W-:Y:S01]  /*113b0*/  HMMA.16816.F32.BF16 R36, R4, R12, R36 ;  /* 0x0000000c0424723c */ /* 0x002fe20000041824 */
[----:B------:R-:W-:Y:S02]  /*113c0*/  FADD.FTZ R170, R169, R170 ;  /* 0x000000aaa9aa7221 */ /* 0x000fe40000010000 */
[----:B------:R-:W-:-:S05]  /*113d0*/  FADD.FTZ R177, R178, R177 ;  /* 0x000000b1b2b17221 */ /* 0x000fca0000010000 */
        /* <DEDUP_REMOVED lines=53> */
[C---:B---3--:R-:W-:Y:S07]  /*11730*/  HMMA.16816.F32.BF16 R68, R4.reuse, R16, R68 ;  /* 0x000000100444723c */ /* 0x048fee0000041844 */
[-C--:B------:R-:W-:Y:S01]  /*11740*/  @P0 IMAD.WIDE.U32 R16, R95, R93.reuse, R210 ;  /* 0x0000005d5f100225 */ /* 0x080fe200078e00d2 */
[C---:B------:R-:W-:Y:S07]  /*11750*/  HMMA.16816.F32.BF16 R72, R4.reuse, R18, R72 ;  /* 0x000000120448723c */ /* 0x040fee0000041848 */
[----:B------:R-:W-:Y:S01]  /*11760*/  @P0 LEA R18, P1, R16, c[0x0][0x1c8], 0x1 ;  /* 0x0000720010120a11 */ /* 0x000fe200078208ff */
[C---:B------:R-:W-:Y:S08]  /*11770*/  HMMA.16816.F32.BF16 R44, R4.reuse, R148, R44 ;  /* 0x00000094042c723c */ /* 0x040ff0000004182c */
[C---:B-1----:R-:W-:Y:S07]  /*11780*/  HMMA.16816.F32.BF16 R84, R4.reuse, R12, R84 ;  /* 0x0000000c0454723c */ /* 0x042fee0000041854 */
[----:B------:R-:W-:Y:S01]  /*11790*/  @P3 IMAD.HI.U32 R13, R92, c[0x0][0x2c8], RZ ;  /* 0x0000b2005c0d3a27 */ /* 0x000fe200078e00ff */
[----:B------:R-:W-:Y:S01]  /*117a0*/  @P0 SHF.R.S32.HI R12, RZ, 0x1f, R95 ;  /* 0x0000001fff0c0819 */ /* 0x000fe2000001145f */
[----:B------:R-:W-:Y:S03]  /*117b0*/  HMMA.16816.F32.BF16 R88, R4, R14, R88 ;  /* 0x0000000e0458723c */ /* 0x000fe60000041858 */
[----:B------:R-:W-:Y:S01]  /*117c0*/  @P3 SHF.R.U32.HI R92, RZ, c[0x0][0x2cc], R13 ;  /* 0x0000b300ff5c3a19 */ /* 0x000fe2000001160d */
[----:B------:R-:W-:-:S03]  /*117d0*/  @P0 IMAD R12, R12, R93, R94 ;  /* 0x0000005d0c0c0224 */ /* 0x000fc600078e025e */
[----:B------:R-:W-:Y:S01]  /*117e0*/  IADD3 R92, R92, R215, -R218 ;  /* 0x000000d75c5c7210 */ /* 0x000fe20007ffe8da */
[----:B------:R-:W-:Y:S01]  /*117f0*/  @P0 IMAD.IADD R13, R17, 0x1, R12 ;  /* 0x00000001110d0824 */ /* 0x000fe200078e020c */
[C---:B------:R-:W-:Y:S02]  /*11800*/  HMMA.16816.F32.BF16 R48, R4.reuse, R150, R48 ;  /* 0x000000960430723c */ /* 0x040fe40000041830 */
[----:B------:R-:W-:Y:S02]  /*11810*/  SHF.R.S32.HI R15, RZ, 0x1f, R92 ;  /* 0x0000001fff0f7819 */ /* 0x000fe4000001145c */
[----:B------:R-:W-:Y:S02]  /*11820*/  @P0 LEA.HI.X R19, R16, c[0x0][0x1cc], R13, 0x1, P1 ;  /* 0x0000730010130a11 */ /* 0x000fe400008f0c0d */
[----:B------:R-:W-:Y:S02]  /*11830*/  LEA.HI R3, R15, R92, RZ, 0x6 ;  /* 0x0000005c0f037211 */ /* 0x000fe400078f30ff */
[----:B--2---:R-:W-:Y:S01]  /*11840*/  HMMA.16816.F32.BF16 R92, R4, R20, R8 ;  /* 0x00000014045c723c */ /* 0x004fe20000041808 */
[----:B------:R-:W-:Y:S01]  /*11850*/  @!PT LDS RZ, [RZ] ;  /* 0x00000000fffff984 */ /* 0x000fe20000000800 */
[----:B------:R-:W-:Y:S01]  /*11860*/  @!PT LDS RZ, [RZ] ;  /* 0x00000000fffff984 */ /* 0x000fe20000000800 */
[----:B------:R-:W-:Y:S01]  /*11870*/  @!PT LDS RZ, [RZ] ;  /* 0x00000000fffff984 */ /* 0x000fe20000000800 */
[----:B------:R1:W-:Y:S01]  /*11880*/  @P0 LDGSTS.E.BYPASS.LTC128B.128 [R132+0xc100], [R18.64], !P6 ;  /* 0x0c10000012840fae */ /* 0x0003e2000f101d46 */
[----:B------:R-:W-:-:S03]  /*11890*/  SHF.R.S32.HI R3, RZ, 0x6, R3 ;  /* 0x00000006ff037819 */ /* 0x000fc60000011403 */
[----:B------:R1:W-:Y:S01]  /*118a0*/  @P0 LDGSTS.E.BYPASS.LTC128B.128 [R132+0xe100], [R18.64+0x80], !P5 ;  /* 0x0e10008012840fae */ /* 0x0003e2000e901d46 */
[----:B------:R-:W-:Y:S02]  /*118b0*/  IMNMX R234, RZ, R3, !PT ;  /* 0x00000003ffea7217 */ /* 0x000fe40007800200 */
[C---:B------:R-:W-:Y:S01]  /*118c0*/  @P0 LEA R8, P1, R199.reuse, R18, 0x1 ;  /* 0x00000012c7080211 */ /* 0x040fe200078208ff */
[----:B------:R1:W-:Y:S01]  /*118d0*/  @P0 LDGSTS.E.BYPASS.LTC128B.128 [R132+0x10100], [R18.64+0x100], !P4 ;  /* 0x1010010012840fae */ /* 0x0003e2000e101d46 */
[----:B------:R-:W-:Y:S02]  /*118e0*/  HMMA.16816.F32.BF16 R76, R4, R144, R76 ;  /* 0x00000090044c723c */ /* 0x000fe4000004184c */
[----:B------:R-:W-:-:S05]  /*118f0*/  @P0 LEA.HI.X R9, R199, R19, R198, 0x1, P1 ;  /* 0x00000013c7090211 */ /* 0x000fca00008f0cc6 */
[----:B------:R1:W-:Y:S01]  /*11900*/  @P0 LDGSTS.E.BYPASS.LTC128B.128 [R132+0xd100], [R8.64], !P6 ;  /* 0x0d10000008840fae */ /* 0x0003e2000f101d46 */
[C---:B------:R-:W-:Y:S03]  /*11910*/  HMMA.16816.F32.BF16 R80, R4.reuse, R146, R80 ;  /* 0x000000920450723c */ /* 0x040fe60000041850 */
[----:B------:R1:W-:Y:S04]  /*11920*/  @P0 LDGSTS.E.BYPASS.LTC128B.128 [R132+0xf100], [R8.64+0x80], !P5 ;  /* 0x0f10008008840fae */ /* 0x0003e8000e901d46 */
[----:B------:R1:W-:Y:S01]  /*11930*/  @P0 LDGSTS.E.BYPASS.LTC128B.128 [R132+0x11100], [R8.64+0x100], !P4 ;  /* 0x1110010008840fae */ /* 0x0003e2000e101d46 */
[----:B------:R-:W-:Y:S01]  /*11940*/  ISETP.GE.AND P0, PT, R217, R234, PT ;  /* 0x000000ead900720c */ /* 0x000fe20003f06270 */
[C---:B------:R-:W-:Y:S02]  /*11950*/  HMMA.16816.F32.BF16 R128, R4.reuse, R140, R128 ;  /* 0x0000008c0480723c */ /* 0x040fe40000041880 */
[----:B------:R-:W0:Y:S06]  /*11960*/  LDGDEPBAR ;  /* 0x00000000000079af */ /* 0x000e2c0000000000 */
        /* <DEDUP_REMOVED lines=11> */
[C---:B-1----:R-:W-:Y:S01]  /*11a20*/  IADD3 RZ, P1, R206.reuse, 0x40, RZ ;  /* 0x00000040ceff7810 */ /* 0x042fe20007f3e0ff */
[----:B------:R-:W-:Y:S01]  /*11a30*/  IMAD.MOV.U32 R132, RZ, RZ, R0 ;  /* 0x000000ffff847224 */ /* 0x000fe200078e0000 */
[----:B------:R-:W-:Y:S01]  /*11a40*/  IADD3 RZ, P0, R206, 0x80, RZ ;  /* 0x00000080ceff7810 */ /* 0x000fe20007f1e0ff */
[----:B------:R-:W-:Y:S01]  /*11a50*/  IMAD.MOV.U32 R3, RZ, RZ, R2 ;  /* 0x000000ffff037224 */ /* 0x000fe200078e0002 */
[----:B------:R-:W-:Y:S01]  /*11a60*/  IADD3.X R232, RZ, R211, RZ, P1, !PT ;  /* 0x000000d3ffe87210 */ /* 0x000fe20000ffe4ff */
[----:B------:R-:W-:Y:S01]  /*11a70*/  IMAD.MOV.U32 R212, RZ, RZ, RZ ;  /* 0x000000ffffd47224 */ /* 0x000fe200078e00ff */
[C---:B------:R-:W-:Y:S01]  /*11a80*/  IADD3 R227, P1, R204.reuse, 0x80, RZ ;  /* 0x00000080cce37810 */ /* 0x040fe20007f3e0ff */
[----:B------:R-:W-:Y:S01]  /*11a90*/  IMAD.X R231, RZ, RZ, R211, P0 ;  /* 0x000000ffffe77224 */ /* 0x000fe200000e06d3 */
[----:B------:R-:W-:Y:S01]  /*11aa0*/  IADD3 R225, P0, R204, 0x40, RZ ;  /* 0x00000040cce17810 */ /* 0x000fe20007f1e0ff */
[----:B------:R-:W-:Y:S01]  /*11ab0*/  IMAD.IADD R133, R189, 0x1, R186 ;  /* 0x00000001bd857824 */ /* 0x000fe200078e02ba */
[----:B------:R-:W-:Y:S01]  /*11ac0*/  IADD3 R190, R187, 0xc100, RZ ;  /* 0x0000c100bbbe7810 */ /* 0x000fe20007ffe0ff */
[----:B------:R-:W-:Y:S01]  /*11ad0*/  @P3 IMAD.HI.U32 R229, R220, c[0x0][0x2c8], RZ ;  /* 0x0000b200dce53a27 */ /* 0x000fe200078e00ff */
[----:B------:R-:W-:Y:S01]  /*11ae0*/  MOV R230, 0x20 ;  /* 0x0000002000e67802 */ /* 0x000fe20000000f00 */
[----:B------:R-:W-:Y:S01]  /*11af0*/  UMOV UR5, 0x1 ;  /* 0x0000000100057882 */ /* 0x000fe20000000000 */
[C---:B------:R-:W-:Y:S01]  /*11b00*/  IADD3 R223, R206.reuse, 0x40, RZ ;  /* 0x00000040cedf7810 */ /* 0x040fe20007ffe0ff */
[----:B------:R-:W-:Y:S01]  /*11b10*/  IMAD.MOV.U32 R228, RZ, RZ, -0x40 ;  /* 0xffffffc0ffe47424 */ /* 0x000fe200078e00ff */
[----:B------:R-:W-:Y:S01]  /*11b20*/  IADD3 R221, R206, 0x80, RZ ;  /* 0x00000080cedd7810 */ /* 0x000fe20007ffe0ff */
[----:B------:R-:W-:Y:S01]  /*11b30*/  IMAD.X R226, RZ, RZ, R209, P1 ;  /* 0x000000ffffe27224 */ /* 0x000fe200008e06d1 */
[----:B------:R-:W-:-:S02]  /*11b40*/  IADD3.X R224, RZ, R209, RZ, P0, !PT ;  /* 0x000000d1ffe07210 */ /* 0x000fc400007fe4ff */
.L_x_1310:
[----:B------:R-:W-:Y:S04]  /*11b50*/  DEPBAR.LE SB0, 0x2 ;  /* 0x000080800000791a */ /* 0x000fe80000000000 */
[----:B------:R-:W-:Y:S01]  /*11b60*/  BAR.SYNC.DEFER_BLOCKING 0x0 ;  /* 0x0000000000007b1d */ /* 0x000fe20000010000 */
[----:B------:R-:W-:Y:S01]  /*11b70*/  MOV R193, UR5 ;  /* 0x0000000500c17c02 */ /* 0x000fe20008000f00 */
[----:B------:R-:W-:Y:S01]  /*11b80*/  UIMAD UR4, UR5, 0x6000, URZ ;  /* 0x00006000050478a4 */ /* 0x000fe2000f8e023f */
[C---:B------:R-:W-:Y:S01]  /*11b90*/  ISETP.GE.AND P0, PT, R217.reuse, 0x1, PT ;  /* 0x00000001d900780c */ /* 0x040fe20003f06270 */
[----:B------:R-:W-:Y:S01]  /*11ba0*/  UIADD3 UR8, UR5, 0x1, URZ ;  /* 0x0000000105087890 */ /* 0x000fe2000fffe03f */
[----:B------:R-:W-:Y:S01]  /*11bb0*/  IADD3 R8, R217, -0x1, RZ ;  /* 0xffffffffd9087810 */ /* 0x000fe20007ffe0ff */
[----:B------:R-:W-:Y:S01]  /*11bc0*/  IMAD R152, R193, 0x6000, R187 ;  /* 0x00006000c1987824 */ /* 0x000fe200078e02bb */
[----:B------:R-:W-:Y:S01]  /*11bd0*/  LOP3.LUT P2, RZ, R219, 0x2, RZ, 0xc0, !PT ;  /* 0x00000002dbff7812 */ /* 0x000fe2000784c0ff */
[----:B------:R-:W-:Y:S01]  /*11be0*/  IMAD R193, R193, 0x6000, R190 ;  /* 0x00006000c1c17824 */ /* 0x000fe200078e02be */
[----:B------:R-:W-:Y:S01]  /*11bf0*/  LOP3.LUT P3, RZ, R197, 0x1, RZ, 0xc0, !PT ;  /* 0x00000001c5ff7812 */ /* 0x000fe2000786c0ff */
[----:B------:R-:W-:Y:S01]  /*11c00*/  UISETP.GE.AND UP0, UPT, UR5, 0x1, UPT ;  /* 0x000000010500788c */ /* 0x000fe2000bf06270 */
[----:B------:R-:W-:Y:S02]  /*11c10*/  SEL R188, R230, 0xffffffe0, !P2 ;  /* 0xffffffe0e6bc7807 */ /* 0x000fe40005000000 */
[----:B------:R-:W-:Y:S01]  /*11c20*/  ISETP.NE.AND P2, PT, R216, 0x1, PT ;  /* 0x00000001d800780c */ /* 0x000fe20003f45270 */
[----:B------:R-:W-:Y:S01]  /*11c30*/  USEL UR5, UR8, URZ, !UP0 ;  /* 0x0000003f08057287 */ /* 0x000fe2000c000000 */
[-C--:B------:R-:W-:Y:S01]  /*11c40*/  IADD3 R192, R188, R193.reuse, RZ ;  /* 0x000000c1bcc07210 */ /* 0x080fe20007ffe0ff */
[----:B------:R-:W-:Y:S01]  /*11c50*/  @P0 IMAD R171, R212, 0x6000, R202 ;  /* 0x00006000d4ab0824 */ /* 0x000fe200078e02ca */
[----:B------:R-:W-:Y:S02]  /*11c60*/  @P0 SHF.R.S32.HI R29, RZ, 0x1f, R8 ;  /* 0x0000001fff1d0819 */ /* 0x000fe40000011408 */
[----:B------:R-:W-:Y:S03]  /*11c70*/  IADD3 R194, R188, R193, R191 ;  /* 0x000000c1bcc27210 */ /* 0x000fe60007ffe0bf */
[----:B------:R-:W-:Y:S01]  /*11c80*/  @P0 IMAD R29, R29, c[0x0][0x208], RZ ;  /* 0x000082001d1d0a24 */ /* 0x000fe200078e02ff */
[----:B------:R-:W-:Y:S03]  /*11c90*/  LDSM.16.M88.4 R136, [R189] ;  /* 0x00000000bd88783b */ /* 0x000fe60000000200 */
[C---:B------:R-:W-:Y:S02]  /*11ca0*/  @P0 IMAD R29, R8.reuse, c[0x0][0x20c], R29 ;  /* 0x00008300081d0a24 */ /* 0x040fe400078e021d */
[----:B------:R-:W-:Y:S03]  /*11cb0*/  @P0 IMAD.WIDE.U32 R8, R8, c[0x0][0x208], RZ ;  /* 0x0000820008080a25 */ /* 0x000fe600078e00ff */
[----:B------:R-:W1:Y:S02]  /*11cc0*/  LDSM.16.M88.4 R140, [R152+0xc100] ;  /* 0x00c10000988c783b */ /* 0x000e640000000200 */
[----:B------:R-:W-:Y:S02]  /*11cd0*/  @P0 SHF.L.U32 R0, R8, 0x6, RZ ;  /* 0x0000000608000819 */ /* 0x000fe400000006ff */
[----:B------:R-:W-:Y:S02]  /*11ce0*/  @P0 IADD3 R29, R9, R29, RZ ;  /* 0x0000001d091d0210 */ /* 0x000fe40007ffe0ff */
[----:B------:R-:W-:Y:S02]  /*11cf0*/  @P0 IADD3 R9, P1, R0, R204, RZ ;  /* 0x000000cc00090210 */ /* 0x000fe40007f3e0ff */
[----:B------:R-:W-:Y:S01]  /*11d00*/  @P0 SHF.L.U64.HI R29, R8, 0x6, R29 ;  /* 0x00000006081d0819 */ /* 0x000fe2000001021d */
[----:B------:R-:W2:Y:S03]  /*11d10*/  LDSM.16.M88.4 R144, [R152+0xc900] ;  /* 0x00c900009890783b */ /* 0x000ea60000000200 */
[----:B------:R-:W-:Y:S02]  /*11d20*/  @P0 IADD3.X R2, R29, R209, RZ, P1, !PT ;  /* 0x000000d11d020210 */ /* 0x000fe40000ffe4ff */
[C---:B------:R-:W-:Y:S03]  /*11d30*/  @P0 LEA R168, P1, R9.reuse, c[0x0][0x1f8], 0x1 ;  /* 0x00007e0009a80a11 */ /* 0x040fe600078208ff */
[----:B------:R-:W3:Y:S01]  /*11d40*/  LDSM.16.M88.4 R148, [R152+0xd100] ;  /* 0x00d100009894783b */ /* 0x000ee20000000200 */
[----:B------:R-:W-:Y:S02]  /*11d50*/  @P0 LEA.HI.X R169, R9, c[0x0][0x1fc], R2, 0x1, P1 ;  /* 0x00007f0009a90a11 */ /* 0x000fe400008f0c02 */
[C---:B------:R-:W-:Y:S04]  /*11d60*/  @P0 IADD3 R9, P1, R0.reuse, R225, RZ ;  /* 0x000000e100090210 */ /* 0x040fe80007f3e0ff */
[----:B------:R-:W-:Y:S01]  /*11d70*/  @P0 IADD3.X R2, R29, R224, RZ, P1, !PT ;  /* 0x000000e01d020210 */ /* 0x000fe20000ffe4ff */
[----:B------:R-:W4:Y:S01]  /*11d80*/  LDSM.16.M88.4 R32, [R152+0xd900] ;  /* 0x00d900009820783b */ /* 0x000f220000000200 */
[C---:B------:R-:W-:Y:S04]  /*11d90*/  @P0 LEA R164, P1, R9.reuse, c[0x0][0x1f8], 0x1 ;  /* 0x00007e0009a40a11 */ /* 0x040fe800078208ff */
[----:B------:R-:W-:Y:S02]  /*11da0*/  @P0 LEA.HI.X R165, R9, c[0x0][0x1fc], R2, 0x1, P1 ;  /* 0x00007f0009a50a11 */ /* 0x000fe400008f0c02 */
[----:B------:R-:W-:Y:S01]  /*11db0*/  @P0 IADD3 R2, P1, R0, R227, RZ ;  /* 0x000000e300020210 */ /* 0x000fe20007f3e0ff */
[----:B------:R-:W-:Y:S03]  /*11dc0*/  LDSM.16.M88.4 R152, [R192+0x800] ;  /* 0x00080000c098783b */ /* 0x000fe60000000200 */
[----:B------:R-:W-:Y:S02]  /*11dd0*/  @P0 IADD3.X R13, R29, R226, RZ, P1, !PT ;  /* 0x000000e21d0d0210 */ /* 0x000fe40000ffe4ff */
[C---:B------:R-:W-:Y:S01]  /*11de0*/  @P0 LEA R166, P1, R2.reuse, c[0x0][0x1f8], 0x1 ;  /* 0x00007e0002a60a11 */ /* 0x040fe200078208ff */
[C---:B-1----:R-:W-:Y:S03]  /*11df0*/  HMMA.16816.F32.BF16 R4, R136.reuse, R140, RZ ;  /* 0x0000008c8804723c */ /* 0x042fe600000418ff */
[----:B------:R-:W-:Y:S02]  /*11e00*/  @P0 LEA.HI.X R167, R2, c[0x0][0x1fc], R13, 0x1, P1 ;  /* 0x00007f0002a70a11 */ /* 0x000fe400008f0c0d */
[----:B------:R-:W-:Y:S03]  /*11e10*/  @P0 IADD3 R0, P1, R201, R0, RZ ;  /* 0x00000000c9000210 */ /* 0x000fe60007f3e0ff */
[C---:B------:R-:W-:Y:S01]  /*11e20*/  HMMA.16816.F32.BF16 R8, R136.reuse, R142, RZ ;  /* 0x0000008e8808723c */ /* 0x040fe200000418ff */
[----:B------:R-:W-:Y:S01]  /*11e30*/  @P0 IADD3.X R29, R200, R29, RZ, P1, !PT ;  /* 0x0000001dc81d0210 */ /* 0x000fe20000ffe4ff */
[----:B------:R-:W-:Y:S02]  /*11e40*/  LDSM.16.M88.4 R140, [R133] ;  /* 0x00000000858c783b */ /* 0x000fe40000000200 */
[----:B------:R-:W-:Y:S04]  /*11e50*/  @P0 IADD3 R2, P1, R0, R204, RZ ;  /* 0x000000cc00020210 */ /* 0x000fe80007f3e0ff */
[C---:B--2---:R-:W-:Y:S01]  /*11e60*/  HMMA.16816.F32.BF16 R12, R136.reuse, R144, RZ ;  /* 0x00000090880c723c */ /* 0x044fe200000418ff */
[C---:B------:R-:W-:Y:S03]  /*11e70*/  @P0 IADD3.X R21, R29.reuse, R209, RZ, P1, !PT ;  /* 0x000000d11d150210 */ /* 0x040fe60000ffe4ff */
[C---:B------:R-:W-:Y:S04]  /*11e80*/  @P0 LEA R172, P1, R2.reuse, c[0x0][0x1f8], 0x1 ;  /* 0x00007e0002ac0a11 */ /* 0x040fe800078208ff */
[C---:B------:R-:W-:Y:S01]  /*11e90*/  HMMA.16816.F32.BF16 R16, R136.reuse, R146, RZ ;  /* 0x000000928810723c */ /* 0x040fe200000418ff */
[----:B------:R-:W-:Y:S01]  /*11ea0*/  @P0 LEA.HI.X R173, R2, c[0x0][0x1fc], R21, 0x1, P1 ;  /* 0x00007f0002ad0a11 */ /* 0x000fe200008f0c15 */
[----:B------:R-:W1:Y:S02]  /*11eb0*/  LDSM.16.M88.4 R144, [R192] ;  /* 0x00000000c090783b */ /* 0x000e640000000200 */
[----:B------:R-:W-:Y:S04]  /*11ec0*/  @P0 IADD3 R2, P1, R0, R225, RZ ;  /* 0x000000e100020210 */ /* 0x000fe80007f3e0ff */
[C---:B---3--:R-:W-:Y:S01]  /*11ed0*/  HMMA.16816.F32.BF16 R20, R136.reuse, R148, RZ ;  /* 0x000000948814723c */ /* 0x048fe200000418ff */
[----:B------:R-:W-:Y:S03]  /*11ee0*/  @P0 IADD3.X R31, R29, R224, RZ, P1, !PT ;  /* 0x000000e01d1f0210 */ /* 0x000fe60000ffe4ff */
[C---:B------:R-:W-:Y:S04]  /*11ef0*/  @P0 LEA R174, P1, R2.reuse, c[0x0][0x1f8], 0x1 ;  /* 0x00007e0002ae0a11 */ /* 0x040fe800078208ff */
[C---:B------:R-:W-:Y:S01]  /*11f00*/  HMMA.16816.F32.BF16 R24, R136.reuse, R150, RZ ;  /* 0x000000968818723c */ /* 0x040fe200000418ff */
[----:B------:R-:W-:Y:S01]  /*11f10*/  @P0 LEA.HI.X R175, R2, c[0x0][0x1fc], R31, 0x1, P1 ;  /* 0x00007f0002af0a11 */ /* 0x000fe200008f0c1f */
[----:B------:R-:W2:Y:S02]  /*11f20*/  LDSM.16.M88.4 R148, [R192+0x1000] ;  /* 0x00100000c094783b */ /* 0x000ea40000000200 */
[----:B------:R-:W-:Y:S02]  /*11f30*/  @P0 IADD3 R157, P1, R0, R227, RZ ;  /* 0x000000e3009d0210 */ /* 0x000fe40007f3e0ff */
[----:B------:R-:W-:Y:S02]  /*11f40*/  IADD3 R2, R191, R192, RZ ;  /* 0x000000c0bf027210 */ /* 0x000fe40007ffe0ff */
[----:B------:R-:W-:Y:S02]  /*11f50*/  @P0 IADD3.X R0, R29, R226, RZ, P1, !PT ;  /* 0x000000e21d000210 */ /* 0x000fe40000ffe4ff */
[C---:B----4-:R-:W-:Y:S02]  /*11f60*/  HMMA.16816.F32.BF16 R28, R136.reuse, R32, RZ ;  /* 0x00000020881c723c */ /* 0x050fe400000418ff */
[C---:B------:R-:W-:Y:S04]  /*11f70*/  @P0 LEA R176, P1, R157.reuse, c[0x0][0x1f8], 0x1 ;  /* 0x00007e009db00a11 */ /* 0x040fe800078208ff */
[----:B------:R-:W-:Y:S02]  /*11f80*/  @P0 LEA.HI.X R177, R157, c[0x0][0x1fc], R0, 0x1, P1 ;  /* 0x00007f009db10a11 */ /* 0x000fe400008f0c00 */
[----:B------:R-:W-:Y:S01]  /*11f90*/  HMMA.16816.F32.BF16 R32, R136, R34, RZ ;  /* 0x000000228820723c */ /* 0x000fe200000418ff */
[----:B------:R-:W3:Y:S03]  /*11fa0*/  LDSM.16.M88.4 R156, [R192+0x1800] ;  /* 0x00180000c09c783b */ /* 0x000ee60000000200 */
[----:B------:R-:W-:Y:S04]  /*11fb0*/  IADD3 R0, R191, R193, RZ ;  /* 0x000000c1bf007210 */ /* 0x000fe80007ffe0ff */
[C---:B-1----:R-:W-:Y:S01]  /*11fc0*/  HMMA.16816.F32.BF16 R4, R140.reuse, R144, R4 ;  /* 0x000000908c04723c */ /* 0x042fe20000041804 */
[----:B------:R-:W-:Y:S01]  /*11fd0*/  @!PT LDS RZ, [RZ] ;  /* 0x00000000fffff984 */ /* 0x000fe20000000800 */
[----:B------:R-:W-:Y:S01]  /*11fe0*/  @!PT LDS RZ, [RZ] ;  /* 0x00000000fffff984 */ /* 0x000fe20000000800 */
[----:B------:R-:W-:Y:S01]  /*11ff0*/  @!PT LDS RZ, [RZ] ;  /* 0x00000000fffff984 */ /* 0x000fe20000000800 */
[----:B------:R1:W-:Y:S07]  /*12000*/  @P0 LDGSTS.E.BYPASS.LTC128B.128 [R171], [R168.64], !P6 ;  /* 0x00000000a8ab0fae */ /* 0x0003ee000f101d46 */
[C---:B------:R-:W-:Y:S01]  /*12010*/  HMMA.16816.F32.BF16 R8, R140.reuse, R146, R8 ;  /* 0x000000928c08723c */ /* 0x040fe20000041808 */
[----:B------:R4:W-:Y:S07]  /*12020*/  @P0 LDGSTS.E.BYPASS.LTC128B.128 [R171+0x2000], [R164.64], !P5 ;  /* 0x02000000a4ab0fae */ /* 0x0009ee000e901d46 */
[C---:B------:R-:W-:Y:S01]  /*12030*/  HMMA.16816.F32.BF16 R12, R140.reuse, R152, R12 ;  /* 0x000000988c0c723c */ /* 0x040fe2000004180c */
[----:B------:R4:W-:Y:S07]  /*12040*/  @P0 LDGSTS.E.BYPASS.LTC128B.128 [R171+0x4000], [R166.64], !P3 ;  /* 0x04000000a6ab0fae */ /* 0x0009ee000d901d46 */
[C---:B------:R-:W-:Y:S01]  /*12050*/  HMMA.16816.F32.BF16 R16, R140.reuse, R154, R16 ;  /* 0x0000009a8c10723c */ /* 0x040fe20000041810 */
[----:B------:R1:W-:Y:S07]  /*12060*/  @P0 LDGSTS.E.BYPASS.LTC128B.128 [R171+0x1000], [R172.64], !P6 ;  /* 0x01000000acab0fae */ /* 0x0003ee000f101d46 */
[C---:B--2---:R-:W-:Y:S01]  /*12070*/  HMMA.16816.F32.BF16 R20, R140.reuse, R148, R20 ;  /* 0x000000948c14723c */ /* 0x044fe20000041814 */
[----:B------:R1:W-:Y:S07]  /*12080*/  @P0 LDGSTS.E.BYPASS.LTC128B.128 [R171+0x3000], [R174.64], !P5 ;  /* 0x03000000aeab0fae */ /* 0x0003ee000e901d46 */
[C---:B------:R-:W-:Y:S01]  /*12090*/  HMMA.16816.F32.BF16 R24, R140.reuse, R150, R24 ;  /* 0x000000968c18723c */ /* 0x040fe20000041818 */
[----:B------:R1:W-:Y:S07]  /*120a0*/  @P0 LDGSTS.E.BYPASS.LTC128B.128 [R171+0x5000], [R176.64], !P3 ;  /* 0x05000000b0ab0fae */ /* 0x0003ee000d901d46 */
[C---:B---3--:R-:W-:Y:S01]  /*120b0*/  HMMA.16816.F32.BF16 R28, R140.reuse, R156, R28 ;  /* 0x0000009c8c1c723c */ /* 0x048fe2000004181c */
[----:B------:R-:W-:Y:S07]  /*120c0*/  LDSM.16.M88.4 R136, [R185] ;  /* 0x00000000b988783b */ /* 0x000fee0000000200 */
[----:B------:R-:W-:Y:S01]  /*120d0*/  HMMA.16816.F32.BF16 R32, R140, R158, R32 ;  /* 0x0000009e8c20723c */ /* 0x000fe20000041820 */
[----:B------:R-:W2:Y:S08]  /*120e0*/  LDSM.16.M88.4 R160, [R0] ;  /* 0x0000000000a0783b */ /* 0x000eb00000000200 */
[----:B------:R-:W3:Y:S08]  /*120f0*/  LDSM.16.M88.4 R144, [R0+0x800] ;  /* 0x000800000090783b */ /* 0x000ef00000000200 */
[----:B------:R-:W5:Y:S08]  /*12100*/  LDSM.16.M88.4 R152, [R0+0x1000] ;  /* 0x001000000098783b */ /* 0x000f700000000200 */
[----:B------:R-:W0:Y:S08]  /*12110*/  LDGDEPBAR ;  /* 0x00000000000079af */ /* 0x000e300000000000 */
[----:B------:R-:W5:Y:S01]  /*12120*/  LDSM.16.M88.4 R148, [R0+0x1800] ;  /* 0x001800000094783b */ /* 0x000f620000000200 */
[C---:B--2---:R-:W-:Y:S07]  /*12130*/  HMMA.16816.F32.BF16 R4, R136.reuse, R160, R4 ;  /* 0x000000a08804723c */ /* 0x044fee0000041804 */
[----:B----4-:R-:W-:Y:S01]  /*12140*/  LDSM.16.M88.4 R164, [R184] ;  /* 0x00000000b8a4783b */ /* 0x010fe20000000200 */
[C---:B------:R-:W-:Y:S07]  /*12150*/  HMMA.16816.F32.BF16 R8, R136.reuse, R162, R8 ;  /* 0x000000a28808723c */ /* 0x040fee0000041808 */
[----:B-1----:R-:W1:Y:S01]  /*12160*/  LDSM.16.M88.4 R168, [R2] ;  /* 0x0000000002a8783b */ /* 0x002e620000000200 */
[C---:B---3--:R-:W-:Y:S07]  /*12170*/  HMMA.16816.F32.BF16 R12, R136.reuse, R144, R12 ;  /* 0x00000090880c723c */ /* 0x048fee000004180c */
[----:B------:R-:W2:Y:S01]  /*12180*/  LDSM.16.M88.4 R140, [R2+0x800] ;  /* 0x00080000028c783b */ /* 0x000ea20000000200 */
[C---:B------:R-:W-:Y:S07]  /*12190*/  HMMA.16816.F32.BF16 R16, R136.reuse, R146, R16 ;  /* 0x000000928810723c */ /* 0x040fee0000041810 */
[----:B------:R-:W3:Y:S01]  /*121a0*/  LDSM.16.M88.4 R156, [R2+0x1000] ;  /* 0x00100000029c783b */ /* 0x000ee20000000200 */
[C---:B-----5:R-:W-:Y:S07]  /*121b0*/  HMMA.16816.F32.BF16 R20, R136.reuse, R152, R20 ;  /* 0x000000988814723c */ /* 0x060fee0000041814 */
[----:B------:R-:W4:Y:S01]  /*121c0*/  LDSM.16.M88.4 R144, [R2+0x1800] ;  /* 0x001800000290783b */ /* 0x000f220000000200 */
[C---:B------:R-:W-:Y:S07]  /*121d0*/  HMMA.16816.F32.BF16 R24, R136.reuse, R154, R24 ;  /* 0x0000009a8818723c */ /* 0x040fee0000041818 */
[----:B------:R-:W-:Y:S01]  /*121e0*/  LDSM.16.M88.4 R152, [R193+0x2800] ;  /* 0x00280000c198783b */ /* 0x000fe20000000200 */
[C---:B------:R-:W-:Y:S07]  /*121f0*/  HMMA.16816.F32.BF16 R28, R136.reuse, R148, R28 ;  /* 0x00000094881c723c */ /* 0x040fee000004181c */
[----:B------:R-:W-:Y:S01]  /*12200*/  LDSM.16.M88.4 R160, [R193+0x3800] ;  /* 0x00380000c1a0783b */ /* 0x000fe20000000200 */
[----:B------:R-:W-:Y:S07]  /*12210*/  HMMA.16816.F32.BF16 R32, R136, R150, R32 ;  /* 0x000000968820723c */ /* 0x000fee0000041820 */
[----:B------:R-:W-:Y:S01]  /*12220*/  LDSM.16.M88.4 R136, [R189+0x4000] ;  /* 0x00400000bd88783b */ /* 0x000fe20000000200 */
[C---:B-1----:R-:W-:Y:S07]  /*12230*/  HMMA.16816.F32.BF16 R4, R164.reuse, R168, R4 ;  /* 0x000000a8a404723c */ /* 0x042fee0000041804 */
[----:B------:R-:W1:Y:S01]  /*12240*/  LDSM.16.M88.4 R148, [R193+0x2000] ;  /* 0x00200000c194783b */ /* 0x000e620000000200 */
[C---:B------:R-:W-:Y:S07]  /*12250*/  HMMA.16816.F32.BF16 R8, R164.reuse, R170, R8 ;  /* 0x000000aaa408723c */ /* 0x040fee0000041808 */
[----:B------:R-:W-:Y:S01]  /*12260*/  LDSM.16.M88.4 R168, [R192+0x2000] ;  /* 0x00200000c0a8783b */ /* 0x000fe20000000200 */
[C---:B--2---:R-:W-:Y:S07]  /*12270*/  HMMA.16816.F32.BF16 R12, R164.reuse, R140, R12 ;  /* 0x0000008ca40c723c */ /* 0x044fee000004180c */
[----:B------:R-:W-:Y:S01]  /*12280*/  LDSM.16.M88.4 R172, [R192+0x2800] ;  /* 0x00280000c0ac783b */ /* 0x000fe20000000200 */
[C---:B------:R-:W-:Y:S07]  /*12290*/  HMMA.16816.F32.BF16 R16, R164.reuse, R142, R16 ;  /* 0x0000008ea410723c */ /* 0x040fee0000041810 */
[----:B------:R-:W2:Y:S01]  /*122a0*/  LDSM.16.M88.4 R140, [R193+0x3000] ;  /* 0x00300000c18c783b */ /* 0x000ea20000000200 */
[C---:B---3--:R-:W-:Y:S07]  /*122b0*/  HMMA.16816.F32.BF16 R20, R164.reuse, R156, R20 ;  /* 0x0000009ca414723c */ /* 0x048fee0000041814 */
[----:B------:R-:W-:Y:S01]  /*122c0*/  LDSM.16.M88.4 R176, [R0+0x2000] ;  /* 0x0020000000b0783b */ /* 0x000fe20000000200 */
[C---:B------:R-:W-:Y:S07]  /*122d0*/  HMMA.16816.F32.BF16 R24, R164.reuse, R158, R24 ;  /* 0x0000009ea418723c */ /* 0x040fee0000041818 */
[----:B------:R-:W3:Y:S01]  /*122e0*/  LDSM.16.M88.4 R156, [R133+0x4000] ;  /* 0x00400000859c783b */ /* 0x000ee20000000200 */
[C---:B----4-:R-:W-:Y:S07]  /*122f0*/  HMMA.16816.F32.BF16 R28, R164.reuse, R144, R28 ;  /* 0x00000090a41c723c */ /* 0x050fee000004181c */
[----:B------:R-:W-:Y:S01]  /*12300*/  LDSM.16.M88.4 R180, [R193+0x4000] ;  /* 0x00400000c1b4783b */ /* 0x000fe20000000200 */
[----:B------:R-:W-:Y:S07]  /*12310*/  HMMA.16816.F32.BF16 R32, R164, R146, R32 ;  /* 0x00000092a420723c */ /* 0x000fee0000041820 */
[----:B------:R-:W4:Y:S01]  /*12320*/  LDSM.16.M88.4 R144, [R192+0x3000] ;  /* 0x00300000c090783b */ /* 0x000f220000000200 */
        /* <DEDUP_REMOVED lines=22> */
[----:B------:R-:W4:Y:S07]  /*12490*/  LDSM.16.M88.4 R144, [R194+0x2800] ;  /* 0x00280000c290783b */ /* 0x000f2e0000000200 */
        /* <DEDUP_REMOVED lines=44> */
[C---:B------:R-:W-:Y:S08]  /*12760*/  HMMA.16816.F32.BF16 R8, R164.reuse, R178, R8 ;  /* 0x000000b2a408723c */ /* 0x040ff00000041808 */
[C---:B----4-:R-:W-:Y:S08]  /*12770*/  HMMA.16816.F32.BF16 R12, R164.reuse, R144, R12 ;  /* 0x00000090a40c723c */ /* 0x050ff0000004180c */
        /* <DEDUP_REMOVED lines=33> */
[----:B------:R-:W-:Y:S01]  /*12990*/  FMUL.FTZ R252, R16, c[0x0][0x320] ;  /* 0x0000c80010fc7a20 */ /* 0x000fe20000410000 */
[----:B------:R-:W-:Y:S01]  /*129a0*/  MOV R16, R220 ;  /* 0x000000dc00107202 */ /* 0x000fe20000000f00 */
[----:B------:R-:W-:Y:S01]  /*129b0*/  FMUL.FTZ R163, R12, c[0x0][0x320] ;  /* 0x0000c8000ca37a20 */ /* 0x000fe20000410000 */
[----:B------:R-:W-:Y:S01]  /*129c0*/  @P2 SHF.R.U32.HI R16, RZ, c[0x0][0x2cc], R229 ;  /* 0x0000b300ff102a19 */ /* 0x000fe200000116e5 */
[----:B------:R-:W-:Y:S02]  /*129d0*/  FMUL.FTZ R154, R7, c[0x0][0x320] ;  /* 0x0000c800079a7a20 */ /* 0x000fe40000410000 */
[----:B------:R-:W-:Y:S02]  /*129e0*/  FMUL.FTZ R2, R5, c[0x0][0x320] ;  /* 0x0000c80005027a20 */ /* 0x000fe40000410000 */
[----:B------:R-:W-:Y:S01]  /*129f0*/  SHFL.IDX PT, R12, R16, 0x1, 0x1c1f ;  /* 0x003c1f00100c7f89 */ /* 0x000fe200000e0000 */
[----:B------:R2:W-:Y:S01]  /*12a00*/  MUFU.TANH R158, R11 ;  /* 0x0000000b009e7308 */ /* 0x0005e20000002400 */
[----:B------:R-:W-:Y:S02]  /*12a10*/  FMUL.FTZ R17, R17, c[0x0][0x320] ;  /* 0x0000c80011117a20 */ /* 0x000fe40000410000 */
[----:B------:R-:W-:Y:S02]  /*12a20*/  FMUL.FTZ R18, R18, c[0x0][0x320] ;  /* 0x0000c80012127a20 */ /* 0x000fe40000410000 */
        /* <DEDUP_REMOVED lines=9> */
[----:B------:R4:W-:Y:S01]  /*12ac0*/  MUFU.TANH R168, R13 ;  /* 0x0000000d00a87308 */ /* 0x0009e20000002400 */
[----:B------:R-:W-:Y:S01]  /*12ad0*/  FMUL.FTZ R27, R27, c[0x0][0x320] ;  /* 0x0000c8001b1b7a20 */ /* 0x000fe20000410000 */
[----:B--2---:R-:W-:Y:S01]  /*12ae0*/  LDSM.16.M88.4 R8, [R194+0x5800] ;  /* 0x00580000c208783b */ /* 0x004fe20000000200 */
[----:B------:R-:W-:Y:S07]  /*12af0*/  DEPBAR.LE SB0, 0x2 ;  /* 0x000080800000791a */ /* 0x000fee0000000000 */
[----:B------:R2:W-:Y:S01]  /*12b00*/  MUFU.TANH R170, R15 ;  /* 0x0000000f00aa7308 */ /* 0x0005e20000002400 */
[----:B---3--:R-:W3:Y:S09]  /*12b10*/  SHFL.IDX PT, R14, R16, RZ, 0x1c1f ;  /* 0x001c1fff100e7589 */ /* 0x008ef200000e0000 */
[----:B------:R-:W5:Y:S01]  /*12b20*/  MUFU.TANH R154, R154 ;  /* 0x0000009a009a7308 */ /* 0x000f620000002400 */
[----:B------:R-:W-:Y:S01]  /*12b30*/  BAR.SYNC.DEFER_BLOCKING 0x0 ;  /* 0x0000000000007b1d */ /* 0x000fe20000010000 */
[----:B----4-:R-:W-:Y:S05]  /*12b40*/  IMAD R13, R217, R228, 0x1 ;  /* 0x00000001d90d7424 */ /* 0x010fea00078e02e4 */
[----:B------:R-:W-:Y:S05]  /*12b50*/  IADD3 R13, R215, R13, -R222 ;  /* 0x0000000dd70d7210 */ /* 0x000fea0007ffe8de */
[----:B--2---:R-:W-:Y:S05]  /*12b60*/  IMAD.IADD R15, R13, 0x1, -R218 ;  /* 0x000000010d0f7824 */ /* 0x004fea00078e0ada */
[----:B---3--:R-:W-:Y:S04]  /*12b70*/  IADD3 R13, R15, R14, RZ ;  /* 0x0000000e0f0d7210 */ /* 0x008fe80007ffe0ff */
[C---:B------:R-:W-:Y:S01]  /*12b80*/  ISETP.GT.AND P0, PT, R13.reuse, RZ, PT ;  /* 0x000000ff0d00720c */ /* 0x040fe20003f04270 */
[C---:B------:R-:W-:Y:S05]  /*12b90*/  HMMA.16816.F32.BF16 R28, R172.reuse, R8, R28 ;  /* 0x00000008ac1c723c */ /* 0x040fea000004181c */
[----:B------:R-:W-:Y:S01]  /*12ba0*/  ISETP.GT.AND P2, PT, R13, 0x1, PT ;  /* 0x000000010d00780c */ /* 0x000fe20003f44270 */
[----:B------:R-:W2:Y:S01]  /*12bb0*/  MUFU.TANH R153, R153 ;  /* 0x0000009900997308 */ /* 0x000ea20000002400 */
[----:B------:R-:W-:Y:S01]  /*12bc0*/  IADD3 R9, R15, R12, RZ ;  /* 0x0000000c0f097210 */ /* 0x000fe20007ffe0ff */
[----:B------:R-:W-:Y:S01]  /*12bd0*/  HMMA.16816.F32.BF16 R32, R172, R10, R32 ;  /* 0x0000000aac20723c */ /* 0x000fe20000041820 */
[----:B------:R-:W-:Y:S02]  /*12be0*/  LDSM.16.MT88.4 R140, [R134+UR4+0x1900] ;  /* 0x00190004868c783b */ /* 0x000fe40008004200 */
[C---:B------:R-:W-:Y:S02]  /*12bf0*/  ISETP.GT.AND P1, PT, R9.reuse, RZ, PT ;  /* 0x000000ff0900720c */ /* 0x040fe40003f24270 */
[----:B-1----:R-:W-:Y:S02]  /*12c00*/  FSEL R8, R0, -INF , P0 ;  /* 0xff80000000087808 */ /* 0x002fe40000000000 */
[----:B------:R-:W-:Y:S01]  /*12c10*/  ISETP.GT.AND P0, PT, R9, 0x1, PT ;  /* 0x000000010900780c */ /* 0x000fe20003f04270 */
[----:B------:R-:W1:Y:S01]  /*12c20*/  MUFU.TANH R2, R2 ;  /* 0x0000000200027308 */ /* 0x000e620000002400 */
[----:B------:R-:W-:Y:S03]  /*12c30*/  FMNMX.FTZ R11, R8, R3, !PT ;  /* 0x00000003080b7209 */ /* 0x000fe60007810000 */
[----:B-----5:R-:W-:Y:S02]  /*12c40*/  FSEL R154, R154, -INF , P0 ;  /* 0xff8000009a9a7808 */ /* 0x020fe40000000000 */
[----:B------:R-:W-:Y:S02]  /*12c50*/  ISETP.GT.AND P0, PT, R13, 0x9, PT ;  /* 0x000000090d00780c */ /* 0x000fe40003f04270 */
[----:B------:R-:W-:Y:S02]  /*12c60*/  FMUL.FTZ R28, R28, c[0x0][0x320] ;  /* 0x0000c8001c1c7a20 */ /* 0x000fe40000410000 */
[----:B------:R-:W3:Y:S01]  /*12c70*/  MUFU.TANH R155, R155 ;  /* 0x0000009b009b7308 */ /* 0x000ee20000002400 */
[----:B------:R-:W-:Y:S01]  /*12c80*/  FSEL R156, R156, -INF , P0 ;  /* 0xff8000009c9c7808 */ /* 0x000fe20000000000 */
[----:B------:R-:W-:Y:S01]  /*12c90*/  FMUL.FTZ R29, R29, c[0x0][0x320] ;  /* 0x0000c8001d1d7a20 */ /* 0x000fe20000410000 */
[----:B------:R-:W-:Y:S01]  /*12ca0*/  ISETP.GT.AND P0, PT, R9, 0x9, PT ;  /* 0x000000090900780c */ /* 0x000fe20003f04270 */
[----:B------:R-:W-:Y:S01]  /*12cb0*/  FMUL.FTZ R30, R30, c[0x0][0x320] ;  /* 0x0000c8001e1e7a20 */ /* 0x000fe20000410000 */
[----:B--2---:R-:W-:Y:S01]  /*12cc0*/  FSEL R153, R153, -INF , P1 ;  /* 0xff80000099997808 */ /* 0x004fe20000800000 */
[----:B------:R-:W-:Y:S01]  /*12cd0*/  FMUL.FTZ R32, R32, c[0x0][0x320] ;  /* 0x0000c80020207a20 */ /* 0x000fe20000410000 */
[----:B------:R-:W-:Y:S01]  /*12ce0*/  ISETP.GT.AND P1, PT, R13, 0x8, PT ;  /* 0x000000080d00780c */ /* 0x000fe20003f24270 */
[----:B------:R-:W-:Y:S01]  /*12cf0*/  FMUL.FTZ R33, R33, c[0x0][0x320] ;  /* 0x0000c80021217a20 */ /* 0x000fe20000410000 */
[----:B------:R-:W-:Y:S01]  /*12d00*/  FSEL R10, R158, -INF , P0 ;  /* 0xff8000009e0a7808 */ /* 0x000fe20000000000 */
[----:B------:R-:W2:Y:S01]  /*12d10*/  MUFU.TANH R163, R163 ;  /* 0x000000a300a37308 */ /* 0x000ea20000002400 */
[----:B------:R-:W-:Y:S01]  /*12d20*/  ISETP.GT.AND P0, PT, R13, 0x11, PT ;  /* 0x000000110d00780c */ /* 0x000fe20003f04270 */
[----:B------:R-:W-:Y:S01]  /*12d30*/  FMUL.FTZ R31, R31, c[0x0][0x320] ;  /* 0x0000c8001f1f7a20 */ /* 0x000fe20000410000 */
[----:B------:R-:W-:Y:S01]  /*12d40*/  FMNMX.FTZ R15, R153, R132, !PT ;  /* 0x00000084990f7209 */ /* 0x000fe20007810000 */
[----:B------:R-:W-:Y:S01]  /*12d50*/  FMUL.FTZ R34, R34, c[0x0][0x320] ;  /* 0x0000c80022227a20 */ /* 0x000fe20000410000 */
[----:B-1----:R-:W-:Y:S01]  /*12d60*/  FSEL R0, R2, -INF , P2 ;  /* 0xff80000002007808 */ /* 0x002fe20001000000 */
[----:B------:R-:W-:Y:S01]  /*12d70*/  FMUL.FTZ R35, R35, c[0x0][0x320] ;  /* 0x0000c80023237a20 */ /* 0x000fe20000410000 */
[----:B------:R-:W-:Y:S02]  /*12d80*/  FSEL R168, R168, -INF , P0 ;  /* 0xff800000a8a87808 */ /* 0x000fe40000000000 */
[----:B------:R-:W-:Y:S01]  /*12d90*/  FMNMX.FTZ R11, R0, R11, !PT ;  /* 0x0000000b000b7209 */ /* 0x000fe20007810000 */
[----:B------:R-:W1:Y:S01]  /*12da0*/  MUFU.TANH R176, R17 ;  /* 0x0000001100b07308 */ /* 0x000e620000002400 */
[----:B------:R-:W-:Y:S02]  /*12db0*/  ISETP.GT.AND P0, PT, R9, 0x11, PT ;  /* 0x000000110900780c */ /* 0x000fe40003f04270 */
[----:B------:R-:W-:Y:S02]  /*12dc0*/  FMNMX.FTZ R15, R154, R15, !PT ;  /* 0x0000000f9a0f7209 */ /* 0x000fe40007810000 */
[----:B---3--:R-:W-:Y:S02]  /*12dd0*/  FSEL R12, R155, -INF , P1 ;  /* 0xff8000009b0c7808 */ /* 0x008fe40000800000 */
[----:B------:R-:W-:Y:S02]  /*12de0*/  ISETP.GT.AND P1, PT, R9, 0x8, PT ;  /* 0x000000080900780c */ /* 0x000fe40003f24270 */
[----:B------:R-:W-:Y:S01]  /*12df0*/  FMNMX.FTZ R11, R12, R11, !PT ;  /* 0x0000000b0c0b7209 */ /* 0x000fe20007810000 */
[----:B------:R-:W3:Y:S01]  /*12e00*/  MUFU.TANH R252, R252 ;  /* 0x000000fc00fc7308 */ /* 0x000ee20000002400 */
[----:B------:R-:W-:Y:S02]  /*12e10*/  FSEL R14, R157, -INF , P1 ;  /* 0xff8000009d0e7808 */ /* 0x000fe40000800000 */
[----:B------:R-:W-:Y:S02]  /*12e20*/  ISETP.GT.AND P1, PT, R13, 0x10, PT ;  /* 0x000000100d00780c */ /* 0x000fe40003f24270 */
[----:B------:R-:W-:Y:S02]  /*12e30*/  FMNMX.FTZ R2, R156, R11, !PT ;  /* 0x0000000b9c027209 */ /* 0x000fe40007810000 */
[----:B--2---:R-:W-:Y:S02]  /*12e40*/  FSEL R163, R163, -INF , P1 ;  /* 0xff800000a3a37808 */ /* 0x004fe40000800000 */
[----:B------:R-:W-:Y:S01]  /*12e50*/  ISETP.GT.AND P1, PT, R9, 0x10, PT ;  /* 0x000000100900780c */ /* 0x000fe20003f24270 */
[----:B------:R-:W2:Y:S01]  /*12e60*/  MUFU.TANH R250, R18 ;  /* 0x0000001200fa7308 */ /* 0x000ea20000002400 */
[----:B------:R-:W-:Y:S02]  /*12e70*/  FSEL R170, R170, -INF , P0 ;  /* 0xff800000aaaa7808 */ /* 0x000fe40000000000 */
[----:B------:R-:W-:Y:S02]  /*12e80*/  ISETP.GT.AND P0, PT, R13, 0x19, PT ;  /* 0x000000190d00780c */ /* 0x000fe40003f04270 */
[----:B------:R-:W-:Y:S02]  /*12e90*/  FSEL R167, R167, -INF , P1 ;  /* 0xff800000a7a77808 */ /* 0x000fe40000800000 */
[----:B------:R-:W-:Y:S02]  /*12ea0*/  ISETP.GT.AND P1, PT, R13, 0x18, PT ;  /* 0x000000180d00780c */ /* 0x000fe40003f24270 */
[----:B------:R-:W-:Y:S01]  /*12eb0*/  FMNMX.FTZ R11, R163, R2, !PT ;  /* 0x00000002a30b7209 */ /* 0x000fe20007810000 */
[----:B------:R-:W4:Y:S01]  /*12ec0*/  MUFU.TANH R182, R19 ;  /* 0x0000001300b67308 */ /* 0x000f220000002400 */
[----:B-1----:R-:W-:Y:S02]  /*12ed0*/  FSEL R176, R176, -INF , P0 ;  /* 0xff800000b0b07808 */ /* 0x002fe40000000000 */
[C---:B------:R-:W-:Y:S02]  /*12ee0*/  ISETP.GT.AND P0, PT, R9.reuse, 0x19, PT ;  /* 0x000000190900780c */ /* 0x040fe40003f04270 */
[----:B---3--:R-:W-:Y:S02]  /*12ef0*/  FSEL R252, R252, -INF , P1 ;  /* 0xff800000fcfc7808 */ /* 0x008fe40000800000 */
[----:B------:R-:W-:Y:S02]  /*12f00*/  ISETP.GT.AND P1, PT, R9, 0x18, PT ;  /* 0x000000180900780c */ /* 0x000fe40003f24270 */
[----:B------:R-:W-:Y:S01]  /*12f10*/  FMNMX.FTZ R11, R168, R11, !PT ;  /* 0x0000000ba80b7209 */ /* 0x000fe20007810000 */
[----:B------:R-:W1:Y:S01]  /*12f20*/  MUFU.TANH R236, R21 ;  /* 0x0000001500ec7308 */ /* 0x000e620000002400 */
[----:B------:R-:W-:Y:S02]  /*12f30*/  FMNMX.FTZ R15, R14, R15, !PT ;  /* 0x0000000f0e0f7209 */ /* 0x000fe40007810000 */
[----:B------:R-:W-:Y:S02]  /*12f40*/  FMNMX.FTZ R11, R252, R11, !PT ;  /* 0x0000000bfc0b7209 */ /* 0x000fe40007810000 */
[----:B--2---:R-:W-:Y:S02]  /*12f50*/  FSEL R250, R250, -INF , P1 ;  /* 0xff800000fafa7808 */ /* 0x004fe40000800000 */
[----:B------:R-:W-:Y:S02]  /*12f60*/  ISETP.GT.AND P1, PT, R13, 0x20, PT ;  /* 0x000000200d00780c */ /* 0x000fe40003f24270 */
[----:B------:R-:W-:Y:S01]  /*12f70*/  FMNMX.FTZ R2, R10, R15, !PT ;  /* 0x0000000f0a027209 */ /* 0x000fe20007810000 */
[----:B------:R-:W2:Y:S01]  /*12f80*/  MUFU.TANH R248, R248 ;  /* 0x000000f800f87308 */ /* 0x000ea20000002400 */
[----:B------:R-:W-:Y:S02]  /*12f90*/  FMNMX.FTZ R11, R176, R11, !PT ;  /* 0x0000000bb00b7209 */ /* 0x000fe40007810000 */
[----:B------:R-:W-:Y:S02]  /*12fa0*/  FMNMX.FTZ R15, R167, R2, !PT ;  /* 0x00000002a70f7209 */ /* 0x000fe40007810000 */
[----:B----4-:R-:W-:Y:S02]  /*12fb0*/  FSEL R182, R182, -INF , P0 ;  /* 0xff800000b6b67808 */ /* 0x010fe40000000000 */
[----:B------:R-:W-:Y:S02]  /*12fc0*/  ISETP.GT.AND P0, PT, R13, 0x21, PT ;  /* 0x000000210d00780c */ /* 0x000fe40003f04270 */
[----:B------:R-:W-:Y:S01]  /*12fd0*/  FMNMX.FTZ R15, R170, R15, !PT ;  /* 0x0000000faa0f7209 */ /* 0x000fe20007810000 */
[----:B------:R-:W3:Y:S01]  /*12fe0*/  MUFU.TANH R246, R22 ;  /* 0x0000001600f67308 */ /* 0x000ee20000002400 */
[----:B------:R-:W-:Y:S02]  /*12ff0*/  IADD3 R17, R134, UR4, RZ ;  /* 0x0000000486117c10 */ /* 0x000fe4000fffe0ff */
[----:B-1----:R-:W-:Y:S02]  /*13000*/  FSEL R236, R236, -INF , P0 ;  /* 0xff800000ecec7808 */ /* 0x002fe40000000000 */
[C---:B------:R-:W-:Y:S02]  /*13010*/  ISETP.GT.AND P0, PT, R9.reuse, 0x21, PT ;  /* 0x000000210900780c */ /* 0x040fe40003f04270 */
[----:B------:R-:W-:Y:S03]  /*13020*/  IADD3 R149, R186, R17, RZ ;  /* 0x00000011ba957210 */ /* 0x000fe60007ffe0ff */
[----:B------:R-:W1:Y:S02]  /*13030*/  MUFU.TANH R242, R23 ;  /* 0x0000001700f27308 */ /* 0x000e640000002400 */
[----:B------:R-:W-:Y:S01]  /*13040*/  LDSM.16.MT88.4 R144, [R149+0x1900] ;  /* 0x001900009590783b */ /* 0x000fe20000004200 */
[----:B--2---:R-:W-:Y:S02]  /*13050*/  FSEL R248, R248, -INF , P1 ;  /* 0xff800000f8f87808 */ /* 0x004fe40000800000 */
[----:B------:R-:W-:Y:S02]  /*13060*/  ISETP.GT.AND P1, PT, R9, 0x20, PT ;  /* 0x000000200900780c */ /* 0x000fe40003f24270 */
[----:B------:R-:W-:Y:S03]  /*13070*/  FMNMX.FTZ R11, R248, R11, !PT ;  /* 0x0000000bf80b7209 */ /* 0x000fe60007810000 */
[----:B------:R-:W2:Y:S01]  /*13080*/  MUFU.TANH R244, R24 ;  /* 0x0000001800f47308 */ /* 0x000ea20000002400 */
[----:B------:R-:W-:Y:S02]  /*13090*/  FMNMX.FTZ R11, R236, R11, !PT ;  /* 0x0000000bec0b7209 */ /* 0x000fe40007810000 */
[----:B---3--:R-:W-:Y:S02]  /*130a0*/  FSEL R246, R246, -INF , P1 ;  /* 0xff800000f6f67808 */ /* 0x008fe40000800000 */
[C---:B------:R-:W-:Y:S05]  /*130b0*/  ISETP.GT.AND P1, PT, R13.reuse, 0x28, PT ;  /* 0x000000280d00780c */ /* 0x040fea0003f24270 */
[----:B------:R-:W3:Y:S01]  /*130c0*/  MUFU.TANH R240, R25 ;  /* 0x0000001900f07308 */ /* 0x000ee20000002400 */
[----:B-1----:R-:W-:Y:S02]  /*130d0*/  FSEL R242, R242, -INF , P0 ;  /* 0xff800000f2f27808 */ /* 0x002fe40000000000 */
[C---:B------:R-:W-:Y:S07]  /*130e0*/  ISETP.GT.AND P0, PT, R13.reuse, 0x29, PT ;  /* 0x000000290d00780c */ /* 0x040fee0003f04270 */
[----:B------:R-:W1:Y:S01]  /*130f0*/  MUFU.TANH R192, R28 ;  /* 0x0000001c00c07308 */ /* 0x000e620000002400 */
[----:B--2---:R-:W-:Y:S02]  /*13100*/  FSEL R244, R244, -INF , P1 ;  /* 0xff800000f4f47808 */ /* 0x004fe40000800000 */
[C---:B------:R-:W-:Y:S02]  /*13110*/  ISETP.GT.AND P1, PT, R13.reuse, 0x30, PT ;  /* 0x000000300d00780c */ /* 0x040fe40003f24270 */
[----:B------:R-:W-:Y:S05]  /*13120*/  FMNMX.FTZ R11, R244, R11, !PT ;  /* 0x0000000bf40b7209 */ /* 0x000fea0007810000 */
[----:B------:R-:W2:Y:S01]  /*13130*/  MUFU.TANH R180, R29 ;  /* 0x0000001d00b47308 */ /* 0x000ea20000002400 */
[----:B---3--:R-:W-:Y:S02]  /*13140*/  FSEL R240, R240, -INF , P0 ;  /* 0xff800000f0f07808 */ /* 0x008fe40000000000 */
[C---:B------:R-:W-:Y:S02]  /*13150*/  ISETP.GT.AND P0, PT, R13.reuse, 0x31, PT ;  /* 0x000000310d00780c */ /* 0x040fe40003f04270 */
[----:B------:R-:W-:Y:S05]  /*13160*/  FMNMX.FTZ R11, R240, R11, !PT ;  /* 0x0000000bf00b7209 */ /* 0x000fea0007810000 */
[----:B------:R-:W3:Y:S01]  /*13170*/  MUFU.TANH R172, R32 ;  /* 0x0000002000ac7308 */ /* 0x000ee20000002400 */
[----:B-1----:R-:W-:Y:S02]  /*13180*/  FSEL R192, R192, -INF , P1 ;  /* 0xff800000c0c07808 */ /* 0x002fe40000800000 */
[C---:B------:R-:W-:Y:S02]  /*13190*/  ISETP.GT.AND P1, PT, R13.reuse, 0x38, PT ;  /* 0x000000380d00780c */ /* 0x040fe40003f24270 */
[----:B------:R-:W-:Y:S05]  /*131a0*/  FMNMX.FTZ R11, R192, R11, !PT ;  /* 0x0000000bc00b7209 */ /* 0x000fea0007810000 */
[----:B------:R-:W1:Y:S01]  /*131b0*/  MUFU.TANH R238, R26 ;  /* 0x0000001a00ee7308 */ /* 0x000e620000002400 */
[----:B--2---:R-:W-:Y:S02]  /*131c0*/  FSEL R180, R180, -INF , P0 ;  /* 0xff800000b4b47808 */ /* 0x004fe40000000000 */
[----:B------:R-:W-:Y:S02]  /*131d0*/  ISETP.GT.AND P0, PT, R13, 0x39, PT ;  /* 0x000000390d00780c */ /* 0x000fe40003f04270 */
[----:B------:R-:W-:Y:S05]  /*131e0*/  FMNMX.FTZ R13, R250, R15, !PT ;  /* 0x0000000ffa0d7209 */ /* 0x000fea0007810000 */
[----:B------:R-:W2:Y:S01]  /*131f0*/  MUFU.TANH R166, R33 ;  /* 0x0000002100a67308 */ /* 0x000ea20000002400 */
[----:B------:R-:W-:Y:S02]  /*13200*/  FMNMX.FTZ R11, R180, R11, !PT ;  /* 0x0000000bb40b7209 */ /* 0x000fe40007810000 */
[----:B------:R-:W-:Y:S02]  /*13210*/  FMNMX.FTZ R13, R182, R13, !PT ;  /* 0x0000000db60d7209 */ /* 0x000fe40007810000 */
[----:B---3--:R-:W-:Y:S02]  /*13220*/  FSEL R172, R172, -INF , P1 ;  /* 0xff800000acac7808 */ /* 0x008fe40000800000 */
[C---:B------:R-:W-:Y:S02]  /*13230*/  ISETP.GT.AND P1, PT, R9.reuse, 0x28, PT ;  /* 0x000000280900780c */ /* 0x040fe40003f24270 */
[----:B------:R-:W-:Y:S01]  /*13240*/  FMNMX.FTZ R13, R246, R13, !PT ;  /* 0x0000000df60d7209 */ /* 0x000fe20007810000 */
[----:B------:R-:W3:Y:S01]  /*13250*/  MUFU.TANH R194, R27 ;  /* 0x0000001b00c27308 */ /* 0x000ee20000002400 */
[----:B------:R-:W-:Y:S02]  /*13260*/  FMNMX.FTZ R11, R172, R11, !PT ;  /* 0x0000000bac0b7209 */ /* 0x000fe40007810000 */
[----:B------:R-:W-:Y:S02]  /*13270*/  FMNMX.FTZ R13, R242, R13, !PT ;  /* 0x0000000df20d7209 */ /* 0x000fe40007810000 */
[----:B-1----:R-:W-:Y:S02]  /*13280*/  FSEL R238, R238, -INF , P1 ;  /* 0xff800000eeee7808 */ /* 0x002fe40000800000 */
[C---:B------:R-:W-:Y:S02]  /*13290*/  ISETP.GT.AND P1, PT, R9.reuse, 0x30, PT ;  /* 0x000000300900780c */ /* 0x040fe40003f24270 */
[----:B------:R-:W-:Y:S01]  /*132a0*/  FMNMX.FTZ R13, R238, R13, !PT ;  /* 0x0000000dee0d7209 */ /* 0x000fe20007810000 */
[----:B------:R-:W1:Y:S01]  /*132b0*/  MUFU.TANH R178, R30 ;  /* 0x0000001e00b27308 */ /* 0x000e620000002400 */
[----:B--2---:R-:W-:Y:S02]  /*132c0*/  FSEL R166, R166, -INF , P0 ;  /* 0xff800000a6a67808 */ /* 0x004fe40000000000 */
[C---:B------:R-:W-:Y:S02]  /*132d0*/  ISETP.GT.AND P0, PT, R9.reuse, 0x29, PT ;  /* 0x000000290900780c */ /* 0x040fe40003f04270 */
[----:B------:R-:W-:Y:S05]  /*132e0*/  FMNMX.FTZ R2, R166, R11, !PT ;  /* 0x0000000ba6027209 */ /* 0x000fea0007810000 */
[----:B------:R-:W2:Y:S01]  /*132f0*/  MUFU.TANH R31, R31 ;  /* 0x0000001f001f7308 */ /* 0x000ea20000002400 */
[----:B------:R-:W4:Y:S01]  /*13300*/  SHFL.BFLY PT, R11, R2, 0x2, 0x1f ;  /* 0x0c401f00020b7f89 */ /* 0x000f2200000e0000 */
[----:B---3--:R-:W-:Y:S02]  /*13310*/  FSEL R194, R194, -INF , P0 ;  /* 0xff800000c2c27808 */ /* 0x008fe40000000000 */
[C---:B------:R-:W-:Y:S02]  /*13320*/  ISETP.GT.AND P0, PT, R9.reuse, 0x31, PT ;  /* 0x000000310900780c */ /* 0x040fe40003f04270 */
[----:B------:R-:W-:Y:S04]  /*13330*/  FMNMX.FTZ R13, R194, R13, !PT ;  /* 0x0000000dc20d7209 */ /* 0x000fe80007810000 */
[----:B------:R-:W3:Y:S01]  /*13340*/  MUFU.TANH R164, R34 ;  /* 0x0000002200a47308 */ /* 0x000ee20000002400 */
[----:B-1----:R-:W-:Y:S02]  /*13350*/  FSEL R178, R178, -INF , P1 ;  /* 0xff800000b2b27808 */ /* 0x002fe40000800000 */
[----:B------:R-:W-:Y:S02]  /*13360*/  ISETP.GT.AND P1, PT, R9, 0x38, PT ;  /* 0x000000380900780c */ /* 0x000fe40003f24270 */
[----:B------:R-:W-:Y:S05]  /*13370*/  FMNMX.FTZ R13, R178, R13, !PT ;  /* 0x0000000db20d7209 */ /* 0x000fea0007810000 */
[----:B------:R-:W1:Y:S01]  /*13380*/  MUFU.TANH R162, R35 ;  /* 0x0000002300a27308 */ /* 0x000e620000002400 */
[----:B--2---:R-:W-:Y:S02]  /*13390*/  FSEL R174, R31, -INF , P0 ;  /* 0xff8000001fae7808 */ /* 0x004fe40000000000 */
[----:B------:R-:W-:Y:S01]  /*133a0*/  ISETP.GT.AND P0, PT, R9, 0x39, PT ;  /* 0x000000390900780c */ /* 0x000fe20003f04270 */
[----:B------:R-:W-:Y:S01]  /*133b0*/  LDSM.16.MT88.4 R28, [R134+UR4+0x100] ;  /* 0x00010004861c783b */ /* 0x000fe20008004200 */
[----:B------:R-:W-:Y:S02]  /*133c0*/  FMNMX.FTZ R13, R174, R13, !PT ;  /* 0x0000000dae0d7209 */ /* 0x000fe40007810000 */
[----:B----4-:R-:W-:Y:S02]  /*133d0*/  FMNMX.FTZ R11, R2, R11, !PT ;  /* 0x0000000b020b7209 */ /* 0x010fe40007810000 */
[----:B---3--:R-:W-:Y:S03]  /*133e0*/  FSEL R164, R164, -INF , P1 ;  /* 0xff800000a4a47808 */ /* 0x008fe60000800000 */
[----:B------:R-:W2:Y:S01]  /*133f0*/  SHFL.BFLY PT, R2, R11, 0x1, 0x1f ;  /* 0x0c201f000b027f89 */ /* 0x000ea200000e0000 */
[----:B------:R-:W-:Y:S02]  /*13400*/  FMNMX.FTZ R13, R164, R13, !PT ;  /* 0x0000000da40d7209 */ /* 0x000fe40007810000 */
[----:B-1----:R-:W-:Y:S04]  /*13410*/  FSEL R162, R162, -INF , P0 ;  /* 0xff800000a2a27808 */ /* 0x002fe80000000000 */
[----:B------:R-:W-:Y:S05]  /*13420*/  FMNMX.FTZ R15, R162, R13, !PT ;  /* 0x0000000da20f7209 */ /* 0x000fea0007810000 */
[----:B------:R-:W1:Y:S01]  /*13430*/  SHFL.BFLY PT, R18, R15, 0x2, 0x1f ;  /* 0x0c401f000f127f89 */ /* 0x000e6200000e0000 */
[----:B--2---:R-:W-:Y:S04]  /*13440*/  FMNMX.FTZ R2, R11, R2, !PT ;  /* 0x000000020b027209 */ /* 0x004fe80007810000 */
[C---:B------:R-:W-:Y:S01]  /*13450*/  FSETP.NEU.FTZ.AND P1, PT, R2.reuse, -INF , PT ;  /* 0xff8000000200780b */ /* 0x040fe20003f3d000 */
[C---:B------:R-:W-:Y:S03]  /*13460*/  FMUL.FTZ R165, R2.reuse, c[0x0][0x2d0] ;  /* 0x0000b40002a57a20 */ /* 0x040fe60000410000 */
[----:B------:R-:W-:Y:S02]  /*13470*/  FSEL R4, R2, RZ, P1 ;  /* 0x000000ff02047208 */ /* 0x000fe40000800000 */
[----:B------:R-:W-:Y:S03]  /*13480*/  FSEL R165, R165, RZ, P1 ;  /* 0x000000ffa5a57208 */ /* 0x000fe60000800000 */
[----:B------:R-:W-:Y:S02]  /*13490*/  FADD.FTZ R4, -R4, R3 ;  /* 0x0000000304047221 */ /* 0x000fe40000010100 */
[--C-:B------:R-:W-:Y:S02]  /*134a0*/  FFMA.FTZ R159, R0, c[0x0][0x2d0], -R165.reuse ;  /* 0x0000b400009f7a23 */ /* 0x100fe400000108a5 */
[--C-:B------:R-:W-:Y:S01]  /*134b0*/  FFMA.FTZ R158, R12, c[0x0][0x2d0], -R165.reuse ;  /* 0x0000b4000c9e7a23 */ /* 0x100fe200000108a5 */
[----:B-1----:R-:W-:Y:S01]  /*134c0*/  FMNMX.FTZ R16, R15, R18, !PT ;  /* 0x000000120f107209 */ /* 0x002fe20007810000 */
[--C-:B------:R-:W-:Y:S02]  /*134d0*/  FFMA.FTZ R155, R156, c[0x0][0x2d0], -R165.reuse ;  /* 0x0000b4009c9b7a23 */ /* 0x100fe400000108a5 */
[--C-:B------:R-:W-:Y:S01]  /*134e0*/  FFMA.FTZ R160, R8, c[0x0][0x2d0], -R165.reuse ;  /* 0x0000b40008a07a23 */ /* 0x100fe200000108a5 */
[----:B------:R-:W-:Y:S01]  /*134f0*/  MUFU.EX2 R159, R159 ;  /* 0x0000009f009f7308 */ /* 0x000fe20000000800 */
[----:B------:R-:W1:Y:S01]  /*13500*/  SHFL.BFLY PT, R9, R16, 0x1, 0x1f ;  /* 0x0c201f0010097f89 */ /* 0x000e6200000e0000 */
[--C-:B------:R-:W-:Y:S02]  /*13510*/  FFMA.FTZ R163, R163, c[0x0][0x2d0], -R165.reuse ;  /* 0x0000b400a3a37a23 */ /* 0x100fe400000108a5 */
[--C-:B------:R-:W-:Y:S02]  /*13520*/  FFMA.FTZ R168, R168, c[0x0][0x2d0], -R165.reuse ;  /* 0x0000b400a8a87a23 */ /* 0x100fe400000108a5 */
[--C-:B------:R-:W-:Y:S02]  /*13530*/  FFMA.FTZ R169, R252, c[0x0][0x2d0], -R165.reuse ;  /* 0x0000b400fca97a23 */ /* 0x100fe400000108a5 */
[--C-:B------:R-:W-:Y:S02]  /*13540*/  FFMA.FTZ R176, R176, c[0x0][0x2d0], -R165.reuse ;  /* 0x0000b400b0b07a23 */ /* 0x100fe400000108a5 */
[----:B------:R-:W2:Y:S01]  /*13550*/  MUFU.EX2 R160, R160 ;  /* 0x000000a000a07308 */ /* 0x000ea20000000800 */
[--C-:B------:R-:W-:Y:S02]  /*13560*/  FFMA.FTZ R173, R248, c[0x0][0x2d0], -R165.reuse ;  /* 0x0000b400f8ad7a23 */ /* 0x100fe400000108a5 */
[--C-:B------:R-:W-:Y:S02]  /*13570*/  FFMA.FTZ R236, R236, c[0x0][0x2d0], -R165.reuse ;  /* 0x0000b400ecec7a23 */ /* 0x100fe400000108a5 */
[--C-:B------:R-:W-:Y:S02]  /*13580*/  FFMA.FTZ R177, R244, c[0x0][0x2d0], -R165.reuse ;  /* 0x0000b400f4b17a23 */ /* 0x100fe400000108a5 */
[--C-:B------:R-:W-:Y:S02]  /*13590*/  FFMA.FTZ R240, R240, c[0x0][0x2d0], -R165.reuse ;  /* 0x0000b400f0f07a23 */ /* 0x100fe400000108a5 */
[--C-:B------:R-:W-:Y:S01]  /*135a0*/  FFMA.FTZ R181, R192, c[0x0][0x2d0], -R165.reuse ;  /* 0x0000b400c0b57a23 */ /* 0x100fe200000108a5 */
[----:B------:R-:W-:Y:S01]  /*135b0*/  MUFU.EX2 R158, R158 ;  /* 0x0000009e009e7308 */ /* 0x000fe20000000800 */
[--C-:B------:R-:W-:Y:S02]  /*135c0*/  FFMA.FTZ R180, R180, c[0x0][0x2d0], -R165.reuse ;  /* 0x0000b400b4b47a23 */ /* 0x100fe400000108a5 */
[--C-:B------:R-:W-:Y:S01]  /*135d0*/  FFMA.FTZ R172, R172, c[0x0][0x2d0], -R165.reuse ;  /* 0x0000b400acac7a23 */ /* 0x100fe200000108a5 */
[----:B-1----:R-:W-:Y:S01]  /*135e0*/  FMNMX.FTZ R0, R16, R9, !PT ;  /* 0x0000000910007209 */ /* 0x002fe20007810000 */
[----:B------:R-:W-:Y:S01]  /*135f0*/  FFMA.FTZ R165, R166, c[0x0][0x2d0], -R165 ;  /* 0x0000b400a6a57a23 */ /* 0x000fe200000108a5 */
[----:B------:R-:W-:Y:S02]  /*13600*/  IADD3 R9, R135, UR4, RZ ;  /* 0x0000000487097c10 */ /* 0x000fe4000fffe0ff */
[C---:B------:R-:W-:Y:S01]  /*13610*/  FSETP.NEU.FTZ.AND P0, PT, R0.reuse, -INF , PT ;  /* 0xff8000000000780b */ /* 0x040fe20003f1d000 */
[----:B------:R-:W-:Y:S01]  /*13620*/  FMUL.FTZ R161, R0, c[0x0][0x2d0] ;  /* 0x0000b40000a17a20 */ /* 0x000fe20000410000 */
[----:B------:R-:W1:Y:S01]  /*13630*/  MUFU.EX2 R155, R155 ;  /* 0x0000009b009b7308 */ /* 0x000e620000000800 */
[----:B------:R-:W-:Y:S02]  /*13640*/  IADD3 R148, R186, R9, RZ ;  /* 0x00000009ba947210 */ /* 0x000fe40007ffe0ff */
[----:B------:R-:W-:Y:S02]  /*13650*/  FSEL R5, R0, RZ, P0 ;  /* 0x000000ff00057208 */ /* 0x000fe40000000000 */
[----:B------:R-:W-:Y:S01]  /*13660*/  FSEL R161, R161, RZ, P0 ;  /* 0x000000ffa1a17208 */ /* 0x000fe20000000000 */
[----:B------:R-:W-:Y:S01]  /*13670*/  LDSM.16.MT88.4 R20, [R148+0x100] ;  /* 0x000100009414783b */ /* 0x000fe20000004200 */
[----:B--2---:R-:W-:Y:S01]  /*13680*/  F2FP.BF16.PACK_AB R136, R159, R160 ;  /* 0x000000a09f88723e */ /* 0x004fe200000010ff */
[----:B------:R-:W-:Y:S01]  /*13690*/  FADD.FTZ R3, -R5, R132 ;  /* 0x0000008405037221 */ /* 0x000fe20000010100 */
[----:B------:R-:W-:Y:S01]  /*136a0*/  ISETP.GE.AND P0, PT, R217, 0x2, PT ;  /* 0x00000002d900780c */ /* 0x000fe20003f06270 */
[--C-:B------:R-:W-:Y:S01]  /*136b0*/  FFMA.FTZ R156, R154, c[0x0][0x2d0], -R161.reuse ;  /* 0x0000b4009a9c7a23 */ /* 0x100fe200000108a1 */
[----:B------:R-:W-:Y:S01]  /*136c0*/  MUFU.EX2 R163, R163 ;  /* 0x000000a300a37308 */ /* 0x000fe20000000800 */
[--C-:B------:R-:W-:Y:S02]  /*136d0*/  FFMA.FTZ R154, R14, c[0x0][0x2d0], -R161.reuse ;  /* 0x0000b4000e9a7a23 */ /* 0x100fe400000108a1 */
[----:B------:R-:W2:Y:S01]  /*136e0*/  LDSM.16.MT88.4 R12, [R135+UR4+0x100] ;  /* 0x00010004870c783b */ /* 0x000ea20008004200 */
[----:B------:R-:W-:Y:S02]  /*136f0*/  FMUL.FTZ R132, R4, c[0x0][0x2d0] ;  /* 0x0000b40004847a20 */ /* 0x000fe40000410000 */
[--C-:B------:R-:W-:Y:S02]  /*13700*/  FFMA.FTZ R157, R153, c[0x0][0x2d0], -R161.reuse ;  /* 0x0000b400999d7a23 */ /* 0x100fe400000108a1 */
[--C-:B------:R-:W-:Y:S02]  /*13710*/  FFMA.FTZ R153, R10, c[0x0][0x2d0], -R161.reuse ;  /* 0x0000b4000a997a23 */ /* 0x100fe400000108a1 */
[----:B------:R-:W-:Y:S01]  /*13720*/  FMUL.FTZ R7, R3, c[0x0][0x2d0] ;  /* 0x0000b40003077a20 */ /* 0x000fe20000410000 */
[----:B------:R-:W3:Y:S01]  /*13730*/  MUFU.EX2 R132, R132 ;  /* 0x0000008400847308 */ /* 0x000ee20000000800 */
[--C-:B------:R-:W-:Y:S01]  /*13740*/  FFMA.FTZ R167, R167, c[0x0][0x2d0], -R161.reuse ;  /* 0x0000b400a7a77a23 */ /* 0x100fe200000108a1 */
[----:B-1----:R-:W-:Y:S01]  /*13750*/  F2FP.BF16.PACK_AB R138, R155, R158 ;  /* 0x0000009e9b8a723e */ /* 0x002fe200000010ff */
[--C-:B------:R-:W-:Y:S02]  /*13760*/  FFMA.FTZ R170, R170, c[0x0][0x2d0], -R161.reuse ;  /* 0x0000b400aaaa7a23 */ /* 0x100fe400000108a1 */
[--C-:B------:R-:W-:Y:S02]  /*13770*/  FFMA.FTZ R171, R250, c[0x0][0x2d0], -R161.reuse ;  /* 0x0000b400faab7a23 */ /* 0x100fe400000108a1 */
[--C-:B------:R-:W-:Y:S02]  /*13780*/  FFMA.FTZ R182, R182, c[0x0][0x2d0], -R161.reuse ;  /* 0x0000b400b6b67a23 */ /* 0x100fe400000108a1 */
[--C-:B------:R-:W-:Y:S01]  /*13790*/  FFMA.FTZ R175, R246, c[0x0][0x2d0], -R161.reuse ;  /* 0x0000b400f6af7a23 */ /* 0x100fe200000108a1 */
[----:B------:R-:W1:Y:S01]  /*137a0*/  MUFU.EX2 R3, R7 ;  /* 0x0000000700037308 */ /* 0x000e620000000800 */
[--C-:B------:R-:W-:Y:S02]  /*137b0*/  FFMA.FTZ R242, R242, c[0x0][0x2d0], -R161.reuse ;  /* 0x0000b400f2f27a23 */ /* 0x100fe400000108a1 */
[--C-:B------:R-:W-:Y:S02]  /*137c0*/  FFMA.FTZ R179, R238, c[0x0][0x2d0], -R161.reuse ;  /* 0x0000b400eeb37a23 */ /* 0x100fe400000108a1 */
[--C-:B------:R-:W-:Y:S02]  /*137d0*/  FFMA.FTZ R194, R194, c[0x0][0x2d0], -R161.reuse ;  /* 0x0000b400c2c27a23 */ /* 0x100fe400000108a1 */
[--C-:B------:R-:W-:Y:S02]  /*137e0*/  FFMA.FTZ R178, R178, c[0x0][0x2d0], -R161.reuse ;  /* 0x0000b400b2b27a23 */ /* 0x100fe400000108a1 */
[--C-:B------:R-:W-:Y:S01]  /*137f0*/  FFMA.FTZ R183, R174, c[0x0][0x2d0], -R161.reuse ;  /* 0x0000b400aeb77a23 */ /* 0x100fe200000108a1 */
[----:B------:R-:W-:Y:S01]  /*13800*/  MUFU.EX2 R156, R156 ;  /* 0x0000009c009c7308 */ /* 0x000fe20000000800 */
[--C-:B------:R-:W-:Y:S02]  /*13810*/  FFMA.FTZ R164, R164, c[0x0][0x2d0], -R161.reuse ;  /* 0x0000b400a4a47a23 */ /* 0x100fe400000108a1 */
[----:B------:R-:W-:Y:S02]  /*13820*/  FFMA.FTZ R161, R162, c[0x0][0x2d0], -R161 ;  /* 0x0000b400a2a17a23 */ /* 0x000fe400000108a1 */
[C---:B---3--:R-:W-:Y:S02]  /*13830*/  FMUL.FTZ R4, R132.reuse, R128 ;  /* 0x0000008084047220 */ /* 0x048fe40000410000 */
[C---:B------:R-:W-:Y:S02]  /*13840*/  FMUL.FTZ R5, R132.reuse, R129 ;  /* 0x0000008184057220 */ /* 0x040fe40000410000 */
[C---:B------:R-:W-:Y:S01]  /*13850*/  FMUL.FTZ R8, R132.reuse, R124 ;  /* 0x0000007c84087220 */ /* 0x040fe20000410000 */
[----:B------:R-:W3:Y:S01]  /*13860*/  MUFU.EX2 R157, R157 ;  /* 0x0000009d009d7308 */ /* 0x000ee20000000800 */
[C---:B------:R-:W-:Y:S02]  /*13870*/  FMUL.FTZ R9, R132.reuse, R125 ;  /* 0x0000007d84097220 */ /* 0x040fe40000410000 */
[C---:B------:R-:W-:Y:S02]  /*13880*/  FMUL.FTZ R16, R132.reuse, R116 ;  /* 0x0000007484107220 */ /* 0x040fe40000410000 */
[C---:B-1----:R-:W-:Y:S02]  /*13890*/  FMUL.FTZ R6, R3.reuse, R130 ;  /* 0x0000008203067220 */ /* 0x042fe40000410000 */
[C---:B------:R-:W-:Y:S02]  /*138a0*/  FMUL.FTZ R7, R3.reuse, R131 ;  /* 0x0000008303077220 */ /* 0x040fe40000410000 */
[C---:B------:R-:W-:Y:S01]  /*138b0*/  FMUL.FTZ R10, R3.reuse, R126 ;  /* 0x0000007e030a7220 */ /* 0x040fe20000410000 */
[----:B------:R-:W-:Y:S01]  /*138c0*/  MUFU.EX2 R154, R154 ;  /* 0x0000009a009a7308 */ /* 0x000fe20000000800 */
[C---:B------:R-:W-:Y:S01]  /*138d0*/  FMUL.FTZ R11, R3.reuse, R127 ;  /* 0x0000007f030b7220 */ /* 0x040fe20000410000 */
[----:B------:R-:W-:Y:S01]  /*138e0*/  LDSM.16.MT88.4 R128, [R134+UR4+0x1100] ;  /* 0x001100048680783b */ /* 0x000fe20008004200 */
[C---:B------:R-:W-:Y:S02]  /*138f0*/  FMUL.FTZ R17, R132.reuse, R117 ;  /* 0x0000007584117220 */ /* 0x040fe40000410000 */
[C---:B------:R-:W-:Y:S02]  /*13900*/  FMUL.FTZ R18, R3.reuse, R118 ;  /* 0x0000007603127220 */ /* 0x040fe40000410000 */
[C---:B------:R-:W-:Y:S02]  /*13910*/  FMUL.FTZ R19, R3.reuse, R119 ;  /* 0x0000007703137220 */ /* 0x040fe40000410000 */
[C---:B------:R-:W-:Y:S01]  /*13920*/  FMUL.FTZ R24, R132.reuse, R108 ;  /* 0x0000006c84187220 */ /* 0x040fe20000410000 */
[----:B------:R-:W1:Y:S01]  /*13930*/  MUFU.EX2 R153, R153 ;  /* 0x0000009900997308 */ /* 0x000e620000000800 */
[----:B------:R-:W-:Y:S01]  /*13940*/  FMUL.FTZ R25, R132, R109 ;  /* 0x0000006d84197220 */ /* 0x000fe20000410000 */
[----:B------:R-:W-:Y:S01]  /*13950*/  LDSM.16.MT88.4 R116, [R134+UR4+0x900] ;  /* 0x000900048674783b */ /* 0x000fe20008004200 */
[C---:B------:R-:W-:Y:S01]  /*13960*/  FMUL.FTZ R26, R3.reuse, R110 ;  /* 0x0000006e031a7220 */ /* 0x040fe20000410000 */
[----:B---3--:R-:W-:Y:S01]  /*13970*/  F2FP.BF16.PACK_AB R137, R156, R157 ;  /* 0x0000009d9c89723e */ /* 0x008fe200000010ff */
[C---:B------:R-:W-:Y:S02]  /*13980*/  FMUL.FTZ R27, R3.reuse, R111 ;  /* 0x0000006f031b7220 */ /* 0x040fe40000410000 */
[C---:B------:R-:W-:Y:S02]  /*13990*/  FMUL.FTZ R32, R132.reuse, R100 ;  /* 0x0000006484207220 */ /* 0x040fe40000410000 */
[C---:B------:R-:W-:Y:S01]  /*139a0*/  FMUL.FTZ R33, R132.reuse, R101 ;  /* 0x0000006584217220 */ /* 0x040fe20000410000 */
[----:B------:R-:W-:Y:S01]  /*139b0*/  LDSM.16.MT88.4 R108, [R149+0x2100] ;  /* 0x00210000956c783b */ /* 0x000fe20000004200 */
[C---:B------:R-:W-:Y:S01]  /*139c0*/  FMUL.FTZ R34, R3.reuse, R102 ;  /* 0x0000006603227220 */ /* 0x040fe20000410000 */
[----:B------:R-:W3:Y:S01]  /*139d0*/  MUFU.EX2 R168, R168 ;  /* 0x000000a800a87308 */ /* 0x000ee20000000800 */
[C---:B------:R-:W-:Y:S02]  /*139e0*/  FMUL.FTZ R35, R3.reuse, R103 ;  /* 0x0000006703237220 */ /* 0x040fe40000410000 */
[C---:B------:R-:W-:Y:S02]  /*139f0*/  FMUL.FTZ R38, R3.reuse, R38 ;  /* 0x0000002603267220 */ /* 0x040fe40000410000 */
[C---:B------:R-:W-:Y:S01]  /*13a00*/  FMUL.FTZ R36, R132.reuse, R36 ;  /* 0x0000002484247220 */ /* 0x040fe20000410000 */
[----:B------:R-:W-:Y:S01]  /*13a10*/  LDSM.16.MT88.4 R100, [R134+UR4+0x2100] ;  /* 0x002100048664783b */ /* 0x000fe20008004200 */
[C---:B------:R-:W-:Y:S02]  /*13a20*/  FMUL.FTZ R39, R3.reuse, R39 ;  /* 0x0000002703277220 */ /* 0x040fe40000410000 */
[C---:B------:R-:W-:Y:S01]  /*13a30*/  FMUL.FTZ R37, R132.reuse, R37 ;  /* 0x0000002584257220 */ /* 0x040fe20000410000 */
[----:B------:R-:W-:Y:S01]  /*13a40*/  MUFU.EX2 R167, R167 ;  /* 0x000000a700a77308 */ /* 0x000fe20000000800 */
[----:B------:R-:W-:Y:S01]  /*13a50*/  FMUL.FTZ R42, R3, R42 ;  /* 0x0000002a032a7220 */ /* 0x000fe20000410000 */
[----:B-1----:R-:W-:Y:S01]  /*13a60*/  F2FP.BF16.PACK_AB R139, R153, R154 ;  /* 0x0000009a998b723e */ /* 0x002fe200000010ff */
[C---:B------:R-:W-:Y:S01]  /*13a70*/  FMUL.FTZ R40, R132.reuse, R40 ;  /* 0x0000002884287220 */ /* 0x040fe20000410000 */
[----:B------:R-:W-:Y:S01]  /*13a80*/  LDSM.16.MT88.4 R124, [R135+UR4+0x2900] ;  /* 0x00290004877c783b */ /* 0x000fe20008004200 */
[C---:B------:R-:W-:Y:S02]  /*13a90*/  FMUL.FTZ R43, R3.reuse, R43 ;  /* 0x0000002b032b7220 */ /* 0x040fe40000410000 */
[C---:B------:R-:W-:Y:S02]  /*13aa0*/  FMUL.FTZ R41, R132.reuse, R41 ;  /* 0x0000002984297220 */ /* 0x040fe40000410000 */
[C---:B--2---:R-:W-:Y:S01]  /*13ab0*/  HMMA.16816.F32.BF16 R4, R136.reuse, R12, R4 ;  /* 0x0000000c8804723c */ /* 0x044fe20000041804 */
        /* <DEDUP_REMOVED lines=9> */
[----:B------:R-:W2:Y:S01]  /*13b50*/  MUFU.EX2 R176, R176 ;  /* 0x000000b000b07308 */ /* 0x000ea20000000800 */
[----:B------:R-:W4:Y:S01]  /*13b60*/  LDSM.16.MT88.4 R120, [R149+0x100] ;  /* 0x000100009578783b */ /* 0x000f220000004200 */
        /* <DEDUP_REMOVED lines=10> */
[----:B------:R-:W5:Y:S01]  /*13c10*/  MUFU.EX2 R182, R182 ;  /* 0x000000b600b67308 */ /* 0x000f620000000800 */
        /* <DEDUP_REMOVED lines=57> */
[----:B------:R-:W4:Y:S01]  /*13fb0*/  MUFU.EX2 R180, R180 ;  /* 0x000000b400b47308 */ /* 0x000f220000000800 */
        /* <DEDUP_REMOVED lines=11> */
[----:B------:R-:W1:Y:S01]  /*14070*/  MUFU.EX2 R183, R183 ;  /* 0x000000b700b77308 */ /* 0x000e620000000800 */
[C---:B------:R-:W-:Y:S02]  /*14080*/  FMUL.FTZ R89, R132.reuse, R89 ;  /* 0x0000005984597220 */ /* 0x040fe40000410000 */
[C---:B------:R-:W-:Y:S01]  /*14090*/  FMUL.FTZ R86, R3.reuse, R86 ;  /* 0x0000005603567220 */ /* 0x040fe20000410000 */
[C---:B------:R-:W-:Y:S01]  /*140a0*/  HMMA.16816.F32.BF16 R72, R136.reuse, R106, R72 ;  /* 0x0000006a8848723c */ /* 0x040fe20000041848 */
[----:B------:R-:W1:Y:S03]  /*140b0*/  LDSM.16.MT88.4 R104, [R149+0x4100] ;  /* 0x004100009568783b */ /* 0x000e660000004200 */
[C---:B------:R-:W-:Y:S02]  /*140c0*/  FMUL.FTZ R76, R132.reuse, R76 ;  /* 0x0000004c844c7220 */ /* 0x040fe40000410000 */
[C---:B------:R-:W-:Y:S01]  /*140d0*/  FMUL.FTZ R77, R132.reuse, R77 ;  /* 0x0000004d844d7220 */ /* 0x040fe20000410000 */
[----:B------:R-:W-:Y:S01]  /*140e0*/  MUFU.EX2 R172, R172 ;  /* 0x000000ac00ac7308 */ /* 0x000fe20000000800 */
[C---:B------:R-:W-:Y:S04]  /*140f0*/  FMUL.FTZ R87, R3.reuse, R87 ;  /* 0x0000005703577220 */ /* 0x040fe80000410000 */
[C---:B------:R-:W-:Y:S01]  /*14100*/  FMUL.FTZ R92, R132.reuse, R92 ;  /* 0x0000005c845c7220 */ /* 0x040fe20000410000 */
[C---:B--2---:R-:W-:Y:S03]  /*14110*/  HMMA.16816.F32.BF16 R76, R136.reuse, R100, R76 ;  /* 0x00000064884c723c */ /* 0x044fe6000004184c */
[C---:B------:R-:W-:Y:S01]  /*14120*/  FMUL.FTZ R80, R132.reuse, R80 ;  /* 0x0000005084507220 */ /* 0x040fe20000410000 */
[----:B------:R-:W2:Y:S01]  /*14130*/  MUFU.EX2 R165, R165 ;  /* 0x000000a500a57308 */ /* 0x000ea20000000800 */
[----:B------:R-:W-:Y:S02]  /*14140*/  FMUL.FTZ R81, R132, R81 ;  /* 0x0000005184517220 */ /* 0x000fe40000410000 */
[C---:B------:R-:W-:Y:S01]  /*14150*/  FMUL.FTZ R90, R3.reuse, R90 ;  /* 0x0000005a035a7220 */ /* 0x040fe20000410000 */
[----:B---3--:R-:W-:Y:S01]  /*14160*/  F2FP.BF16.PACK_AB R100, R168, R163 ;  /* 0x000000a3a864723e */ /* 0x008fe200000010ff */
[----:B------:R-:W-:Y:S03]  /*14170*/  FMUL.FTZ R93, R132, R93 ;  /* 0x0000005d845d7220 */ /* 0x000fe60000410000 */
[C---:B------:R-:W-:Y:S02]  /*14180*/  HMMA.16816.F32.BF16 R80, R136.reuse, R102, R80 ;  /* 0x000000668850723c */ /* 0x040fe40000041850 */
[----:B------:R-:W-:Y:S01]  /*14190*/  MUFU.EX2 R164, R164 ;  /* 0x000000a400a47308 */ /* 0x000fe20000000800 */
[C---:B------:R-:W-:Y:S01]  /*141a0*/  FMUL.FTZ R91, R3.reuse, R91 ;  /* 0x0000005b035b7220 */ /* 0x040fe20000410000 */
[----:B------:R-:W-:Y:S01]  /*141b0*/  F2FP.BF16.PACK_AB R101, R170, R167 ;  /* 0x000000a7aa65723e */ /* 0x000fe200000010ff */
[C---:B------:R-:W-:Y:S02]  /*141c0*/  FMUL.FTZ R96, R132.reuse, R96 ;  /* 0x0000006084607220 */ /* 0x040fe40000410000 */
[C---:B------:R-:W-:Y:S01]  /*141d0*/  FMUL.FTZ R94, R3.reuse, R94 ;  /* 0x0000005e035e7220 */ /* 0x040fe20000410000 */
[C---:B----4-:R-:W-:Y:S04]  /*141e0*/  HMMA.16816.F32.BF16 R84, R136.reuse, R108, R84 ;  /* 0x0000006c8854723c */ /* 0x050fe80000041854 */
[----:B------:R-:W-:Y:S01]  /*141f0*/  FMUL.FTZ R97, R132, R97 ;  /* 0x0000006184617220 */ /* 0x000fe20000410000 */
[----:B------:R-:W-:Y:S01]  /*14200*/  F2FP.BF16.PACK_AB R102, R176, R169 ;  /* 0x000000a9b066723e */ /* 0x000fe200000010ff */
[C---:B------:R-:W-:Y:S01]  /*14210*/  FMUL.FTZ R95, R3.reuse, R95 ;  /* 0x0000005f035f7220 */ /* 0x040fe20000410000 */
[----:B-----5:R-:W-:Y:S01]  /*14220*/  F2FP.BF16.PACK_AB R103, R182, R171 ;  /* 0x000000abb667723e */ /* 0x020fe200000010ff */
[C---:B------:R-:W-:Y:S01]  /*14230*/  HMMA.16816.F32.BF16 R88, R136.reuse, R110, R88 ;  /* 0x0000006e8858723c */ /* 0x040fe20000041858 */
[----:B------:R-:W3:Y:S01]  /*14240*/  LDSM.16.MT88.4 R108, [R148+0x900] ;  /* 0x00090000946c783b */ /* 0x000ee20000004200 */
[----:B------:R-:W4:Y:S02]  /*14250*/  MUFU.EX2 R161, R161 ;  /* 0x000000a100a17308 */ /* 0x000f240000000800 */
[C---:B------:R-:W-:Y:S02]  /*14260*/  FMUL.FTZ R98, R3.reuse, R98 ;  /* 0x0000006203627220 */ /* 0x040fe40000410000 */
[C---:B------:R-:W-:Y:S02]  /*14270*/  FMUL.FTZ R99, R3.reuse, R99 ;  /* 0x0000006303637220 */ /* 0x040fe40000410000 */
[C---:B-1----:R-:W-:Y:S04]  /*14280*/  HMMA.16816.F32.BF16 R92, R136.reuse, R104, R92 ;  /* 0x00000068885c723c */ /* 0x042fe8000004185c */
[----:B------:R-:W-:Y:S02]  /*14290*/  FFMA.FTZ R157, R3, R214, R157 ;  /* 0x000000d6039d7223 */ /* 0x000fe4000001009d */
[----:B------:R-:W-:Y:S01]  /*142a0*/  FFMA.FTZ R160, R132, R213, R160 ;  /* 0x000000d584a07223 */ /* 0x000fe200000100a0 */
[----:B------:R-:W-:Y:S01]  /*142b0*/  MOV R132, R0 ;  /* 0x0000000000847202 */ /* 0x000fe20000000f00 */
[----:B------:R-:W-:Y:S01]  /*142c0*/  HMMA.16816.F32.BF16 R96, R136, R106, R96 ;  /* 0x0000006a8860723c */ /* 0x000fe20000041860 */
[----:B------:R-:W1:Y:S03]  /*142d0*/  LDSM.16.MT88.4 R104, [R148+0x2900] ;  /* 0x002900009468783b */ /* 0x000e660000004200 */
[----:B------:R-:W-:Y:S02]  /*142e0*/  FADD.FTZ R159, R159, R160 ;  /* 0x000000a09f9f7221 */ /* 0x000fe40000010000 */
[----:B------:R-:W-:Y:S01]  /*142f0*/  FADD.FTZ R157, R156, R157 ;  /* 0x0000009d9c9d7221 */ /* 0x000fe20000010000 */
[----:B------:R-:W-:Y:S01]  /*14300*/  F2FP.BF16.PACK_AB R136, R180, R181 ;  /* 0x000000b5b488723e */ /* 0x000fe200000010ff */
[C---:B------:R-:W-:Y:S05]  /*14310*/  HMMA.16816.F32.BF16 R4, R100.reuse, R112, R4 ;  /* 0x000000706404723c */ /* 0x040fea0000041804 */
[----:B------:R-:W-:Y:S01]  /*14320*/  F2FP.BF16.PACK_AB R137, R183, R178 ;  /* 0x000000b2b789723e */ /* 0x000fe200000010ff */
[----:B------:R-:W-:Y:S01]  /*14330*/  FADD.FTZ R158, R158, R159 ;  /* 0x0000009f9e9e7221 */ /* 0x000fe20000010000 */
[----:B--2---:R-:W-:Y:S01]  /*14340*/  F2FP.BF16.PACK_AB R138, R165, R172 ;  /* 0x000000aca58a723e */ /* 0x004fe200000010ff */
[C---:B------:R-:W-:Y:S01]  /*14350*/  HMMA.16816.F32.BF16 R8, R100.reuse, R114, R8 ;  /* 0x000000726408723c */ /* 0x040fe20000041808 */
[----:B------:R-:W2:Y:S03]  /*14360*/  LDSM.16.MT88.4 R112, [R134+UR4+0x2900] ;  /* 0x002900048670783b */ /* 0x000ea60008004200 */
[----:B----4-:R-:W-:Y:S01]  /*14370*/  F2FP.BF16.PACK_AB R139, R161, R164 ;  /* 0x000000a4a18b723e */ /* 0x010fe200000010ff */
[----:B------:R-:W-:Y:S03]  /*14380*/  FADD.FTZ R158, R155, R158 ;  /* 0x0000009e9b9e7221 */ /* 0x000fe60000010000 */
[C---:B---3--:R-:W-:Y:S04]  /*14390*/  HMMA.16816.F32.BF16 R12, R100.reuse, R108, R12 ;  /* 0x0000006c640c723c */ /* 0x048fe8000004180c */
[----:B------:R-:W-:Y:S04]  /*143a0*/  FADD.FTZ R163, R163, R158 ;  /* 0x0000009ea3a37221 */ /* 0x000fe80000010000 */
[----:B------:R-:W-:Y:S01]  /*143b0*/  FADD.FTZ R168, R168, R163 ;  /* 0x000000a3a8a87221 */ /* 0x000fe20000010000 */
[C---:B------:R-:W-:Y:S01]  /*143c0*/  HMMA.16816.F32.BF16 R16, R100.reuse, R110, R16 ;  /* 0x0000006e6410723c */ /* 0x040fe20000041810 */
[----:B------:R-:W3:Y:S02]  /*143d0*/  LDSM.16.MT88.4 R108, [R149+0x2900] ;  /* 0x00290000956c783b */ /* 0x000ee40000004200 */
[----:B------:R-:W-:Y:S05]  /*143e0*/  FADD.FTZ R169, R169, R168 ;  /* 0x000000a8a9a97221 */ /* 0x000fea0000010000 */
[C---:B------:R-:W-:Y:S04]  /*143f0*/  HMMA.16816.F32.BF16 R20, R100.reuse, R116, R20 ;  /* 0x000000746414723c */ /* 0x040fe80000041814 */
[----:B------:R-:W-:Y:S04]  /*14400*/  FADD.FTZ R176, R176, R169 ;  /* 0x000000a9b0b07221 */ /* 0x000fe80000010000 */
[C---:B------:R-:W-:Y:S01]  /*14410*/  HMMA.16816.F32.BF16 R24, R100.reuse, R118, R24 ;  /* 0x000000766418723c */ /* 0x040fe20000041818 */
[----:B------:R-:W4:Y:S07]  /*14420*/  LDSM.16.MT88.4 R116, [R135+UR4+0x4900] ;  /* 0x004900048774783b */ /* 0x000f2e0008004200 */
        /* <DEDUP_REMOVED lines=10> */
[C---:B------:R-:W-:Y:S01]  /*144d0*/  HMMA.16816.F32.BF16 R56, R100.reuse, R114, R56 ;  /* 0x000000726438723c */ /* 0x040fe20000041838 */
[----:B------:R-:W2:Y:S07]  /*144e0*/  LDSM.16.MT88.4 R112, [R134+UR4+0x4900] ;  /* 0x004900048670783b */ /* 0x000eae0008004200 */
[C---:B---3--:R-:W-:Y:S08]  /*144f0*/  HMMA.16816.F32.BF16 R60, R100.reuse, R108, R60 ;  /* 0x0000006c643c723c */ /* 0x048ff0000004183c */
[C---:B------:R-:W-:Y:S01]  /*14500*/  HMMA.16816.F32.BF16 R64, R100.reuse, R110, R64 ;  /* 0x0000006e6440723c */ /* 0x040fe20000041840 */
[----:B------:R-:W3:Y:S07]  /*14510*/  LDSM.16.MT88.4 R108, [R135+UR4+0x1100] ;  /* 0x00110004876c783b */ /* 0x000eee0008004200 */
[C---:B----4-:R-:W-:Y:S08]  /*14520*/  HMMA.16816.F32.BF16 R68, R100.reuse, R116, R68 ;  /* 0x000000746444723c */ /* 0x050ff00000041844 */
[C---:B------:R-:W-:Y:S01]  /*14530*/  HMMA.16816.F32.BF16 R72, R100.reuse, R118, R72 ;  /* 0x000000766448723c */ /* 0x040fe20000041848 */
[----:B------:R-:W4:Y:S07]  /*14540*/  LDSM.16.MT88.4 R116, [R149+0x1100] ;  /* 0x001100009574783b */ /* 0x000f2e0000004200 */
[C---:B-1----:R-:W-:Y:S08]  /*14550*/  HMMA.16816.F32.BF16 R76, R100.reuse, R104, R76 ;  /* 0x00000068644c723c */ /* 0x042ff0000004184c */
[C---:B------:R-:W-:Y:S01]  /*14560*/  HMMA.16816.F32.BF16 R80, R100.reuse, R106, R80 ;  /* 0x0000006a6450723c */ /* 0x040fe20000041850 */
[----:B------:R-:W1:Y:S07]  /*14570*/  LDSM.16.MT88.4 R104, [R135+UR4+0x3100] ;  /* 0x003100048768783b */ /* 0x000e6e0008004200 */
[C---:B--2---:R-:W-:Y:S08]  /*14580*/  HMMA.16816.F32.BF16 R84, R100.reuse, R112, R84 ;  /* 0x000000706454723c */ /* 0x044ff00000041854 */
        /* <DEDUP_REMOVED lines=12> */
[C---:B---3--:R-:W-:Y:S03]  /*14650*/  HMMA.16816.F32.BF16 R4, R100.reuse, R108, R4 ;  /* 0x0000006c6404723c */ /* 0x048fe60000041804 */
[----:B------:R-:W-:Y:S04]  /*14660*/  FADD.FTZ R240, R240, R177 ;  /* 0x000000b1f0f07221 */ /* 0x000fe80000010000 */
[----:B------:R-:W-:Y:S01]  /*14670*/  FADD.FTZ R181, R181, R240 ;  /* 0x000000f0b5b57221 */ /* 0x000fe20000010000 */
[C---:B------:R-:W-:Y:S01]  /*14680*/  HMMA.16816.F32.BF16 R8, R100.reuse, R110, R8 ;  /* 0x0000006e6408723c */ /* 0x040fe20000041808 */
[----:B------:R-:W2:Y:S03]  /*14690*/  LDSM.16.MT88.4 R108, [R148+0x3100] ;  /* 0x00310000946c783b */ /* 0x000ea60000004200 */
        /* <DEDUP_REMOVED lines=9> */
[C---:B----4-:R-:W-:Y:S08]  /*14730*/  HMMA.16816.F32.BF16 R28, R100.reuse, R116, R28 ;  /* 0x00000074641c723c */ /* 0x050ff0000004181c */
[C---:B------:R-:W-:Y:S01]  /*14740*/  HMMA.16816.F32.BF16 R32, R100.reuse, R118, R32 ;  /* 0x000000766420723c */ /* 0x040fe20000041820 */
[----:B------:R-:W3:Y:S07]  /*14750*/  LDSM.16.MT88.4 R116, [R149+0x3100] ;  /* 0x003100009574783b */ /* 0x000eee0000004200 */
[C---:B-1----:R-:W-:Y:S08]  /*14760*/  HMMA.16816.F32.BF16 R36, R100.reuse, R104, R36 ;  /* 0x000000686424723c */ /* 0x042ff00000041824 */
[C---:B------:R-:W-:Y:S01]  /*14770*/  HMMA.16816.F32.BF16 R40, R100.reuse, R106, R40 ;  /* 0x0000006a6428723c */ /* 0x040fe20000041828 */
[----:B------:R-:W1:Y:S07]  /*14780*/  LDSM.16.MT88.4 R104, [R135+UR4+0x5100] ;  /* 0x005100048768783b */ /* 0x000e6e0008004200 */
[C---:B--2---:R-:W-:Y:S08]  /*14790*/  HMMA.16816.F32.BF16 R44, R100.reuse, R108, R44 ;  /* 0x0000006c642c723c */ /* 0x044ff0000004182c */
[C---:B------:R-:W-:Y:S01]  /*147a0*/  HMMA.16816.F32.BF16 R48, R100.reuse, R110, R48 ;  /* 0x0000006e6430723c */ /* 0x040fe20000041830 */
[----:B------:R-:W2:Y:S07]  /*147b0*/  LDSM.16.MT88.4 R108, [R135+UR4+0x1900] ;  /* 0x00190004876c783b */ /* 0x000eae0008004200 */
[C---:B------:R-:W-:Y:S08]  /*147c0*/  HMMA.16816.F32.BF16 R52, R100.reuse, R112, R52 ;  /* 0x000000706434723c */ /* 0x040ff00000041834 */
[C---:B------:R-:W-:Y:S01]  /*147d0*/  HMMA.16816.F32.BF16 R56, R100.reuse, R114, R56 ;  /* 0x000000726438723c */ /* 0x040fe20000041838 */
[----:B------:R-:W4:Y:S07]  /*147e0*/  LDSM.16.MT88.4 R112, [R148+0x1900] ;  /* 0x001900009470783b */ /* 0x000f2e0000004200 */
[C---:B---3--:R-:W-:Y:S08]  /*147f0*/  HMMA.16816.F32.BF16 R60, R100.reuse, R116, R60 ;  /* 0x00000074643c723c */ /* 0x048ff0000004183c */
        /* <DEDUP_REMOVED lines=10> */
[C---:B------:R-:W-:Y:S01]  /*148a0*/  HMMA.16816.F32.BF16 R124, R136.reuse, R110, R8 ;  /* 0x0000006e887c723c */ /* 0x040fe20000041808 */
[----:B------:R-:W1:Y:S07]  /*148b0*/  LDSM.16.MT88.4 R8, [R135+UR4+0x3900] ;  /* 0x003900048708783b */ /* 0x000e6e0008004200 */
[C---:B----4-:R-:W-:Y:S01]  /*148c0*/  HMMA.16816.F32.BF16 R120, R136.reuse, R112, R12 ;  /* 0x000000708878723c */ /* 0x050fe2000004180c */
[----:B------:R-:W2:Y:S07]  /*148d0*/  LDSM.16.MT88.4 R12, [R148+0x3900] ;  /* 0x00390000940c783b */ /* 0x000eae0000004200 */
[C---:B------:R-:W-:Y:S01]  /*148e0*/  HMMA.16816.F32.BF16 R116, R136.reuse, R114, R16 ;  /* 0x000000728874723c */ /* 0x040fe20000041810 */
[----:B------:R-:W3:Y:S07]  /*148f0*/  LDSM.16.MT88.4 R16, [R134+UR4+0x3900] ;  /* 0x003900048610783b */ /* 0x000eee0008004200 */
[C---:B------:R-:W-:Y:S08]  /*14900*/  HMMA.16816.F32.BF16 R112, R136.reuse, R140, R20 ;  /* 0x0000008c8870723c */ /* 0x040ff00000041814 */
[C---:B------:R-:W-:Y:S07]  /*14910*/  HMMA.16816.F32.BF16 R108, R136.reuse, R142, R24 ;  /* 0x0000008e886c723c */ /* 0x040fee0000041818 */
[----:B------:R-:W-:Y:S01]  /*14920*/  @P0 IADD3 R24, R217, -0x2, RZ ;  /* 0xfffffffed9180810 */ /* 0x000fe20007ffe0ff */
[C---:B------:R-:W-:Y:S04]  /*14930*/  HMMA.16816.F32.BF16 R104, R136.reuse, R144, R28 ;  /* 0x000000908868723c */ /* 0x040fe8000004181c */
[----:B------:R-:W-:Y:S04]  /*14940*/  @P0 SHF.R.S32.HI R20, RZ, 0x1f, R24 ;  /* 0x0000001fff140819 */ /* 0x000fe80000011418 */
[C---:B------:R-:W-:Y:S08]  /*14950*/  HMMA.16816.F32.BF16 R100, R136.reuse, R146, R32 ;  /* 0x000000928864723c */ /* 0x040ff00000041820 */
        /* <DEDUP_REMOVED lines=12> */
[----:B------:R-:W-:Y:S01]  /*14a20*/  @P0 IADD3 R12, P1, R28, R206, RZ ;  /* 0x000000ce1c0c0210 */ /* 0x000fe20007f3e0ff */
[C---:B---3--:R-:W-:Y:S04]  /*14a30*/  HMMA.16816.F32.BF16 R52, R136.reuse, R16, R52 ;  /* 0x000000108834723c */ /* 0x048fe80000041834 */
[C---:B------:R-:W-:Y:S02]  /*14a40*/  @P0 IADD3.X R13, R29.reuse, R211, RZ, P1, !PT ;  /* 0x000000d31d0d0210 */ /* 0x040fe40000ffe4ff */
[C---:B------:R-:W-:Y:S02]  /*14a50*/  @P0 LEA R24, P1, R12.reuse, c[0x0][0x1c8], 0x1 ;  /* 0x000072000c180a11 */ /* 0x040fe400078208ff */
[C---:B------:R-:W-:Y:S04]  /*14a60*/  HMMA.16816.F32.BF16 R56, R136.reuse, R18, R56 ;  /* 0x000000128838723c */ /* 0x040fe80000041838 */
[----:B------:R-:W-:Y:S02]  /*14a70*/  @P0 LEA.HI.X R25, R12, c[0x0][0x1cc], R13, 0x1, P1 ;  /* 0x000073000c190a11 */ /* 0x000fe400008f0c0d */
[C---:B------:R-:W-:Y:S02]  /*14a80*/  @P0 IADD3 R13, P1, R28.reuse, R223, RZ ;  /* 0x000000df1c0d0210 */ /* 0x040fe40007f3e0ff */
[C---:B-1----:R-:W-:Y:S04]  /*14a90*/  HMMA.16816.F32.BF16 R60, R136.reuse, R20, R60 ;  /* 0x00000014883c723c */ /* 0x042fe8000004183c */
[----:B------:R-:W-:Y:S01]  /*14aa0*/  @P0 IMAD.X R12, R29, 0x1, R232, P1 ;  /* 0x000000011d0c0824 */ /* 0x000fe200008e06e8 */
[C---:B------:R-:W-:Y:S04]  /*14ab0*/  @P0 LEA R26, P1, R13.reuse, c[0x0][0x1c8], 0x1 ;  /* 0x000072000d1a0a11 */ /* 0x040fe800078208ff */
[----:B------:R-:W-:Y:S01]  /*14ac0*/  @P0 LEA.HI.X R27, R13, c[0x0][0x1cc], R12, 0x1, P1 ;  /* 0x000073000d1b0a11 */ /* 0x000fe200008f0c0c */
[C---:B------:R-:W-:Y:S01]  /*14ad0*/  HMMA.16816.F32.BF16 R64, R136.reuse, R22, R64 ;  /* 0x000000168840723c */ /* 0x040fe20000041840 */
[----:B------:R-:W1:Y:S02]  /*14ae0*/  LDSM.16.MT88.4 R12, [R148+0x5900] ;  /* 0x00590000940c783b */ /* 0x000e640000004200 */
[----:B------:R-:W-:Y:S04]  /*14af0*/  @P0 IADD3 R16, P1, R28, R221, RZ ;  /* 0x000000dd1c100210 */ /* 0x000fe80007f3e0ff */
[----:B------:R-:W-:Y:S02]  /*14b00*/  @P0 IADD3.X R17, R29, R231, RZ, P1, !PT ;  /* 0x000000e71d110210 */ /* 0x000fe40000ffe4ff */
[C---:B------:R-:W-:Y:S01]  /*14b10*/  @P0 LEA R20, P1, R16.reuse, c[0x0][0x1c8], 0x1 ;  /* 0x0000720010140a11 */ /* 0x040fe200078208ff */
[C---:B--2---:R-:W-:Y:S03]  /*14b20*/  HMMA.16816.F32.BF16 R68, R136.reuse, R8, R68 ;  /* 0x000000088844723c */ /* 0x044fe60000041844 */
[----:B------:R-:W-:Y:S02]  /*14b30*/  @P0 LEA.HI.X R21, R16, c[0x0][0x1cc], R17, 0x1, P1 ;  /* 0x0000730010150a11 */ /* 0x000fe400008f0c11 */
[----:B------:R-:W2:Y:S01]  /*14b40*/  LDSM.16.MT88.4 R16, [R134+UR4+0x5900] ;  /* 0x005900048610783b */ /* 0x000ea20008004200 */
[----:B------:R-:W-:Y:S02]  /*14b50*/  @P0 IADD3 R28, P1, R199, R28, RZ ;  /* 0x0000001cc71c0210 */ /* 0x000fe40007f3e0ff */
[C---:B------:R-:W-:Y:S04]  /*14b60*/  HMMA.16816.F32.BF16 R72, R136.reuse, R10, R72 ;  /* 0x0000000a8848723c */ /* 0x040fe80000041848 */
[----:B------:R-:W-:Y:S02]  /*14b70*/  @P0 IADD3.X R29, R198, R29, RZ, P1, !PT ;  /* 0x0000001dc61d0210 */ /* 0x000fe40000ffe4ff */
[C---:B------:R-:W-:Y:S06]  /*14b80*/  @P0 IADD3 R23, P1, R28.reuse, R206, RZ ;  /* 0x000000ce1c170210 */ /* 0x040fec0007f3e0ff */
[----:B------:R-:W-:Y:S02]  /*14b90*/  @P0 IADD3.X R8, R29, R211, RZ, P1, !PT ;  /* 0x000000d31d080210 */ /* 0x000fe40000ffe4ff */
[C---:B------:R-:W-:Y:S04]  /*14ba0*/  @P0 LEA R22, P1, R23.reuse, c[0x0][0x1c8], 0x1 ;  /* 0x0000720017160a11 */ /* 0x040fe800078208ff */
[----:B------:R-:W-:Y:S02]  /*14bb0*/  @P0 LEA.HI.X R23, R23, c[0x0][0x1cc], R8, 0x1, P1 ;  /* 0x0000730017170a11 */ /* 0x000fe400008f0c08 */
[----:B------:R-:W-:Y:S01]  /*14bc0*/  @P0 IADD3 R8, P1, R28, R223, RZ ;  /* 0x000000df1c080210 */ /* 0x000fe20007f3e0ff */
[C---:B-1----:R-:W-:Y:S03]  /*14bd0*/  HMMA.16816.F32.BF16 R76, R136.reuse, R12, R76 ;  /* 0x0000000c884c723c */ /* 0x042fe6000004184c */
        /* <DEDUP_REMOVED lines=41> */
[C---:B------:R-:W-:Y:S02]  /*14e70*/  ISETP.GT.AND P0, PT, R217.reuse, R234, PT ;  /* 0x000000ead900720c */ /* 0x040fe40003f04270 */
[----:B------:R-:W-:Y:S05]  /*14e80*/  IADD3 R217, R217, -0x1, RZ ;  /* 0xffffffffd9d97810 */ /* 0x000fea0007ffe0ff */
[----:B------:R-:W0:Y:S01]  /*14e90*/  LDGDEPBAR ;  /* 0x00000000000079af */ /* 0x000e220000000000 */
[----:B--2---:R-:W-:Y:S05]  /*14ea0*/  MOV R3, R2 ;  /* 0x0000000200037202 */ /* 0x004fea0000000f00 */
[----:B------:R-:W-:-:S05]  /*14eb0*/  @P0 BRA `(.L_x_1310) ;  /* 0xffffcc9000000947 */ /* 0x000fca000383ffff */
.L_x_1309:
[----:B-1----:R-:W-:-:S13]  /*14ec0*/  ISETP.GE.AND P0, PT, R217, RZ, PT ;  /* 0x000000ffd900720c */ /* 0x002fda0003f06270 */
[----:B------:R-:W-:Y:S05]  /*14ed0*/  @!P0 BRA `(.L_x_1311) ;  /* 0x00002fa000008947 */ /* 0x000fea0003800000 */
[----:B------:R-:W1:Y:S01]  /*14ee0*/  S2R R3, SR_TID.X ;  /* 0x0000000000037919 */ /* 0x000e620000002100 */
[C---:B------:R-:W-:Y:S01]  /*14ef0*/  IADD3 RZ, P1, R204.reuse, 0x40, RZ ;  /* 0x00000040ccff7810 */ /* 0x040fe20007f3e0ff */
[----:B------:R-:W-:Y:S01]  /*14f00*/  IMAD.MOV.U32 R192, RZ, RZ, 0x40 ;  /* 0x00000040ffc07424 */ /* 0x000fe200078e00ff */
[----:B------:R-:W-:Y:S01]  /*14f10*/  IADD3 R219, P3, R204, 0x80, RZ ;  /* 0x00000080ccdb7810 */ /* 0x000fe20007f7e0ff */
[----:B------:R-:W-:Y:S01]  /*14f20*/  IMAD.MOV.U32 R133, RZ, RZ, R2 ;  /* 0x000000ffff857224 */ /* 0x000fe200078e0002 */
[C---:B------:R-:W-:Y:S01]  /*14f30*/  IADD3 R216, P2, R206.reuse, 0x40, RZ ;  /* 0x00000040ced87810 */ /* 0x040fe20007f5e0ff */
[--C-:B------:R-:W-:Y:S01]  /*14f40*/  IMAD.X R220, RZ, RZ, R209.reuse, P1 ;  /* 0x000000ffffdc7224 */ /* 0x100fe200008e06d1 */
[----:B------:R-:W-:Y:S01]  /*14f50*/  IADD3 R194, P1, R206, 0x80, RZ ;  /* 0x00000080cec27810 */ /* 0x000fe20007f3e0ff */
[----:B------:R-:W-:Y:S01]  /*14f60*/  IMAD.X R218, RZ, RZ, R209, P3 ;  /* 0x000000ffffda7224 */ /* 0x000fe200018e06d1 */
[----:B------:R-:W-:Y:S01]  /*14f70*/  IADD3 R221, R204, 0x40, RZ ;  /* 0x00000040ccdd7810 */ /* 0x000fe20007ffe0ff */
[----:B------:R-:W-:-:S02]  /*14f80*/  IMAD.X R215, RZ, RZ, R211, P2 ;  /* 0x000000ffffd77224 */ /* 0x000fc400010e06d3 */
[----:B------:R-:W-:Y:S02]  /*14f90*/  IMAD.X R193, RZ, RZ, R211, P1 ;  /* 0x000000ffffc17224 */ /* 0x000fe400008e06d3 */
[----:B------:R-:W-:Y:S01]  /*14fa0*/  IMAD.IADD R190, R189, 0x1, R186 ;  /* 0x00000001bdbe7824 */ /* 0x000fe200078e02ba */
[----:B-1----:R-:W-:-:S04]  /*14fb0*/  SHF.R.S32.HI R4, RZ, 0x1f, R3 ;  /* 0x0000001fff047819 */ /* 0x002fc80000011403 */
[----:B------:R-:W-:-:S04]  /*14fc0*/  LEA.HI R4, R4, R3, RZ, 0x3 ;  /* 0x0000000304047211 */ /* 0x000fc800078f18ff */
[----:B------:R-:W-:-:S05]  /*14fd0*/  LOP3.LUT R4, R4, 0xfffffff8, RZ, 0xc0, !PT ;  /* 0xfffffff804047812 */ /* 0x000fca00078ec0ff */
[----:B------:R-:W-:Y:S02]  /*14fe0*/  IMAD.IADD R4, R3, 0x1, -R4 ;  /* 0x0000000103047824 */ /* 0x000fe400078e0a04 */
[----:B------:R-:W-:-:S03]  /*14ff0*/  IMAD.MOV.U32 R3, RZ, RZ, R0 ;  /* 0x000000ffff037224 */ /* 0x000fc600078e0000 */
[----:B------:R-:W-:-:S04]  /*15000*/  LOP3.LUT P0, RZ, R4, 0x4, RZ, 0xc0, !PT ;  /* 0x0000000404ff7812 */ /* 0x000fc8000780c0ff */
[----:B------:R-:W-:Y:S02]  /*15010*/  SEL R192, R192, 0xffffffc0, !P0 ;  /* 0xffffffc0c0c07807 */ /* 0x000fe40004000000 */
.L_x_1312:
        /* <DEDUP_REMOVED lines=14> */
[----:B------:R-:W-:Y:S01]  /*15100*/  @P0 IMAD R175, R212, 0x6000, R202 ;  /* 0x00006000d4af0824 */ /* 0x000fe200078e02ca */
[----:B------:R-:W-:Y:S01]  /*15110*/  LDSM.16.M88.4 R32, [R189] ;  /* 0x00000000bd20783b */ /* 0x000fe20000000200 */
[----:B------:R-:W-:Y:S01]  /*15120*/  @P0 IMAD R155, R222, c[0x0][0x20c], R155 ;  /* 0x00008300de9b0a24 */ /* 0x000fe200078e029b */
[C---:B------:R-:W-:Y:S02]  /*15130*/  @P0 IADD3 R149, P2, R132.reuse, R221, RZ ;  /* 0x000000dd84950210 */ /* 0x040fe40007f5e0ff */
[----:B------:R-:W-:Y:S02]  /*15140*/  @P0 IADD3 R0, P1, R132, R204, RZ ;  /* 0x000000cc84000210 */ /* 0x000fe40007f3e0ff */
[----:B------:R-:W-:Y:S02]  /*15150*/  @P0 IADD3 R155, R21, R155, RZ ;  /* 0x0000009b159b0210 */ /* 0x000fe40007ffe0ff */
[----:B------:R-:W1:Y:S01]  /*15160*/  LDSM.16.M88.4 R8, [R187+UR4+0xc100] ;  /* 0x00c10004bb08783b */ /* 0x000e620008000200 */
        /* <DEDUP_REMOVED lines=10> */
[----:B------:R-:W-:Y:S02]  /*15210*/  @P0 LEA R168, P3, R29, c[0x0][0x1f8], 0x1 ;  /* 0x00007e001da80a11 */ /* 0x000fe400078608ff */
[----:B------:R-:W-:Y:S02]  /*15220*/  @P0 IADD3.X R0, R155, R218, RZ, P2, !PT ;  /* 0x000000da9b000210 */ /* 0x000fe400017fe4ff */
[----:B------:R-:W-:Y:S01]  /*15230*/  @P0 IADD3 R132, P1, R201, R132, RZ ;  /* 0x00000084c9840210 */ /* 0x000fe20007f3e0ff */
[----:B------:R-:W4:Y:S01]  /*15240*/  LDSM.16.M88.4 R136, [R187+UR4+0xd900] ;  /* 0x00d90004bb88783b */ /* 0x000f220008000200 */
[----:B------:R-:W-:Y:S02]  /*15250*/  @P0 LEA.HI.X R169, R29, c[0x0][0x1fc], R0, 0x1, P3 ;  /* 0x00007f001da90a11 */ /* 0x000fe400018f0c00 */
[----:B------:R-:W-:Y:S02]  /*15260*/  @P0 IADD3 R159, P2, R132, R204, RZ ;  /* 0x000000cc849f0210 */ /* 0x000fe40007f5e0ff */
[----:B------:R-:W-:Y:S02]  /*15270*/  @P0 IADD3.X R155, R200, R155, RZ, P1, !PT ;  /* 0x0000009bc89b0210 */ /* 0x000fe40000ffe4ff */
[----:B------:R-:W-:Y:S01]  /*15280*/  @P0 LEA R172, P4, R159, c[0x0][0x1f8], 0x1 ;  /* 0x00007e009fac0a11 */ /* 0x000fe200078808ff */
[----:B------:R-:W-:Y:S01]  /*15290*/  LDSM.16.M88.4 R140, [R190] ;  /* 0x00000000be8c783b */ /* 0x000fe20000000200 */
[----:B------:R-:W-:Y:S02]  /*152a0*/  @P0 IADD3.X R0, R155, R209, RZ, P2, !PT ;  /* 0x000000d19b000210 */ /* 0x000fe400017fe4ff */
[C---:B------:R-:W-:Y:S02]  /*152b0*/  @P0 IADD3 R153, P2, R132.reuse, R219, RZ ;  /* 0x000000db84990210 */ /* 0x040fe40007f5e0ff */
[----:B------:R-:W-:Y:S02]  /*152c0*/  @P0 LEA.HI.X R173, R159, c[0x0][0x1fc], R0, 0x1, P4 ;  /* 0x00007f009fad0a11 */ /* 0x000fe400020f0c00 */
[----:B------:R-:W-:Y:S01]  /*152d0*/  @P0 IADD3.X R0, R155, R218, RZ, P2, !PT ;  /* 0x000000da9b000210 */ /* 0x000fe200017fe4ff */
[C---:B-1----:R-:W-:Y:S01]  /*152e0*/  HMMA.16816.F32.BF16 R4, R32.reuse, R8, RZ ;  /* 0x000000082004723c */ /* 0x042fe200000418ff */
[----:B------:R-:W1:Y:S02]  /*152f0*/  LDSM.16.M88.4 R144, [R191+0xc100] ;  /* 0x00c10000bf90783b */ /* 0x000e640000000200 */
[----:B------:R-:W-:Y:S02]  /*15300*/  LOP3.LUT P4, RZ, R197, 0x1, RZ, 0xc0, !PT ;  /* 0x00000001c5ff7812 */ /* 0x000fe4000788c0ff */
[----:B------:R-:W-:Y:S03]  /*15310*/  @P0 IADD3 R2, P1, R132, R221, RZ ;  /* 0x000000dd84020210 */ /* 0x000fe60007f3e0ff */
[C---:B------:R-:W-:Y:S01]  /*15320*/  HMMA.16816.F32.BF16 R8, R32.reuse, R10, RZ ;  /* 0x0000000a2008723c */ /* 0x040fe200000418ff */
[----:B------:R-:W5:Y:S03]  /*15330*/  LDSM.16.M88.4 R148, [R191+0xc900] ;  /* 0x00c90000bf94783b */ /* 0x000f660000000200 */
[C---:B------:R-:W-:Y:S04]  /*15340*/  @P0 LEA R170, P3, R2.reuse, c[0x0][0x1f8], 0x1 ;  /* 0x00007e0002aa0a11 */ /* 0x040fe800078608ff */
[C---:B--2---:R-:W-:Y:S08]  /*15350*/  HMMA.16816.F32.BF16 R12, R32.reuse, R16, RZ ;  /* 0x00000010200c723c */ /* 0x044ff000000418ff */
[C---:B------:R-:W-:Y:S08]  /*15360*/  HMMA.16816.F32.BF16 R16, R32.reuse, R18, RZ ;  /* 0x000000122010723c */ /* 0x040ff000000418ff */
[C---:B---3--:R-:W-:Y:S08]  /*15370*/  HMMA.16816.F32.BF16 R20, R32.reuse, R24, RZ ;  /* 0x000000182014723c */ /* 0x048ff000000418ff */
[C---:B------:R-:W-:Y:S08]  /*15380*/  HMMA.16816.F32.BF16 R24, R32.reuse, R26, RZ ;  /* 0x0000001a2018723c */ /* 0x040ff000000418ff */
[C---:B----4-:R-:W-:Y:S07]  /*15390*/  HMMA.16816.F32.BF16 R28, R32.reuse, R136, RZ ;  /* 0x00000088201c723c */ /* 0x050fee00000418ff */
[----:B------:R-:W-:Y:S01]  /*153a0*/  @P0 IADD3.X R137, R155, R220, RZ, P1, !PT ;  /* 0x000000dc9b890210 */ /* 0x000fe20000ffe4ff */
[----:B------:R-:W-:Y:S01]  /*153b0*/  HMMA.16816.F32.BF16 R32, R32, R138, RZ ;  /* 0x0000008a2020723c */ /* 0x000fe200000418ff */
[C---:B------:R-:W-:Y:S03]  /*153c0*/  @P0 LEA R180, P1, R153.reuse, c[0x0][0x1f8], 0x1 ;  /* 0x00007e0099b40a11 */ /* 0x040fe600078208ff */
[----:B------:R-:W-:Y:S02]  /*153d0*/  @P0 LEA.HI.X R171, R2, c[0x0][0x1fc], R137, 0x1, P3 ;  /* 0x00007f0002ab0a11 */ /* 0x000fe400018f0c89 */
[----:B------:R-:W-:Y:S01]  /*153e0*/  @P0 LEA.HI.X R181, R153, c[0x0][0x1fc], R0, 0x1, P1 ;  /* 0x00007f0099b50a11 */ /* 0x000fe200008f0c00 */
[----:B------:R-:W2:Y:S01]  /*153f0*/  LDSM.16.M88.4 R136, [R191+0xd100] ;  /* 0x00d10000bf88783b */ /* 0x000ea20000000200 */
[C---:B-1----:R-:W-:Y:S05]  /*15400*/  HMMA.16816.F32.BF16 R4, R140.reuse, R144, R4 ;  /* 0x000000908c04723c */ /* 0x042fea0000041804 */
[C---:B------:R-:W-:Y:S02]  /*15410*/  IADD3 R0, R192.reuse, R157, RZ ;  /* 0x0000009dc0007210 */ /* 0x040fe40007ffe0ff */
[----:B------:R-:W1:Y:S01]  /*15420*/  LDSM.16.M88.4 R152, [R191+0xd900] ;  /* 0x00d90000bf98783b */ /* 0x000e620000000200 */
[C---:B------:R-:W-:Y:S04]  /*15430*/  HMMA.16816.F32.BF16 R8, R140.reuse, R146, R8 ;  /* 0x000000928c08723c */ /* 0x040fe80000041808 */
[C---:B------:R-:W-:Y:S03]  /*15440*/  IADD3 R2, R192.reuse, R191, RZ ;  /* 0x000000bfc0027210 */ /* 0x040fe60007ffe0ff */
[----:B------:R-:W-:Y:S01]  /*15450*/  @!PT LDS RZ, [RZ] ;  /* 0x00000000fffff984 */ /* 0x000fe20000000800 */
[----:B------:R-:W-:Y:S01]  /*15460*/  @!PT LDS RZ, [RZ] ;  /* 0x00000000fffff984 */ /* 0x000fe20000000800 */
[----:B------:R-:W-:Y:S01]  /*15470*/  @!PT LDS RZ, [RZ] ;  /* 0x00000000fffff984 */ /* 0x000fe20000000800 */
[----:B------:R3:W-:Y:S01]  /*15480*/  @P0 LDGSTS.E.BYPASS.LTC128B.128 [R175], [R178.64], !P6 ;  /* 0x00000000b2af0fae */ /* 0x0007e2000f101d46 */
[C---:B-----5:R-:W-:Y:S07]  /*15490*/  HMMA.16816.F32.BF16 R12, R140.reuse, R148, R12 ;  /* 0x000000948c0c723c */ /* 0x060fee000004180c */
[----:B------:R3:W-:Y:S01]  /*154a0*/  @P0 LDGSTS.E.BYPASS.LTC128B.128 [R175+0x2000], [R176.64], !P5 ;  /* 0x02000000b0af0fae */ /* 0x0007e2000e901d46 */
[C---:B------:R-:W-:Y:S07]  /*154b0*/  HMMA.16816.F32.BF16 R16, R140.reuse, R150, R16 ;  /* 0x000000968c10723c */ /* 0x040fee0000041810 */
[----:B------:R4:W-:Y:S01]  /*154c0*/  @P0 LDGSTS.E.BYPASS.LTC128B.128 [R175+0x4000], [R168.64], !P4 ;  /* 0x04000000a8af0fae */ /* 0x0009e2000e101d46 */
[C---:B--2---:R-:W-:Y:S07]  /*154d0*/  HMMA.16816.F32.BF16 R20, R140.reuse, R136, R20 ;  /* 0x000000888c14723c */ /* 0x044fee0000041814 */
[----:B------:R3:W-:Y:S01]  /*154e0*/  @P0 LDGSTS.E.BYPASS.LTC128B.128 [R175+0x1000], [R172.64], !P6 ;  /* 0x01000000acaf0fae */ /* 0x0007e2000f101d46 */
[C---:B------:R-:W-:Y:S07]  /*154f0*/  HMMA.16816.F32.BF16 R24, R140.reuse, R138, R24 ;  /* 0x0000008a8c18723c */ /* 0x040fee0000041818 */
[----:B------:R4:W-:Y:S01]  /*15500*/  @P0 LDGSTS.E.BYPASS.LTC128B.128 [R175+0x3000], [R170.64], !P5 ;  /* 0x03000000aaaf0fae */ /* 0x0009e2000e901d46 */
[C---:B-1----:R-:W-:Y:S07]  /*15510*/  HMMA.16816.F32.BF16 R28, R140.reuse, R152, R28 ;  /* 0x000000988c1c723c */ /* 0x042fee000004181c */
[----:B------:R3:W-:Y:S01]  /*15520*/  @P0 LDGSTS.E.BYPASS.LTC128B.128 [R175+0x5000], [R180.64], !P4 ;  /* 0x05000000b4af0fae */ /* 0x0007e2000e101d46 */
[----:B------:R-:W-:Y:S01]  /*15530*/  ISETP.GE.AND P0, PT, R217, 0x2, PT ;  /* 0x00000002d900780c */ /* 0x000fe20003f06270 */
[----:B------:R-:W-:Y:S06]  /*15540*/  HMMA.16816.F32.BF16 R32, R140, R154, R32 ;  /* 0x0000009a8c20723c */ /* 0x000fec0000041820 */
[----:B------:R-:W-:Y:S08]  /*15550*/  LDSM.16.M88.4 R156, [R185] ;  /* 0x00000000b99c783b */ /* 0x000ff00000000200 */
[----:B------:R-:W1:Y:S08]  /*15560*/  LDSM.16.M88.4 R160, [R0+0xc100] ;  /* 0x00c1000000a0783b */ /* 0x000e700000000200 */
[----:B------:R-:W2:Y:S08]  /*15570*/  LDSM.16.M88.4 R164, [R0+0xc900] ;  /* 0x00c9000000a4783b */ /* 0x000eb00000000200 */
[----:B------:R-:W5:Y:S08]  /*15580*/  LDSM.16.M88.4 R144, [R0+0xd100] ;  /* 0x00d100000090783b */ /* 0x000f700000000200 */
[----:B------:R-:W0:Y:S08]  /*15590*/  LDGDEPBAR ;  /* 0x00000000000079af */ /* 0x000e300000000000 */
[----:B------:R-:W3:Y:S01]  /*155a0*/  LDSM.16.M88.4 R148, [R0+0xd900] ;  /* 0x00d900000094783b */ /* 0x000ee20000000200 */
[C---:B-1----:R-:W-:Y:S07]  /*155b0*/  HMMA.16816.F32.BF16 R4, R156.reuse, R160, R4 ;  /* 0x000000a09c04723c */ /* 0x042fee0000041804 */
[----:B------:R-:W-:Y:S01]  /*155c0*/  LDSM.16.M88.4 R136, [R184] ;  /* 0x00000000b888783b */ /* 0x000fe20000000200 */
[C---:B------:R-:W-:Y:S07]  /*155d0*/  HMMA.16816.F32.BF16 R8, R156.reuse, R162, R8 ;  /* 0x000000a29c08723c */ /* 0x040fee0000041808 */
[----:B----4-:R-:W1:Y:S01]  /*155e0*/  LDSM.16.M88.4 R168, [R2+0xc100] ;  /* 0x00c1000002a8783b */ /* 0x010e620000000200 */
[C---:B--2---:R-:W-:Y:S07]  /*155f0*/  HMMA.16816.F32.BF16 R12, R156.reuse, R164, R12 ;  /* 0x000000a49c0c723c */ /* 0x044fee000004180c */
[----:B------:R-:W2:Y:S01]  /*15600*/  LDSM.16.M88.4 R140, [R2+0xc900] ;  /* 0x00c90000028c783b */ /* 0x000ea20000000200 */
[C---:B------:R-:W-:Y:S07]  /*15610*/  HMMA.16816.F32.BF16 R16, R156.reuse, R166, R16 ;  /* 0x000000a69c10723c */ /* 0x040fee0000041810 */
[----:B------:R-:W4:Y:S01]  /*15620*/  LDSM.16.M88.4 R152, [R2+0xd100] ;  /* 0x00d100000298783b */ /* 0x000f220000000200 */
[C---:B-----5:R-:W-:Y:S07]  /*15630*/  HMMA.16816.F32.BF16 R20, R156.reuse, R144, R20 ;  /* 0x000000909c14723c */ /* 0x060fee0000041814 */
[----:B------:R-:W5:Y:S01]  /*15640*/  LDSM.16.M88.4 R160, [R2+0xd900] ;  /* 0x00d9000002a0783b */ /* 0x000f620000000200 */
[C---:B------:R-:W-:Y:S07]  /*15650*/  HMMA.16816.F32.BF16 R24, R156.reuse, R146, R24 ;  /* 0x000000929c18723c */ /* 0x040fee0000041818 */
[----:B------:R-:W-:Y:S01]  /*15660*/  LDSM.16.M88.4 R144, [R189+0x4000] ;  /* 0x00400000bd90783b */ /* 0x000fe20000000200 */
[C---:B---3--:R-:W-:Y:S07]  /*15670*/  HMMA.16816.F32.BF16 R28, R156.reuse, R148, R28 ;  /* 0x000000949c1c723c */ /* 0x048fee000004181c */
[----:B------:R-:W3:Y:S01]  /*15680*/  LDSM.16.M88.4 R164, [R187+UR4+0xe100] ;  /* 0x00e10004bba4783b */ /* 0x000ee20008000200 */
[----:B------:R-:W-:Y:S07]  /*15690*/  HMMA.16816.F32.BF16 R32, R156, R150, R32 ;  /* 0x000000969c20723c */ /* 0x000fee0000041820 */
[----:B------:R-:W3:Y:S01]  /*156a0*/  LDSM.16.M88.4 R148, [R187+UR4+0xe900] ;  /* 0x00e90004bb94783b */ /* 0x000ee20008000200 */
[C---:B-1----:R-:W-:Y:S07]  /*156b0*/  HMMA.16816.F32.BF16 R4, R136.reuse, R168, R4 ;  /* 0x000000a88804723c */ /* 0x042fee0000041804 */
[----:B------:R-:W1:Y:S01]  /*156c0*/  LDSM.16.M88.4 R156, [R187+UR4+0xf100] ;  /* 0x00f10004bb9c783b */ /* 0x000e620008000200 */
[C---:B------:R-:W-:Y:S07]  /*156d0*/  HMMA.16816.F32.BF16 R8, R136.reuse, R170, R8 ;  /* 0x000000aa8808723c */ /* 0x040fee0000041808 */
[----:B------:R-:W1:Y:S01]  /*156e0*/  LDSM.16.M88.4 R168, [R187+UR4+0xf900] ;  /* 0x00f90004bba8783b */ /* 0x000e620008000200 */
[C---:B--2---:R-:W-:Y:S07]  /*156f0*/  HMMA.16816.F32.BF16 R12, R136.reuse, R140, R12 ;  /* 0x0000008c880c723c */ /* 0x044fee000004180c */
[----:B------:R-:W-:Y:S01]  /*15700*/  LDSM.16.M88.4 R172, [R191+0xf900] ;  /* 0x00f90000bfac783b */ /* 0x000fe20000000200 */
[C---:B------:R-:W-:Y:S07]  /*15710*/  HMMA.16816.F32.BF16 R16, R136.reuse, R142, R16 ;  /* 0x0000008e8810723c */ /* 0x040fee0000041810 */
[----:B------:R-:W-:Y:S01]  /*15720*/  LDSM.16.M88.4 R140, [R191+0xe100] ;  /* 0x00e10000bf8c783b */ /* 0x000fe20000000200 */
[C---:B----4-:R-:W-:Y:S07]  /*15730*/  HMMA.16816.F32.BF16 R20, R136.reuse, R152, R20 ;  /* 0x000000988814723c */ /* 0x050fee0000041814 */
[----:B------:R-:W-:Y:S01]  /*15740*/  LDSM.16.M88.4 R176, [R189+0x8000] ;  /* 0x00800000bdb0783b */ /* 0x000fe20000000200 */
[C---:B------:R-:W-:Y:S07]  /*15750*/  HMMA.16816.F32.BF16 R24, R136.reuse, R154, R24 ;  /* 0x0000009a8818723c */ /* 0x040fee0000041818 */
[----:B------:R-:W-:Y:S01]  /*15760*/  LDSM.16.M88.4 R152, [R191+0xe900] ;  /* 0x00e90000bf98783b */ /* 0x000fe20000000200 */
[C---:B-----5:R-:W-:Y:S07]  /*15770*/  HMMA.16816.F32.BF16 R28, R136.reuse, R160, R28 ;  /* 0x000000a0881c723c */ /* 0x060fee000004181c */
[----:B------:R-:W-:Y:S01]  /*15780*/  LDSM.16.M88.4 R180, [R187+UR4+0x10100] ;  /* 0x01010004bbb4783b */ /* 0x000fe20008000200 */
[----:B------:R-:W-:Y:S07]  /*15790*/  HMMA.16816.F32.BF16 R32, R136, R162, R32 ;  /* 0x000000a28820723c */ /* 0x000fee0000041820 */
[----:B------:R-:W2:Y:S01]  /*157a0*/  LDSM.16.M88.4 R136, [R190+0x4000] ;  /* 0x00400000be88783b */ /* 0x000ea20000000200 */
[C---:B---3--:R-:W-:Y:S07]  /*157b0*/  HMMA.16816.F32.BF16 R4, R144.reuse, R164, R4 ;  /* 0x000000a49004723c */ /* 0x048fee0000041804 */
[----:B------:R-:W3:Y:S01]  /*157c0*/  LDSM.16.M88.4 R160, [R191+0xf100] ;  /* 0x00f10000bfa0783b */ /* 0x000ee20000000200 */
[C---:B------:R-:W-:Y:S07]  /*157d0*/  HMMA.16816.F32.BF16 R8, R144.reuse, R166, R8 ;  /* 0x000000a69008723c */ /* 0x040fee0000041808 */
[----:B------:R-:W-:Y:S01]  /*157e0*/  LDSM.16.M88.4 R164, [R2+0xe100] ;  /* 0x00e1000002a4783b */ /* 0x000fe20000000200 */
        /* <DEDUP_REMOVED lines=15> */
[C---:B---3--:R-:W-:Y:S08]  /*158e0*/  HMMA.16816.F32.BF16 R20, R136.reuse, R160, R20 ;  /* 0x000000a08814723c */ /* 0x048ff00000041814 */
[C---:B------:R-:W-:Y:S01]  /*158f0*/  HMMA.16816.F32.BF16 R24, R136.reuse, R162, R24 ;  /* 0x000000a28818723c */ /* 0x040fe20000041818 */
[----:B------:R-:W3:Y:S07]  /*15900*/  LDSM.16.M88.4 R160, [R184+0x4000] ;  /* 0x00400000b8a0783b */ /* 0x000eee0000000200 */
[C---:B------:R-:W-:Y:S08]  /*15910*/  HMMA.16816.F32.BF16 R28, R136.reuse, R172, R28 ;  /* 0x000000ac881c723c */ /* 0x040ff0000004181c */
[----:B------:R-:W-:Y:S07]  /*15920*/  HMMA.16816.F32.BF16 R32, R136, R174, R32 ;  /* 0x000000ae8820723c */ /* 0x000fee0000041820 */
[----:B------:R-:W-:Y:S01]  /*15930*/  IADD3 R137, R192, UR4, R187 ;  /* 0x00000004c0897c10 */ /* 0x000fe2000fffe0bb */
[C---:B-1----:R-:W-:Y:S05]  /*15940*/  HMMA.16816.F32.BF16 R4, R148.reuse, R156, R4 ;  /* 0x0000009c9404723c */ /* 0x042fea0000041804 */
[----:B------:R-:W-:Y:S03]  /*15950*/  IADD3 R132, R188, R137, RZ ;  /* 0x00000089bc847210 */ /* 0x000fe60007ffe0ff */
[C---:B------:R-:W-:Y:S01]  /*15960*/  HMMA.16816.F32.BF16 R8, R148.reuse, R158, R8 ;  /* 0x0000009e9408723c */ /* 0x040fe20000041808 */
[----:B------:R-:W-:Y:S07]  /*15970*/  LDSM.16.M88.4 R156, [R191+0x10100] ;  /* 0x01010000bf9c783b */ /* 0x000fee0000000200 */
[C---:B--2---:R-:W-:Y:S01]  /*15980*/  HMMA.16816.F32.BF16 R12, R148.reuse, R140, R12 ;  /* 0x0000008c940c723c */ /* 0x044fe2000004180c */
[----:B------:R-:W1:Y:S07]  /*15990*/  LDSM.16.M88.4 R136, [R132+0xe900] ;  /* 0x00e900008488783b */ /* 0x000e6e0000000200 */
[C---:B------:R-:W-:Y:S01]  /*159a0*/  HMMA.16816.F32.BF16 R16, R148.reuse, R142, R16 ;  /* 0x0000008e9410723c */ /* 0x040fe20000041810 */
[----:B------:R-:W2:Y:S07]  /*159b0*/  LDSM.16.M88.4 R168, [R132+0xf100] ;  /* 0x00f1000084a8783b */ /* 0x000eae0000000200 */
[C---:B------:R-:W-:Y:S01]  /*159c0*/  HMMA.16816.F32.BF16 R20, R148.reuse, R144, R20 ;  /* 0x000000909414723c */ /* 0x040fe20000041814 */
[----:B------:R-:W5:Y:S07]  /*159d0*/  LDSM.16.M88.4 R172, [R132+0xf900] ;  /* 0x00f9000084ac783b */ /* 0x000f6e0000000200 */
[C---:B------:R-:W-:Y:S01]  /*159e0*/  HMMA.16816.F32.BF16 R24, R148.reuse, R146, R24 ;  /* 0x000000929418723c */ /* 0x040fe20000041818 */
[----:B------:R-:W2:Y:S07]  /*159f0*/  LDSM.16.M88.4 R140, [R187+UR4+0x10900] ;  /* 0x01090004bb8c783b */ /* 0x000eae0008000200 */
[C---:B----4-:R-:W-:Y:S01]  /*15a00*/  HMMA.16816.F32.BF16 R28, R148.reuse, R152, R28 ;  /* 0x00000098941c723c */ /* 0x050fe2000004181c */
[----:B------:R-:W4:Y:S07]  /*15a10*/  LDSM.16.M88.4 R144, [R187+UR4+0x11100] ;  /* 0x01110004bb90783b */ /* 0x000f2e0008000200 */
[----:B------:R-:W-:Y:S01]  /*15a20*/  HMMA.16816.F32.BF16 R32, R148, R154, R32 ;  /* 0x0000009a9420723c */ /* 0x000fe20000041820 */
[----:B------:R-:W4:Y:S07]  /*15a30*/  LDSM.16.M88.4 R148, [R187+UR4+0x11900] ;  /* 0x01190004bb94783b */ /* 0x000f2e0008000200 */
[C---:B---3--:R-:W-:Y:S01]  /*15a40*/  HMMA.16816.F32.BF16 R4, R160.reuse, R164, R4 ;  /* 0x000000a4a004723c */ /* 0x048fe20000041804 */
[----:B------:R-:W3:Y:S07]  /*15a50*/  LDSM.16.M88.4 R152, [R190+0x8000] ;  /* 0x00800000be98783b */ /* 0x000eee0000000200 */
[C---:B------:R-:W-:Y:S01]  /*15a60*/  HMMA.16816.F32.BF16 R8, R160.reuse, R166, R8 ;  /* 0x000000a6a008723c */ /* 0x040fe20000041808 */
[----:B------:R-:W-:Y:S07]  /*15a70*/  LDSM.16.M88.4 R164, [R191+0x11900] ;  /* 0x01190000bfa4783b */ /* 0x000fee0000000200 */
[C---:B-1----:R-:W-:Y:S08]  /*15a80*/  HMMA.16816.F32.BF16 R12, R160.reuse, R136, R12 ;  /* 0x00000088a00c723c */ /* 0x042ff0000004180c */
[C---:B------:R-:W-:Y:S01]  /*15a90*/  HMMA.16816.F32.BF16 R16, R160.reuse, R138, R16 ;  /* 0x0000008aa010723c */ /* 0x040fe20000041810 */
[----:B------:R-:W1:Y:S07]  /*15aa0*/  LDSM.16.M88.4 R136, [R191+0x10900] ;  /* 0x01090000bf88783b */ /* 0x000e6e0000000200 */
[C---:B--2---:R-:W-:Y:S08]  /*15ab0*/  HMMA.16816.F32.BF16 R20, R160.reuse, R168, R20 ;  /* 0x000000a8a014723c */ /* 0x044ff00000041814 */
[C---:B------:R-:W-:Y:S01]  /*15ac0*/  HMMA.16816.F32.BF16 R24, R160.reuse, R170, R24 ;  /* 0x000000aaa018723c */ /* 0x040fe20000041818 */
[----:B------:R-:W-:Y:S07]  /*15ad0*/  LDSM.16.M88.4 R168, [R185+0x8000] ;  /* 0x00800000b9a8783b */ /* 0x000fee0000000200 */
[C---:B-----5:R-:W-:Y:S08]  /*15ae0*/  HMMA.16816.F32.BF16 R28, R160.reuse, R172, R28 ;  /* 0x000000aca01c723c */ /* 0x060ff0000004181c */
[----:B------:R-:W-:Y:S01]  /*15af0*/  HMMA.16816.F32.BF16 R32, R160, R174, R32 ;  /* 0x000000aea020723c */ /* 0x000fe20000041820 */
[----:B------:R-:W2:Y:S07]  /*15b00*/  LDSM.16.M88.4 R160, [R191+0x11100] ;  /* 0x01110000bfa0783b */ /* 0x000eae0000000200 */
        /* <DEDUP_REMOVED lines=12> */
[----:B------:R-:W4:Y:S07]  /*15bd0*/  LDSM.16.M88.4 R148, [R0+0x11900] ;  /* 0x011900000094783b */ /* 0x000f2e0000000200 */
[C---:B---3--:R-:W-:Y:S01]  /*15be0*/  HMMA.16816.F32.BF16 R4, R152.reuse, R156, R4 ;  /* 0x0000009c9804723c */ /* 0x048fe20000041804 */
[----:B------:R-:W3:Y:S07]  /*15bf0*/  LDSM.16.M88.4 R176, [R184+0x8000] ;  /* 0x00800000b8b0783b */ /* 0x000eee0000000200 */
        /* <DEDUP_REMOVED lines=86> */
[----:B-1----:R-:W-:Y:S09]  /*16160*/  FMNMX.FTZ R13, R138, R13, !PT ;  /* 0x0000000d8a0d7209 */ /* 0x002ff20007810000 */
[----:B------:R-:W1:Y:S01]  /*16170*/  MUFU.TANH R140, R18 ;  /* 0x00000012008c7308 */ /* 0x000e620000002400 */
[----:B---3--:R-:W-:Y:S09]  /*16180*/  FMNMX.FTZ R0, R139, R0, !PT ;  /* 0x000000008b007209 */ /* 0x008ff20007810000 */
[----:B------:R-:W3:Y:S01]  /*16190*/  MUFU.TANH R136, R19 ;  /* 0x0000001300887308 */ /* 0x000ee20000002400 */
[----:B--2---:R-:W-:Y:S02]  /*161a0*/  FMNMX.FTZ R0, R137, R0, !PT ;  /* 0x0000000089007209 */ /* 0x004fe40007810000 */
[----:B------:R-:W-:Y:S07]  /*161b0*/  IADD3 R17, R134, UR4, RZ ;  /* 0x0000000486117c10 */ /* 0x000fee000fffe0ff */
        /* <DEDUP_REMOVED lines=53> */
[--C-:B------:R-:W-:Y:S01]  /*16510*/  FFMA.FTZ R167, R139, c[0x0][0x2d0], -R152.reuse ;  /* 0x0000b4008ba77a23 */ /* 0x100fe20000010898 */
[----:B------:R-:W-:Y:S01]  /*16520*/  IADD3 R5, R135, UR4, RZ ;  /* 0x0000000487057c10 */ /* 0x000fe2000fffe0ff */
[--C-:B------:R-:W-:Y:S02]  /*16530*/  FFMA.FTZ R177, R155, c[0x0][0x2d0], -R152.reuse ;  /* 0x0000b4009bb17a23 */ /* 0x100fe40000010898 */
        /* <DEDUP_REMOVED lines=8> */
[----:B------:R-:W1:Y:S01]  /*165c0*/  LDSM.16.MT88.4 R20, [R133+0x100] ;  /* 0x000100008514783b */ /* 0x000e620000004200 */
[--C-:B------:R-:W-:Y:S01]  /*165d0*/  FFMA.FTZ R157, R166, c[0x0][0x2d0], -R145.reuse ;  /* 0x0000b400a69d7a23 */ /* 0x100fe20000010891 */
[----:B------:R-:W3:Y:S01]  /*165e0*/  MUFU.EX2 R163, R163 ;  /* 0x000000a300a37308 */ /* 0x000ee20000000800 */
[----:B------:R-:W-:Y:S02]  /*165f0*/  FMUL.FTZ R3, R4, c[0x0][0x2d0] ;  /* 0x0000b40004037a20 */ /* 0x000fe40000410000 */
[C---:B--2---:R-:W-:Y:S02]  /*16600*/  FMUL.FTZ R4, R132.reuse, R128 ;  /* 0x0000008084047220 */ /* 0x044fe40000410000 */
[C---:B------:R-:W-:Y:S02]  /*16610*/  FMUL.FTZ R5, R132.reuse, R129 ;  /* 0x0000008184057220 */ /* 0x040fe40000410000 */
[C---:B------:R-:W-:Y:S02]  /*16620*/  FMUL.FTZ R8, R132.reuse, R124 ;  /* 0x0000007c84087220 */ /* 0x040fe40000410000 */
[C---:B------:R-:W-:Y:S01]  /*16630*/  FMUL.FTZ R9, R132.reuse, R125 ;  /* 0x0000007d84097220 */ /* 0x040fe20000410000 */
[----:B------:R-:W2:Y:S01]  /*16640*/  MUFU.EX2 R3, R3 ;  /* 0x0000000300037308 */ /* 0x000ea20000000800 */
[C---:B------:R-:W-:Y:S02]  /*16650*/  FMUL.FTZ R16, R132.reuse, R116 ;  /* 0x0000007484107220 */ /* 0x040fe40000410000 */
[C---:B------:R-:W-:Y:S02]  /*16660*/  FMUL.FTZ R17, R132.reuse, R117 ;  /* 0x0000007584117220 */ /* 0x040fe40000410000 */
[C---:B------:R-:W-:Y:S02]  /*16670*/  FMUL.FTZ R24, R132.reuse, R108 ;  /* 0x0000006c84187220 */ /* 0x040fe40000410000 */
[C---:B------:R-:W-:Y:S02]  /*16680*/  FMUL.FTZ R25, R132.reuse, R109 ;  /* 0x0000006d84197220 */ /* 0x040fe40000410000 */
[C---:B------:R-:W-:Y:S01]  /*16690*/  FMUL.FTZ R32, R132.reuse, R100 ;  /* 0x0000006484207220 */ /* 0x040fe20000410000 */
[----:B------:R-:W-:Y:S01]  /*166a0*/  MUFU.EX2 R162, R162 ;  /* 0x000000a200a27308 */ /* 0x000fe20000000800 */
[----:B------:R-:W-:Y:S02]  /*166b0*/  FMUL.FTZ R33, R132, R101 ;  /* 0x0000006584217220 */ /* 0x000fe40000410000 */
[--C-:B------:R-:W-:Y:S01]  /*166c0*/  FFMA.FTZ R166, R141, c[0x0][0x2d0], -R152.reuse ;  /* 0x0000b4008da67a23 */ /* 0x100fe20000010898 */
[----:B---3--:R-:W-:Y:S01]  /*166d0*/  F2FP.BF16.PACK_AB R128, R163, R164 ;  /* 0x000000a4a380723e */ /* 0x008fe200000010ff */
[--C-:B------:R-:W-:Y:S02]  /*166e0*/  FFMA.FTZ R168, R137, c[0x0][0x2d0], -R152.reuse ;  /* 0x0000b40089a87a23 */ /* 0x100fe40000010898 */
[--C-:B------:R-:W-:Y:S02]  /*166f0*/  FFMA.FTZ R169, R142, c[0x0][0x2d0], -R145.reuse ;  /* 0x0000b4008ea97a23 */ /* 0x100fe40000010891 */
[--C-:B------:R-:W-:Y:S01]  /*16700*/  FFMA.FTZ R170, R138, c[0x0][0x2d0], -R145.reuse ;  /* 0x0000b4008aaa7a23 */ /* 0x100fe20000010891 */
        /* <DEDUP_REMOVED lines=16> */
[----:B------:R-:W-:Y:S01]  /*16810*/  FMUL.FTZ R35, R3, R103 ;  /* 0x0000006703237220 */ /* 0x000fe20000410000 */
[----:B---3--:R-:W-:Y:S01]  /*16820*/  F2FP.BF16.PACK_AB R130, R159, R162 ;  /* 0x000000a29f82723e */ /* 0x008fe200000010ff */
        /* <DEDUP_REMOVED lines=8> */
[----:B------:R-:W-:Y:S01]  /*168b0*/  FMUL.FTZ R37, R132, R37 ;  /* 0x0000002584257220 */ /* 0x000fe20000410000 */
[----:B------:R-:W-:Y:S01]  /*168c0*/  LDSM.16.MT88.4 R116, [R133+0x900] ;  /* 0x000900008574783b */ /* 0x000fe20000004200 */
[----:B------:R-:W3:Y:S01]  /*168d0*/  MUFU.EX2 R157, R157 ;  /* 0x0000009d009d7308 */ /* 0x000ee20000000800 */
[C---:B------:R-:W-:Y:S02]  /*168e0*/  FMUL.FTZ R38, R3.reuse, R38 ;  /* 0x0000002603267220 */ /* 0x040fe40000410000 */
[C---:B------:R-:W-:Y:S01]  /*168f0*/  FMUL.FTZ R39, R3.reuse, R39 ;  /* 0x0000002703277220 */ /* 0x040fe20000410000 */
[----:B--2---:R-:W-:Y:S01]  /*16900*/  F2FP.BF16.PACK_AB R129, R160, R161 ;  /* 0x000000a1a081723e */ /* 0x004fe200000010ff */
[C---:B------:R-:W-:Y:S02]  /*16910*/  FMUL.FTZ R40, R132.reuse, R40 ;  /* 0x0000002884287220 */ /* 0x040fe40000410000 */
        /* <DEDUP_REMOVED lines=8> */
[----:B------:R-:W-:Y:S01]  /*169a0*/  FMUL.FTZ R47, R3, R47 ;  /* 0x0000002f032f7220 */ /* 0x000fe20000410000 */
[----:B------:R-:W2:Y:S01]  /*169b0*/  MUFU.EX2 R166, R166 ;  /* 0x000000a600a67308 */ /* 0x000ea20000000800 */
[C---:B------:R-:W-:Y:S01]  /*169c0*/  FMUL.FTZ R48, R132.reuse, R48 ;  /* 0x0000003084307220 */ /* 0x040fe20000410000 */
[----:B---3--:R-:W-:Y:S01]  /*169d0*/  F2FP.BF16.PACK_AB R131, R157, R158 ;  /* 0x0000009e9d83723e */ /* 0x008fe200000010ff */
[C---:B------:R-:W-:Y:S02]  /*169e0*/  FMUL.FTZ R49, R132.reuse, R49 ;  /* 0x0000003184317220 */ /* 0x040fe40000410000 */
[C---:B------:R-:W-:Y:S02]  /*169f0*/  FMUL.FTZ R50, R3.reuse, R50 ;  /* 0x0000003203327220 */ /* 0x040fe40000410000 */
[C---:B------:R-:W-:Y:S02]  /*16a00*/  FMUL.FTZ R51, R3.reuse, R51 ;  /* 0x0000003303337220 */ /* 0x040fe40000410000 */
[C---:B------:R-:W-:Y:S01]  /*16a10*/  HMMA.16816.F32.BF16 R4, R128.reuse, R12, R4 ;  /* 0x0000000c8004723c */ /* 0x040fe20000041804 */
        /* <DEDUP_REMOVED lines=13> */
[C---:B-1----:R-:W-:Y:S03]  /*16af0*/  HMMA.16816.F32.BF16 R12, R128.reuse, R20, R12 ;  /* 0x00000014800c723c */ /* 0x042fe6000004180c */
[C---:B------:R-:W-:Y:S01]  /*16b00*/  FMUL.FTZ R56, R132.reuse, R56 ;  /* 0x0000003884387220 */ /* 0x040fe20000410000 */
[----:B------:R-:W1:Y:S01]  /*16b10*/  MUFU.EX2 R170, R170 ;  /* 0x000000aa00aa7308 */ /* 0x000e620000000800 */
        /* <DEDUP_REMOVED lines=8> */
[----:B------:R-:W4:Y:S01]  /*16ba0*/  LDSM.16.MT88.4 R112, [R135+UR4+0x2100] ;  /* 0x002100048770783b */ /* 0x000f220008004200 */
[C---:B------:R-:W-:Y:S02]  /*16bb0*/  FMUL.FTZ R59, R3.reuse, R59 ;  /* 0x0000003b033b7220 */ /* 0x040fe40000410000 */
[C---:B------:R-:W-:Y:S01]  /*16bc0*/  FMUL.FTZ R60, R132.reuse, R60 ;  /* 0x0000003c843c7220 */ /* 0x040fe20000410000 */
[----:B------:R-:W5:Y:S01]  /*16bd0*/  MUFU.EX2 R172, R172 ;  /* 0x000000ac00ac7308 */ /* 0x000f620000000800 */
        /* <DEDUP_REMOVED lines=24> */
[C---:B----4-:R-:W-:Y:S04]  /*16d60*/  HMMA.16816.F32.BF16 R36, R128.reuse, R112, R36 ;  /* 0x000000708024723c */ /* 0x050fe80000041824 */
        /* <DEDUP_REMOVED lines=13> */
[----:B------:R-:W1:Y:S03]  /*16e40*/  LDSM.16.MT88.4 R104, [R135+UR4+0x4100] ;  /* 0x004100048768783b */ /* 0x000e660008004200 */
        /* <DEDUP_REMOVED lines=9> */
[C---:B------:R-:W-:Y:S04]  /*16ee0*/  HMMA.16816.F32.BF16 R60, R128.reuse, R108, R60 ;  /* 0x0000006c803c723c */ /* 0x040fe8000004183c */
[C---:B------:R-:W-:Y:S02]  /*16ef0*/  FMUL.FTZ R93, R132.reuse, R93 ;  /* 0x0000005d845d7220 */ /* 0x040fe40000410000 */
[C---:B------:R-:W-:Y:S02]  /*16f00*/  FMUL.FTZ R94, R3.reuse, R94 ;  /* 0x0000005e035e7220 */ /* 0x040fe40000410000 */
[C---:B------:R-:W-:Y:S01]  /*16f10*/  HMMA.16816.F32.BF16 R64, R128.reuse, R110, R64 ;  /* 0x0000006e8040723c */ /* 0x040fe20000041840 */
[----:B------:R-:W4:Y:S03]  /*16f20*/  LDSM.16.MT88.4 R108, [R134+UR4+0x4100] ;  /* 0x00410004866c783b */ /* 0x000f260008004200 */
        /* <DEDUP_REMOVED lines=9> */
[C---:B------:R-:W-:Y:S01]  /*16fc0*/  FMUL.FTZ R78, R3.reuse, R78 ;  /* 0x0000004e034e7220 */ /* 0x040fe20000410000 */
[----:B------:R-:W-:Y:S01]  /*16fd0*/  MUFU.EX2 R176, R176 ;  /* 0x000000b000b07308 */ /* 0x000fe20000000800 */
[C---:B------:R-:W-:Y:S02]  /*16fe0*/  FMUL.FTZ R76, R132.reuse, R76 ;  /* 0x0000004c844c7220 */ /* 0x040fe40000410000 */
[----:B------:R-:W-:Y:S04]  /*16ff0*/  FMUL.FTZ R79, R3, R79 ;  /* 0x0000004f034f7220 */ /* 0x000fe80000410000 */
[C---:B------:R-:W-:Y:S02]  /*17000*/  FMUL.FTZ R77, R132.reuse, R77 ;  /* 0x0000004d844d7220 */ /* 0x040fe40000410000 */
[--C-:B------:R-:W-:Y:S02]  /*17010*/  FFMA.FTZ R181, R153, c[0x0][0x2d0], -R152.reuse ;  /* 0x0000b40099b57a23 */ /* 0x100fe40000010898 */
[--C-:B------:R-:W-:Y:S02]  /*17020*/  FFMA.FTZ R175, R175, c[0x0][0x2d0], -R152.reuse ;  /* 0x0000b400afaf7a23 */ /* 0x100fe40000010898 */
[--C-:B------:R-:W-:Y:S01]  /*17030*/  FFMA.FTZ R178, R173, c[0x0][0x2d0], -R152.reuse ;  /* 0x0000b400adb27a23 */ /* 0x100fe20000010898 */
[C---:B---3--:R-:W-:Y:S01]  /*17040*/  HMMA.16816.F32.BF16 R76, R128.reuse, R100, R76 ;  /* 0x00000064804c723c */ /* 0x048fe2000004184c */
[----:B------:R-:W-:Y:S02]  /*17050*/  MUFU.EX2 R181, R181 ;  /* 0x000000b500b57308 */ /* 0x000fe40000000800 */
[C---:B------:R-:W-:Y:S02]  /*17060*/  FMUL.FTZ R82, R3.reuse, R82 ;  /* 0x0000005203527220 */ /* 0x040fe40000410000 */
[----:B------:R-:W-:Y:S02]  /*17070*/  FMUL.FTZ R80, R132, R80 ;  /* 0x0000005084507220 */ /* 0x000fe40000410000 */
[----:B------:R-:W-:Y:S01]  /*17080*/  FMUL.FTZ R83, R3, R83 ;  /* 0x0000005303537220 */ /* 0x000fe20000410000 */
[----:B--2---:R-:W-:Y:S01]  /*17090*/  F2FP.BF16.PACK_AB R100, R166, R165 ;  /* 0x000000a5a664723e */ /* 0x004fe200000010ff */
[----:B------:R-:W-:Y:S02]  /*170a0*/  FMUL.FTZ R81, R132, R81 ;  /* 0x0000005184517220 */ /* 0x000fe40000410000 */
[----:B------:R-:W-:Y:S01]  /*170b0*/  MUFU.EX2 R175, R175 ;  /* 0x000000af00af7308 */ /* 0x000fe20000000800 */
[----:B------:R-:W-:Y:S01]  /*170c0*/  F2FP.BF16.PACK_AB R101, R170, R169 ;  /* 0x000000a9aa65723e */ /* 0x000fe200000010ff */
[--C-:B------:R-:W-:Y:S02]  /*170d0*/  FFMA.FTZ R173, R180, c[0x0][0x2d0], -R145.reuse ;  /* 0x0000b400b4ad7a23 */ /* 0x100fe40000010891 */
[--C-:B------:R-:W-:Y:S01]  /*170e0*/  FFMA.FTZ R180, R154, c[0x0][0x2d0], -R145.reuse ;  /* 0x0000b4009ab47a23 */ /* 0x100fe20000010891 */
[C---:B------:R-:W-:Y:S03]  /*170f0*/  HMMA.16816.F32.BF16 R80, R128.reuse, R102, R80 ;  /* 0x000000668050723c */ /* 0x040fe60000041850 */
[--C-:B------:R-:W-:Y:S02]  /*17100*/  FFMA.FTZ R174, R174, c[0x0][0x2d0], -R145.reuse ;  /* 0x0000b400aeae7a23 */ /* 0x100fe40000010891 */
[--C-:B------:R-:W-:Y:S01]  /*17110*/  FFMA.FTZ R179, R182, c[0x0][0x2d0], -R145.reuse ;  /* 0x0000b400b6b37a23 */ /* 0x100fe20000010891 */
[----:B------:R-:W-:Y:S01]  /*17120*/  MUFU.EX2 R178, R178 ;  /* 0x000000b200b27308 */ /* 0x000fe20000000800 */
[--C-:B------:R-:W-:Y:S01]  /*17130*/  FFMA.FTZ R182, R151, c[0x0][0x2d0], -R152.reuse ;  /* 0x0000b40097b67a23 */ /* 0x100fe20000010898 */
[C---:B----4-:R-:W-:Y:S01]  /*17140*/  HMMA.16816.F32.BF16 R84, R128.reuse, R108, R84 ;  /* 0x0000006c8054723c */ /* 0x050fe20000041854 */
[----:B------:R-:W-:Y:S03]  /*17150*/  LDSM.16.MT88.4 R148, [R135+UR4+0x3900] ;  /* 0x003900048794783b */ /* 0x000fe60008004200 */
[----:B------:R-:W-:Y:S01]  /*17160*/  FFMA.FTZ R152, R147, c[0x0][0x2d0], -R152 ;  /* 0x0000b40093987a23 */ /* 0x000fe20000010898 */
[----:B------:R-:W-:Y:S01]  /*17170*/  F2FP.BF16.PACK_AB R102, R168, R167 ;  /* 0x000000a7a866723e */ /* 0x000fe200000010ff */
[----:B------:R-:W-:Y:S01]  /*17180*/  FFMA.FTZ R145, R144, c[0x0][0x2d0], -R145 ;  /* 0x0000b40090917a23 */ /* 0x000fe20000010891 */
[----:B-----5:R-:W-:Y:S01]  /*17190*/  F2FP.BF16.PACK_AB R103, R172, R171 ;  /* 0x000000abac67723e */ /* 0x020fe200000010ff */
[C---:B------:R-:W-:Y:S01]  /*171a0*/  HMMA.16816.F32.BF16 R88, R128.reuse, R110, R88 ;  /* 0x0000006e8058723c */ /* 0x040fe20000041858 */
[----:B------:R-:W2:Y:S01]  /*171b0*/  LDSM.16.MT88.4 R108, [R134+UR4+0x900] ;  /* 0x00090004866c783b */ /* 0x000ea20008004200 */
[----:B------:R3:W-:Y:S02]  /*171c0*/  MUFU.EX2 R224, R152 ;  /* 0x0000009800e07308 */ /* 0x0007e40000000800 */
[----:B------:R-:W-:Y:S02]  /*171d0*/  FFMA.FTZ R161, R3, R214, R161 ;  /* 0x000000d603a17223 */ /* 0x000fe400000100a1 */
[----:B------:R-:W-:Y:S02]  /*171e0*/  FFMA.FTZ R164, R132, R213, R164 ;  /* 0x000000d584a47223 */ /* 0x000fe400000100a4 */
[C---:B-1----:R-:W-:Y:S04]  /*171f0*/  HMMA.16816.F32.BF16 R92, R128.reuse, R104, R92 ;  /* 0x00000068805c723c */ /* 0x042fe8000004185c */
[----:B------:R1:W-:Y:S01]  /*17200*/  MUFU.EX2 R228, R145 ;  /* 0x0000009100e47308 */ /* 0x0003e20000000800 */
[----:B------:R-:W-:Y:S02]  /*17210*/  FADD.FTZ R163, R163, R164 ;  /* 0x000000a4a3a37221 */ /* 0x000fe40000010000 */
[----:B------:R-:W-:Y:S01]  /*17220*/  FADD.FTZ R161, R160, R161 ;  /* 0x000000a1a0a17221 */ /* 0x000fe20000010000 */
[----:B------:R-:W-:Y:S01]  /*17230*/  HMMA.16816.F32.BF16 R96, R128, R106, R96 ;  /* 0x0000006a8060723c */ /* 0x000fe20000041860 */
[----:B------:R-:W4:Y:S03]  /*17240*/  LDSM.16.MT88.4 R104, [R156+0x2900] ;  /* 0x002900009c68783b */ /* 0x000f260000004200 */
[----:B------:R-:W-:Y:S02]  /*17250*/  FADD.FTZ R162, R162, R163 ;  /* 0x000000a3a2a27221 */ /* 0x000fe40000010000 */
[----:B------:R-:W-:Y:S02]  /*17260*/  MUFU.EX2 R173, R173 ;  /* 0x000000ad00ad7308 */ /* 0x000fe40000000800 */
[C---:B------:R-:W-:Y:S01]  /*17270*/  HMMA.16816.F32.BF16 R4, R100.reuse, R112, R4 ;  /* 0x000000706404723c */ /* 0x040fe20000041804 */
[----:B---3--:R-:W-:Y:S04]  /*17280*/  LDSM.16.MT88.4 R152, [R133+0x3900] ;  /* 0x003900008598783b */ /* 0x008fe80000004200 */
[----:B------:R-:W-:Y:S03]  /*17290*/  FADD.FTZ R162, R159, R162 ;  /* 0x000000a29fa27221 */ /* 0x000fe60000010000 */
[C---:B------:R-:W-:Y:S01]  /*172a0*/  HMMA.16816.F32.BF16 R8, R100.reuse, R114, R8 ;  /* 0x000000726408723c */ /* 0x040fe20000041808 */
[----:B------:R-:W-:Y:S01]  /*172b0*/  MUFU.EX2 R174, R174 ;  /* 0x000000ae00ae7308 */ /* 0x000fe20000000800 */
[----:B------:R-:W-:Y:S02]  /*172c0*/  LDSM.16.MT88.4 R112, [R133+0x4900] ;  /* 0x004900008570783b */ /* 0x000fe40000004200 */
[----:B------:R-:W-:Y:S04]  /*172d0*/  FADD.FTZ R165, R165, R162 ;  /* 0x000000a2a5a57221 */ /* 0x000fe80000010000 */
[C---:B------:R-:W-:Y:S02]  /*172e0*/  HMMA.16816.F32.BF16 R12, R100.reuse, R116, R12 ;  /* 0x00000074640c723c */ /* 0x040fe4000004180c */
[----:B-1----:R-:W-:Y:S01]  /*172f0*/  LDSM.16.MT88.4 R144, [R156+0x1900] ;  /* 0x001900009c90783b */ /* 0x002fe20000004200 */
[----:B------:R-:W-:Y:S01]  /*17300*/  MUFU.EX2 R179, R179 ;  /* 0x000000b300b37308 */ /* 0x000fe20000000800 */
[----:B------:R-:W-:Y:S04]  /*17310*/  FADD.FTZ R166, R166, R165 ;  /* 0x000000a5a6a67221 */ /* 0x000fe80000010000 */
[C---:B------:R-:W-:Y:S02]  /*17320*/  HMMA.16816.F32.BF16 R16, R100.reuse, R118, R16 ;  /* 0x000000766410723c */ /* 0x040fe40000041810 */
[----:B------:R-:W-:Y:S02]  /*17330*/  LDSM.16.MT88.4 R116, [R134+UR4+0x4900] ;  /* 0x004900048674783b */ /* 0x000fe40008004200 */
[----:B------:R-:W-:Y:S01]  /*17340*/  FADD.FTZ R167, R167, R166 ;  /* 0x000000a6a7a77221 */ /* 0x000fe20000010000 */
[----:B------:R-:W-:Y:S03]  /*17350*/  MUFU.EX2 R180, R180 ;  /* 0x000000b400b47308 */ /* 0x000fe60000000800 */
[C---:B--2---:R-:W-:Y:S04]  /*17360*/  HMMA.16816.F32.BF16 R20, R100.reuse, R108, R20 ;  /* 0x0000006c6414723c */ /* 0x044fe80000041814 */
[----:B------:R-:W-:Y:S03]  /*17370*/  FADD.FTZ R167, R168, R167 ;  /* 0x000000a7a8a77221 */ /* 0x000fe60000010000 */
[----:B------:R-:W1:Y:S01]  /*17380*/  MUFU.EX2 R182, R182 ;  /* 0x000000b600b67308 */ /* 0x000e620000000800 */
[C---:B------:R-:W-:Y:S01]  /*17390*/  HMMA.16816.F32.BF16 R24, R100.reuse, R110, R24 ;  /* 0x0000006e6418723c */ /* 0x040fe20000041818 */
[----:B------:R-:W2:Y:S07]  /*173a0*/  LDSM.16.MT88.4 R108, [R135+UR4+0x4900] ;  /* 0x00490004876c783b */ /* 0x000eae0008004200 */
[C---:B------:R-:W-:Y:S08]  /*173b0*/  HMMA.16816.F32.BF16 R28, R100.reuse, R120, R28 ;  /* 0x00000078641c723c */ /* 0x040ff0000004181c */
[C---:B------:R-:W-:Y:S01]  /*173c0*/  HMMA.16816.F32.BF16 R32, R100.reuse, R122, R32 ;  /* 0x0000007a6420723c */ /* 0x040fe20000041820 */
[----:B------:R-:W-:Y:S07]  /*173d0*/  LDSM.16.MT88.4 R120, [R156+0x1100] ;  /* 0x001100009c78783b */ /* 0x000fee0000004200 */
[C---:B------:R-:W-:Y:S08]  /*173e0*/  HMMA.16816.F32.BF16 R36, R100.reuse, R124, R36 ;  /* 0x0000007c6424723c */ /* 0x040ff00000041824 */
[C---:B------:R-:W-:Y:S01]  /*173f0*/  HMMA.16816.F32.BF16 R40, R100.reuse, R126, R40 ;  /* 0x0000007e6428723c */ /* 0x040fe20000041828 */
[----:B------:R-:W-:Y:S07]  /*17400*/  LDSM.16.MT88.4 R124, [R135+UR4+0x3100] ;  /* 0x00310004877c783b */ /* 0x000fee0008004200 */
[C---:B------:R-:W-:Y:S07]  /*17410*/  HMMA.16816.F32.BF16 R44, R100.reuse, R136, R44 ;  /* 0x00000088642c723c */ /* 0x040fee000004182c */
[----:B-1----:R-:W-:Y:S01]  /*17420*/  F2FP.BF16.PACK_AB R136, R182, R181 ;  /* 0x000000b5b688723e */ /* 0x002fe200000010ff */
[C---:B------:R-:W-:Y:S04]  /*17430*/  HMMA.16816.F32.BF16 R48, R100.reuse, R138, R48 ;  /* 0x0000008a6430723c */ /* 0x040fe80000041830 */
[----:B------:R-:W-:Y:S03]  /*17440*/  F2FP.BF16.PACK_AB R137, R226, R191 ;  /* 0x000000bfe289723e */ /* 0x000fe600000010ff */
[----:B------:R-:W-:Y:S01]  /*17450*/  F2FP.BF16.PACK_AB R138, R224, R183 ;  /* 0x000000b7e08a723e */ /* 0x000fe200000010ff */
[C---:B------:R-:W-:Y:S04]  /*17460*/  HMMA.16816.F32.BF16 R52, R100.reuse, R140, R52 ;  /* 0x0000008c6434723c */ /* 0x040fe80000041834 */
[----:B------:R-:W-:Y:S04]  /*17470*/  F2FP.BF16.PACK_AB R139, R228, R223 ;  /* 0x000000dfe48b723e */ /* 0x000fe800000010ff */
[C---:B------:R-:W-:Y:S01]  /*17480*/  HMMA.16816.F32.BF16 R56, R100.reuse, R142, R56 ;  /* 0x0000008e6438723c */ /* 0x040fe20000041838 */
[----:B------:R-:W-:Y:S07]  /*17490*/  LDSM.16.MT88.4 R140, [R134+UR4+0x1900] ;  /* 0x00190004868c783b */ /* 0x000fee0008004200 */
[C---:B----4-:R-:W-:Y:S08]  /*174a0*/  HMMA.16816.F32.BF16 R60, R100.reuse, R104, R60 ;  /* 0x00000068643c723c */ /* 0x050ff0000004183c */
        /* <DEDUP_REMOVED lines=14> */
[C---:B------:R-:W-:Y:S01]  /*17590*/  F2FP.BF16.PACK_AB R100, R177.reuse, R176 ;  /* 0x000000b0b164723e */ /* 0x040fe200000010ff */
        /* <DEDUP_REMOVED lines=43> */
[C---:B------:R-:W-:Y:S01]  /*17850*/  HMMA.16816.F32.BF16 R128, R136.reuse, R124, R4 ;  /* 0x0000007c8880723c */ /* 0x040fe20000041804 */
[----:B------:R-:W1:Y:S07]  /*17860*/  LDSM.16.MT88.4 R4, [R134+UR4+0x3900] ;  /* 0x003900048604783b */ /* 0x000e6e0008004200 */
[C---:B------:R-:W-:Y:S01]  /*17870*/  HMMA.16816.F32.BF16 R124, R136.reuse, R126, R8 ;  /* 0x0000007e887c723c */ /* 0x040fe20000041808 */
[----:B------:R-:W2:Y:S07]  /*17880*/  LDSM.16.MT88.4 R8, [R156+0x3900] ;  /* 0x003900009c08783b */ /* 0x000eae0000004200 */
[C---:B---3--:R-:W-:Y:S01]  /*17890*/  HMMA.16816.F32.BF16 R120, R136.reuse, R116, R12 ;  /* 0x000000748878723c */ /* 0x048fe2000004180c */
[----:B------:R-:W3:Y:S07]  /*178a0*/  LDSM.16.MT88.4 R12, [R135+UR4+0x5900] ;  /* 0x00590004870c783b */ /* 0x000eee0008004200 */
[C---:B------:R-:W-:Y:S07]  /*178b0*/  HMMA.16816.F32.BF16 R116, R136.reuse, R118, R16 ;  /* 0x000000768874723c */ /* 0x040fee0000041810 */
[----:B------:R-:W-:Y:S01]  /*178c0*/  @P0 IADD3 R16, R217, -0x2, RZ ;  /* 0xfffffffed9100810 */ /* 0x000fe20007ffe0ff */
[C---:B------:R-:W-:Y:S04]  /*178d0*/  HMMA.16816.F32.BF16 R112, R136.reuse, R140, R20 ;  /* 0x0000008c8870723c */ /* 0x040fe80000041814 */
[----:B------:R-:W-:Y:S03]  /*178e0*/  @P0 SHF.R.S32.HI R17, RZ, 0x1f, R16 ;  /* 0x0000001fff110819 */ /* 0x000fe60000011410 */
[----:B------:R-:W-:Y:S01]  /*178f0*/  @P0 IMAD.WIDE.U32 R20, R16, c[0x0][0x1e0], RZ ;  /* 0x0000780010140a25 */ /* 0x000fe200078e00ff */
[C---:B------:R-:W-:Y:S04]  /*17900*/  HMMA.16816.F32.BF16 R108, R136.reuse, R142, R24 ;  /* 0x0000008e886c723c */ /* 0x040fe80000041818 */
[----:B------:R-:W-:Y:S01]  /*17910*/  @P0 SHF.L.U32 R23, R20, 0x6, RZ ;  /* 0x0000000614170819 */ /* 0x000fe200000006ff */
[----:B------:R-:W-:Y:S03]  /*17920*/  @P0 IMAD R17, R17, c[0x0][0x1e0], RZ ;  /* 0x0000780011110a24 */ /* 0x000fe600078e02ff */
        /* <DEDUP_REMOVED lines=9> */
[C---:B-1----:R-:W-:Y:S08]  /*179c0*/  HMMA.16816.F32.BF16 R52, R136.reuse, R4, R52 ;  /* 0x000000048834723c */ /* 0x042ff00000041834 */
[C---:B------:R-:W-:Y:S01]  /*179d0*/  HMMA.16816.F32.BF16 R56, R136.reuse, R6, R56 ;  /* 0x000000068838723c */ /* 0x040fe20000041838 */
[----:B------:R-:W1:Y:S07]  /*179e0*/  LDSM.16.MT88.4 R4, [R133+0x5900] ;  /* 0x005900008504783b */ /* 0x000e6e0000004200 */
[C---:B--2---:R-:W-:Y:S07]  /*179f0*/  HMMA.16816.F32.BF16 R60, R136.reuse, R8, R60 ;  /* 0x00000008883c723c */ /* 0x044fee000004183c */
[C---:B------:R-:W-:Y:S01]  /*17a00*/  @P0 IADD3 R8, P1, R23.reuse, R206, RZ ;  /* 0x000000ce17080210 */ /* 0x040fe20007f3e0ff */
[C---:B------:R-:W-:Y:S04]  /*17a10*/  HMMA.16816.F32.BF16 R64, R136.reuse, R10, R64 ;  /* 0x0000000a8840723c */ /* 0x040fe80000041840 */
[----:B------:R-:W-:Y:S02]  /*17a20*/  @P0 IADD3.X R9, R20, R211, RZ, P1, !PT ;  /* 0x000000d314090210 */ /* 0x000fe40000ffe4ff */
[----:B------:R-:W-:Y:S02]  /*17a30*/  @P0 LEA R18, P3, R8, c[0x0][0x1c8], 0x1 ;  /* 0x0000720008120a11 */ /* 0x000fe400078608ff */
[----:B------:R-:W-:Y:S01]  /*17a40*/  @P0 IADD3 R11, P2, R23, R216, RZ ;  /* 0x000000d8170b0210 */ /* 0x000fe20007f5e0ff */
[C---:B---3--:R-:W-:Y:S03]  /*17a50*/  HMMA.16816.F32.BF16 R68, R136.reuse, R12, R68 ;  /* 0x0000000c8844723c */ /* 0x048fe60000041844 */
[C---:B------:R-:W-:Y:S02]  /*17a60*/  @P0 LEA R16, P1, R11.reuse, c[0x0][0x1c8], 0x1 ;  /* 0x000072000b100a11 */ /* 0x040fe400078208ff */
[----:B------:R-:W-:Y:S02]  /*17a70*/  @P0 IADD3.X R10, R20, R215, RZ, P2, !PT ;  /* 0x000000d7140a0210 */ /* 0x000fe400017fe4ff */
[----:B------:R-:W-:Y:S01]  /*17a80*/  @P0 LEA.HI.X R19, R8, c[0x0][0x1cc], R9, 0x1, P3 ;  /* 0x0000730008130a11 */ /* 0x000fe200018f0c09 */
[C---:B------:R-:W-:Y:S04]  /*17a90*/  HMMA.16816.F32.BF16 R72, R136.reuse, R14, R72 ;  /* 0x0000000e8848723c */ /* 0x040fe80000041848 */
[----:B------:R-:W-:Y:S02]  /*17aa0*/  @P0 LEA.HI.X R17, R11, c[0x0][0x1cc], R10, 0x1, P1 ;  /* 0x000073000b110a11 */ /* 0x000fe400008f0c0a */
[----:B------:R-:W2:Y:S01]  /*17ab0*/  LDSM.16.MT88.4 R8, [R134+UR4+0x5900] ;  /* 0x005900048608783b */ /* 0x000ea20008004200 */
[----:B------:R-:W-:Y:S01]  /*17ac0*/  @P0 IADD3 R21, P1, R199, R23, RZ ;  /* 0x00000017c7150210 */ /* 0x000fe20007f3e0ff */
[C---:B-1----:R-:W-:Y:S04]  /*17ad0*/  HMMA.16816.F32.BF16 R76, R136.reuse, R4, R76 ;  /* 0x00000004884c723c */ /* 0x042fe8000004184c */
[----:B------:R-:W-:Y:S02]  /*17ae0*/  @P0 IADD3 R12, P4, R21, R206, RZ ;  /* 0x000000ce150c0210 */ /* 0x000fe40007f9e0ff */
[----:B------:R-:W-:Y:S01]  /*17af0*/  @P0 IADD3.X R24, R198, R20, RZ, P1, !PT ;  /* 0x00000014c6180210 */ /* 0x000fe20000ffe4ff */
[----:B------:R-:W-:Y:S01]  /*17b00*/  FADD.FTZ R4, R158, R161 ;  /* 0x000000a19e047221 */ /* 0x000fe20000010000 */
[----:B------:R-:W-:Y:S01]  /*17b10*/  @P0 LEA R26, P1, R12, c[0x0][0x1c8], 0x1 ;  /* 0x000072000c1a0a11 */ /* 0x000fe200078208ff */
[C---:B------:R-:W-:Y:S03]  /*17b20*/  HMMA.16816.F32.BF16 R80, R136.reuse, R6, R80 ;  /* 0x000000068850723c */ /* 0x040fe60000041850 */
[----:B------:R-:W-:Y:S01]  /*17b30*/  @P0 IADD3.X R13, R24, R211, RZ, P4, !PT ;  /* 0x000000d3180d0210 */ /* 0x000fe200027fe4ff */
[----:B------:R-:W-:Y:S01]  /*17b40*/  FADD.FTZ R4, R157, R4 ;  /* 0x000000049d047221 */ /* 0x000fe20000010000 */
[----:B------:R-:W-:Y:S02]  /*17b50*/  @P0 IADD3 R23, P3, R23, R194, RZ ;  /* 0x000000c217170210 */ /* 0x000fe40007f7e0ff */
[----:B------:R-:W-:Y:S01]  /*17b60*/  @P0 LEA.HI.X R27, R12, c[0x0][0x1cc], R13, 0x1, P1 ;  /* 0x000073000c1b0a11 */ /* 0x000fe200008f0c0d */
[----:B------:R-:W-:Y:S01]  /*17b70*/  FADD.FTZ R169, R169, R4 ;  /* 0x00000004a9a97221 */ /* 0x000fe20000010000 */
[----:B------:R-:W1:Y:S01]  /*17b80*/  LDSM.16.MT88.4 R12, [R156+0x5900] ;  /* 0x005900009c0c783b */ /* 0x000e620000004200 */
[C---:B------:R-:W-:Y:S02]  /*17b90*/  ISETP.GE.AND P1, PT, R212.reuse, 0x1, PT ;  /* 0x00000001d400780c */ /* 0x040fe40003f26270 */
[----:B------:R-:W-:Y:S01]  /*17ba0*/  IADD3 R212, R212, 0x1, RZ ;  /* 0x00000001d4d47810 */ /* 0x000fe20007ffe0ff */
[----:B------:R-:W-:Y:S01]  /*17bb0*/  FADD.FTZ R170, R170, R169 ;  /* 0x000000a9aaaa7221 */ /* 0x000fe20000010000 */
[----:B------:R-:W-:Y:S02]  /*17bc0*/  @P0 LEA R22, P2, R23, c[0x0][0x1c8], 0x1 ;  /* 0x0000720017160a11 */ /* 0x000fe400078408ff */
[----:B------:R-:W-:Y:S01]  /*17bd0*/  SEL R212, R212, RZ, !P1 ;  /* 0x000000ffd4d47207 */ /* 0x000fe20004800000 */
[----:B------:R-:W-:Y:S01]  /*17be0*/  FADD.FTZ R171, R171, R170 ;  /* 0x000000aaabab7221 */ /* 0x000fe20000010000 */
[----:B------:R-:W-:Y:S02]  /*17bf0*/  @P0 IADD3.X R20, R20, R193, RZ, P3, !PT ;  /* 0x000000c114140210 */ /* 0x000fe40001ffe4ff */
[----:B------:R-:W-:Y:S01]  /*17c00*/  @P0 IADD3 R3, P4, R21, R216, RZ ;  /* 0x000000d815030210 */ /* 0x000fe20007f9e0ff */
[----:B------:R-:W-:Y:S01]  /*17c10*/  @P0 IMAD R5, R212, 0x3000, R203 ;  /* 0x00003000d4050824 */ /* 0x000fe200078e02cb */
[----:B------:R-:W-:Y:S01]  /*17c20*/  @P0 LEA.HI.X R23, R23, c[0x0][0x1cc], R20, 0x1, P2 ;  /* 0x0000730017170a11 */ /* 0x000fe200010f0c14 */
[----:B------:R-:W-:Y:S01]  /*17c30*/  FADD.FTZ R172, R172, R171 ;  /* 0x000000abacac7221 */ /* 0x000fe20000010000 */
[----:B------:R-:W-:Y:S02]  /*17c40*/  @P0 LEA R20, P3, R3, c[0x0][0x1c8], 0x1 ;  /* 0x0000720003140a11 */ /* 0x000fe400078608ff */
[----:B------:R-:W-:Y:S01]  /*17c50*/  @P0 IADD3.X R28, R24, R215, RZ, P4, !PT ;  /* 0x000000d7181c0210 */ /* 0x000fe200027fe4ff */
[----:B------:R-:W-:Y:S01]  /*17c60*/  FADD.FTZ R173, R173, R172 ;  /* 0x000000acadad7221 */ /* 0x000fe20000010000 */
[----:B------:R-:W-:Y:S01]  /*17c70*/  @P0 IADD3 R7, P2, R21, R194, RZ ;  /* 0x000000c215070210 */ /* 0x000fe20007f5e0ff */
[C---:B--2---:R-:W-:Y:S03]  /*17c80*/  HMMA.16816.F32.BF16 R84, R136.reuse, R8, R84 ;  /* 0x000000088854723c */ /* 0x044fe60000041854 */
[----:B------:R-:W-:Y:S01]  /*17c90*/  @P0 LEA.HI.X R21, R3, c[0x0][0x1cc], R28, 0x1, P3 ;  /* 0x0000730003150a11 */ /* 0x000fe200018f0c1c */
[----:B------:R-:W-:Y:S01]  /*17ca0*/  FADD.FTZ R174, R174, R173 ;  /* 0x000000adaeae7221 */ /* 0x000fe20000010000 */
[----:B------:R-:W-:Y:S02]  /*17cb0*/  @P0 SHF.L.U32 R3, R5, 0x1, RZ ;  /* 0x0000000105030819 */ /* 0x000fe400000006ff */
[----:B------:R-:W-:Y:S01]  /*17cc0*/  LOP3.LUT P4, RZ, R197, 0x1, RZ, 0xc0, !PT ;  /* 0x00000001c5ff7812 */ /* 0x000fe2000788c0ff */
[C---:B------:R-:W-:Y:S02]  /*17cd0*/  HMMA.16816.F32.BF16 R88, R136.reuse, R10, R88 ;  /* 0x0000000a8858723c */ /* 0x040fe40000041858 */
[----:B------:R-:W-:Y:S01]  /*17ce0*/  @!PT LDS RZ, [RZ] ;  /* 0x00000000fffff984 */ /* 0x000fe20000000800 */
[----:B------:R-:W-:Y:S01]  /*17cf0*/  @!PT LDS RZ, [RZ] ;  /* 0x00000000fffff984 */ /* 0x000fe20000000800 */
[----:B------:R-:W-:Y:S01]  /*17d00*/  @!PT LDS RZ, [RZ] ;  /* 0x00000000fffff984 */ /* 0x000fe20000000800 */
[----:B------:R2:W-:Y:S02]  /*17d10*/  @P0 LDGSTS.E.BYPASS.LTC128B.128 [R3+0xc100], [R18.64], !P6 ;  /* 0x0c10000012030fae */ /* 0x0005e4000f101d46 */
[----:B------:R-:W-:Y:S01]  /*17d20*/  @P0 LEA R6, P1, R7, c[0x0][0x1c8], 0x1 ;  /* 0x0000720007060a11 */ /* 0x000fe200078208ff */
[----:B------:R-:W-:Y:S01]  /*17d30*/  FADD.FTZ R179, R179, R174 ;  /* 0x000000aeb3b37221 */ /* 0x000fe20000010000 */
[----:B------:R-:W-:Y:S02]  /*17d40*/  @P0 IADD3.X R24, R24, R193, RZ, P2, !PT ;  /* 0x000000c118180210 */ /* 0x000fe400017fe4ff */
[----:B------:R-:W-:Y:S01]  /*17d50*/  MOV R133, R2 ;  /* 0x0000000200857202 */ /* 0x000fe20000000f00 */
[----:B------:R-:W-:Y:S01]  /*17d60*/  FADD.FTZ R180, R180, R179 ;  /* 0x000000b3b4b47221 */ /* 0x000fe20000010000 */
[----:B------:R2:W-:Y:S02]  /*17d70*/  @P0 LDGSTS.E.BYPASS.LTC128B.128 [R3+0xe100], [R16.64], !P5 ;  /* 0x0e10000010030fae */ /* 0x0005e4000e901d46 */
[----:B------:R-:W-:Y:S01]  /*17d80*/  @P0 LEA.HI.X R7, R7, c[0x0][0x1cc], R24, 0x1, P1 ;  /* 0x0000730007070a11 */ /* 0x000fe200008f0c18 */
[C---:B-1----:R-:W-:Y:S03]  /*17d90*/  HMMA.16816.F32.BF16 R92, R136.reuse, R12, R92 ;  /* 0x0000000c885c723c */ /* 0x042fe6000004185c */
[----:B------:R-:W-:Y:S02]  /*17da0*/  FADD.FTZ R191, R191, R180 ;  /* 0x000000b4bfbf7221 */ /* 0x000fe40000010000 */
[----:B------:R2:W-:Y:S02]  /*17db0*/  @P0 LDGSTS.E.BYPASS.LTC128B.128 [R3+0x10100], [R22.64], !P4 ;  /* 0x1010000016030fae */ /* 0x0005e4000e101d46 */
[----:B------:R-:W-:Y:S01]  /*17dc0*/  FADD.FTZ R226, R226, R191 ;  /* 0x000000bfe2e27221 */ /* 0x000fe20000010000 */
[----:B------:R-:W-:Y:S04]  /*17dd0*/  HMMA.16816.F32.BF16 R96, R136, R14, R96 ;  /* 0x0000000e8860723c */ /* 0x000fe80000041860 */
[----:B------:R-:W-:Y:S01]  /*17de0*/  FADD.FTZ R223, R223, R226 ;  /* 0x000000e2dfdf7221 */ /* 0x000fe20000010000 */
[----:B------:R2:W-:Y:S03]  /*17df0*/  @P0 LDGSTS.E.BYPASS.LTC128B.128 [R3+0xd100], [R26.64], !P6 ;  /* 0x0d1000001a030fae */ /* 0x0005e6000f101d46 */
[----:B------:R-:W-:Y:S05]  /*17e00*/  FADD.FTZ R214, R228, R223 ;  /* 0x000000dfe4d67221 */ /* 0x000fea0000010000 */
[----:B------:R2:W-:Y:S08]  /*17e10*/  @P0 LDGSTS.E.BYPASS.LTC128B.128 [R3+0xf100], [R20.64], !P5 ;  /* 0x0f10000014030fae */ /* 0x0005f0000e901d46 */
[----:B------:R2:W-:Y:S01]  /*17e20*/  @P0 LDGSTS.E.BYPASS.LTC128B.128 [R3+0x11100], [R6.64], !P4 ;  /* 0x1110000006030fae */ /* 0x0005e2000e101d46 */
[----:B------:R-:W-:Y:S02]  /*17e30*/  ISETP.GT.AND P0, PT, R217, RZ, PT ;  /* 0x000000ffd900720c */ /* 0x000fe40003f04270 */
[----:B------:R-:W-:Y:S05]  /*17e40*/  MOV R217, R222 ;  /* 0x000000de00d97202 */ /* 0x000fea0000000f00 */
[----:B------:R-:W0:Y:S01]  /*17e50*/  LDGDEPBAR ;  /* 0x00000000000079af */ /* 0x000e220000000000 */
[----:B--2---:R-:W-:Y:S05]  /*17e60*/  MOV R3, R0 ;  /* 0x0000000000037202 */ /* 0x004fea0000000f00 */
[----:B------:R-:W-:-:S05]  /*17e70*/  @P0 BRA `(.L_x_1312) ;  /* 0xffffd1a000000947 */ /* 0x000fca000383ffff */
.L_x_1311:
        /* <DEDUP_REMOVED lines=122> */
.L_x_1257:
        /* <DEDUP_REMOVED lines=38> */
[----:B------:R-:W-:Y:S01]  /*18880*/  LEA.HI R21, R12, R12, RZ, 0x1d ;  /* 0x0000000c0c157211 */ /* 0x000fe200078fe8ff */
[----:B------:R-:W-:Y:S01]  /*18890*/  IMAD.MOV.U32 R12, RZ, RZ, 0x20 ;  /* 0x00000020ff0c7424 */ /* 0x000fe200078e00ff */
        /* <DEDUP_REMOVED lines=102> */
[----:B---3--:R-:W2:Y:S04]  /*18f00*/  @P0 LDG.E R23, [R32.64] ;  /* 0x0000000620170981 */ /* 0x008ea8000c1e1900 */
        /* <DEDUP_REMOVED lines=9> */
.L_x_1314:
[----:B-1----:R-:W-:Y:S01]  /*18fa0*/  LOP3.LUT R7, R6, 0xffffffe0, RZ, 0xc0, !PT ;  /* 0xffffffe006077812 */ /* 0x002fe200078ec0ff */
[----:B------:R-:W1:Y:S01]  /*18fb0*/  S2R R57, SR_CTAID.X ;  /* 0x0000000000397919 */ /* 0x000e620000002500 */
[----:B------:R-:W-:Y:S01]  /*18fc0*/  SHF.R.S32.HI R13, RZ, 0x1f, R4 ;  /* 0x0000001fff0d7819 */ /* 0x000fe20000011404 */
[----:B------:R-:W-:Y:S01]  /*18fd0*/  IMAD.MOV.U32 R9, RZ, RZ, c[0x0][0x4e8] ;  /* 0x00013a00ff097624 */ /* 0x000fe200078e00ff */
[----:B------:R-:W-:Y:S01]  /*18fe0*/  LEA.HI R6, R19, R19, RZ, 0x1 ;  /* 0x0000001313067211 */ /* 0x000fe200078f08ff */
[----:B------:R-:W-:Y:S01]  /*18ff0*/  IMAD.IADD R8, R2, 0x1, -R7 ;  /* 0x0000000102087824 */ /* 0x000fe200078e0a07 */
[----:B------:R-:W-:Y:S01]  /*19000*/  LEA.HI R13, R13, R4, RZ, 0x3 ;  /* 0x000000040d0d7211 */ /* 0x000fe200078f18ff */
[----:B------:R-:W-:Y:S01]  /*19010*/  BSSY B0, `(.L_x_1315) ;  /* 0x0000082000007945 */ /* 0x000fe20003800000 */
[----:B------:R-:W-:-:S02]  /*19020*/  LOP3.LUT R6, R6, 0x1ffffffe, RZ, 0xc0, !PT ;  /* 0x1ffffffe06067812 */ /* 0x000fc400078ec0ff */
[----:B------:R-:W-:Y:S02]  /*19030*/  SHF.R.S32.HI R7, RZ, 0x1f, R8 ;  /* 0x0000001fff077819 */ /* 0x000fe40000011408 */
[----:B------:R-:W-:Y:S02]  /*19040*/  LOP3.LUT R13, R13, 0xffffff8, RZ, 0xc0, !PT ;  /* 0x0ffffff80d0d7812 */ /* 0x000fe400078ec0ff */
[----:B------:R-:W-:Y:S02]  /*19050*/  LEA.HI R7, R7, R8, RZ, 0x2 ;  /* 0x0000000807077211 */ /* 0x000fe400078f10ff */
[----:B------:R-:W-:Y:S01]  /*19060*/  IADD3 R4, R4, -R13, RZ ;  /* 0x8000000d04047210 */ /* 0x000fe20007ffe0ff */
[----:B------:R-:W-:Y:S01]  /*19070*/  IMAD.WIDE.U32 R12, R16, c[0x0][0x3a0], RZ ;  /* 0x0000e800100c7a25 */ /* 0x000fe200078e00ff */
[----:B------:R-:W-:Y:S02]  /*19080*/  SHF.R.S32.HI R7, RZ, 0x2, R7 ;  /* 0x00000002ff077819 */ /* 0x000fe40000011407 */
[----:B------:R-:W-:Y:S01]  /*19090*/  ISETP.NE.AND P1, PT, R9, 0x1, PT ;  /* 0x000000010900780c */ /* 0x000fe20003f25270 */
[----:B------:R-:W-:Y:S01]  /*190a0*/  IMAD.IADD R9, R19, 0x1, -R6 ;  /* 0x0000000113097824 */ /* 0x000fe200078e0a06 */
[----:B------:R-:W-:Y:S01]  /*190b0*/  LOP3.LUT P2, RZ, R8, 0x3, RZ, 0xc0, !PT ;  /* 0x0000000308ff7812 */ /* 0x000fe2000784c0ff */
[----:B------:R-:W-:Y:S01]  /*190c0*/  IMAD R6, R0, c[0x0][0x490], RZ ;  /* 0x0001240000067a24 */ /* 0x000fe200078e02ff */
[----:B------:R-:W-:Y:S01]  /*190d0*/  LEA.HI R8, R15, R2, RZ, 0x3 ;  /* 0x000000020f087211 */ /* 0x000fe200078f18ff */
[----:B------:R-:W-:Y:S01]  /*190e0*/  IMAD R4, R4, 0x10, R7 ;  /* 0x0000001004047824 */ /* 0x000fe200078e0207 */
[----:B------:R-:W-:Y:S01]  /*190f0*/  MOV R18, R16 ;  /* 0x0000001000127202 */ /* 0x000fe20000000f00 */
[----:B------:R-:W-:Y:S01]  /*19100*/  IMAD R21, R195, c[0x0][0x494], R6 ;  /* 0x00012500c3157a24 */ /* 0x000fe200078e0206 */
[----:B------:R-:W-:Y:S01]  /*19110*/  LEA.HI R15, R15, R2, RZ, 0x6 ;  /* 0x000000020f0f7211 */ /* 0x000fe200078f30ff */
[----:B------:R-:W-:-:S02]  /*19120*/  IMAD R6, R9, 0x8, R4 ;  /* 0x0000000809067824 */ /* 0x000fc400078e0204 */
[----:B------:R-:W-:Y:S02]  /*19130*/  IMAD R7, R17, c[0x0][0x3a0], RZ ;  /* 0x0000e80011077a24 */ /* 0x000fe400078e02ff */
[----:B------:R-:W-:Y:S01]  /*19140*/  IMAD.MOV.U32 R19, RZ, RZ, R17 ;  /* 0x000000ffff137224 */ /* 0x000fe200078e0011 */
[----:B-1----:R-:W-:Y:S01]  /*19150*/  LEA R9, R57, R6, 0x7 ;  /* 0x0000000639097211 */ /* 0x002fe200078e38ff */
[----:B------:R-:W-:Y:S01]  /*19160*/  IMAD R17, R16, c[0x0][0x3a4], R7 ;  /* 0x0000e90010117a24 */ /* 0x000fe200078e0207 */
[----:B------:R-:W-:Y:S01]  /*19170*/  LOP3.LUT R7, R8, 0xfffffff8, RZ, 0xc0, !PT ;  /* 0xfffffff808077812 */ /* 0x000fe200078ec0ff */
[----:B------:R-:W-:Y:S01]  /*19180*/  IMAD.WIDE.U32 R18, R195, c[0x0][0x490], R18 ;  /* 0x00012400c3127a25 */ /* 0x000fe200078e0012 */
[----:B------:R-:W-:Y:S02]  /*19190*/  SHF.R.S32.HI R8, RZ, 0x3, R8 ;  /* 0x00000003ff087819 */ /* 0x000fe40000011408 */
[----:B------:R-:W-:Y:S01]  /*191a0*/  IADD3 R13, R13, R17, RZ ;  /* 0x000000110d0d7210 */ /* 0x000fe20007ffe0ff */
[----:B------:R-:W-:-:S04]  /*191b0*/  @P1 IMAD.HI.U32 R10, R9, c[0x0][0x4ec], RZ ;  /* 0x00013b00090a1a27 */ /* 0x000fc800078e00ff */
[----:B------:R-:W-:Y:S01]  /*191c0*/  IMAD.IADD R7, R2, 0x1, -R7 ;  /* 0x0000000102077824 */ /* 0x000fe200078e0a07 */
[----:B------:R-:W-:Y:S01]  /*191d0*/  SHF.R.S32.HI R2, RZ, 0x1f, R196 ;  /* 0x0000001fff027819 */ /* 0x000fe200000114c4 */
[----:B------:R-:W-:Y:S01]  /*191e0*/  IMAD.MOV.U32 R6, RZ, RZ, R9 ;  /* 0x000000ffff067224 */ /* 0x000fe200078e0009 */
[----:B------:R-:W-:Y:S01]  /*191f0*/  @P1 SHF.R.U32.HI R6, RZ, c[0x0][0x4f0], R10 ;  /* 0x00013c00ff061a19 */ /* 0x000fe2000001160a */
[----:B------:R-:W-:Y:S01]  /*19200*/  IMAD.IADD R19, R19, 0x1, R21 ;  /* 0x0000000113137824 */ /* 0x000fe200078e0215 */
[----:B------:R-:W-:Y:S01]  /*19210*/  SEL R196, R196, RZ, !P0 ;  /* 0x000000ffc4c47207 */ /* 0x000fe20004000000 */
[----:B------:R-:W-:Y:S01]  /*19220*/  IMAD R0, R0, c[0x0][0x3e8], RZ ;  /* 0x0000fa0000007a24 */ /* 0x000fe200078e02ff */
[----:B------:R-:W-:Y:S01]  /*19230*/  SEL R2, R2, RZ, !P0 ;  /* 0x000000ff02027207 */ /* 0x000fe20004000000 */
[----:B------:R-:W-:Y:S02]  /*19240*/  IMAD.MOV R10, RZ, RZ, -R6 ;  /* 0x000000ffff0a7224 */ /* 0x000fe400078e0a06 */
[----:B------:R-:W-:Y:S01]  /*19250*/  IMAD R17, R195, c[0x0][0x3ec], R0 ;  /* 0x0000fb00c3117a24 */ /* 0x000fe200078e0200 */
[----:B------:R-:W-:Y:S01]  /*19260*/  LEA R0, R7, R8, 0x5 ;  /* 0x0000000807007211 */ /* 0x000fe200078e28ff */
[----:B------:R-:W-:-:S04]  /*19270*/  IMAD.WIDE.U32 R12, R195, c[0x0][0x3e8], R12 ;  /* 0x0000fa00c30c7a25 */ /* 0x000fc800078e000c */
[----:B------:R-:W-:Y:S01]  /*19280*/  IMAD.WIDE.U32 R18, R196, c[0x0][0x498], R18 ;  /* 0x00012600c4127a25 */ /* 0x000fe200078e0012 */
[----:B------:R-:W-:Y:S02]  /*19290*/  IADD3 R13, R13, R17, RZ ;  /* 0x000000110d0d7210 */ /* 0x000fe40007ffe0ff */
[----:B------:R-:W-:Y:S01]  /*192a0*/  SHF.R.S32.HI R17, RZ, 0x1f, R6 ;  /* 0x0000001fff117819 */ /* 0x000fe20000011406 */
[----:B------:R-:W-:Y:S01]  /*192b0*/  IMAD R10, R10, c[0x0][0x4e8], R9 ;  /* 0x00013a000a0a7a24 */ /* 0x000fe200078e0209 */
[----:B------:R-:W-:Y:S01]  /*192c0*/  IADD3 R20, P0, R6, R18, RZ ;  /* 0x0000001206147210 */ /* 0x000fe20007f1e0ff */
[----:B------:R-:W-:Y:S02]  /*192d0*/  IMAD R21, R2, c[0x0][0x498], RZ ;  /* 0x0001260002157a24 */ /* 0x000fe400078e02ff */
[----:B------:R-:W-:Y:S01]  /*192e0*/  IMAD R9, R57, 0x80, R0 ;  /* 0x0000008039097824 */ /* 0x000fe200078e0200 */
[----:B------:R-:W-:Y:S01]  /*192f0*/  SHF.R.S32.HI R18, RZ, 0x1f, R10 ;  /* 0x0000001fff127819 */ /* 0x000fe2000001140a */
[----:B------:R-:W-:-:S02]  /*19300*/  IMAD R14, R196, c[0x0][0x49c], R21 ;  /* 0x00012700c40e7a24 */ /* 0x000fc400078e0215 */
[----:B------:R-:W-:Y:S02]  /*19310*/  IMAD.SHL.U32 R0, R8, 0x40, RZ ;  /* 0x0000004008007824 */ /* 0x000fe400078e00ff */
[----:B------:R-:W-:Y:S01]  /*19320*/  @P1 IMAD.HI.U32 R16, R9, c[0x0][0x4ec], RZ ;  /* 0x00013b0009101a27 */ /* 0x000fe200078e00ff */
[----:B------:R-:W-:Y:S02]  /*19330*/  IADD3.X R21, R17, R19, R14, P0, !PT ;  /* 0x0000001311157210 */ /* 0x000fe400007fe40e */
[----:B------:R-:W-:Y:S01]  /*19340*/  LOP3.LUT R17, R0, 0x1c0, RZ, 0xc0, !PT ;  /* 0x000001c000117812 */ /* 0x000fe200078ec0ff */
[----:B------:R-:W-:Y:S02]  /*19350*/  IMAD R19, R18, c[0x0][0x488], RZ ;  /* 0x0001220012137a24 */ /* 0x000fe400078e02ff */
[----:B------:R-:W-:-:S04]  /*19360*/  IMAD.WIDE.U32 R20, R10, c[0x0][0x488], R20 ;  /* 0x000122000a147a25 */ /* 0x000fc800078e0014 */
[----:B------:R-:W-:Y:S01]  /*19370*/  IMAD R19, R10, c[0x0][0x48c], R19 ;  /* 0x000123000a137a24 */ /* 0x000fe200078e0213 */
[----:B------:R-:W-:Y:S01]  /*19380*/  LEA R10, P0, R20, c[0x0][0x450], 0x2 ;  /* 0x00011400140a7a11 */ /* 0x000fe200078010ff */
[----:B------:R-:W-:Y:S02]  /*19390*/  IMAD.SHL.U32 R0, R7, 0x8, RZ ;  /* 0x0000000807007824 */ /* 0x000fe400078e00ff */
[----:B------:R-:W-:Y:S01]  /*193a0*/  IMAD R7, R2, c[0x0][0x3f0], RZ ;  /* 0x0000fc0002077a24 */ /* 0x000fe200078e02ff */
[----:B------:R-:W-:Y:S01]  /*193b0*/  IADD3 R19, R21, R19, RZ ;  /* 0x0000001315137210 */ /* 0x000fe20007ffe0ff */
[----:B------:R-:W-:Y:S01]  /*193c0*/  IMAD.MOV.U32 R6, RZ, RZ, R9 ;  /* 0x000000ffff067224 */ /* 0x000fe200078e0009 */
[----:B------:R-:W-:Y:S01]  /*193d0*/  SHF.R.U32.HI R2, RZ, 0x3, R17 ;  /* 0x00000003ff027819 */ /* 0x000fe20000011611 */
[----:B------:R-:W-:Y:S01]  /*193e0*/  IMAD R7, R196, c[0x0][0x3f4], R7 ;  /* 0x0000fd00c4077a24 */ /* 0x000fe200078e0207 */
[----:B------:R-:W-:Y:S01]  /*193f0*/  LEA.HI.X R19, R20, c[0x0][0x454], R19, 0x2, P0 ;  /* 0x0001150014137a11 */ /* 0x000fe200000f1413 */
[----:B------:R-:W-:Y:S01]  /*19400*/  IMAD.WIDE.U32 R12, R196, c[0x0][0x3f0], R12 ;  /* 0x0000fc00c40c7a25 */ /* 0x000fe200078e000c */
[----:B------:R-:W-:Y:S01]  /*19410*/  @P1 SHF.R.U32.HI R6, RZ, c[0x0][0x4f0], R16 ;  /* 0x00013c00ff061a19 */ /* 0x000fe20000011610 */
[----:B------:R-:W-:Y:S01]  /*19420*/  SHFL.IDX PT, R34, R10, RZ, 0x1c1f ;  /* 0x001c1fff0a227589 */ /* 0x000fe200000e0000 */
[----:B------:R-:W-:-:S02]  /*19430*/  LOP3.LUT R17, R17, 0x38, R0, 0xf8, !PT ;  /* 0x0000003811117812 */ /* 0x000fc400078ef800 */
[----:B------:R-:W-:Y:S01]  /*19440*/  IADD3 R13, R13, R7, RZ ;  /* 0x000000070d0d7210 */ /* 0x000fe20007ffe0ff */
[----:B------:R-:W1:Y:S01]  /*19450*/  SHFL.IDX PT, R35, R19, RZ, 0x1c1f ;  /* 0x001c1fff13237589 */ /* 0x000e6200000e0000 */
[----:B------:R-:W-:Y:S01]  /*19460*/  LOP3.LUT R17, R17, R2, RZ, 0x3c, !PT ;  /* 0x0000000211117212 */ /* 0x000fe200078e3cff */
[--C-:B------:R-:W-:Y:S01]  /*19470*/  IMAD.MOV R2, RZ, RZ, -R6.reuse ;  /* 0x000000ffff027224 */ /* 0x100fe200078e0a06 */
[----:B------:R-:W-:Y:S01]  /*19480*/  SHF.R.S32.HI R14, RZ, 0x1f, R6 ;  /* 0x0000001fff0e7819 */ /* 0x000fe20000011406 */
[----:B------:R-:W-:Y:S01]  /*19490*/  SHFL.IDX PT, R48, R10, 0x1, 0x1c1f ;  /* 0x003c1f000a307f89 */ /* 0x000fe200000e0000 */
[C---:B------:R-:W-:Y:S01]  /*194a0*/  IMAD R7, R57.reuse, 0x80, R4 ;  /* 0x0000008039077824 */ /* 0x040fe200078e0204 */
[----:B------:R-:W-:Y:S01]  /*194b0*/  LEA R57, R57, R8, 0x7 ;  /* 0x0000000839397211 */ /* 0x000fe200078e38ff */
[----:B------:R-:W-:Y:S01]  /*194c0*/  IMAD R32, R2, c[0x0][0x4e8], R9 ;  /* 0x00013a0002207a24 */ /* 0x000fe200078e0209 */
[----:B------:R-:W2:Y:S01]  /*194d0*/  SHFL.IDX PT, R49, R19, 0x1, 0x1c1f ;  /* 0x003c1f0013317f89 */ /* 0x000ea200000e0000 */
[----:B-----5:R-:W-:Y:S01]  /*194e0*/  IMAD R2, R5, c[0x0][0x4e8], RZ ;  /* 0x00013a0005027a24 */ /* 0x020fe200078e02ff */
[C---:B------:R-:W-:Y:S01]  /*194f0*/  IADD3 R5, R7.reuse, 0x8, RZ ;  /* 0x0000000807057810 */ /* 0x040fe20007ffe0ff */
[----:B------:R-:W-:Y:S01]  /*19500*/  IMAD R9, R14, c[0x0][0x3e0], RZ ;  /* 0x0000f8000e097a24 */ /* 0x000fe200078e02ff */
[----:B------:R-:W-:Y:S01]  /*19510*/  SHF.R.S32.HI R4, RZ, 0x1f, R32 ;  /* 0x0000001fff047819 */ /* 0x000fe20000011420 */
[----:B------:R-:W-:Y:S01]  /*19520*/  IMAD.WIDE.U32 R12, R6, c[0x0][0x3e0], R12 ;  /* 0x0000f800060c7a25 */ /* 0x000fe200078e000c */
[----:B------:R-:W-:-:S02]  /*19530*/  ISETP.GE.OR P1, PT, R7, R2, P2 ;  /* 0x000000020700720c */ /* 0x000fc40001726670 */
[----:B------:R-:W-:Y:S01]  /*19540*/  ISETP.GE.OR P0, PT, R5, R2, P2 ;  /* 0x000000020500720c */ /* 0x000fe20001706670 */
[----:B------:R-:W-:Y:S01]  /*19550*/  IMAD R9, R6, c[0x0][0x3e4], R9 ;  /* 0x0000f90006097a24 */ /* 0x000fe200078e0209 */
[----:B------:R-:W-:-:S03]  /*19560*/  SHF.L.U32 R6, R15, 0x3, RZ ;  /* 0x000000030f067819 */ /* 0x000fc600000006ff */
[----:B------:R-:W-:Y:S01]  /*19570*/  IMAD.IADD R13, R13, 0x1, R9 ;  /* 0x000000010d0d7824 */ /* 0x000fe200078e0209 */
[----:B------:R-:W-:Y:S01]  /*19580*/  LOP3.LUT R6, R17, 0x7ffffe00, R6, 0xf8, !PT ;  /* 0x7ffffe0011067812 */ /* 0x000fe200078ef806 */
[----:B------:R-:W-:-:S03]  /*19590*/  IMAD R9, R4, c[0x0][0x3d8], RZ ;  /* 0x0000f60004097a24 */ /* 0x000fc600078e02ff */
[----:B------:R-:W-:Y:S01]  /*195a0*/  SHF.L.U32 R58, R6, 0x1, RZ ;  /* 0x00000001063a7819 */ /* 0x000fe200000006ff */
        /* <DEDUP_REMOVED lines=40> */
.L_x_1316:
[----:B--2---:R-:W-:Y:S05]  /*19830*/  BSYNC B0 ;  /* 0x0000000000007941 */ /* 0x004fea0003800000 */
.L_x_1315:
        /* <DEDUP_REMOVED lines=23> */
.L_x_1318:
[----:B------:R-:W-:Y:S05]  /*199b0*/  BSYNC B0 ;  /* 0x0000000000007941 */ /* 0x000fea0003800000 */
.L_x_1317:
        /* <DEDUP_REMOVED lines=23> */
.L_x_1320:
[----:B------:R-:W-:Y:S05]  /*19b30*/  BSYNC B0 ;  /* 0x0000000000007941 */ /* 0x000fea0003800000 */
.L_x_1319:
        /* <DEDUP_REMOVED lines=24> */
.L_x_1313:
        /* <DEDUP_REMOVED lines=18> */
.L_x_1321:
        /* <DEDUP_REMOVED lines=41> */
.L_x_1323:
[----:B------:R-:W-:Y:S05]  /*1a070*/  BSYNC B0 ;  /* 0x0000000000007941 */ /* 0x000fea0003800000 */
.L_x_1322:
        /* <DEDUP_REMOVED lines=64> */
.L_x_1325:
[----:B------:R-:W-:Y:S05]  /*1a480*/  BSYNC B0 ;  /* 0x0000000000007941 */ /* 0x000fea0003800000 */
.L_x_1324:
        /* <DEDUP_REMOVED lines=21> */
.L_x_1327:
[----:B------:R-:W-:Y:S05]  /*1a5e0*/  BSYNC B0 ;  /* 0x0000000000007941 */ /* 0x000fea0003800000 */
.L_x_1326:
        /* <DEDUP_REMOVED lines=21> */
.L_x_1329:
[----:B------:R-:W-:Y:S05]  /*1a740*/  BSYNC B0 ;  /* 0x0000000000007941 */ /* 0x000fea0003800000 */
.L_x_1328:
        /* <DEDUP_REMOVED lines=22> */
.L_x_1330:
        /* <DEDUP_REMOVED lines=13> */
.L_x_2638:


//--------------------- .text._ZN7cutlass13device_kernelIN5flash19enable_sm80_to_sm89INS1_16FlashAttnFwdSm80INS1_25CollectiveMainloopFwdSm80ILi8ELi1ELb1EN4cute5tupleIJNS5_1CILi128EEENS7_ILi96EEENS7_ILi192EEEEEELi192ENS_10bfloat16_tEfNS_4arch4Sm80ELb0ELb0ELb0ELb0ELb0ELb0ELb1ELb0EEENS1_21CollectiveEpilogueFwdINS6_IJS8_SA_S9_EEENS6_IJNS7_ILi1EEESI_SI_EEESC_SE_Li256ELb0ELb1ELb0ELb0EEENS1_19SingleTileSchedulerILb0ELb0ELb1ELi128EEEEEEEEEvNT_6ParamsE --------------------------
	.section	.text._ZN7cutlass13device_kernelIN5flash19enable_sm80_to_sm89INS1_16FlashAttnFwdSm80INS1_25CollectiveMainloopFwdSm80ILi8ELi1ELb1EN4cute5tupleIJNS5_1CILi128EEENS7_ILi96EEENS7_ILi192EEEEEELi192ENS_10bfloat16_tEfNS_4arch4Sm80ELb0ELb0ELb0ELb0ELb0ELb0ELb1ELb0EEENS1_21CollectiveEpilogueFwdINS6_IJS8_SA_S9_EEENS6_IJNS7_ILi1EEESI_SI_EEESC_SE_Li256ELb0ELb1ELb0ELb0EEENS1_19SingleTileSchedulerILb0ELb0ELb1ELi128EEEEEEEEEvNT_6ParamsE,"ax",@progbits
	.sectioninfo	@"SHI_REGISTERS=255"
	.align	128
.text._ZN7cutlass13device_kernelIN5flash19enable_sm80_to_sm89INS1_16FlashAttnFwdSm80INS1_25CollectiveMainloopFwdSm80ILi8ELi1ELb1EN4cute5tupleIJNS5_1CILi128EEENS7_ILi96EEENS7_ILi192EEEEEELi192ENS_10bfloat16_tEfNS_4arch4Sm80ELb0ELb0ELb0ELb0ELb0ELb0ELb1ELb0EEENS1_21CollectiveEpilogueFwdINS6_IJS8_SA_S9_EEENS6_IJNS7_ILi1EEESI_SI_EEESC_SE_Li256ELb0ELb1ELb0ELb0EEENS1_19SingleTileSchedulerILb0ELb0ELb1ELi128EEEEEEEEEvNT_6ParamsE:
        .type           _ZN7cutlass13device_kernelIN5flash19enable_sm80_to_sm89INS1_16FlashAttnFwdSm80INS1_25CollectiveMainloopFwdSm80ILi8ELi1ELb1EN4cute5tupleIJNS5_1CILi128EEENS7_ILi96EEENS7_ILi192EEEEEELi192ENS_10bfloat16_tEfNS_4arch4Sm80ELb0ELb0ELb0ELb0ELb0ELb0ELb1ELb0EEENS1_21CollectiveEpilogueFwdINS6_IJS8_SA_S9_EEENS6_IJNS7_ILi1EEESI_SI_EEESC_SE_Li256ELb0ELb1ELb0ELb0EEENS1_19SingleTileSchedulerILb0ELb0ELb1ELi128EEEEEEEEEvNT_6ParamsE,@function
        .size           _ZN7cutlass13device_kernelIN5flash19enable_sm80_to_sm89INS1_16FlashAttnFwdSm80INS1_25CollectiveMainloopFwdSm80ILi8ELi1ELb1EN4cute5tupleIJNS5_1CILi128EEENS7_ILi96EEENS7_ILi192EEEEEELi192ENS_10bfloat16_tEfNS_4arch4Sm80ELb0ELb0ELb0ELb0ELb0ELb0ELb1ELb0EEENS1_21CollectiveEpilogueFwdINS6_IJS8_SA_S9_EEENS6_IJNS7_ILi1EEESI_SI_EEESC_SE_Li256ELb0ELb1ELb0ELb0EEENS1_19SingleTileSchedulerILb0ELb0ELb1ELi128EEEEEEEEEvNT_6ParamsE,(.L_x_2639 - _ZN7cutlass13device_kernelIN5flash19enable_sm80_to_sm89INS1_16FlashAttnFwdSm80INS1_25CollectiveMainloopFwdSm80ILi8ELi1ELb1EN4cute5tupleIJNS5_1CILi128EEENS7_ILi96EEENS7_ILi192EEEEEELi192ENS_10bfloat16_tEfNS_4arch4Sm80ELb0ELb0ELb0ELb0ELb0ELb0ELb1ELb0EEENS1_21CollectiveEpilogueFwdINS6_IJS8_SA_S9_EEENS6_IJNS7_ILi1EEESI_SI_EEESC_SE_Li256ELb0ELb1ELb0ELb0EEENS1_19SingleTileSchedulerILb0ELb0ELb1ELi128EEEEEEEEEvNT_6ParamsE)
        .other          _ZN7cutlass13device_kernelIN5flash19enable_sm80_to_sm89INS1_16FlashAttnFwdSm80INS1_25CollectiveMainloopFwdSm80ILi8ELi1ELb1EN4cute5tupleIJNS5_1CILi128EEENS7_ILi96EEENS7_ILi192EEEEEELi192ENS_10bfloat16_tEfNS_4arch4Sm80ELb0ELb0ELb0ELb0ELb0ELb0ELb1ELb0EEENS1_21CollectiveEpilogueFwdINS6_IJS8_SA_S9_EEENS6_IJNS7_ILi1EEESI_SI_EEESC_SE_Li256ELb0ELb1ELb0ELb0EEENS1_19SingleTileSchedulerILb0ELb0ELb1ELi128EEEEEEEEEvNT_6ParamsE,@"STO_CUDA_ENTRY STV_DEFAULT"
_ZN7cutlass13device_kernelIN5flash19enable_sm80_to_sm89INS1_16FlashAttnFwdSm80INS1_25CollectiveMainloopFwdSm80ILi8ELi1ELb1EN4cute5tupleIJNS5_1CILi128EEENS7_ILi96EEENS7_ILi192EEEEEELi192ENS_10bfloat16_tEfNS_4arch4Sm80ELb0ELb0ELb0ELb0ELb0ELb0ELb1ELb0EEENS1_21CollectiveEpilogueFwdINS6_IJS8_SA_S9_EEENS6_IJNS7_ILi1EEESI_SI_EEESC_SE_Li256ELb0ELb1ELb0ELb0EEENS1_19SingleTileSchedulerILb0ELb0ELb1ELi128EEEEEEEEEvNT_6ParamsE:
        /* <DEDUP_REMOVED lines=26> */
[----:B----4-:R-:W-:Y:S01]  /*01a0*/  IMAD.WIDE.U32 R4, R40, c[0x0][0x1b8], RZ ;  /* 0x00006e0028047a25 */ /* 0x010fe200078e00ff */
        /* <DEDUP_REMOVED lines=71> */
[----:B------:R-:W-:Y:S01]  /*0620*/  @!P1 SHF.R.S32.HI R7, RZ, 0x1f, R36 ;  /* 0x0000001fff079819 */ /* 0x000fe20000011424 */
        /* <DEDUP_REMOVED lines=170> */
[----:B------:R-:W-:Y:S01]  /*10d0*/  IMAD R6, R24, c[0x0][0x20c], R2 ;  /* 0x0000830018067a24 */ /* 0x000fe200078e0202 */
[----:B------:R-:W-:Y:S01]  /*10e0*/  IADD3 R247, R230, 0x800, RZ ;  /* 0x00000800e6f77810 */ /* 0x000fe20007ffe0ff */
[----:B------:R-:W-:Y:S01]  /*10f0*/  IMAD.WIDE.U32 R2, R24, c[0x0][0x208], R42 ;  /* 0x0000820018027a25 */ /* 0x000fe200078e002a */
[C---:B------:R-:W-:Y:S02]  /*1100*/  IADD3 R246, R230.reuse, 0x1000, RZ ;  /* 0x00001000e6f67810 */ /* 0x040fe40007ffe0ff */
[C---:B------:R-:W-:Y:S01]  /*1110*/  IADD3 R245, R230.reuse, 0x1800, RZ ;  /* 0x00001800e6f57810 */ /* 0x040fe20007ffe0ff */
        /* <DEDUP_REMOVED lines=91> */
.L_x_1331:
[----:B-1-34-:R-:W-:Y:S01]  /*16d0*/  HMMA.16816.F32.BF16 R32, R152, R16, RZ ;  /* 0x000000109820723c */ /* 0x01afe200000418ff */
[----:B------:R-:W-:Y:S01]  /*16e0*/  LOP3.LUT P0, RZ, R30, 0x4, RZ, 0xc0, !PT ;  /* 0x000000041eff7812 */ /* 0x000fe2000780c0ff */
[----:B------:R-:W0:Y:S01]  /*16f0*/  LDGDEPBAR ;  /* 0x00000000000079af */ /* 0x000e220000000000 */
[----:B------:R-:W-:-:S02]  /*1700*/  ISETP.GE.AND P3, PT, R123, 0x61, PT ;  /* 0x000000617b00780c */ /* 0x000fc40003f66270 */
[----:B------:R-:W-:Y:S02]  /*1710*/  SEL R2, R28, 0xffffffc0, !P0 ;  /* 0xffffffc01c027807 */ /* 0x000fe40004000000 */
[C---:B------:R-:W-:Y:S01]  /*1720*/  IADD3 R242, R230.reuse, 0x3000, RZ ;  /* 0x00003000e6f27810 */ /* 0x040fe20007ffe0ff */
[C---:B------:R-:W-:Y:S01]  /*1730*/  HMMA.16816.F32.BF16 R24, R152.reuse, R18, RZ ;  /* 0x000000129818723c */ /* 0x040fe200000418ff */
[C---:B------:R-:W-:Y:S01]  /*1740*/  IADD3 R241, R230.reuse, 0x3800, RZ ;  /* 0x00003800e6f17810 */ /* 0x040fe20007ffe0ff */
[--C-:B------:R-:W-:Y:S01]  /*1750*/  IMAD.IADD R229, R135, 0x1, R2.reuse ;  /* 0x0000000187e57824 */ /* 0x100fe200078e0202 */
[C---:B------:R-:W-:Y:S01]  /*1760*/  IADD3 R240, R230.reuse, 0x4000, RZ ;  /* 0x00004000e6f07810 */ /* 0x040fe20007ffe0ff */
[C---:B------:R-:W-:Y:S01]  /*1770*/  IMAD.IADD R226, R230.reuse, 0x1, R2 ;  /* 0x00000001e6e27824 */ /* 0x040fe200078e0202 */
[C---:B------:R-:W-:Y:S02]  /*1780*/  IADD3 R239, R230.reuse, 0x4800, RZ ;  /* 0x00004800e6ef7810 */ /* 0x040fe40007ffe0ff */
[C---:B------:R-:W-:Y:S01]  /*1790*/  IADD3 R238, R230.reuse, 0x5000, RZ ;  /* 0x00005000e6ee7810 */ /* 0x040fe20007ffe0ff */
[----:B------:R-:W-:Y:S01]  /*17a0*/  HMMA.16816.F32.BF16 R20, R152, R44, RZ ;  /* 0x0000002c9814723c */ /* 0x000fe200000418ff */
[----:B------:R-:W-:Y:S01]  /*17b0*/  LDSM.16.M88.4 R28, [R226] ;  /* 0x00000000e21c783b */ /* 0x000fe20000000200 */
[----:B------:R-:W-:-:S02]  /*17c0*/  IADD3 R237, R230, 0x5800, RZ ;  /* 0x00005800e6ed7810 */ /* 0x000fc40007ffe0ff */
[C---:B------:R-:W-:Y:S01]  /*17d0*/  IADD3 R236, R230.reuse, 0x6000, RZ ;  /* 0x00006000e6ec7810 */ /* 0x040fe20007ffe0ff */
[----:B------:R-:W-:Y:S01]  /*17e0*/  LDSM.16.M88.4 R112, [R226+0x5000] ;  /* 0x00500000e270783b */ /* 0x000fe20000000200 */
[C---:B------:R-:W-:Y:S02]  /*17f0*/  IADD3 R235, R230.reuse, 0x6800, RZ ;  /* 0x00006800e6eb7810 */ /* 0x040fe40007ffe0ff */
[----:B------:R-:W-:Y:S01]  /*1800*/  HMMA.16816.F32.BF16 R16, R152, R46, RZ ;  /* 0x0000002e9810723c */ /* 0x000fe200000418ff */
[----:B------:R-:W-:Y:S01]  /*1810*/  LDSM.16.M88.4 R44, [R229+0xc900] ;  /* 0x00c90000e52c783b */ /* 0x000fe20000000200 */
[C---:B------:R-:W-:Y:S02]  /*1820*/  IADD3 R234, R230.reuse, 0x7000, RZ ;  /* 0x00007000e6ea7810 */ /* 0x040fe40007ffe0ff */
[C---:B------:R-:W-:Y:S02]  /*1830*/  IADD3 R233, R230.reuse, 0x7800, RZ ;  /* 0x00007800e6e97810 */ /* 0x040fe40007ffe0ff */
[----:B------:R-:W-:-:S02]  /*1840*/  IADD3 R232, R230, 0x8000, RZ ;  /* 0x00008000e6e87810 */ /* 0x000fc40007ffe0ff */
[----:B------:R-:W-:Y:S01]  /*1850*/  HMMA.16816.F32.BF16 R12, R152, R48, RZ ;  /* 0x00000030980c723c */ /* 0x000fe200000418ff */
[----:B------:R-:W-:-:S07]  /*1860*/  IADD3 R231, R230, 0x8800, RZ ;  /* 0x00008800e6e77810 */ /* 0x000fce0007ffe0ff */
[C---:B--2---:R-:W-:Y:S08]  /*1870*/  HMMA.16816.F32.BF16 R8, R152.reuse, R50, RZ ;  /* 0x000000329808723c */ /* 0x044ff000000418ff */
[C---:B------:R-:W-:Y:S08]  /*1880*/  HMMA.16816.F32.BF16 R40, R152.reuse, R36, RZ ;  /* 0x000000249828723c */ /* 0x040ff000000418ff */
[----:B------:R-:W-:Y:S08]  /*1890*/  HMMA.16816.F32.BF16 R36, R152, R38, RZ ;  /* 0x000000269824723c */ /* 0x000ff000000418ff */
[C---:B------:R-:W-:Y:S01]  /*18a0*/  HMMA.16816.F32.BF16 R96, R156.reuse, R64, R32 ;  /* 0x000000409c60723c */ /* 0x040fe20000041820 */
[----:B------:R-:W1:Y:S07]  /*18b0*/  LDSM.16.M88.4 R32, [R229+0xc100] ;  /* 0x00c10000e520783b */ /* 0x000e6e0000000200 */
[C---:B------:R-:W-:Y:S08]  /*18c0*/  HMMA.16816.F32.BF16 R88, R156.reuse, R60, R20 ;  /* 0x0000003c9c58723c */ /* 0x040ff00000041814 */
[----:B------:R-:W-:Y:S01]  /*18d0*/  HMMA.16816.F32.BF16 R84, R156, R62, R16 ;  /* 0x0000003e9c54723c */ /* 0x000fe20000041810 */
[----:B------:R-:W2:Y:S07]  /*18e0*/  LDSM.16.M88.4 R60, [R229+0xd100] ;  /* 0x00d10000e53c783b */ /* 0x000eae0000000200 */
[----:B------:R-:W-:Y:S08]  /*18f0*/  HMMA.16816.F32.BF16 R20, R152, R68, RZ ;  /* 0x000000449814723c */ /* 0x000ff000000418ff */
[C---:B------:R-:W-:Y:S08]  /*1900*/  HMMA.16816.F32.BF16 R80, R156.reuse, R76, R12 ;  /* 0x0000004c9c50723c */ /* 0x040ff0000004180c */
[----:B------:R-:W-:Y:S08]  /*1910*/  HMMA.16816.F32.BF16 R76, R156, R78, R8 ;  /* 0x0000004e9c4c723c */ /* 0x000ff00000041808 */
[C---:B------:R-:W-:Y:S01]  /*1920*/  HMMA.16816.F32.BF16 R16, R152.reuse, R70, RZ ;  /* 0x000000469810723c */ /* 0x040fe200000418ff */
[----:B------:R-:W3:Y:S07]  /*1930*/  LDSM.16.M88.4 R68, [R229+0xd900] ;  /* 0x00d90000e544783b */ /* 0x000eee0000000200 */
[C---:B------:R-:W-:Y:S08]  /*1940*/  HMMA.16816.F32.BF16 R12, R152.reuse, R72, RZ ;  /* 0x00000048980c723c */ /* 0x040ff000000418ff */
[----:B------:R-:W-:Y:S08]  /*1950*/  HMMA.16816.F32.BF16 R8, R152, R74, RZ ;  /* 0x0000004a9808723c */ /* 0x000ff000000418ff */
[C---:B------:R-:W-:Y:S01]  /*1960*/  HMMA.16816.F32.BF16 R100, R156.reuse, R54, R36 ;  /* 0x000000369c64723c */ /* 0x040fe20000041824 */
[----:B------:R-:W-:Y:S07]  /*1970*/  LDSM.16.M88.4 R36, [R229+0xe900] ;  /* 0x00e90000e524783b */ /* 0x000fee0000000200 */
[C---:B------:R-:W-:Y:S01]  /*1980*/  HMMA.16816.F32.BF16 R92, R156.reuse, R66, R24 ;  /* 0x000000429c5c723c */ /* 0x040fe20000041818 */
[----:B------:R-:W-:Y:S07]  /*1990*/  LDSM.16.M88.4 R24, [R226+0x800] ;  /* 0x00080000e218783b */ /* 0x000fee0000000200 */
[C---:B------:R-:W-:Y:S01]  /*19a0*/  HMMA.16816.F32.BF16 R56, R156.reuse, R52, R40 ;  /* 0x000000349c38723c */ /* 0x040fe20000041828 */
[----:B------:R-:W4:Y:S07]  /*19b0*/  LDSM.16.M88.4 R52, [R229+0xe100] ;  /* 0x00e10000e534783b */ /* 0x000f2e0000000200 */
[C---:B------:R-:W-:Y:S08]  /*19c0*/  HMMA.16816.F32.BF16 R72, R156.reuse, R104, R20 ;  /* 0x000000689c48723c */ /* 0x040ff00000041814 */
[C---:B------:R-:W-:Y:S01]  /*19d0*/  HMMA.16816.F32.BF16 R64, R156.reuse, R106, R16 ;  /* 0x0000006a9c40723c */ /* 0x040fe20000041810 */
[----:B------:R-:W-:Y:S07]  /*19e0*/  LDSM.16.M88.4 R104, [R226+0x1000] ;  /* 0x00100000e268783b */ /* 0x000fee0000000200 */
[C---:B------:R-:W-:Y:S08]  /*19f0*/  HMMA.16816.F32.BF16 R48, R156.reuse, R108, R12 ;  /* 0x0000006c9c30723c */ /* 0x040ff0000004180c */
[----:B------:R-:W-:Y:S01]  /*1a00*/  HMMA.16816.F32.BF16 R40, R156, R110, R8 ;  /* 0x0000006e9c28723c */ /* 0x000fe20000041808 */
[----:B------:R-:W-:Y:S07]  /*1a10*/  LDSM.16.M88.4 R108, [R135+0x13900] ;  /* 0x01390000876c783b */ /* 0x000fee0000000200 */
[C---:B-1----:R-:W-:Y:S01]  /*1a20*/  HMMA.16816.F32.BF16 R16, R184.reuse, R34, R100 ;  /* 0x00000022b810723c */ /* 0x042fe20000041864 */
[----:B------:R-:W1:Y:S07]  /*1a30*/  LDSM.16.M88.4 R100, [R226+0x1800] ;  /* 0x00180000e264783b */ /* 0x000e6e0000000200 */
[C---:B------:R-:W-:Y:S01]  /*1a40*/  HMMA.16816.F32.BF16 R12, R184.reuse, R44, R96 ;  /* 0x0000002cb80c723c */ /* 0x040fe20000041860 */
[----:B------:R-:W-:Y:S07]  /*1a50*/  LDSM.16.M88.4 R96, [R230+0x3800] ;  /* 0x00380000e660783b */ /* 0x000fee0000000200 */
[C---:B------:R-:W-:Y:S01]  /*1a60*/  HMMA.16816.F32.BF16 R8, R184.reuse, R46, R92 ;  /* 0x0000002eb808723c */ /* 0x040fe2000004185c */
[----:B------:R-:W-:Y:S07]  /*1a70*/  LDSM.16.M88.4 R92, [R226+0x2800] ;  /* 0x00280000e25c783b */ /* 0x000fee0000000200 */
[C---:B------:R-:W-:Y:S08]  /*1a80*/  HMMA.16816.F32.BF16 R20, R184.reuse, R32, R56 ;  /* 0x00000020b814723c */ /* 0x040ff00000041838 */
[C---:B--2---:R-:W-:Y:S01]  /*1a90*/  HMMA.16816.F32.BF16 R44, R184.reuse, R60, R88 ;  /* 0x0000003cb82c723c */ /* 0x044fe20000041858 */
[----:B------:R-:W2:Y:S07]  /*1aa0*/  LDSM.16.M88.4 R88, [R226+0x2000] ;  /* 0x00200000e258783b */ /* 0x000eae0000000200 */
[C---:B------:R-:W-:Y:S08]  /*1ab0*/  HMMA.16816.F32.BF16 R56, R184.reuse, R62, R84 ;  /* 0x0000003eb838723c */ /* 0x040ff00000041854 */
[C---:B---3--:R-:W-:Y:S08]  /*1ac0*/  HMMA.16816.F32.BF16 R60, R184.reuse, R68, R80 ;  /* 0x00000044b83c723c */ /* 0x048ff00000041850 */
[C---:B----4-:R-:W-:Y:S08]  /*1ad0*/  HMMA.16816.F32.BF16 R72, R184.reuse, R52, R72 ;  /* 0x00000034b848723c */ /* 0x050ff00000041848 */
[----:B------:R-:W-:Y:S08]  /*1ae0*/  HMMA.16816.F32.BF16 R84, R184, R54, R64 ;  /* 0x00000036b854723c */ /* 0x000ff00000041840 */
[C---:B------:R-:W-:Y:S01]  /*1af0*/  HMMA.16816.F32.BF16 R64, R188.reuse, R28, R20 ;  /* 0x0000001cbc40723c */ /* 0x040fe20000041814 */
[----:B------:R-:W-:Y:S07]  /*1b00*/  LDSM.16.M88.4 R20, [R135+0x10100] ;  /* 0x010100008714783b */ /* 0x000fee0000000200 */
[----:B------:R-:W-:Y:S01]  /*1b10*/  HMMA.16816.F32.BF16 R52, R188, R30, R16 ;  /* 0x0000001ebc34723c */ /* 0x000fe20000041810 */
[----:B------:R-:W3:Y:S07]  /*1b20*/  LDSM.16.M88.4 R28, [R135+0xf100] ;  /* 0x00f10000871c783b */ /* 0x000eee0000000200 */
[----:B------:R-:W-:Y:S08]  /*1b30*/  HMMA.16816.F32.BF16 R80, R184, R70, R76 ;  /* 0x00000046b850723c */ /* 0x000ff0000004184c */
[C---:B------:R-:W-:Y:S08]  /*1b40*/  HMMA.16816.F32.BF16 R32, R188.reuse, R24, R12 ;  /* 0x00000018bc20723c */ /* 0x040ff0000004180c */
[----:B------:R-:W-:Y:S01]  /*1b50*/  HMMA.16816.F32.BF16 R16, R188, R26, R8 ;  /* 0x0000001abc10723c */ /* 0x000fe20000041808 */
[----:B------:R-:W4:Y:S07]  /*1b60*/  LDSM.16.M88.4 R24, [R135+0xf900] ;  /* 0x00f900008718783b */ /* 0x000f2e0000000200 */
[C---:B------:R-:W-:Y:S08]  /*1b70*/  HMMA.16816.F32.BF16 R76, R184.reuse, R36, R48 ;  /* 0x00000024b84c723c */ /* 0x040ff00000041830 */
[----:B------:R-:W-:Y:S01]  /*1b80*/  HMMA.16816.F32.BF16 R68, R184, R38, R40 ;  /* 0x00000026b844723c */ /* 0x000fe20000041828 */
[----:B------:R-:W5:Y:S07]  /*1b90*/  LDSM.16.M88.4 R40, [R135+0x10900] ;  /* 0x010900008728783b */ /* 0x000f6e0000000200 */
[C---:B-1----:R-:W-:Y:S08]  /*1ba0*/  HMMA.16816.F32.BF16 R36, R188.reuse, R100, R60 ;  /* 0x00000064bc24723c */ /* 0x042ff0000004183c */
[C---:B--2---:R-:W-:Y:S01]  /*1bb0*/  HMMA.16816.F32.BF16 R60, R188.reuse, R88, R72 ;  /* 0x00000058bc3c723c */ /* 0x044fe20000041848 */
[----:B------:R-:W1:Y:S07]  /*1bc0*/  LDSM.16.M88.4 R72, [R135+0x11100] ;  /* 0x011100008748783b */ /* 0x000e6e0000000200 */
[C---:B------:R-:W-:Y:S08]  /*1bd0*/  HMMA.16816.F32.BF16 R12, R188.reuse, R104, R44 ;  /* 0x00000068bc0c723c */ /* 0x040ff0000004182c */
[C---:B------:R-:W-:Y:S01]  /*1be0*/  HMMA.16816.F32.BF16 R8, R188.reuse, R106, R56 ;  /* 0x0000006abc08723c */ /* 0x040fe20000041838 */
[----:B------:R-:W-:Y:S07]  /*1bf0*/  LDSM.16.M88.4 R104, [R230+0x4800] ;  /* 0x00480000e668783b */ /* 0x000fee0000000200 */
[C---:B------:R-:W-:Y:S01]  /*1c00*/  HMMA.16816.F32.BF16 R48, R188.reuse, R102, R80 ;  /* 0x00000066bc30723c */ /* 0x040fe20000041850 */
[----:B------:R-:W-:Y:S07]  /*1c10*/  LDSM.16.M88.4 R100, [R230+0x4000] ;  /* 0x00400000e664783b */ /* 0x000fee0000000200 */
[----:B------:R-:W-:Y:S01]  /*1c20*/  HMMA.16816.F32.BF16 R80, R188, R90, R84 ;  /* 0x0000005abc50723c */ /* 0x000fe20000041854 */
[----:B------:R-:W2:Y:S04]  /*1c30*/  LDSM.16.M88.4 R84, [R135+0x11900] ;  /* 0x011900008754783b */ /* 0x000ea80000000200 */
[----:B------:R-:W1:Y:S03]  /*1c40*/  LDSM.16.M88.4 R88, [R230+0x3000] ;  /* 0x00300000e658783b */ /* 0x000e660000000200 */
[C---:B---3--:R-:W-:Y:S08]  /*1c50*/  HMMA.16816.F32.BF16 R64, R192.reuse, R28, R64 ;  /* 0x0000001cc040723c */ /* 0x048ff00000041840 */
[----:B------:R-:W-:Y:S01]  /*1c60*/  HMMA.16816.F32.BF16 R56, R192, R30, R52 ;  /* 0x0000001ec038723c */ /* 0x000fe20000041834 */
[----:B------:R-:W3:Y:S07]  /*1c70*/  LDSM.16.M88.4 R28, [R230+0x5000] ;  /* 0x00500000e61c783b */ /* 0x000eee0000000200 */
[C---:B------:R-:W-:Y:S08]  /*1c80*/  HMMA.16816.F32.BF16 R76, R188.reuse, R92, R76 ;  /* 0x0000005cbc4c723c */ /* 0x040ff0000004184c */
[----:B------:R-:W-:Y:S01]  /*1c90*/  HMMA.16816.F32.BF16 R68, R188, R94, R68 ;  /* 0x0000005ebc44723c */ /* 0x000fe20000041844 */
[----:B------:R-:W1:Y:S07]  /*1ca0*/  LDSM.16.M88.4 R92, [R230+0x5800] ;  /* 0x00580000e65c783b */ /* 0x000e6e0000000200 */
[C---:B----4-:R-:W-:Y:S08]  /*1cb0*/  HMMA.16816.F32.BF16 R52, R192.reuse, R24, R32 ;  /* 0x00000018c034723c */ /* 0x050ff00000041820 */
[C---:B------:R-:W-:Y:S08]  /*1cc0*/  HMMA.16816.F32.BF16 R44, R192.reuse, R26, R16 ;  /* 0x0000001ac02c723c */ /* 0x040ff00000041810 */
[C---:B------:R-:W-:Y:S08]  /*1cd0*/  HMMA.16816.F32.BF16 R32, R192.reuse, R20, R12 ;  /* 0x00000014c020723c */ /* 0x040ff0000004180c */
[C---:B------:R-:W-:Y:S08]  /*1ce0*/  HMMA.16816.F32.BF16 R24, R192.reuse, R22, R8 ;  /* 0x00000016c018723c */ /* 0x040ff00000041808 */
[C---:B-----5:R-:W-:Y:S08]  /*1cf0*/  HMMA.16816.F32.BF16 R16, R192.reuse, R42, R48 ;  /* 0x0000002ac010723c */ /* 0x060ff00000041830 */
[C---:B-1----:R-:W-:Y:S08]  /*1d00*/  HMMA.16816.F32.BF16 R12, R192.reuse, R72, R60 ;  /* 0x00000048c00c723c */ /* 0x042ff0000004183c */
[C---:B------:R-:W-:Y:S08]  /*1d10*/  HMMA.16816.F32.BF16 R8, R192.reuse, R74, R80 ;  /* 0x0000004ac008723c */ /* 0x040ff00000041850 */
[C---:B------:R-:W-:Y:S08]  /*1d20*/  HMMA.16816.F32.BF16 R20, R192.reuse, R40, R36 ;  /* 0x00000028c014723c */ /* 0x040ff00000041824 */
[C---:B--2---:R-:W-:Y:S08]  /*1d30*/  HMMA.16816.F32.BF16 R72, R192.reuse, R84, R76 ;  /* 0x00000054c048723c */ /* 0x044ff0000004184c */
[----:B------:R-:W-:Y:S08]  /*1d40*/  HMMA.16816.F32.BF16 R84, R192, R86, R68 ;  /* 0x00000056c054723c */ /* 0x000ff00000041844 */
[C---:B------:R-:W-:Y:S01]  /*1d50*/  HMMA.16816.F32.BF16 R68, R196.reuse, R96, R52 ;  /* 0x00000060c444723c */ /* 0x040fe20000041834 */
[----:B------:R-:W1:Y:S07]  /*1d60*/  LDSM.16.M88.4 R52, [R229+0xf100] ;  /* 0x00f10000e534783b */ /* 0x000e6e0000000200 */
[C---:B------:R-:W-:Y:S08]  /*1d70*/  HMMA.16816.F32.BF16 R80, R196.reuse, R88, R64 ;  /* 0x00000058c450723c */ /* 0x040ff00000041840 */
[C---:B------:R-:W-:Y:S01]  /*1d80*/  HMMA.16816.F32.BF16 R64, R196.reuse, R98, R44 ;  /* 0x00000062c440723c */ /* 0x040fe2000004182c */
[----:B------:R-:W2:Y:S04]  /*1d90*/  LDSM.16.M88.4 R44, [R229+0xf900] ;  /* 0x00f90000e52c783b */ /* 0x000ea80000000200 */
[----:B------:R-:W-:Y:S03]  /*1da0*/  LDSM.16.M88.4 R96, [R135+0x13100] ;  /* 0x013100008760783b */ /* 0x000fe60000000200 */
[C---:B------:R-:W-:Y:S01]  /*1db0*/  HMMA.16816.F32.BF16 R60, R196.reuse, R100, R32 ;  /* 0x00000064c43c723c */ /* 0x040fe20000041820 */
[----:B------:R-:W4:Y:S07]  /*1dc0*/  LDSM.16.M88.4 R32, [R229+0x10100] ;  /* 0x01010000e520783b */ /* 0x000f2e0000000200 */
[C---:B------:R-:W-:Y:S08]  /*1dd0*/  HMMA.16816.F32.BF16 R40, R196.reuse, R106, R16 ;  /* 0x0000006ac428723c */ /* 0x040ff00000041810 */
[C---:B---3--:R-:W-:Y:S08]  /*1de0*/  HMMA.16816.F32.BF16 R36, R196.reuse, R28, R12 ;  /* 0x0000001cc424723c */ /* 0x048ff0000004180c */
[C---:B------:R-:W-:Y:S01]  /*1df0*/  HMMA.16816.F32.BF16 R16, R196.reuse, R30, R8 ;  /* 0x0000001ec410723c */ /* 0x040fe20000041808 */
[----:B------:R-:W3:Y:S07]  /*1e00*/  LDSM.16.M88.4 R28, [R229+0x10900] ;  /* 0x01090000e51c783b */ /* 0x000eee0000000200 */
[C---:B------:R-:W-:Y:S01]  /*1e10*/  HMMA.16816.F32.BF16 R76, R196.reuse, R90, R56 ;  /* 0x0000005ac44c723c */ /* 0x040fe20000041838 */
[----:B------:R-:W-:Y:S07]  /*1e20*/  LDSM.16.M88.4 R88, [R226+0x3800] ;  /* 0x00380000e258783b */ /* 0x000fee0000000200 */
[C---:B------:R-:W-:Y:S01]  /*1e30*/  HMMA.16816.F32.BF16 R56, R196.reuse, R102, R24 ;  /* 0x00000066c438723c */ /* 0x040fe20000041818 */
[----:B------:R-:W5:Y:S04]  /*1e40*/  LDSM.16.M88.4 R24, [R229+0x11100] ;  /* 0x01110000e518783b */ /* 0x000f680000000200 */
[----:B------:R-:W-:Y:S03]  /*1e50*/  LDSM.16.M88.4 R100, [R226+0x4000] ;  /* 0x00400000e264783b */ /* 0x000fe60000000200 */
[C---:B------:R-:W-:Y:S01]  /*1e60*/  HMMA.16816.F32.BF16 R48, R196.reuse, R104, R20 ;  /* 0x00000068c430723c */ /* 0x040fe20000041814 */
[----:B------:R-:W3:Y:S04]  /*1e70*/  LDSM.16.M88.4 R20, [R229+0x11900] ;  /* 0x01190000e514783b */ /* 0x000ee80000000200 */
[----:B------:R-:W-:Y:S03]  /*1e80*/  LDSM.16.M88.4 R104, [R226+0x4800] ;  /* 0x00480000e268783b */ /* 0x000fe60000000200 */
[C---:B------:R-:W-:Y:S08]  /*1e90*/  HMMA.16816.F32.BF16 R12, R196.reuse, R92, R72 ;  /* 0x0000005cc40c723c */ /* 0x040ff00000041848 */
[----:B------:R-:W-:Y:S01]  /*1ea0*/  HMMA.16816.F32.BF16 R8, R196, R94, R84 ;  /* 0x0000005ec408723c */ /* 0x000fe20000041854 */
[----:B------:R-:W3:Y:S07]  /*1eb0*/  LDSM.16.M88.4 R92, [R226+0x3000] ;  /* 0x00300000e25c783b */ /* 0x000eee0000000200 */
[C---:B-1----:R-:W-:Y:S08]  /*1ec0*/  HMMA.16816.F32.BF16 R84, R200.reuse, R52, R80 ;  /* 0x00000034c854723c */ /* 0x042ff00000041850 */
[C---:B------:R-:W-:Y:S08]  /*1ed0*/  HMMA.16816.F32.BF16 R80, R200.reuse, R54, R76 ;  /* 0x00000036c850723c */ /* 0x040ff0000004184c */
[C---:B--2---:R-:W-:Y:S08]  /*1ee0*/  HMMA.16816.F32.BF16 R76, R200.reuse, R44, R68 ;  /* 0x0000002cc84c723c */ /* 0x044ff00000041844 */
[C---:B------:R-:W-:Y:S08]  /*1ef0*/  HMMA.16816.F32.BF16 R72, R200.reuse, R46, R64 ;  /* 0x0000002ec848723c */ /* 0x040ff00000041840 */
[C---:B----4-:R-:W-:Y:S08]  /*1f00*/  HMMA.16816.F32.BF16 R44, R200.reuse, R32, R60 ;  /* 0x00000020c82c723c */ /* 0x050ff0000004183c */
[C---:B---3--:R-:W-:Y:S08]  /*1f10*/  HMMA.16816.F32.BF16 R64, R200.reuse, R28, R48 ;  /* 0x0000001cc840723c */ /* 0x048ff00000041830 */
[C---:B------:R-:W-:Y:S01]  /*1f20*/  HMMA.16816.F32.BF16 R68, R200.reuse, R34, R56 ;  /* 0x00000022c844723c */ /* 0x040fe20000041838 */
[----:B------:R-:W-:Y:S07]  /*1f30*/  LDSM.16.M88.4 R32, [R135+0x12900] ;  /* 0x012900008720783b */ /* 0x000fee0000000200 */
[C---:B------:R-:W-:Y:S01]  /*1f40*/  HMMA.16816.F32.BF16 R60, R200.reuse, R30, R40 ;  /* 0x0000001ec83c723c */ /* 0x040fe20000041828 */
[----:B------:R-:W1:Y:S07]  /*1f50*/  LDSM.16.M88.4 R28, [R226+0x5800] ;  /* 0x00580000e21c783b */ /* 0x000e6e0000000200 */
[C---:B-----5:R-:W-:Y:S08]  /*1f60*/  HMMA.16816.F32.BF16 R56, R200.reuse, R24, R36 ;  /* 0x00000018c838723c */ /* 0x060ff00000041824 */
[C---:B------:R-:W-:Y:S08]  /*1f70*/  HMMA.16816.F32.BF16 R52, R200.reuse, R26, R16 ;  /* 0x0000001ac834723c */ /* 0x040ff00000041810 */
[C---:B------:R-:W-:Y:S08]  /*1f80*/  HMMA.16816.F32.BF16 R40, R200.reuse, R20, R12 ;  /* 0x00000014c828723c */ /* 0x040ff0000004180c */
[----:B------:R-:W-:Y:S01]  /*1f90*/  HMMA.16816.F32.BF16 R24, R200, R22, R8 ;  /* 0x00000016c818723c */ /* 0x000fe20000041808 */
[----:B------:R-:W2:Y:S07]  /*1fa0*/  LDSM.16.M88.4 R20, [R135+0x12100] ;  /* 0x012100008714783b */ /* 0x000eae0000000200 */
[C---:B------:R-:W-:Y:S01]  /*1fb0*/  HMMA.16816.F32.BF16 R16, R204.reuse, R92, R84 ;  /* 0x0000005ccc10723c */ /* 0x040fe20000041854 */
[----:B------:R-:W3:Y:S07]  /*1fc0*/  LDSM.16.M88.4 R84, [R135+0x14100] ;  /* 0x014100008754783b */ /* 0x000eee0000000200 */
[C---:B------:R-:W-:Y:S01]  /*1fd0*/  HMMA.16816.F32.BF16 R12, R204.reuse, R94, R80 ;  /* 0x0000005ecc0c723c */ /* 0x040fe20000041850 */
[----:B------:R-:W-:Y:S07]  /*1fe0*/  LDSM.16.M88.4 R92, [R230+0x6000] ;  /* 0x00600000e65c783b */ /* 0x000fee0000000200 */
[C---:B------:R-:W-:Y:S08]  /*1ff0*/  HMMA.16816.F32.BF16 R8, R204.reuse, R88, R76 ;  /* 0x00000058cc08723c */ /* 0x040ff0000004184c */
[C---:B------:R-:W-:Y:S01]  /*2000*/  HMMA.16816.F32.BF16 R36, R204.reuse, R90, R72 ;  /* 0x0000005acc24723c */ /* 0x040fe20000041848 */
[----:B------:R-:W4:Y:S07]  /*2010*/  LDSM.16.M88.4 R88, [R135+0x14900] ;  /* 0x014900008758783b */ /* 0x000f2e0000000200 */
[C---:B------:R-:W-:Y:S08]  /*2020*/  HMMA.16816.F32.BF16 R44, R204.reuse, R100, R44 ;  /* 0x00000064cc2c723c */ /* 0x040ff0000004182c */
[C---:B------:R-:W-:Y:S08]  /*2030*/  HMMA.16816.F32.BF16 R64, R204.reuse, R104, R64 ;  /* 0x00000068cc40723c */ /* 0x040ff00000041840 */
[C---:B------:R-:W-:Y:S01]  /*2040*/  HMMA.16816.F32.BF16 R48, R204.reuse, R102, R68 ;  /* 0x00000066cc30723c */ /* 0x040fe20000041844 */
[----:B------:R-:W-:Y:S07]  /*2050*/  LDSM.16.M88.4 R100, [R230+0x6800] ;  /* 0x00680000e664783b */ /* 0x000fee0000000200 */
[C---:B------:R-:W-:Y:S01]  /*2060*/  HMMA.16816.F32.BF16 R80, R204.reuse, R106, R60 ;  /* 0x0000006acc50723c */ /* 0x040fe2000004183c */
[----:B------:R-:W5:Y:S07]  /*2070*/  LDSM.16.M88.4 R104, [R230+0x7000] ;  /* 0x00700000e668783b */ /* 0x000f6e0000000200 */
[C---:B------:R-:W-:Y:S08]  /*2080*/  HMMA.16816.F32.BF16 R76, R204.reuse, R112, R56 ;  /* 0x00000070cc4c723c */ /* 0x040ff00000041838 */
[C---:B------:R-:W-:Y:S01]  /*2090*/  HMMA.16816.F32.BF16 R72, R204.reuse, R114, R52 ;  /* 0x00000072cc48723c */ /* 0x040fe20000041834 */
[----:B------:R-:W-:Y:S07]  /*20a0*/  LDSM.16.M88.4 R112, [R229+0x12100] ;  /* 0x01210000e570783b */ /* 0x000fee0000000200 */
[C---:B-1----:R-:W-:Y:S08]  /*20b0*/  HMMA.16816.F32.BF16 R68, R204.reuse, R28, R40 ;  /* 0x0000001ccc44723c */ /* 0x042ff00000041828 */
[----:B------:R-:W-:Y:S08]  /*20c0*/  HMMA.16816.F32.BF16 R56, R204, R30, R24 ;  /* 0x0000001ecc38723c */ /* 0x000ff00000041818 */
[C---:B--2---:R-:W-:Y:S08]  /*20d0*/  HMMA.16816.F32.BF16 R60, R208.reuse, R20, R16 ;  /* 0x00000014d03c723c */ /* 0x044ff00000041810 */
[C---:B------:R-:W-:Y:S08]  /*20e0*/  HMMA.16816.F32.BF16 R52, R208.reuse, R22, R12 ;  /* 0x00000016d034723c */ /* 0x040ff0000004180c */
[C---:B------:R-:W-:Y:S08]  /*20f0*/  HMMA.16816.F32.BF16 R28, R208.reuse, R32, R8 ;  /* 0x00000020d01c723c */ /* 0x040ff00000041808 */
[C---:B------:R-:W-:Y:S01]  /*2100*/  HMMA.16816.F32.BF16 R24, R208.reuse, R34, R36 ;  /* 0x00000022d018723c */ /* 0x040fe20000041824 */
[----:B------:R-:W1:Y:S07]  /*2110*/  LDSM.16.M88.4 R32, [R230+0x7800] ;  /* 0x00780000e620783b */ /* 0x000e6e0000000200 */
[C---:B------:R-:W-:Y:S08]  /*2120*/  HMMA.16816.F32.BF16 R20, R208.reuse, R96, R44 ;  /* 0x00000060d014723c */ /* 0x040ff0000004182c */
[C---:B------:R-:W-:Y:S01]  /*2130*/  HMMA.16816.F32.BF16 R12, R208.reuse, R108, R64 ;  /* 0x0000006cd00c723c */ /* 0x040fe20000041840 */
[----:B------:R-:W2:Y:S07]  /*2140*/  LDSM.16.M88.4 R64, [R230+0x8000] ;  /* 0x00800000e640783b */ /* 0x000eae0000000200 */
[C---:B------:R-:W-:Y:S01]  /*2150*/  HMMA.16816.F32.BF16 R16, R208.reuse, R98, R48 ;  /* 0x00000062d010723c */ /* 0x040fe20000041830 */
[----:B------:R-:W1:Y:S07]  /*2160*/  LDSM.16.M88.4 R96, [R230+0x8800] ;  /* 0x00880000e660783b */ /* 0x000e6e0000000200 */
[C---:B------:R-:W-:Y:S01]  /*2170*/  HMMA.16816.F32.BF16 R8, R208.reuse, R110, R80 ;  /* 0x0000006ed008723c */ /* 0x040fe20000041850 */
[----:B------:R-:W-:Y:S07]  /*2180*/  LDSM.16.M88.4 R108, [R229+0x14900] ;  /* 0x01490000e56c783b */ /* 0x000fee0000000200 */
[C---:B---3--:R-:W-:Y:S08]  /*2190*/  HMMA.16816.F32.BF16 R36, R208.reuse, R84, R76 ;  /* 0x00000054d024723c */ /* 0x048ff0000004184c */
[C---:B------:R-:W-:Y:S01]  /*21a0*/  HMMA.16816.F32.BF16 R40, R208.reuse, R86, R72 ;  /* 0x00000056d028723c */ /* 0x040fe20000041848 */
[----:B------:R-:W-:Y:S07]  /*21b0*/  LDSM.16.M88.4 R84, [R229+0x13100] ;  /* 0x01310000e554783b */ /* 0x000fee0000000200 */
[C---:B----4-:R-:W-:Y:S01]  /*21c0*/  HMMA.16816.F32.BF16 R44, R208.reuse, R88, R68 ;  /* 0x00000058d02c723c */ /* 0x050fe20000041844 */
[----:B------:R-:W-:Y:S07]  /*21d0*/  LDSM.16.M88.4 R68, [R226+0x6000] ;  /* 0x00600000e244783b */ /* 0x000fee0000000200 */
[----:B------:R-:W-:Y:S01]  /*21e0*/  HMMA.16816.F32.BF16 R48, R208, R90, R56 ;  /* 0x0000005ad030723c */ /* 0x000fe20000041838 */
[----:B------:R-:W-:Y:S07]  /*21f0*/  LDSM.16.M88.4 R88, [R226+0x7000] ;  /* 0x00700000e258783b */ /* 0x000fee0000000200 */
[C---:B------:R-:W-:Y:S08]  /*2200*/  HMMA.16816.F32.BF16 R60, R212.reuse, R92, R60 ;  /* 0x0000005cd43c723c */ /* 0x040ff0000004183c */
[C---:B------:R-:W-:Y:S01]  /*2210*/  HMMA.16816.F32.BF16 R56, R212.reuse, R94, R52 ;  /* 0x0000005ed438723c */ /* 0x040fe20000041834 */
[----:B------:R-:W-:Y:S07]  /*2220*/  LDSM.16.M88.4 R92, [R229+0x13900] ;  /* 0x01390000e55c783b */ /* 0x000fee0000000200 */
[C---:B-----5:R-:W-:Y:S01]  /*2230*/  HMMA.16816.F32.BF16 R76, R212.reuse, R104, R20 ;  /* 0x00000068d44c723c */ /* 0x060fe20000041814 */
[----:B------:R-:W3:Y:S07]  /*2240*/  LDSM.16.M88.4 R20, [R229+0x12900] ;  /* 0x01290000e514783b */ /* 0x000eee0000000200 */
[C---:B------:R-:W-:Y:S08]  /*2250*/  HMMA.16816.F32.BF16 R52, R212.reuse, R100, R28 ;  /* 0x00000064d434723c */ /* 0x040ff0000004181c */
[C---:B------:R-:W-:Y:S01]  /*2260*/  HMMA.16816.F32.BF16 R80, R212.reuse, R102, R24 ;  /* 0x00000066d450723c */ /* 0x040fe20000041818 */
[----:B------:R-:W4:Y:S07]  /*2270*/  LDSM.16.M88.4 R100, [R229+0x14100] ;  /* 0x01410000e564783b */ /* 0x000f2e0000000200 */
[C---:B------:R-:W-:Y:S01]  /*2280*/  HMMA.16816.F32.BF16 R72, R212.reuse, R106, R16 ;  /* 0x0000006ad448723c */ /* 0x040fe20000041810 */
[----:B------:R-:W-:Y:S07]  /*2290*/  LDSM.16.M88.4 R104, [R226+0x8000] ;  /* 0x00800000e268783b */ /* 0x000fee0000000200 */
[C---:B-1----:R-:W-:Y:S08]  /*22a0*/  HMMA.16816.F32.BF16 R28, R212.reuse, R32, R12 ;  /* 0x00000020d41c723c */ /* 0x042ff0000004180c */
[C---:B------:R-:W-:Y:S08]  /*22b0*/  HMMA.16816.F32.BF16 R16, R212.reuse, R34, R8 ;  /* 0x00000022d410723c */ /* 0x040ff00000041808 */
[C---:B--2---:R-:W-:Y:S08]  /*22c0*/  HMMA.16816.F32.BF16 R12, R212.reuse, R64, R36 ;  /* 0x00000040d40c723c */ /* 0x044ff00000041824 */
[C---:B------:R-:W-:Y:S01]  /*22d0*/  HMMA.16816.F32.BF16 R8, R212.reuse, R66, R40 ;  /* 0x00000042d408723c */ /* 0x040fe20000041828 */
[----:B------:R-:W1:Y:S07]  /*22e0*/  LDSM.16.M88.4 R64, [R226+0x6800] ;  /* 0x00680000e240783b */ /* 0x000e6e0000000200 */
[C---:B------:R-:W-:Y:S08]  /*22f0*/  HMMA.16816.F32.BF16 R24, R212.reuse, R96, R44 ;  /* 0x00000060d418723c */ /* 0x040ff0000004182c */
[----:B------:R-:W-:Y:S01]  /*2300*/  HMMA.16816.F32.BF16 R48, R212, R98, R48 ;  /* 0x00000062d430723c */ /* 0x000fe20000041830 */
[----:B------:R-:W2:Y:S07]  /*2310*/  LDSM.16.M88.4 R96, [R226+0x7800] ;  /* 0x00780000e260783b */ /* 0x000eae0000000200 */
[C---:B------:R-:W-:Y:S08]  /*2320*/  HMMA.16816.F32.BF16 R60, R216.reuse, R112, R60 ;  /* 0x00000070d83c723c */ /* 0x040ff0000004183c */
[----:B------:R-:W-:Y:S01]  /*2330*/  HMMA.16816.F32.BF16 R56, R216, R114, R56 ;  /* 0x00000072d838723c */ /* 0x000fe20000041838 */
[----:B------:R-:W5:Y:S01]  /*2340*/  LDSM.16.M88.4 R112, [R226+0x8800] ;  /* 0x00880000e270783b */ /* 0x000f620000000200 */
[----:B------:R-:W-:-:S06]  /*2350*/  DEPBAR.LE SB0, 0x0 ;  /* 0x000080000000791a */ /* 0x000fcc0000000000 */
[C---:B---3--:R-:W-:Y:S08]  /*2360*/  HMMA.16816.F32.BF16 R52, R216.reuse, R20, R52 ;  /* 0x00000014d834723c */ /* 0x048ff00000041834 */
[C---:B------:R-:W-:Y:S08]  /*2370*/  HMMA.16816.F32.BF16 R32, R216.reuse, R92, R28 ;  /* 0x0000005cd820723c */ /* 0x040ff0000004181c */
[C---:B------:R-:W-:Y:S08]  /*2380*/  HMMA.16816.F32.BF16 R44, R216.reuse, R22, R80 ;  /* 0x00000016d82c723c */ /* 0x040ff00000041850 */
        /* <DEDUP_REMOVED lines=8> */
[C---:B-1----:R-:W-:Y:S08]  /*2410*/  HMMA.16816.F32.BF16 R52, R220.reuse, R64, R52 ;  /* 0x00000040dc34723c */ /* 0x042ff00000041834 */
        /* <DEDUP_REMOVED lines=8> */
[C---:B-----5:R-:W-:Y:S08]  /*24a0*/  HMMA.16816.F32.BF16 R60, R220.reuse, R112, R12 ;  /* 0x00000070dc3c723c */ /* 0x060ff0000004180c */
[----:B------:R-:W-:Y:S01]  /*24b0*/  HMMA.16816.F32.BF16 R72, R220, R114, R8 ;  /* 0x00000072dc48723c */ /* 0x000fe20000041808 */
[----:B------:R-:W-:Y:S06]  /*24c0*/  BAR.SYNC.DEFER_BLOCKING 0x0 ;  /* 0x0000000000007b1d */ /* 0x000fec0000010000 */
[----:B------:R-:W-:Y:S05]  /*24d0*/  @!P3 BRA `(.L_x_1332) ;  /* 0x000001f00000b947 */ /* 0x000fea0003800000 */
[----:B------:R-:W-:Y:S01]  /*24e0*/  IADD3 R6, R125, -0x2, RZ ;  /* 0xfffffffe7d067810 */ /* 0x000fe20007ffe0ff */
[C---:B------:R-:W-:Y:S01]  /*24f0*/  IMAD.SHL.U32 R8, R119.reuse, 0x40, RZ ;  /* 0x0000004077087824 */ /* 0x040fe200078e00ff */
        /* <DEDUP_REMOVED lines=29> */
.L_x_1332:
[----:B------:R-:W-:Y:S01]  /*26d0*/  STL [R1+0x88], R185 ;  /* 0x000088b901007387 */ /* 0x000fe20000100800 */
[----:B-1----:R-:W-:-:S02]  /*26e0*/  SHF.R.S32.HI R2, RZ, 0x1f, R116 ;  /* 0x0000001fff027819 */ /* 0x002fc40000011474 */
[----:B------:R-:W-:Y:S01]  /*26f0*/  SHF.L.U32 R224, R5, 0x1, RZ ;  /* 0x0000000105e07819 */ /* 0x000fe200000006ff */
[----:B------:R-:W-:Y:S01]  /*2700*/  STL [R1+0x84], R184 ;  /* 0x000084b801007387 */ /* 0x000fe20000100800 */
[----:B------:R-:W-:-:S03]  /*2710*/  LEA.HI R3, R2, R116, RZ, 0x2 ;  /* 0x0000007402037211 */ /* 0x000fc600078f10ff */
[----:B------:R-:W-:Y:S01]  /*2720*/  STL [R1+0x80], R159 ;  /* 0x0000809f01007387 */ /* 0x000fe20000100800 */
[----:B------:R-:W-:Y:S01]  /*2730*/  LOP3.LUT R2, R3, 0x7ffffffc, RZ, 0xc0, !PT ;  /* 0x7ffffffc03027812 */ /* 0x000fe200078ec0ff */
[--C-:B------:R-:W-:Y:S02]  /*2740*/  IMAD R225, R4, 0x2, R224.reuse ;  /* 0x0000000204e17824 */ /* 0x100fe400078e02e0 */
[----:B------:R-:W-:Y:S01]  /*2750*/  STL [R1+0x7c], R158 ;  /* 0x00007c9e01007387 */ /* 0x000fe20000100800 */
[----:B------:R-:W-:Y:S02]  /*2760*/  IMAD R228, R0, 0x2, R224 ;  /* 0x0000000200e47824 */ /* 0x000fe400078e02e0 */
[----:B------:R-:W-:Y:S01]  /*2770*/  IMAD.IADD R2, R116, 0x1, -R2 ;  /* 0x0000000174027824 */ /* 0x000fe200078e0a02 */
[----:B------:R-:W-:Y:S01]  /*2780*/  STL [R1+0x78], R157 ;  /* 0x0000789d01007387 */ /* 0x000fe20000100800 */
[----:B------:R-:W-:-:S03]  /*2790*/  LEA R227, R0, R225, 0x1 ;  /* 0x000000e100e37211 */ /* 0x000fc600078e08ff */
        /* <DEDUP_REMOVED lines=29> */
[C---:B------:R-:W-:Y:S01]  /*2970*/  ISETP.GT.AND P0, PT, R2.reuse, 0x18, PT ;  /* 0x000000180200780c */ /* 0x040fe20003f04270 */
        /* <DEDUP_REMOVED lines=8> */
[----:B------:R-:W-:Y:S01]  /*2a00*/  FSEL R15, R65, -INF , P1 ;  /* 0xff800000410f7808 */ /* 0x000fe20000800000 */
[----:B------:R-:W-:Y:S01]  /*2a10*/  LDSM.16.MT88.4 R52, [R225+0x900] ;  /* 0x00090000e134783b */ /* 0x000fe20000004200 */
[----:B------:R-:W-:Y:S02]  /*2a20*/  ISETP.GT.AND P2, PT, R2, 0x20, PT ;  /* 0x000000200200780c */ /* 0x000fe40003f44270 */
        /* <DEDUP_REMOVED lines=14> */
[----:B------:R-:W-:-:S02]  /*2b10*/  FSEL R90, R58, -INF , P2 ;  /* 0xff8000003a5a7808 */ /* 0x000fc40001000000 */
[----:B------:R-:W-:Y:S01]  /*2b20*/  FSEL R80, R49, -INF , P1 ;  /* 0xff80000031507808 */ /* 0x000fe20000800000 */
[----:B------:R-:W-:Y:S01]  /*2b30*/  LDSM.16.MT88.4 R56, [R225+0x3100] ;  /* 0x00310000e138783b */ /* 0x000fe20000004200 */
[C---:B------:R-:W-:Y:S02]  /*2b40*/  ISETP.GT.AND P2, PT, R2.reuse, 0x30, PT ;  /* 0x000000300200780c */ /* 0x040fe40003f44270 */
        /* <DEDUP_REMOVED lines=17> */
[----:B------:R-:W-:Y:S02]  /*2c60*/  FSEL R133, R33, -INF , P1 ;  /* 0xff80000021857808 */ /* 0x000fe40000800000 */
[----:B------:R-:W-:Y:S02]  /*2c70*/  ISETP.GT.AND P1, PT, R2, 0x40, PT ;  /* 0x000000400200780c */ /* 0x000fe40003f24270 */
        /* <DEDUP_REMOVED lines=9> */
[----:B------:R-:W-:Y:S02]  /*2d10*/  FSEL R96, R37, -INF , P0 ;  /* 0xff80000025607808 */ /* 0x000fe40000000000 */
[----:B------:R-:W-:Y:S02]  /*2d20*/  ISETP.GT.AND P1, PT, R2, 0x48, PT ;  /* 0x000000480200780c */ /* 0x000fe40003f24270 */
        /* <DEDUP_REMOVED lines=9> */
[----:B------:R-:W-:Y:S02]  /*2dc0*/  FSEL R97, R41, -INF , P0 ;  /* 0xff80000029617808 */ /* 0x000fe40000000000 */
[----:B------:R-:W-:Y:S02]  /*2dd0*/  ISETP.GT.AND P0, PT, R2, 0x50, PT ;  /* 0x000000500200780c */ /* 0x000fe40003f04270 */
        /* <DEDUP_REMOVED lines=20> */
[----:B------:R-:W-:Y:S02]  /*2f20*/  FMNMX.FTZ R2, R91, R2, !PT ;  /* 0x000000025b027209 */ /* 0x000fe40007810000 */
[----:B------:R-:W-:Y:S02]  /*2f30*/  FMNMX.FTZ R132, R155, R132, !PT ;  /* 0x000000849b847209 */ /* 0x000fe40007810000 */
[----:B------:R-:W-:Y:S02]  /*2f40*/  FMNMX.FTZ R2, R111, R2, !PT ;  /* 0x000000026f027209 */ /* 0x000fe40007810000 */
[----:B------:R-:W-:-:S02]  /*2f50*/  FMNMX.FTZ R132, R154, R132, !PT ;  /* 0x000000849a847209 */ /* 0x000fc40007810000 */
[----:B------:R-:W-:Y:S02]  /*2f60*/  FMNMX.FTZ R2, R87, R2, !PT ;  /* 0x0000000257027209 */ /* 0x000fe40007810000 */
[----:B------:R-:W-:Y:S01]  /*2f70*/  FSEL R152, R63, -INF , P2 ;  /* 0xff8000003f987808 */ /* 0x000fe20001000000 */
[----:B------:R-:W1:Y:S01]  /*2f80*/  SHFL.BFLY PT, R3, R132, 0x2, 0x1f ;  /* 0x0c401f0084037f89 */ /* 0x000e6200000e0000 */
[----:B------:R-:W-:Y:S02]  /*2f90*/  FMNMX.FTZ R2, R107, R2, !PT ;  /* 0x000000026b027209 */ /* 0x000fe40007810000 */
[----:B------:R-:W-:Y:S01]  /*2fa0*/  FSEL R135, R74, -INF , P1 ;  /* 0xff8000004a877808 */ /* 0x000fe20000800000 */
[----:B------:R-:W-:Y:S01]  /*2fb0*/  LDSM.16.MT88.4 R60, [R225+0x3900] ;  /* 0x00390000e13c783b */ /* 0x000fe20000004200 */
[----:B------:R-:W-:Y:S02]  /*2fc0*/  FMNMX.FTZ R2, R99, R2, !PT ;  /* 0x0000000263027209 */ /* 0x000fe40007810000 */
[----:B------:R-:W-:-:S02]  /*2fd0*/  FSEL R101, R75, -INF , P0 ;  /* 0xff8000004b657808 */ /* 0x000fc40000000000 */
[----:B------:R-:W-:Y:S01]  /*2fe0*/  FMNMX.FTZ R2, R159, R2, !PT ;  /* 0x000000029f027209 */ /* 0x000fe20007810000 */
[----:B------:R-:W-:Y:S03]  /*2ff0*/  LDSM.16.MT88.4 R72, [R228+0x3100] ;  /* 0x00310000e448783b */ /* 0x000fe60000004200 */
        /* <DEDUP_REMOVED lines=15> */
[----:B------:R-:W-:-:S04]  /*30f0*/  FFMA.FTZ R2, R7, c[0x0][0x2d0], -R12 ;  /* 0x0000b40007027a23 */ /* 0x000fc8000001080c */
[----:B------:R1:W-:Y:S01]  /*3100*/  MUFU.EX2 R112, R2 ;  /* 0x0000000200707308 */ /* 0x0003e20000000800 */
[----:B------:R-:W2:Y:S01]  /*3110*/  SHFL.BFLY PT, R6, R3, 0x1, 0x1f ;  /* 0x0c201f0003067f89 */ /* 0x000ea200000e0000 */
[----:B-1----:R-:W-:-:S06]  /*3120*/  FFMA.FTZ R2, R8, c[0x0][0x2d0], -R12 ;  /* 0x0000b40008027a23 */ /* 0x002fcc000001080c */
[----:B------:R1:W3:Y:S01]  /*3130*/  MUFU.EX2 R85, R2 ;  /* 0x0000000200557308 */ /* 0x0002e20000000800 */
[----:B--2---:R-:W-:Y:S01]  /*3140*/  FMNMX.FTZ R3, R3, R6, !PT ;  /* 0x0000000603037209 */ /* 0x004fe20007810000 */
[----:B------:R-:W-:-:S03]  /*3150*/  FFMA.FTZ R6, R14, c[0x0][0x2d0], -R12 ;  /* 0x0000b4000e067a23 */ /* 0x000fc6000001080c */
[----:B------:R-:W-:-:S03]  /*3160*/  FSETP.NEU.FTZ.AND P0, PT, R3, -INF , PT ;  /* 0xff8000000300780b */ /* 0x000fc60003f1d000 */
[----:B------:R2:W-:Y:S01]  /*3170*/  MUFU.EX2 R86, R6 ;  /* 0x0000000600567308 */ /* 0x0005e20000000800 */
[----:B-1----:R-:W-:Y:S01]  /*3180*/  FFMA.FTZ R2, R9, c[0x0][0x2d0], -R12 ;  /* 0x0000b40009027a23 */ /* 0x002fe2000001080c */
[----:B---3--:R-:W-:-:S06]  /*3190*/  F2FP.BF16.PACK_AB R8, R85, R112 ;  /* 0x000000705508723e */ /* 0x008fcc00000010ff */
[----:B------:R1:W-:Y:S01]  /*31a0*/  MUFU.EX2 R109, R2 ;  /* 0x00000002006d7308 */ /* 0x0003e20000000800 */
[----:B--2---:R-:W-:-:S07]  /*31b0*/  FFMA.FTZ R6, R15, c[0x0][0x2d0], -R12 ;  /* 0x0000b4000f067a23 */ /* 0x004fce000001080c */
[----:B------:R-:W2:Y:S01]  /*31c0*/  MUFU.EX2 R184, R6 ;  /* 0x0000000600b87308 */ /* 0x000ea20000000800 */
[----:B-1----:R-:W-:-:S07]  /*31d0*/  FFMA.FTZ R2, R10, c[0x0][0x2d0], -R12 ;  /* 0x0000b4000a027a23 */ /* 0x002fce000001080c */
[----:B------:R1:W3:Y:S01]  /*31e0*/  MUFU.EX2 R104, R2 ;  /* 0x0000000200687308 */ /* 0x0002e20000000800 */
[----:B--2---:R-:W-:Y:S01]  /*31f0*/  F2FP.BF16.PACK_AB R6, R184, R86 ;  /* 0x00000056b806723e */ /* 0x004fe200000010ff */
[----:B-1----:R-:W-:Y:S01]  /*3200*/  FFMA.FTZ R2, R11, c[0x0][0x2d0], -R12 ;  /* 0x0000b4000b027a23 */ /* 0x002fe2000001080c */
[----:B---3--:R-:W-:-:S05]  /*3210*/  F2FP.BF16.PACK_AB R10, R104, R109 ;  /* 0x0000006d680a723e */ /* 0x008fca00000010ff */
[----:B------:R1:W-:Y:S02]  /*3220*/  MUFU.EX2 R103, R2 ;  /* 0x0000000200677308 */ /* 0x0003e40000000800 */
[----:B-1----:R-:W-:-:S06]  /*3230*/  FFMA.FTZ R2, R13, c[0x0][0x2d0], -R12 ;  /* 0x0000b4000d027a23 */ /* 0x002fcc000001080c */
[----:B------:R1:W2:Y:S02]  /*3240*/  MUFU.EX2 R17, R2 ;  /* 0x0000000200117308 */ /* 0x0002a40000000800 */
[----:B-1----:R-:W-:Y:S02]  /*3250*/  FMUL.FTZ R2, R3, c[0x0][0x2d0] ;  /* 0x0000b40003027a20 */ /* 0x002fe40000410000 */
[----:B--2---:R-:W-:-:S03]  /*3260*/  IMAD.MOV.U32 R15, RZ, RZ, R17 ;  /* 0x000000ffff0f7224 */ /* 0x004fc600078e0011 */
        /* <DEDUP_REMOVED lines=12> */
[----:B------:R-:W-:Y:S01]  /*3330*/  F2FP.BF16.PACK_AB R9, R113, R105 ;  /* 0x000000697109723e */ /* 0x000fe200000010ff */
[----:B------:R-:W-:-:S05]  /*3340*/  IMAD.MOV.U32 R0, RZ, RZ, R113 ;  /* 0x000000ffff007224 */ /* 0x000fca00078e0071 */
        /* <DEDUP_REMOVED lines=17> */
[C---:B------:R-:W-:Y:S08]  /*3460*/  HMMA.16816.F32.BF16 R20, R8.reuse, R44, RZ ;  /* 0x0000002c0814723c */ /* 0x040ff000000418ff */
[----:B------:R-:W-:Y:S08]  /*3470*/  HMMA.16816.F32.BF16 R16, R8, R46, RZ ;  /* 0x0000002e0810723c */ /* 0x000ff000000418ff */
[C---:B------:R-:W-:Y:S08]  /*3480*/  HMMA.16816.F32.BF16 R176, R4.reuse, R54, R24 ;  /* 0x0000003604b0723c */ /* 0x040ff00000041818 */
[----:B------:R-:W-:Y:S01]  /*3490*/  HMMA.16816.F32.BF16 R164, R4, R52, R28 ;  /* 0x0000003404a4723c */ /* 0x000fe2000004181c */
[----:B------:R-:W1:Y:S07]  /*34a0*/  LDSM.16.MT88.4 R52, [R227+0x3100] ;  /* 0x00310000e334783b */ /* 0x000e6e0000004200 */
[----:B------:R-:W-:Y:S08]  /*34b0*/  HMMA.16816.F32.BF16 R24, R8, R56, RZ ;  /* 0x000000380818723c */ /* 0x000ff000000418ff */
[C---:B------:R-:W-:Y:S08]  /*34c0*/  HMMA.16816.F32.BF16 R172, R4.reuse, R32, R20 ;  /* 0x0000002004ac723c */ /* 0x040ff00000041814 */
[----:B------:R-:W-:Y:S08]  /*34d0*/  HMMA.16816.F32.BF16 R168, R4, R34, R16 ;  /* 0x0000002204a8723c */ /* 0x000ff00000041810 */
[C---:B------:R-:W-:Y:S08]  /*34e0*/  HMMA.16816.F32.BF16 R40, R8.reuse, R36, RZ ;  /* 0x000000240828723c */ /* 0x040ff000000418ff */
[C---:B------:R-:W-:Y:S08]  /*34f0*/  HMMA.16816.F32.BF16 R36, R8.reuse, R38, RZ ;  /* 0x000000260824723c */ /* 0x040ff000000418ff */
[C---:B------:R-:W-:Y:S08]  /*3500*/  HMMA.16816.F32.BF16 R32, R8.reuse, R48, RZ ;  /* 0x000000300820723c */ /* 0x040ff000000418ff */
[C---:B------:R-:W-:Y:S08]  /*3510*/  HMMA.16816.F32.BF16 R28, R8.reuse, R50, RZ ;  /* 0x00000032081c723c */ /* 0x040ff000000418ff */
[C---:B------:R-:W-:Y:S01]  /*3520*/  HMMA.16816.F32.BF16 R20, R8.reuse, R58, RZ ;  /* 0x0000003a0814723c */ /* 0x040fe200000418ff */
[----:B------:R-:W2:Y:S07]  /*3530*/  LDSM.16.MT88.4 R56, [R224+0x6100] ;  /* 0x00610000e038783b */ /* 0x000eae0000004200 */
[C---:B------:R-:W-:Y:S08]  /*3540*/  HMMA.16816.F32.BF16 R16, R8.reuse, R72, RZ ;  /* 0x000000480810723c */ /* 0x040ff000000418ff */
[----:B------:R-:W-:Y:S01]  /*3550*/  HMMA.16816.F32.BF16 R44, R8, R74, RZ ;  /* 0x0000004a082c723c */ /* 0x000fe200000418ff */
[----:B------:R-:W3:Y:S07]  /*3560*/  LDSM.16.MT88.4 R72, [R225+0x6100] ;  /* 0x00610000e148783b */ /* 0x000eee0000004200 */
[C---:B------:R-:W-:Y:S01]  /*3570*/  HMMA.16816.F32.BF16 R92, R4.reuse, R60, R24 ;  /* 0x0000003c045c723c */ /* 0x040fe20000041818 */
[----:B------:R-:W4:Y:S07]  /*3580*/  LDSM.16.MT88.4 R24, [R227+0x3900] ;  /* 0x00390000e318783b */ /* 0x000f2e0000004200 */
[C---:B------:R-:W-:Y:S08]  /*3590*/  HMMA.16816.F32.BF16 R124, R4.reuse, R68, R40 ;  /* 0x00000044047c723c */ /* 0x040ff00000041828 */
[C---:B------:R-:W-:Y:S01]  /*35a0*/  HMMA.16816.F32.BF16 R160, R4.reuse, R70, R36 ;  /* 0x0000004604a0723c */ /* 0x040fe20000041824 */
[----:B------:R-:W3:Y:S07]  /*35b0*/  LDSM.16.MT88.4 R68, [R224+0x6900] ;  /* 0x00690000e044783b */ /* 0x000eee0000004200 */
[C---:B------:R-:W-:Y:S08]  /*35c0*/  HMMA.16816.F32.BF16 R144, R4.reuse, R64, R32 ;  /* 0x000000400490723c */ /* 0x040ff00000041820 */
[C---:B------:R-:W-:Y:S01]  /*35d0*/  HMMA.16816.F32.BF16 R136, R4.reuse, R66, R28 ;  /* 0x000000420488723c */ /* 0x040fe2000004181c */
[----:B------:R-:W4:Y:S07]  /*35e0*/  LDSM.16.MT88.4 R64, [R225+0x6900] ;  /* 0x00690000e140783b */ /* 0x000f2e0000004200 */
[----:B------:R-:W-:Y:S07]  /*35f0*/  HMMA.16816.F32.BF16 R140, R4, R76, R16 ;  /* 0x0000004c048c723c */ /* 0x000fee0000041810 */
[----:B------:R-:W-:Y:S01]  /*3600*/  IMAD.MOV.U32 R77, RZ, RZ, R114 ;  /* 0x000000ffff4d7224 */ /* 0x000fe200078e0072 */
[----:B-1----:R-:W-:Y:S01]  /*3610*/  HMMA.16816.F32.BF16 R16, R8, R52, RZ ;  /* 0x000000340810723c */ /* 0x002fe200000418ff */
[----:B------:R-:W-:-:S07]  /*3620*/  MOV R76, R112 ;  /* 0x00000070004c7202 */ /* 0x000fce0000000f00 */
[C---:B--2---:R-:W-:Y:S08]  /*3630*/  HMMA.16816.F32.BF16 R48, R8.reuse, R56, RZ ;  /* 0x000000380830723c */ /* 0x044ff000000418ff */
[----:B---3--:R-:W-:Y:S07]  /*3640*/  HMMA.16816.F32.BF16 R40, R8, R72, RZ ;  /* 0x000000480828723c */ /* 0x008fee00000418ff */
[----:B------:R-:W-:Y:S01]  /*3650*/  MOV R73, R97 ;  /* 0x0000006100497202 */ /* 0x000fe20000000f00 */
[----:B------:R-:W-:Y:S01]  /*3660*/  HMMA.16816.F32.BF16 R148, R4, R62, R20 ;  /* 0x0000003e0494723c */ /* 0x000fe20000041814 */
[----:B------:R-:W1:Y:S01]  /*3670*/  LDSM.16.MT88.4 R20, [R228+0x6100] ;  /* 0x00610000e414783b */ /* 0x000e620000004200 */
[----:B------:R-:W-:-:S03]  /*3680*/  IMAD.MOV.U32 R72, RZ, RZ, R96 ;  /* 0x000000ffff487224 */ /* 0x000fc600078e0060 */
[----:B------:R-:W2:Y:S03]  /*3690*/  LDSM.16.MT88.4 R60, [R227+0x6100] ;  /* 0x00610000e33c783b */ /* 0x000ea60000004200 */
[----:B------:R-:W-:Y:S07]  /*36a0*/  HMMA.16816.F32.BF16 R128, R4, R78, R44 ;  /* 0x0000004e0480723c */ /* 0x000fee000004182c */
[----:B------:R-:W-:Y:S01]  /*36b0*/  IMAD.MOV.U32 R79, RZ, RZ, R99 ;  /* 0x000000ffff4f7224 */ /* 0x000fe200078e0063 */
[----:B------:R-:W-:Y:S01]  /*36c0*/  HMMA.16816.F32.BF16 R44, R8, R58, RZ ;  /* 0x0000003a082c723c */ /* 0x000fe200000418ff */
[----:B------:R-:W-:-:S07]  /*36d0*/  IMAD.MOV.U32 R78, RZ, RZ, R98 ;  /* 0x000000ffff4e7224 */ /* 0x000fce00078e0062 */
[----:B----4-:R-:W-:Y:S07]  /*36e0*/  HMMA.16816.F32.BF16 R96, R4, R24, R16 ;  /* 0x000000180460723c */ /* 0x010fee0000041810 */
[----:B------:R-:W-:Y:S01]  /*36f0*/  IMAD.MOV.U32 R16, RZ, RZ, R107 ;  /* 0x000000ffff107224 */ /* 0x000fe200078e006b */
[----:B------:R-:W-:Y:S01]  /*3700*/  MOV R17, R106 ;  /* 0x0000006a00117202 */ /* 0x000fe20000000f00 */
[----:B------:R-:W-:Y:S01]  /*3710*/  IMAD.MOV.U32 R18, RZ, RZ, R105 ;  /* 0x000000ffff127224 */ /* 0x000fe200078e0069 */
[----:B------:R-:W-:Y:S01]  /*3720*/  HMMA.16816.F32.BF16 R56, R8, R74, RZ ;  /* 0x0000004a0838723c */ /* 0x000fe200000418ff */
[----:B------:R-:W-:Y:S01]  /*3730*/  IMAD.MOV.U32 R19, RZ, RZ, R104 ;  /* 0x000000ffff137224 */ /* 0x000fe200078e0068 */
[----:B------:R-:W-:Y:S01]  /*3740*/  MOV R25, R159 ;  /* 0x0000009f00197202 */ /* 0x000fe20000000f00 */
[----:B------:R-:W-:-:S04]  /*3750*/  IMAD.MOV.U32 R24, RZ, RZ, R111 ;  /* 0x000000ffff187224 */ /* 0x000fc800078e006f */
[----:B------:R-:W-:Y:S01]  /*3760*/  IMAD.MOV.U32 R75, RZ, RZ, R17 ;  /* 0x000000ffff4b7224 */ /* 0x000fe200078e0011 */
[C---:B------:R-:W-:Y:S07]  /*3770*/  HMMA.16816.F32.BF16 R116, R4.reuse, R68, R48 ;  /* 0x000000440474723c */ /* 0x040fee0000041830 */
[----:B------:R-:W-:Y:S01]  /*3780*/  IMAD.MOV.U32 R51, RZ, RZ, R18 ;  /* 0x000000ffff337224 */ /* 0x000fe200078e0012 */
[----:B------:R-:W-:Y:S01]  /*3790*/  HMMA.16816.F32.BF16 R104, R4, R64, R40 ;  /* 0x000000400468723c */ /* 0x000fe20000041828 */
[----:B------:R-:W-:Y:S01]  /*37a0*/  MOV R50, R19 ;  /* 0x0000001300327202 */ /* 0x000fe20000000f00 */
[----:B------:R-:W-:Y:S01]  /*37b0*/  IMAD.MOV.U32 R49, RZ, RZ, R108 ;  /* 0x000000ffff317224 */ /* 0x000fe200078e006c */
[----:B------:R-:W-:-:S04]  /*37c0*/  MOV R48, R103 ;  /* 0x0000006700307202 */ /* 0x000fc80000000f00 */
[----:B------:R-:W-:Y:S01]  /*37d0*/  MOV R43, R16 ;  /* 0x00000010002b7202 */ /* 0x000fe20000000f00 */
[C---:B------:R-:W-:Y:S01]  /*37e0*/  HMMA.16816.F32.BF16 R52, R8.reuse, R54, RZ ;  /* 0x000000360834723c */ /* 0x040fe200000418ff */
[----:B------:R-:W3:Y:S07]  /*37f0*/  LDSM.16.MT88.4 R16, [R227+0x6900] ;  /* 0x00690000e310783b */ /* 0x000eee0000004200 */
[C---:B-1----:R-:W-:Y:S08]  /*3800*/  HMMA.16816.F32.BF16 R36, R8.reuse, R20, RZ ;  /* 0x000000140824723c */ /* 0x042ff000000418ff */
[C---:B------:R-:W-:Y:S01]  /*3810*/  HMMA.16816.F32.BF16 R32, R8.reuse, R22, RZ ;  /* 0x000000160820723c */ /* 0x040fe200000418ff */
[----:B------:R-:W1:Y:S07]  /*3820*/  LDSM.16.MT88.4 R20, [R228+0x6900] ;  /* 0x00690000e414783b */ /* 0x000e6e0000004200 */
[C---:B--2---:R-:W-:Y:S07]  /*3830*/  HMMA.16816.F32.BF16 R28, R8.reuse, R60, RZ ;  /* 0x0000003c081c723c */ /* 0x044fee00000418ff */
[----:B------:R-:W-:Y:S01]  /*3840*/  IMAD.MOV.U32 R61, RZ, RZ, R0 ;  /* 0x000000ffff3d7224 */ /* 0x000fe200078e0000 */
[----:B------:R-:W-:Y:S01]  /*3850*/  HMMA.16816.F32.BF16 R8, R8, R62, RZ ;  /* 0x0000003e0808723c */ /* 0x000fe200000418ff */
[----:B------:R-:W-:-:S02]  /*3860*/  FFMA.FTZ R0, R83, c[0x0][0x2d0], -R12 ;  /* 0x0000b40053007a23 */ /* 0x000fc4000001080c */
[----:B------:R-:W-:-:S04]  /*3870*/  IMAD.MOV.U32 R60, RZ, RZ, R184 ;  /* 0x000000ffff3c7224 */ /* 0x000fc800078e00b8 */
[----:B------:R-:W-:Y:S01]  /*3880*/  MOV R62, R13 ;  /* 0x0000000d003e7202 */ /* 0x000fe20000000f00 */
[----:B------:R-:W-:Y:S01]  /*3890*/  HMMA.16816.F32.BF16 R120, R4, R26, R52 ;  /* 0x0000001a0478723c */ /* 0x000fe20000041834 */
[----:B------:R2:W-:Y:S01]  /*38a0*/  MUFU.EX2 R13, R0 ;  /* 0x00000000000d7308 */ /* 0x0005e20000000800 */
[----:B------:R-:W-:-:S05]  /*38b0*/  IMAD.MOV.U32 R63, RZ, RZ, R110 ;  /* 0x000000ffff3f7224 */ /* 0x000fca00078e006e */
[----:B------:R-:W-:Y:S01]  /*38c0*/  IMAD.MOV.U32 R26, RZ, RZ, R109 ;  /* 0x000000ffff1a7224 */ /* 0x000fe200078e006d */
[----:B------:R-:W-:Y:S01]  /*38d0*/  HMMA.16816.F32.BF16 R112, R4, R70, R44 ;  /* 0x000000460470723c */ /* 0x000fe2000004182c */
[----:B------:R-:W-:-:S06]  /*38e0*/  IMAD.MOV.U32 R55, RZ, RZ, R86 ;  /* 0x000000ffff377224 */ /* 0x000fcc00078e0056 */
[----:B------:R-:W-:Y:S01]  /*38f0*/  IMAD.MOV.U32 R47, RZ, RZ, R102 ;  /* 0x000000ffff2f7224 */ /* 0x000fe200078e0066 */
[C---:B---3--:R-:W-:Y:S01]  /*3900*/  HMMA.16816.F32.BF16 R68, R4.reuse, R16, R28 ;  /* 0x000000100444723c */ /* 0x048fe2000004181c */
[--C-:B--2---:R-:W-:Y:S01]  /*3910*/  FFMA.FTZ R0, R82, c[0x0][0x2d0], -R12.reuse ;  /* 0x0000b40052007a23 */ /* 0x104fe2000001080c */
[----:B------:R-:W-:Y:S01]  /*3920*/  MOV R45, R100 ;  /* 0x00000064002d7202 */ /* 0x000fe20000000f00 */
[----:B------:R-:W-:Y:S02]  /*3930*/  IMAD.MOV.U32 R46, RZ, RZ, R101 ;  /* 0x000000ffff2e7224 */ /* 0x000fe400078e0065 */
[----:B------:R2:W3:Y:S01]  /*3940*/  MUFU.EX2 R40, R0 ;  /* 0x0000000000287308 */ /* 0x0004e20000000800 */
[----:B------:R-:W-:Y:S02]  /*3950*/  IMAD.MOV.U32 R44, RZ, RZ, R87 ;  /* 0x000000ffff2c7224 */ /* 0x000fe400078e0057 */
[C---:B------:R-:W-:Y:S01]  /*3960*/  HMMA.16816.F32.BF16 R28, R4.reuse, R18, R8 ;  /* 0x00000012041c723c */ /* 0x040fe20000041808 */
[----:B------:R-:W4:Y:S04]  /*3970*/  LDSM.16.MT88.4 R8, [R224+0x1100] ;  /* 0x00110000e008783b */ /* 0x000f280000004200 */
[----:B------:R-:W4:Y:S03]  /*3980*/  LDSM.16.MT88.4 R16, [R225+0x1100] ;  /* 0x00110000e110783b */ /* 0x000f260000004200 */
[----:B------:R-:W-:Y:S01]  /*3990*/  HMMA.16816.F32.BF16 R108, R4, R66, R56 ;  /* 0x00000042046c723c */ /* 0x000fe20000041838 */
[----:B--2---:R-:W-:-:S06]  /*39a0*/  FFMA.FTZ R0, R81, c[0x0][0x2d0], -R12 ;  /* 0x0000b40051007a23 */ /* 0x004fcc000001080c */
[----:B------:R-:W-:Y:S01]  /*39b0*/  MOV R58, R85 ;  /* 0x00000055003a7202 */ /* 0x000fe20000000f00 */
[----:B------:R-:W-:Y:S01]  /*39c0*/  IMAD.MOV.U32 R59, RZ, RZ, R84 ;  /* 0x000000ffff3b7224 */ /* 0x000fe200078e0054 */
[----:B------:R2:W-:Y:S01]  /*39d0*/  MUFU.EX2 R27, R0 ;  /* 0x00000000001b7308 */ /* 0x0005e20000000800 */
[----:B-1----:R-:W-:Y:S01]  /*39e0*/  HMMA.16816.F32.BF16 R100, R4, R20, R36 ;  /* 0x000000140464723c */ /* 0x002fe20000041824 */
[----:B------:R-:W-:Y:S02]  /*39f0*/  IMAD.MOV.U32 R57, RZ, RZ, R79 ;  /* 0x000000ffff397224 */ /* 0x000fe400078e004f */
[----:B------:R-:W-:-:S04]  /*3a00*/  IMAD.MOV.U32 R56, RZ, RZ, R76 ;  /* 0x000000ffff387224 */ /* 0x000fc800078e004c */
[----:B------:R-:W-:Y:S01]  /*3a10*/  IMAD.MOV.U32 R39, RZ, RZ, R59 ;  /* 0x000000ffff277224 */ /* 0x000fe200078e003b */
[----:B------:R-:W-:Y:S01]  /*3a20*/  HMMA.16816.F32.BF16 R84, R4, R22, R32 ;  /* 0x000000160454723c */ /* 0x000fe20000041820 */
[----:B------:R-:W1:Y:S01]  /*3a30*/  LDSM.16.MT88.4 R20, [R227+0x1100] ;  /* 0x00110000e314783b */ /* 0x000e620000004200 */
[----:B------:R-:W-:Y:S02]  /*3a40*/  IMAD.MOV.U32 R59, RZ, RZ, R43 ;  /* 0x000000ffff3b7224 */ /* 0x000fe400078e002b */
[----:B--2---:R-:W-:-:S03]  /*3a50*/  FFMA.FTZ R0, R80, c[0x0][0x2d0], -R12 ;  /* 0x0000b40050007a23 */ /* 0x004fc6000001080c */
[----:B---3--:R-:W-:Y:S01]  /*3a60*/  F2FP.BF16.PACK_AB R4, R40, R13 ;  /* 0x0000000d2804723e */ /* 0x008fe200000010ff */
[----:B------:R-:W-:Y:S01]  /*3a70*/  IMAD.MOV.U32 R33, RZ, RZ, R44 ;  /* 0x000000ffff217224 */ /* 0x000fe200078e002c */
[----:B------:R-:W-:Y:S01]  /*3a80*/  MOV R32, R77 ;  /* 0x0000004d00207202 */ /* 0x000fe20000000f00 */
[----:B------:R2:W3:Y:S01]  /*3a90*/  MUFU.EX2 R184, R0 ;  /* 0x0000000000b87308 */ /* 0x0004e20000000800 */
[----:B------:R-:W-:Y:S01]  /*3aa0*/  IMAD.MOV.U32 R44, RZ, RZ, R47 ;  /* 0x000000ffff2c7224 */ /* 0x000fe200078e002f */
[----:B------:R-:W-:Y:S01]  /*3ab0*/  MOV R34, R45 ;  /* 0x0000002d00227202 */ /* 0x000fe20000000f00 */
[----:B------:R-:W-:Y:S01]  /*3ac0*/  IMAD.MOV.U32 R47, RZ, RZ, R26 ;  /* 0x000000ffff2f7224 */ /* 0x000fe200078e001a */
[----:B------:R-:W-:Y:S01]  /*3ad0*/  MOV R26, R62 ;  /* 0x0000003e001a7202 */ /* 0x000fe20000000f00 */
[----:B------:R-:W-:Y:S01]  /*3ae0*/  IMAD.MOV.U32 R35, RZ, RZ, R46 ;  /* 0x000000ffff237224 */ /* 0x000fe200078e002e */
[----:B------:R-:W-:Y:S01]  /*3af0*/  MOV R45, R48 ;  /* 0x00000030002d7202 */ /* 0x000fe20000000f00 */
[----:B------:R-:W-:-:S02]  /*3b00*/  IMAD.MOV.U32 R46, RZ, RZ, R49 ;  /* 0x000000ffff2e7224 */ /* 0x000fc400078e0031 */
[----:B--2---:R-:W-:Y:S01]  /*3b10*/  FFMA.FTZ R0, R90, c[0x0][0x2d0], -R2 ;  /* 0x0000b4005a007a23 */ /* 0x004fe20000010802 */
[----:B---3--:R-:W-:-:S03]  /*3b20*/  F2FP.BF16.PACK_AB R6, R184, R27 ;  /* 0x0000001bb806723e */ /* 0x008fc600000010ff */
[----:B------:R2:W-:Y:S02]  /*3b30*/  MUFU.EX2 R41, R0 ;  /* 0x0000000000297308 */ /* 0x0005e40000000800 */
[----:B--2---:R-:W-:-:S06]  /*3b40*/  FFMA.FTZ R0, R89, c[0x0][0x2d0], -R2 ;  /* 0x0000b40059007a23 */ /* 0x004fcc0000010802 */
[----:B------:R2:W3:Y:S02]  /*3b50*/  MUFU.EX2 R42, R0 ;  /* 0x00000000002a7308 */ /* 0x0004e40000000800 */
[----:B--2---:R-:W-:Y:S01]  /*3b60*/  FFMA.FTZ R0, R88, c[0x0][0x2d0], -R2 ;  /* 0x0000b40058007a23 */ /* 0x004fe20000010802 */
[----:B---3--:R-:W-:-:S05]  /*3b70*/  F2FP.BF16.PACK_AB R5, R42, R41 ;  /* 0x000000292a05723e */ /* 0x008fca00000010ff */
[----:B------:R2:W-:Y:S02]  /*3b80*/  MUFU.EX2 R74, R0 ;  /* 0x00000000004a7308 */ /* 0x0005e40000000800 */
[----:B--2---:R-:W-:-:S06]  /*3b90*/  FFMA.FTZ R0, R91, c[0x0][0x2d0], -R2 ;  /* 0x0000b4005b007a23 */ /* 0x004fcc0000010802 */
[----:B------:R-:W2:Y:S02]  /*3ba0*/  MUFU.EX2 R159, R0 ;  /* 0x00000000009f7308 */ /* 0x000ea40000000800 */
[----:B--2---:R-:W-:Y:S01]  /*3bb0*/  F2FP.BF16.PACK_AB R7, R159, R74 ;  /* 0x0000004a9f07723e */ /* 0x004fe200000010ff */
[----:B------:R-:W-:-:S04]  /*3bc0*/  IMAD.MOV.U32 R0, RZ, RZ, R34 ;  /* 0x000000ffff007224 */ /* 0x000fc800078e0022 */
[----:B------:R-:W-:Y:S02]  /*3bd0*/  FFMA.FTZ R0, R0, c[0x0][0x2d0], -R12 ;  /* 0x0000b40000007a23 */ /* 0x000fe4000001080c */
[C---:B----4-:R-:W-:Y:S07]  /*3be0*/  HMMA.16816.F32.BF16 R64, R4.reuse, R8, R248 ;  /* 0x000000080440723c */ /* 0x050fee00000418f8 */
[----:B------:R-:W-:Y:S01]  /*3bf0*/  IMAD.MOV.U32 R248, RZ, RZ, R55 ;  /* 0x000000fffff87224 */ /* 0x000fe200078e0037 */
[----:B------:R-:W-:Y:S01]  /*3c00*/  MOV R251, R47 ;  /* 0x0000002f00fb7202 */ /* 0x000fe20000000f00 */
[----:B------:R-:W-:Y:S01]  /*3c10*/  HMMA.16816.F32.BF16 R52, R4, R10, R180 ;  /* 0x0000000a0434723c */ /* 0x000fe200000418b4 */
[----:B------:R-:W2:Y:S01]  /*3c20*/  LDSM.16.MT88.4 R8, [R228+0x1100] ;  /* 0x00110000e408783b */ /* 0x000ea20000004200 */
[----:B------:R-:W-:-:S02]  /*3c30*/  IMAD.MOV.U32 R250, RZ, RZ, R26 ;  /* 0x000000fffffa7224 */ /* 0x000fc400078e001a */
[----:B------:R-:W-:-:S03]  /*3c40*/  IMAD.MOV.U32 R249, RZ, RZ, R27 ;  /* 0x000000fffff97224 */ /* 0x000fc600078e001b */
[----:B------:R-:W-:Y:S01]  /*3c50*/  MOV R183, R58 ;  /* 0x0000003a00b77202 */ /* 0x000fe20000000f00 */
[----:B------:R-:W-:Y:S01]  /*3c60*/  IMAD.MOV.U32 R182, RZ, RZ, R42 ;  /* 0x000000ffffb67224 */ /* 0x000fe200078e002a */
[----:B------:R-:W-:Y:S01]  /*3c70*/  MOV R58, R78 ;  /* 0x0000004e003a7202 */ /* 0x000fe20000000f00 */
[----:B------:R-:W-:Y:S01]  /*3c80*/  IMAD.MOV.U32 R180, RZ, RZ, R40 ;  /* 0x000000ffffb47224 */ /* 0x000fe200078e0028 */
[----:B------:R-:W-:Y:S01]  /*3c90*/  HMMA.16816.F32.BF16 R76, R4, R18, R176 ;  /* 0x00000012044c723c */ /* 0x000fe200000418b0 */
[----:B------:R-:W-:-:S06]  /*3ca0*/  MOV R181, R41 ;  /* 0x0000002900b57202 */ /* 0x000fcc0000000f00 */
[----:B------:R-:W-:Y:S01]  /*3cb0*/  IMAD.MOV.U32 R178, RZ, RZ, R63 ;  /* 0x000000ffffb27224 */ /* 0x000fe200078e003f */
[----:B------:R-:W-:Y:S01]  /*3cc0*/  MOV R176, R61 ;  /* 0x0000003d00b07202 */ /* 0x000fe20000000f00 */
[----:B------:R-:W-:Y:S01]  /*3cd0*/  IMAD.MOV.U32 R177, RZ, RZ, R60 ;  /* 0x000000ffffb17224 */ /* 0x000fe200078e003c */
[----:B------:R-:W-:Y:S01]  /*3ce0*/  HMMA.16816.F32.BF16 R40, R4, R16, R164 ;  /* 0x000000100428723c */ /* 0x000fe200000418a4 */
[----:B------:R-:W3:Y:S01]  /*3cf0*/  LDSM.16.MT88.4 R16, [R225+0x4100] ;  /* 0x00410000e110783b */ /* 0x000ee20000004200 */
[----:B------:R-:W-:-:S05]  /*3d00*/  IMAD.MOV.U32 R179, RZ, RZ, R39 ;  /* 0x000000ffffb37224 */ /* 0x000fca00078e0027 */
[----:B------:R-:W-:Y:S01]  /*3d10*/  MOV R164, R74 ;  /* 0x0000004a00a47202 */ /* 0x000fe20000000f00 */
[----:B------:R-:W-:Y:S01]  /*3d20*/  IMAD.MOV.U32 R166, RZ, RZ, R35 ;  /* 0x000000ffffa67224 */ /* 0x000fe200078e0023 */
[----:B------:R-:W-:Y:S01]  /*3d30*/  MOV R165, R44 ;  /* 0x0000002c00a57202 */ /* 0x000fe20000000f00 */
[----:B------:R-:W-:Y:S01]  /*3d40*/  IMAD.MOV.U32 R167, RZ, RZ, R25 ;  /* 0x000000ffffa77224 */ /* 0x000fe200078e0019 */
[C---:B-1----:R-:W-:Y:S08]  /*3d50*/  HMMA.16816.F32.BF16 R36, R4.reuse, R20, R124 ;  /* 0x000000140424723c */ /* 0x042ff0000004187c */
[----:B--2---:R-:W-:Y:S07]  /*3d60*/  HMMA.16816.F32.BF16 R60, R4, R8, R172 ;  /* 0x00000008043c723c */ /* 0x004fee00000418ac */
[----:B------:R-:W-:-:S02]  /*3d70*/  IMAD.MOV.U32 R175, RZ, RZ, R50 ;  /* 0x000000ffffaf7224 */ /* 0x000fc400078e0032 */
[----:B------:R-:W-:Y:S02]  /*3d80*/  IMAD.MOV.U32 R174, RZ, RZ, R51 ;  /* 0x000000ffffae7224 */ /* 0x000fe400078e0033 */
[----:B------:R-:W-:Y:S01]  /*3d90*/  HMMA.16816.F32.BF16 R48, R4, R10, R168 ;  /* 0x0000000a0430723c */ /* 0x000fe200000418a8 */
[----:B------:R-:W1:Y:S01]  /*3da0*/  LDSM.16.MT88.4 R8, [R224+0x4100] ;  /* 0x00410000e008783b */ /* 0x000e620000004200 */
[----:B------:R-:W-:Y:S02]  /*3db0*/  IMAD.MOV.U32 R173, RZ, RZ, R75 ;  /* 0x000000ffffad7224 */ /* 0x000fe400078e004b */
[----:B------:R-:W-:-:S03]  /*3dc0*/  IMAD.MOV.U32 R172, RZ, RZ, R72 ;  /* 0x000000ffffac7224 */ /* 0x000fc600078e0048 */
[----:B------:R-:W-:Y:S01]  /*3dd0*/  MOV R171, R73 ;  /* 0x0000004900ab7202 */ /* 0x000fe20000000f00 */
[----:B------:R-:W-:Y:S01]  /*3de0*/  IMAD.MOV.U32 R170, RZ, RZ, R58 ;  /* 0x000000ffffaa7224 */ /* 0x000fe200078e003a */
[----:B------:R-:W-:Y:S01]  /*3df0*/  HMMA.16816.F32.BF16 R72, R4, R22, R160 ;  /* 0x000000160448723c */ /* 0x000fe200000418a0 */
[----:B------:R-:W-:Y:S01]  /*3e00*/  IMAD.MOV.U32 R169, RZ, RZ, R45 ;  /* 0x000000ffffa97224 */ /* 0x000fe200078e002d */
[----:B------:R-:W2:Y:S01]  /*3e10*/  LDSM.16.MT88.4 R20, [R225+0x7100] ;  /* 0x00710000e114783b */ /* 0x000ea20000004200 */
[----:B------:R-:W-:-:S04]  /*3e20*/  IMAD.MOV.U32 R168, RZ, RZ, R46 ;  /* 0x000000ffffa87224 */ /* 0x000fc800078e002e */
[----:B------:R-:W-:Y:S01]  /*3e30*/  IMAD.MOV.U32 R162, RZ, RZ, R56 ;  /* 0x000000ffffa27224 */ /* 0x000fe200078e0038 */
[----:B------:R-:W-:Y:S01]  /*3e40*/  MOV R161, R57 ;  /* 0x0000003900a17202 */ /* 0x000fe20000000f00 */
[----:B------:R-:W-:Y:S01]  /*3e50*/  IMAD.MOV.U32 R160, RZ, RZ, R59 ;  /* 0x000000ffffa07224 */ /* 0x000fe200078e003b */
[----:B---3--:R-:W-:Y:S01]  /*3e60*/  HMMA.16816.F32.BF16 R80, R4, R18, R148 ;  /* 0x000000120450723c */ /* 0x008fe20000041894 */
[----:B------:R-:W-:-:S07]  /*3e70*/  IMAD.MOV.U32 R163, RZ, RZ, R32 ;  /* 0x000000ffffa37224 */ /* 0x000fce00078e0020 */
[C---:B-1----:R-:W-:Y:S07]  /*3e80*/  HMMA.16816.F32.BF16 R56, R4.reuse, R8, R144 ;  /* 0x000000080438723c */ /* 0x042fee0000041890 */
[----:B------:R-:W-:Y:S01]  /*3e90*/  MOV R147, R33 ;  /* 0x0000002100937202 */ /* 0x000fe20000000f00 */
[----:B------:R-:W-:Y:S01]  /*3ea0*/  HMMA.16816.F32.BF16 R44, R4, R10, R136 ;  /* 0x0000000a042c723c */ /* 0x000fe20000041888 */
[----:B------:R-:W1:Y:S01]  /*3eb0*/  LDSM.16.MT88.4 R8, [R228+0x4100] ;  /* 0x00410000e408783b */ /* 0x000e620000004200 */
[----:B------:R-:W-:-:S02]  /*3ec0*/  MOV R146, R24 ;  /* 0x0000001800927202 */ /* 0x000fc40000000f00 */
[----:B------:R-:W-:Y:S01]  /*3ed0*/  MOV R145, R147 ;  /* 0x0000009300917202 */ /* 0x000fe20000000f00 */
[----:B------:R-:W3:Y:S01]  /*3ee0*/  LDSM.16.MT88.4 R24, [R227+0x4100] ;  /* 0x00410000e318783b */ /* 0x000ee20000004200 */
[----:B------:R-:W-:Y:S01]  /*3ef0*/  IMAD.MOV.U32 R147, RZ, RZ, R161 ;  /* 0x000000ffff937224 */ /* 0x000fe200078e00a1 */
[----:B------:R-:W-:Y:S01]  /*3f00*/  MOV R161, R162 ;  /* 0x000000a200a17202 */ /* 0x000fe20000000f00 */
[C---:B------:R-:W-:Y:S01]  /*3f10*/  HMMA.16816.F32.BF16 R32, R4.reuse, R16, R92 ;  /* 0x000000100420723c */ /* 0x040fe2000004185c */
[----:B------:R-:W-:Y:S01]  /*3f20*/  IMAD.MOV.U32 R162, RZ, RZ, R163 ;  /* 0x000000ffffa27224 */ /* 0x000fe200078e00a3 */
[----:B------:R-:W4:Y:S01]  /*3f30*/  LDSM.16.MT88.4 R16, [R228+0x7100] ;  /* 0x00710000e410783b */ /* 0x000f220000004200 */
[----:B------:R-:W-:Y:S01]  /*3f40*/  IMAD.MOV.U32 R163, RZ, RZ, R171 ;  /* 0x000000ffffa37224 */ /* 0x000fe200078e00ab */
[----:B------:R-:W-:Y:S01]  /*3f50*/  MOV R171, R172 ;  /* 0x000000ac00ab7202 */ /* 0x000fe20000000f00 */
[----:B------:R-:W-:Y:S02]  /*3f60*/  IMAD.MOV.U32 R172, RZ, RZ, R173 ;  /* 0x000000ffffac7224 */ /* 0x000fe400078e00ad */
        /* <DEDUP_REMOVED lines=14> */
[----:B------:R-:W-:Y:S01]  /*4050*/  MOV R148, R251 ;  /* 0x000000fb00947202 */ /* 0x000fe20000000f00 */
[----:B------:R2:W-:Y:S01]  /*4060*/  MUFU.EX2 R159, R0 ;  /* 0x00000000009f7308 */ /* 0x0005e20000000800 */
[----:B------:R-:W-:Y:S01]  /*4070*/  IMAD.MOV.U32 R144, RZ, RZ, R146 ;  /* 0x000000ffff907224 */ /* 0x000fe200078e0092 */
[----:B------:R-:W-:Y:S01]  /*4080*/  LDSM.16.MT88.4 R20, [R227+0x1900] ;  /* 0x00190000e314783b */ /* 0x000fe20000004200 */
[----:B------:R-:W-:-:S02]  /*4090*/  IMAD.MOV.U32 R146, RZ, RZ, R160 ;  /* 0x000000ffff927224 */ /* 0x000fc400078e00a0 */
[----:B------:R-:W-:Y:S02]  /*40a0*/  IMAD.MOV.U32 R139, RZ, RZ, R145 ;  /* 0x000000ffff8b7224 */ /* 0x000fe400078e0091 */
[----:B------:R-:W-:Y:S01]  /*40b0*/  IMAD.MOV.U32 R145, RZ, RZ, R147 ;  /* 0x000000ffff917224 */ /* 0x000fe200078e0093 */
[----:B------:R-:W-:Y:S01]  /*40c0*/  MOV R147, R162 ;  /* 0x000000a200937202 */ /* 0x000fe20000000f00 */
[----:B------:R-:W-:Y:S01]  /*40d0*/  IMAD.MOV.U32 R162, RZ, RZ, R168 ;  /* 0x000000ffffa27224 */ /* 0x000fe200078e00a8 */
[----:B-1----:R-:W-:Y:S01]  /*40e0*/  HMMA.16816.F32.BF16 R88, R4, R8, R140 ;  /* 0x000000080458723c */ /* 0x002fe2000004188c */
[----:B------:R-:W-:Y:S02]  /*40f0*/  IMAD.MOV.U32 R168, RZ, RZ, R165 ;  /* 0x000000ffffa87224 */ /* 0x000fe400078e00a5 */
[----:B--2---:R-:W-:-:S05]  /*4100*/  FFMA.FTZ R0, R252, c[0x0][0x2d0], -R12 ;  /* 0x0000b400fc007a23 */ /* 0x004fca000001080c */
[C---:B------:R-:W-:Y:S01]  /*4110*/  HMMA.16816.F32.BF16 R92, R4.reuse, R10, R128 ;  /* 0x0000000a045c723c */ /* 0x040fe20000041880 */
[----:B------:R-:W1:Y:S07]  /*4120*/  LDSM.16.MT88.4 R8, [R224+0x7100] ;  /* 0x00710000e008783b */ /* 0x000e6e0000004200 */
[C---:B---3--:R-:W-:Y:S08]  /*4130*/  HMMA.16816.F32.BF16 R128, R4.reuse, R26, R120 ;  /* 0x0000001a0480723c */ /* 0x048ff00000041878 */
[C---:B------:R-:W-:Y:S01]  /*4140*/  HMMA.16816.F32.BF16 R96, R4.reuse, R24, R96 ;  /* 0x000000180460723c */ /* 0x040fe20000041860 */
[----:B------:R2:W3:Y:S07]  /*4150*/  MUFU.EX2 R24, R0 ;  /* 0x0000000000187308 */ /* 0x0004ee0000000800 */
[----:B----4-:R-:W-:Y:S01]  /*4160*/  HMMA.16816.F32.BF16 R108, R4, R18, R84 ;  /* 0x00000012046c723c */ /* 0x010fe20000041854 */
[----:B--2---:R-:W-:-:S04]  /*4170*/  FFMA.FTZ R0, R134, c[0x0][0x2d0], -R12 ;  /* 0x0000b40086007a23 */ /* 0x004fc8000001080c */
[----:B------:R2:W-:Y:S03]  /*4180*/  MUFU.EX2 R160, R0 ;  /* 0x0000000000a07308 */ /* 0x0005e60000000800 */
[C---:B-1----:R-:W-:Y:S08]  /*4190*/  HMMA.16816.F32.BF16 R120, R4.reuse, R8, R116 ;  /* 0x000000080478723c */ /* 0x042ff00000041874 */
[----:B------:R-:W-:Y:S01]  /*41a0*/  HMMA.16816.F32.BF16 R112, R4, R10, R112 ;  /* 0x0000000a0470723c */ /* 0x000fe20000041870 */
[----:B------:R-:W1:Y:S01]  /*41b0*/  LDSM.16.MT88.4 R8, [R227+0x7100] ;  /* 0x00710000e308783b */ /* 0x000e620000004200 */
[----:B--2---:R-:W-:-:S04]  /*41c0*/  FFMA.FTZ R0, R133, c[0x0][0x2d0], -R12 ;  /* 0x0000b40085007a23 */ /* 0x004fc8000001080c */
[----:B------:R2:W4:Y:S02]  /*41d0*/  MUFU.EX2 R25, R0 ;  /* 0x0000000000197308 */ /* 0x0005240000000800 */
[----:B------:R-:W-:Y:S01]  /*41e0*/  HMMA.16816.F32.BF16 R116, R4, R16, R100 ;  /* 0x000000100474723c */ /* 0x000fe20000041864 */
[----:B------:R-:W-:Y:S01]  /*41f0*/  IMAD.MOV.U32 R150, RZ, RZ, R180 ;  /* 0x000000ffff967224 */ /* 0x000fe200078e00b4 */
[----:B------:R-:W-:Y:S01]  /*4200*/  MOV R143, R181 ;  /* 0x000000b5008f7202 */ /* 0x000fe20000000f00 */
[----:B------:R-:W-:Y:S01]  /*4210*/  IMAD.MOV.U32 R149, RZ, RZ, R249 ;  /* 0x000000ffff957224 */ /* 0x000fe200078e00f9 */
[----:B------:R-:W-:Y:S01]  /*4220*/  MOV R142, R172 ;  /* 0x000000ac008e7202 */ /* 0x000fe20000000f00 */
[----:B------:R-:W-:Y:S01]  /*4230*/  IMAD.MOV.U32 R151, RZ, RZ, R179 ;  /* 0x000000ffff977224 */ /* 0x000fe200078e00b3 */
[----:B------:R-:W-:Y:S01]  /*4240*/  LDSM.16.MT88.4 R16, [R225+0x1900] ;  /* 0x00190000e110783b */ /* 0x000fe20000004200 */
[----:B--2---:R-:W-:Y:S01]  /*4250*/  FFMA.FTZ R0, R144, c[0x0][0x2d0], -R2 ;  /* 0x0000b40090007a23 */ /* 0x004fe20000010802 */
[----:B------:R-:W-:Y:S01]  /*4260*/  MOV R144, R146 ;  /* 0x0000009200907202 */ /* 0x000fe20000000f00 */
[----:B------:R-:W-:-:S02]  /*4270*/  IMAD.MOV.U32 R146, RZ, RZ, R161 ;  /* 0x000000ffff927224 */ /* 0x000fc400078e00a1 */
[----:B------:R2:W-:Y:S01]  /*4280*/  MUFU.EX2 R165, R0 ;  /* 0x0000000000a57308 */ /* 0x0005e20000000800 */
[----:B------:R-:W-:Y:S01]  /*4290*/  IMAD.MOV.U32 R161, RZ, RZ, R163 ;  /* 0x000000ffffa17224 */ /* 0x000fe200078e00a3 */
[----:B------:R-:W-:Y:S01]  /*42a0*/  MOV R163, R169 ;  /* 0x000000a900a37202 */ /* 0x000fe20000000f00 */
[----:B------:R-:W-:Y:S01]  /*42b0*/  IMAD.MOV.U32 R169, RZ, RZ, R166 ;  /* 0x000000ffffa97224 */ /* 0x000fe200078e00a6 */
[----:B------:R-:W-:Y:S01]  /*42c0*/  MOV R166, R185 ;  /* 0x000000b900a67202 */ /* 0x000fe20000000f00 */
[C---:B-1----:R-:W-:Y:S08]  /*42d0*/  HMMA.16816.F32.BF16 R100, R4.reuse, R8, R68 ;  /* 0x000000080464723c */ /* 0x042ff00000041844 */
[----:B------:R-:W-:Y:S01]  /*42e0*/  HMMA.16816.F32.BF16 R28, R4, R10, R28 ;  /* 0x0000000a041c723c */ /* 0x000fe2000004181c */
[----:B--2---:R-:W-:Y:S01]  /*42f0*/  FFMA.FTZ R0, R139, c[0x0][0x2d0], -R2 ;  /* 0x0000b4008b007a23 */ /* 0x004fe20000010802 */
[----:B------:R-:W1:Y:S01]  /*4300*/  LDSM.16.MT88.4 R8, [R224+0x1900] ;  /* 0x00190000e008783b */ /* 0x000e620000004200 */
[----:B------:R-:W-:-:S02]  /*4310*/  IMAD.MOV.U32 R139, RZ, RZ, R144 ;  /* 0x000000ffff8b7224 */ /* 0x000fc400078e0090 */
[----:B------:R-:W-:Y:S01]  /*4320*/  IMAD.MOV.U32 R144, RZ, RZ, R145 ;  /* 0x000000ffff907224 */ /* 0x000fe200078e0091 */
[----:B------:R-:W-:Y:S01]  /*4330*/  MOV R145, R146 ;  /* 0x0000009200917202 */ /* 0x000fe20000000f00 */
[----:B------:R-:W-:Y:S01]  /*4340*/  IMAD.MOV.U32 R146, RZ, RZ, R147 ;  /* 0x000000ffff927224 */ /* 0x000fe200078e0093 */
[----:B------:R2:W5:Y:S01]  /*4350*/  LDL.LU R185, [R1+0x88] ;  /* 0x0000880001b97983 */ /* 0x0005620000300800 */
[----:B------:R-:W-:Y:S01]  /*4360*/  IMAD.MOV.U32 R147, RZ, RZ, R161 ;  /* 0x000000ffff937224 */ /* 0x000fe200078e00a1 */
[----:B------:R-:W-:Y:S01]  /*4370*/  MOV R161, R162 ;  /* 0x000000a200a17202 */ /* 0x000fe20000000f00 */
[----:B------:R-:W-:Y:S01]  /*4380*/  IMAD.MOV.U32 R162, RZ, RZ, R163 ;  /* 0x000000ffffa27224 */ /* 0x000fe200078e00a3 */
[----:B---3--:R-:W-:Y:S01]  /*4390*/  F2FP.BF16.PACK_AB R4, R24, R159 ;  /* 0x0000009f1804723e */ /* 0x008fe200000010ff */
[----:B------:R-:W-:Y:S01]  /*43a0*/  IMAD.MOV.U32 R163, RZ, RZ, R168 ;  /* 0x000000ffffa37224 */ /* 0x000fe200078e00a8 */
[----:B------:R-:W-:Y:S01]  /*43b0*/  MOV R168, R169 ;  /* 0x000000a900a87202 */ /* 0x000fe20000000f00 */
[----:B------:R-:W-:Y:S01]  /*43c0*/  IMAD.MOV.U32 R169, RZ, RZ, R166 ;  /* 0x000000ffffa97224 */ /* 0x000fe200078e00a6 */
[----:B----4-:R-:W-:Y:S01]  /*43d0*/  F2FP.BF16.PACK_AB R6, R25, R160 ;  /* 0x000000a01906723e */ /* 0x010fe200000010ff */
[----:B------:R-:W-:-:S02]  /*43e0*/  IMAD.MOV.U32 R166, RZ, RZ, R167 ;  /* 0x000000ffffa67224 */ /* 0x000fc400078e00a7 */
[----:B------:R3:W4:Y:S01]  /*43f0*/  MUFU.EX2 R167, R0 ;  /* 0x0000000000a77308 */ /* 0x0007220000000800 */
[----:B------:R-:W-:Y:S01]  /*4400*/  IMAD.MOV.U32 R180, RZ, RZ, R182 ;  /* 0x000000ffffb47224 */ /* 0x000fe200078e00b6 */
[----:B------:R-:W-:Y:S01]  /*4410*/  MOV R182, R248 ;  /* 0x000000f800b67202 */ /* 0x000fe20000000f00 */
[----:B------:R-:W-:Y:S02]  /*4420*/  IMAD.MOV.U32 R181, RZ, RZ, R183 ;  /* 0x000000ffffb57224 */ /* 0x000fe400078e00b7 */
[----:B------:R-:W-:Y:S02]  /*4430*/  IMAD.MOV.U32 R183, RZ, RZ, R250 ;  /* 0x000000ffffb77224 */ /* 0x000fe400078e00fa */
[----:B---3--:R-:W-:Y:S01]  /*4440*/  FFMA.FTZ R0, R139, c[0x0][0x2d0], -R2 ;  /* 0x0000b4008b007a23 */ /* 0x008fe20000010802 */
[----:B------:R-:W-:Y:S01]  /*4450*/  MOV R139, R144 ;  /* 0x00000090008b7202 */ /* 0x000fe20000000f00 */
[----:B------:R-:W-:Y:S01]  /*4460*/  IMAD.MOV.U32 R144, RZ, RZ, R145 ;  /* 0x000000ffff907224 */ /* 0x000fe200078e0091 */
[----:B----4-:R-:W-:Y:S01]  /*4470*/  F2FP.BF16.PACK_AB R5, R167, R165 ;  /* 0x000000a5a705723e */ /* 0x010fe200000010ff */
        /* <DEDUP_REMOVED lines=11> */
[----:B------:R-:W-:Y:S01]  /*4530*/  IMAD.MOV.U32 R71, RZ, RZ, R144 ;  /* 0x000000ffff477224 */ /* 0x000fe200078e0090 */
[----:B------:R-:W-:Y:S01]  /*4540*/  MOV R145, R169 ;  /* 0x000000a900917202 */ /* 0x000fe20000000f00 */
[----:B------:R-:W-:Y:S01]  /*4550*/  IMAD.MOV.U32 R68, RZ, RZ, R147 ;  /* 0x000000ffff447224 */ /* 0x000fe200078e0093 */
[----:B------:R-:W-:Y:S01]  /*4560*/  MOV R140, R162 ;  /* 0x000000a2008c7202 */ /* 0x000fe20000000f00 */
[----:B------:R-:W-:Y:S01]  /*4570*/  IMAD.MOV.U32 R146, RZ, RZ, R168 ;  /* 0x000000ffff927224 */ /* 0x000fe200078e00a8 */
[----:B------:R-:W-:Y:S01]  /*4580*/  MOV R162, R175 ;  /* 0x000000af00a27202 */ /* 0x000fe20000000f00 */
[----:B------:R-:W-:-:S02]  /*4590*/  IMAD.MOV.U32 R147, RZ, RZ, R163 ;  /* 0x000000ffff937224 */ /* 0x000fc400078e00a3 */
[----:B------:R-:W-:Y:S02]  /*45a0*/  IMAD.MOV.U32 R144, RZ, RZ, R170 ;  /* 0x000000ffff907224 */ /* 0x000fe400078e00aa */
[----:B------:R-:W-:Y:S02]  /*45b0*/  IMAD.MOV.U32 R141, RZ, RZ, R161 ;  /* 0x000000ffff8d7224 */ /* 0x000fe400078e00a1 */
[----:B------:R-:W-:Y:S02]  /*45c0*/  IMAD.MOV.U32 R161, RZ, RZ, R173 ;  /* 0x000000ffffa17224 */ /* 0x000fe400078e00ad */
[----:B------:R-:W-:Y:S02]  /*45d0*/  IMAD.MOV.U32 R163, RZ, RZ, R174 ;  /* 0x000000ffffa37224 */ /* 0x000fe400078e00ae */
[----:B---3--:R-:W-:Y:S01]  /*45e0*/  FFMA.FTZ R0, R139, c[0x0][0x2d0], -R2 ;  /* 0x0000b4008b007a23 */ /* 0x008fe20000010802 */
[----:B------:R-:W-:-:S03]  /*45f0*/  MOV R134, R161 ;  /* 0x000000a100867202 */ /* 0x000fc60000000f00 */
[----:B------:R-:W3:Y:S02]  /*4600*/  MUFU.EX2 R252, R0 ;  /* 0x0000000000fc7308 */ /* 0x000ee40000000800 */
[----:B---3--:R-:W-:Y:S01]  /*4610*/  F2FP.BF16.PACK_AB R7, R252, R166 ;  /* 0x000000a6fc07723e */ /* 0x008fe200000010ff */
[----:B------:R-:W-:-:S04]  /*4620*/  IMAD.MOV.U32 R0, RZ, RZ, R142 ;  /* 0x000000ffff007224 */ /* 0x000fc800078e008e */
[----:B------:R-:W-:Y:S02]  /*4630*/  FFMA.FTZ R0, R0, c[0x0][0x2d0], -R12 ;  /* 0x0000b40000007a23 */ /* 0x000fe4000001080c */
[C---:B-1----:R-:W-:Y:S07]  /*4640*/  HMMA.16816.F32.BF16 R136, R4.reuse, R8, R64 ;  /* 0x000000080488723c */ /* 0x042fee0000041840 */
[----:B------:R-:W-:Y:S01]  /*4650*/  IMAD.MOV.U32 R67, RZ, RZ, R171 ;  /* 0x000000ffff437224 */ /* 0x000fe200078e00ab */
[----:B------:R-:W-:Y:S01]  /*4660*/  HMMA.16816.F32.BF16 R248, R4, R10, R52 ;  /* 0x0000000a04f8723c */ /* 0x000fe20000041834 */
[----:B------:R-:W1:Y:S01]  /*4670*/  LDSM.16.MT88.4 R8, [R228+0x1900] ;  /* 0x00190000e408783b */ /* 0x000e620000004200 */
[----:B------:R-:W-:Y:S01]  /*4680*/  MOV R64, R178 ;  /* 0x000000b200407202 */ /* 0x000fe20000000f00 */
[----:B------:R-:W-:-:S02]  /*4690*/  IMAD.MOV.U32 R66, RZ, RZ, R176 ;  /* 0x000000ffff427224 */ /* 0x000fc400078e00b0 */
[----:B------:R-:W-:-:S03]  /*46a0*/  IMAD.MOV.U32 R65, RZ, RZ, R177 ;  /* 0x000000ffff417224 */ /* 0x000fc600078e00b1 */
[C---:B------:R-:W-:Y:S08]  /*46b0*/  HMMA.16816.F32.BF16 R172, R4.reuse, R18, R76 ;  /* 0x0000001204ac723c */ /* 0x040ff0000004184c */
[C---:B------:R-:W-:Y:S01]  /*46c0*/  HMMA.16816.F32.BF16 R176, R4.reuse, R16, R40 ;  /* 0x0000001004b0723c */ /* 0x040fe20000041828 */
[----:B------:R-:W3:Y:S07]  /*46d0*/  LDSM.16.MT88.4 R16, [R225+0x4900] ;  /* 0x00490000e110783b */ /* 0x000eee0000004200 */
[----:B-1----:R-:W-:Y:S07]  /*46e0*/  HMMA.16816.F32.BF16 R168, R4, R8, R60 ;  /* 0x0000000804a8723c */ /* 0x002fee000004183c */
[----:B------:R-:W-:Y:S01]  /*46f0*/  IMAD.MOV.U32 R63, RZ, RZ, R144 ;  /* 0x000000ffff3f7224 */ /* 0x000fe200078e0090 */
[----:B------:R-:W-:Y:S01]  /*4700*/  MOV R61, R146 ;  /* 0x00000092003d7202 */ /* 0x000fe20000000f00 */
[----:B------:R-:W-:-:S02]  /*4710*/  IMAD.MOV.U32 R62, RZ, RZ, R145 ;  /* 0x000000ffff3e7224 */ /* 0x000fc400078e0091 */
[----:B------:R-:W-:Y:S02]  /*4720*/  IMAD.MOV.U32 R60, RZ, RZ, R147 ;  /* 0x000000ffff3c7224 */ /* 0x000fe400078e0093 */
[C---:B------:R-:W-:Y:S07]  /*4730*/  HMMA.16816.F32.BF16 R144, R4.reuse, R10, R48 ;  /* 0x0000000a0490723c */ /* 0x040fee0000041830 */
[----:B------:R-:W-:Y:S01]  /*4740*/  MOV R49, R24 ;  /* 0x0000001800317202 */ /* 0x000fe20000000f00 */
[----:B------:R-:W-:Y:S01]  /*4750*/  HMMA.16816.F32.BF16 R8, R4, R20, R36 ;  /* 0x000000140408723c */ /* 0x000fe20000041824 */
[----:B------:R-:W-:Y:S01]  /*4760*/  IMAD.MOV.U32 R48, RZ, RZ, R162 ;  /* 0x000000ffff307224 */ /* 0x000fe200078e00a2 */
[----:B------:R-:W-:Y:S01]  /*4770*/  MOV R51, R140 ;  /* 0x0000008c00337202 */ /* 0x000fe20000000f00 */
[----:B------:R-:W-:-:S04]  /*4780*/  IMAD.MOV.U32 R50, RZ, RZ, R141 ;  /* 0x000000ffff327224 */ /* 0x000fc800078e008d */
[----:B------:R-:W-:Y:S01]  /*4790*/  IMAD.MOV.U32 R21, RZ, RZ, R180 ;  /* 0x000000ffff157224 */ /* 0x000fe200078e00b4 */
[----:B------:R-:W-:Y:S01]  /*47a0*/  MOV R36, R181 ;  /* 0x000000b500247202 */ /* 0x000fe20000000f00 */
[----:B------:R-:W-:Y:S01]  /*47b0*/  IMAD.MOV.U32 R37, RZ, RZ, R182 ;  /* 0x000000ffff257224 */ /* 0x000fe200078e00b6 */
[----:B------:R-:W-:Y:S01]  /*47c0*/  MOV R20, R143 ;  /* 0x0000008f00147202 */ /* 0x000fe20000000f00 */
[----:B------:R-:W-:Y:S01]  /*47d0*/  IMAD.MOV.U32 R39, RZ, RZ, R183 ;  /* 0x000000ffff277224 */ /* 0x000fe200078e00b7 */
[----:B------:R-:W-:Y:S01]  /*47e0*/  MOV R38, R25 ;  /* 0x0000001900267202 */ /* 0x000fe20000000f00 */
[C---:B------:R-:W-:Y:S07]  /*47f0*/  HMMA.16816.F32.BF16 R180, R4.reuse, R22, R72 ;  /* 0x0000001604b4723c */ /* 0x040fee0000041848 */
        /* <DEDUP_REMOVED lines=9> */
[----:B------:R-:W1:Y:S01]  /*4890*/  LDSM.16.MT88.4 R8, [R224+0x4900] ;  /* 0x00490000e008783b */ /* 0x000e620000004200 */
[----:B------:R-:W-:Y:S01]  /*48a0*/  MOV R23, R24 ;  /* 0x0000001800177202 */ /* 0x000fe20000000f00 */
[C---:B---3--:R-:W-:Y:S01]  /*48b0*/  HMMA.16816.F32.BF16 R40, R4.reuse, R18, R80 ;  /* 0x000000120428723c */ /* 0x048fe20000041850 */
[----:B------:R-:W-:Y:S01]  /*48c0*/  MOV R73, R20 ;  /* 0x0000001400497202 */ /* 0x000fe20000000f00 */
[----:B------:R-:W-:Y:S01]  /*48d0*/  LDSM.16.MT88.4 R24, [R227+0x4900] ;  /* 0x00490000e318783b */ /* 0x000fe20000004200 */
        /* <DEDUP_REMOVED lines=8> */
[C---:B------:R-:W-:Y:S01]  /*4960*/  HMMA.16816.F32.BF16 R52, R4.reuse, R16, R32 ;  /* 0x000000100434723c */ /* 0x040fe20000041820 */
[----:B------:R-:W-:Y:S07]  /*4970*/  LDSM.16.MT88.4 R16, [R228+0x7900] ;  /* 0x00790000e410783b */ /* 0x000fee0000004200 */
[C---:B-1----:R-:W-:Y:S07]  /*4980*/  HMMA.16816.F32.BF16 R148, R4.reuse, R8, R56 ;  /* 0x000000080494723c */ /* 0x042fee0000041838 */
[----:B------:R-:W-:Y:S01]  /*4990*/  MOV R59, R72 ;  /* 0x00000048003b7202 */ /* 0x000fe20000000f00 */
        /* <DEDUP_REMOVED lines=12> */
[----:B------:R-:W-:Y:S02]  /*4a60*/  MOV R36, R37 ;  /* 0x0000002500247202 */ /* 0x000fe40000000f00 */
[----:B------:R-:W-:Y:S02]  /*4a70*/  MOV R37, R39 ;  /* 0x0000002700257202 */ /* 0x000fe40000000f00 */
[----:B------:R-:W-:Y:S01]  /*4a80*/  MOV R58, R73 ;  /* 0x00000049003a7202 */ /* 0x000fe20000000f00 */
[----:B------:R-:W-:Y:S01]  /*4a90*/  IMAD.MOV.U32 R73, RZ, RZ, R20 ;  /* 0x000000ffff497224 */ /* 0x000fe200078e0014 */
[C---:B-1----:R-:W-:Y:S07]  /*4aa0*/  HMMA.16816.F32.BF16 R84, R4.reuse, R8, R88 ;  /* 0x000000080454723c */ /* 0x042fee0000041858 */
[----:B------:R-:W-:Y:S01]  /*4ab0*/  IMAD.MOV.U32 R88, RZ, RZ, R48 ;  /* 0x000000ffff587224 */ /* 0x000fe200078e0030 */
[----:B------:R-:W-:Y:S01]  /*4ac0*/  HMMA.16816.F32.BF16 R76, R4, R10, R92 ;  /* 0x0000000a044c723c */ /* 0x000fe2000004185c */
[----:B------:R-:W1:Y:S01]  /*4ad0*/  LDSM.16.MT88.4 R8, [R224+0x7900] ;  /* 0x00790000e008783b */ /* 0x000e620000004200 */
[----:B------:R-:W-:Y:S01]  /*4ae0*/  MOV R91, R49 ;  /* 0x00000031005b7202 */ /* 0x000fe20000000f00 */
[----:B------:R-:W-:Y:S01]  /*4af0*/  IMAD.MOV.U32 R90, RZ, RZ, R75 ;  /* 0x000000ffff5a7224 */ /* 0x000fe200078e004b */
[----:B------:R-:W-:-:S03]  /*4b00*/  MOV R89, R36 ;  /* 0x0000002400597202 */ /* 0x000fc60000000f00 */
        /* <DEDUP_REMOVED lines=12> */
[----:B------:R-:W-:Y:S01]  /*4bd0*/  HMMA.16816.F32.BF16 R68, R4, R24, R96 ;  /* 0x000000180444723c */ /* 0x000fe20000041860 */
[----:B------:R-:W-:-:S06]  /*4be0*/  IMAD.MOV.U32 R94, RZ, RZ, R73 ;  /* 0x000000ffff5e7224 */ /* 0x000fcc00078e0049 */
[----:B------:R-:W-:Y:S01]  /*4bf0*/  IMAD.MOV.U32 R96, RZ, RZ, R38 ;  /* 0x000000ffff607224 */ /* 0x000fe200078e0026 */
[----:B------:R-:W-:Y:S01]  /*4c00*/  MOV R24, R63 ;  /* 0x0000003f00187202 */ /* 0x000fe20000000f00 */
[----:B------:R-:W-:Y:S01]  /*4c10*/  IMAD.MOV.U32 R38, RZ, RZ, R60 ;  /* 0x000000ffff267224 */ /* 0x000fe200078e003c */
[----:B------:R-:W-:Y:S01]  /*4c20*/  MOV R97, R59 ;  /* 0x0000003b00617202 */ /* 0x000fe20000000f00 */
[----:B------:R-:W-:Y:S01]  /*4c30*/  IMAD.MOV.U32 R25, RZ, RZ, R62 ;  /* 0x000000ffff197224 */ /* 0x000fe200078e003e */
[----:B------:R-:W-:Y:S01]  /*4c40*/  MOV R98, R72 ;  /* 0x0000004800627202 */ /* 0x000fe20000000f00 */
[C---:B------:R-:W-:Y:S01]  /*4c50*/  HMMA.16816.F32.BF16 R60, R4.reuse, R26, R128 ;  /* 0x0000001a043c723c */ /* 0x040fe20000041880 */
[----:B------:R-:W-:Y:S01]  /*4c60*/  IMAD.MOV.U32 R59, RZ, RZ, R74 ;  /* 0x000000ffff3b7224 */ /* 0x000fe200078e004a */
[----:B------:R-:W-:Y:S02]  /*4c70*/  MOV R74, R21 ;  /* 0x00000015004a7202 */ /* 0x000fe40000000f00 */
[----:B------:R-:W3:Y:S01]  /*4c80*/  LDSM.16.MT88.4 R20, [R225+0x7900] ;  /* 0x00790000e114783b */ /* 0x000ee20000004200 */
[----:B------:R-:W-:Y:S01]  /*4c90*/  IMAD.MOV.U32 R99, RZ, RZ, R59 ;  /* 0x000000ffff637224 */ /* 0x000fe200078e003b */
[----:B------:R-:W-:Y:S01]  /*4ca0*/  MOV R95, R74 ;  /* 0x0000004a005f7202 */ /* 0x000fe20000000f00 */
[----:B------:R-:W-:Y:S01]  /*4cb0*/  IMAD.MOV.U32 R26, RZ, RZ, R50 ;  /* 0x000000ffff1a7224 */ /* 0x000fe200078e0032 */
[----:B------:R-:W-:Y:S01]  /*4cc0*/  MOV R27, R51 ;  /* 0x00000033001b7202 */ /* 0x000fe20000000f00 */
[----:B------:R-:W-:Y:S01]  /*4cd0*/  IMAD.MOV.U32 R129, RZ, RZ, R57 ;  /* 0x000000ffff817224 */ /* 0x000fe200078e0039 */
[----:B-1----:R-:W-:Y:S01]  /*4ce0*/  HMMA.16816.F32.BF16 R48, R4, R8, R120 ;  /* 0x000000080430723c */ /* 0x002fe20000041878 */
[----:B------:R-:W-:Y:S01]  /*4cf0*/  MOV R128, R58 ;  /* 0x0000003a00807202 */ /* 0x000fe20000000f00 */
[----:B------:R-:W-:Y:S01]  /*4d00*/  IMAD.MOV.U32 R131, RZ, RZ, R47 ;  /* 0x000000ffff837224 */ /* 0x000fe200078e002f */
[----:B------:R-:W-:-:S04]  /*4d10*/  MOV R130, R56 ;  /* 0x0000003800827202 */ /* 0x000fc80000000f00 */
[----:B------:R-:W-:Y:S01]  /*4d20*/  IMAD.MOV.U32 R120, RZ, RZ, R37 ;  /* 0x000000ffff787224 */ /* 0x000fe200078e0025 */
[----:B------:R-:W-:Y:S01]  /*4d30*/  MOV R121, R38 ;  /* 0x0000002600797202 */ /* 0x000fe20000000f00 */
[----:B------:R-:W-:Y:S01]  /*4d40*/  IMAD.MOV.U32 R122, RZ, RZ, R39 ;  /* 0x000000ffff7a7224 */ /* 0x000fe200078e0027 */
[----:B------:R-:W-:Y:S01]  /*4d50*/  MOV R123, R64 ;  /* 0x00000040007b7202 */ /* 0x000fe20000000f00 */
[C---:B------:R-:W-:Y:S01]  /*4d60*/  HMMA.16816.F32.BF16 R36, R4.reuse, R10, R112 ;  /* 0x0000000a0424723c */ /* 0x040fe20000041870 */
[----:B------:R-:W1:Y:S06]  /*4d70*/  LDSM.16.MT88.4 R8, [R227+0x7900] ;  /* 0x00790000e308783b */ /* 0x000e6c0000004200 */
[----:B------:R-:W-:Y:S01]  /*4d80*/  IMAD.MOV.U32 R113, RZ, RZ, R65 ;  /* 0x000000ffff717224 */ /* 0x000fe200078e0041 */
[----:B------:R-:W-:Y:S01]  /*4d90*/  MOV R114, R66 ;  /* 0x0000004200727202 */ /* 0x000fe20000000f00 */
[----:B------:R-:W-:Y:S01]  /*4da0*/  IMAD.MOV.U32 R115, RZ, RZ, R67 ;  /* 0x000000ffff737224 */ /* 0x000fe200078e0043 */
[C---:B------:R-:W-:Y:S02]  /*4db0*/  HMMA.16816.F32.BF16 R56, R4.reuse, R18, R108 ;  /* 0x000000120438723c */ /* 0x040fe4000004186c */
        /* <DEDUP_REMOVED lines=19> */
[C---:B---3--:R-:W-:Y:S01]  /*4ef0*/  HMMA.16816.F32.BF16 R80, R4.reuse, R20, R104 ;  /* 0x000000140450723c */ /* 0x048fe20000041868 */
[----:B------:R3:W-:Y:S07]  /*4f00*/  MUFU.EX2 R133, R0 ;  /* 0x0000000000857308 */ /* 0x0007ee0000000800 */
[C---:B------:R-:W-:Y:S01]  /*4f10*/  HMMA.16816.F32.BF16 R72, R4.reuse, R22, R124 ;  /* 0x000000160448723c */ /* 0x040fe2000004187c */
[----:B------:R-:W4:Y:S07]  /*4f20*/  LDSM.16.MT88.4 R20, [R224+0x2100] ;  /* 0x00210000e014783b */ /* 0x000f2e0000004200 */
[----:B-1----:R-:W-:Y:S01]  /*4f30*/  HMMA.16816.F32.BF16 R32, R4, R10, R28 ;  /* 0x0000000a0420723c */ /* 0x002fe2000004181c */
[----:B---3--:R-:W-:-:S02]  /*4f40*/  FFMA.FTZ R0, R112, c[0x0][0x2d0], -R12 ;  /* 0x0000b40070007a23 */ /* 0x008fc4000001080c */
        /* <DEDUP_REMOVED lines=21> */
[C---:B------:R-:W-:Y:S01]  /*50a0*/  HMMA.16816.F32.BF16 R64, R4.reuse, R16, R116 ;  /* 0x000000100440723c */ /* 0x040fe20000041874 */
[----:B------:R1:W3:Y:S01]  /*50b0*/  MUFU.EX2 R161, R0 ;  /* 0x0000000000a17308 */ /* 0x0002e20000000800 */
[----:B------:R-:W2:Y:S06]  /*50c0*/  LDSM.16.MT88.4 R16, [R225+0x2100] ;  /* 0x00210000e110783b */ /* 0x000eac0000004200 */
[----:B------:R-:W-:Y:S01]  /*50d0*/  HMMA.16816.F32.BF16 R44, R4, R8, R100 ;  /* 0x00000008042c723c */ /* 0x000fe20000041864 */
[----:B------:R-:W2:Y:S01]  /*50e0*/  LDSM.16.MT88.4 R8, [R228+0x2100] ;  /* 0x00210000e408783b */ /* 0x000ea20000004200 */
        /* <DEDUP_REMOVED lines=24> */
[----:B------:R1:W-:Y:S01]  /*5270*/  MUFU.EX2 R162, R0 ;  /* 0x0000000000a27308 */ /* 0x0003e20000000800 */
[----:B------:R-:W-:-:S02]  /*5280*/  MOV R113, R115 ;  /* 0x0000007300717202 */ /* 0x000fc40000000f00 */
[----:B------:R-:W-:Y:S01]  /*5290*/  MOV R115, R121 ;  /* 0x0000007900737202 */ /* 0x000fe20000000f00 */
[----:B------:R-:W-:Y:S02]  /*52a0*/  IMAD.MOV.U32 R121, RZ, RZ, R26 ;  /* 0x000000ffff797224 */ /* 0x000fe400078e001a */
[----:B------:R-:W-:Y:S01]  /*52b0*/  IMAD.MOV.U32 R26, RZ, RZ, R128 ;  /* 0x000000ffff1a7224 */ /* 0x000fe200078e0080 */
[----:B------:R-:W-:Y:S01]  /*52c0*/  MOV R128, R129 ;  /* 0x0000008100807202 */ /* 0x000fe20000000f00 */
[----:B------:R-:W-:Y:S01]  /*52d0*/  IMAD.MOV.U32 R129, RZ, RZ, R130 ;  /* 0x000000ffff817224 */ /* 0x000fe200078e0082 */
[----:B------:R-:W-:Y:S02]  /*52e0*/  MOV R130, R131 ;  /* 0x0000008300827202 */ /* 0x000fe40000000f00 */
[----:B------:R-:W-:Y:S02]  /*52f0*/  MOV R131, R25 ;  /* 0x0000001900837202 */ /* 0x000fe40000000f00 */
[----:B------:R-:W-:-:S02]  /*5300*/  MOV R25, R97 ;  /* 0x0000006100197202 */ /* 0x000fc40000000f00 */
[----:B------:R-:W-:Y:S01]  /*5310*/  MOV R97, R99 ;  /* 0x0000006300617202 */ /* 0x000fe20000000f00 */
[----:B-1----:R-:W-:Y:S01]  /*5320*/  FFMA.FTZ R0, R112, c[0x0][0x2d0], -R12 ;  /* 0x0000b40070007a23 */ /* 0x002fe2000001080c */
[----:B------:R-:W-:Y:S01]  /*5330*/  MOV R99, R93 ;  /* 0x0000005d00637202 */ /* 0x000fe20000000f00 */
[----:B------:R-:W-:Y:S01]  /*5340*/  IMAD.MOV.U32 R112, RZ, RZ, R114 ;  /* 0x000000ffff707224 */ /* 0x000fe200078e0072 */
[----:B------:R-:W-:Y:S01]  /*5350*/  MOV R93, R184 ;  /* 0x000000b8005d7202 */ /* 0x000fe20000000f00 */
[----:B------:R-:W-:Y:S01]  /*5360*/  IMAD.MOV.U32 R114, RZ, RZ, R120 ;  /* 0x000000ffff727224 */ /* 0x000fe200078e0078 */
[----:B---3--:R-:W-:Y:S01]  /*5370*/  F2FP.BF16.PACK_AB R4, R161, R133 ;  /* 0x00000085a104723e */ /* 0x008fe200000010ff */
[----:B------:R-:W-:Y:S01]  /*5380*/  IMAD.MOV.U32 R120, RZ, RZ, R122 ;  /* 0x000000ffff787224 */ /* 0x000fe200078e007a */
[----:B------:R-:W-:Y:S01]  /*5390*/  MOV R122, R123 ;  /* 0x0000007b007a7202 */ /* 0x000fe20000000f00 */
[----:B------:R-:W-:Y:S01]  /*53a0*/  FFMA.FTZ R29, R135, c[0x0][0x2d0], -R2 ;  /* 0x0000b400871d7a23 */ /* 0x000fe20000010802 */
[----:B------:R-:W-:Y:S01]  /*53b0*/  MOV R123, R27 ;  /* 0x0000001b007b7202 */ /* 0x000fe20000000f00 */
[----:B------:R-:W-:Y:S01]  /*53c0*/  IMAD.MOV.U32 R27, RZ, RZ, R24 ;  /* 0x000000ffff1b7224 */ /* 0x000fe200078e0018 */
[----:B------:R1:W5:Y:S01]  /*53d0*/  LDL.LU R184, [R1+0x84] ;  /* 0x0000840001b87983 */ /* 0x0003620000300800 */
[----:B------:R-:W-:-:S02]  /*53e0*/  IMAD.MOV.U32 R24, RZ, RZ, R96 ;  /* 0x000000ffff187224 */ /* 0x000fc400078e0060 */
[----:B------:R-:W-:Y:S02]  /*53f0*/  IMAD.MOV.U32 R96, RZ, RZ, R98 ;  /* 0x000000ffff607224 */ /* 0x000fe400078e0062 */
[----:B------:R-:W-:Y:S02]  /*5400*/  IMAD.MOV.U32 R98, RZ, RZ, R92 ;  /* 0x000000ffff627224 */ /* 0x000fe400078e005c */
[----:B------:R-:W-:Y:S02]  /*5410*/  IMAD.MOV.U32 R92, RZ, RZ, R164 ;  /* 0x000000ffff5c7224 */ /* 0x000fe400078e00a4 */
[----:B------:R3:W1:Y:S02]  /*5420*/  MUFU.EX2 R164, R0 ;  /* 0x0000000000a47308 */ /* 0x0006640000000800 */
[----:B---3--:R-:W-:Y:S02]  /*5430*/  FFMA.FTZ R0, R107, c[0x0][0x2d0], -R2 ;  /* 0x0000b4006b007a23 */ /* 0x008fe40000010802 */
        /* <DEDUP_REMOVED lines=21> */
[----:B------:R3:W-:Y:S01]  /*5590*/  MUFU.EX2 R31, R0 ;  /* 0x00000000001f7308 */ /* 0x0007e20000000800 */
[----:B------:R-:W-:Y:S02]  /*55a0*/  MOV R27, R25 ;  /* 0x00000019001b7202 */ /* 0x000fe40000000f00 */
[----:B------:R-:W-:Y:S02]  /*55b0*/  MOV R25, R97 ;  /* 0x0000006100197202 */ /* 0x000fe40000000f00 */
[----:B------:R-:W-:Y:S02]  /*55c0*/  MOV R97, R99 ;  /* 0x0000006300617202 */ /* 0x000fe40000000f00 */
[----:B------:R-:W-:-:S02]  /*55d0*/  MOV R99, R93 ;  /* 0x0000005d00637202 */ /* 0x000fc40000000f00 */
[----:B------:R-:W-:Y:S01]  /*55e0*/  MOV R93, R134 ;  /* 0x00000086005d7202 */ /* 0x000fe20000000f00 */
[----:B---3--:R-:W-:Y:S02]  /*55f0*/  FFMA.FTZ R0, R107, c[0x0][0x2d0], -R2 ;  /* 0x0000b4006b007a23 */ /* 0x008fe40000010802 */
[----:B------:R-:W-:Y:S02]  /*5600*/  IMAD.MOV.U32 R107, RZ, RZ, R113 ;  /* 0x000000ffff6b7224 */ /* 0x000fe400078e0071 */
[----:B------:R-:W-:Y:S01]  /*5610*/  IMAD.MOV.U32 R113, RZ, RZ, R115 ;  /* 0x000000ffff717224 */ /* 0x000fe200078e0073 */
[----:B------:R-:W-:Y:S01]  /*5620*/  MOV R115, R26 ;  /* 0x0000001a00737202 */ /* 0x000fe20000000f00 */
[----:B------:R3:W2:Y:S01]  /*5630*/  MUFU.EX2 R134, R0 ;  /* 0x0000000000867308 */ /* 0x0006a20000000800 */
[----:B------:R-:W-:Y:S01]  /*5640*/  MOV R26, R131 ;  /* 0x00000083001a7202 */ /* 0x000fe20000000f00 */
[----:B------:R-:W-:Y:S02]  /*5650*/  IMAD.MOV.U32 R131, RZ, RZ, R24 ;  /* 0x000000ffff837224 */ /* 0x000fe400078e0018 */
[----:B------:R-:W-:-:S02]  /*5660*/  IMAD.MOV.U32 R24, RZ, RZ, R96 ;  /* 0x000000ffff187224 */ /* 0x000fc400078e0060 */
[----:B------:R-:W-:Y:S02]  /*5670*/  IMAD.MOV.U32 R94, RZ, RZ, R159 ;  /* 0x000000ffff5e7224 */ /* 0x000fe400078e009f */
[----:B------:R-:W-:Y:S01]  /*5680*/  IMAD.MOV.U32 R96, RZ, RZ, R98 ;  /* 0x000000ffff607224 */ /* 0x000fe200078e0062 */
[----:B-1----:R-:W-:Y:S01]  /*5690*/  F2FP.BF16.PACK_AB R6, R164, R162 ;  /* 0x000000a2a406723e */ /* 0x002fe200000010ff */
[----:B------:R-:W-:Y:S01]  /*56a0*/  IMAD.MOV.U32 R98, RZ, RZ, R92 ;  /* 0x000000ffff627224 */ /* 0x000fe200078e005c */
[----:B------:R1:W5:Y:S01]  /*56b0*/  LDL.LU R159, [R1+0x80] ;  /* 0x00008000019f7983 */ /* 0x0003620000300800 */
[----:B---3--:R-:W-:Y:S01]  /*56c0*/  FFMA.FTZ R0, R106, c[0x0][0x2d0], -R2 ;  /* 0x0000b4006a007a23 */ /* 0x008fe20000010802 */
        /* <DEDUP_REMOVED lines=20> */
[----:B------:R-:W-:Y:S01]  /*5810*/  MOV R107, R26 ;  /* 0x0000001a006b7202 */ /* 0x000fe20000000f00 */
[----:B------:R1:W5:Y:S01]  /*5820*/  LDL.LU R158, [R1+0x7c] ;  /* 0x00007c00019e7983 */ /* 0x0003620000300800 */
[----:B------:R-:W-:Y:S01]  /*5830*/  MOV R26, R24 ;  /* 0x00000018001a7202 */ /* 0x000fe20000000f00 */
[----:B------:R-:W-:-:S02]  /*5840*/  FFMA.FTZ R28, R105, c[0x0][0x2d0], -R12 ;  /* 0x0000b400691c7a23 */ /* 0x000fc4000001080c */
[----:B---3--:R-:W-:Y:S02]  /*5850*/  FFMA.FTZ R0, R106, c[0x0][0x2d0], -R2 ;  /* 0x0000b4006a007a23 */ /* 0x008fe40000010802 */
[----:B------:R-:W-:Y:S02]  /*5860*/  IMAD.MOV.U32 R106, RZ, RZ, R112 ;  /* 0x000000ffff6a7224 */ /* 0x000fe400078e0070 */
[----:B------:R-:W-:Y:S02]  /*5870*/  IMAD.MOV.U32 R112, RZ, RZ, R27 ;  /* 0x000000ffff707224 */ /* 0x000fe400078e001b */
[----:B------:R-:W-:Y:S02]  /*5880*/  IMAD.MOV.U32 R27, RZ, RZ, R25 ;  /* 0x000000ffff1b7224 */ /* 0x000fe400078e0019 */
[----:B------:R-:W-:Y:S02]  /*5890*/  IMAD.MOV.U32 R25, RZ, RZ, R97 ;  /* 0x000000ffff197224 */ /* 0x000fe400078e0061 */
[----:B------:R-:W-:-:S02]  /*58a0*/  IMAD.MOV.U32 R97, RZ, RZ, R99 ;  /* 0x000000ffff617224 */ /* 0x000fc400078e0063 */
[----:B------:R-:W-:Y:S02]  /*58b0*/  IMAD.MOV.U32 R99, RZ, RZ, R93 ;  /* 0x000000ffff637224 */ /* 0x000fe400078e005d */
[----:B------:R-:W-:Y:S02]  /*58c0*/  IMAD.MOV.U32 R93, RZ, RZ, R95 ;  /* 0x000000ffff5d7224 */ /* 0x000fe400078e005f */
[----:B------:R-:W-:Y:S02]  /*58d0*/  IMAD.MOV.U32 R95, RZ, RZ, R89 ;  /* 0x000000ffff5f7224 */ /* 0x000fe400078e0059 */
[----:B------:R-:W-:Y:S02]  /*58e0*/  IMAD.MOV.U32 R89, RZ, RZ, R163 ;  /* 0x000000ffff597224 */ /* 0x000fe400078e00a3 */
[----:B------:R-:W-:Y:S01]  /*58f0*/  IMAD.MOV.U32 R105, RZ, RZ, R106 ;  /* 0x000000ffff697224 */ /* 0x000fe200078e006a */
[----:B------:R-:W3:Y:S01]  /*5900*/  MUFU.EX2 R163, R0 ;  /* 0x0000000000a37308 */ /* 0x000ee20000000800 */
        /* <DEDUP_REMOVED lines=17> */
[----:B------:R-:W-:Y:S02]  /*5a20*/  MOV R96, R98 ;  /* 0x0000006200607202 */ /* 0x000fe40000000f00 */
[----:B------:R-:W-:Y:S02]  /*5a30*/  MOV R98, R92 ;  /* 0x0000005c00627202 */ /* 0x000fe40000000f00 */
[----:B--2---:R-:W-:-:S02]  /*5a40*/  F2FP.BF16.PACK_AB R5, R134, R31 ;  /* 0x0000001f8605723e */ /* 0x004fc400000010ff */
[----:B---3--:R-:W-:Y:S02]  /*5a50*/  F2FP.BF16.PACK_AB R7, R163, R160 ;  /* 0x000000a0a307723e */ /* 0x008fe400000010ff */
[----:B------:R-:W-:Y:S02]  /*5a60*/  MOV R92, R94 ;  /* 0x0000005e005c7202 */ /* 0x000fe40000000f00 */
[----:B------:R-:W-:Y:S02]  /*5a70*/  MOV R94, R88 ;  /* 0x00000058005e7202 */ /* 0x000fe40000000f00 */
[----:B------:R-:W-:Y:S01]  /*5a80*/  MOV R126, R127 ;  /* 0x0000007f007e7202 */ /* 0x000fe20000000f00 */
[----:B------:R-:W-:Y:S01]  /*5a90*/  IMAD.MOV.U32 R127, RZ, RZ, R112 ;  /* 0x000000ffff7f7224 */ /* 0x000fe200078e0070 */
[----:B------:R-:W-:Y:S02]  /*5aa0*/  MOV R88, R90 ;  /* 0x0000005a00587202 */ /* 0x000fe40000000f00 */
[----:B------:R-:W-:-:S02]  /*5ab0*/  MOV R90, R157 ;  /* 0x0000009d005a7202 */ /* 0x000fc40000000f00 */
[----:B------:R-:W-:Y:S01]  /*5ac0*/  MOV R112, R24 ;  /* 0x0000001800707202 */ /* 0x000fe20000000f00 */
[C---:B----4-:R-:W-:Y:S01]  /*5ad0*/  HMMA.16816.F32.BF16 R136, R4.reuse, R20, R136 ;  /* 0x000000140488723c */ /* 0x050fe20000041888 */
[----:B------:R-:W-:Y:S01]  /*5ae0*/  FFMA.FTZ R30, R126, c[0x0][0x2d0], -R2 ;  /* 0x0000b4007e1e7a23 */ /* 0x000fe20000010802 */
[----:B------:R-:W-:Y:S01]  /*5af0*/  MOV R110, R93 ;  /* 0x0000005d006e7202 */ /* 0x000fe20000000f00 */
[----:B------:R-:W-:Y:S01]  /*5b00*/  IMAD.MOV.U32 R116, RZ, RZ, R127 ;  /* 0x000000ffff747224 */ /* 0x000fe200078e007f */
[----:B------:R-:W-:Y:S01]  /*5b10*/  MOV R117, R112 ;  /* 0x0000007000757202 */ /* 0x000fe20000000f00 */
[--C-:B------:R-:W-:Y:S01]  /*5b20*/  FFMA.FTZ R27, R156, c[0x0][0x2d0], -R12.reuse ;  /* 0x0000b4009c1b7a23 */ /* 0x100fe2000001080c */
[----:B------:R-:W-:Y:S01]  /*5b30*/  MOV R124, R95 ;  /* 0x0000005f007c7202 */ /* 0x000fe20000000f00 */
[--C-:B------:R-:W-:Y:S01]  /*5b40*/  FFMA.FTZ R26, R155, c[0x0][0x2d0], -R12.reuse ;  /* 0x0000b4009b1a7a23 */ /* 0x100fe2000001080c */
[C---:B------:R-:W-:Y:S01]  /*5b50*/  HMMA.16816.F32.BF16 R20, R4.reuse, R22, R248 ;  /* 0x000000160414723c */ /* 0x040fe200000418f8 */
        /* <DEDUP_REMOVED lines=9> */
[----:B------:R-:W-:Y:S01]  /*5bf0*/  HMMA.16816.F32.BF16 R92, R4, R18, R172 ;  /* 0x00000012045c723c */ /* 0x000fe200000418ac */
[----:B------:R-:W-:Y:S01]  /*5c00*/  IMAD.MOV.U32 R249, RZ, RZ, R15 ;  /* 0x000000fffff97224 */ /* 0x000fe200078e000f */
[----:B------:R-:W-:Y:S01]  /*5c10*/  MOV R108, R99 ;  /* 0x00000063006c7202 */ /* 0x000fe20000000f00 */
[----:B------:R-:W-:Y:S01]  /*5c20*/  IMAD.MOV.U32 R251, RZ, RZ, R13 ;  /* 0x000000fffffb7224 */ /* 0x000fe200078e000d */
[----:B------:R1:W5:Y:S01]  /*5c30*/  LDL.LU R157, [R1+0x78] ;  /* 0x00007800019d7983 */ /* 0x0003620000300800 */
[----:B------:R-:W-:-:S03]  /*5c40*/  FFMA.FTZ R24, R153, c[0x0][0x2d0], -R2 ;  /* 0x0000b40099187a23 */ /* 0x000fc60000010802 */
[----:B------:R-:W-:Y:S01]  /*5c50*/  HMMA.16816.F32.BF16 R88, R4, R16, R176 ;  /* 0x000000100458723c */ /* 0x000fe200000418b0 */
[----:B------:R-:W2:Y:S01]  /*5c60*/  LDSM.16.MT88.4 R12, [R224+0x5100] ;  /* 0x00510000e00c783b */ /* 0x000ea20000004200 */
[----:B------:R-:W-:-:S03]  /*5c70*/  FFMA.FTZ R0, R152, c[0x0][0x2d0], -R2 ;  /* 0x0000b40098007a23 */ /* 0x000fc60000010802 */
[----:B------:R-:W3:Y:S01]  /*5c80*/  LDSM.16.MT88.4 R16, [R227+0x2100] ;  /* 0x00210000e310783b */ /* 0x000ee20000004200 */
[----:B------:R-:W-:Y:S02]  /*5c90*/  IMAD.MOV.U32 R118, RZ, RZ, R96 ;  /* 0x000000ffff767224 */ /* 0x000fe400078e0060 */
[----:B------:R-:W-:Y:S01]  /*5ca0*/  IMAD.MOV.U32 R2, RZ, RZ, R98 ;  /* 0x000000ffff027224 */ /* 0x000fe200078e0062 */
[C---:B------:R-:W-:Y:S01]  /*5cb0*/  HMMA.16816.F32.BF16 R100, R4.reuse, R10, R144 ;  /* 0x0000000a0464723c */ /* 0x040fe20000041890 */
[----:B------:R-:W-:Y:S01]  /*5cc0*/  IMAD.MOV.U32 R248, RZ, RZ, R124 ;  /* 0x000000fffff87224 */ /* 0x000fe200078e007c */
[----:B------:R1:W5:Y:S06]  /*5cd0*/  LDL.LU R156, [R1+0x74] ;  /* 0x00007400019c7983 */ /* 0x00036c0000300800 */
[----:B------:R-:W-:Y:S01]  /*5ce0*/  HMMA.16816.F32.BF16 R96, R4, R8, R168 ;  /* 0x000000080460723c */ /* 0x000fe200000418a8 */
[----:B------:R-:W4:Y:S01]  /*5cf0*/  LDSM.16.MT88.4 R8, [R225+0x5100] ;  /* 0x00510000e108783b */ /* 0x000f220000004200 */
        /* <DEDUP_REMOVED lines=9> */
[----:B------:R1:W5:Y:S01]  /*5d90*/  LDL.LU R155, [R1+0x70] ;  /* 0x00007000019b7983 */ /* 0x0003620000300800 */
[----:B------:R-:W-:-:S03]  /*5da0*/  MOV R127, R115 ;  /* 0x00000073007f7202 */ /* 0x000fc60000000f00 */
[----:B------:R1:W5:Y:S04]  /*5db0*/  LDL.LU R154, [R1+0x6c] ;  /* 0x00006c00019a7983 */ /* 0x0003680000300800 */
[----:B------:R1:W5:Y:S04]  /*5dc0*/  LDL.LU R153, [R1+0x68] ;  /* 0x0000680001997983 */ /* 0x0003680000300800 */
[----:B------:R1:W5:Y:S01]  /*5dd0*/  LDL.LU R152, [R1+0x64] ;  /* 0x0000640001987983 */ /* 0x0003620000300800 */
[C---:B--2---:R-:W-:Y:S03]  /*5de0*/  HMMA.16816.F32.BF16 R172, R4.reuse, R12, R148 ;  /* 0x0000000c04ac723c */ /* 0x044fe60000041894 */
[----:B------:R1:W5:Y:S05]  /*5df0*/  LDL.LU R135, [R1+0x60] ;  /* 0x0000600001877983 */ /* 0x00036a0000300800 */
[C---:B---3--:R-:W-:Y:S08]  /*5e00*/  HMMA.16816.F32.BF16 R104, R4.reuse, R16, R104 ;  /* 0x000000100468723c */ /* 0x048ff00000041868 */
[C---:B------:R-:W-:Y:S01]  /*5e10*/  HMMA.16816.F32.BF16 R112, R4.reuse, R18, R180 ;  /* 0x000000120470723c */ /* 0x040fe200000418b4 */
[----:B------:R-:W2:Y:S07]  /*5e20*/  LDSM.16.MT88.4 R16, [R228+0x5100] ;  /* 0x00510000e410783b */ /* 0x000eae0000004200 */
[C---:B------:R-:W-:Y:S01]  /*5e30*/  HMMA.16816.F32.BF16 R148, R4.reuse, R14, R140 ;  /* 0x0000000e0494723c */ /* 0x040fe2000004188c */
[----:B------:R-:W3:Y:S06]  /*5e40*/  LDSM.16.MT88.4 R12, [R227+0x5100] ;  /* 0x00510000e30c783b */ /* 0x000eec0000004200 */
        /* <DEDUP_REMOVED lines=11> */
[C---:B----4-:R-:W-:Y:S08]  /*5f00*/  HMMA.16816.F32.BF16 R144, R4.reuse, R8, R52 ;  /* 0x000000080490723c */ /* 0x050ff00000041834 */
[----:B------:R-:W-:Y:S01]  /*5f10*/  HMMA.16816.F32.BF16 R124, R4, R10, R40 ;  /* 0x0000000a047c723c */ /* 0x000fe20000041828 */
[----:B------:R-:W4:Y:S01]  /*5f20*/  LDSM.16.MT88.4 R8, [R224+0x8100] ;  /* 0x00810000e008783b */ /* 0x000f220000004200 */
[----:B------:R-:W-:Y:S01]  /*5f30*/  MOV R55, R120 ;  /* 0x0000007800377202 */ /* 0x000fe20000000f00 */
[----:B------:R-:W-:Y:S01]  /*5f40*/  IMAD.MOV.U32 R54, RZ, RZ, R121 ;  /* 0x000000ffff367224 */ /* 0x000fe200078e0079 */
[----:B------:R-:W-:Y:S01]  /*5f50*/  MOV R53, R122 ;  /* 0x0000007a00357202 */ /* 0x000fe20000000f00 */
[----:B------:R-:W-:-:S03]  /*5f60*/  IMAD.MOV.U32 R52, RZ, RZ, R123 ;  /* 0x000000ffff347224 */ /* 0x000fc600078e007b */
[----:B--2---:R-:W-:Y:S07]  /*5f70*/  HMMA.16816.F32.BF16 R120, R4, R16, R84 ;  /* 0x000000100478723c */ /* 0x004fee0000041854 */
[----:B------:R-:W-:Y:S01]  /*5f80*/  MOV R87, R116 ;  /* 0x0000007400577202 */ /* 0x000fe20000000f00 */
[----:B------:R-:W-:Y:S01]  /*5f90*/  IMAD.MOV.U32 R86, RZ, RZ, R117 ;  /* 0x000000ffff567224 */ /* 0x000fe200078e0075 */
[----:B------:R-:W-:Y:S01]  /*5fa0*/  MOV R85, R118 ;  /* 0x0000007600557202 */ /* 0x000fe20000000f00 */
[----:B------:R-:W-:-:S02]  /*5fb0*/  IMAD.MOV.U32 R84, RZ, RZ, R119 ;  /* 0x000000ffff547224 */ /* 0x000fc400078e0077 */
[C---:B------:R-:W-:Y:S01]  /*5fc0*/  HMMA.16816.F32.BF16 R116, R4.reuse, R18, R76 ;  /* 0x000000120474723c */ /* 0x040fe2000004184c */
[----:B------:R-:W2:Y:S06]  /*5fd0*/  LDSM.16.MT88.4 R16, [R225+0x8100] ;  /* 0x00810000e110783b */ /* 0x000eac0000004200 */
[----:B------:R-:W-:Y:S01]  /*5fe0*/  MOV R76, R108 ;  /* 0x0000006c004c7202 */ /* 0x000fe20000000f00 */
[----:B------:R-:W-:Y:S01]  /*5ff0*/  IMAD.MOV.U32 R77, RZ, RZ, R109 ;  /* 0x000000ffff4d7224 */ /* 0x000fe200078e006d */
[----:B------:R-:W-:Y:S01]  /*6000*/  MOV R78, R110 ;  /* 0x0000006e004e7202 */ /* 0x000fe20000000f00 */
[----:B------:R-:W-:Y:S01]  /*6010*/  IMAD.MOV.U32 R79, RZ, RZ, R111 ;  /* 0x000000ffff4f7224 */ /* 0x000fe200078e006f */
[C---:B---3--:R-:W-:Y:S08]  /*6020*/  HMMA.16816.F32.BF16 R40, R4.reuse, R14, R60 ;  /* 0x0000000e0428723c */ /* 0x048ff0000004183c */
[C---:B------:R-:W-:Y:S01]  /*6030*/  HMMA.16816.F32.BF16 R108, R4.reuse, R12, R68 ;  /* 0x0000000c046c723c */ /* 0x040fe20000041844 */
[----:B------:R-:W3:Y:S07]  /*6040*/  LDSM.16.MT88.4 R12, [R228+0x8100] ;  /* 0x00810000e40c783b */ /* 0x000eee0000004200 */
[C---:B----4-:R-:W-:Y:S08]  /*6050*/  HMMA.16816.F32.BF16 R48, R4.reuse, R8, R48 ;  /* 0x000000080430723c */ /* 0x050ff00000041830 */
[C---:B------:R-:W-:Y:S01]  /*6060*/  HMMA.16816.F32.BF16 R36, R4.reuse, R10, R36 ;  /* 0x0000000a0424723c */ /* 0x040fe20000041824 */
        /* <DEDUP_REMOVED lines=8> */
[----:B--2---:R-:W-:Y:S01]  /*60f0*/  HMMA.16816.F32.BF16 R168, R4, R16, R80 ;  /* 0x0000001004a8723c */ /* 0x004fe20000041850 */
[----:B------:R-:W-:Y:S01]  /*6100*/  IMAD.MOV.U32 R60, RZ, RZ, R63 ;  /* 0x000000ffff3c7224 */ /* 0x000fe200078e003f */
[----:B------:R-:W-:Y:S01]  /*6110*/  LDSM.16.MT88.4 R80, [R224+0x5900] ;  /* 0x00590000e050783b */ /* 0x000fe20000004200 */
[----:B------:R-:W-:-:S05]  /*6120*/  MOV R63, R70 ;  /* 0x00000046003f7202 */ /* 0x000fca0000000f00 */
[----:B------:R-:W-:Y:S01]  /*6130*/  HMMA.16816.F32.BF16 R176, R4, R18, R72 ;  /* 0x0000001204b0723c */ /* 0x000fe20000041848 */
[----:B------:R-:W-:Y:S01]  /*6140*/  IMAD.MOV.U32 R70, RZ, RZ, R77 ;  /* 0x000000ffff467224 */ /* 0x000fe200078e004d */
[----:B------:R-:W-:-:S06]  /*6150*/  MOV R77, R84 ;  /* 0x00000054004d7202 */ /* 0x000fcc0000000f00 */
[----:B---3--:R-:W-:Y:S01]  /*6160*/  HMMA.16816.F32.BF16 R180, R4, R12, R64 ;  /* 0x0000000c04b4723c */ /* 0x008fe20000041840 */
[----:B------:R-:W-:-:S07]  /*6170*/  IMAD.MOV.U32 R84, RZ, RZ, R87 ;  /* 0x000000ffff547224 */ /* 0x000fce00078e0057 */
[C---:B------:R-:W-:Y:S08]  /*6180*/  HMMA.16816.F32.BF16 R248, R4.reuse, R14, R56 ;  /* 0x0000000e04f8723c */ /* 0x040ff00000041838 */
[C---:B----4-:R-:W-:Y:S08]  /*6190*/  HMMA.16816.F32.BF16 R44, R4.reuse, R8, R44 ;  /* 0x00000008042c723c */ /* 0x050ff0000004182c */
[----:B------:R-:W-:Y:S01]  /*61a0*/  HMMA.16816.F32.BF16 R32, R4, R10, R32 ;  /* 0x0000000a0420723c */ /* 0x000fe20000041820 */
[----:B------:R2:W-:Y:S01]  /*61b0*/  MUFU.EX2 R7, R0 ;  /* 0x0000000000077308 */ /* 0x0005e20000000800 */
[----:B------:R-:W-:Y:S01]  /*61c0*/  MOV R87, R54 ;  /* 0x0000003600577202 */ /* 0x000fe20000000f00 */
[----:B------:R-:W-:Y:S01]  /*61d0*/  FADD.FTZ R2, R2, R140 ;  /* 0x0000008c02027221 */ /* 0x000fe20000010000 */
[----:B------:R-:W-:Y:S01]  /*61e0*/  LDSM.16.MT88.4 R56, [R225+0x2900] ;  /* 0x00290000e138783b */ /* 0x000fe20000004200 */
[----:B------:R-:W-:-:S03]  /*61f0*/  IMAD.MOV.U32 R54, RZ, RZ, R142 ;  /* 0x000000ffff367224 */ /* 0x000fc600078e008e */
[----:B------:R-:W-:Y:S01]  /*6200*/  LDSM.16.MT88.4 R64, [R228+0x2900] ;  /* 0x00290000e440783b */ /* 0x000fe20000004200 */
[----:B------:R-:W-:Y:S01]  /*6210*/  MOV R17, R128 ;  /* 0x0000008000117202 */ /* 0x000fe20000000f00 */
[----:B------:R-:W-:Y:S01]  /*6220*/  IMAD.MOV.U32 R16, RZ, RZ, R129 ;  /* 0x000000ffff107224 */ /* 0x000fe200078e0081 */
[----:B------:R-:W-:Y:S01]  /*6230*/  MOV R19, R130 ;  /* 0x0000008200137202 */ /* 0x000fe20000000f00 */
[----:B------:R-:W-:Y:S01]  /*6240*/  IMAD.MOV.U32 R18, RZ, RZ, R131 ;  /* 0x000000ffff127224 */ /* 0x000fe200078e0083 */
[----:B------:R-:W-:Y:S01]  /*6250*/  LDSM.16.MT88.4 R72, [R227+0x2900] ;  /* 0x00290000e348783b */ /* 0x000fe20000004200 */
[----:B--2---:R-:W-:Y:S01]  /*6260*/  FADD.FTZ R0, R62, R61 ;  /* 0x0000003d3e007221 */ /* 0x004fe20000010000 */
        /* <DEDUP_REMOVED lines=13> */
[----:B------:R-:W2:Y:S01]  /*6340*/  LDSM.16.MT88.4 R140, [R224+0x2900] ;  /* 0x00290000e08c783b */ /* 0x000ea20000004200 */
[----:B------:R-:W-:Y:S08]  /*6350*/  MUFU.EX2 R12, R28 ;  /* 0x0000001c000c7308 */ /* 0x000ff00000000800 */
[----:B------:R-:W3:Y:S08]  /*6360*/  MUFU.EX2 R11, R27 ;  /* 0x0000001b000b7308 */ /* 0x000ef00000000800 */
[----:B------:R-:W-:Y:S08]  /*6370*/  MUFU.EX2 R10, R26 ;  /* 0x0000001a000a7308 */ /* 0x000ff00000000800 */
[----:B------:R-:W4:Y:S08]  /*6380*/  MUFU.EX2 R9, R25 ;  /* 0x0000001900097308 */ /* 0x000f300000000800 */
[----:B------:R-:W1:Y:S08]  /*6390*/  MUFU.EX2 R8, R24 ;  /* 0x0000001800087308 */ /* 0x000e700000000800 */
[----:B------:R-:W-:Y:S08]  /*63a0*/  MUFU.EX2 R5, R29 ;  /* 0x0000001d00057308 */ /* 0x000ff00000000800 */
[----:B------:R-:W2:Y:S01]  /*63b0*/  MUFU.EX2 R6, R30 ;  /* 0x0000001e00067308 */ /* 0x000ea20000000800 */
[----:B---3--:R-:W-:-:S02]  /*63c0*/  F2FP.BF16.PACK_AB R128, R11, R12 ;  /* 0x0000000c0b80723e */ /* 0x008fc400000010ff */
[----:B----4-:R-:W-:Y:S02]  /*63d0*/  F2FP.BF16.PACK_AB R130, R9, R10 ;  /* 0x0000000a0982723e */ /* 0x010fe400000010ff */
[----:B-1----:R-:W-:Y:S01]  /*63e0*/  F2FP.BF16.PACK_AB R129, R7, R8 ;  /* 0x000000080781723e */ /* 0x002fe200000010ff */
[----:B------:R-:W-:Y:S02]  /*63f0*/  FADD.FTZ R0, R60, R0 ;  /* 0x000000003c007221 */ /* 0x000fe40000010000 */
[----:B------:R-:W-:Y:S02]  /*6400*/  FADD.FTZ R4, R61, R2 ;  /* 0x000000023d047221 */ /* 0x000fe40000010000 */
[----:B------:R-:W-:Y:S01]  /*6410*/  FADD.FTZ R2, R62, R0 ;  /* 0x000000003e027221 */ /* 0x000fe20000010000 */
[----:B--2---:R-:W-:Y:S01]  /*6420*/  F2FP.BF16.PACK_AB R131, R6, R5 ;  /* 0x000000050683723e */ /* 0x004fe200000010ff */
[----:B------:R-:W-:Y:S02]  /*6430*/  FADD.FTZ R0, R63, R4 ;  /* 0x000000043f007221 */ /* 0x000fe40000010000 */
[----:B------:R-:W-:-:S04]  /*6440*/  FADD.FTZ R2, R68, R2 ;  /* 0x0000000244027221 */ /* 0x000fc80000010000 */
[----:B------:R-:W-:Y:S01]  /*6450*/  HMMA.16816.F32.BF16 R136, R128, R140, R136 ;  /* 0x0000008c8088723c */ /* 0x000fe20000041888 */
[----:B------:R-:W-:-:S07]  /*6460*/  FADD.FTZ R0, R69, R0 ;  /* 0x0000000045007221 */ /* 0x000fce0000010000 */
[----:B------:R-:W-:Y:S07]  /*6470*/  HMMA.16816.F32.BF16 R140, R128, R142, R20 ;  /* 0x0000008e808c723c */ /* 0x000fee0000041814 */
[----:B------:R-:W-:Y:S01]  /*6480*/  MOV R21, R53 ;  /* 0x0000003500157202 */ /* 0x000fe20000000f00 */
[----:B------:R-:W-:-:S04]  /*6490*/  IMAD.MOV.U32 R22, RZ, RZ, R54 ;  /* 0x000000ffff167224 */ /* 0x000fc800078e0036 */
[----:B------:R-:W-:Y:S02]  /*64a0*/  FADD.FTZ R2, R21, R2 ;  /* 0x0000000215027221 */ /* 0x000fe40000010000 */
[----:B------:R-:W-:Y:S02]  /*64b0*/  FADD.FTZ R0, R22, R0 ;  /* 0x0000000016007221 */ /* 0x000fe40000010000 */
[----:B------:R-:W-:Y:S02]  /*64c0*/  FADD.FTZ R2, R18, R2 ;  /* 0x0000000212027221 */ /* 0x000fe40000010000 */
[----:B------:R-:W-:Y:S01]  /*64d0*/  FADD.FTZ R0, R19, R0 ;  /* 0x0000000013007221 */ /* 0x000fe20000010000 */
[----:B------:R-:W-:Y:S01]  /*64e0*/  MOV R23, R55 ;  /* 0x0000003700177202 */ /* 0x000fe20000000f00 */
[----:B------:R-:W-:Y:S02]  /*64f0*/  FADD.FTZ R2, R16, R2 ;  /* 0x0000000210027221 */ /* 0x000fe40000010000 */
[----:B------:R-:W-:-:S02]  /*6500*/  IMAD.MOV.U32 R4, RZ, RZ, R52 ;  /* 0x000000ffff047224 */ /* 0x000fc400078e0034 */
[----:B------:R-:W-:Y:S01]  /*6510*/  FADD.FTZ R0, R17, R0 ;  /* 0x0000000011007221 */ /* 0x000fe20000010000 */
[----:B------:R-:W-:Y:S01]  /*6520*/  MOV R30, R87 ;  /* 0x00000057001e7202 */ /* 0x000fe20000000f00 */
[C---:B------:R-:W-:Y:S01]  /*6530*/  HMMA.16816.F32.BF16 R52, R128.reuse, R56, R88 ;  /* 0x000000388034723c */ /* 0x040fe20000041858 */
[----:B------:R-:W1:Y:S01]  /*6540*/  LDSM.16.MT88.4 R88, [R225+0x5900] ;  /* 0x00590000e158783b */ /* 0x000e620000004200 */
[----:B------:R-:W-:Y:S02]  /*6550*/  FADD.FTZ R2, R23, R2 ;  /* 0x0000000217027221 */ /* 0x000fe40000010000 */
[----:B------:R-:W-:Y:S01]  /*6560*/  IMAD.MOV.U32 R29, RZ, RZ, R86 ;  /* 0x000000ffff1d7224 */ /* 0x000fe200078e0056 */
[----:B------:R-:W-:Y:S01]  /*6570*/  MOV R24, R85 ;  /* 0x0000005500187202 */ /* 0x000fe20000000f00 */
[----:B------:R-:W-:Y:S01]  /*6580*/  FADD.FTZ R0, R4, R0 ;  /* 0x0000000004007221 */ /* 0x000fe20000010000 */
[----:B------:R-:W-:Y:S01]  /*6590*/  MOV R26, R79 ;  /* 0x0000004f001a7202 */ /* 0x000fe20000000f00 */
[----:B------:R-:W-:Y:S01]  /*65a0*/  HMMA.16816.F32.BF16 R60, R128, R64, R96 ;  /* 0x00000040803c723c */ /* 0x000fe20000041860 */
[----:B------:R-:W2:Y:S01]  /*65b0*/  LDSM.16.MT88.4 R96, [R228+0x5900] ;  /* 0x00590000e460783b */ /* 0x000ea20000004200 */
[----:B------:R-:W-:-:S02]  /*65c0*/  FADD.FTZ R2, R30, R2 ;  /* 0x000000021e027221 */ /* 0x000fc40000010000 */
[----:B------:R-:W-:Y:S01]  /*65d0*/  IMAD.MOV.U32 R25, RZ, RZ, R84 ;  /* 0x000000ffff197224 */ /* 0x000fe200078e0054 */
[----:B------:R-:W-:Y:S01]  /*65e0*/  MOV R28, R77 ;  /* 0x0000004d001c7202 */ /* 0x000fe20000000f00 */
[----:B------:R-:W-:Y:S01]  /*65f0*/  FADD.FTZ R0, R29, R0 ;  /* 0x000000001d007221 */ /* 0x000fe20000010000 */
[----:B------:R-:W-:Y:S01]  /*6600*/  MOV R15, R71 ;  /* 0x00000047000f7202 */ /* 0x000fe20000000f00 */
[----:B------:R-:W-:Y:S01]  /*6610*/  FADD.FTZ R2, R24, R2 ;  /* 0x0000000218027221 */ /* 0x000fe20000010000 */
[----:B------:R-:W-:Y:S01]  /*6620*/  LDSM.16.MT88.4 R16, [R227+0x8900] ;  /* 0x00890000e310783b */ /* 0x000fe20000004200 */
[----:B------:R-:W-:Y:S02]  /*6630*/  IMAD.MOV.U32 R27, RZ, RZ, R78 ;  /* 0x000000ffff1b7224 */ /* 0x000fe400078e004e */
[----:B------:R-:W-:Y:S02]  /*6640*/  FADD.FTZ R0, R25, R0 ;  /* 0x0000000019007221 */ /* 0x000fe40000010000 */
[----:B------:R-:W-:-:S02]  /*6650*/  FADD.FTZ R2, R26, R2 ;  /* 0x000000021a027221 */ /* 0x000fc40000010000 */
[----:B------:R-:W-:Y:S02]  /*6660*/  FADD.FTZ R0, R27, R0 ;  /* 0x000000001b007221 */ /* 0x000fe40000010000 */
[----:B------:R-:W-:Y:S02]  /*6670*/  IMAD.MOV.U32 R14, RZ, RZ, R76 ;  /* 0x000000ffff0e7224 */ /* 0x000fe400078e004c */
[----:B------:R-:W-:Y:S02]  /*6680*/  FADD.FTZ R2, R28, R2 ;  /* 0x000000021c027221 */ /* 0x000fe40000010000 */
[----:B------:R-:W-:Y:S02]  /*6690*/  FADD.FTZ R0, R165, R0 ;  /* 0x00000000a5007221 */ /* 0x000fe40000010000 */
[----:B------:R-:W-:Y:S02]  /*66a0*/  FADD.FTZ R2, R14, R2 ;  /* 0x000000020e027221 */ /* 0x000fe40000010000 */
[----:B------:R-:W-:-:S02]  /*66b0*/  FADD.FTZ R0, R167, R0 ;  /* 0x00000000a7007221 */ /* 0x000fc40000010000 */
[----:B------:R-:W-:Y:S02]  /*66c0*/  IMAD.MOV.U32 R13, RZ, RZ, R70 ;  /* 0x000000ffff0d7224 */ /* 0x000fe400078e0046 */
[----:B------:R-:W-:Y:S02]  /*66d0*/  FADD.FTZ R2, R15, R2 ;  /* 0x000000020f027221 */ /* 0x000fe40000010000 */
[----:B------:R-:W-:Y:S02]  /*66e0*/  FADD.FTZ R0, R166, R0 ;  /* 0x00000000a6007221 */ /* 0x000fe40000010000 */
[----:B------:R-:W-:Y:S02]  /*66f0*/  FADD.FTZ R2, R13, R2 ;  /* 0x000000020d027221 */ /* 0x000fe40000010000 */
[----:B------:R-:W-:Y:S02]  /*6700*/  FADD.FTZ R0, R252, R0 ;  /* 0x00000000fc007221 */ /* 0x000fe40000010000 */
[----:B------:R-:W-:-:S02]  /*6710*/  FADD.FTZ R2, R133, R2 ;  /* 0x0000000285027221 */ /* 0x000fc40000010000 */
[----:B------:R-:W-:Y:S02]  /*6720*/  FADD.FTZ R0, R31, R0 ;  /* 0x000000001f007221 */ /* 0x000fe40000010000 */
[----:B------:R-:W-:Y:S02]  /*6730*/  FADD.FTZ R2, R161, R2 ;  /* 0x00000002a1027221 */ /* 0x000fe40000010000 */
[----:B------:R-:W-:Y:S01]  /*6740*/  FADD.FTZ R0, R134, R0 ;  /* 0x0000000086007221 */ /* 0x000fe20000010000 */
[----:B------:R-:W-:Y:S01]  /*6750*/  HMMA.16816.F32.BF16 R56, R128, R58, R92 ;  /* 0x0000003a8038723c */ /* 0x000fe2000004185c */
[----:B------:R-:W-:Y:S02]  /*6760*/  FADD.FTZ R4, R162, R2 ;  /* 0x00000002a2047221 */ /* 0x000fe40000010000 */
[----:B------:R-:W-:-:S05]  /*6770*/  FADD.FTZ R2, R160, R0 ;  /* 0x00000000a0027221 */ /* 0x000fca0000010000 */
[----:B------:R-:W-:Y:S01]  /*6780*/  HMMA.16816.F32.BF16 R68, R128, R72, R104 ;  /* 0x000000488044723c */ /* 0x000fe20000041868 */
[----:B------:R-:W3:Y:S01]  /*6790*/  LDSM.16.MT88.4 R104, [R227+0x5900] ;  /* 0x00590000e368783b */ /* 0x000ee20000004200 */
[----:B------:R-:W-:-:S06]  /*67a0*/  FADD.FTZ R2, R163, R2 ;  /* 0x00000002a3027221 */ /* 0x000fcc0000010000 */
[----:B-1----:R-:W-:Y:S01]  /*67b0*/  HMMA.16816.F32.BF16 R84, R128, R88, R144 ;  /* 0x000000588054723c */ /* 0x002fe20000041890 */
[----:B------:R-:W-:-:S07]  /*67c0*/  FADD.FTZ R0, R164, R4 ;  /* 0x00000004a4007221 */ /* 0x000fce0000010000 */
[C---:B------:R-:W-:Y:S01]  /*67d0*/  HMMA.16816.F32.BF16 R72, R128.reuse, R74, R112 ;  /* 0x0000004a8048723c */ /* 0x040fe20000041870 */
[----:B------:R-:W1:Y:S07]  /*67e0*/  LDSM.16.MT88.4 R112, [R224+0x8900] ;  /* 0x00890000e070783b */ /* 0x000e6e0000004200 */
[C---:B------:R-:W-:Y:S01]  /*67f0*/  HMMA.16816.F32.BF16 R88, R128.reuse, R90, R124 ;  /* 0x0000005a8058723c */ /* 0x040fe2000004187c */
[----:B------:R-:W-:Y:S07]  /*6800*/  LDSM.16.MT88.4 R124, [R228+0x8900] ;  /* 0x00890000e47c783b */ /* 0x000fee0000004200 */
[----:B--2---:R-:W-:Y:S01]  /*6810*/  HMMA.16816.F32.BF16 R92, R128, R96, R120 ;  /* 0x00000060805c723c */ /* 0x004fe20000041878 */
[----:B------:R-:W2:Y:S01]  /*6820*/  LDSM.16.MT88.4 R120, [R225+0x8900] ;  /* 0x00890000e178783b */ /* 0x000ea20000004200 */
[----:B------:R-:W-:-:S02]  /*6830*/  FADD.FTZ R8, R8, R2 ;  /* 0x0000000208087221 */ /* 0x000fc40000010000 */
[----:B------:R-:W-:Y:S02]  /*6840*/  FADD.FTZ R12, R12, R0 ;  /* 0x000000000c0c7221 */ /* 0x000fe40000010000 */
[----:B------:R-:W-:Y:S02]  /*6850*/  FADD.FTZ R7, R7, R8 ;  /* 0x0000000807077221 */ /* 0x000fe40000010000 */
[----:B------:R-:W-:Y:S02]  /*6860*/  FADD.FTZ R11, R11, R12 ;  /* 0x0000000c0b0b7221 */ /* 0x000fe40000010000 */
[----:B------:R-:W-:Y:S02]  /*6870*/  FADD.FTZ R5, R5, R7 ;  /* 0x0000000705057221 */ /* 0x000fe40000010000 */
[----:B------:R-:W-:Y:S02]  /*6880*/  FADD.FTZ R10, R10, R11 ;  /* 0x0000000b0a0a7221 */ /* 0x000fe40000010000 */
[----:B------:R-:W-:-:S02]  /*6890*/  FADD.FTZ R0, R6, R5 ;  /* 0x0000000506007221 */ /* 0x000fc40000010000 */
[----:B------:R-:W-:-:S03]  /*68a0*/  FADD.FTZ R2, R9, R10 ;  /* 0x0000000a09027221 */ /* 0x000fc60000010000 */
[----:B------:R4:W-:Y:S04]  /*68b0*/  STL [R1+0x4], R0 ;  /* 0x0000040001007387 */ /* 0x0009e80000100800 */
[----:B------:R4:W-:Y:S01]  /*68c0*/  STL [R1], R2 ;  /* 0x0000000201007387 */ /* 0x0009e20000100800 */
[C---:B------:R-:W-:Y:S08]  /*68d0*/  HMMA.16816.F32.BF16 R64, R128.reuse, R66, R100 ;  /* 0x000000428040723c */ /* 0x040ff00000041864 */
[C---:B------:R-:W-:Y:S08]  /*68e0*/  HMMA.16816.F32.BF16 R76, R128.reuse, R80, R172 ;  /* 0x00000050804c723c */ /* 0x040ff000000418ac */
[C---:B------:R-:W-:Y:S08]  /*68f0*/  HMMA.16816.F32.BF16 R96, R128.reuse, R98, R116 ;  /* 0x000000628060723c */ /* 0x040ff00000041874 */
[C---:B---3--:R-:W-:Y:S08]  /*6900*/  HMMA.16816.F32.BF16 R100, R128.reuse, R104, R108 ;  /* 0x000000688064723c */ /* 0x048ff0000004186c */
[C---:B------:R-:W-:Y:S08]  /*6910*/  HMMA.16816.F32.BF16 R80, R128.reuse, R82, R148 ;  /* 0x000000528050723c */ /* 0x040ff00000041894 */
[C---:B-1----:R-:W-:Y:S08]  /*6920*/  HMMA.16816.F32.BF16 R108, R128.reuse, R112, R48 ;  /* 0x00000070806c723c */ /* 0x042ff00000041830 */
        /* <DEDUP_REMOVED lines=24> */
.L_x_1334:
[----:B------:R-:W2:Y:S01]  /*6ab0*/  LDL.64 R20, [R1+0x10] ;  /* 0x0000100001147983 */ /* 0x000ea20000100a00 */
[----:B------:R-:W-:Y:S04]  /*6ac0*/  DEPBAR.LE SB0, 0x0 ;  /* 0x000080000000791a */ /* 0x000fe80000000000 */
[----:B-1----:R-:W-:Y:S01]  /*6ad0*/  SHF.R.S32.HI R0, RZ, 0x1f, R249 ;  /* 0x0000001fff007819 */ /* 0x002fe200000114f9 */
[----:B------:R-:W-:Y:S01]  /*6ae0*/  BAR.SYNC.DEFER_BLOCKING 0x0 ;  /* 0x0000000000007b1d */ /* 0x000fe20000010000 */
[C---:B-1----:R-:W-:Y:S01]  /*6af0*/  IMAD.WIDE.U32 R2, R249.reuse, c[0x0][0x208], RZ ;  /* 0x00008200f9027a25 */ /* 0x042fe200078e00ff */
[----:B------:R-:W-:Y:S03]  /*6b00*/  MOV R252, c[0x0][0x1e4] ;  /* 0x0000790000fc7a02 */ /* 0x000fe60000000f00 */
[----:B------:R-:W-:Y:S04]  /*6b10*/  IMAD R0, R0, c[0x0][0x208], RZ ;  /* 0x0000820000007a24 */ /* 0x000fe800078e02ff */
[----:B------:R-:W-:Y:S05]  /*6b20*/  IMAD R0, R249, c[0x0][0x20c], R0 ;  /* 0x00008300f9007a24 */ /* 0x000fea00078e0200 */
[----:B------:R-:W-:Y:S05]  /*6b30*/  IADD3 R0, R3, R0, RZ ;  /* 0x0000000003007210 */ /* 0x000fea0007ffe0ff */
[----:B------:R-:W-:Y:S01]  /*6b40*/  IMAD R0, R0, 0x60, RZ ;  /* 0x0000006000007824 */ /* 0x000fe200078e02ff */
[----:B-----5:R-:W1:Y:S08]  /*6b50*/  LDSM.16.M88.4 R8, [R135+0xc100] ;  /* 0x00c100008708783b */ /* 0x020e700000000200 */
[----:B------:R-:W3:Y:S08]  /*6b60*/  LDSM.16.M88.4 R16, [R135+0xc900] ;  /* 0x00c900008710783b */ /* 0x000ef00000000200 */
[----:B------:R-:W4:Y:S08]  /*6b70*/  LDSM.16.M88.4 R24, [R135+0xd100] ;  /* 0x00d100008718783b */ /* 0x000f300000000200 */
[----:B------:R-:W2:Y:S08]  /*6b80*/  LDSM.16.M88.4 R32, [R135+0xd900] ;  /* 0x00d900008720783b */ /* 0x000eb00000000200 */
[----:B------:R-:W2:Y:S01]  /*6b90*/  LDSM.16.M88.4 R40, [R135+0xe100] ;  /* 0x00e100008728783b */ /* 0x000ea20000000200 */
[C---:B-1----:R-:W-:Y:S07]  /*6ba0*/  HMMA.16816.F32.BF16 R4, R152.reuse, R8, RZ ;  /* 0x000000089804723c */ /* 0x042fee00000418ff */
        /* <DEDUP_REMOVED lines=10> */
[----:B------:R-:W3:Y:S01]  /*6c50*/  LDL.64 R250, [R1+0x30] ;  /* 0x0000300001fa7983 */ /* 0x000ee20000100a00 */
        /* <DEDUP_REMOVED lines=51> */
[C---:B------:R-:W-:Y:S08]  /*6f90*/  HMMA.16816.F32.BF16 R36, R156.reuse, R176, R36 ;  /* 0x000000b09c24723c */ /* 0x040ff00000041824 */
[C---:B------:R-:W-:Y:S01]  /*6fa0*/  HMMA.16816.F32.BF16 R40, R156.reuse, R178, R40 ;  /* 0x000000b29c28723c */ /* 0x040fe20000041828 */
[----:B------:R-:W4:Y:S07]  /*6fb0*/  LDSM.16.M88.4 R176, [R229+0xe100] ;  /* 0x00e10000e5b0783b */ /* 0x000f2e0000000200 */
[C---:B------:R-:W-:Y:S01]  /*6fc0*/  HMMA.16816.F32.BF16 R44, R156.reuse, R180, R44 ;  /* 0x000000b49c2c723c */ /* 0x040fe2000004182c */
[----:B------:R-:W2:Y:S07]  /*6fd0*/  LDL.64 R180, [R1+0x20] ;  /* 0x0000200001b47983 */ /* 0x000eae0000100a00 */
        /* <DEDUP_REMOVED lines=73> */
[C---:B-1----:R-:W-:Y:S08]  /*7470*/  HMMA.16816.F32.BF16 R4, R200.reuse, R160, R4 ;  /* 0x000000a0c804723c */ /* 0x042ff00000041804 */
[C---:B------:R-:W-:Y:S01]  /*7480*/  HMMA.16816.F32.BF16 R8, R200.reuse, R162, R8 ;  /* 0x000000a2c808723c */ /* 0x040fe20000041808 */
[----:B------:R-:W1:Y:S07]  /*7490*/  LDSM.16.M88.4 R160, [R229+0x11900] ;  /* 0x01190000e5a0783b */ /* 0x000e6e0000000200 */
[C---:B------:R-:W-:Y:S08]  /*74a0*/  HMMA.16816.F32.BF16 R12, R200.reuse, R176, R12 ;  /* 0x000000b0c80c723c */ /* 0x040ff0000004180c */
        /* <DEDUP_REMOVED lines=11> */
[C---:B-1----:R-:W-:Y:S08]  /*7560*/  HMMA.16816.F32.BF16 R44, R200.reuse, R160, R44 ;  /* 0x000000a0c82c723c */ /* 0x042ff0000004182c */
[----:B------:R-:W-:Y:S01]  /*7570*/  HMMA.16816.F32.BF16 R48, R200, R162, R48 ;  /* 0x000000a2c830723c */ /* 0x000fe20000041830 */
[----:B------:R-:W1:Y:S07]  /*7580*/  LDSM.16.M88.4 R160, [R226+0x5000] ;  /* 0x00500000e2a0783b */ /* 0x000e6e0000000200 */
[C---:B------:R-:W-:Y:S08]  /*7590*/  HMMA.16816.F32.BF16 R4, R204.reuse, R176, R4 ;  /* 0x000000b0cc04723c */ /* 0x040ff00000041804 */
        /* <DEDUP_REMOVED lines=32> */
[C---:B------:R-:W-:Y:S08]  /*77a0*/  HMMA.16816.F32.BF16 R44, R208.reuse, R176, R44 ;  /* 0x000000b0d02c723c */ /* 0x040ff0000004182c */
[----:B------:R-:W-:Y:S01]  /*77b0*/  HMMA.16816.F32.BF16 R48, R208, R178, R48 ;  /* 0x000000b2d030723c */ /* 0x000fe20000041830 */
[----:B------:R-:W-:Y:S07]  /*77c0*/  LDSM.16.M88.4 R176, [R231] ;  /* 0x00000000e7b0783b */ /* 0x000fee0000000200 */
[C---:B----4-:R-:W-:Y:S08]  /*77d0*/  HMMA.16816.F32.BF16 R4, R212.reuse, R168, R4 ;  /* 0x000000a8d404723c */ /* 0x050ff00000041804 */
[C---:B------:R-:W-:Y:S01]  /*77e0*/  HMMA.16816.F32.BF16 R8, R212.reuse, R170, R8 ;  /* 0x000000aad408723c */ /* 0x040fe20000041808 */
[----:B------:R-:W4:Y:S07]  /*77f0*/  LDSM.16.M88.4 R168, [R232] ;  /* 0x00000000e8a8783b */ /* 0x000f2e0000000200 */
        /* <DEDUP_REMOVED lines=28> */
[C---:B------:R-:W-:Y:S08]  /*79c0*/  HMMA.16816.F32.BF16 R40, R216.reuse, R178, R40 ;  /* 0x000000b2d828723c */ /* 0x040ff00000041828 */
        /* <DEDUP_REMOVED lines=8> */
[----:B------:R-:W3:Y:S01]  /*7a50*/  LDSM.16.M88.4 R164, [R226+0x8800] ;  /* 0x00880000e2a4783b */ /* 0x000ee20000000200 */
[----:B------:R-:W-:Y:S04]  /*7a60*/  DEPBAR.LE SB0, 0x0 ;  /* 0x000080000000791a */ /* 0x000fe80000000000 */
[----:B------:R-:W-:Y:S02]  /*7a70*/  FMNMX.FTZ R0, R4, R133, !PT ;  /* 0x0000008504007209 */ /* 0x000fe40007810000 */
[C---:B----4-:R-:W-:Y:S01]  /*7a80*/  HMMA.16816.F32.BF16 R20, R220.reuse, R168, R20 ;  /* 0x000000a8dc14723c */ /* 0x050fe20000041814 */
[----:B------:R-:W-:Y:S04]  /*7a90*/  BAR.SYNC.DEFER_BLOCKING 0x0 ;  /* 0x0000000000007b1d */ /* 0x000fe80000010000 */
[----:B------:R-:W-:Y:S02]  /*7aa0*/  FMNMX.FTZ R0, R5, R0, !PT ;  /* 0x0000000005007209 */ /* 0x000fe40007810000 */
[----:B------:R-:W-:Y:S01]  /*7ab0*/  FMNMX.FTZ R2, R6, R134, !PT ;  /* 0x0000008606027209 */ /* 0x000fe20007810000 */
[C---:B------:R-:W-:Y:S04]  /*7ac0*/  HMMA.16816.F32.BF16 R24, R220.reuse, R170, R24 ;  /* 0x000000aadc18723c */ /* 0x040fe80000041818 */
[----:B------:R-:W-:Y:S02]  /*7ad0*/  FMNMX.FTZ R0, R8, R0, !PT ;  /* 0x0000000008007209 */ /* 0x000fe40007810000 */
[----:B------:R-:W-:Y:S02]  /*7ae0*/  FMNMX.FTZ R2, R7, R2, !PT ;  /* 0x0000000207027209 */ /* 0x000fe40007810000 */
[C---:B--2---:R-:W-:Y:S04]  /*7af0*/  HMMA.16816.F32.BF16 R28, R220.reuse, R172, R28 ;  /* 0x000000acdc1c723c */ /* 0x044fe8000004181c */
[----:B------:R-:W-:Y:S02]  /*7b00*/  FMNMX.FTZ R0, R9, R0, !PT ;  /* 0x0000000009007209 */ /* 0x000fe40007810000 */
[----:B------:R-:W-:Y:S02]  /*7b10*/  FMNMX.FTZ R2, R10, R2, !PT ;  /* 0x000000020a027209 */ /* 0x000fe40007810000 */
[C---:B------:R-:W-:Y:S04]  /*7b20*/  HMMA.16816.F32.BF16 R32, R220.reuse, R174, R32 ;  /* 0x000000aedc20723c */ /* 0x040fe80000041820 */
[----:B------:R-:W-:Y:S02]  /*7b30*/  FMNMX.FTZ R0, R12, R0, !PT ;  /* 0x000000000c007209 */ /* 0x000fe40007810000 */
[----:B------:R-:W-:Y:S02]  /*7b40*/  FMNMX.FTZ R2, R11, R2, !PT ;  /* 0x000000020b027209 */ /* 0x000fe40007810000 */
[C---:B-1----:R-:W-:Y:S04]  /*7b50*/  HMMA.16816.F32.BF16 R36, R220.reuse, R160, R36 ;  /* 0x000000a0dc24723c */ /* 0x042fe80000041824 */
[----:B------:R-:W-:Y:S02]  /*7b60*/  FMNMX.FTZ R0, R13, R0, !PT ;  /* 0x000000000d007209 */ /* 0x000fe40007810000 */
[----:B------:R-:W-:Y:S02]  /*7b70*/  FMNMX.FTZ R2, R14, R2, !PT ;  /* 0x000000020e027209 */ /* 0x000fe40007810000 */
[C---:B------:R-:W-:Y:S04]  /*7b80*/  HMMA.16816.F32.BF16 R40, R220.reuse, R162, R40 ;  /* 0x000000a2dc28723c */ /* 0x040fe80000041828 */
[----:B------:R-:W-:Y:S02]  /*7b90*/  FMNMX.FTZ R0, R16, R0, !PT ;  /* 0x0000000010007209 */ /* 0x000fe40007810000 */
[----:B------:R-:W-:Y:S01]  /*7ba0*/  FMNMX.FTZ R2, R15, R2, !PT ;  /* 0x000000020f027209 */ /* 0x000fe20007810000 */
[----:B------:R-:W-:Y:S01]  /*7bb0*/  @P0 IMAD.WIDE.U32 R162, R249, c[0x0][0x1e0], RZ ;  /* 0x00007800f9a20a25 */ /* 0x000fe200078e00ff */
[C---:B---3--:R-:W-:Y:S04]  /*7bc0*/  HMMA.16816.F32.BF16 R44, R220.reuse, R164, R44 ;  /* 0x000000a4dc2c723c */ /* 0x048fe8000004182c */
[----:B------:R-:W-:Y:S02]  /*7bd0*/  FMNMX.FTZ R0, R17, R0, !PT ;  /* 0x0000000011007209 */ /* 0x000fe40007810000 */
[----:B------:R-:W-:Y:S02]  /*7be0*/  FMNMX.FTZ R2, R18, R2, !PT ;  /* 0x0000000212027209 */ /* 0x000fe40007810000 */
[----:B------:R-:W-:Y:S04]  /*7bf0*/  HMMA.16816.F32.BF16 R48, R220, R166, R48 ;  /* 0x000000a6dc30723c */ /* 0x000fe80000041830 */
[----:B------:R-:W-:Y:S02]  /*7c00*/  FMNMX.FTZ R0, R20, R0, !PT ;  /* 0x0000000014007209 */ /* 0x000fe40007810000 */
[----:B------:R-:W-:Y:S02]  /*7c10*/  FMNMX.FTZ R2, R19, R2, !PT ;  /* 0x0000000213027209 */ /* 0x000fe40007810000 */
[----:B------:R-:W-:Y:S04]  /*7c20*/  FMNMX.FTZ R0, R21, R0, !PT ;  /* 0x0000000015007209 */ /* 0x000fe80007810000 */
[----:B------:R-:W-:Y:S02]  /*7c30*/  FMNMX.FTZ R0, R24, R0, !PT ;  /* 0x0000000018007209 */ /* 0x000fe40007810000 */
        /* <DEDUP_REMOVED lines=27> */
[----:B------:R-:W-:Y:S01]  /*7df0*/  @P0 MOV R161, R181 ;  /* 0x000000b500a10202 */ /* 0x000fe20000000f00 */
[----:B------:R-:W1:Y:S01]  /*7e00*/  SHFL.BFLY PT, R3, R132, 0x2, 0x1f ;  /* 0x0c401f0084037f89 */ /* 0x000e6200000e0000 */
[----:B------:R-:W-:Y:S04]  /*7e10*/  FMNMX.FTZ R0, R50, R0, !PT ;  /* 0x0000000032007209 */ /* 0x000fe80007810000 */
[----:B------:R-:W-:Y:S05]  /*7e20*/  FMNMX.FTZ R0, R51, R0, !PT ;  /* 0x0000000033007209 */ /* 0x000fea0007810000 */
[----:B------:R-:W2:Y:S01]  /*7e30*/  SHFL.BFLY PT, R2, R0, 0x2, 0x1f ;  /* 0x0c401f0000027f89 */ /* 0x000ea200000e0000 */
[----:B-1----:R-:W-:Y:S07]  /*7e40*/  FMNMX.FTZ R132, R132, R3, !PT ;  /* 0x0000000384847209 */ /* 0x002fee0007810000 */
[----:B------:R-:W1:Y:S01]  /*7e50*/  SHFL.BFLY PT, R160, R132, 0x1, 0x1f ;  /* 0x0c201f0084a07f89 */ /* 0x000e6200000e0000 */
[----:B--2---:R-:W-:Y:S07]  /*7e60*/  FMNMX.FTZ R0, R0, R2, !PT ;  /* 0x0000000200007209 */ /* 0x004fee0007810000 */
[----:B------:R-:W2:Y:S01]  /*7e70*/  SHFL.BFLY PT, R3, R0, 0x1, 0x1f ;  /* 0x0c201f0000037f89 */ /* 0x000ea200000e0000 */
[----:B-1----:R-:W-:Y:S02]  /*7e80*/  FMNMX.FTZ R132, R132, R160, !PT ;  /* 0x000000a084847209 */ /* 0x002fe40007810000 */
[----:B------:R-:W-:Y:S02]  /*7e90*/  @P0 MOV R160, R250 ;  /* 0x000000fa00a00202 */ /* 0x000fe40000000f00 */
[----:B------:R-:W-:Y:S01]  /*7ea0*/  MOV R250, c[0x0][0x1e0] ;  /* 0x0000780000fa7a02 */ /* 0x000fe20000000f00 */
[C---:B------:R-:W-:Y:S02]  /*7eb0*/  FMUL.FTZ R172, R132.reuse, c[0x0][0x2d0] ;  /* 0x0000b40084ac7a20 */ /* 0x040fe40000410000 */
[----:B------:R-:W-:Y:S01]  /*7ec0*/  FADD.FTZ R2, -R132, R133 ;  /* 0x0000008584027221 */ /* 0x000fe20000010100 */
[----:B------:R-:W-:Y:S01]  /*7ed0*/  @P0 SHF.R.S32.HI R133, RZ, 0x1f, R249 ;  /* 0x0000001fff850819 */ /* 0x000fe200000114f9 */
[--C-:B------:R-:W-:Y:S01]  /*7ee0*/  FFMA.FTZ R4, R4, c[0x0][0x2d0], -R172.reuse ;  /* 0x0000b40004047a23 */ /* 0x100fe200000108ac */
[----:B--2---:R-:W-:Y:S01]  /*7ef0*/  FMNMX.FTZ R3, R0, R3, !PT ;  /* 0x0000000300037209 */ /* 0x004fe20007810000 */
[----:B------:R-:W-:Y:S02]  /*7f00*/  FMUL.FTZ R0, R2, c[0x0][0x2d0] ;  /* 0x0000b40002007a20 */ /* 0x000fe40000410000 */
[----:B------:R1:W-:Y:S01]  /*7f10*/  MUFU.EX2 R251, R4 ;  /* 0x0000000400fb7308 */ /* 0x0003e20000000800 */
[----:B------:R-:W-:Y:S02]  /*7f20*/  FFMA.FTZ R5, R5, c[0x0][0x2d0], -R172 ;  /* 0x0000b40005057a23 */ /* 0x000fe400000108ac */
[----:B------:R-:W-:Y:S02]  /*7f30*/  @P0 IMAD R133, R133, c[0x0][0x1e0], RZ ;  /* 0x0000780085850a24 */ /* 0x000fe400078e02ff */
[----:B------:R-:W-:Y:S04]  /*7f40*/  @P0 IMAD.WIDE.U32 R160, R162, 0x60, R160 ;  /* 0x00000060a2a00825 */ /* 0x000fe800078e00a0 */
[----:B------:R-:W-:Y:S01]  /*7f50*/  @P0 IMAD R133, R249, c[0x0][0x1e4], R133 ;  /* 0x00007900f9850a24 */ /* 0x000fe200078e0285 */
[----:B------:R2:W3:Y:S01]  /*7f60*/  MUFU.EX2 R2, R0 ;  /* 0x0000000000027308 */ /* 0x0004e20000000800 */
[--C-:B------:R-:W-:Y:S02]  /*7f70*/  FFMA.FTZ R8, R8, c[0x0][0x2d0], -R172.reuse ;  /* 0x0000b40008087a23 */ /* 0x100fe400000108ac */
[--C-:B------:R-:W-:Y:S01]  /*7f80*/  FFMA.FTZ R9, R9, c[0x0][0x2d0], -R172.reuse ;  /* 0x0000b40009097a23 */ /* 0x100fe200000108ac */
[----:B------:R-:W-:Y:S01]  /*7f90*/  @P0 IADD3 R133, R163, R133, RZ ;  /* 0x00000085a3850210 */ /* 0x000fe20007ffe0ff */
[--C-:B------:R-:W-:Y:S02]  /*7fa0*/  FFMA.FTZ R24, R24, c[0x0][0x2d0], -R172.reuse ;  /* 0x0000b40018187a23 */ /* 0x100fe400000108ac */
[--C-:B------:R-:W-:Y:S02]  /*7fb0*/  FFMA.FTZ R25, R25, c[0x0][0x2d0], -R172.reuse ;  /* 0x0000b40019197a23 */ /* 0x100fe400000108ac */
[--C-:B------:R-:W-:Y:S01]  /*7fc0*/  FFMA.FTZ R28, R28, c[0x0][0x2d0], -R172.reuse ;  /* 0x0000b4001c1c7a23 */ /* 0x100fe200000108ac */
[----:B------:R4:W-:Y:S01]  /*7fd0*/  MUFU.EX2 R177, R5 ;  /* 0x0000000500b17308 */ /* 0x0009e20000000800 */
[--C-:B------:R-:W-:Y:S02]  /*7fe0*/  FFMA.FTZ R29, R29, c[0x0][0x2d0], -R172.reuse ;  /* 0x0000b4001d1d7a23 */ /* 0x100fe400000108ac */
[--C-:B------:R-:W-:Y:S02]  /*7ff0*/  FFMA.FTZ R32, R32, c[0x0][0x2d0], -R172.reuse ;  /* 0x0000b40020207a23 */ /* 0x100fe400000108ac */
[----:B-1----:R-:W-:Y:S02]  /*8000*/  @P0 IMAD R4, R133, 0x60, RZ ;  /* 0x0000006085040824 */ /* 0x002fe400078e02ff */
[----:B------:R-:W-:Y:S02]  /*8010*/  FMUL.FTZ R133, R3, c[0x0][0x2d0] ;  /* 0x0000b40003857a20 */ /* 0x000fe40000410000 */
[----:B------:R-:W-:Y:S01]  /*8020*/  FFMA.FTZ R33, R33, c[0x0][0x2d0], -R172 ;  /* 0x0000b40021217a23 */ /* 0x000fe200000108ac */
[----:B------:R-:W-:Y:S01]  /*8030*/  @P0 IADD3 R4, R161, R4, RZ ;  /* 0x00000004a1040210 */ /* 0x000fe20007ffe0ff */
[----:B------:R1:W-:Y:S01]  /*8040*/  MUFU.EX2 R178, R8 ;  /* 0x0000000800b27308 */ /* 0x0003e20000000800 */
[--C-:B------:R-:W-:Y:S01]  /*8050*/  FFMA.FTZ R6, R6, c[0x0][0x2d0], -R133.reuse ;  /* 0x0000b40006067a23 */ /* 0x100fe20000010885 */
[----:B------:R-:W-:Y:S01]  /*8060*/  @P0 SHF.L.U64.HI R161, R250, 0x6, R252 ;  /* 0x00000006faa10819 */ /* 0x000fe200000102fc */
[----:B--2---:R-:W-:Y:S01]  /*8070*/  FADD.FTZ R0, -R3, R134 ;  /* 0x0000008603007221 */ /* 0x004fe20000010100 */
[----:B------:R-:W-:Y:S01]  /*8080*/  @P0 SHF.L.U32 R134, R160, 0x1, RZ ;  /* 0x00000001a0860819 */ /* 0x000fe200000006ff */
[--C-:B------:R-:W-:Y:S01]  /*8090*/  FFMA.FTZ R10, R10, c[0x0][0x2d0], -R133.reuse ;  /* 0x0000b4000a0a7a23 */ /* 0x100fe20000010885 */
[----:B------:R-:W-:Y:S01]  /*80a0*/  @P0 SHF.L.U64.HI R160, R160, 0x1, R4 ;  /* 0x00000001a0a00819 */ /* 0x000fe20000010204 */
[----:B------:R-:W-:Y:S01]  /*80b0*/  FMUL.FTZ R0, R0, c[0x0][0x2d0] ;  /* 0x0000b40000007a20 */ /* 0x000fe20000410000 */
[C---:B------:R-:W-:Y:S01]  /*80c0*/  @P0 IADD3 R4, P1, R134.reuse, c[0x0][0x1c8], RZ ;  /* 0x0000720086040a10 */ /* 0x040fe20007f3e0ff */
[--C-:B------:R-:W-:Y:S01]  /*80d0*/  FFMA.FTZ R11, R11, c[0x0][0x2d0], -R133.reuse ;  /* 0x0000b4000b0b7a23 */ /* 0x100fe20000010885 */
[----:B------:R2:W-:Y:S01]  /*80e0*/  MUFU.EX2 R179, R9 ;  /* 0x0000000900b37308 */ /* 0x0005e20000000800 */
[----:B------:R-:W-:Y:S01]  /*80f0*/  @P0 IADD3 R162, P2, R134, 0x80, RZ ;  /* 0x0000008086a20810 */ /* 0x000fe20007f5e0ff */
[----:B---3--:R-:W-:Y:S01]  /*8100*/  FMUL.FTZ R52, R2, R52 ;  /* 0x0000003402347220 */ /* 0x008fe20000410000 */
[----:B----4-:R-:W-:Y:S01]  /*8110*/  @P0 IADD3.X R5, R160, c[0x0][0x1cc], RZ, P1, !PT ;  /* 0x00007300a0050a10 */ /* 0x010fe20000ffe4ff */
[----:B------:R-:W-:Y:S01]  /*8120*/  FMUL.FTZ R53, R2, R53 ;  /* 0x0000003502357220 */ /* 0x000fe20000410000 */
[----:B------:R-:W-:Y:S01]  /*8130*/  @P0 IADD3 R162, P1, R162, c[0x0][0x1c8], RZ ;  /* 0x00007200a2a20a10 */ /* 0x000fe20007f3e0ff */
[C---:B------:R-:W-:Y:S02]  /*8140*/  FMUL.FTZ R56, R2.reuse, R56 ;  /* 0x0000003802387220 */ /* 0x040fe40000410000 */
[----:B------:R3:W-:Y:S01]  /*8150*/  @P0 LDGSTS.E.BYPASS.LTC128B.128 [R248+0xc100], [R4.64], !P6 ;  /* 0x0c10000004f80fae */ /* 0x0007e2000f101d48 */
[--C-:B------:R-:W-:Y:S01]  /*8160*/  @P0 IADD3.X R163, RZ, c[0x0][0x1cc], R160.reuse, P1, P2 ;  /* 0x00007300ffa30a10 */ /* 0x100fe20000fe44a0 */
[----:B------:R4:W-:Y:S01]  /*8170*/  MUFU.EX2 R173, R6 ;  /* 0x0000000600ad7308 */ /* 0x0009e20000000800 */
[C---:B------:R-:W-:Y:S02]  /*8180*/  FMUL.FTZ R57, R2.reuse, R57 ;  /* 0x0000003902397220 */ /* 0x040fe40000410000 */
[----:B------:R-:W-:Y:S01]  /*8190*/  FMUL.FTZ R60, R2, R60 ;  /* 0x0000003c023c7220 */ /* 0x000fe20000410000 */
[----:B-1----:R-:W-:Y:S01]  /*81a0*/  @P0 IADD3 R8, P3, R134, 0x100, RZ ;  /* 0x0000010086080810 */ /* 0x002fe20007f7e0ff */
[----:B------:R-:W-:Y:S01]  /*81b0*/  FMUL.FTZ R61, R2, R61 ;  /* 0x0000003d023d7220 */ /* 0x000fe20000410000 */
[----:B------:R1:W-:Y:S01]  /*81c0*/  @P0 LDGSTS.E.BYPASS.LTC128B.128 [R248+0xf100], [R162.64], !P5 ;  /* 0x0f100000a2f80fae */ /* 0x0003e2000e901d48 */
[----:B------:R-:W-:Y:S01]  /*81d0*/  @P0 SHF.L.U32 R134, R250, 0x6, RZ ;  /* 0x00000006fa860819 */ /* 0x000fe200000006ff */
[----:B------:R-:W-:Y:S01]  /*81e0*/  FMUL.FTZ R64, R2, R64 ;  /* 0x0000004002407220 */ /* 0x000fe20000410000 */
[----:B------:R-:W-:Y:S01]  /*81f0*/  @P0 IADD3 R8, P2, R8, c[0x0][0x1c8], RZ ;  /* 0x0000720008080a10 */ /* 0x000fe20007f5e0ff */
[----:B------:R-:W1:Y:S01]  /*8200*/  MUFU.EX2 R0, R0 ;  /* 0x0000000000007308 */ /* 0x000e620000000800 */
[C---:B------:R-:W-:Y:S02]  /*8210*/  FMUL.FTZ R65, R2.reuse, R65 ;  /* 0x0000004102417220 */ /* 0x040fe40000410000 */
[C---:B------:R-:W-:Y:S01]  /*8220*/  FMUL.FTZ R68, R2.reuse, R68 ;  /* 0x0000004402447220 */ /* 0x040fe20000410000 */
[----:B--2---:R-:W-:Y:S01]  /*8230*/  @P0 IADD3.X R9, RZ, c[0x0][0x1cc], R160, P2, P3 ;  /* 0x00007300ff090a10 */ /* 0x004fe200017e64a0 */
[C---:B------:R-:W-:Y:S02]  /*8240*/  FMUL.FTZ R69, R2.reuse, R69 ;  /* 0x0000004502457220 */ /* 0x040fe40000410000 */
[C---:B------:R-:W-:Y:S02]  /*8250*/  FMUL.FTZ R72, R2.reuse, R72 ;  /* 0x0000004802487220 */ /* 0x040fe40000410000 */
[----:B------:R2:W-:Y:S01]  /*8260*/  @P0 LDGSTS.E.BYPASS.LTC128B.128 [R248+0x12100], [R8.64], !P4 ;  /* 0x1210000008f80fae */ /* 0x0005e2000e101d48 */
[----:B------:R2:W-:Y:S01]  /*8270*/  MUFU.EX2 R175, R10 ;  /* 0x0000000a00af7308 */ /* 0x0005e20000000800 */
[C---:B------:R-:W-:Y:S02]  /*8280*/  FMUL.FTZ R73, R2.reuse, R73 ;  /* 0x0000004902497220 */ /* 0x040fe40000410000 */
[----:B------:R-:W-:Y:S01]  /*8290*/  FMUL.FTZ R76, R2, R76 ;  /* 0x0000004c024c7220 */ /* 0x000fe20000410000 */
[----:B---3--:R-:W-:Y:S01]  /*82a0*/  @P0 IADD3 R4, P1, R4, R134, RZ ;  /* 0x0000008604040210 */ /* 0x008fe20007f3e0ff */
[C---:B------:R-:W-:Y:S02]  /*82b0*/  FMUL.FTZ R77, R2.reuse, R77 ;  /* 0x0000004d024d7220 */ /* 0x040fe40000410000 */
[----:B------:R-:W-:Y:S01]  /*82c0*/  FMUL.FTZ R80, R2, R80 ;  /* 0x0000005002507220 */ /* 0x000fe20000410000 */
[----:B------:R-:W-:Y:S02]  /*82d0*/  @P0 IADD3.X R5, R5, R161, RZ, P1, !PT ;  /* 0x000000a105050210 */ /* 0x000fe40000ffe4ff */
[----:B------:R3:W-:Y:S01]  /*82e0*/  MUFU.EX2 R174, R11 ;  /* 0x0000000b00ae7308 */ /* 0x0007e20000000800 */
[----:B----4-:R-:W-:Y:S01]  /*82f0*/  @P0 IADD3 R6, P2, R134, R4, RZ ;  /* 0x0000000486060210 */ /* 0x010fe20007f5e0ff */
[--C-:B------:R-:W-:Y:S01]  /*8300*/  FFMA.FTZ R134, R7, c[0x0][0x2d0], -R133.reuse ;  /* 0x0000b40007867a23 */ /* 0x100fe20000010885 */
[----:B------:R4:W-:Y:S02]  /*8310*/  @P0 LDGSTS.E.BYPASS.LTC128B.128 [R248+0xd100], [R4.64], !P6 ;  /* 0x0d10000004f80fae */ /* 0x0009e4000f101d48 */
[----:B------:R-:W-:Y:S01]  /*8320*/  @P0 IADD3.X R7, R161, R5, RZ, P2, !PT ;  /* 0x00000005a1070210 */ /* 0x000fe200017fe4ff */
[C---:B-1----:R-:W-:Y:S02]  /*8330*/  FMUL.FTZ R54, R0.reuse, R54 ;  /* 0x0000003600367220 */ /* 0x042fe40000410000 */
[C---:B------:R-:W-:Y:S02]  /*8340*/  FMUL.FTZ R55, R0.reuse, R55 ;  /* 0x0000003700377220 */ /* 0x040fe40000410000 */
[----:B------:R-:W1:Y:S01]  /*8350*/  MUFU.EX2 R176, R134 ;  /* 0x0000008600b07308 */ /* 0x000e620000000800 */
[C---:B------:R-:W-:Y:S01]  /*8360*/  FMUL.FTZ R58, R0.reuse, R58 ;  /* 0x0000003a003a7220 */ /* 0x040fe20000410000 */
[----:B------:R4:W-:Y:S01]  /*8370*/  @P0 LDGSTS.E.BYPASS.LTC128B.128 [R248+0x10100], [R4.64+0x80], !P5 ;  /* 0x1010008004f80fae */ /* 0x0009e2000e901d48 */
[C---:B------:R-:W-:Y:S02]  /*8380*/  FMUL.FTZ R59, R0.reuse, R59 ;  /* 0x0000003b003b7220 */ /* 0x040fe40000410000 */
[----:B--2---:R-:W-:Y:S02]  /*8390*/  FMUL.FTZ R10, R0, R142 ;  /* 0x0000008e000a7220 */ /* 0x004fe40000410000 */
[C---:B------:R-:W-:Y:S02]  /*83a0*/  FMUL.FTZ R8, R2.reuse, R140 ;  /* 0x0000008c02087220 */ /* 0x040fe40000410000 */
[----:B------:R-:W-:Y:S01]  /*83b0*/  FMUL.FTZ R9, R2, R141 ;  /* 0x0000008d02097220 */ /* 0x000fe20000410000 */
[----:B------:R4:W-:Y:S01]  /*83c0*/  @P0 LDGSTS.E.BYPASS.LTC128B.128 [R248+0x13100], [R4.64+0x100], !P4 ;  /* 0x1310010004f80fae */ /* 0x0009e2000e101d48 */
[C---:B------:R-:W-:Y:S01]  /*83d0*/  FMUL.FTZ R62, R0.reuse, R62 ;  /* 0x0000003e003e7220 */ /* 0x040fe20000410000 */
[----:B------:R-:W-:Y:S01]  /*83e0*/  MUFU.EX2 R183, R24 ;  /* 0x0000001800b77308 */ /* 0x000fe20000000800 */
[C---:B------:R-:W-:Y:S02]  /*83f0*/  FMUL.FTZ R63, R0.reuse, R63 ;  /* 0x0000003f003f7220 */ /* 0x040fe40000410000 */
[C---:B---3--:R-:W-:Y:S02]  /*8400*/  FMUL.FTZ R11, R0.reuse, R143 ;  /* 0x0000008f000b7220 */ /* 0x048fe40000410000 */
[C---:B------:R-:W-:Y:S01]  /*8410*/  FMUL.FTZ R66, R0.reuse, R66 ;  /* 0x0000004200427220 */ /* 0x040fe20000410000 */
[----:B------:R2:W-:Y:S01]  /*8420*/  @P0 LDGSTS.E.BYPASS.LTC128B.128 [R248+0xe100], [R6.64], !P6 ;  /* 0x0e10000006f80fae */ /* 0x0005e2000f101d48 */
[C---:B------:R-:W-:Y:S02]  /*8430*/  FMUL.FTZ R67, R0.reuse, R67 ;  /* 0x0000004300437220 */ /* 0x040fe40000410000 */
[C---:B------:R-:W-:Y:S02]  /*8440*/  FMUL.FTZ R70, R0.reuse, R70 ;  /* 0x0000004600467220 */ /* 0x040fe40000410000 */
[C---:B------:R-:W-:Y:S02]  /*8450*/  FMUL.FTZ R71, R0.reuse, R71 ;  /* 0x0000004700477220 */ /* 0x040fe40000410000 */
[C---:B------:R-:W-:Y:S01]  /*8460*/  FMUL.FTZ R74, R0.reuse, R74 ;  /* 0x0000004a004a7220 */ /* 0x040fe20000410000 */
[----:B------:R2:W-:Y:S01]  /*8470*/  @P0 LDGSTS.E.BYPASS.LTC128B.128 [R248+0x11100], [R6.64+0x80], !P5 ;  /* 0x1110008006f80fae */ /* 0x0005e2000e901d48 */
[C---:B------:R-:W-:Y:S02]  /*8480*/  FMUL.FTZ R75, R0.reuse, R75 ;  /* 0x0000004b004b7220 */ /* 0x040fe40000410000 */
[C---:B------:R-:W-:Y:S02]  /*8490*/  FMUL.FTZ R78, R0.reuse, R78 ;  /* 0x0000004e004e7220 */ /* 0x040fe40000410000 */
[----:B------:R-:W-:Y:S02]  /*84a0*/  FMUL.FTZ R79, R0, R79 ;  /* 0x0000004f004f7220 */ /* 0x000fe40000410000 */
[----:B------:R-:W-:Y:S01]  /*84b0*/  FMUL.FTZ R81, R2, R81 ;  /* 0x0000005102517220 */ /* 0x000fe20000410000 */
[----:B------:R2:W-:Y:S01]  /*84c0*/  @P0 LDGSTS.E.BYPASS.LTC128B.128 [R248+0x14100], [R6.64+0x100], !P4 ;  /* 0x1410010006f80fae */ /* 0x0005e2000e101d48 */
[----:B------:R-:W-:Y:S02]  /*84d0*/  FMUL.FTZ R82, R0, R82 ;  /* 0x0000005200527220 */ /* 0x000fe40000410000 */
[C---:B----4-:R-:W-:Y:S01]  /*84e0*/  FMUL.FTZ R4, R2.reuse, R136 ;  /* 0x0000008802047220 */ /* 0x050fe20000410000 */
[----:B------:R-:W-:Y:S01]  /*84f0*/  F2FP.BF16.PACK_AB R136, R177, R251 ;  /* 0x000000fbb188723e */ /* 0x000fe200000010ff */
[----:B------:R-:W-:Y:S01]  /*8500*/  FMUL.FTZ R5, R2, R137 ;  /* 0x0000008902057220 */ /* 0x000fe20000410000 */
[----:B-1----:R-:W-:Y:S01]  /*8510*/  F2FP.BF16.PACK_AB R137, R176, R173 ;  /* 0x000000adb089723e */ /* 0x002fe200000010ff */
[----:B------:R-:W-:Y:S01]  /*8520*/  FMUL.FTZ R83, R0, R83 ;  /* 0x0000005300537220 */ /* 0x000fe20000410000 */
[----:B------:R-:W1:Y:S01]  /*8530*/  LDSM.16.MT88.4 R160, [R224+0x100] ;  /* 0x00010000e0a0783b */ /* 0x000e620000004200 */
[--C-:B------:R-:W-:Y:S02]  /*8540*/  FFMA.FTZ R26, R26, c[0x0][0x2d0], -R133.reuse ;  /* 0x0000b4001a1a7a23 */ /* 0x100fe40000010885 */
[--C-:B------:R-:W-:Y:S02]  /*8550*/  FFMA.FTZ R27, R27, c[0x0][0x2d0], -R133.reuse ;  /* 0x0000b4001b1b7a23 */ /* 0x100fe40000010885 */
[--C-:B------:R-:W-:Y:S02]  /*8560*/  FFMA.FTZ R30, R30, c[0x0][0x2d0], -R133.reuse ;  /* 0x0000b4001e1e7a23 */ /* 0x100fe40000010885 */
[--C-:B------:R-:W-:Y:S01]  /*8570*/  FFMA.FTZ R31, R31, c[0x0][0x2d0], -R133.reuse ;  /* 0x0000b4001f1f7a23 */ /* 0x100fe20000010885 */
[----:B------:R-:W3:Y:S01]  /*8580*/  LDSM.16.MT88.4 R164, [R225+0x100] ;  /* 0x00010000e1a4783b */ /* 0x000ee20000004200 */
[--C-:B------:R-:W-:Y:S02]  /*8590*/  FFMA.FTZ R34, R34, c[0x0][0x2d0], -R133.reuse ;  /* 0x0000b40022227a23 */ /* 0x100fe40000010885 */
[--C-:B------:R-:W-:Y:S02]  /*85a0*/  FFMA.FTZ R35, R35, c[0x0][0x2d0], -R133.reuse ;  /* 0x0000b40023237a23 */ /* 0x100fe40000010885 */
[--C-:B------:R-:W-:Y:S02]  /*85b0*/  FFMA.FTZ R36, R36, c[0x0][0x2d0], -R172.reuse ;  /* 0x0000b40024247a23 */ /* 0x100fe400000108ac */
[--C-:B------:R-:W-:Y:S01]  /*85c0*/  FFMA.FTZ R37, R37, c[0x0][0x2d0], -R172.reuse ;  /* 0x0000b40025257a23 */ /* 0x100fe200000108ac */
[----:B------:R-:W4:Y:S01]  /*85d0*/  LDSM.16.MT88.4 R168, [R228+0x100] ;  /* 0x00010000e4a8783b */ /* 0x000f220000004200 */
[--C-:B------:R-:W-:Y:S02]  /*85e0*/  FFMA.FTZ R38, R38, c[0x0][0x2d0], -R133.reuse ;  /* 0x0000b40026267a23 */ /* 0x100fe40000010885 */
[C---:B--2---:R-:W-:Y:S01]  /*85f0*/  FMUL.FTZ R6, R0.reuse, R138 ;  /* 0x0000008a00067220 */ /* 0x044fe20000410000 */
[----:B------:R-:W-:Y:S01]  /*8600*/  F2FP.BF16.PACK_AB R138, R179, R178 ;  /* 0x000000b2b38a723e */ /* 0x000fe200000010ff */
[----:B------:R-:W-:Y:S01]  /*8610*/  FMUL.FTZ R7, R0, R139 ;  /* 0x0000008b00077220 */ /* 0x000fe20000410000 */
[----:B------:R-:W-:Y:S01]  /*8620*/  F2FP.BF16.PACK_AB R139, R174, R175 ;  /* 0x000000afae8b723e */ /* 0x000fe200000010ff */
[--C-:B------:R-:W-:Y:S01]  /*8630*/  FFMA.FTZ R39, R39, c[0x0][0x2d0], -R133.reuse ;  /* 0x0000b40027277a23 */ /* 0x100fe20000010885 */
[----:B------:R-:W2:Y:S01]  /*8640*/  LDSM.16.MT88.4 R140, [R227+0x100] ;  /* 0x00010000e38c783b */ /* 0x000ea20000004200 */
[--C-:B------:R-:W-:Y:S02]  /*8650*/  FFMA.FTZ R40, R40, c[0x0][0x2d0], -R172.reuse ;  /* 0x0000b40028287a23 */ /* 0x100fe400000108ac */
[--C-:B------:R-:W-:Y:S02]  /*8660*/  FFMA.FTZ R41, R41, c[0x0][0x2d0], -R172.reuse ;  /* 0x0000b40029297a23 */ /* 0x100fe400000108ac */
[--C-:B------:R-:W-:Y:S02]  /*8670*/  FFMA.FTZ R42, R42, c[0x0][0x2d0], -R133.reuse ;  /* 0x0000b4002a2a7a23 */ /* 0x100fe40000010885 */
[--C-:B------:R-:W-:Y:S01]  /*8680*/  FFMA.FTZ R43, R43, c[0x0][0x2d0], -R133.reuse ;  /* 0x0000b4002b2b7a23 */ /* 0x100fe20000010885 */
[----:B------:R-:W0:Y:S01]  /*8690*/  LDGDEPBAR ;  /* 0x00000000000079af */ /* 0x000e220000000000 */
[C---:B------:R-:W-:Y:S02]  /*86a0*/  FMUL.FTZ R84, R2.reuse, R84 ;  /* 0x0000005402547220 */ /* 0x040fe40000410000 */
[----:B------:R-:W-:Y:S02]  /*86b0*/  FMUL.FTZ R85, R2, R85 ;  /* 0x0000005502557220 */ /* 0x000fe40000410000 */
[C---:B------:R-:W-:Y:S02]  /*86c0*/  FMUL.FTZ R86, R0.reuse, R86 ;  /* 0x0000005600567220 */ /* 0x040fe40000410000 */
[----:B------:R-:W-:Y:S01]  /*86d0*/  FMUL.FTZ R87, R0, R87 ;  /* 0x0000005700577220 */ /* 0x000fe20000410000 */
[C---:B-1----:R-:W-:Y:S05]  /*86e0*/  HMMA.16816.F32.BF16 R4, R136.reuse, R160, R4 ;  /* 0x000000a08804723c */ /* 0x042fea0000041804 */
[C---:B------:R-:W-:Y:S02]  /*86f0*/  FMUL.FTZ R88, R2.reuse, R88 ;  /* 0x0000005802587220 */ /* 0x040fe40000410000 */
[----:B------:R-:W-:Y:S01]  /*8700*/  FMUL.FTZ R89, R2, R89 ;  /* 0x0000005902597220 */ /* 0x000fe20000410000 */
[C---:B------:R-:W-:Y:S01]  /*8710*/  HMMA.16816.F32.BF16 R8, R136.reuse, R162, R8 ;  /* 0x000000a28808723c */ /* 0x040fe20000041808 */
[----:B------:R-:W1:Y:S03]  /*8720*/  LDSM.16.MT88.4 R160, [R224+0x3100] ;  /* 0x00310000e0a0783b */ /* 0x000e660000004200 */
[C---:B------:R-:W-:Y:S02]  /*8730*/  FMUL.FTZ R90, R0.reuse, R90 ;  /* 0x0000005a005a7220 */ /* 0x040fe40000410000 */
[----:B------:R-:W-:Y:S02]  /*8740*/  FMUL.FTZ R91, R0, R91 ;  /* 0x0000005b005b7220 */ /* 0x000fe40000410000 */
[C---:B---3--:R-:W-:Y:S04]  /*8750*/  HMMA.16816.F32.BF16 R52, R136.reuse, R164, R52 ;  /* 0x000000a48834723c */ /* 0x048fe80000041834 */
[C---:B------:R-:W-:Y:S02]  /*8760*/  FMUL.FTZ R92, R2.reuse, R92 ;  /* 0x0000005c025c7220 */ /* 0x040fe40000410000 */
[----:B------:R-:W-:Y:S02]  /*8770*/  FMUL.FTZ R93, R2, R93 ;  /* 0x0000005d025d7220 */ /* 0x000fe40000410000 */
[C---:B------:R-:W-:Y:S01]  /*8780*/  HMMA.16816.F32.BF16 R56, R136.reuse, R166, R56 ;  /* 0x000000a68838723c */ /* 0x040fe20000041838 */
[----:B------:R-:W3:Y:S03]  /*8790*/  LDSM.16.MT88.4 R164, [R225+0x3100] ;  /* 0x00310000e1a4783b */ /* 0x000ee60000004200 */
[C---:B------:R-:W-:Y:S02]  /*87a0*/  FMUL.FTZ R94, R0.reuse, R94 ;  /* 0x0000005e005e7220 */ /* 0x040fe40000410000 */
[----:B------:R-:W-:Y:S02]  /*87b0*/  FMUL.FTZ R95, R0, R95 ;  /* 0x0000005f005f7220 */ /* 0x000fe40000410000 */
[C---:B----4-:R-:W-:Y:S04]  /*87c0*/  HMMA.16816.F32.BF16 R60, R136.reuse, R168, R60 ;  /* 0x000000a8883c723c */ /* 0x050fe8000004183c */
[C---:B------:R-:W-:Y:S02]  /*87d0*/  FMUL.FTZ R96, R2.reuse, R96 ;  /* 0x0000006002607220 */ /* 0x040fe40000410000 */
[----:B------:R-:W-:Y:S02]  /*87e0*/  FMUL.FTZ R97, R2, R97 ;  /* 0x0000006102617220 */ /* 0x000fe40000410000 */
[C---:B------:R-:W-:Y:S04]  /*87f0*/  HMMA.16816.F32.BF16 R64, R136.reuse, R170, R64 ;  /* 0x000000aa8840723c */ /* 0x040fe80000041840 */
[C---:B------:R-:W-:Y:S02]  /*8800*/  FMUL.FTZ R98, R0.reuse, R98 ;  /* 0x0000006200627220 */ /* 0x040fe40000410000 */
[----:B------:R-:W-:Y:S02]  /*8810*/  FMUL.FTZ R99, R0, R99 ;  /* 0x0000006300637220 */ /* 0x000fe40000410000 */
[C---:B--2---:R-:W-:Y:S04]  /*8820*/  HMMA.16816.F32.BF16 R68, R136.reuse, R140, R68 ;  /* 0x0000008c8844723c */ /* 0x044fe80000041844 */
[C---:B------:R-:W-:Y:S02]  /*8830*/  FMUL.FTZ R100, R2.reuse, R100 ;  /* 0x0000006402647220 */ /* 0x040fe40000410000 */
[----:B------:R-:W-:Y:S02]  /*8840*/  FMUL.FTZ R101, R2, R101 ;  /* 0x0000006502657220 */ /* 0x000fe40000410000 */
[C---:B------:R-:W-:Y:S01]  /*8850*/  HMMA.16816.F32.BF16 R72, R136.reuse, R142, R72 ;  /* 0x0000008e8848723c */ /* 0x040fe20000041848 */
[----:B------:R-:W2:Y:S03]  /*8860*/  LDSM.16.MT88.4 R140, [R228+0x3100] ;  /* 0x00310000e48c783b */ /* 0x000ea60000004200 */
[C---:B------:R-:W-:Y:S02]  /*8870*/  FMUL.FTZ R102, R0.reuse, R102 ;  /* 0x0000006600667220 */ /* 0x040fe40000410000 */
[----:B------:R-:W-:Y:S02]  /*8880*/  FMUL.FTZ R103, R0, R103 ;  /* 0x0000006700677220 */ /* 0x000fe40000410000 */
[C---:B-1----:R-:W-:Y:S04]  /*8890*/  HMMA.16816.F32.BF16 R76, R136.reuse, R160, R76 ;  /* 0x000000a0884c723c */ /* 0x042fe8000004184c */
[C---:B------:R-:W-:Y:S02]  /*88a0*/  FMUL.FTZ R104, R2.reuse, R104 ;  /* 0x0000006802687220 */ /* 0x040fe40000410000 */
[----:B------:R-:W-:Y:S02]  /*88b0*/  FMUL.FTZ R105, R2, R105 ;  /* 0x0000006902697220 */ /* 0x000fe40000410000 */
        /* <DEDUP_REMOVED lines=11> */
[--C-:B------:R-:W-:Y:S01]  /*8970*/  FFMA.FTZ R12, R12, c[0x0][0x2d0], -R172.reuse ;  /* 0x0000b4000c0c7a23 */ /* 0x100fe200000108ac */
[C---:B--2---:R-:W-:Y:S03]  /*8980*/  HMMA.16816.F32.BF16 R92, R136.reuse, R140, R92 ;  /* 0x0000008c885c723c */ /* 0x044fe6000004185c */
[--C-:B------:R-:W-:Y:S01]  /*8990*/  FFMA.FTZ R13, R13, c[0x0][0x2d0], -R172.reuse ;  /* 0x0000b4000d0d7a23 */ /* 0x100fe200000108ac */
[----:B------:R2:W-:Y:S01]  /*89a0*/  MUFU.EX2 R250, R12 ;  /* 0x0000000c00fa7308 */ /* 0x0005e20000000800 */
[--C-:B------:R-:W-:Y:S02]  /*89b0*/  FFMA.FTZ R14, R14, c[0x0][0x2d0], -R133.reuse ;  /* 0x0000b4000e0e7a23 */ /* 0x100fe40000010885 */
[--C-:B------:R-:W-:Y:S01]  /*89c0*/  FFMA.FTZ R15, R15, c[0x0][0x2d0], -R133.reuse ;  /* 0x0000b4000f0f7a23 */ /* 0x100fe20000010885 */
[C---:B------:R-:W-:Y:S01]  /*89d0*/  HMMA.16816.F32.BF16 R96, R136.reuse, R142, R96 ;  /* 0x0000008e8860723c */ /* 0x040fe20000041860 */
[----:B------:R-:W4:Y:S03]  /*89e0*/  LDSM.16.MT88.4 R140, [R225+0x6100] ;  /* 0x00610000e18c783b */ /* 0x000f260000004200 */
[C---:B------:R-:W-:Y:S02]  /*89f0*/  FMUL.FTZ R112, R2.reuse, R112 ;  /* 0x0000007002707220 */ /* 0x040fe40000410000 */
[----:B------:R3:W-:Y:S01]  /*8a00*/  MUFU.EX2 R134, R13 ;  /* 0x0000000d00867308 */ /* 0x0007e20000000800 */
[----:B------:R-:W-:Y:S01]  /*8a10*/  FMUL.FTZ R113, R2, R113 ;  /* 0x0000007102717220 */ /* 0x000fe20000410000 */
[C---:B-1----:R-:W-:Y:S04]  /*8a20*/  HMMA.16816.F32.BF16 R100, R136.reuse, R160, R100 ;  /* 0x000000a08864723c */ /* 0x042fe80000041864 */
[C---:B------:R-:W-:Y:S02]  /*8a30*/  FMUL.FTZ R114, R0.reuse, R114 ;  /* 0x0000007200727220 */ /* 0x040fe40000410000 */
[----:B------:R-:W-:Y:S02]  /*8a40*/  FMUL.FTZ R115, R0, R115 ;  /* 0x0000007300737220 */ /* 0x000fe40000410000 */
[C---:B------:R-:W-:Y:S01]  /*8a50*/  HMMA.16816.F32.BF16 R104, R136.reuse, R162, R104 ;  /* 0x000000a28868723c */ /* 0x040fe20000041868 */
[----:B------:R-:W1:Y:S01]  /*8a60*/  LDSM.16.MT88.4 R160, [R228+0x6100] ;  /* 0x00610000e4a0783b */ /* 0x000e620000004200 */
[----:B------:R1:W-:Y:S02]  /*8a70*/  MUFU.EX2 R171, R14 ;  /* 0x0000000e00ab7308 */ /* 0x0003e40000000800 */
[C---:B--2---:R-:W-:Y:S02]  /*8a80*/  FMUL.FTZ R12, R2.reuse, R144 ;  /* 0x00000090020c7220 */ /* 0x044fe40000410000 */
[C---:B------:R-:W-:Y:S02]  /*8a90*/  FMUL.FTZ R116, R2.reuse, R116 ;  /* 0x0000007402747220 */ /* 0x040fe40000410000 */
[C---:B---3--:R-:W-:Y:S04]  /*8aa0*/  HMMA.16816.F32.BF16 R108, R136.reuse, R164, R108 ;  /* 0x000000a4886c723c */ /* 0x048fe8000004186c */
[----:B------:R2:W-:Y:S01]  /*8ab0*/  MUFU.EX2 R170, R15 ;  /* 0x0000000f00aa7308 */ /* 0x0005e20000000800 */
[C---:B------:R-:W-:Y:S02]  /*8ac0*/  FMUL.FTZ R117, R2.reuse, R117 ;  /* 0x0000007502757220 */ /* 0x040fe40000410000 */
[----:B------:R-:W-:Y:S01]  /*8ad0*/  FMUL.FTZ R13, R2, R145 ;  /* 0x00000091020d7220 */ /* 0x000fe20000410000 */
[C---:B------:R-:W-:Y:S01]  /*8ae0*/  HMMA.16816.F32.BF16 R112, R136.reuse, R166, R112 ;  /* 0x000000a68870723c */ /* 0x040fe20000041870 */
[----:B------:R-:W3:Y:S03]  /*8af0*/  LDSM.16.MT88.4 R164, [R227+0x6100] ;  /* 0x00610000e3a4783b */ /* 0x000ee60000004200 */
[C---:B------:R-:W-:Y:S02]  /*8b00*/  FMUL.FTZ R118, R0.reuse, R118 ;  /* 0x0000007600767220 */ /* 0x040fe40000410000 */
[----:B------:R-:W-:Y:S02]  /*8b10*/  FMUL.FTZ R119, R0, R119 ;  /* 0x0000007700777220 */ /* 0x000fe40000410000 */
[--C-:B------:R-:W-:Y:S04]  /*8b20*/  FFMA.FTZ R16, R16, c[0x0][0x2d0], -R172.reuse ;  /* 0x0000b40010107a23 */ /* 0x100fe800000108ac */
[--C-:B------:R-:W-:Y:S01]  /*8b30*/  FFMA.FTZ R17, R17, c[0x0][0x2d0], -R172.reuse ;  /* 0x0000b40011117a23 */ /* 0x100fe200000108ac */
[C---:B----4-:R-:W-:Y:S01]  /*8b40*/  HMMA.16816.F32.BF16 R116, R136.reuse, R140, R116 ;  /* 0x0000008c8874723c */ /* 0x050fe20000041874 */
[----:B------:R4:W3:Y:S02]  /*8b50*/  MUFU.EX2 R180, R16 ;  /* 0x0000001000b47308 */ /* 0x0008e40000000800 */
[--C-:B------:R-:W-:Y:S02]  /*8b60*/  FFMA.FTZ R18, R18, c[0x0][0x2d0], -R133.reuse ;  /* 0x0000b40012127a23 */ /* 0x100fe40000010885 */
[--C-:B------:R-:W-:Y:S02]  /*8b70*/  FFMA.FTZ R19, R19, c[0x0][0x2d0], -R133.reuse ;  /* 0x0000b40013137a23 */ /* 0x100fe40000010885 */
[C---:B------:R-:W-:Y:S02]  /*8b80*/  FMUL.FTZ R120, R2.reuse, R120 ;  /* 0x0000007802787220 */ /* 0x040fe40000410000 */
[----:B------:R-:W-:Y:S02]  /*8b90*/  FMUL.FTZ R121, R2, R121 ;  /* 0x0000007902797220 */ /* 0x000fe40000410000 */
[----:B------:R3:W3:Y:S01]  /*8ba0*/  MUFU.EX2 R252, R17 ;  /* 0x0000001100fc7308 */ /* 0x0006e20000000800 */
[C---:B------:R-:W-:Y:S02]  /*8bb0*/  FMUL.FTZ R122, R0.reuse, R122 ;  /* 0x0000007a007a7220 */ /* 0x040fe40000410000 */
[C---:B------:R-:W-:Y:S02]  /*8bc0*/  FMUL.FTZ R123, R0.reuse, R123 ;  /* 0x0000007b007b7220 */ /* 0x040fe40000410000 */
[C---:B-1----:R-:W-:Y:S02]  /*8bd0*/  FMUL.FTZ R14, R0.reuse, R146 ;  /* 0x00000092000e7220 */ /* 0x042fe40000410000 */
[----:B--2---:R-:W-:Y:S02]  /*8be0*/  FMUL.FTZ R15, R0, R147 ;  /* 0x00000093000f7220 */ /* 0x004fe40000410000 */
[----:B------:R-:W-:Y:S01]  /*8bf0*/  LDSM.16.MT88.4 R144, [R225+0x900] ;  /* 0x00090000e190783b */ /* 0x000fe20000004200 */
[C---:B------:R-:W-:Y:S01]  /*8c00*/  HMMA.16816.F32.BF16 R120, R136.reuse, R142, R120 ;  /* 0x0000008e8878723c */ /* 0x040fe20000041878 */
[----:B------:R1:W-:Y:S02]  /*8c10*/  MUFU.EX2 R169, R18 ;  /* 0x0000001200a97308 */ /* 0x0003e40000000800 */
[C---:B------:R-:W-:Y:S02]  /*8c20*/  FMUL.FTZ R124, R2.reuse, R124 ;  /* 0x0000007c027c7220 */ /* 0x040fe40000410000 */
[C---:B----4-:R-:W-:Y:S02]  /*8c30*/  FMUL.FTZ R16, R2.reuse, R148 ;  /* 0x0000009402107220 */ /* 0x050fe40000410000 */
[----:B------:R-:W2:Y:S01]  /*8c40*/  LDSM.16.MT88.4 R140, [R224+0x900] ;  /* 0x00090000e08c783b */ /* 0x000ea20000004200 */
[C---:B------:R-:W-:Y:S03]  /*8c50*/  HMMA.16816.F32.BF16 R12, R136.reuse, R160, R12 ;  /* 0x000000a0880c723c */ /* 0x040fe6000004180c */
[----:B------:R4:W2:Y:S01]  /*8c60*/  MUFU.EX2 R168, R19 ;  /* 0x0000001300a87308 */ /* 0x0008a20000000800 */
[----:B------:R-:W-:Y:S02]  /*8c70*/  FMUL.FTZ R125, R2, R125 ;  /* 0x0000007d027d7220 */ /* 0x000fe40000410000 */
[C---:B------:R-:W-:Y:S01]  /*8c80*/  FMUL.FTZ R126, R0.reuse, R126 ;  /* 0x0000007e007e7220 */ /* 0x040fe20000410000 */
[----:B---3--:R-:W-:Y:S01]  /*8c90*/  MOV R160, R180 ;  /* 0x000000b400a07202 */ /* 0x008fe20000000f00 */
[----:B------:R-:W-:Y:S04]  /*8ca0*/  FMUL.FTZ R127, R0, R127 ;  /* 0x0000007f007f7220 */ /* 0x000fe80000410000 */
[C---:B------:R-:W-:Y:S01]  /*8cb0*/  FMUL.FTZ R17, R2.reuse, R149 ;  /* 0x0000009502117220 */ /* 0x040fe20000410000 */
[----:B------:R-:W-:Y:S01]  /*8cc0*/  MUFU.EX2 R180, R25 ;  /* 0x0000001900b47308 */ /* 0x000fe20000000800 */
[----:B------:R-:W-:Y:S01]  /*8cd0*/  FMUL.FTZ R128, R2, R128 ;  /* 0x0000008002807220 */ /* 0x000fe20000410000 */
[C---:B------:R-:W-:Y:S03]  /*8ce0*/  HMMA.16816.F32.BF16 R124, R136.reuse, R162, R124 ;  /* 0x000000a2887c723c */ /* 0x040fe6000004187c */
[----:B-1----:R-:W-:Y:S02]  /*8cf0*/  FMUL.FTZ R18, R0, R150 ;  /* 0x0000009600127220 */ /* 0x002fe40000410000 */
[----:B------:R-:W-:Y:S02]  /*8d00*/  FMUL.FTZ R129, R2, R129 ;  /* 0x0000008102817220 */ /* 0x000fe40000410000 */
[C---:B------:R-:W-:Y:S01]  /*8d10*/  FMUL.FTZ R130, R0.reuse, R130 ;  /* 0x0000008200827220 */ /* 0x040fe20000410000 */
[----:B------:R-:W-:Y:S01]  /*8d20*/  MUFU.EX2 R161, R26 ;  /* 0x0000001a00a17308 */ /* 0x000fe20000000800 */
[C---:B------:R-:W-:Y:S03]  /*8d30*/  FMUL.FTZ R131, R0.reuse, R131 ;  /* 0x0000008300837220 */ /* 0x040fe60000410000 */
[----:B----4-:R-:W-:Y:S02]  /*8d40*/  FMUL.FTZ R19, R0, R151 ;  /* 0x0000009700137220 */ /* 0x010fe40000410000 */
[----:B------:R-:W1:Y:S01]  /*8d50*/  LDSM.16.MT88.4 R148, [R228+0x900] ;  /* 0x00090000e494783b */ /* 0x000e620000004200 */
[--C-:B------:R-:W-:Y:S02]  /*8d60*/  FFMA.FTZ R20, R20, c[0x0][0x2d0], -R172.reuse ;  /* 0x0000b40014147a23 */ /* 0x100fe400000108ac */
[--C-:B------:R-:W-:Y:S02]  /*8d70*/  FFMA.FTZ R21, R21, c[0x0][0x2d0], -R172.reuse ;  /* 0x0000b40015157a23 */ /* 0x100fe400000108ac */
[C---:B------:R-:W-:Y:S01]  /*8d80*/  HMMA.16816.F32.BF16 R16, R136.reuse, R164, R16 ;  /* 0x000000a48810723c */ /* 0x040fe20000041810 */
[----:B------:R-:W-:Y:S02]  /*8d90*/  MUFU.EX2 R182, R20 ;  /* 0x0000001400b67308 */ /* 0x000fe40000000800 */
[--C-:B------:R-:W-:Y:S02]  /*8da0*/  FFMA.FTZ R22, R22, c[0x0][0x2d0], -R133.reuse ;  /* 0x0000b40016167a23 */ /* 0x100fe40000010885 */
[--C-:B------:R-:W-:Y:S02]  /*8db0*/  FFMA.FTZ R23, R23, c[0x0][0x2d0], -R133.reuse ;  /* 0x0000b40017177a23 */ /* 0x100fe40000010885 */
[----:B------:R-:W-:Y:S01]  /*8dc0*/  MOV R164, R178 ;  /* 0x000000b200a47202 */ /* 0x000fe20000000f00 */
[----:B------:R-:W-:Y:S03]  /*8dd0*/  HMMA.16816.F32.BF16 R128, R136, R166, R128 ;  /* 0x000000a68880723c */ /* 0x000fe60000041880 */
[----:B------:R-:W-:Y:S01]  /*8de0*/  MUFU.EX2 R178, R28 ;  /* 0x0000001c00b27308 */ /* 0x000fe20000000800 */
[----:B------:R-:W-:Y:S01]  /*8df0*/  MOV R165, R179 ;  /* 0x000000b300a57202 */ /* 0x000fe20000000f00 */
[--C-:B------:R-:W-:Y:S02]  /*8e00*/  FFMA.FTZ R45, R45, c[0x0][0x2d0], -R172.reuse ;  /* 0x0000b4002d2d7a23 */ /* 0x100fe400000108ac */
[----:B------:R-:W-:Y:S01]  /*8e10*/  F2FP.BF16.PACK_AB R136, R134, R250 ;  /* 0x000000fa8688723e */ /* 0x000fe200000010ff */
[--C-:B------:R-:W-:Y:S01]  /*8e20*/  FFMA.FTZ R48, R48, c[0x0][0x2d0], -R172.reuse ;  /* 0x0000b40030307a23 */ /* 0x100fe200000108ac */
[----:B------:R-:W-:Y:S03]  /*8e30*/  F2FP.BF16.PACK_AB R138, R252, R160 ;  /* 0x000000a0fc8a723e */ /* 0x000fe600000010ff */
[----:B------:R-:W-:Y:S01]  /*8e40*/  F2FP.BF16.PACK_AB R137, R170, R171 ;  /* 0x000000abaa89723e */ /* 0x000fe200000010ff */
[----:B------:R-:W-:Y:S01]  /*8e50*/  MUFU.EX2 R179, R32 ;  /* 0x0000002000b37308 */ /* 0x000fe20000000800 */
[----:B--2---:R-:W-:Y:S01]  /*8e60*/  F2FP.BF16.PACK_AB R139, R168, R169 ;  /* 0x000000a9a88b723e */ /* 0x004fe200000010ff */
[--C-:B------:R-:W-:Y:S01]  /*8e70*/  FFMA.FTZ R46, R46, c[0x0][0x2d0], -R133.reuse ;  /* 0x0000b4002e2e7a23 */ /* 0x100fe20000010885 */
[----:B------:R-:W-:Y:S01]  /*8e80*/  MOV R167, R177 ;  /* 0x000000b100a77202 */ /* 0x000fe20000000f00 */
[--C-:B------:R-:W-:Y:S02]  /*8e90*/  FFMA.FTZ R47, R47, c[0x0][0x2d0], -R133.reuse ;  /* 0x0000b4002f2f7a23 */ /* 0x100fe40000010885 */
[--C-:B------:R-:W-:Y:S02]  /*8ea0*/  FFMA.FTZ R50, R50, c[0x0][0x2d0], -R133.reuse ;  /* 0x0000b40032327a23 */ /* 0x100fe40000010885 */
[C---:B------:R-:W-:Y:S02]  /*8eb0*/  HMMA.16816.F32.BF16 R4, R136.reuse, R140, R4 ;  /* 0x0000008c8804723c */ /* 0x040fe40000041804 */
[----:B------:R-:W-:Y:S01]  /*8ec0*/  MUFU.EX2 R177, R33 ;  /* 0x0000002100b17308 */ /* 0x000fe20000000800 */
[----:B------:R-:W-:Y:S05]  /*8ed0*/  FFMA.FTZ R133, R51, c[0x0][0x2d0], -R133 ;  /* 0x0000b40033857a23 */ /* 0x000fea0000010885 */
[C---:B------:R-:W-:Y:S01]  /*8ee0*/  HMMA.16816.F32.BF16 R8, R136.reuse, R142, R8 ;  /* 0x0000008e8808723c */ /* 0x040fe20000041808 */
[----:B------:R-:W2:Y:S03]  /*8ef0*/  LDSM.16.MT88.4 R140, [R227+0x900] ;  /* 0x00090000e38c783b */ /* 0x000ea60000004200 */
[----:B------:R-:W-:Y:S04]  /*8f00*/  MUFU.EX2 R166, R37 ;  /* 0x0000002500a67308 */ /* 0x000fe80000000800 */
[C---:B------:R-:W-:Y:S06]  /*8f10*/  HMMA.16816.F32.BF16 R52, R136.reuse, R144, R52 ;  /* 0x000000908834723c */ /* 0x040fec0000041834 */
[----:B------:R-:W-:Y:S02]  /*8f20*/  MUFU.EX2 R133, R133 ;  /* 0x0000008500857308 */ /* 0x000fe40000000800 */
[C---:B------:R-:W-:Y:S01]  /*8f30*/  HMMA.16816.F32.BF16 R56, R136.reuse, R146, R56 ;  /* 0x000000928838723c */ /* 0x040fe20000041838 */
[----:B------:R-:W3:Y:S07]  /*8f40*/  LDSM.16.MT88.4 R144, [R224+0x3900] ;  /* 0x00390000e090783b */ /* 0x000eee0000004200 */
[C---:B-1----:R-:W-:Y:S01]  /*8f50*/  HMMA.16816.F32.BF16 R60, R136.reuse, R148, R60 ;  /* 0x00000094883c723c */ /* 0x042fe2000004183c */
[----:B------:R-:W1:Y:S07]  /*8f60*/  MUFU.EX2 R181, R21 ;  /* 0x0000001500b57308 */ /* 0x000e6e0000000800 */
[C---:B------:R-:W-:Y:S01]  /*8f70*/  HMMA.16816.F32.BF16 R64, R136.reuse, R150, R64 ;  /* 0x000000968840723c */ /* 0x040fe20000041840 */
[----:B------:R-:W4:Y:S02]  /*8f80*/  LDSM.16.MT88.4 R148, [R225+0x3900] ;  /* 0x00390000e194783b */ /* 0x000f240000004200 */
[----:B------:R3:W-:Y:S05]  /*8f90*/  MUFU.EX2 R163, R22 ;  /* 0x0000001600a37308 */ /* 0x0007ea0000000800 */
[C---:B--2---:R-:W-:Y:S05]  /*8fa0*/  HMMA.16816.F32.BF16 R68, R136.reuse, R140, R68 ;  /* 0x0000008c8844723c */ /* 0x044fea0000041844 */
[----:B------:R-:W2:Y:S03]  /*8fb0*/  MUFU.EX2 R162, R23 ;  /* 0x0000001700a27308 */ /* 0x000ea60000000800 */
[C---:B------:R-:W-:Y:S01]  /*8fc0*/  HMMA.16816.F32.BF16 R72, R136.reuse, R142, R72 ;  /* 0x0000008e8848723c */ /* 0x040fe20000041848 */
[----:B------:R-:W4:Y:S03]  /*8fd0*/  LDSM.16.MT88.4 R140, [R228+0x3900] ;  /* 0x00390000e48c783b */ /* 0x000f260000004200 */
[----:B-1----:R-:W-:Y:S03]  /*8fe0*/  F2FP.BF16.PACK_AB R20, R181, R182 ;  /* 0x000000b6b514723e */ /* 0x002fe600000010ff */
[----:B------:R-:W-:Y:S01]  /*8ff0*/  MUFU.EX2 R45, R45 ;  /* 0x0000002d002d7308 */ /* 0x000fe20000000800 */
[C---:B---3--:R-:W-:Y:S04]  /*9000*/  HMMA.16816.F32.BF16 R76, R136.reuse, R144, R76 ;  /* 0x00000090884c723c */ /* 0x048fe8000004184c */
[----:B------:R-:W-:Y:S04]  /*9010*/  F2FP.BF16.PACK_AB R22, R180, R183 ;  /* 0x000000b7b416723e */ /* 0x000fe800000010ff */
[C---:B------:R-:W-:Y:S01]  /*9020*/  HMMA.16816.F32.BF16 R80, R136.reuse, R146, R80 ;  /* 0x000000928850723c */ /* 0x040fe20000041850 */
[----:B------:R-:W1:Y:S01]  /*9030*/  LDSM.16.MT88.4 R144, [R227+0x3900] ;  /* 0x00390000e390783b */ /* 0x000e620000004200 */
[----:B------:R-:W-:Y:S02]  /*9040*/  MUFU.EX2 R46, R46 ;  /* 0x0000002e002e7308 */ /* 0x000fe40000000800 */
[----:B--2---:R-:W-:Y:S04]  /*9050*/  F2FP.BF16.PACK_AB R21, R162, R163 ;  /* 0x000000a3a215723e */ /* 0x004fe800000010ff */
[C---:B----4-:R-:W-:Y:S04]  /*9060*/  HMMA.16816.F32.BF16 R84, R136.reuse, R148, R84 ;  /* 0x000000948854723c */ /* 0x050fe80000041854 */
[----:B------:R-:W-:Y:S04]  /*9070*/  MUFU.EX2 R47, R47 ;  /* 0x0000002f002f7308 */ /* 0x000fe80000000800 */
[C---:B------:R-:W-:Y:S01]  /*9080*/  HMMA.16816.F32.BF16 R88, R136.reuse, R150, R88 ;  /* 0x000000968858723c */ /* 0x040fe20000041858 */
[----:B------:R-:W2:Y:S05]  /*9090*/  LDSM.16.MT88.4 R148, [R224+0x6900] ;  /* 0x00690000e094783b */ /* 0x000eaa0000004200 */
[----:B------:R-:W-:Y:S02]  /*90a0*/  MUFU.EX2 R48, R48 ;  /* 0x0000003000307308 */ /* 0x000fe40000000800 */
[C---:B------:R-:W-:Y:S08]  /*90b0*/  HMMA.16816.F32.BF16 R92, R136.reuse, R140, R92 ;  /* 0x0000008c885c723c */ /* 0x040ff0000004185c */
[----:B------:R-:W-:Y:S01]  /*90c0*/  MUFU.EX2 R50, R50 ;  /* 0x0000003200327308 */ /* 0x000fe20000000800 */
        /* <DEDUP_REMOVED lines=11> */
[C---:B-1----:R-:W-:Y:S01]  /*9180*/  HMMA.16816.F32.BF16 R12, R136.reuse, R144, R12 ;  /* 0x00000090880c723c */ /* 0x042fe2000004180c */
[----:B------:R-:W-:Y:S07]  /*9190*/  MUFU.EX2 R145, R30 ;  /* 0x0000001e00917308 */ /* 0x000fee0000000800 */
[C---:B------:R-:W-:Y:S03]  /*91a0*/  HMMA.16816.F32.BF16 R124, R136.reuse, R146, R124 ;  /* 0x00000092887c723c */ /* 0x040fe6000004187c */
[----:B------:R1:W4:Y:S05]  /*91b0*/  MUFU.EX2 R146, R27 ;  /* 0x0000001b00927308 */ /* 0x00032a0000000800 */
[C---:B--2---:R-:W-:Y:S05]  /*91c0*/  HMMA.16816.F32.BF16 R16, R136.reuse, R148, R16 ;  /* 0x000000948810723c */ /* 0x044fea0000041810 */
[----:B------:R-:W2:Y:S03]  /*91d0*/  MUFU.EX2 R147, R29 ;  /* 0x0000001d00937308 */ /* 0x000ea60000000800 */
[----:B------:R-:W-:Y:S01]  /*91e0*/  HMMA.16816.F32.BF16 R128, R136, R150, R128 ;  /* 0x000000968880723c */ /* 0x000fe20000041880 */
[----:B------:R-:W-:Y:S06]  /*91f0*/  LDSM.16.MT88.4 R136, [R228+0x1100] ;  /* 0x00110000e488783b */ /* 0x000fec0000004200 */
[----:B------:R2:W2:Y:S02]  /*9200*/  MUFU.EX2 R144, R31 ;  /* 0x0000001f00907308 */ /* 0x0004a40000000800 */
[----:B-1----:R-:W1:Y:S03]  /*9210*/  LDSM.16.MT88.4 R24, [R225+0x1100] ;  /* 0x00110000e118783b */ /* 0x002e660000004200 */
[----:B----4-:R-:W-:Y:S05]  /*9220*/  F2FP.BF16.PACK_AB R23, R146, R161 ;  /* 0x000000a19217723e */ /* 0x010fea00000010ff */
[----:B------:R-:W-:Y:S02]  /*9230*/  MUFU.EX2 R151, R34 ;  /* 0x0000002200977308 */ /* 0x000fe40000000800 */
[C---:B---3--:R-:W-:Y:S08]  /*9240*/  HMMA.16816.F32.BF16 R4, R20.reuse, R140, R4 ;  /* 0x0000008c1404723c */ /* 0x048ff00000041804 */
[C---:B------:R-:W-:Y:S01]  /*9250*/  HMMA.16816.F32.BF16 R8, R20.reuse, R142, R8 ;  /* 0x0000008e1408723c */ /* 0x040fe20000041808 */
[----:B------:R-:W3:Y:S01]  /*9260*/  LDSM.16.MT88.4 R140, [R227+0x1100] ;  /* 0x00110000e38c783b */ /* 0x000ee20000004200 */
[----:B------:R4:W3:Y:S07]  /*9270*/  MUFU.EX2 R150, R35 ;  /* 0x0000002300967308 */ /* 0x0008ee0000000800 */
[----:B--2---:R-:W-:Y:S03]  /*9280*/  LDSM.16.MT88.4 R28, [R224+0x1900] ;  /* 0x00190000e01c783b */ /* 0x004fe60000004200 */
[----:B------:R-:W-:Y:S10]  /*9290*/  MUFU.EX2 R149, R38 ;  /* 0x0000002600957308 */ /* 0x000ff40000000800 */
[----:B------:R-:W-:Y:S01]  /*92a0*/  MUFU.EX2 R148, R39 ;  /* 0x0000002700947308 */ /* 0x000fe20000000800 */
[C---:B-1----:R-:W-:Y:S01]  /*92b0*/  HMMA.16816.F32.BF16 R52, R20.reuse, R24, R52 ;  /* 0x000000181434723c */ /* 0x042fe20000041834 */
[----:B----4-:R-:W-:Y:S07]  /*92c0*/  LDSM.16.MT88.4 R32, [R228+0x1900] ;  /* 0x00190000e420783b */ /* 0x010fee0000004200 */
        /* <DEDUP_REMOVED lines=23> */
[C---:B---3--:R-:W-:Y:S07]  /*9440*/  HMMA.16816.F32.BF16 R116, R20.reuse, R140, R116 ;  /* 0x0000008c1474723c */ /* 0x048fee0000041874 */
[----:B------:R-:W-:Y:S01]  /*9450*/  MOV R141, R167 ;  /* 0x000000a7008d7202 */ /* 0x000fe20000000f00 */
[C---:B------:R-:W-:Y:S01]  /*9460*/  HMMA.16816.F32.BF16 R120, R20.reuse, R142, R120 ;  /* 0x0000008e1478723c */ /* 0x040fe20000041878 */
[----:B------:R3:W4:Y:S03]  /*9470*/  MUFU.EX2 R167, R36 ;  /* 0x0000002400a77308 */ /* 0x0007260000000800 */
[----:B------:R-:W-:Y:S03]  /*9480*/  MOV R140, R164 ;  /* 0x000000a4008c7202 */ /* 0x000fe60000000f00 */
[----:B------:R-:W-:Y:S01]  /*9490*/  MOV R143, R165 ;  /* 0x000000a5008f7202 */ /* 0x000fe20000000f00 */
[C---:B-1----:R-:W-:Y:S03]  /*94a0*/  HMMA.16816.F32.BF16 R12, R20.reuse, R24, R12 ;  /* 0x00000018140c723c */ /* 0x042fe6000004180c */
[----:B------:R-:W-:Y:S01]  /*94b0*/  MUFU.EX2 R165, R40 ;  /* 0x0000002800a57308 */ /* 0x000fe20000000800 */
[----:B------:R-:W-:Y:S04]  /*94c0*/  MOV R142, R160 ;  /* 0x000000a0008e7202 */ /* 0x000fe80000000f00 */
[C---:B------:R-:W-:Y:S01]  /*94d0*/  HMMA.16816.F32.BF16 R124, R20.reuse, R26, R124 ;  /* 0x0000001a147c723c */ /* 0x040fe2000004187c */
[----:B------:R-:W1:Y:S04]  /*94e0*/  LDSM.16.MT88.4 R24, [R225+0x1900] ;  /* 0x00190000e118783b */ /* 0x000e680000004200 */
[----:B------:R-:W1:Y:S03]  /*94f0*/  MUFU.EX2 R164, R41 ;  /* 0x0000002900a47308 */ /* 0x000e660000000800 */
[C---:B--2---:R-:W-:Y:S01]  /*9500*/  HMMA.16816.F32.BF16 R16, R20.reuse, R136, R16 ;  /* 0x000000881410723c */ /* 0x044fe20000041810 */
[----:B---3--:R-:W-:Y:S06]  /*9510*/  LDSM.16.MT88.4 R36, [R228+0x2100] ;  /* 0x00210000e424783b */ /* 0x008fec0000004200 */
[----:B------:R-:W-:Y:S01]  /*9520*/  MUFU.EX2 R160, R42 ;  /* 0x0000002a00a07308 */ /* 0x000fe20000000800 */
[----:B------:R-:W-:Y:S01]  /*9530*/  MOV R137, R134 ;  /* 0x0000008600897202 */ /* 0x000fe20000000f00 */
[----:B------:R-:W-:Y:S01]  /*9540*/  HMMA.16816.F32.BF16 R128, R20, R138, R128 ;  /* 0x0000008a1480723c */ /* 0x000fe20000041880 */
[----:B------:R-:W2:Y:S02]  /*9550*/  LDL.LU R138, [R1] ;  /* 0x00000000018a7983 */ /* 0x000ea40000300800 */
[--C-:B------:R-:W-:Y:S02]  /*9560*/  FFMA.FTZ R136, R44, c[0x0][0x2d0], -R172.reuse ;  /* 0x0000b4002c887a23 */ /* 0x100fe400000108ac */
[----:B------:R-:W3:Y:S01]  /*9570*/  LDL.LU R139, [R1+0x4] ;  /* 0x00000400018b7983 */ /* 0x000ee20000300800 */
[----:B------:R-:W-:Y:S01]  /*9580*/  FFMA.FTZ R172, R49, c[0x0][0x2d0], -R172 ;  /* 0x0000b40031ac7a23 */ /* 0x000fe200000108ac */
[----:B------:R-:W-:Y:S01]  /*9590*/  F2FP.BF16.PACK_AB R20, R147, R178 ;  /* 0x000000b29314723e */ /* 0x000fe200000010ff */
[----:B------:R1:W1:Y:S01]  /*95a0*/  MUFU.EX2 R134, R43 ;  /* 0x0000002b00867308 */ /* 0x0002620000000800 */
[----:B------:R-:W-:Y:S03]  /*95b0*/  F2FP.BF16.PACK_AB R22, R177, R179 ;  /* 0x000000b3b116723e */ /* 0x000fe600000010ff */
[----:B------:R-:W-:Y:S02]  /*95c0*/  F2FP.BF16.PACK_AB R21, R144, R145 ;  /* 0x000000919015723e */ /* 0x000fe400000010ff */
[----:B------:R-:W-:Y:S04]  /*95d0*/  F2FP.BF16.PACK_AB R23, R150, R151 ;  /* 0x000000979617723e */ /* 0x000fe800000010ff */
[----:B------:R-:W2:Y:S03]  /*95e0*/  MUFU.EX2 R49, R136 ;  /* 0x0000008800317308 */ /* 0x000ea60000000800 */
[C---:B------:R-:W-:Y:S07]  /*95f0*/  HMMA.16816.F32.BF16 R4, R20.reuse, R28, R4 ;  /* 0x0000001c1404723c */ /* 0x040fee0000041804 */
[----:B------:R-:W2:Y:S01]  /*9600*/  MUFU.EX2 R172, R172 ;  /* 0x000000ac00ac7308 */ /* 0x000ea20000000800 */
[C---:B------:R-:W-:Y:S01]  /*9610*/  HMMA.16816.F32.BF16 R8, R20.reuse, R30, R8 ;  /* 0x0000001e1408723c */ /* 0x040fe20000041808 */
[----:B------:R-:W4:Y:S07]  /*9620*/  LDSM.16.MT88.4 R28, [R227+0x1900] ;  /* 0x00190000e31c783b */ /* 0x000f2e0000004200 */
[C---:B-1----:R-:W-:Y:S01]  /*9630*/  HMMA.16816.F32.BF16 R52, R20.reuse, R24, R52 ;  /* 0x000000181434723c */ /* 0x042fe20000041834 */
[----:B------:R-:W-:Y:S07]  /*9640*/  LDSM.16.MT88.4 R40, [R225+0x5100] ;  /* 0x00510000e128783b */ /* 0x000fee0000004200 */
[C---:B------:R-:W-:Y:S01]  /*9650*/  HMMA.16816.F32.BF16 R56, R20.reuse, R26, R56 ;  /* 0x0000001a1438723c */ /* 0x040fe20000041838 */
[----:B------:R-:W1:Y:S07]  /*9660*/  LDSM.16.MT88.4 R24, [R224+0x4900] ;  /* 0x00490000e018783b */ /* 0x000e6e0000004200 */
[C---:B------:R-:W-:Y:S08]  /*9670*/  HMMA.16816.F32.BF16 R60, R20.reuse, R32, R60 ;  /* 0x00000020143c723c */ /* 0x040ff0000004183c */
[C---:B------:R-:W-:Y:S01]  /*9680*/  HMMA.16816.F32.BF16 R64, R20.reuse, R34, R64 ;  /* 0x000000221440723c */ /* 0x040fe20000041840 */
[----:B------:R-:W1:Y:S07]  /*9690*/  LDSM.16.MT88.4 R32, [R225+0x4900] ;  /* 0x00490000e120783b */ /* 0x000e6e0000004200 */
[C---:B----4-:R-:W-:Y:S08]  /*96a0*/  HMMA.16816.F32.BF16 R68, R20.reuse, R28, R68 ;  /* 0x0000001c1444723c */ /* 0x050ff00000041844 */
[C---:B------:R-:W-:Y:S01]  /*96b0*/  HMMA.16816.F32.BF16 R72, R20.reuse, R30, R72 ;  /* 0x0000001e1448723c */ /* 0x040fe20000041848 */
[----:B------:R-:W4:Y:S07]  /*96c0*/  LDSM.16.MT88.4 R28, [R228+0x4900] ;  /* 0x00490000e41c783b */ /* 0x000f2e0000004200 */
[C---:B-1----:R-:W-:Y:S08]  /*96d0*/  HMMA.16816.F32.BF16 R76, R20.reuse, R24, R76 ;  /* 0x00000018144c723c */ /* 0x042ff0000004184c */
        /* <DEDUP_REMOVED lines=21> */
[----:B------:R-:W-:Y:S01]  /*9830*/  HMMA.16816.F32.BF16 R128, R20, R34, R128 ;  /* 0x000000221480723c */ /* 0x000fe20000041880 */
[----:B------:R-:W1:Y:S06]  /*9840*/  LDSM.16.MT88.4 R32, [R227+0x2100] ;  /* 0x00210000e320783b */ /* 0x000e6c0000004200 */
[----:B------:R-:W-:Y:S02]  /*9850*/  F2FP.BF16.PACK_AB R20, R166, R167 ;  /* 0x000000a7a614723e */ /* 0x000fe400000010ff */
[----:B------:R-:W-:Y:S03]  /*9860*/  F2FP.BF16.PACK_AB R22, R164, R165 ;  /* 0x000000a5a416723e */ /* 0x000fe600000010ff */
[----:B------:R-:W-:Y:S02]  /*9870*/  F2FP.BF16.PACK_AB R21, R148, R149 ;  /* 0x000000959415723e */ /* 0x000fe400000010ff */
[----:B------:R-:W-:Y:S07]  /*9880*/  F2FP.BF16.PACK_AB R23, R134, R160 ;  /* 0x000000a08617723e */ /* 0x000fee00000010ff */
        /* <DEDUP_REMOVED lines=9> */
[C---:B------:R-:W-:Y:S08]  /*9920*/  HMMA.16816.F32.BF16 R68, R20.reuse, R32, R68 ;  /* 0x000000201444723c */ /* 0x040ff00000041844 */
[C---:B------:R-:W-:Y:S01]  /*9930*/  HMMA.16816.F32.BF16 R72, R20.reuse, R34, R72 ;  /* 0x000000221448723c */ /* 0x040fe20000041848 */
[----:B------:R-:W-:Y:S07]  /*9940*/  LDSM.16.MT88.4 R32, [R225+0x8100] ;  /* 0x00810000e120783b */ /* 0x000fee0000004200 */
[C---:B----4-:R-:W-:Y:S08]  /*9950*/  HMMA.16816.F32.BF16 R76, R20.reuse, R28, R76 ;  /* 0x0000001c144c723c */ /* 0x050ff0000004184c */
[C---:B------:R-:W-:Y:S01]  /*9960*/  HMMA.16816.F32.BF16 R80, R20.reuse, R30, R80 ;  /* 0x0000001e1450723c */ /* 0x040fe20000041850 */
[----:B------:R-:W4:Y:S03]  /*9970*/  LDSM.16.MT88.4 R28, [R224+0x8100] ;  /* 0x00810000e01c783b */ /* 0x000f260000004200 */
[----:B--2---:R-:W-:Y:S01]  /*9980*/  FFMA.FTZ R2, R2, R138, R251 ;  /* 0x0000008a02027223 */ /* 0x004fe200000100fb */
[----:B------:R-:W-:Y:S01]  /*9990*/  MOV R138, R143 ;  /* 0x0000008f008a7202 */ /* 0x000fe20000000f00 */
[----:B---3--:R-:W-:Y:S01]  /*99a0*/  FFMA.FTZ R44, R0, R139, R173 ;  /* 0x0000008b002c7223 */ /* 0x008fe200000100ad */
[----:B------:R-:W-:Y:S01]  /*99b0*/  MOV R139, R142 ;  /* 0x0000008e008b7202 */ /* 0x000fe20000000f00 */
[C---:B------:R-:W-:Y:S04]  /*99c0*/  HMMA.16816.F32.BF16 R84, R20.reuse, R40, R84 ;  /* 0x000000281454723c */ /* 0x040fe80000041854 */
[----:B------:R-:W-:Y:S02]  /*99d0*/  MOV R251, R140 ;  /* 0x0000008c00fb7202 */ /* 0x000fe40000000f00 */
[----:B------:R-:W-:Y:S02]  /*99e0*/  MOV R173, R141 ;  /* 0x0000008d00ad7202 */ /* 0x000fe40000000f00 */
[C---:B------:R-:W-:Y:S01]  /*99f0*/  HMMA.16816.F32.BF16 R88, R20.reuse, R42, R88 ;  /* 0x0000002a1458723c */ /* 0x040fe20000041858 */
[----:B------:R-:W2:Y:S03]  /*9a00*/  LDSM.16.MT88.4 R40, [R228+0x8100] ;  /* 0x00810000e428783b */ /* 0x000ea60000004200 */
[----:B------:R-:W-:Y:S01]  /*9a10*/  FADD.FTZ R0, R173, R2 ;  /* 0x00000002ad007221 */ /* 0x000fe20000010000 */
[----:B------:R-:W-:Y:S01]  /*9a20*/  MOV R173, R137 ;  /* 0x0000008900ad7202 */ /* 0x000fe20000000f00 */
[----:B------:R-:W-:Y:S02]  /*9a30*/  FADD.FTZ R2, R176, R44 ;  /* 0x0000002cb0027221 */ /* 0x000fe40000010000 */
[C---:B-1----:R-:W-:Y:S01]  /*9a40*/  HMMA.16816.F32.BF16 R92, R20.reuse, R24, R92 ;  /* 0x00000018145c723c */ /* 0x042fe2000004185c */
[----:B------:R-:W-:Y:S03]  /*9a50*/  LDSM.16.MT88.4 R140, [R224+0x2900] ;  /* 0x00290000e08c783b */ /* 0x000fe60000004200 */
[----:B------:R-:W-:Y:S01]  /*9a60*/  FADD.FTZ R0, R251, R0 ;  /* 0x00000000fb007221 */ /* 0x000fe20000010000 */
[----:B------:R-:W-:Y:S01]  /*9a70*/  MOV R251, R139 ;  /* 0x0000008b00fb7202 */ /* 0x000fe20000000f00 */
        /* <DEDUP_REMOVED lines=12> */
[C---:B----4-:R-:W-:Y:S04]  /*9b40*/  HMMA.16816.F32.BF16 R108, R20.reuse, R28, R108 ;  /* 0x0000001c146c723c */ /* 0x050fe8000004186c */
        /* <DEDUP_REMOVED lines=16> */
[C---:B------:R-:W-:Y:S01]  /*9c50*/  HMMA.16816.F32.BF16 R124, R20.reuse, R42, R124 ;  /* 0x0000002a147c723c */ /* 0x040fe2000004187c */
[----:B------:R-:W-:Y:S03]  /*9c60*/  LDSM.16.MT88.4 R40, [R227+0x5900] ;  /* 0x00590000e328783b */ /* 0x000fe60000004200 */
[----:B------:R-:W-:Y:S02]  /*9c70*/  FADD.FTZ R0, R146, R0 ;  /* 0x0000000092007221 */ /* 0x000fe40000010000 */
[----:B------:R-:W-:Y:S02]  /*9c80*/  FADD.FTZ R2, R180, R2 ;  /* 0x00000002b4027221 */ /* 0x000fe40000010000 */
[C---:B-1----:R-:W-:Y:S04]  /*9c90*/  HMMA.16816.F32.BF16 R16, R20.reuse, R24, R16 ;  /* 0x000000181410723c */ /* 0x042fe80000041810 */
[----:B------:R-:W-:Y:S02]  /*9ca0*/  FADD.FTZ R0, R145, R0 ;  /* 0x0000000091007221 */ /* 0x000fe40000010000 */
[----:B------:R-:W-:Y:S02]  /*9cb0*/  FADD.FTZ R2, R178, R2 ;  /* 0x00000002b2027221 */ /* 0x000fe40000010000 */
[----:B------:R-:W-:Y:S01]  /*9cc0*/  HMMA.16816.F32.BF16 R128, R20, R26, R128 ;  /* 0x0000001a1480723c */ /* 0x000fe20000041880 */
[----:B------:R-:W1:Y:S03]  /*9cd0*/  LDSM.16.MT88.4 R24, [R227+0x2900] ;  /* 0x00290000e318783b */ /* 0x000e660000004200 */
[----:B------:R-:W-:Y:S02]  /*9ce0*/  FADD.FTZ R2, R147, R2 ;  /* 0x0000000293027221 */ /* 0x000fe40000010000 */
[----:B------:R-:W-:Y:S01]  /*9cf0*/  FADD.FTZ R0, R144, R0 ;  /* 0x0000000090007221 */ /* 0x000fe20000010000 */
        /* <DEDUP_REMOVED lines=9> */
[C---:B------:R-:W-:Y:S01]  /*9d90*/  HMMA.16816.F32.BF16 R136, R20.reuse, R140, R4 ;  /* 0x0000008c1488723c */ /* 0x040fe20000041804 */
[----:B------:R-:W2:Y:S02]  /*9da0*/  LDSM.16.MT88.4 R4, [R224+0x5900] ;  /* 0x00590000e004783b */ /* 0x000ea40000004200 */
[----:B------:R-:W-:Y:S02]  /*9db0*/  FADD.FTZ R2, R166, R2 ;  /* 0x00000002a6027221 */ /* 0x000fe40000010000 */
[----:B------:R-:W-:Y:S02]  /*9dc0*/  FADD.FTZ R0, R149, R0 ;  /* 0x0000000095007221 */ /* 0x000fe40000010000 */
[----:B------:R-:W-:Y:S01]  /*9dd0*/  FADD.FTZ R2, R165, R2 ;  /* 0x00000002a5027221 */ /* 0x000fe20000010000 */
[C---:B------:R-:W-:Y:S01]  /*9de0*/  HMMA.16816.F32.BF16 R140, R20.reuse, R142, R8 ;  /* 0x0000008e148c723c */ /* 0x040fe20000041808 */
[----:B------:R-:W2:Y:S03]  /*9df0*/  LDSM.16.MT88.4 R8, [R225+0x5900] ;  /* 0x00590000e108783b */ /* 0x000ea60000004200 */
[----:B------:R-:W-:Y:S02]  /*9e00*/  FADD.FTZ R2, R164, R2 ;  /* 0x00000002a4027221 */ /* 0x000fe40000010000 */
[----:B------:R-:W-:Y:S02]  /*9e10*/  FADD.FTZ R0, R148, R0 ;  /* 0x0000000094007221 */ /* 0x000fe40000010000 */
[C---:B---3--:R-:W-:Y:S04]  /*9e20*/  HMMA.16816.F32.BF16 R52, R20.reuse, R28, R52 ;  /* 0x0000001c1434723c */ /* 0x048fe80000041834 */
[----:B------:R-:W-:Y:S04]  /*9e30*/  FADD.FTZ R0, R160, R0 ;  /* 0x00000000a0007221 */ /* 0x000fe80000010000 */
[C---:B------:R-:W-:Y:S01]  /*9e40*/  HMMA.16816.F32.BF16 R56, R20.reuse, R30, R56 ;  /* 0x0000001e1438723c */ /* 0x040fe20000041838 */
[----:B------:R-:W3:Y:S07]  /*9e50*/  LDSM.16.MT88.4 R28, [R224+0x8900] ;  /* 0x00890000e01c783b */ /* 0x000eee0000004200 */
[C---:B----4-:R-:W-:Y:S08]  /*9e60*/  HMMA.16816.F32.BF16 R60, R20.reuse, R32, R60 ;  /* 0x00000020143c723c */ /* 0x050ff0000004183c */
[C---:B------:R-:W-:Y:S08]  /*9e70*/  HMMA.16816.F32.BF16 R64, R20.reuse, R34, R64 ;  /* 0x000000221440723c */ /* 0x040ff00000041840 */
        /* <DEDUP_REMOVED lines=17> */
[C---:B--2---:R-:W-:Y:S07]  /*9f90*/  HMMA.16816.F32.BF16 R144, R20.reuse, R4, R12 ;  /* 0x000000041490723c */ /* 0x044fee000004180c */
[----:B------:R-:W-:Y:S01]  /*9fa0*/  FADD.FTZ R4, R134, R0 ;  /* 0x0000000086047221 */ /* 0x000fe20000010000 */
[C---:B------:R-:W-:Y:S04]  /*9fb0*/  HMMA.16816.F32.BF16 R124, R20.reuse, R6, R124 ;  /* 0x00000006147c723c */ /* 0x040fe8000004187c */
[----:B------:R-:W-:Y:S01]  /*9fc0*/  FADD.FTZ R0, R49, R2 ;  /* 0x0000000231007221 */ /* 0x000fe20000010000 */
[----:B------:R-:W-:Y:S01]  /*9fd0*/  MOV R134, R3 ;  /* 0x0000000300867202 */ /* 0x000fe20000000f00 */
[----:B------:R-:W-:Y:S02]  /*9fe0*/  FADD.FTZ R4, R46, R4 ;  /* 0x000000042e047221 */ /* 0x000fe40000010000 */
[C---:B----4-:R-:W-:Y:S04]  /*9ff0*/  HMMA.16816.F32.BF16 R148, R20.reuse, R8, R16 ;  /* 0x000000081494723c */ /* 0x050fe80000041810 */
[----:B------:R-:W-:Y:S02]  /*a000*/  FADD.FTZ R0, R45, R0 ;  /* 0x000000002d007221 */ /* 0x000fe40000010000 */
[----:B------:R-:W-:Y:S02]  /*a010*/  FADD.FTZ R4, R47, R4 ;  /* 0x000000042f047221 */ /* 0x000fe40000010000 */
[----:B------:R-:W-:Y:S04]  /*a020*/  HMMA.16816.F32.BF16 R128, R20, R10, R128 ;  /* 0x0000000a1480723c */ /* 0x000fe80000041880 */
[----:B------:R-:W-:Y:S02]  /*a030*/  FADD.FTZ R2, R48, R0 ;  /* 0x0000000030027221 */ /* 0x000fe40000010000 */
[----:B------:R-:W-:Y:S02]  /*a040*/  FADD.FTZ R0, R50, R4 ;  /* 0x0000000432007221 */ /* 0x000fe40000010000 */
[----:B------:R-:W-:Y:S04]  /*a050*/  FADD.FTZ R2, R172, R2 ;  /* 0x00000002ac027221 */ /* 0x000fe80000010000 */
[----:B------:R-:W-:Y:S01]  /*a060*/  FADD.FTZ R0, R133, R0 ;  /* 0x0000000085007221 */ /* 0x000fe20000010000 */
[----:B------:R1:W-:Y:S01]  /*a070*/  STL [R1], R2 ;  /* 0x0000000201007387 */ /* 0x0003e20000100800 */
[----:B------:R-:W-:Y:S03]  /*a080*/  MOV R133, R132 ;  /* 0x0000008400857202 */ /* 0x000fe60000000f00 */
[----:B------:R1:W-:Y:S01]  /*a090*/  STL [R1+0x4], R0 ;  /* 0x0000040001007387 */ /* 0x0003e20000100800 */
[----:B------:R-:W-:-:S05]  /*a0a0*/  @P0 BRA `(.L_x_1334) ;  /* 0xffffca0000000947 */ /* 0x000fca000383ffff */
.L_x_1333:
[----:B-1--4-:R-:W2:Y:S04]  /*a0b0*/  LDL.LU R0, [R1] ;  /* 0x0000000001007983 */ /* 0x012ea80000300800 */
[----:B------:R-:W1:Y:S01]  /*a0c0*/  S2R R8, SR_TID.X ;  /* 0x0000000000087919 */ /* 0x000e620000002100 */
[----:B------:R-:W-:Y:S01]  /*a0d0*/  MOV R134, c[0x0][0x4e8] ;  /* 0x00013a0000867a02 */ /* 0x000fe20000000f00 */
[----:B------:R-:W3:Y:S01]  /*a0e0*/  S2UR UR7, SR_CTAID.Y ;  /* 0x00000000000779c3 */ /* 0x000ee20000002600 */
[----:B------:R-:W-:Y:S01]  /*a0f0*/  ULDC.64 UR4, c[0x0][0x490] ;  /* 0x0001240000047ab9 */ /* 0x000fe20000000a00 */
[----:B------:R-:W4:Y:S04]  /*a100*/  LDL.LU R2, [R1+0x4] ;  /* 0x0000040001027983 */ /* 0x000f280000300800 */
[----:B------:R-:W4:Y:S01]  /*a110*/  LDL.LU R9, [R1+0x40] ;  /* 0x0000400001097983 */ /* 0x000f220000300800 */
[----:B------:R-:W-:-:S03]  /*a120*/  ISETP.NE.AND P0, PT, R134, 0x1, PT ;  /* 0x000000018600780c */ /* 0x000fc60003f05270 */
[----:B-----5:R-:W4:Y:S01]  /*a130*/  LDL.LU R135, [R1+0x5c] ;  /* 0x00005c0001877983 */ /* 0x020f220000300800 */
        /* <DEDUP_REMOVED lines=23> */
[----:B------:R-:W-:-:S03]  /*a2b0*/  IADD3 R2, -R4, R8, RZ ;  /* 0x0000000804027210 */ /* 0x000fc60007ffe1ff */
[----:B------:R-:W1:Y:S01]  /*a2c0*/  @P2 MUFU.RCP R0, R11 ;  /* 0x0000000b00002308 */ /* 0x000e620000001000 */
[----:B------:R-:W-:Y:S01]  /*a2d0*/  IMAD.MOV.U32 R4, RZ, RZ, RZ ;  /* 0x000000ffff047224 */ /* 0x000fe200078e00ff */
[----:B------:R-:W-:Y:S01]  /*a2e0*/  UIMAD.WIDE.U32 UR12, UR7, UR4, URZ ;  /* 0x00000004070c72a5 */ /* 0x000fe2000f8e003f */
[----:B------:R-:W-:Y:S01]  /*a2f0*/  LOP3.LUT P4, RZ, R2, 0x3, RZ, 0xc0, !PT ;  /* 0x0000000302ff7812 */ /* 0x000fe2000788c0ff */
[----:B------:R-:W-:Y:S01]  /*a300*/  UIMAD UR10, UR7, UR5, UR10 ;  /* 0x00000005070a72a4 */ /* 0x000fe2000f8e020a */
[----:B------:R-:W-:-:S03]  /*a310*/  IADD3 R7, -R26, RZ, RZ ;  /* 0x000000ff1a077210 */ /* 0x000fc60007ffe1ff */
[----:B------:R-:W2:Y:S01]  /*a320*/  @P1 MUFU.RCP R4, R6 ;  /* 0x0000000600041308 */ /* 0x000ea20000001000 */
[C---:B-1----:R-:W-:Y:S02]  /*a330*/  FMUL.FTZ R43, R0.reuse, R68 ;  /* 0x00000044002b7220 */ /* 0x042fe40000410000 */
[C---:B------:R-:W-:Y:S01]  /*a340*/  FMUL.FTZ R65, R0.reuse, R65 ;  /* 0x0000004100417220 */ /* 0x040fe20000410000 */
[----:B------:R-:W3:Y:S01]  /*a350*/  LDL.LU R68, [R1+0x38] ;  /* 0x0000380001447983 */ /* 0x000ee20000300800 */
[C---:B------:R-:W-:Y:S02]  /*a360*/  FMUL.FTZ R25, R0.reuse, R64 ;  /* 0x0000004000197220 */ /* 0x040fe40000410000 */
[C---:B------:R-:W-:Y:S02]  /*a370*/  FMUL.FTZ R15, R0.reuse, R53 ;  /* 0x00000035000f7220 */ /* 0x040fe40000410000 */
[C---:B------:R-:W-:Y:S02]  /*a380*/  FMUL.FTZ R19, R0.reuse, R52 ;  /* 0x0000003400137220 */ /* 0x040fe40000410000 */
[----:B------:R-:W-:Y:S01]  /*a390*/  FMUL.FTZ R21, R0, R56 ;  /* 0x0000003800157220 */ /* 0x000fe20000410000 */
[----:B------:R-:W-:Y:S01]  /*a3a0*/  SHF.R.S32.HI R2, RZ, 0x2, R5 ;  /* 0x00000002ff027819 */ /* 0x000fe20000011405 */
[C---:B--2---:R-:W-:Y:S01]  /*a3b0*/  FMUL.FTZ R67, R4.reuse, R67 ;  /* 0x0000004304437220 */ /* 0x044fe20000410000 */
[----:B------:R-:W-:Y:S01]  /*a3c0*/  ULDC.64 UR4, c[0x0][0x3e8] ;  /* 0x0000fa0000047ab9 */ /* 0x000fe20000000a00 */
[----:B------:R-:W-:-:S02]  /*a3d0*/  FMUL.FTZ R27, R4, R66 ;  /* 0x00000042041b7220 */ /* 0x000fc40000410000 */
[C---:B------:R-:W-:Y:S02]  /*a3e0*/  FMUL.FTZ R63, R4.reuse, R63 ;  /* 0x0000003f043f7220 */ /* 0x040fe40000410000 */
[----:B------:R-:W-:Y:S01]  /*a3f0*/  FMUL.FTZ R24, R4, R62 ;  /* 0x0000003e04187220 */ /* 0x000fe20000410000 */
[----:B------:R-:W-:Y:S01]  /*a400*/  F2FP.BF16.PACK_AB R27, R67, R27 ;  /* 0x0000001b431b723e */ /* 0x000fe200000010ff */
[----:B------:R1:W5:Y:S01]  /*a410*/  LDL R66, [R1+0x28] ;  /* 0x0000280001427983 */ /* 0x0003620000100800 */
[C---:B------:R-:W-:Y:S02]  /*a420*/  FMUL.FTZ R137, R0.reuse, R137 ;  /* 0x0000008900897220 */ /* 0x040fe40000410000 */
[C---:B------:R-:W-:Y:S01]  /*a430*/  FMUL.FTZ R13, R0.reuse, R136 ;  /* 0x00000088000d7220 */ /* 0x040fe20000410000 */
[----:B------:R-:W2:Y:S01]  /*a440*/  LDL R67, [R1+0x58] ;  /* 0x0000580001437983 */ /* 0x000ea20000100800 */
[----:B------:R-:W-:Y:S01]  /*a450*/  F2FP.BF16.PACK_AB R24, R63, R24 ;  /* 0x000000183f18723e */ /* 0x000fe200000010ff */
[C---:B------:R-:W-:Y:S01]  /*a460*/  FMUL.FTZ R141, R0.reuse, R141 ;  /* 0x0000008d008d7220 */ /* 0x040fe20000410000 */
[----:B------:R-:W-:Y:S01]  /*a470*/  F2FP.BF16.PACK_AB R25, R65, R25 ;  /* 0x000000194119723e */ /* 0x000fe200000010ff */
[----:B------:R1:W5:Y:S01]  /*a480*/  LDL R63, [R1+0x8] ;  /* 0x00000800013f7983 */ /* 0x0003620000100800 */
[----:B------:R-:W-:-:S02]  /*a490*/  FMUL.FTZ R17, R0, R140 ;  /* 0x0000008c00117220 */ /* 0x000fc40000410000 */
[C---:B------:R-:W-:Y:S01]  /*a4a0*/  FMUL.FTZ R57, R0.reuse, R57 ;  /* 0x0000003900397220 */ /* 0x040fe20000410000 */
[----:B------:R1:W5:Y:S01]  /*a4b0*/  LDL.64 R64, [R1+0x18] ;  /* 0x0000180001407983 */ /* 0x0003620000100a00 */
        /* <DEDUP_REMOVED lines=37> */
[----:B------:R-:W-:Y:S01]  /*a710*/  SHF.R.S32.HI R0, RZ, 0x1f, R5 ;  /* 0x0000001fff007819 */ /* 0x000fe20000011405 */
[C---:B------:R-:W-:Y:S01]  /*a720*/  FMUL.FTZ R59, R4.reuse, R59 ;  /* 0x0000003b043b7220 */ /* 0x040fe20000410000 */
[----:B------:R-:W4:Y:S01]  /*a730*/  @P1 MUFU.LG2 R6, R6 ;  /* 0x0000000600061308 */ /* 0x000f220000000c00 */
[----:B------:R-:W-:Y:S01]  /*a740*/  FMUL.FTZ R20, R4, R58 ;  /* 0x0000003a04147220 */ /* 0x000fe20000410000 */
[----:B------:R-:W-:Y:S01]  /*a750*/  LEA.HI R0, R0, R2, RZ, 0x3 ;  /* 0x0000000200007211 */ /* 0x000fe200078f18ff */
[----:B------:R-:W-:-:S03]  /*a760*/  IMAD R133, R7, c[0x0][0x4e8], R9 ;  /* 0x00013a0007857a24 */ /* 0x000fc600078e0209 */
[----:B------:R-:W-:Y:S02]  /*a770*/  F2FP.BF16.PACK_AB R20, R59, R20 ;  /* 0x000000143b14723e */ /* 0x000fe400000010ff */
[----:B------:R-:W-:Y:S01]  /*a780*/  LOP3.LUT R0, R0, 0xfffffff8, RZ, 0xc0, !PT ;  /* 0xfffffff800007812 */ /* 0x000fe200078ec0ff */
[----:B------:R-:W1:Y:S01]  /*a790*/  S2R R59, SR_CTAID.Z ;  /* 0x00000000003b7919 */ /* 0x000e620000002700 */
[----:B------:R-:W-:Y:S02]  /*a7a0*/  UIMAD.WIDE.U32 UR14, UR7, UR4, URZ ;  /* 0x00000004070e72a5 */ /* 0x000fe4000f8e003f */
[----:B------:R-:W-:Y:S02]  /*a7b0*/  IADD3 R10, R2, -R0, RZ ;  /* 0x80000000020a7210 */ /* 0x000fe40007ffe0ff */
[----:B------:R-:W-:Y:S01]  /*a7c0*/  @P2 MOV R2, 0x3f317218 ;  /* 0x3f31721800022802 */ /* 0x000fe20000000f00 */
[----:B------:R-:W-:Y:S01]  /*a7d0*/  @P1 IMAD.MOV.U32 R0, RZ, RZ, 0x3f317218 ;  /* 0x3f317218ff001424 */ /* 0x000fe200078e00ff */
[----:B------:R-:W-:Y:S01]  /*a7e0*/  MOV R9, UR15 ;  /* 0x0000000f00097c02 */ /* 0x000fe20008000f00 */
[----:B------:R-:W1:Y:S02]  /*a7f0*/  @P2 MUFU.LG2 R11, R11 ;  /* 0x0000000b000b2308 */ /* 0x000e640000000c00 */
[----:B------:R-:W-:-:S02]  /*a800*/  @P2 FMUL.FTZ R9, R2, c[0x0][0x2d0] ;  /* 0x0000b40002092a20 */ /* 0x000fc40000410000 */
[----:B----4-:R-:W-:Y:S02]  /*a810*/  @P1 FMUL.FTZ R2, R6, 0.69314718246459960938 ;  /* 0x3f31721806021820 */ /* 0x010fe40000410000 */
[----:B------:R-:W-:Y:S01]  /*a820*/  @P1 FMUL.FTZ R0, R0, c[0x0][0x2d0] ;  /* 0x0000b40000001a20 */ /* 0x000fe20000410000 */
[----:B------:R-:W-:Y:S01]  /*a830*/  UIMAD UR6, UR6, UR4, URZ ;  /* 0x00000004060672a4 */ /* 0x000fe2000f8e023f */
[----:B------:R-:W-:Y:S01]  /*a840*/  MOV R58, 0xff800000 ;  /* 0xff800000003a7802 */ /* 0x000fe20000000f00 */
[----:B------:R-:W-:Y:S02]  /*a850*/  FMUL.FTZ R139, R4, R139 ;  /* 0x0000008b048b7220 */ /* 0x000fe40000410000 */
[----:B------:R-:W-:Y:S01]  /*a860*/  @P1 FFMA.FTZ R58, R0, R3, R2 ;  /* 0x00000003003a1223 */ /* 0x000fe20000010002 */
[----:B------:R-:W-:Y:S01]  /*a870*/  SHF.R.S32.HI R0, RZ, 0x5, R16 ;  /* 0x00000005ff007819 */ /* 0x000fe20000011410 */
        /* <DEDUP_REMOVED lines=46> */
[----:B------:R-:W-:Y:S01]  /*ab60*/  MOV R6, R4 ;  /* 0x0000000400067202 */ /* 0x000fe20000000f00 */
[----:B------:R-:W4:Y:S01]  /*ab70*/  S2R R62, SR_CTAID.X ;  /* 0x00000000003e7919 */ /* 0x000f220000002500 */
[----:B------:R-:W-:-:S02]  /*ab80*/  MOV R4, R8 ;  /* 0x0000000800047202 */ /* 0x000fc40000000f00 */
[----:B------:R-:W-:Y:S02]  /*ab90*/  LEA.HI R3, R3, R0, RZ, 0x3 ;  /* 0x0000000003037211 */ /* 0x000fe400078f18ff */
[----:B-1----:R-:W-:Y:S02]  /*aba0*/  SHF.R.S32.HI R8, RZ, 0x1f, R59 ;  /* 0x0000001fff087819 */ /* 0x002fe4000001143b */
[----:B------:R-:W-:Y:S01]  /*abb0*/  LEA.HI R2, R14, R14, RZ, 0x1 ;  /* 0x0000000e0e027211 */ /* 0x000fe200078f08ff */
[----:B------:R-:W-:Y:S01]  /*abc0*/  @P2 FMUL.FTZ R11, R11, 0.69314718246459960938 ;  /* 0x3f3172180b0b2820 */ /* 0x000fe20000410000 */
[----:B------:R-:W-:Y:S02]  /*abd0*/  MOV R5, UR13 ;  /* 0x0000000d00057c02 */ /* 0x000fe40008000f00 */
[----:B------:R-:W-:Y:S02]  /*abe0*/  MOV R5, UR5 ;  /* 0x0000000500057c02 */ /* 0x000fe40008000f00 */
[----:B------:R-:W-:Y:S01]  /*abf0*/  F2FP.BF16.PACK_AB R19, R15, R19 ;  /* 0x000000130f13723e */ /* 0x000fe200000010ff */
[----:B------:R-:W-:Y:S01]  /*ac00*/  IMAD R15, R8, c[0x0][0x3f0], RZ ;  /* 0x0000fc00080f7a24 */ /* 0x000fe200078e02ff */
[----:B------:R-:W-:-:S02]  /*ac10*/  LOP3.LUT R3, R3, 0xffffff8, RZ, 0xc0, !PT ;  /* 0x0ffffff803037812 */ /* 0x000fc400078ec0ff */
[----:B------:R-:W-:Y:S01]  /*ac20*/  LOP3.LUT R2, R2, 0x1ffffffe, RZ, 0xc0, !PT ;  /* 0x1ffffffe02027812 */ /* 0x000fe200078ec0ff */
[----:B------:R-:W-:Y:S01]  /*ac30*/  UIADD3 UR10, UR13, UR10, URZ ;  /* 0x0000000a0d0a7290 */ /* 0x000fe2000fffe03f */
[----:B------:R-:W-:Y:S01]  /*ac40*/  MOV R60, 0xff800000 ;  /* 0xff800000003c7802 */ /* 0x000fe20000000f00 */
[----:B------:R-:W-:Y:S01]  /*ac50*/  @P2 FFMA.FTZ R60, R9, R132, R11 ;  /* 0x00000084093c2223 */ /* 0x000fe2000001000b */
[C---:B------:R-:W-:Y:S01]  /*ac60*/  IADD3 R9, R0.reuse, -R3, RZ ;  /* 0x8000000300097210 */ /* 0x040fe20007ffe0ff */
[----:B------:R-:W-:Y:S01]  /*ac70*/  IMAD R16, R0, 0x200, R14 ;  /* 0x0000020000107824 */ /* 0x000fe200078e020e */
[----:B------:R-:W-:Y:S01]  /*ac80*/  IADD3 R11, R14, -R2, RZ ;  /* 0x800000020e0b7210 */ /* 0x000fe20007ffe0ff */
[----:B------:R-:W-:Y:S01]  /*ac90*/  IMAD R0, R59, c[0x0][0x3f4], R15 ;  /* 0x0000fd003b007a24 */ /* 0x000fe200078e020f */
[----:B------:R-:W-:Y:S01]  /*aca0*/  F2FP.BF16.PACK_AB R21, R57, R21 ;  /* 0x000000153915723e */ /* 0x000fe200000010ff */
[----:B------:R-:W-:Y:S01]  /*acb0*/  IMAD.WIDE.U32 R2, R59, c[0x0][0x3f0], R4 ;  /* 0x0000fc003b027a25 */ /* 0x000fe200078e0004 */
[----:B------:R-:W-:-:S03]  /*acc0*/  MOV R7, UR10 ;  /* 0x0000000a00077c02 */ /* 0x000fc60008000f00 */
[----:B------:R-:W-:Y:S01]  /*acd0*/  IMAD R57, R8, c[0x0][0x498], RZ ;  /* 0x0001260008397a24 */ /* 0x000fe200078e02ff */
[----:B------:R-:W-:Y:S02]  /*ace0*/  SHF.R.S32.HI R8, RZ, 0x2, R135 ;  /* 0x00000002ff087819 */ /* 0x000fe40000011487 */
[C---:B------:R-:W-:Y:S02]  /*acf0*/  LOP3.LUT R4, R10.reuse, 0x1, RZ, 0xc0, !PT ;  /* 0x000000010a047812 */ /* 0x040fe400078ec0ff */
[----:B------:R-:W-:Y:S02]  /*ad00*/  IADD3 R3, R3, R0, RZ ;  /* 0x0000000003037210 */ /* 0x000fe40007ffe0ff */
[----:B------:R-:W-:Y:S02]  /*ad10*/  LEA R0, R9, R8, 0x4 ;  /* 0x0000000809007211 */ /* 0x000fe400078e20ff */
[C---:B------:R-:W-:Y:S01]  /*ad20*/  SHF.L.U32 R5, R10.reuse, 0x6, RZ ;  /* 0x000000060a057819 */ /* 0x040fe200000006ff */
[----:B------:R-:W-:Y:S01]  /*ad30*/  IMAD.WIDE.U32 R14, R59, c[0x0][0x498], R6 ;  /* 0x000126003b0e7a25 */ /* 0x000fe200078e0006 */
[----:B------:R-:W-:-:S02]  /*ad40*/  R2P PR, R10, 0x6 ;  /* 0x000000060a007804 */ /* 0x000fc40000000000 */
[----:B------:R-:W-:Y:S02]  /*ad50*/  ISETP.NE.U32.AND P3, PT, R4, 0x1, PT ;  /* 0x000000010400780c */ /* 0x000fe40003f65070 */
[----:B------:R-:W-:Y:S02]  /*ad60*/  SHF.R.S32.HI R6, RZ, 0x1f, R26 ;  /* 0x0000001fff067819 */ /* 0x000fe4000001141a */
[----:B------:R-:W-:Y:S02]  /*ad70*/  LEA R4, R11, R0, 0x3 ;  /* 0x000000000b047211 */ /* 0x000fe400078e18ff */
[----:B------:R-:W-:Y:S01]  /*ad80*/  LOP3.LUT R5, R5, 0x1c0, RZ, 0xc0, !PT ;  /* 0x000001c005057812 */ /* 0x000fe200078ec0ff */
[----:B----4-:R-:W-:Y:S01]  /*ad90*/  IMAD R0, R62, 0x80, R0 ;  /* 0x000000803e007824 */ /* 0x010fe200078e0200 */
[----:B------:R-:W-:Y:S01]  /*ada0*/  F2FP.BF16.PACK_AB R23, R61, R23 ;  /* 0x000000173d17723e */ /* 0x000fe200000010ff */
[----:B------:R-:W-:Y:S01]  /*adb0*/  IMAD R61, R134, c[0x0][0x388], RZ ;  /* 0x0000e200863d7a24 */ /* 0x000fe200078e02ff */
[----:B------:R-:W-:Y:S01]  /*adc0*/  LEA R10, R62, R4, 0x7 ;  /* 0x000000043e0a7211 */ /* 0x000fe200078e38ff */
[----:B------:R-:W-:Y:S01]  /*add0*/  IMAD R4, R6, c[0x0][0x3e0], RZ ;  /* 0x0000f80006047a24 */ /* 0x000fe200078e02ff */
[----:B------:R-:W-:Y:S01]  /*ade0*/  LEA.HI R5, R5, R5, RZ, 0x1d ;  /* 0x0000000505057211 */ /* 0x000fe200078fe8ff */
[----:B------:R-:W-:Y:S01]  /*adf0*/  IMAD.WIDE.U32 R2, R26, c[0x0][0x3e0], R2 ;  /* 0x0000f8001a027a25 */ /* 0x000fe200078e0002 */
[----:B------:R-:W-:-:S02]  /*ae00*/  ISETP.GE.OR P5, PT, R0, R61, P4 ;  /* 0x0000003d0000720c */ /* 0x000fc400027a6670 */
[----:B------:R-:W-:Y:S01]  /*ae10*/  LEA R5, R16, R5, 0x1 ;  /* 0x0000000510057211 */ /* 0x000fe200078e08ff */
[----:B------:R-:W-:Y:S01]  /*ae20*/  IMAD R4, R26, c[0x0][0x3e4], R4 ;  /* 0x0000f9001a047a24 */ /* 0x000fe200078e0204 */
[----:B------:R-:W-:Y:S01]  /*ae30*/  IADD3 R0, R0, 0x8, RZ ;  /* 0x0000000800007810 */ /* 0x000fe20007ffe0ff */
[----:B------:R-:W-:Y:S01]  /*ae40*/  @P0 IMAD.HI.U32 R7, R10, c[0x0][0x4ec], RZ ;  /* 0x00013b000a070a27 */ /* 0x000fe200078e00ff */
[----:B------:R-:W-:Y:S02]  /*ae50*/  F2FP.BF16.PACK_AB R13, R137, R13 ;  /* 0x0000000d890d723e */ /* 0x000fe400000010ff */
[----:B------:R-:W-:Y:S02]  /*ae60*/  F2FP.BF16.PACK_AB R12, R139, R12 ;  /* 0x0000000c8b0c723e */ /* 0x000fe400000010ff */
[----:B------:R-:W-:Y:S02]  /*ae70*/  SHF.L.U32 R5, R5, 0x1, RZ ;  /* 0x0000000105057819 */ /* 0x000fe400000006ff */
[----:B------:R-:W-:-:S02]  /*ae80*/  ISETP.GE.OR P4, PT, R0, R61, P4 ;  /* 0x0000003d0000720c */ /* 0x000fc40002786670 */
        /* <DEDUP_REMOVED lines=27> */
[----:B------:R-:W-:Y:S01]  /*b040*/  IADD3 R0, R5, R3, RZ ;  /* 0x0000000305007210 */ /* 0x000fe20007ffe0ff */
[C---:B------:R-:W-:Y:S01]  /*b050*/  IMAD R10, R2.reuse, c[0x0][0x48c], R7 ;  /* 0x00012300020a7a24 */ /* 0x040fe200078e0207 */
[----:B------:R-:W-:Y:S01]  /*b060*/  IADD3 R15, R3, R4, RZ ;  /* 0x00000004030f7210 */ /* 0x000fe20007ffe0ff */
[----:B------:R-:W-:Y:S01]  /*b070*/  IMAD.WIDE.U32 R8, R2, c[0x0][0x488], R8 ;  /* 0x0001220002087a25 */ /* 0x000fe200078e0008 */
[----:B------:R-:W-:Y:S01]  /*b080*/  IADD3 R3, R5, R6, RZ ;  /* 0x0000000605037210 */ /* 0x000fe20007ffe0ff */
[----:B------:R-:W-:Y:S01]  /*b090*/  STS [R4], R17 ;  /* 0x0000001104007388 */ /* 0x000fe20000000800 */
[----:B------:R-:W-:Y:S01]  /*b0a0*/  F2FP.BF16.PACK_AB R43, R69, R43 ;  /* 0x0000002b452b723e */ /* 0x000fe200000010ff */
[C---:B------:R-:W-:Y:S01]  /*b0b0*/  IMAD.IADD R7, R6.reuse, 0x1, R4 ;  /* 0x0000000106077824 */ /* 0x040fe200078e0204 */
[----:B------:R-:W-:Y:S01]  /*b0c0*/  F2FP.BF16.PACK_AB R42, R71, R42 ;  /* 0x0000002a472a723e */ /* 0x000fe200000010ff */
[----:B------:R-:W-:Y:S01]  /*b0d0*/  STS [R4+0x400], R18 ;  /* 0x0004001204007388 */ /* 0x000fe20000000800 */
[----:B------:R-:W-:-:S02]  /*b0e0*/  IADD3 R2, R6, R0, RZ ;  /* 0x0000000006027210 */ /* 0x000fc40007ffe0ff */
[----:B------:R-:W-:Y:S01]  /*b0f0*/  F2FP.BF16.PACK_AB R41, R73, R41 ;  /* 0x000000294929723e */ /* 0x000fe200000010ff */
[----:B------:R-:W-:Y:S01]  /*b100*/  STS [R0+0x80], R19 ;  /* 0x0000801300007388 */ /* 0x000fe20000000800 */
[----:B------:R-:W-:Y:S02]  /*b110*/  F2FP.BF16.PACK_AB R40, R75, R40 ;  /* 0x000000284b28723e */ /* 0x000fe400000010ff */
[----:B------:R-:W-:Y:S01]  /*b120*/  IADD3 R6, R15, R6, RZ ;  /* 0x000000060f067210 */ /* 0x000fe20007ffe0ff */
        /* <DEDUP_REMOVED lines=10> */
[----:B------:R-:W-:-:S03]  /*b1d0*/  F2FP.BF16.PACK_AB R33, R89, R33 ;  /* 0x000000215921723e */ /* 0x000fc600000010ff */
[----:B------:R-:W-:Y:S01]  /*b1e0*/  STS [R3+0x480], R24 ;  /* 0x0004801803007388 */ /* 0x000fe20000000800 */
[----:B------:R-:W-:-:S03]  /*b1f0*/  F2FP.BF16.PACK_AB R32, R91, R32 ;  /* 0x000000205b20723e */ /* 0x000fc600000010ff */
[----:B------:R-:W-:Y:S01]  /*b200*/  STS [R7], R25 ;  /* 0x0000001907007388 */ /* 0x000fe20000000800 */
[----:B------:R-:W-:-:S03]  /*b210*/  F2FP.BF16.PACK_AB R31, R93, R31 ;  /* 0x0000001f5d1f723e */ /* 0x000fc600000010ff */
[----:B------:R-:W-:Y:S01]  /*b220*/  STS [R7+0x400], R27 ;  /* 0x0004001b07007388 */ /* 0x000fe20000000800 */
[----:B------:R-:W-:-:S03]  /*b230*/  F2FP.BF16.PACK_AB R30, R95, R30 ;  /* 0x0000001e5f1e723e */ /* 0x000fc600000010ff */
        /* <DEDUP_REMOVED lines=31> */
[----:B------:R-:W-:Y:S02]  /*b430*/  F2FP.BF16.PACK_AB R49, R147, R49 ;  /* 0x000000319331723e */ /* 0x000fe400000010ff */
[----:B------:R-:W-:Y:S01]  /*b440*/  LEA R14, P0, R8, c[0x0][0x450], 0x2 ;  /* 0x00011400080e7a11 */ /* 0x000fe200078010ff */
[----:B------:R-:W-:Y:S01]  /*b450*/  STS [R2+0x4080], R55 ;  /* 0x0040803702007388 */ /* 0x000fe20000000800 */
[----:B------:R-:W-:-:S03]  /*b460*/  IADD3 R9, R9, R10, RZ ;  /* 0x0000000a09097210 */ /* 0x000fc60007ffe0ff */
[----:B------:R-:W-:Y:S01]  /*b470*/  STS [R2+0x4480], R102 ;  /* 0x0044806602007388 */ /* 0x000fe20000000800 */
[----:B------:R-:W-:Y:S02]  /*b480*/  F2FP.BF16.PACK_AB R48, R125, R48 ;  /* 0x000000307d30723e */ /* 0x000fe400000010ff */
[----:B------:R-:W-:Y:S01]  /*b490*/  F2FP.BF16.PACK_AB R47, R127, R47 ;  /* 0x0000002f7f2f723e */ /* 0x000fe200000010ff */
        /* <DEDUP_REMOVED lines=28> */
[----:B---3--:R-:W-:-:S03]  /*b660*/  SHF.L.U32 R4, R68, 0x1, RZ ;  /* 0x0000000144047819 */ /* 0x008fc600000006ff */
[----:B-1----:R1:W-:Y:S04]  /*b670*/  @!P5 ST.E [R10.64], R60 ;  /* 0x0000003c0a00d985 */ /* 0x0023e8000c101908 */
[----:B----4-:R1:W-:Y:S04]  /*b680*/  @!P4 ST.E [R8.64], R58 ;  /* 0x0000003a0800c985 */ /* 0x0103e8000c101908 */
[----:B------:R1:W3:Y:S04]  /*b690*/  LDS.128 R32, [R4+0x1080] ;  /* 0x0010800004207984 */ /* 0x0002e80000000c00 */
        /* <DEDUP_REMOVED lines=11> */
[----:B--2---:R-:W-:Y:S01]  /*b750*/  ISETP.GE.AND P0, PT, R67, R61, PT ;  /* 0x0000003d4300720c */ /* 0x004fe20003f06270 */
[----:B------:R2:W1:Y:S01]  /*b760*/  SHFL.IDX PT, R2, R21, RZ, 0x181f ;  /* 0x00181fff15027589 */ /* 0x00046200000e0000 */
[----:B------:R-:W-:Y:S03]  /*b770*/  BSSY B0, `(.L_x_1335) ;  /* 0x0000015000007945 */ /* 0x000fe60003800000 */
[----:B------:R2:W1:Y:S08]  /*b780*/  SHFL.IDX PT, R3, R20, RZ, 0x181f ;  /* 0x00181fff14037589 */ /* 0x00047000000e0000 */
[----:B------:R-:W-:Y:S05]  /*b790*/  @P0 BRA `(.L_x_1336) ;  /* 0x0000012000000947 */ /* 0x000fea0003800000 */
[----:B---34-:R-:W3:Y:S01]  /*b7a0*/  LDS.128 R16, [R4+0x80] ;  /* 0x0000800004107984 */ /* 0x018ee20000000c00 */
[----:B-----5:R-:W-:-:S02]  /*b7b0*/  ISETP.GE.AND P1, PT, R66, c[0x0][0x3c8], PT ;  /* 0x0000f20042007a0c */ /* 0x020fc40003f26270 */
[----:B------:R-:W-:Y:S01]  /*b7c0*/  ISETP.GE.AND P0, PT, R63, c[0x0][0x3c8], PT ;  /* 0x0000f2003f007a0c */ /* 0x000fe20003f06270 */
[----:B------:R-:W4:Y:S01]  /*b7d0*/  LDS.128 R12, [R4+0x4080] ;  /* 0x00408000040c7984 */ /* 0x000f220000000c00 */
[----:B------:R-:W-:-:S03]  /*b7e0*/  ISETP.GE.AND P2, PT, R64, c[0x0][0x3c8], PT ;  /* 0x0000f20040007a0c */ /* 0x000fc60003f46270 */
[----:B-1----:R1:W2:Y:S08]  /*b7f0*/  LDS.128 R8, [R4+0x8080] ;  /* 0x0080800004087984 */ /* 0x0022b00000000c00 */
[----:B------:R-:W-:Y:S02]  /*b800*/  @!P0 SHF.R.S32.HI R0, RZ, 0x1f, R63 ;  /* 0x0000001fff008819 */ /* 0x000fe4000001143f */
[----:B------:R-:W-:-:S02]  /*b810*/  @!P2 IMAD.WIDE R6, R64, 0x2, R2 ;  /* 0x000000024006a825 */ /* 0x000fc400078e0202 */
[----:B------:R-:W-:-:S04]  /*b820*/  @!P0 LEA.HI R0, R0, R63, RZ, 0x3 ;  /* 0x0000003f00008211 */ /* 0x000fc800078f18ff */
[----:B------:R-:W-:Y:S02]  /*b830*/  @!P0 LOP3.LUT R0, R0, 0xfffffff8, RZ, 0xc0, !PT ;  /* 0xfffffff800008812 */ /* 0x000fe400078ec0ff */
[----:B-1----:R-:W-:-:S04]  /*b840*/  @!P1 SHF.R.S32.HI R4, RZ, 0x1f, R66 ;  /* 0x0000001fff049819 */ /* 0x002fc80000011442 */
[----:B------:R-:W-:-:S04]  /*b850*/  @!P1 LEA.HI R4, R4, R66, RZ, 0x3 ;  /* 0x0000004204049211 */ /* 0x000fc800078f18ff */
[----:B------:R-:W-:Y:S01]  /*b860*/  @!P1 LOP3.LUT R4, R4, 0xfffffff8, RZ, 0xc0, !PT ;  /* 0xfffffff804049812 */ /* 0x000fe200078ec0ff */
[----:B---3--:R1:W-:Y:S04]  /*b870*/  @!P2 ST.E.128 [R6.64], R16 ;  /* 0x000000100600a985 */ /* 0x0083e8000c101d08 */
[----:B------:R-:W-:-:S04]  /*b880*/  @!P1 IMAD.WIDE R4, R4, 0x2, R2 ;  /* 0x0000000204049825 */ /* 0x000fc800078e0202 */
[----:B------:R-:W-:Y:S01]  /*b890*/  @!P0 IMAD.WIDE R2, R0, 0x2, R2 ;  /* 0x0000000200028825 */ /* 0x000fe200078e0202 */
[----:B----4-:R1:W-:Y:S04]  /*b8a0*/  @!P1 ST.E.128 [R4.64], R12 ;  /* 0x0000000c04009985 */ /* 0x0103e8000c101d08 */
[----:B--2---:R1:W-:Y:S02]  /*b8b0*/  @!P0 ST.E.128 [R2.64], R8 ;  /* 0x0000000802008985 */ /* 0x0043e4000c101d08 */
.L_x_1336:
[----:B---34-:R-:W-:Y:S05]  /*b8c0*/  BSYNC B0 ;  /* 0x0000000000007941 */ /* 0x018fea0003800000 */
.L_x_1335:
[----:B------:R-:W-:Y:S01]  /*b8d0*/  IADD3 R0, R67, 0x20, RZ ;  /* 0x0000002043007810 */ /* 0x000fe20007ffe0ff */
[----:B-1----:R1:W3:Y:S01]  /*b8e0*/  SHFL.IDX PT, R3, R20, 0x1, 0x181f ;  /* 0x00381f0014037f89 */ /* 0x0022e200000e0000 */
        /* <DEDUP_REMOVED lines=19> */
.L_x_1338:
[----:B------:R-:W-:Y:S05]  /*ba20*/  BSYNC B0 ;  /* 0x0000000000007941 */ /* 0x000fea0003800000 */
.L_x_1337:
[----:B------:R-:W-:Y:S01]  /*ba30*/  IADD3 R0, R67, 0x40, RZ ;  /* 0x0000004043007810 */ /* 0x000fe20007ffe0ff */
[----:B---3--:R3:W1:Y:S01]  /*ba40*/  SHFL.IDX PT, R3, R20, 0x2, 0x181f ;  /* 0x00581f0014037f89 */ /* 0x00866200000e0000 */
        /* <DEDUP_REMOVED lines=19> */
.L_x_1340:
[----:B------:R-:W-:Y:S05]  /*bb80*/  BSYNC B0 ;  /* 0x0000000000007941 */ /* 0x000fea0003800000 */
.L_x_1339:
        /* <DEDUP_REMOVED lines=22> */
.L_x_1341:
        /* <DEDUP_REMOVED lines=9> */
.L_x_2639:


//--------------------- .text._ZN7cutlass13device_kernelIN5flash19enable_sm80_to_sm89INS1_16FlashAttnFwdSm80INS1_25CollectiveMainloopFwdSm80ILi8ELi1ELb1EN4cute5tupleIJNS5_1CILi128EEENS7_ILi96EEENS7_ILi192EEEEEELi192ENS_10bfloat16_tEfNS_4arch4Sm80ELb0ELb0ELb0ELb1ELb0ELb0ELb1ELb0EEENS1_21CollectiveEpilogueFwdINS6_IJS8_SA_S9_EEENS6_IJNS7_ILi1EEESI_SI_EEESC_SE_Li256ELb1ELb1ELb0ELb0EEENS1_19SingleTileSchedulerILb1ELb0ELb1ELi128EEEEEEEEEvNT_6ParamsE --------------------------
	.section	.text._ZN7cutlass13device_kernelIN5flash19enable_sm80_to_sm89INS1_16FlashAttnFwdSm80INS1_25CollectiveMainloopFwdSm80ILi8ELi1ELb1EN4cute5tupleIJNS5_1CILi128EEENS7_ILi96EEENS7_ILi192EEEEEELi192ENS_10bfloat16_tEfNS_4arch4Sm80ELb0ELb0ELb0ELb1ELb0ELb0ELb1ELb0EEENS1_21CollectiveEpilogueFwdINS6_IJS8_SA_S9_EEENS6_IJNS7_ILi1EEESI_SI_EEESC_SE_Li256ELb1ELb1ELb0ELb0EEENS1_19SingleTileSchedulerILb1ELb0ELb1ELi128EEEEEEEEEvNT_6ParamsE,"ax",@progbits
	.sectioninfo	@"SHI_REGISTERS=255"
	.align	128
.text._ZN7cutlass13device_kernelIN5flash19enable_sm80_to_sm89INS1_16FlashAttnFwdSm80INS1_25CollectiveMainloopFwdSm80ILi8ELi1ELb1EN4cute5tupleIJNS5_1CILi128EEENS7_ILi96EEENS7_ILi192EEEEEELi192ENS_10bfloat16_tEfNS_4arch4Sm80ELb0ELb0ELb0ELb1ELb0ELb0ELb1ELb0EEENS1_21CollectiveEpilogueFwdINS6_IJS8_SA_S9_EEENS6_IJNS7_ILi1EEESI_SI_EEESC_SE_Li256ELb1ELb1ELb0ELb0EEENS1_19SingleTileSchedulerILb1ELb0ELb1ELi128EEEEEEEEEvNT_6ParamsE:
        .type           _ZN7cutlass13device_kernelIN5flash19enable_sm80_to_sm89INS1_16FlashAttnFwdSm80INS1_25CollectiveMainloopFwdSm80ILi8ELi1ELb1EN4cute5tupleIJNS5_1CILi128EEENS7_ILi96EEENS7_ILi192EEEEEELi192ENS_10bfloat16_tEfNS_4arch4Sm80ELb0ELb0ELb0ELb1ELb0ELb0ELb1ELb0EEENS1_21CollectiveEpilogueFwdINS6_IJS8_SA_S9_EEENS6_IJNS7_ILi1EEESI_SI_EEESC_SE_Li256ELb1ELb1ELb0ELb0EEENS1_19SingleTileSchedulerILb1ELb0ELb1ELi128EEEEEEEEEvNT_6ParamsE,@function
        .size           _ZN7cutlass13device_kernelIN5flash19enable_sm80_to_sm89INS1_16FlashAttnFwdSm80INS1_25CollectiveMainloopFwdSm80ILi8ELi1ELb1EN4cute5tupleIJNS5_1CILi128EEENS7_ILi96EEENS7_ILi192EEEEEELi192ENS_10bfloat16_tEfNS_4arch4Sm80ELb0ELb0ELb0ELb1ELb0ELb0ELb1ELb0EEENS1_21CollectiveEpilogueFwdINS6_IJS8_SA_S9_EEENS6_IJNS7_ILi1EEESI_SI_EEESC_SE_Li256ELb1ELb1ELb0ELb0EEENS1_19SingleTileSchedulerILb1ELb0ELb1ELi128EEEEEEEEEvNT_6ParamsE,(.L_x_2640 - _ZN7cutlass13device_kernelIN5flash19enable_sm80_to_sm89INS1_16FlashAttnFwdSm80INS1_25CollectiveMainloopFwdSm80ILi8ELi1ELb1EN4cute5tupleIJNS5_1CILi128EEENS7_ILi96EEENS7_ILi192EEEEEELi192ENS_10bfloat16_tEfNS_4arch4Sm80ELb0ELb0ELb0ELb1ELb0ELb0ELb1ELb0EEENS1_21CollectiveEpilogueFwdINS6_IJS8_SA_S9_EEENS6_IJNS7_ILi1EEESI_SI_EEESC_SE_Li256ELb1ELb1ELb0ELb0EEENS1_19SingleTileSchedulerILb1ELb0ELb1ELi128EEEEEEEEEvNT_6ParamsE)
        .other          _ZN7cutlass13device_kernelIN5flash19enable_sm80_to_sm89INS1_16FlashAttnFwdSm80INS1_25CollectiveMainloopFwdSm80ILi8ELi1ELb1EN4cute5tupleIJNS5_1CILi128EEENS7_ILi96EEENS7_ILi192EEEEEELi192ENS_10bfloat16_tEfNS_4arch4Sm80ELb0ELb0ELb0ELb1ELb0ELb0ELb1ELb0EEENS1_21CollectiveEpilogueFwdINS6_IJS8_SA_S9_EEENS6_IJNS7_ILi1EEESI_SI_EEESC_SE_Li256ELb1ELb1ELb0ELb0EEENS1_19SingleTileSchedulerILb1ELb0ELb1ELi128EEEEEEEEEvNT_6ParamsE,@"STO_CUDA_ENTRY STV_DEFAULT"
_ZN7cutlass13device_kernelIN5flash19enable_sm80_to_sm89INS1_16FlashAttnFwdSm80INS1_25CollectiveMainloopFwdSm80ILi8ELi1ELb1EN4cute5tupleIJNS5_1CILi128EEENS7_ILi96EEENS7_ILi192EEEEEELi192ENS_10bfloat16_tEfNS_4arch4Sm80ELb0ELb0ELb0ELb1ELb0ELb0ELb1ELb0EEENS1_21CollectiveEpilogueFwdINS6_IJS8_SA_S9_EEENS6_IJNS7_ILi1EEESI_SI_EEESC_SE_Li256ELb1ELb1ELb0ELb0EEENS1_19SingleTileSchedulerILb1ELb0ELb1ELi128EEEEEEEEEvNT_6ParamsE:
        /* <DEDUP_REMOVED lines=17> */
.L_x_1343:
        /* <DEDUP_REMOVED lines=8> */
.L_x_1345:
[----:B------:R-:W-:-:S05]  /*0190*/  MOV R0, c[0x0][0x54c] ;  /* 0x0001530000007a02 */ /* 0x000fca0000000f00 */
.L_x_1344:
[----:B-----5:R-:W-:Y:S01]  /*01a0*/  IMAD R0, R0, c[0x0][0x548], RZ ;  /* 0x0001520000007a24 */ /* 0x020fe200078e02ff */
[----:B-1----:R-:W-:-:S04]  /*01b0*/  SHF.L.U32 R2, R39, 0x7, RZ ;  /* 0x0000000727027819 */ /* 0x002fc800000006ff */
[----:B------:R-:W-:-:S04]  /*01c0*/  ISETP.GE.AND P0, PT, R2, R0, PT ;  /* 0x000000000200720c */ /* 0x000fc80003f06270 */
[----:B------:R-:W-:-:S05]  /*01d0*/  SEL R0, R5, 0xffffffff, !P0 ;  /* 0xffffffff05007807 */ /* 0x000fca0004000000 */
[----:B------:R1:W-:Y:S01]  /*01e0*/  STL [R1+0x8], R0 ;  /* 0x0000080001007387 */ /* 0x0003e20000100800 */
[----:B------:R-:W-:Y:S05]  /*01f0*/  BRA `(.L_x_1346) ;  /* 0x0000013000007947 */ /* 0x000fea0003800000 */
.L_x_1342:
[----:B---3--:R-:W-:-:S04]  /*0200*/  ISETP.NE.U32.AND P0, PT, RZ, c[0x0][0x568], PT ;  /* 0x00015a00ff007a0c */ /* 0x008fc80003f05070 */
[----:B------:R-:W-:-:S13]  /*0210*/  ISETP.NE.AND.EX P0, PT, RZ, c[0x0][0x56c], PT, P0 ;  /* 0x00015b00ff007a0c */ /* 0x000fda0003f05300 */
[----:B------:R-:W-:Y:S05]  /*0220*/  @!P0 BRA `(.L_x_1347) ;  /* 0x0000002000008947 */ /* 0x000fea0003800000 */
[----:B------:R1:W5:Y:S01]  /*0230*/  LDG.E R0, [R2.64] ;  /* 0x0000000402007981 */ /* 0x000362000c1e1900 */
[----:B------:R-:W-:Y:S05]  /*0240*/  BRA `(.L_x_1348) ;  /* 0x0000009000007947 */ /* 0x000fea0003800000 */
.L_x_1347:
        /* <DEDUP_REMOVED lines=8> */
.L_x_1349:
[----:B------:R-:W-:-:S05]  /*02d0*/  MOV R0, c[0x0][0x54c] ;  /* 0x0001530000007a02 */ /* 0x000fca0000000f00 */
.L_x_1348:
[----:B-----5:R-:W-:Y:S01]  /*02e0*/  IMAD R0, R0, c[0x0][0x548], RZ ;  /* 0x0001520000007a24 */ /* 0x020fe200078e02ff */
[----:B-1----:R-:W-:-:S04]  /*02f0*/  SHF.L.U32 R2, R39, 0x7, RZ ;  /* 0x0000000727027819 */ /* 0x002fc800000006ff */
[----:B------:R-:W-:-:S04]  /*0300*/  ISETP.GE.AND P0, PT, R2, R0, PT ;  /* 0x000000000200720c */ /* 0x000fc80003f06270 */
[----:B------:R-:W-:-:S05]  /*0310*/  SEL R0, R5, 0xffffffff, !P0 ;  /* 0xffffffff05007807 */ /* 0x000fca0004000000 */
[----:B------:R1:W-:Y:S04]  /*0320*/  STL [R1+0x8], R0 ;  /* 0x0000080001007387 */ /* 0x0003e80000100800 */
.L_x_1346:
        /* <DEDUP_REMOVED lines=28> */
.L_x_1350:
[----:B------:R-:W-:-:S04]  /*04f0*/  ISETP.NE.U32.AND P1, PT, RZ, c[0x0][0x368], PT ;  /* 0x0000da00ff007a0c */ /* 0x000fc80003f25070 */
[----:B------:R-:W-:-:S13]  /*0500*/  ISETP.NE.AND.EX P1, PT, RZ, c[0x0][0x36c], PT, P1 ;  /* 0x0000db00ff007a0c */ /* 0x000fda0003f25310 */
[----:B------:R-:W-:Y:S05]  /*0510*/  @!P1 BRA `(.L_x_1351) ;  /* 0x0000003000009947 */ /* 0x000fea0003800000 */
[----:B--2---:R-:W-:-:S05]  /*0520*/  IMAD.WIDE R2, R40, R26, c[0x0][0x368] ;  /* 0x0000da0028027625 */ /* 0x004fca00078e021a */
[----:B------:R1:W5:Y:S01]  /*0530*/  LDG.E R0, [R2.64] ;  /* 0x0000000402007981 */ /* 0x000362000c1e1900 */
[----:B------:R-:W-:Y:S05]  /*0540*/  BRA `(.L_x_1352) ;  /* 0x0000004000007947 */ /* 0x000fea0003800000 */
.L_x_1351:
[----:B------:R-:W-:Y:S05]  /*0550*/  @!P2 BRA `(.L_x_1352) ;  /* 0x000000300000a947 */ /* 0x000fea0003800000 */
[----:B------:R1:W3:Y:S04]  /*0560*/  LDG.E R0, [R2.64] ;  /* 0x0000000402007981 */ /* 0x0002e8000c1e1900 */
[----:B-12---:R-:W3:Y:S02]  /*0570*/  LDG.E R2, [R2.64+0x4] ;  /* 0x0000040402027981 */ /* 0x006ee4000c1e1900 */
[----:B---3--:R-:W-:-:S05]  /*0580*/  IADD3 R0, -R0, R2, RZ ;  /* 0x0000000200007210 */ /* 0x008fca0007ffe1ff */
.L_x_1352:
        /* <DEDUP_REMOVED lines=85> */
[----:B------:R-:W-:Y:S01]  /*0ae0*/  IMAD.MOV.U32 R148, RZ, RZ, c[0x0][0x1e0] ;  /* 0x00007800ff947624 */ /* 0x000fe200078e00ff */
[----:B------:R-:W-:Y:S01]  /*0af0*/  ISETP.NE.AND P3, PT, R4, 0x1, PT ;  /* 0x000000010400780c */ /* 0x000fe20003f65270 */
[----:B------:R-:W-:Y:S01]  /*0b00*/  IMAD R0, R0, c[0x0][0x178], RZ ;  /* 0x00005e0000007a24 */ /* 0x000fe200078e02ff */
[----:B------:R-:W-:Y:S01]  /*0b10*/  LOP3.LUT R4, R29, 0xfffffff8, RZ, 0xc0, !PT ;  /* 0xfffffff81d047812 */ /* 0x000fe200078ec0ff */
[----:B------:R-:W-:Y:S01]  /*0b20*/  IMAD.MOV.U32 R149, RZ, RZ, c[0x0][0x1e4] ;  /* 0x00007900ff957624 */ /* 0x000fe200078e00ff */
[----:B------:R-:W-:Y:S01]  /*0b30*/  SHF.R.S32.HI R28, RZ, 0x3, R29 ;  /* 0x00000003ff1c7819 */ /* 0x000fe2000001141d */
[----:B------:R-:W-:Y:S01]  /*0b40*/  IMAD R0, R10, c[0x0][0x17c], R0 ;  /* 0x00005f000a007a24 */ /* 0x000fe200078e0200 */
[----:B------:R-:W-:Y:S01]  /*0b50*/  SHF.R.S32.HI R11, RZ, 0x1f, R40 ;  /* 0x0000001fff0b7819 */ /* 0x000fe20000011428 */
[----:B------:R-:W-:Y:S01]  /*0b60*/  IMAD.IADD R36, R145, 0x1, -R4 ;  /* 0x0000000191247824 */ /* 0x000fe200078e0a04 */
[----:B------:R-:W-:Y:S01]  /*0b70*/  SEL R4, R40, RZ, !P0 ;  /* 0x000000ff28047207 */ /* 0x000fe20004000000 */
[----:B------:R-:W-:Y:S01]  /*0b80*/  IMAD.WIDE.U32 R32, R148, 0x40, RZ ;  /* 0x0000004094207825 */ /* 0x000fe200078e00ff */
[----:B------:R-:W-:-:S02]  /*0b90*/  SEL R5, R11, RZ, !P0 ;  /* 0x000000ff0b057207 */ /* 0x000fc40004000000 */
[-C--:B------:R-:W-:Y:S01]  /*0ba0*/  LEA.HI R27, R30, R145.reuse, RZ, 0x4 ;  /* 0x000000911e1b7211 */ /* 0x080fe200078f20ff */
[----:B------:R-:W-:Y:S01]  /*0bb0*/  IMAD R7, R36, 0x20, R28 ;  /* 0x0000002024077824 */ /* 0x000fe200078e021c */
[----:B------:R-:W-:Y:S01]  /*0bc0*/  LEA.HI R134, R30, R145, RZ, 0x5 ;  /* 0x000000911e867211 */ /* 0x000fe200078f28ff */
[----:B------:R-:W-:Y:S02]  /*0bd0*/  IMAD R5, R5, c[0x0][0x1c0], RZ ;  /* 0x0000700005057a24 */ /* 0x000fe400078e02ff */
[----:B------:R-:W-:Y:S02]  /*0be0*/  IMAD R7, R39, 0x80, R7 ;  /* 0x0000008027077824 */ /* 0x000fe400078e0207 */
[----:B-1----:R-:W-:Y:S01]  /*0bf0*/  IMAD.WIDE.U32 R2, R10, c[0x0][0x178], RZ ;  /* 0x00005e000a027a25 */ /* 0x002fe200078e00ff */
[----:B---3--:R-:W-:-:S03]  /*0c00*/  SHF.R.S32.HI R34, RZ, 0x1f, R31 ;  /* 0x0000001fff227819 */ /* 0x008fc6000001141f */
[----:B------:R-:W-:Y:S02]  /*0c10*/  IMAD.IADD R3, R3, 0x1, R0 ;  /* 0x0000000103037824 */ /* 0x000fe400078e0200 */
        /* <DEDUP_REMOVED lines=9> */
[--C-:B------:R-:W-:Y:S01]  /*0cb0*/  SHF.R.S32.HI R4, RZ, 0x1f, R0.reuse ;  /* 0x0000001fff047819 */ /* 0x100fe20000011400 */
[----:B------:R-:W-:Y:S02]  /*0cc0*/  IMAD.IADD R3, R3, 0x1, R5 ;  /* 0x0000000103037824 */ /* 0x000fe400078e0205 */
[----:B------:R-:W-:Y:S02]  /*0cd0*/  IMAD.MOV R5, RZ, RZ, -R0 ;  /* 0x000000ffff057224 */ /* 0x000fe400078e0a00 */
[----:B------:R-:W-:Y:S02]  /*0ce0*/  IMAD R4, R4, c[0x0][0x1b0], RZ ;  /* 0x00006c0004047a24 */ /* 0x000fe400078e02ff */
[----:B------:R-:W-:-:S04]  /*0cf0*/  IMAD.WIDE.U32 R2, R0, c[0x0][0x1b0], R2 ;  /* 0x00006c0000027a25 */ /* 0x000fc800078e0002 */
[----:B------:R-:W-:Y:S02]  /*0d00*/  IMAD R4, R0, c[0x0][0x1b4], R4 ;  /* 0x00006d0000047a24 */ /* 0x000fe400078e0204 */
[----:B------:R-:W-:Y:S02]  /*0d10*/  IMAD R0, R5, c[0x0][0x2c4], R7 ;  /* 0x0000b10005007a24 */ /* 0x000fe400078e0207 */
[----:B------:R-:W-:Y:S02]  /*0d20*/  IMAD.IADD R5, R3, 0x1, R4 ;  /* 0x0000000103057824 */ /* 0x000fe400078e0204 */
[----:B------:R-:W-:Y:S01]  /*0d30*/  IMAD.SHL.U32 R7, R28, 0x40, RZ ;  /* 0x000000401c077824 */ /* 0x000fe200078e00ff */
[----:B------:R-:W-:Y:S01]  /*0d40*/  SHF.R.S32.HI R3, RZ, 0x1f, R0 ;  /* 0x0000001fff037819 */ /* 0x000fe20000011400 */
[----:B------:R-:W-:Y:S02]  /*0d50*/  IMAD.MOV.U32 R4, RZ, RZ, R2 ;  /* 0x000000ffff047224 */ /* 0x000fe400078e0002 */
[----:B------:R-:W-:-:S02]  /*0d60*/  IMAD.SHL.U32 R2, R36, 0x8, RZ ;  /* 0x0000000824027824 */ /* 0x000fc400078e00ff */
[----:B------:R-:W-:Y:S01]  /*0d70*/  IMAD R6, R3, c[0x0][0x1a8], RZ ;  /* 0x00006a0003067a24 */ /* 0x000fe200078e02ff */
[----:B------:R-:W-:Y:S01]  /*0d80*/  LOP3.LUT R3, R7, 0x1c0, RZ, 0xc0, !PT ;  /* 0x000001c007037812 */ /* 0x000fe200078ec0ff */
[----:B------:R-:W-:Y:S02]  /*0d90*/  IMAD R10, R39, 0x80, R28 ;  /* 0x00000080270a7824 */ /* 0x000fe400078e021c */
[C---:B------:R-:W-:Y:S01]  /*0da0*/  IMAD R8, R0.reuse, c[0x0][0x1ac], R6 ;  /* 0x00006b0000087a24 */ /* 0x040fe200078e0206 */
[----:B------:R-:W-:Y:S01]  /*0db0*/  LOP3.LUT R7, R3, 0x38, R2, 0xf8, !PT ;  /* 0x0000003803077812 */ /* 0x000fe200078ef802 */
[----:B------:R-:W-:Y:S01]  /*0dc0*/  IMAD.WIDE.U32 R4, R0, c[0x0][0x1a8], R4 ;  /* 0x00006a0000047a25 */ /* 0x000fe200078e0004 */
[----:B------:R-:W-:Y:S02]  /*0dd0*/  SHF.R.U32.HI R6, RZ, 0x3, R3 ;  /* 0x00000003ff067819 */ /* 0x000fe40000011603 */
[----:B------:R-:W-:Y:S01]  /*0de0*/  IADD3 R9, R10, 0x20, RZ ;  /* 0x000000200a097810 */ /* 0x000fe20007ffe0ff */
[----:B------:R-:W-:Y:S01]  /*0df0*/  IMAD R0, R13, c[0x0][0x2c4], RZ ;  /* 0x0000b1000d007a24 */ /* 0x000fe200078e02ff */
[----:B------:R-:W-:Y:S01]  /*0e00*/  BAR.SYNC.DEFER_BLOCKING 0x0 ;  /* 0x0000000000007b1d */ /* 0x000fe20000010000 */
[----:B------:R-:W-:Y:S01]  /*0e10*/  IMAD.IADD R3, R5, 0x1, R8 ;  /* 0x0000000105037824 */ /* 0x000fe200078e0208 */
[----:B------:R-:W-:-:S02]  /*0e20*/  LEA R19, P0, R4, c[0x0][0x160], 0x1 ;  /* 0x0000580004137a11 */ /* 0x000fc400078008ff */
[----:B------:R-:W-:Y:S02]  /*0e30*/  ISETP.GE.AND P4, PT, R9, R0, PT ;  /* 0x000000000900720c */ /* 0x000fe40003f86270 */
[----:B------:R-:W-:Y:S02]  /*0e40*/  LOP3.LUT R9, R7, R6, RZ, 0x3c, !PT ;  /* 0x0000000607097212 */ /* 0x000fe400078e3cff */
[----:B------:R-:W-:Y:S01]  /*0e50*/  LEA.HI.X R18, R4, c[0x0][0x164], R3, 0x1, P0 ;  /* 0x0000590004127a11 */ /* 0x000fe200000f0c03 */
[----:B------:R-:W1:Y:S01]  /*0e60*/  SHFL.IDX PT, R6, R19, RZ, 0x181f ;  /* 0x00181fff13067589 */ /* 0x000e6200000e0000 */
[C---:B------:R-:W-:Y:S02]  /*0e70*/  IADD3 R4, R10.reuse, 0x40, RZ ;  /* 0x000000400a047810 */ /* 0x040fe40007ffe0ff */
[C---:B------:R-:W-:Y:S01]  /*0e80*/  IADD3 R3, R10.reuse, 0x60, RZ ;  /* 0x000000600a037810 */ /* 0x040fe20007ffe0ff */
[----:B------:R-:W3:Y:S01]  /*0e90*/  SHFL.IDX PT, R7, R18, RZ, 0x181f ;  /* 0x00181fff12077589 */ /* 0x000ee200000e0000 */
[----:B------:R-:W-:-:S02]  /*0ea0*/  ISETP.GE.AND P5, PT, R10, R0, PT ;  /* 0x000000000a00720c */ /* 0x000fc40003fa6270 */
[-C--:B------:R-:W-:Y:S02]  /*0eb0*/  ISETP.GE.AND P6, PT, R4, R0.reuse, PT ;  /* 0x000000000400720c */ /* 0x080fe40003fc6270 */
[----:B------:R-:W-:Y:S02]  /*0ec0*/  LEA.HI R8, R30, R145, RZ, 0x6 ;  /* 0x000000911e087211 */ /* 0x000fe400078f30ff */
[----:B------:R-:W-:Y:S02]  /*0ed0*/  ISETP.GE.AND P0, PT, R3, R0, PT ;  /* 0x000000000300720c */ /* 0x000fe40003f06270 */
[----:B------:R-:W-:Y:S01]  /*0ee0*/  SHF.R.S32.HI R0, RZ, 0x1f, R14 ;  /* 0x0000001fff007819 */ /* 0x000fe2000001140e */
[----:B------:R-:W-:Y:S01]  /*0ef0*/  IMAD.SHL.U32 R8, R8, 0x8, RZ ;  /* 0x0000000808087824 */ /* 0x000fe200078e00ff */
[----:B------:R-:W-:Y:S02]  /*0f00*/  IADD3 R10, R2, 0x80, RZ ;  /* 0x00000080020a7810 */ /* 0x000fe40007ffe0ff */
[----:B------:R-:W-:-:S02]  /*0f10*/  SHF.R.S32.HI R3, RZ, 0x1f, R2 ;  /* 0x0000001fff037819 */ /* 0x000fc40000011402 */
[----:B------:R-:W-:Y:S02]  /*0f20*/  LOP3.LUT R248, R9, 0xfffffe00, R8, 0xf8, !PT ;  /* 0xfffffe0009f87812 */ /* 0x000fe400078ef808 */
[----:B-1----:R-:W-:-:S03]  /*0f30*/  @!P5 LEA R8, P3, R2, R6, 0x1 ;  /* 0x000000060208d211 */ /* 0x002fc600078608ff */
[----:B------:R-:W-:Y:S01]  /*0f40*/  IMAD.SHL.U32 R248, R248, 0x2, RZ ;  /* 0x00000002f8f87824 */ /* 0x000fe200078e00ff */
[--C-:B--2---:R-:W-:Y:S01]  /*0f50*/  @P1 SHF.R.S32.HI R5, RZ, 0x1f, R12.reuse ;  /* 0x0000001fff051819 */ /* 0x104fe2000001140c */
[----:B------:R-:W-:Y:S02]  /*0f60*/  @P1 IMAD.MOV.U32 R4, RZ, RZ, R12 ;  /* 0x000000ffff041224 */ /* 0x000fe400078e000c */
[----:B------:R-:W-:Y:S02]  /*0f70*/  @!P1 IMAD.MOV.U32 R4, RZ, RZ, R40 ;  /* 0x000000ffff049224 */ /* 0x000fe400078e0028 */
[----:B------:R-:W-:Y:S01]  /*0f80*/  @!P1 IMAD.MOV.U32 R5, RZ, RZ, R11 ;  /* 0x000000ffff059224 */ /* 0x000fe200078e000b */
[----:B------:R-:W-:Y:S02]  /*0f90*/  IADD3 R21, P1, R14, R28, RZ ;  /* 0x0000001c0e157210 */ /* 0x000fe40007f3e0ff */
[----:B------:R-:W-:Y:S02]  /*0fa0*/  @!P5 SHF.R.S32.HI R11, RZ, 0x1f, R10 ;  /* 0x0000001fff0bd819 */ /* 0x000fe4000001140a */
[----:B------:R-:W-:-:S02]  /*0fb0*/  LEA.HI.X.SX32 R24, R28, R0, 0x1, P1 ;  /* 0x000000001c187211 */ /* 0x000fc400008f0eff */
[----:B------:R-:W-:Y:S02]  /*0fc0*/  IADD3 R0, R2, 0x40, RZ ;  /* 0x0000004002007810 */ /* 0x000fe40007ffe0ff */
[----:B------:R-:W-:Y:S02]  /*0fd0*/  SEL R26, R4, RZ, !P2 ;  /* 0x000000ff041a7207 */ /* 0x000fe40005000000 */
[----:B------:R-:W-:Y:S01]  /*0fe0*/  @!P5 SHF.R.S32.HI R9, RZ, 0x1f, R0 ;  /* 0x0000001fff09d819 */ /* 0x000fe20000011400 */
[----:B------:R-:W1:Y:S01]  /*0ff0*/  SHFL.IDX PT, R4, R19, 0x1, 0x181f ;  /* 0x00381f0013047f89 */ /* 0x000e6200000e0000 */
[----:B------:R-:W-:Y:S02]  /*1000*/  SEL R25, R5, RZ, !P2 ;  /* 0x000000ff05197207 */ /* 0x000fe40005000000 */
[----:B------:R-:W-:Y:S01]  /*1010*/  ISETP.GE.AND P1, PT, R2, c[0x0][0x198], PT ;  /* 0x0000660002007a0c */ /* 0x000fe20003f26270 */
[----:B------:R-:W2:Y:S01]  /*1020*/  SHFL.IDX PT, R5, R18, 0x1, 0x181f ;  /* 0x00381f0012057f89 */ /* 0x000ea200000e0000 */
[----:B------:R-:W-:-:S02]  /*1030*/  @!P5 LEA.HI R12, R9, R0, RZ, 0x3 ;  /* 0x00000000090cd211 */ /* 0x000fc400078f18ff */
[----:B------:R-:W-:Y:S02]  /*1040*/  ISETP.GE.AND P2, PT, R0, c[0x0][0x198], PT ;  /* 0x0000660000007a0c */ /* 0x000fe40003f46270 */
[----:B------:R-:W-:Y:S02]  /*1050*/  @!P5 LEA.HI R11, R11, R10, RZ, 0x3 ;  /* 0x0000000a0b0bd211 */ /* 0x000fe400078f18ff */
[----:B---3--:R-:W-:Y:S02]  /*1060*/  @!P5 LEA.HI.X R9, R2, R7, R3, 0x1, P3 ;  /* 0x000000070209d211 */ /* 0x008fe400018f0c03 */
[----:B------:R-:W-:Y:S02]  /*1070*/  ISETP.GE.AND P3, PT, R10, c[0x0][0x198], PT ;  /* 0x000066000a007a0c */ /* 0x000fe40003f66270 */
[----:B------:R-:W-:Y:S01]  /*1080*/  @!P5 LOP3.LUT R12, R12, 0xfffffff8, RZ, 0xc0, !PT ;  /* 0xfffffff80c0cd812 */ /* 0x000fe200078ec0ff */
[----:B------:R3:W-:Y:S01]  /*1090*/  @!P5 LDGSTS.E.BYPASS.LTC128B.128 [R248+0x100], [R8.64], !P1 ;  /* 0x0010000008f8dfae */ /* 0x0007e2000c901d44 */
[----:B------:R-:W-:-:S02]  /*10a0*/  @!P5 LOP3.LUT R11, R11, 0xfffffff8, RZ, 0xc0, !PT ;  /* 0xfffffff80b0bd812 */ /* 0x000fc400078ec0ff */
[----:B------:R-:W-:Y:S01]  /*10b0*/  SHF.R.S32.HI R14, RZ, 0x4, R27 ;  /* 0x00000004ff0e7819 */ /* 0x000fe2000001141b */
[----:B------:R-:W-:-:S04]  /*10c0*/  @!P5 IMAD.WIDE R12, R12, 0x2, R6 ;  /* 0x000000020c0cd825 */ /* 0x000fc800078e0206 */
[----:B------:R-:W-:Y:S01]  /*10d0*/  @!P5 IMAD.WIDE R6, R11, 0x2, R6 ;  /* 0x000000020b06d825 */ /* 0x000fe200078e0206 */
[----:B------:R-:W-:Y:S01]  /*10e0*/  LEA.HI R11, R27, R14, RZ, 0x1 ;  /* 0x0000000e1b0b7211 */ /* 0x000fe200078f08ff */
[----:B------:R1:W-:Y:S04]  /*10f0*/  @!P5 LDGSTS.E.BYPASS.LTC128B.128 [R248+0x4100], [R12.64], !P2 ;  /* 0x041000000cf8dfae */ /* 0x0003e8000d101d44 */
[----:B------:R4:W-:Y:S01]  /*1100*/  @!P5 LDGSTS.E.BYPASS.LTC128B.128 [R248+0x8100], [R6.64], !P3 ;  /* 0x0810000006f8dfae */ /* 0x0009e2000d901d44 */
[----:B---3--:R-:W-:Y:S02]  /*1110*/  @!P4 SHF.R.S32.HI R8, RZ, 0x1f, R10 ;  /* 0x0000001fff08c819 */ /* 0x008fe4000001140a */
[----:B------:R-:W-:Y:S02]  /*1120*/  @!P6 SHF.R.S32.HI R9, RZ, 0x1f, R0 ;  /* 0x0000001fff09e819 */ /* 0x000fe40000011400 */
[----:B------:R-:W-:-:S02]  /*1130*/  @!P4 LEA.HI R8, R8, R10, RZ, 0x3 ;  /* 0x0000000a0808c211 */ /* 0x000fc400078f18ff */
[----:B------:R-:W-:Y:S02]  /*1140*/  @!P6 LEA.HI R20, R9, R0, RZ, 0x3 ;  /* 0x000000000914e211 */ /* 0x000fe400078f18ff */
[----:B------:R-:W-:Y:S02]  /*1150*/  @!P4 LOP3.LUT R8, R8, 0xfffffff8, RZ, 0xc0, !PT ;  /* 0xfffffff80808c812 */ /* 0x000fe400078ec0ff */
[----:B-1----:R-:W-:Y:S02]  /*1160*/  @!P4 LEA R12, P5, R2, R4, 0x1 ;  /* 0x00000004020cc211 */ /* 0x002fe400078a08ff */
[----:B----4-:R-:W-:Y:S02]  /*1170*/  LOP3.LUT R6, R11, 0xfffffffe, RZ, 0xc0, !PT ;  /* 0xfffffffe0b067812 */ /* 0x010fe400078ec0ff */
[--C-:B------:R-:W-:Y:S02]  /*1180*/  @!P4 SHF.R.S32.HI R7, RZ, 0x1f, R0.reuse ;  /* 0x0000001fff07c819 */ /* 0x100fe40000011400 */
[----:B------:R-:W-:Y:S01]  /*1190*/  @!P0 SHF.R.S32.HI R11, RZ, 0x1f, R0 ;  /* 0x0000001fff0b8819 */ /* 0x000fe20000011400 */
[----:B------:R-:W-:Y:S01]  /*11a0*/  IMAD.IADD R23, R14, 0x1, -R6 ;  /* 0x000000010e177824 */ /* 0x000fe200078e0a06 */
[-C--:B------:R-:W-:Y:S01]  /*11b0*/  @!P4 LEA.HI R16, R7, R0.reuse, RZ, 0x3 ;  /* 0x000000000710c211 */ /* 0x080fe200078f18ff */
[----:B------:R-:W1:Y:S01]  /*11c0*/  SHFL.IDX PT, R6, R19, 0x2, 0x181f ;  /* 0x00581f0013067f89 */ /* 0x000e6200000e0000 */
[----:B--2---:R-:W-:Y:S01]  /*11d0*/  @!P4 LEA.HI.X R13, R2, R5, R3, 0x1, P5 ;  /* 0x00000005020dc211 */ /* 0x004fe200028f0c03 */
[----:B------:R-:W-:Y:S01]  /*11e0*/  @!P4 IMAD.WIDE R14, R8, 0x2, R4 ;  /* 0x00000002080ec825 */ /* 0x000fe200078e0204 */
[----:B------:R-:W-:Y:S01]  /*11f0*/  @!P4 LOP3.LUT R16, R16, 0xfffffff8, RZ, 0xc0, !PT ;  /* 0xfffffff81010c812 */ /* 0x000fe200078ec0ff */
[----:B------:R-:W2:Y:S01]  /*1200*/  SHFL.IDX PT, R7, R18, 0x2, 0x181f ;  /* 0x00581f0012077f89 */ /* 0x000ea200000e0000 */
[----:B------:R-:W-:Y:S01]  /*1210*/  ISETP.GE.AND P5, PT, R0, c[0x0][0x1d4], PT ;  /* 0x0000750000007a0c */ /* 0x000fe20003fa6270 */
[----:B------:R-:W-:Y:S01]  /*1220*/  IMAD.WIDE.U32 R8, R21, c[0x0][0x1e0], R2 ;  /* 0x0000780015087a25 */ /* 0x000fe200078e0002 */
[----:B------:R-:W-:Y:S01]  /*1230*/  @!P0 LEA.HI R22, R11, R0, RZ, 0x3 ;  /* 0x000000000b168211 */ /* 0x000fe200078f18ff */
[----:B------:R1:W-:Y:S02]  /*1240*/  @!P4 LDGSTS.E.BYPASS.LTC128B.128 [R248+0x1100], [R12.64], !P1 ;  /* 0x011000000cf8cfae */ /* 0x0003e4000c901d44 */
[----:B------:R-:W-:-:S02]  /*1250*/  @!P4 IMAD.WIDE R16, R16, 0x2, R4 ;  /* 0x000000021010c825 */ /* 0x000fc400078e0204 */
[----:B------:R-:W3:Y:S02]  /*1260*/  SHFL.IDX PT, R4, R19, 0x3, 0x181f ;  /* 0x00781f0013047f89 */ /* 0x000ee400000e0000 */
[----:B------:R-:W-:Y:S02]  /*1270*/  IMAD R0, R24, c[0x0][0x1e0], RZ ;  /* 0x0000780018007a24 */ /* 0x000fe400078e02ff */
[----:B------:R4:W5:Y:S02]  /*1280*/  SHFL.IDX PT, R5, R18, 0x3, 0x181f ;  /* 0x00781f0012057f89 */ /* 0x00096400000e0000 */
[----:B------:R-:W-:Y:S01]  /*1290*/  IMAD R11, R21, c[0x0][0x1e4], R0 ;  /* 0x00007900150b7a24 */ /* 0x000fe200078e0200 */
[----:B------:R-:W-:Y:S01]  /*12a0*/  @!P6 SHF.R.S32.HI R0, RZ, 0x1f, R10 ;  /* 0x0000001fff00e819 */ /* 0x000fe2000001140a */
[----:B------:R3:W-:Y:S02]  /*12b0*/  @!P4 LDGSTS.E.BYPASS.LTC128B.128 [R248+0x5100], [R16.64], !P2 ;  /* 0x0510000010f8cfae */ /* 0x0007e4000d101d44 */
[----:B------:R-:W-:Y:S01]  /*12c0*/  IMAD.IADD R9, R9, 0x1, R11 ;  /* 0x0000000109097824 */ /* 0x000fe200078e020b */
[----:B------:R-:W-:Y:S01]  /*12d0*/  @!P6 LEA.HI R0, R0, R10, RZ, 0x3 ;  /* 0x0000000a0000e211 */ /* 0x000fe200078f18ff */
[----:B------:R5:W-:Y:S01]  /*12e0*/  @!P4 LDGSTS.E.BYPASS.LTC128B.128 [R248+0x9100], [R14.64], !P3 ;  /* 0x091000000ef8cfae */ /* 0x000be2000d901d44 */
[----:B------:R-:W-:-:S04]  /*12f0*/  IMAD R11, R34, c[0x0][0x1e8], RZ ;  /* 0x00007a00220b7a24 */ /* 0x000fc800078e02ff */
[----:B------:R-:W-:Y:S01]  /*1300*/  IMAD R11, R31, c[0x0][0x1ec], R11 ;  /* 0x00007b001f0b7a24 */ /* 0x000fe200078e020b */
[----:B-1----:R-:W-:-:S04]  /*1310*/  @!P6 LEA R12, P4, R2, R6, 0x1 ;  /* 0x00000006020ce211 */ /* 0x002fc800078808ff */
[----:B--2---:R-:W-:Y:S02]  /*1320*/  @!P6 LEA.HI.X R13, R2, R7, R3, 0x1, P4 ;  /* 0x00000007020de211 */ /* 0x004fe400020f0c03 */
[----:B----4-:R-:W-:-:S03]  /*1330*/  IADD3 R18, R160, -0x1, RZ ;  /* 0xffffffffa0127810 */ /* 0x010fc60007ffe0ff */
[----:B------:R1:W-:Y:S01]  /*1340*/  @!P6 LDGSTS.E.BYPASS.LTC128B.128 [R248+0x2100], [R12.64], !P1 ;  /* 0x021000000cf8efae */ /* 0x0003e2000c901d44 */
[----:B------:R-:W-:Y:S02]  /*1350*/  SHF.R.S32.HI R19, RZ, 0x1f, R18 ;  /* 0x0000001fff137819 */ /* 0x000fe40000011412 */
[----:B---3--:R-:W-:Y:S01]  /*1360*/  @!P6 LOP3.LUT R16, R20, 0xfffffff8, RZ, 0xc0, !PT ;  /* 0xfffffff81410e812 */ /* 0x008fe200078ec0ff */
[----:B------:R-:W-:Y:S01]  /*1370*/  IMAD.MOV.U32 R20, RZ, RZ, 0x60 ;  /* 0x00000060ff147424 */ /* 0x000fe200078e00ff */
[----:B-----5:R-:W-:-:S03]  /*1380*/  @!P6 LOP3.LUT R14, R0, 0xfffffff8, RZ, 0xc0, !PT ;  /* 0xfffffff8000ee812 */ /* 0x020fc600078ec0ff */
[----:B------:R-:W-:Y:S01]  /*1390*/  @!P6 IMAD.WIDE R16, R16, 0x2, R6 ;  /* 0x000000021010e825 */ /* 0x000fe200078e0206 */
[----:B------:R-:W-:-:S03]  /*13a0*/  @!P0 SHF.R.S32.HI R0, RZ, 0x1f, R10 ;  /* 0x0000001fff008819 */ /* 0x000fc6000001140a */
[----:B------:R-:W-:Y:S01]  /*13b0*/  @!P6 IMAD.WIDE R14, R14, 0x2, R6 ;  /* 0x000000020e0ee825 */ /* 0x000fe200078e0206 */
[----:B------:R-:W-:Y:S01]  /*13c0*/  @!P0 LEA.HI R0, R0, R10, RZ, 0x3 ;  /* 0x0000000a00008211 */ /* 0x000fe200078f18ff */
[----:B------:R2:W-:Y:S02]  /*13d0*/  @!P6 LDGSTS.E.BYPASS.LTC128B.128 [R248+0x6100], [R16.64], !P2 ;  /* 0x0610000010f8efae */ /* 0x0005e4000d101d44 */
[----:B------:R-:W-:Y:S01]  /*13e0*/  IMAD.WIDE.U32 R6, R31, c[0x0][0x1e8], R8 ;  /* 0x00007a001f067a25 */ /* 0x000fe200078e0008 */
[----:B------:R-:W-:Y:S01]  /*13f0*/  @!P0 LEA R8, P4, R2, R4, 0x1 ;  /* 0x0000000402088211 */ /* 0x000fe200078808ff */
[----:B------:R3:W-:Y:S01]  /*1400*/  @!P6 LDGSTS.E.BYPASS.LTC128B.128 [R248+0xa100], [R14.64], !P3 ;  /* 0x0a1000000ef8efae */ /* 0x0007e2000d901d44 */
[----:B------:R-:W-:Y:S01]  /*1410*/  @!P0 LOP3.LUT R0, R0, 0xfffffff8, RZ, 0xc0, !PT ;  /* 0xfffffff800008812 */ /* 0x000fe200078ec0ff */
[----:B------:R-:W-:Y:S01]  /*1420*/  IMAD.IADD R7, R7, 0x1, R11 ;  /* 0x0000000107077824 */ /* 0x000fe200078e020b */
[----:B------:R-:W-:Y:S01]  /*1430*/  @!P0 LOP3.LUT R11, R22, 0xfffffff8, RZ, 0xc0, !PT ;  /* 0xfffffff8160b8812 */ /* 0x000fe200078ec0ff */
[----:B------:R-:W-:Y:S01]  /*1440*/  IMAD R133, R160, -0x60, R20 ;  /* 0xffffffa0a0857824 */ /* 0x000fe200078e0214 */
[----:B------:R-:W-:Y:S01]  /*1450*/  @!P0 LEA.HI.X R9, R2, R5, R3, 0x1, P4 ;  /* 0x0000000502098211 */ /* 0x000fe200020f0c03 */
[----:B------:R-:W-:Y:S01]  /*1460*/  IMAD.WIDE.U32 R146, R20, c[0x0][0x1e0], RZ ;  /* 0x0000780014927a25 */ /* 0x000fe200078e00ff */
[----:B------:R-:W-:-:S02]  /*1470*/  ISETP.GE.AND P4, PT, R10, c[0x0][0x1d4], PT ;  /* 0x000075000a007a0c */ /* 0x000fc40003f86270 */
[----:B------:R-:W-:Y:S01]  /*1480*/  ISETP.GE.AND P6, PT, R2, c[0x0][0x1d4], PT ;  /* 0x0000750002007a0c */ /* 0x000fe20003fc6270 */
[--C-:B------:R-:W-:Y:S01]  /*1490*/  @!P0 IMAD.WIDE R10, R11, 0x2, R4.reuse ;  /* 0x000000020b0a8825 */ /* 0x100fe200078e0204 */
[----:B------:R4:W-:Y:S03]  /*14a0*/  @!P0 LDGSTS.E.BYPASS.LTC128B.128 [R248+0x3100], [R8.64], !P1 ;  /* 0x0310000008f88fae */ /* 0x0009e6000c901d44 */
[----:B------:R-:W-:Y:S01]  /*14b0*/  @!P0 IMAD.WIDE R4, R0, 0x2, R4 ;  /* 0x0000000200048825 */ /* 0x000fe200078e0204 */
[----:B------:R5:W-:Y:S03]  /*14c0*/  @!P0 LDGSTS.E.BYPASS.LTC128B.128 [R248+0x7100], [R10.64], !P2 ;  /* 0x071000000af88fae */ /* 0x000be6000d101d44 */
[----:B------:R-:W-:Y:S01]  /*14d0*/  IMAD R0, R25, c[0x0][0x1f0], RZ ;  /* 0x00007c0019007a24 */ /* 0x000fe200078e02ff */
[----:B------:R3:W-:Y:S01]  /*14e0*/  @!P0 LDGSTS.E.BYPASS.LTC128B.128 [R248+0xb100], [R4.64], !P3 ;  /* 0x0b10000004f88fae */ /* 0x0007e2000d901d44 */
[----:B------:R-:W-:Y:S01]  /*14f0*/  IMAD.WIDE.U32 R40, R26, c[0x0][0x1f0], R6 ;  /* 0x00007c001a287a25 */ /* 0x000fe200078e0006 */
[----:B--2---:R-:W-:-:S03]  /*1500*/  IADD3 R17, R133, R132, -R28 ;  /* 0x0000008485117210 */ /* 0x004fc60007ffe81c */
[----:B------:R-:W-:Y:S01]  /*1510*/  IMAD.MOV.U32 R150, RZ, RZ, R40 ;  /* 0x000000ffff967224 */ /* 0x000fe200078e0028 */
[----:B------:R-:W0:Y:S01]  /*1520*/  LDGDEPBAR ;  /* 0x00000000000079af */ /* 0x000e220000000000 */
[----:B------:R-:W-:Y:S01]  /*1530*/  IMAD.SHL.U32 R7, R36, 0x40, RZ ;  /* 0x0000004024077824 */ /* 0x000fe200078e00ff */
[----:B------:R-:W-:Y:S01]  /*1540*/  ISETP.GE.AND P3, PT, R17, 0x1, PT ;  /* 0x000000011100780c */ /* 0x000fe20003f66270 */
[----:B------:R-:W-:Y:S01]  /*1550*/  IMAD.WIDE.U32 R2, R21, c[0x0][0x208], R2 ;  /* 0x0000820015027a25 */ /* 0x000fe200078e0002 */
[C---:B------:R-:W-:Y:S01]  /*1560*/  ISETP.GE.AND P2, PT, R17.reuse, 0x21, PT ;  /* 0x000000211100780c */ /* 0x040fe20003f46270 */
[----:B------:R2:W-:Y:S01]  /*1570*/  STL.64 [R1+0x20], R40 ;  /* 0x0000202801007387 */ /* 0x0005e20000100a00 */
[----:B------:R-:W-:Y:S01]  /*1580*/  ISETP.GE.AND P1, PT, R17, 0x41, PT ;  /* 0x000000411100780c */ /* 0x000fe20003f26270 */
[----:B------:R-:W-:Y:S01]  /*1590*/  IMAD.SHL.U32 R16, R149, 0x40, RZ ;  /* 0x0000004095107824 */ /* 0x000fe200078e00ff */
[----:B------:R-:W-:Y:S02]  /*15a0*/  LOP3.LUT R7, R7, 0x1c0, RZ, 0xc0, !PT ;  /* 0x000001c007077812 */ /* 0x000fe400078ec0ff */
[----:B----4-:R-:W-:Y:S01]  /*15b0*/  LOP3.LUT R8, R27, 0xfffffff0, RZ, 0xc0, !PT ;  /* 0xfffffff01b087812 */ /* 0x010fe200078ec0ff */
[----:B------:R-:W-:-:S04]  /*15c0*/  IMAD R9, R24, c[0x0][0x208], RZ ;  /* 0x0000820018097a24 */ /* 0x000fc800078e02ff */
[----:B------:R-:W-:Y:S02]  /*15d0*/  IMAD.IADD R8, R145, 0x1, -R8 ;  /* 0x0000000191087824 */ /* 0x000fe400078e0a08 */
[----:B-1----:R-:W-:Y:S01]  /*15e0*/  IMAD R13, R21, c[0x0][0x20c], R9 ;  /* 0x00008300150d7a24 */ /* 0x002fe200078e0209 */
[----:B------:R-:W-:Y:S01]  /*15f0*/  LOP3.LUT R9, R7, 0x8, R29, 0xf8, !PT ;  /* 0x0000000807097812 */ /* 0x000fe200078ef81d */
[----:B---3--:R-:W-:Y:S01]  /*1600*/  IMAD R4, R20, c[0x0][0x1e4], RZ ;  /* 0x0000790014047a24 */ /* 0x008fe200078e02ff */
[----:B------:R-:W-:Y:S01]  /*1610*/  SHF.R.S32.HI R6, RZ, 0x1f, R8 ;  /* 0x0000001fff067819 */ /* 0x000fe20000011408 */
[----:B------:R-:W-:Y:S02]  /*1620*/  IMAD.IADD R3, R3, 0x1, R13 ;  /* 0x0000000103037824 */ /* 0x000fe400078e020d */
[----:B------:R-:W-:Y:S01]  /*1630*/  IMAD.IADD R144, R147, 0x1, R4 ;  /* 0x0000000193907824 */ /* 0x000fe200078e0204 */
[----:B------:R-:W-:Y:S01]  /*1640*/  LEA.HI R15, R6, R8, RZ, 0x3 ;  /* 0x00000008060f7211 */ /* 0x000fe200078f18ff */
[----:B------:R-:W-:-:S02]  /*1650*/  IMAD R4, R26, c[0x0][0x1f4], R0 ;  /* 0x00007d001a047a24 */ /* 0x000fc400078e0200 */
[----:B------:R-:W-:Y:S01]  /*1660*/  IMAD R0, R144, R18, RZ ;  /* 0x0000001290007224 */ /* 0x000fe200078e02ff */
[----:B-----5:R-:W-:Y:S01]  /*1670*/  LOP3.LUT R10, R15, 0xfffffff8, RZ, 0xc0, !PT ;  /* 0xfffffff80f0a7812 */ /* 0x020fe200078ec0ff */
[----:B------:R-:W-:Y:S02]  /*1680*/  IMAD.IADD R151, R41, 0x1, R4 ;  /* 0x0000000129977824 */ /* 0x000fe400078e0204 */
[-C--:B------:R-:W-:Y:S02]  /*1690*/  IMAD R0, R19, R146.reuse, R0 ;  /* 0x0000009213007224 */ /* 0x080fe400078e0200 */
[----:B------:R-:W-:Y:S01]  /*16a0*/  IMAD.WIDE.U32 R4, R18, R146, R150 ;  /* 0x0000009212047225 */ /* 0x000fe200078e0096 */
[----:B------:R-:W-:Y:S03]  /*16b0*/  STL.64 [R1+0x18], R150 ;  /* 0x0000189601007387 */ /* 0x000fe60000100a00 */
[----:B------:R-:W-:Y:S01]  /*16c0*/  IMAD.IADD R0, R5, 0x1, R0 ;  /* 0x0000000105007824 */ /* 0x000fe200078e0200 */
[----:B------:R-:W-:Y:S01]  /*16d0*/  @P3 LEA R6, P0, R4, c[0x0][0x1c8], 0x1 ;  /* 0x0000720004063a11 */ /* 0x000fe200078008ff */
[----:B------:R-:W-:Y:S01]  /*16e0*/  IMAD.IADD R10, R8, 0x1, -R10 ;  /* 0x00000001080a7824 */ /* 0x000fe200078e0a0a */
[----:B------:R-:W-:Y:S01]  /*16f0*/  SHF.R.U32.HI R5, RZ, 0x3, R7 ;  /* 0x00000003ff057819 */ /* 0x000fe20000011607 */
[----:B------:R-:W-:Y:S01]  /*1700*/  IMAD R13, R34, c[0x0][0x210], RZ ;  /* 0x00008400220d7a24 */ /* 0x000fe200078e02ff */
[----:B------:R-:W-:-:S02]  /*1710*/  @P3 LEA.HI.X R7, R4, c[0x0][0x1cc], R0, 0x1, P0 ;  /* 0x0000730004073a11 */ /* 0x000fc400000f0c00 */
[C---:B------:R-:W-:Y:S01]  /*1720*/  @P2 LEA R11, P0, R148.reuse, R4, 0x5 ;  /* 0x00000004940b2211 */ /* 0x040fe200078028ff */
[----:B------:R-:W-:Y:S01]  /*1730*/  IMAD R13, R31, c[0x0][0x214], R13 ;  /* 0x000085001f0d7a24 */ /* 0x000fe200078e020d */
[----:B------:R-:W-:Y:S01]  /*1740*/  LOP3.LUT R14, R9, R5, RZ, 0x3c, !PT ;  /* 0x00000005090e7212 */ /* 0x000fe200078e3cff */
[----:B------:R-:W-:Y:S01]  /*1750*/  IMAD.WIDE.U32 R8, R31, c[0x0][0x210], R2 ;  /* 0x000084001f087a25 */ /* 0x000fe200078e0002 */
[----:B------:R-:W-:Y:S01]  /*1760*/  @P2 LEA.HI.X R5, R148, R0, R149, 0x5, P0 ;  /* 0x0000000094052211 */ /* 0x000fe200000f2c95 */
[----:B------:R1:W-:Y:S01]  /*1770*/  @P3 LDGSTS.E.BYPASS.LTC128B.128 [R248+0xc100], [R6.64], !P6 ;  /* 0x0c10000006f83fae */ /* 0x0003e2000f101d44 */
[----:B------:R-:W-:Y:S01]  /*1780*/  @P1 IADD3 R12, P0, R4, R32, RZ ;  /* 0x00000020040c1210 */ /* 0x000fe20007f1e0ff */
[----:B------:R-:W-:Y:S02]  /*1790*/  IMAD.SHL.U32 R2, R10, 0x40, RZ ;  /* 0x000000400a027824 */ /* 0x000fe400078e00ff */
[----:B------:R1:W-:Y:S01]  /*17a0*/  @P3 LDGSTS.E.BYPASS.LTC128B.128 [R248+0xf100], [R6.64+0x80], !P5 ;  /* 0x0f10008006f83fae */ /* 0x0003e2000e901d44 */
[----:B------:R-:W-:Y:S01]  /*17b0*/  @P1 IADD3.X R16, R0, R33, R16, P0, !PT ;  /* 0x0000002100101210 */ /* 0x000fe200007fe410 */
[----:B------:R-:W-:Y:S01]  /*17c0*/  IMAD.SHL.U32 R3, R23, 0x8, RZ ;  /* 0x0000000817037824 */ /* 0x000fe200078e00ff */
[----:B------:R-:W-:Y:S01]  /*17d0*/  @P2 LEA R4, P0, R11, c[0x0][0x1c8], 0x1 ;  /* 0x000072000b042a11 */ /* 0x000fe200078008ff */
[----:B------:R1:W-:Y:S01]  /*17e0*/  @P3 LDGSTS.E.BYPASS.LTC128B.128 [R248+0x12100], [R6.64+0x100], !P4 ;  /* 0x1210010006f83fae */ /* 0x0003e2000e101d44 */
[----:B------:R-:W-:Y:S01]  /*17f0*/  LOP3.LUT R2, R2, 0x1c0, RZ, 0xc0, !PT ;  /* 0x000001c002027812 */ /* 0x000fe200078ec0ff */
[----:B------:R-:W-:Y:S01]  /*1800*/  IMAD R0, R23, 0x200, R14 ;  /* 0x0000020017007824 */ /* 0x000fe200078e020e */
[----:B------:R-:W-:Y:S01]  /*1810*/  @P2 LEA.HI.X R5, R11, c[0x0][0x1cc], R5, 0x1, P0 ;  /* 0x000073000b052a11 */ /* 0x000fe200000f0c05 */
[----:B------:R-:W-:Y:S01]  /*1820*/  IMAD.MOV.U32 R11, RZ, RZ, 0x6 ;  /* 0x00000006ff0b7424 */ /* 0x000fe200078e00ff */
[----:B------:R-:W-:Y:S01]  /*1830*/  LOP3.LUT P3, RZ, R10, 0x4, RZ, 0xc0, !PT ;  /* 0x000000040aff7812 */ /* 0x000fe2000786c0ff */
[----:B------:R-:W-:Y:S01]  /*1840*/  IMAD.SHL.U32 R135, R0, 0x2, RZ ;  /* 0x0000000200877824 */ /* 0x000fe200078e00ff */
[----:B------:R-:W-:Y:S01]  /*1850*/  SEL R0, RZ, 0xffffffff, P5 ;  /* 0xffffffffff007807 */ /* 0x000fe20002800000 */
[----:B------:R3:W-:Y:S03]  /*1860*/  @P2 LDGSTS.E.BYPASS.LTC128B.128 [R248+0xd100], [R4.64], !P6 ;  /* 0x0d10000004f82fae */ /* 0x0007e6000f101d44 */
[----:B------:R-:W-:Y:S01]  /*1870*/  IADD3 R230, R135, 0xc120, RZ ;  /* 0x0000c12087e67810 */ /* 0x000fe20007ffe0ff */
[----:B------:R3:W-:Y:S01]  /*1880*/  @P2 LDGSTS.E.BYPASS.LTC128B.128 [R248+0x10100], [R4.64+0x80], !P5 ;  /* 0x1010008004f82fae */ /* 0x0007e2000e901d44 */
[----:B------:R-:W-:-:S03]  /*1890*/  IMAD.SHL.U32 R0, R0, 0x2, RZ ;  /* 0x0000000200007824 */ /* 0x000fc600078e00ff */
[----:B------:R3:W-:Y:S01]  /*18a0*/  @P2 LDGSTS.E.BYPASS.LTC128B.128 [R248+0x13100], [R4.64+0x100], !P4 ;  /* 0x1310010004f82fae */ /* 0x0007e2000e101d44 */
[----:B------:R-:W-:Y:S01]  /*18b0*/  LOP3.LUT P2, RZ, R10, 0x2, RZ, 0xc0, !PT ;  /* 0x000000020aff7812 */ /* 0x000fe2000784c0ff */
[----:B-1----:R-:W-:Y:S02]  /*18c0*/  IMAD.IADD R7, R9, 0x1, R13 ;  /* 0x0000000109077824 */ /* 0x002fe400078e020d */
[----:B------:R-:W-:Y:S02]  /*18d0*/  IMAD.MOV.U32 R6, RZ, RZ, R8 ;  /* 0x000000ffff067224 */ /* 0x000fe400078e0008 */
[----:B------:R-:W-:Y:S02]  /*18e0*/  IMAD R9, R20, c[0x0][0x20c], RZ ;  /* 0x0000830014097a24 */ /* 0x000fe400078e02ff */
[----:B--2---:R-:W-:Y:S01]  /*18f0*/  IMAD.WIDE.U32 R40, R26, c[0x0][0x218], R6 ;  /* 0x000086001a287a25 */ /* 0x004fe200078e0006 */
[----:B------:R-:W-:-:S03]  /*1900*/  IADD3 R7, R135, 0xc100, RZ ;  /* 0x0000c10087077810 */ /* 0x000fc60007ffe0ff */
[----:B------:R-:W-:Y:S01]  /*1910*/  IMAD.MOV.U32 R38, RZ, RZ, R40 ;  /* 0x000000ffff267224 */ /* 0x000fe200078e0028 */
[----:B------:R-:W-:Y:S01]  /*1920*/  STL.64 [R1+0x38], R40 ;  /* 0x0000382801007387 */ /* 0x000fe20000100a00 */
[----:B---3--:R-:W-:Y:S02]  /*1930*/  LOP3.LUT R5, R2, 0x8, R3, 0xf8, !PT ;  /* 0x0000000802057812 */ /* 0x008fe400078ef803 */
[----:B------:R-:W-:Y:S02]  /*1940*/  SHF.R.U32.HI R4, RZ, 0x3, R2 ;  /* 0x00000003ff047819 */ /* 0x000fe40000011602 */
[C---:B------:R-:W-:Y:S02]  /*1950*/  @P1 LEA R2, P0, R12.reuse, c[0x0][0x1c8], 0x1 ;  /* 0x000072000c021a11 */ /* 0x040fe400078008ff */
[----:B------:R-:W-:Y:S01]  /*1960*/  LOP3.LUT R5, R5, R4, RZ, 0x3c, !PT ;  /* 0x0000000405057212 */ /* 0x000fe200078e3cff */
[----:B------:R-:W-:Y:S01]  /*1970*/  IMAD.SHL.U32 R4, R15, 0x40, RZ ;  /* 0x000000400f047824 */ /* 0x000fe200078e00ff */
[----:B------:R-:W-:Y:S01]  /*1980*/  @P1 LEA.HI.X R3, R12, c[0x0][0x1cc], R16, 0x1, P0 ;  /* 0x000073000c031a11 */ /* 0x000fe200000f0c10 */
[----:B------:R-:W-:Y:S01]  /*1990*/  IMAD.WIDE.U32 R12, R20, c[0x0][0x208], RZ ;  /* 0x00008200140c7a25 */ /* 0x000fe200078e00ff */
[----:B------:R-:W-:-:S02]  /*19a0*/  LOP3.LUT P0, RZ, R36, 0x2, RZ, 0xc0, !PT ;  /* 0x0000000224ff7812 */ /* 0x000fc4000780c0ff */
[----:B------:R-:W-:Y:S01]  /*19b0*/  LOP3.LUT R4, R5, 0xfffffe00, R4, 0xf8, !PT ;  /* 0xfffffe0005047812 */ /* 0x000fe200078ef804 */
[----:B------:R1:W-:Y:S01]  /*19c0*/  @P1 LDGSTS.E.BYPASS.LTC128B.128 [R248+0xe100], [R2.64], !P6 ;  /* 0x0e10000002f81fae */ /* 0x0003e2000f101d44 */
[----:B------:R-:W-:Y:S02]  /*19d0*/  IMAD.MOV.U32 R5, RZ, RZ, 0x10 ;  /* 0x00000010ff057424 */ /* 0x000fe400078e00ff */
[----:B------:R-:W-:Y:S01]  /*19e0*/  IMAD.IADD R6, R13, 0x1, R9 ;  /* 0x000000010d067824 */ /* 0x000fe200078e0209 */
[----:B------:R1:W-:Y:S02]  /*19f0*/  @P1 LDGSTS.E.BYPASS.LTC128B.128 [R248+0x11100], [R2.64+0x80], !P5 ;  /* 0x1110008002f81fae */ /* 0x0003e4000e901d44 */
[----:B------:R-:W-:Y:S01]  /*1a00*/  SEL R5, R5, 0xfffffff0, !P2 ;  /* 0xfffffff005057807 */ /* 0x000fe20005000000 */
[----:B------:R-:W-:Y:S01]  /*1a10*/  IMAD R6, R6, R18, RZ ;  /* 0x0000001206067224 */ /* 0x000fe200078e02ff */
[----:B------:R1:W-:Y:S02]  /*1a20*/  @P1 LDGSTS.E.BYPASS.LTC128B.128 [R248+0x14100], [R2.64+0x100], !P4 ;  /* 0x1410010002f81fae */ /* 0x0003e4000e101d44 */
[----:B------:R-:W-:Y:S01]  /*1a30*/  @P0 IADD3 R230, R7, -0x20, RZ ;  /* 0xffffffe007e60810 */ /* 0x000fe20007ffe0ff */
[----:B------:R-:W-:Y:S01]  /*1a40*/  IMAD R6, R19, R12, R6 ;  /* 0x0000000c13067224 */ /* 0x000fe200078e0206 */
[----:B------:R-:W0:Y:S01]  /*1a50*/  LDGDEPBAR ;  /* 0x00000000000079af */ /* 0x000e220000000000 */
[----:B------:R-:W-:Y:S01]  /*1a60*/  IMAD.MOV.U32 R7, RZ, RZ, c[0x0][0x208] ;  /* 0x00008200ff077624 */ /* 0x000fe200078e00ff */
[----:B------:R-:W-:-:S02]  /*1a70*/  IADD3 R247, R230, 0x800, RZ ;  /* 0x00000800e6f77810 */ /* 0x000fc40007ffe0ff */
[C---:B------:R-:W-:Y:S01]  /*1a80*/  IADD3 R246, R230.reuse, 0x1000, RZ ;  /* 0x00001000e6f67810 */ /* 0x040fe20007ffe0ff */
[C---:B------:R-:W-:Y:S01]  /*1a90*/  IMAD.SHL.U32 R19, R7.reuse, 0x40, RZ ;  /* 0x0000004007137824 */ /* 0x040fe200078e00ff */
[----:B------:R-:W-:Y:S02]  /*1aa0*/  SHF.L.U64.HI R16, R7, R11, c[0x0][0x20c] ;  /* 0x0000830007107619 */ /* 0x000fe4000001020b */
[C---:B------:R-:W-:Y:S02]  /*1ab0*/  IADD3 R245, R230.reuse, 0x1800, RZ ;  /* 0x00001800e6f57810 */ /* 0x040fe40007ffe0ff */
[C---:B------:R-:W-:Y:S02]  /*1ac0*/  IADD3 R244, R230.reuse, 0x2000, RZ ;  /* 0x00002000e6f47810 */ /* 0x040fe40007ffe0ff */
[C---:B------:R-:W-:Y:S02]  /*1ad0*/  IADD3 R243, R230.reuse, 0x2800, RZ ;  /* 0x00002800e6f37810 */ /* 0x040fe40007ffe0ff */
[----:B------:R-:W-:-:S02]  /*1ae0*/  IADD3 R242, R230, 0x3000, RZ ;  /* 0x00003000e6f27810 */ /* 0x000fc40007ffe0ff */
[C---:B------:R-:W-:Y:S02]  /*1af0*/  IADD3 R241, R230.reuse, 0x3800, RZ ;  /* 0x00003800e6f17810 */ /* 0x040fe40007ffe0ff */
[C---:B------:R-:W-:Y:S02]  /*1b00*/  IADD3 R240, R230.reuse, 0x4000, RZ ;  /* 0x00004000e6f07810 */ /* 0x040fe40007ffe0ff */
[C---:B------:R-:W-:Y:S02]  /*1b10*/  IADD3 R239, R230.reuse, 0x4800, RZ ;  /* 0x00004800e6ef7810 */ /* 0x040fe40007ffe0ff */
[----:B------:R-:W-:Y:S01]  /*1b20*/  IADD3 R238, R230, 0x5000, RZ ;  /* 0x00005000e6ee7810 */ /* 0x000fe20007ffe0ff */
[----:B-1----:R-:W-:Y:S01]  /*1b30*/  IMAD.SHL.U32 R2, R134, 0x20, RZ ;  /* 0x0000002086027824 */ /* 0x002fe200078e00ff */
[----:B------:R-:W-:-:S04]  /*1b40*/  DEPBAR.LE SB0, 0x1 ;  /* 0x000080400000791a */ /* 0x000fc80000000000 */
[----:B------:R-:W-:Y:S01]  /*1b50*/  LOP3.LUT R2, R2, 0x7ffffc00, RZ, 0xc0, !PT ;  /* 0x7ffffc0002027812 */ /* 0x000fe200078ec0ff */
[----:B------:R-:W-:Y:S01]  /*1b60*/  IMAD R3, R25, c[0x0][0x218], RZ ;  /* 0x0000860019037a24 */ /* 0x000fe200078e02ff */
[C---:B------:R-:W-:Y:S02]  /*1b70*/  IADD3 R237, R230.reuse, 0x5800, RZ ;  /* 0x00005800e6ed7810 */ /* 0x040fe40007ffe0ff */
[----:B------:R-:W-:Y:S01]  /*1b80*/  IADD3 R236, R230, 0x6000, RZ ;  /* 0x00006000e6ec7810 */ /* 0x000fe20007ffe0ff */
[----:B------:R-:W-:Y:S01]  /*1b90*/  IMAD.IADD R208, R4, 0x1, R2 ;  /* 0x0000000104d07824 */ /* 0x000fe200078e0202 */
[C---:B------:R-:W-:Y:S01]  /*1ba0*/  IADD3 R235, R230.reuse, 0x6800, RZ ;  /* 0x00006800e6eb7810 */ /* 0x040fe20007ffe0ff */
[----:B------:R-:W-:Y:S01]  /*1bb0*/  IMAD.MOV.U32 R2, RZ, RZ, 0x20 ;  /* 0x00000020ff027424 */ /* 0x000fe200078e00ff */
[----:B------:R-:W-:Y:S01]  /*1bc0*/  IADD3 R234, R230, 0x7000, RZ ;  /* 0x00007000e6ea7810 */ /* 0x000fe20007ffe0ff */
[----:B------:R-:W-:Y:S01]  /*1bd0*/  IMAD R8, R26, c[0x0][0x21c], R3 ;  /* 0x000087001a087a24 */ /* 0x000fe200078e0203 */
[----:B------:R-:W-:Y:S01]  /*1be0*/  BAR.SYNC.DEFER_BLOCKING 0x0 ;  /* 0x0000000000007b1d */ /* 0x000fe20000010000 */
[C---:B------:R-:W-:Y:S01]  /*1bf0*/  LEA R216, R208.reuse, 0x100, 0x1 ;  /* 0x00000100d0d87811 */ /* 0x040fe200078e08ff */
[----:B------:R-:W-:Y:S01]  /*1c00*/  IMAD.SHL.U32 R208, R208, 0x2, RZ ;  /* 0x00000002d0d07824 */ /* 0x000fe200078e00ff */
[----:B------:R-:W-:Y:S01]  /*1c10*/  SEL R2, R2, 0xffffffe0, !P3 ;  /* 0xffffffe002027807 */ /* 0x000fe20005800000 */
[----:B------:R-:W-:Y:S01]  /*1c20*/  IMAD.IADD R39, R41, 0x1, R8 ;  /* 0x0000000129277824 */ /* 0x000fe200078e0208 */
[----:B------:R-:W-:Y:S01]  /*1c30*/  SEL R3, RZ, 0x1, P6 ;  /* 0x00000001ff037807 */ /* 0x000fe20003000000 */
[--C-:B------:R-:W-:Y:S01]  /*1c40*/  IMAD R212, R5, 0x2, R216.reuse ;  /* 0x0000000205d47824 */ /* 0x100fe200078e02d8 */
[----:B------:R-:W-:Y:S01]  /*1c50*/  IADD3 R233, R230, 0x7800, RZ ;  /* 0x00007800e6e97810 */ /* 0x000fe20007ffe0ff */
[----:B------:R-:W-:Y:S01]  /*1c60*/  IMAD R216, R2, 0x2, R216 ;  /* 0x0000000202d87824 */ /* 0x000fe200078e02d8 */
[----:B------:R-:W-:Y:S01]  /*1c70*/  LOP3.LUT R10, R0, 0x2, R3, 0xe2, !PT ;  /* 0x00000002000a7812 */ /* 0x000fe200078ee203 */
[----:B------:R-:W-:Y:S01]  /*1c80*/  IMAD R220, R2, 0x2, R212 ;  /* 0x0000000202dc7824 */ /* 0x000fe200078e02d4 */
[----:B------:R-:W-:Y:S01]  /*1c90*/  SEL R0, RZ, 0x4, P4 ;  /* 0x00000004ff007807 */ /* 0x000fe20002000000 */
[----:B------:R-:W-:Y:S01]  /*1ca0*/  IMAD.WIDE.U32 R8, R18, R12, R38 ;  /* 0x0000000c12087225 */ /* 0x000fe200078e0026 */
[----:B------:R-:W-:Y:S01]  /*1cb0*/  STL.64 [R1+0x30], R38 ;  /* 0x0000302601007387 */ /* 0x000fe20000100a00 */
[----:B------:R-:W-:-:S02]  /*1cc0*/  IADD3 R232, R230, 0x8000, RZ ;  /* 0x00008000e6e87810 */ /* 0x000fc40007ffe0ff */
[----:B------:R-:W-:Y:S01]  /*1cd0*/  IMAD.IADD R3, R9, 0x1, R6 ;  /* 0x0000000109037824 */ /* 0x000fe200078e0206 */
[----:B------:R-:W-:Y:S02]  /*1ce0*/  LEA R6, P0, R8, c[0x0][0x1f8], 0x1 ;  /* 0x00007e0008067a11 */ /* 0x000fe400078008ff */
[----:B------:R-:W-:Y:S02]  /*1cf0*/  LOP3.LUT R0, R10, R0, RZ, 0xfc, !PT ;  /* 0x000000000a007212 */ /* 0x000fe400078efcff */
[----:B------:R-:W-:Y:S02]  /*1d00*/  LEA.HI.X R7, R8, c[0x0][0x1fc], R3, 0x1, P0 ;  /* 0x00007f0008077a11 */ /* 0x000fe400000f0c03 */
[C---:B------:R-:W-:Y:S01]  /*1d10*/  IADD3 R14, P2, P1, R19.reuse, 0x80, R6 ;  /* 0x00000080130e7810 */ /* 0x040fe2000795e006 */
[----:B------:R-:W-:Y:S01]  /*1d20*/  LDSM.16.M88.4 R152, [R208+0x100] ;  /* 0x00010000d098783b */ /* 0x000fe20000000200 */
[----:B------:R-:W-:Y:S02]  /*1d30*/  LOP3.LUT R3, R0, 0x1, RZ, 0xc0, !PT ;  /* 0x0000000100037812 */ /* 0x000fe400078ec0ff */
[----:B------:R-:W-:Y:S01]  /*1d40*/  IADD3 R8, P0, R19, R6, RZ ;  /* 0x0000000613087210 */ /* 0x000fe20007f1e0ff */
[----:B------:R-:W-:Y:S01]  /*1d50*/  LDSM.16.M88.4 R192, [R208+0x4100] ;  /* 0x00410000d0c0783b */ /* 0x000fe20000000200 */
[----:B------:R-:W-:-:S02]  /*1d60*/  IADD3.X R15, R16, RZ, R7, P2, P1 ;  /* 0x000000ff100f7210 */ /* 0x000fc400017e2407 */
[----:B------:R-:W-:Y:S01]  /*1d70*/  IADD3 R12, P2, P1, R19, 0x100, R6 ;  /* 0x00000100130c7810 */ /* 0x000fe2000795e006 */
[----:B------:R-:W-:Y:S01]  /*1d80*/  LDSM.16.M88.4 R156, [R212] ;  /* 0x00000000d49c783b */ /* 0x000fe20000000200 */
[----:B------:R-:W-:Y:S01]  /*1d90*/  ISETP.NE.U32.AND P3, PT, R3, 0x1, PT ;  /* 0x000000010300780c */ /* 0x000fe20003f65070 */
[--C-:B------:R-:W-:Y:S01]  /*1da0*/  IMAD.X R9, R16, 0x1, R7.reuse, P0 ;  /* 0x0000000110097824 */ /* 0x100fe200000e0607 */
[----:B------:R-:W-:Y:S01]  /*1db0*/  IADD3 R10, P0, R8, R19, RZ ;  /* 0x00000013080a7210 */ /* 0x000fe20007f1e0ff */
[----:B------:R-:W-:Y:S01]  /*1dc0*/  LDSM.16.M88.4 R196, [R212+0x4000] ;  /* 0x00400000d4c4783b */ /* 0x000fe20000000200 */
[----:B------:R-:W-:Y:S02]  /*1dd0*/  IADD3.X R13, R16, RZ, R7, P2, P1 ;  /* 0x000000ff100d7210 */ /* 0x000fe400017e2407 */
[----:B------:R-:W-:Y:S01]  /*1de0*/  LOP3.LUT P1, RZ, R0, 0x2, RZ, 0xc0, !PT ;  /* 0x0000000200ff7812 */ /* 0x000fe2000782c0ff */
[----:B------:R-:W-:Y:S01]  /*1df0*/  LDSM.16.M88.4 R184, [R216] ;  /* 0x00000000d8b8783b */ /* 0x000fe20000000200 */
[----:B------:R-:W-:Y:S01]  /*1e00*/  ISETP.LT.OR P2, PT, R17, 0x1, P3 ;  /* 0x000000011100780c */ /* 0x000fe20001f41670 */
[----:B------:R-:W-:Y:S01]  /*1e10*/  IMAD.X R11, R9, 0x1, R16, P0 ;  /* 0x00000001090b7824 */ /* 0x000fe200000e0610 */
[----:B------:R-:W-:Y:S01]  /*1e20*/  ISETP.LT.OR P0, PT, R17, 0x1, !P1 ;  /* 0x000000011100780c */ /* 0x000fe20004f01670 */
[----:B------:R-:W-:Y:S01]  /*1e30*/  LDSM.16.M88.4 R200, [R216+0x4000] ;  /* 0x00400000d8c8783b */ /* 0x000fe20000000200 */
[----:B------:R-:W-:-:S03]  /*1e40*/  IADD3 R231, R230, 0x8800, RZ ;  /* 0x00008800e6e77810 */ /* 0x000fc60007ffe0ff */
[----:B------:R-:W-:Y:S04]  /*1e50*/  LDSM.16.M88.4 R188, [R220] ;  /* 0x00000000dcbc783b */ /* 0x000fe80000000200 */
        /* <DEDUP_REMOVED lines=9> */
[----:B------:R-:W-:Y:S04]  /*1ef0*/  LDSM.16.M88.4 R48, [R230] ;  /* 0x00000000e630783b */ /* 0x000fe80000000200 */
[----:B------:R-:W2:Y:S04]  /*1f00*/  LDSM.16.M88.4 R28, [R135+0xc900] ;  /* 0x00c90000871c783b */ /* 0x000ea80000000200 */
[----:B------:R-:W3:Y:S04]  /*1f10*/  LDSM.16.M88.4 R24, [R135+0xd100] ;  /* 0x00d100008718783b */ /* 0x000ee80000000200 */
[----:B------:R-:W4:Y:S04]  /*1f20*/  LDSM.16.M88.4 R56, [R135+0xd900] ;  /* 0x00d900008738783b */ /* 0x000f280000000200 */
[----:B------:R-:W-:Y:S04]  /*1f30*/  LDSM.16.M88.4 R72, [R135+0xe100] ;  /* 0x00e100008748783b */ /* 0x000fe80000000200 */
[----:B------:R-:W-:Y:S04]  /*1f40*/  LDSM.16.M88.4 R76, [R135+0xe900] ;  /* 0x00e90000874c783b */ /* 0x000fe80000000200 */
[----:B------:R-:W5:Y:S04]  /*1f50*/  LDSM.16.M88.4 R68, [R230+0x800] ;  /* 0x00080000e644783b */ /* 0x000f680000000200 */
[----:B------:R-:W4:Y:S04]  /*1f60*/  LDSM.16.M88.4 R64, [R230+0x1000] ;  /* 0x00100000e640783b */ /* 0x000f280000000200 */
[----:B------:R-:W4:Y:S04]  /*1f70*/  LDSM.16.M88.4 R60, [R230+0x1800] ;  /* 0x00180000e63c783b */ /* 0x000f280000000200 */
        /* <DEDUP_REMOVED lines=8> */
[----:B------:R-:W-:Y:S01]  /*2000*/  HMMA.16816.F32.BF16 R52, R152, R34, RZ ;  /* 0x000000229834723c */ /* 0x000fe200000418ff */
[----:B------:R-:W-:Y:S01]  /*2010*/  IMAD.MOV.U32 R0, RZ, RZ, 0x40 ;  /* 0x00000040ff007424 */ /* 0x000fe200078e00ff */
[----:B------:R1:W-:Y:S01]  /*2020*/  LDGSTS.E.BYPASS.LTC128B.128 [R248+0x3100], [R6.64+0x80], !P0 ;  /* 0x0310008006f87fae */ /* 0x0003e2000c101d44 */
[----:B------:R-:W-:-:S05]  /*2030*/  ISETP.LT.OR P0, PT, R17, 0x1, !P2 ;  /* 0x000000011100780c */ /* 0x000fca0005701670 */
[C---:B--2---:R-:W-:Y:S08]  /*2040*/  HMMA.16816.F32.BF16 R44, R152.reuse, R28, RZ ;  /* 0x0000001c982c723c */ /* 0x044ff000000418ff */
[----:B------:R2:W-:Y:S01]  /*2050*/  LDGSTS.E.BYPASS.LTC128B.128 [R248+0x6100], [R6.64+0x100], !P0 ;  /* 0x0610010006f87fae */ /* 0x0005e2000c101d44 */
[C---:B------:R-:W-:Y:S01]  /*2060*/  ISETP.LT.OR P0, PT, R17.reuse, 0x21, P3 ;  /* 0x000000211100780c */ /* 0x040fe20001f01670 */
[----:B---3--:R-:W-:Y:S01]  /*2070*/  HMMA.16816.F32.BF16 R32, R152, R24, RZ ;  /* 0x000000189820723c */ /* 0x008fe200000418ff */
[----:B------:R-:W-:-:S07]  /*2080*/  ISETP.LT.OR P3, PT, R17, 0x41, P3 ;  /* 0x000000411100780c */ /* 0x000fce0001f61670 */
[----:B------:R-:W-:Y:S04]  /*2090*/  HMMA.16816.F32.BF16 R112, R156, R48, R20 ;  /* 0x000000309c70723c */ /* 0x000fe80000041814 */
[----:B------:R3:W-:Y:S01]  /*20a0*/  LDGSTS.E.BYPASS.LTC128B.128 [R248+0x1100], [R8.64], !P0 ;  /* 0x0110000008f87fae */ /* 0x0007e2000c101d44 */
[C---:B------:R-:W-:Y:S02]  /*20b0*/  ISETP.LT.OR P0, PT, R17.reuse, 0x21, !P1 ;  /* 0x000000211100780c */ /* 0x040fe40004f01670 */
[C---:B------:R-:W-:Y:S01]  /*20c0*/  ISETP.LT.OR P1, PT, R17.reuse, 0x41, !P1 ;  /* 0x000000411100780c */ /* 0x040fe20004f21670 */
[C---:B----4-:R-:W-:Y:S08]  /*20d0*/  HMMA.16816.F32.BF16 R20, R152.reuse, R58, RZ ;  /* 0x0000003a9814723c */ /* 0x050ff000000418ff */
[----:B------:R-:W-:Y:S02]  /*20e0*/  HMMA.16816.F32.BF16 R40, R152, R30, RZ ;  /* 0x0000001e9828723c */ /* 0x000fe400000418ff */
[----:B------:R4:W-:Y:S01]  /*20f0*/  LDGSTS.E.BYPASS.LTC128B.128 [R248+0x4100], [R14.64], !P0 ;  /* 0x041000000ef87fae */ /* 0x0009e2000c101d44 */
[----:B------:R-:W-:-:S02]  /*2100*/  ISETP.LT.OR P0, PT, R17, 0x21, !P2 ;  /* 0x000000211100780c */ /* 0x000fc40005701670 */
[----:B------:R-:W-:-:S03]  /*2110*/  ISETP.LT.OR P2, PT, R17, 0x41, !P2 ;  /* 0x000000411100780c */ /* 0x000fc60005741670 */
[----:B------:R-:W-:Y:S08]  /*2120*/  HMMA.16816.F32.BF16 R28, R152, R26, RZ ;  /* 0x0000001a981c723c */ /* 0x000ff000000418ff */
[----:B------:R4:W-:Y:S01]  /*2130*/  LDGSTS.E.BYPASS.LTC128B.128 [R248+0x7100], [R12.64], !P0 ;  /* 0x071000000cf87fae */ /* 0x0009e2000c101d44 */
[----:B------:R-:W-:Y:S01]  /*2140*/  LOP3.LUT P0, RZ, R36, 0x4, RZ, 0xc0, !PT ;  /* 0x0000000424ff7812 */ /* 0x000fe2000780c0ff */
[----:B-----5:R-:W-:Y:S02]  /*2150*/  HMMA.16816.F32.BF16 R100, R156, R68, R44 ;  /* 0x000000449c64723c */ /* 0x020fe4000004182c */
[----:B------:R3:W-:Y:S01]  /*2160*/  LDGSTS.E.BYPASS.LTC128B.128 [R248+0x2100], [R10.64], !P3 ;  /* 0x021000000af87fae */ /* 0x0007e2000d901d44 */
[----:B------:R-:W-:-:S02]  /*2170*/  SEL R0, R0, 0xffffffc0, !P0 ;  /* 0xffffffc000007807 */ /* 0x000fc40004000000 */
[----:B------:R-:W-:Y:S01]  /*2180*/  ISETP.GE.AND P0, PT, R132, 0x61, PT ;  /* 0x000000618400780c */ /* 0x000fe20003f06270 */
[----:B------:R3:W-:Y:S02]  /*2190*/  LDGSTS.E.BYPASS.LTC128B.128 [R248+0x5100], [R10.64+0x80], !P1 ;  /* 0x051000800af87fae */ /* 0x0007e4000c901d44 */
[----:B------:R-:W-:Y:S01]  /*21a0*/  IMAD.IADD R229, R135, 0x1, R0 ;  /* 0x0000000187e57824 */ /* 0x000fe200078e0200 */
[----:B------:R-:W-:Y:S01]  /*21b0*/  HMMA.16816.F32.BF16 R92, R156, R64, R32 ;  /* 0x000000409c5c723c */ /* 0x000fe20000041820 */
[----:B------:R3:W-:Y:S01]  /*21c0*/  LDGSTS.E.BYPASS.LTC128B.128 [R248+0x8100], [R10.64+0x100], !P2 ;  /* 0x081001000af87fae */ /* 0x0007e2000d101d44 */
[----:B------:R-:W-:-:S03]  /*21d0*/  IMAD.IADD R226, R0, 0x1, R230 ;  /* 0x0000000100e27824 */ /* 0x000fc600078e02e6 */
[----:B------:R-:W5:Y:S03]  /*21e0*/  LDSM.16.M88.4 R32, [R229+0xc100] ;  /* 0x00c10000e520783b */ /* 0x000f660000000200 */
[----:B------:R-:W-:Y:S01]  /*21f0*/  HMMA.16816.F32.BF16 R24, R152, R56, RZ ;  /* 0x000000389818723c */ /* 0x000fe200000418ff */
[----:B------:R-:W1:Y:S04]  /*2200*/  LDSM.16.M88.4 R44, [R229+0xc900] ;  /* 0x00c90000e52c783b */ /* 0x000e680000000200 */
[----:B------:R-:W1:Y:S03]  /*2210*/  LDSM.16.M88.4 R56, [R229+0xd100] ;  /* 0x00d10000e538783b */ /* 0x000e660000000200 */
[----:B------:R-:W-:Y:S01]  /*2220*/  HMMA.16816.F32.BF16 R80, R156, R62, R20 ;  /* 0x0000003e9c50723c */ /* 0x000fe20000041814 */
[----:B------:R-:W-:Y:S04]  /*2230*/  LDSM.16.M88.4 R36, [R229+0xe900] ;  /* 0x00e90000e524783b */ /* 0x000fe80000000200 */
[----:B------:R-:W-:Y:S03]  /*2240*/  LDSM.16.M88.4 R116, [R226+0x5000] ;  /* 0x00500000e274783b */ /* 0x000fe60000000200 */
[C---:B------:R-:W-:Y:S01]  /*2250*/  HMMA.16816.F32.BF16 R20, R152.reuse, R72, RZ ;  /* 0x000000489814723c */ /* 0x040fe200000418ff */
[----:B------:R-:W-:Y:S04]  /*2260*/  LDSM.16.M88.4 R128, [R230+0x7000] ;  /* 0x00700000e680783b */ /* 0x000fe80000000200 */
[----:B------:R-:W-:Y:S03]  /*2270*/  LDSM.16.M88.4 R120, [R230+0x8800] ;  /* 0x00880000e678783b */ /* 0x000fe60000000200 */
[C---:B------:R-:W-:Y:S01]  /*2280*/  HMMA.16816.F32.BF16 R16, R152.reuse, R74, RZ ;  /* 0x0000004a9810723c */ /* 0x040fe200000418ff */
[----:B------:R-:W-:Y:S04]  /*2290*/  LDSM.16.M88.4 R140, [R229+0x12100] ;  /* 0x01210000e58c783b */ /* 0x000fe80000000200 */
[----:B------:R-:W-:Y:S03]  /*22a0*/  LDSM.16.M88.4 R124, [R229+0x14100] ;  /* 0x01410000e57c783b */ /* 0x000fe60000000200 */
[C---:B----4-:R-:W-:Y:S01]  /*22b0*/  HMMA.16816.F32.BF16 R12, R152.reuse, R76, RZ ;  /* 0x0000004c980c723c */ /* 0x050fe200000418ff */
[----:B------:R-:W-:Y:S04]  /*22c0*/  LDSM.16.M88.4 R136, [R229+0x14900] ;  /* 0x01490000e588783b */ /* 0x000fe80000000200 */
[----:B------:R-:W0:Y:S03]  /*22d0*/  LDGDEPBAR ;  /* 0x00000000000079af */ /* 0x000e260000000000 */
[----:B---3--:R-:W-:Y:S08]  /*22e0*/  HMMA.16816.F32.BF16 R8, R152, R78, RZ ;  /* 0x0000004e9808723c */ /* 0x008ff000000418ff */
[C---:B------:R-:W-:Y:S01]  /*22f0*/  HMMA.16816.F32.BF16 R104, R156.reuse, R50, R52 ;  /* 0x000000329c68723c */ /* 0x040fe20000041834 */
[----:B------:R-:W-:Y:S07]  /*2300*/  LDSM.16.M88.4 R52, [R229+0xe100] ;  /* 0x00e10000e534783b */ /* 0x000fee0000000200 */
[C---:B------:R-:W-:Y:S01]  /*2310*/  HMMA.16816.F32.BF16 R96, R156.reuse, R70, R40 ;  /* 0x000000469c60723c */ /* 0x040fe20000041828 */
[----:B------:R-:W3:Y:S07]  /*2320*/  LDSM.16.M88.4 R68, [R229+0xd900] ;  /* 0x00d90000e544783b */ /* 0x000eee0000000200 */
[C---:B------:R-:W-:Y:S01]  /*2330*/  HMMA.16816.F32.BF16 R84, R156.reuse, R66, R28 ;  /* 0x000000429c54723c */ /* 0x040fe2000004181c */
[----:B------:R-:W4:Y:S07]  /*2340*/  LDSM.16.M88.4 R28, [R226] ;  /* 0x00000000e21c783b */ /* 0x000f2e0000000200 */
[C---:B------:R-:W-:Y:S01]  /*2350*/  HMMA.16816.F32.BF16 R64, R156.reuse, R60, R24 ;  /* 0x0000003c9c40723c */ /* 0x040fe20000041818 */
[----:B------:R-:W2:Y:S07]  /*2360*/  LDSM.16.M88.4 R24, [R226+0x800] ;  /* 0x00080000e218783b */ /* 0x000eae0000000200 */
[C---:B------:R-:W-:Y:S08]  /*2370*/  HMMA.16816.F32.BF16 R72, R156.reuse, R88, R20 ;  /* 0x000000589c48723c */ /* 0x040ff00000041814 */
[C---:B------:R-:W-:Y:S01]  /*2380*/  HMMA.16816.F32.BF16 R60, R156.reuse, R90, R16 ;  /* 0x0000005a9c3c723c */ /* 0x040fe20000041810 */
[----:B------:R-:W-:Y:S07]  /*2390*/  LDSM.16.M88.4 R88, [R226+0x1000] ;  /* 0x00100000e258783b */ /* 0x000fee0000000200 */
[C---:B-1----:R-:W-:Y:S08]  /*23a0*/  HMMA.16816.F32.BF16 R48, R156.reuse, R108, R12 ;  /* 0x0000006c9c30723c */ /* 0x042ff0000004180c */
[----:B------:R-:W-:Y:S01]  /*23b0*/  HMMA.16816.F32.BF16 R40, R156, R110, R8 ;  /* 0x0000006e9c28723c */ /* 0x000fe20000041808 */
[----:B------:R-:W-:Y:S07]  /*23c0*/  LDSM.16.M88.4 R108, [R226+0x4800] ;  /* 0x00480000e26c783b */ /* 0x000fee0000000200 */
[C---:B-----5:R-:W-:Y:S01]  /*23d0*/  HMMA.16816.F32.BF16 R16, R184.reuse, R34, R104 ;  /* 0x00000022b810723c */ /* 0x060fe20000041868 */
[----:B------:R-:W1:Y:S07]  /*23e0*/  LDSM.16.M88.4 R104, [R226+0x1800] ;  /* 0x00180000e268783b */ /* 0x000e6e0000000200 */
[C---:B------:R-:W-:Y:S01]  /*23f0*/  HMMA.16816.F32.BF16 R12, R184.reuse, R44, R100 ;  /* 0x0000002cb80c723c */ /* 0x040fe20000041864 */
[----:B------:R-:W-:Y:S07]  /*2400*/  LDSM.16.M88.4 R100, [R230+0x3800] ;  /* 0x00380000e664783b */ /* 0x000fee0000000200 */
[C---:B------:R-:W-:Y:S01]  /*2410*/  HMMA.16816.F32.BF16 R8, R184.reuse, R46, R96 ;  /* 0x0000002eb808723c */ /* 0x040fe20000041860 */
[----:B------:R-:W-:Y:S07]  /*2420*/  LDSM.16.M88.4 R96, [R226+0x2800] ;  /* 0x00280000e260783b */ /* 0x000fee0000000200 */
[C---:B------:R-:W-:Y:S01]  /*2430*/  HMMA.16816.F32.BF16 R20, R184.reuse, R32, R112 ;  /* 0x00000020b814723c */ /* 0x040fe20000041870 */
[----:B------:R-:W-:Y:S07]  /*2440*/  LDSM.16.M88.4 R112, [R135+0x13900] ;  /* 0x013900008770783b */ /* 0x000fee0000000200 */
[C---:B------:R-:W-:Y:S01]  /*2450*/  HMMA.16816.F32.BF16 R44, R184.reuse, R56, R92 ;  /* 0x00000038b82c723c */ /* 0x040fe2000004185c */
[----:B------:R-:W5:Y:S07]  /*2460*/  LDSM.16.M88.4 R92, [R226+0x2000] ;  /* 0x00200000e25c783b */ /* 0x000f6e0000000200 */
[C---:B---3--:R-:W-:Y:S08]  /*2470*/  HMMA.16816.F32.BF16 R64, R184.reuse, R68, R64 ;  /* 0x00000044b840723c */ /* 0x048ff00000041840 */
[C---:B------:R-:W-:Y:S08]  /*2480*/  HMMA.16816.F32.BF16 R72, R184.reuse, R52, R72 ;  /* 0x00000034b848723c */ /* 0x040ff00000041848 */
[C---:B------:R-:W-:Y:S08]  /*2490*/  HMMA.16816.F32.BF16 R56, R184.reuse, R58, R84 ;  /* 0x0000003ab838723c */ /* 0x040ff00000041854 */
[----:B------:R-:W-:Y:S08]  /*24a0*/  HMMA.16816.F32.BF16 R84, R184, R54, R60 ;  /* 0x00000036b854723c */ /* 0x000ff0000004183c */
[C---:B----4-:R-:W-:Y:S01]  /*24b0*/  HMMA.16816.F32.BF16 R60, R188.reuse, R28, R20 ;  /* 0x0000001cbc3c723c */ /* 0x050fe20000041814 */
[----:B------:R-:W-:Y:S07]  /*24c0*/  LDSM.16.M88.4 R20, [R135+0x10100] ;  /* 0x010100008714783b */ /* 0x000fee0000000200 */
[----:B------:R-:W-:Y:S01]  /*24d0*/  HMMA.16816.F32.BF16 R52, R188, R30, R16 ;  /* 0x0000001ebc34723c */ /* 0x000fe20000041810 */
[----:B------:R-:W3:Y:S07]  /*24e0*/  LDSM.16.M88.4 R28, [R135+0xf100] ;  /* 0x00f10000871c783b */ /* 0x000eee0000000200 */
[----:B------:R-:W-:Y:S08]  /*24f0*/  HMMA.16816.F32.BF16 R80, R184, R70, R80 ;  /* 0x00000046b850723c */ /* 0x000ff00000041850 */
[C---:B--2---:R-:W-:Y:S08]  /*2500*/  HMMA.16816.F32.BF16 R32, R188.reuse, R24, R12 ;  /* 0x00000018bc20723c */ /* 0x044ff0000004180c */
[----:B------:R-:W-:Y:S01]  /*2510*/  HMMA.16816.F32.BF16 R16, R188, R26, R8 ;  /* 0x0000001abc10723c */ /* 0x000fe20000041808 */
[----:B------:R-:W2:Y:S07]  /*2520*/  LDSM.16.M88.4 R24, [R135+0xf900] ;  /* 0x00f900008718783b */ /* 0x000eae0000000200 */
[C---:B------:R-:W-:Y:S08]  /*2530*/  HMMA.16816.F32.BF16 R76, R184.reuse, R36, R48 ;  /* 0x00000024b84c723c */ /* 0x040ff00000041830 */
[----:B------:R-:W-:Y:S01]  /*2540*/  HMMA.16816.F32.BF16 R68, R184, R38, R40 ;  /* 0x00000026b844723c */ /* 0x000fe20000041828 */
[----:B------:R-:W4:Y:S07]  /*2550*/  LDSM.16.M88.4 R40, [R135+0x10900] ;  /* 0x010900008728783b */ /* 0x000f2e0000000200 */
[C---:B-1----:R-:W-:Y:S08]  /*2560*/  HMMA.16816.F32.BF16 R36, R188.reuse, R104, R64 ;  /* 0x00000068bc24723c */ /* 0x042ff00000041840 */
[C---:B-----5:R-:W-:Y:S01]  /*2570*/  HMMA.16816.F32.BF16 R64, R188.reuse, R92, R72 ;  /* 0x0000005cbc40723c */ /* 0x060fe20000041848 */
[----:B------:R-:W1:Y:S07]  /*2580*/  LDSM.16.M88.4 R72, [R135+0x11100] ;  /* 0x011100008748783b */ /* 0x000e6e0000000200 */
[C---:B------:R-:W-:Y:S08]  /*2590*/  HMMA.16816.F32.BF16 R12, R188.reuse, R88, R44 ;  /* 0x00000058bc0c723c */ /* 0x040ff0000004182c */
[C---:B------:R-:W-:Y:S01]  /*25a0*/  HMMA.16816.F32.BF16 R48, R188.reuse, R106, R80 ;  /* 0x0000006abc30723c */ /* 0x040fe20000041850 */
[----:B------:R-:W-:Y:S07]  /*25b0*/  LDSM.16.M88.4 R104, [R230+0x4000] ;  /* 0x00400000e668783b */ /* 0x000fee0000000200 */
[C---:B------:R-:W-:Y:S01]  /*25c0*/  HMMA.16816.F32.BF16 R8, R188.reuse, R90, R56 ;  /* 0x0000005abc08723c */ /* 0x040fe20000041838 */
[----:B------:R-:W-:Y:S07]  /*25d0*/  LDSM.16.M88.4 R88, [R230+0x3000] ;  /* 0x00300000e658783b */ /* 0x000fee0000000200 */
[C---:B------:R-:W-:Y:S01]  /*25e0*/  HMMA.16816.F32.BF16 R80, R188.reuse, R94, R84 ;  /* 0x0000005ebc50723c */ /* 0x040fe20000041854 */
[----:B------:R-:W5:Y:S04]  /*25f0*/  LDSM.16.M88.4 R84, [R135+0x11900] ;  /* 0x011900008754783b */ /* 0x000f680000000200 */
[----:B------:R-:W-:Y:S03]  /*2600*/  LDSM.16.M88.4 R92, [R230+0x5800] ;  /* 0x00580000e65c783b */ /* 0x000fe60000000200 */
[C---:B------:R-:W-:Y:S08]  /*2610*/  HMMA.16816.F32.BF16 R76, R188.reuse, R96, R76 ;  /* 0x00000060bc4c723c */ /* 0x040ff0000004184c */
[----:B------:R-:W-:Y:S01]  /*2620*/  HMMA.16816.F32.BF16 R68, R188, R98, R68 ;  /* 0x00000062bc44723c */ /* 0x000fe20000041844 */
[----:B------:R-:W1:Y:S07]  /*2630*/  LDSM.16.M88.4 R96, [R230+0x4800] ;  /* 0x00480000e660783b */ /* 0x000e6e0000000200 */
[C---:B---3--:R-:W-:Y:S08]  /*2640*/  HMMA.16816.F32.BF16 R60, R192.reuse, R28, R60 ;  /* 0x0000001cc03c723c */ /* 0x048ff0000004183c */
[C---:B------:R-:W-:Y:S01]  /*2650*/  HMMA.16816.F32.BF16 R56, R192.reuse, R30, R52 ;  /* 0x0000001ec038723c */ /* 0x040fe20000041834 */
[----:B------:R-:W3:Y:S07]  /*2660*/  LDSM.16.M88.4 R28, [R230+0x5000] ;  /* 0x00500000e61c783b */ /* 0x000eee0000000200 */
[C---:B--2---:R-:W-:Y:S08]  /*2670*/  HMMA.16816.F32.BF16 R52, R192.reuse, R24, R32 ;  /* 0x00000018c034723c */ /* 0x044ff00000041820 */
[C---:B------:R-:W-:Y:S08]  /*2680*/  HMMA.16816.F32.BF16 R44, R192.reuse, R26, R16 ;  /* 0x0000001ac02c723c */ /* 0x040ff00000041810 */
[C---:B------:R-:W-:Y:S08]  /*2690*/  HMMA.16816.F32.BF16 R32, R192.reuse, R20, R12 ;  /* 0x00000014c020723c */ /* 0x040ff0000004180c */
[C---:B------:R-:W-:Y:S08]  /*26a0*/  HMMA.16816.F32.BF16 R24, R192.reuse, R22, R8 ;  /* 0x00000016c018723c */ /* 0x040ff00000041808 */
[C---:B----4-:R-:W-:Y:S08]  /*26b0*/  HMMA.16816.F32.BF16 R16, R192.reuse, R42, R48 ;  /* 0x0000002ac010723c */ /* 0x050ff00000041830 */
[C---:B-1----:R-:W-:Y:S08]  /*26c0*/  HMMA.16816.F32.BF16 R12, R192.reuse, R72, R64 ;  /* 0x00000048c00c723c */ /* 0x042ff00000041840 */
[C---:B------:R-:W-:Y:S08]  /*26d0*/  HMMA.16816.F32.BF16 R8, R192.reuse, R74, R80 ;  /* 0x0000004ac008723c */ /* 0x040ff00000041850 */
[C---:B-----5:R-:W-:Y:S08]  /*26e0*/  HMMA.16816.F32.BF16 R72, R192.reuse, R84, R76 ;  /* 0x00000054c048723c */ /* 0x060ff0000004184c */
[C---:B------:R-:W-:Y:S08]  /*26f0*/  HMMA.16816.F32.BF16 R20, R192.reuse, R40, R36 ;  /* 0x00000028c014723c */ /* 0x040ff00000041824 */
        /* <DEDUP_REMOVED lines=13> */
[C---:B------:R-:W-:Y:S08]  /*27d0*/  HMMA.16816.F32.BF16 R76, R196.reuse, R90, R56 ;  /* 0x0000005ac44c723c */ /* 0x040ff00000041838 */
        /* <DEDUP_REMOVED lines=14> */
[C---:B------:R-:W-:Y:S01]  /*28c0*/  HMMA.16816.F32.BF16 R64, R200.reuse, R34, R56 ;  /* 0x00000022c840723c */ /* 0x040fe20000041838 */
[----:B------:R-:W-:Y:S07]  /*28d0*/  LDSM.16.M88.4 R32, [R135+0x12100] ;  /* 0x012100008720783b */ /* 0x000fee0000000200 */
[C---:B---3--:R-:W-:Y:S08]  /*28e0*/  HMMA.16816.F32.BF16 R68, R200.reuse, R28, R48 ;  /* 0x0000001cc844723c */ /* 0x048ff00000041830 */
[C---:B------:R-:W-:Y:S01]  /*28f0*/  HMMA.16816.F32.BF16 R60, R200.reuse, R30, R40 ;  /* 0x0000001ec83c723c */ /* 0x040fe20000041828 */
[----:B------:R-:W1:Y:S04]  /*2900*/  LDSM.16.M88.4 R40, [R226+0x5800] ;  /* 0x00580000e228783b */ /* 0x000e680000000200 */
[----:B------:R-:W2:Y:S03]  /*2910*/  LDSM.16.M88.4 R28, [R135+0x12900] ;  /* 0x01290000871c783b */ /* 0x000ea60000000200 */
[C---:B-----5:R-:W-:Y:S08]  /*2920*/  HMMA.16816.F32.BF16 R56, R200.reuse, R24, R36 ;  /* 0x00000018c838723c */ /* 0x060ff00000041824 */
[C---:B------:R-:W-:Y:S08]  /*2930*/  HMMA.16816.F32.BF16 R52, R200.reuse, R26, R16 ;  /* 0x0000001ac834723c */ /* 0x040ff00000041810 */
[C---:B------:R-:W-:Y:S08]  /*2940*/  HMMA.16816.F32.BF16 R44, R200.reuse, R20, R12 ;  /* 0x00000014c82c723c */ /* 0x040ff0000004180c */
[----:B------:R-:W-:Y:S08]  /*2950*/  HMMA.16816.F32.BF16 R36, R200, R22, R8 ;  /* 0x00000016c824723c */ /* 0x000ff00000041808 */
[C---:B------:R-:W-:Y:S08]  /*2960*/  HMMA.16816.F32.BF16 R16, R204.reuse, R92, R80 ;  /* 0x0000005ccc10723c */ /* 0x040ff00000041850 */
        /* <DEDUP_REMOVED lines=8> */
[----:B------:R-:W4:Y:S07]  /*29f0*/  LDSM.16.M88.4 R96, [R230+0x6800] ;  /* 0x00680000e660783b */ /* 0x000f2e0000000200 */
        /* <DEDUP_REMOVED lines=10> */
[C---:B------:R-:W-:Y:S08]  /*2aa0*/  HMMA.16816.F32.BF16 R60, R208.reuse, R32, R24 ;  /* 0x00000020d03c723c */ /* 0x040ff00000041818 */
[C---:B------:R-:W-:Y:S01]  /*2ab0*/  HMMA.16816.F32.BF16 R40, R208.reuse, R102, R48 ;  /* 0x00000066d028723c */ /* 0x040fe20000041830 */
[----:B------:R-:W1:Y:S07]  /*2ac0*/  LDSM.16.M88.4 R48, [R230+0x7800] ;  /* 0x00780000e630783b */ /* 0x000e6e0000000200 */
[C---:B------:R-:W-:Y:S01]  /*2ad0*/  HMMA.16816.F32.BF16 R36, R208.reuse, R112, R68 ;  /* 0x00000070d024723c */ /* 0x040fe20000041844 */
[----:B------:R-:W2:Y:S07]  /*2ae0*/  LDSM.16.M88.4 R68, [R230+0x8000] ;  /* 0x00800000e644783b */ /* 0x000eae0000000200 */
[C---:B------:R-:W-:Y:S08]  /*2af0*/  HMMA.16816.F32.BF16 R56, R208.reuse, R34, R20 ;  /* 0x00000022d038723c */ /* 0x040ff00000041814 */
[C---:B---3--:R-:W-:Y:S08]  /*2b00*/  HMMA.16816.F32.BF16 R28, R208.reuse, R88, R80 ;  /* 0x00000058d01c723c */ /* 0x048ff00000041850 */
[C---:B------:R-:W-:Y:S01]  /*2b10*/  HMMA.16816.F32.BF16 R24, R208.reuse, R90, R76 ;  /* 0x0000005ad018723c */ /* 0x040fe2000004184c */
[----:B------:R-:W-:Y:S07]  /*2b20*/  LDSM.16.M88.4 R88, [R226+0x6000] ;  /* 0x00600000e258783b */ /* 0x000fee0000000200 */
[C---:B------:R-:W-:Y:S01]  /*2b30*/  HMMA.16816.F32.BF16 R32, R208.reuse, R114, R84 ;  /* 0x00000072d020723c */ /* 0x040fe20000041854 */
[----:B------:R-:W-:Y:S07]  /*2b40*/  LDSM.16.M88.4 R112, [R229+0x13100] ;  /* 0x01310000e570783b */ /* 0x000fee0000000200 */
[C---:B------:R-:W-:Y:S08]  /*2b50*/  HMMA.16816.F32.BF16 R20, R208.reuse, R92, R72 ;  /* 0x0000005cd014723c */ /* 0x040ff00000041848 */
[----:B------:R-:W-:Y:S08]  /*2b60*/  HMMA.16816.F32.BF16 R16, R208, R94, R64 ;  /* 0x0000005ed010723c */ /* 0x000ff00000041840 */
[C---:B----4-:R-:W-:Y:S08]  /*2b70*/  HMMA.16816.F32.BF16 R104, R212.reuse, R96, R52 ;  /* 0x00000060d468723c */ /* 0x050ff00000041834 */
[C---:B------:R-:W-:Y:S08]  /*2b80*/  HMMA.16816.F32.BF16 R100, R212.reuse, R98, R44 ;  /* 0x00000062d464723c */ /* 0x040ff0000004182c */
[C---:B------:R-:W-:Y:S01]  /*2b90*/  HMMA.16816.F32.BF16 R96, R212.reuse, R128, R8 ;  /* 0x00000080d460723c */ /* 0x040fe20000041808 */
[----:B------:R-:W3:Y:S07]  /*2ba0*/  LDSM.16.M88.4 R8, [R229+0x12900] ;  /* 0x01290000e508783b */ /* 0x000eee0000000200 */
[C---:B-----5:R-:W-:Y:S01]  /*2bb0*/  HMMA.16816.F32.BF16 R12, R212.reuse, R108, R60 ;  /* 0x0000006cd40c723c */ /* 0x060fe2000004183c */
[----:B------:R-:W4:Y:S07]  /*2bc0*/  LDSM.16.M88.4 R60, [R226+0x6800] ;  /* 0x00680000e23c783b */ /* 0x000f2e0000000200 */
[C---:B------:R-:W-:Y:S01]  /*2bd0*/  HMMA.16816.F32.BF16 R108, R212.reuse, R110, R56 ;  /* 0x0000006ed46c723c */ /* 0x040fe20000041838 */
[----:B------:R-:W5:Y:S07]  /*2be0*/  LDSM.16.M88.4 R56, [R226+0x7000] ;  /* 0x00700000e238783b */ /* 0x000f6e0000000200 */
[C---:B------:R-:W-:Y:S01]  /*2bf0*/  HMMA.16816.F32.BF16 R92, R212.reuse, R130, R40 ;  /* 0x00000082d45c723c */ /* 0x040fe20000041828 */
[----:B------:R-:W-:Y:S07]  /*2c00*/  LDSM.16.M88.4 R128, [R226+0x8000] ;  /* 0x00800000e280783b */ /* 0x000fee0000000200 */
[C---:B-1----:R-:W-:Y:S08]  /*2c10*/  HMMA.16816.F32.BF16 R84, R212.reuse, R48, R36 ;  /* 0x00000030d454723c */ /* 0x042ff00000041824 */
[C---:B--2---:R-:W-:Y:S08]  /*2c20*/  HMMA.16816.F32.BF16 R76, R212.reuse, R68, R28 ;  /* 0x00000044d44c723c */ /* 0x044ff0000004181c */
[C---:B------:R-:W-:Y:S08]  /*2c30*/  HMMA.16816.F32.BF16 R72, R212.reuse, R70, R24 ;  /* 0x00000046d448723c */ /* 0x040ff00000041818 */
[C---:B------:R-:W-:Y:S08]  /*2c40*/  HMMA.16816.F32.BF16 R80, R212.reuse, R50, R32 ;  /* 0x00000032d450723c */ /* 0x040ff00000041820 */
[C---:B------:R-:W-:Y:S08]  /*2c50*/  HMMA.16816.F32.BF16 R68, R212.reuse, R120, R20 ;  /* 0x00000078d444723c */ /* 0x040ff00000041814 */
[----:B------:R-:W-:Y:S01]  /*2c60*/  HMMA.16816.F32.BF16 R64, R212, R122, R16 ;  /* 0x0000007ad440723c */ /* 0x000fe20000041810 */
[----:B------:R-:W1:Y:S07]  /*2c70*/  LDSM.16.M88.4 R120, [R226+0x7800] ;  /* 0x00780000e278783b */ /* 0x000e6e0000000200 */
[----:B------:R-:W-:Y:S01]  /*2c80*/  HMMA.16816.F32.BF16 R48, R216, R142, R108 ;  /* 0x0000008ed830723c */ /* 0x000fe2000004186c */
[----:B------:R-:W2:Y:S01]  /*2c90*/  LDSM.16.M88.4 R108, [R226+0x8800] ;  /* 0x00880000e26c783b */ /* 0x000ea20000000200 */
[----:B------:R-:W-:-:S06]  /*2ca0*/  DEPBAR.LE SB0, 0x0 ;  /* 0x000080000000791a */ /* 0x000fcc0000000000 */
        /* <DEDUP_REMOVED lines=13> */
[C---:B----4-:R-:W-:Y:S08]  /*2d80*/  HMMA.16816.F32.BF16 R48, R220.reuse, R60, R44 ;  /* 0x0000003cdc30723c */ /* 0x050ff0000004182c */
[C---:B------:R-:W-:Y:S08]  /*2d90*/  HMMA.16816.F32.BF16 R60, R220.reuse, R62, R40 ;  /* 0x0000003edc3c723c */ /* 0x040ff00000041828 */
[C---:B-----5:R-:W-:Y:S08]  /*2da0*/  HMMA.16816.F32.BF16 R40, R220.reuse, R56, R36 ;  /* 0x00000038dc28723c */ /* 0x060ff00000041824 */
[C---:B------:R-:W-:Y:S08]  /*2db0*/  HMMA.16816.F32.BF16 R56, R220.reuse, R58, R32 ;  /* 0x0000003adc38723c */ /* 0x040ff00000041820 */
[C---:B-1----:R-:W-:Y:S08]  /*2dc0*/  HMMA.16816.F32.BF16 R32, R220.reuse, R120, R28 ;  /* 0x00000078dc20723c */ /* 0x042ff0000004181c */
[C---:B------:R-:W-:Y:S08]  /*2dd0*/  HMMA.16816.F32.BF16 R28, R220.reuse, R122, R24 ;  /* 0x0000007adc1c723c */ /* 0x040ff00000041818 */
[C---:B------:R-:W-:Y:S08]  /*2de0*/  HMMA.16816.F32.BF16 R20, R220.reuse, R128, R20 ;  /* 0x00000080dc14723c */ /* 0x040ff00000041814 */
[C---:B------:R-:W-:Y:S08]  /*2df0*/  HMMA.16816.F32.BF16 R36, R220.reuse, R130, R16 ;  /* 0x00000082dc24723c */ /* 0x040ff00000041810 */
[C---:B--2---:R-:W-:Y:S08]  /*2e00*/  HMMA.16816.F32.BF16 R44, R220.reuse, R108, R12 ;  /* 0x0000006cdc2c723c */ /* 0x044ff0000004180c */
[----:B------:R-:W-:Y:S01]  /*2e10*/  HMMA.16816.F32.BF16 R52, R220, R110, R8 ;  /* 0x0000006edc34723c */ /* 0x000fe20000041808 */
[----:B------:R-:W-:Y:S06]  /*2e20*/  BAR.SYNC.DEFER_BLOCKING 0x0 ;  /* 0x0000000000007b1d */ /* 0x000fec0000010000 */
[----:B------:R-:W-:Y:S05]  /*2e30*/  @!P0 BRA `(.L_x_1354) ;  /* 0x000001e000008947 */ /* 0x000fea0003800000 */
[----:B------:R-:W-:Y:S01]  /*2e40*/  IADD3 R0, R160, -0x2, RZ ;  /* 0xfffffffea0007810 */ /* 0x000fe20007ffe0ff */
[----:B------:R-:W-:-:S03]  /*2e50*/  IMAD.SHL.U32 R10, R148, 0x40, RZ ;  /* 0x00000040940a7824 */ /* 0x000fc600078e00ff */
[----:B------:R-:W-:Y:S01]  /*2e60*/  SHF.R.S32.HI R6, RZ, 0x1f, R0 ;  /* 0x0000001fff067819 */ /* 0x000fe20000011400 */
[----:B------:R-:W-:Y:S02]  /*2e70*/  IMAD R3, R144, R0, RZ ;  /* 0x0000000090037224 */ /* 0x000fe400078e02ff */
[----:B------:R-:W-:-:S04]  /*2e80*/  IMAD.WIDE.U32 R8, R0, R146, R150 ;  /* 0x0000009200087225 */ /* 0x000fc800078e0096 */
[----:B------:R-:W-:Y:S01]  /*2e90*/  IMAD R0, R6, R146, R3 ;  /* 0x0000009206007224 */ /* 0x000fe200078e0203 */
[----:B------:R-:W-:Y:S02]  /*2ea0*/  LEA R6, P1, R8, c[0x0][0x1c8], 0x1 ;  /* 0x0000720008067a11 */ /* 0x000fe400078208ff */
[----:B------:R-:W-:Y:S01]  /*2eb0*/  SHF.L.U64.HI R3, R148, 0x6, R149 ;  /* 0x0000000694037819 */ /* 0x000fe20000010295 */
        /* <DEDUP_REMOVED lines=22> */
.L_x_1354:
[----:B------:R-:W-:Y:S01]  /*3020*/  LOP3.LUT R0, R134, 0xffffffe0, RZ, 0xc0, !PT ;  /* 0xffffffe086007812 */ /* 0x000fe200078ec0ff */
[----:B-1----:R-:W-:Y:S01]  /*3030*/  IMAD.IADD R6, R132, 0x1, R133 ;  /* 0x0000000184067824 */ /* 0x002fe200078e0285 */
[----:B------:R-:W-:Y:S01]  /*3040*/  STL [R1+0x6c], R186 ;  /* 0x00006cba01007387 */ /* 0x000fe20000100800 */
[----:B------:R-:W-:-:S02]  /*3050*/  IMAD.SHL.U32 R224, R4, 0x2, RZ ;  /* 0x0000000204e07824 */ /* 0x000fc400078e00ff */
[----:B------:R-:W-:Y:S01]  /*3060*/  IMAD.IADD R0, R145, 0x1, -R0 ;  /* 0x0000000191007824 */ /* 0x000fe200078e0a00 */
[----:B------:R-:W-:Y:S01]  /*3070*/  STL [R1+0x68], R185 ;  /* 0x000068b901007387 */ /* 0x000fe20000100800 */
[----:B------:R-:W-:Y:S01]  /*3080*/  IMAD R225, R5, 0x2, R224 ;  /* 0x0000000205e17824 */ /* 0x000fe200078e02e0 */
[C---:B------:R-:W-:Y:S02]  /*3090*/  LEA R228, R2.reuse, R224, 0x1 ;  /* 0x000000e002e47211 */ /* 0x040fe400078e08ff */
[----:B------:R-:W-:Y:S01]  /*30a0*/  SHF.R.S32.HI R3, RZ, 0x1f, R0 ;  /* 0x0000001fff037819 */ /* 0x000fe20000011400 */
[----:B------:R-:W-:Y:S01]  /*30b0*/  STL [R1+0x64], R184 ;  /* 0x000064b801007387 */ /* 0x000fe20000100800 */
        /* <DEDUP_REMOVED lines=10> */
[----:B------:R1:W-:Y:S01]  /*3160*/  STL [R1+0x50], R155 ;  /* 0x0000509b01007387 */ /* 0x0003e20000100800 */
[----:B------:R-:W-:-:S02]  /*3170*/  ISETP.GT.AND P1, PT, R0, 0x1, PT ;  /* 0x000000010000780c */ /* 0x000fc40003f24270 */
[----:B------:R-:W-:Y:S01]  /*3180*/  ISETP.GT.AND P2, PT, R0, 0x8, PT ;  /* 0x000000080000780c */ /* 0x000fe20003f44270 */
[----:B------:R2:W-:Y:S01]  /*3190*/  STL [R1+0x4c], R154 ;  /* 0x00004c9a01007387 */ /* 0x0005e20000100800 */
[----:B------:R-:W-:Y:S02]  /*31a0*/  FSEL R7, R64, -INF , P3 ;  /* 0xff80000040077808 */ /* 0x000fe40001800000 */
[----:B------:R-:W-:Y:S01]  /*31b0*/  FSEL R8, R65, -INF , P1 ;  /* 0xff80000041087808 */ /* 0x000fe20000800000 */
[----:B------:R3:W-:Y:S01]  /*31c0*/  STL [R1+0x48], R153 ;  /* 0x0000489901007387 */ /* 0x0007e20000100800 */
[----:B------:R-:W-:Y:S02]  /*31d0*/  FSEL R17, R67, -INF , P1 ;  /* 0xff80000043117808 */ /* 0x000fe40000800000 */
[----:B------:R-:W-:Y:S01]  /*31e0*/  ISETP.GT.AND P1, PT, R0, 0x9, PT ;  /* 0x000000090000780c */ /* 0x000fe20003f24270 */
[----:B------:R-:W-:Y:S01]  /*31f0*/  STL [R1+0x44], R152 ;  /* 0x0000449801007387 */ /* 0x000fe20000100800 */
[----:B------:R-:W-:-:S02]  /*3200*/  FSEL R9, R88, -INF , P2 ;  /* 0xff80000058097808 */ /* 0x000fc40001000000 */
[----:B------:R-:W-:Y:S01]  /*3210*/  FMNMX.FTZ R3, R7, R8, !PT ;  /* 0x0000000807037209 */ /* 0x000fe20007810000 */
[----:B------:R-:W-:Y:S01]  /*3220*/  STL [R1+0x40], R135 ;  /* 0x0000408701007387 */ /* 0x000fe20000100800 */
[----:B------:R-:W-:Y:S02]  /*3230*/  FSEL R16, R66, -INF , P3 ;  /* 0xff80000042107808 */ /* 0x000fe40001800000 */
[----:B------:R-:W-:Y:S01]  /*3240*/  ISETP.GT.AND P3, PT, R0, 0x10, PT ;  /* 0x000000100000780c */ /* 0x000fe20003f64270 */
[----:B------:R-:W-:Y:S01]  /*3250*/  LDSM.16.MT88.4 R64, [R225+0x3100] ;  /* 0x00310000e140783b */ /* 0x000fe20000004200 */
[----:B------:R-:W-:Y:S02]  /*3260*/  FSEL R10, R89, -INF , P1 ;  /* 0xff800000590a7808 */ /* 0x000fe40000800000 */
[----:B------:R-:W-:Y:S01]  /*3270*/  FMNMX.FTZ R3, R9, R3, !PT ;  /* 0x0000000309037209 */ /* 0x000fe20007810000 */
[----:B------:R-:W-:Y:S01]  /*3280*/  LDSM.16.MT88.4 R68, [R227+0x900] ;  /* 0x00090000e344783b */ /* 0x000fe20000004200 */
[----:B------:R-:W-:-:S02]  /*3290*/  FSEL R18, R90, -INF , P2 ;  /* 0xff8000005a127808 */ /* 0x000fc40001000000 */
[----:B------:R-:W-:Y:S01]  /*32a0*/  ISETP.GT.AND P2, PT, R0, 0x11, PT ;  /* 0x000000110000780c */ /* 0x000fe20003f44270 */
[----:B------:R-:W-:Y:S01]  /*32b0*/  LDSM.16.MT88.4 R80, [R228+0x3900] ;  /* 0x00390000e450783b */ /* 0x000fe20000004200 */
[----:B------:R-:W-:Y:S02]  /*32c0*/  FSEL R11, R48, -INF , P3 ;  /* 0xff800000300b7808 */ /* 0x000fe40001800000 */
[----:B------:R-:W-:Y:S01]  /*32d0*/  FMNMX.FTZ R3, R10, R3, !PT ;  /* 0x000000030a037209 */ /* 0x000fe20007810000 */
[----:B------:R-:W-:Y:S01]  /*32e0*/  LDSM.16.MT88.4 R76, [R227+0x3900] ;  /* 0x00390000e34c783b */ /* 0x000fe20000004200 */
[----:B------:R-:W-:Y:S02]  /*32f0*/  FSEL R19, R91, -INF , P1 ;  /* 0xff8000005b137808 */ /* 0x000fe40000800000 */
[----:B------:R-:W-:Y:S01]  /*3300*/  ISETP.GT.AND P1, PT, R0, 0x18, PT ;  /* 0x000000180000780c */ /* 0x000fe20003f24270 */
[----:B------:R-:W0:Y:S01]  /*3310*/  LDGDEPBAR ;  /* 0x00000000000079af */ /* 0x000e220000000000 */
        /* <DEDUP_REMOVED lines=9> */
[----:B------:R-:W-:Y:S02]  /*33b0*/  ISETP.GT.AND P3, PT, R0, 0x20, PT ;  /* 0x000000200000780c */ /* 0x000fe40003f64270 */
        /* <DEDUP_REMOVED lines=15> */
[----:B------:R-:W-:Y:S02]  /*34b0*/  FSEL R116, R57, -INF , P2 ;  /* 0xff80000039747808 */ /* 0x000fe40001000000 */
[----:B------:R-:W-:-:S02]  /*34c0*/  ISETP.GT.AND P3, PT, R0, 0x30, PT ;  /* 0x000000300000780c */ /* 0x000fc40003f64270 */
        /* <DEDUP_REMOVED lines=19> */
[----:B------:R-:W-:Y:S02]  /*3600*/  ISETP.GT.AND P2, PT, R0, 0x40, PT ;  /* 0x000000400000780c */ /* 0x000fe40003f44270 */
        /* <DEDUP_REMOVED lines=30> */
[----:B------:R-:W-:-:S02]  /*37f0*/  ISETP.GT.AND P2, PT, R0, 0x58, PT ;  /* 0x000000580000780c */ /* 0x000fc40003f44270 */
[----:B-1----:R-:W-:Y:S02]  /*3800*/  FSEL R155, R45, -INF , P3 ;  /* 0xff8000002d9b7808 */ /* 0x002fe40001800000 */
[----:B------:R-:W-:Y:S02]  /*3810*/  FMNMX.FTZ R6, R124, R6, !PT ;  /* 0x000000067c067209 */ /* 0x000fe40007810000 */
[----:B------:R-:W-:Y:S02]  /*3820*/  FMNMX.FTZ R3, R99, R3, !PT ;  /* 0x0000000363037209 */ /* 0x000fe40007810000 */
[----:B------:R-:W-:Y:S02]  /*3830*/  FSEL R87, R46, -INF , P1 ;  /* 0xff8000002e577808 */ /* 0x000fe40000800000 */
[----:B------:R-:W-:Y:S02]  /*3840*/  ISETP.GT.AND P1, PT, R0, 0x59, PT ;  /* 0x000000590000780c */ /* 0x000fe40003f24270 */
[----:B--2---:R-:W-:-:S02]  /*3850*/  FSEL R154, R52, -INF , P2 ;  /* 0xff800000349a7808 */ /* 0x004fc40001000000 */
[----:B------:R-:W-:Y:S02]  /*3860*/  FMNMX.FTZ R0, R127, R6, !PT ;  /* 0x000000067f007209 */ /* 0x000fe40007810000 */
[----:B------:R-:W-:Y:S02]  /*3870*/  FMNMX.FTZ R132, R155, R3, !PT ;  /* 0x000000039b847209 */ /* 0x000fe40007810000 */
[----:B------:R-:W-:Y:S02]  /*3880*/  FSEL R156, R53, -INF , P1 ;  /* 0xff800000359c7808 */ /* 0x000fe40000800000 */
[----:B------:R-:W-:Y:S02]  /*3890*/  FMNMX.FTZ R0, R110, R0, !PT ;  /* 0x000000006e007209 */ /* 0x000fe40007810000 */
[----:B------:R-:W-:Y:S02]  /*38a0*/  FMNMX.FTZ R132, R154, R132, !PT ;  /* 0x000000849a847209 */ /* 0x000fe40007810000 */
[----:B------:R-:W-:-:S02]  /*38b0*/  FMNMX.FTZ R0, R252, R0, !PT ;  /* 0x00000000fc007209 */ /* 0x000fc40007810000 */
[----:B------:R-:W-:Y:S02]  /*38c0*/  FMNMX.FTZ R132, R156, R132, !PT ;  /* 0x000000849c847209 */ /* 0x000fe40007810000 */
[----:B------:R-:W-:Y:S02]  /*38d0*/  FMNMX.FTZ R0, R251, R0, !PT ;  /* 0x00000000fb007209 */ /* 0x000fe40007810000 */
[----:B------:R-:W-:Y:S01]  /*38e0*/  FSEL R105, R47, -INF , P3 ;  /* 0xff8000002f697808 */ /* 0x000fe20001800000 */
[----:B------:R-:W1:Y:S01]  /*38f0*/  SHFL.BFLY PT, R3, R132, 0x2, 0x1f ;  /* 0x0c401f0084037f89 */ /* 0x000e6200000e0000 */
[----:B------:R-:W-:Y:S02]  /*3900*/  FMNMX.FTZ R0, R108, R0, !PT ;  /* 0x000000006c007209 */ /* 0x000fe40007810000 */
[----:B------:R-:W-:Y:S01]  /*3910*/  FSEL R185, R54, -INF , P2 ;  /* 0xff80000036b97808 */ /* 0x000fe20001000000 */
[----:B------:R-:W-:Y:S01]  /*3920*/  LDSM.16.MT88.4 R44, [R228+0x900] ;  /* 0x00090000e42c783b */ /* 0x000fe20000004200 */
[----:B------:R-:W-:-:S02]  /*3930*/  FMNMX.FTZ R0, R97, R0, !PT ;  /* 0x0000000061007209 */ /* 0x000fc40007810000 */
[----:B---3--:R-:W-:Y:S02]  /*3940*/  FSEL R153, R55, -INF , P1 ;  /* 0xff80000037997808 */ /* 0x008fe40000800000 */
        /* <DEDUP_REMOVED lines=70> */
[----:B------:R-:W-:Y:S07]  /*3db0*/  LDSM.16.MT88.4 R40, [R224+0x3900] ;  /* 0x00390000e028783b */ /* 0x000fee0000004200 */
[----:B------:R-:W-:Y:S08]  /*3dc0*/  HMMA.16816.F32.BF16 R160, R4, R46, R16 ;  /* 0x0000002e04a0723c */ /* 0x000ff00000041810 */
[----:B------:R-:W-:Y:S01]  /*3dd0*/  HMMA.16816.F32.BF16 R16, R8, R56, RZ ;  /* 0x000000380810723c */ /* 0x000fe200000418ff */
[----:B------:R-:W-:Y:S07]  /*3de0*/  LDSM.16.MT88.4 R56, [R225+0x6100] ;  /* 0x00610000e138783b */ /* 0x000fee0000004200 */
[----:B------:R-:W-:Y:S01]  /*3df0*/  HMMA.16816.F32.BF16 R180, R4, R54, R36 ;  /* 0x0000003604b4723c */ /* 0x000fe20000041824 */
[----:B------:R-:W1:Y:S01]  /*3e00*/  LDSM.16.MT88.4 R36, [R225+0x3900] ;  /* 0x00390000e124783b */ /* 0x000e620000004200 */
[----:B------:R-:W-:Y:S01]  /*3e10*/  IMAD.MOV.U32 R86, RZ, RZ, R72 ;  /* 0x000000ffff567224 */ /* 0x000fe200078e0048 */
[----:B------:R-:W-:Y:S01]  /*3e20*/  MOV R85, R73 ;  /* 0x0000004900557202 */ /* 0x000fe20000000f00 */
[----:B------:R-:W-:Y:S01]  /*3e30*/  IMAD.MOV.U32 R84, RZ, RZ, R74 ;  /* 0x000000ffff547224 */ /* 0x000fe200078e004a */
[----:B------:R-:W2:Y:S01]  /*3e40*/  LDSM.16.MT88.4 R52, [R224+0x6100] ;  /* 0x00610000e034783b */ /* 0x000ea20000004200 */
[----:B------:R-:W-:-:S02]  /*3e50*/  IMAD.MOV.U32 R2, RZ, RZ, R75 ;  /* 0x000000ffff027224 */ /* 0x000fc400078e004b */
[----:B------:R-:W-:Y:S01]  /*3e60*/  HMMA.16816.F32.BF16 R164, R4, R44, R20 ;  /* 0x0000002c04a4723c */ /* 0x000fe20000041814 */
[----:B------:R-:W3:Y:S04]  /*3e70*/  LDSM.16.MT88.4 R44, [R228+0x3100] ;  /* 0x00310000e42c783b */ /* 0x000ee80000004200 */
[----:B------:R-:W-:Y:S03]  /*3e80*/  LDSM.16.MT88.4 R72, [R227+0x6100] ;  /* 0x00610000e348783b */ /* 0x000fe60000004200 */
[----:B------:R-:W-:Y:S08]  /*3e90*/  HMMA.16816.F32.BF16 R20, R8, R64, RZ ;  /* 0x000000400814723c */ /* 0x000ff000000418ff */
[C---:B------:R-:W-:Y:S08]  /*3ea0*/  HMMA.16816.F32.BF16 R176, R4.reuse, R48, R28 ;  /* 0x0000003004b0723c */ /* 0x040ff0000004181c */
[C---:B------:R-:W-:Y:S01]  /*3eb0*/  HMMA.16816.F32.BF16 R172, R4.reuse, R50, R24 ;  /* 0x0000003204ac723c */ /* 0x040fe20000041818 */
[----:B------:R-:W4:Y:S07]  /*3ec0*/  LDSM.16.MT88.4 R48, [R227+0x3100] ;  /* 0x00310000e330783b */ /* 0x000f2e0000004200 */
[----:B------:R-:W-:Y:S08]  /*3ed0*/  HMMA.16816.F32.BF16 R168, R4, R68, R16 ;  /* 0x0000004404a8723c */ /* 0x000ff00000041810 */
[----:B------:R-:W-:Y:S01]  /*3ee0*/  HMMA.16816.F32.BF16 R16, R8, R66, RZ ;  /* 0x000000420810723c */ /* 0x000fe200000418ff */
[----:B------:R-:W3:Y:S07]  /*3ef0*/  LDSM.16.MT88.4 R64, [R228+0x6100] ;  /* 0x00610000e440783b */ /* 0x000eee0000004200 */
[----:B------:R-:W-:Y:S01]  /*3f00*/  HMMA.16816.F32.BF16 R148, R4, R70, R32 ;  /* 0x000000460494723c */ /* 0x000fe20000041820 */
[----:B------:R-:W4:Y:S07]  /*3f10*/  LDSM.16.MT88.4 R68, [R224+0x6900] ;  /* 0x00690000e044783b */ /* 0x000f2e0000004200 */
[C---:B------:R-:W-:Y:S08]  /*3f20*/  HMMA.16816.F32.BF16 R24, R8.reuse, R62, RZ ;  /* 0x0000003e0818723c */ /* 0x040ff000000418ff */
[----:B------:R-:W-:Y:S08]  /*3f30*/  HMMA.16816.F32.BF16 R28, R8, R60, RZ ;  /* 0x0000003c081c723c */ /* 0x000ff000000418ff */
[----:B-1----:R-:W-:Y:S08]  /*3f40*/  HMMA.16816.F32.BF16 R136, R4, R36, R20 ;  /* 0x000000240488723c */ /* 0x002ff00000041814 */
[C---:B--2---:R-:W-:Y:S08]  /*3f50*/  HMMA.16816.F32.BF16 R20, R8.reuse, R52, RZ ;  /* 0x000000340814723c */ /* 0x044ff000000418ff */
[----:B---3--:R-:W-:Y:S08]  /*3f60*/  HMMA.16816.F32.BF16 R32, R8, R46, RZ ;  /* 0x0000002e0820723c */ /* 0x008ff000000418ff */
[----:B------:R-:W-:Y:S08]  /*3f70*/  HMMA.16816.F32.BF16 R140, R4, R42, R24 ;  /* 0x0000002a048c723c */ /* 0x000ff00000041818 */
[----:B----4-:R-:W-:Y:S08]  /*3f80*/  HMMA.16816.F32.BF16 R24, R8, R50, RZ ;  /* 0x000000320818723c */ /* 0x010ff000000418ff */
[C---:B------:R-:W-:Y:S08]  /*3f90*/  HMMA.16816.F32.BF16 R128, R4.reuse, R38, R16 ;  /* 0x000000260480723c */ /* 0x040ff00000041810 */
[----:B------:R-:W-:Y:S08]  /*3fa0*/  HMMA.16816.F32.BF16 R144, R4, R40, R28 ;  /* 0x000000280490723c */ /* 0x000ff0000004181c */
[C---:B------:R-:W-:Y:S08]  /*3fb0*/  HMMA.16816.F32.BF16 R36, R8.reuse, R44, RZ ;  /* 0x0000002c0824723c */ /* 0x040ff000000418ff */
[C---:B------:R-:W-:Y:S08]  /*3fc0*/  HMMA.16816.F32.BF16 R16, R8.reuse, R54, RZ ;  /* 0x000000360810723c */ /* 0x040ff000000418ff */
[C---:B------:R-:W-:Y:S07]  /*3fd0*/  HMMA.16816.F32.BF16 R52, R8.reuse, R64, RZ ;  /* 0x000000400834723c */ /* 0x040fee00000418ff */
[----:B------:R-:W-:Y:S01]  /*3fe0*/  IMAD.MOV.U32 R65, RZ, RZ, R99 ;  /* 0x000000ffff417224 */ /* 0x000fe200078e0063 */
[----:B------:R-:W-:Y:S01]  /*3ff0*/  HMMA.16816.F32.BF16 R44, R8, R72, RZ ;  /* 0x00000048082c723c */ /* 0x000fe200000418ff */
[----:B------:R-:W-:-:S06]  /*4000*/  MOV R64, R103 ;  /* 0x0000006700407202 */ /* 0x000fcc0000000f00 */
[----:B------:R-:W-:Y:S01]  /*4010*/  MOV R73, R98 ;  /* 0x0000006200497202 */ /* 0x000fe20000000f00 */
[----:B------:R-:W-:Y:S01]  /*4020*/  HMMA.16816.F32.BF16 R40, R8, R74, RZ ;  /* 0x0000004a0828723c */ /* 0x000fe200000418ff */
[----:B------:R-:W-:-:S06]  /*4030*/  IMAD.MOV.U32 R72, RZ, RZ, R97 ;  /* 0x000000ffff487224 */ /* 0x000fcc00078e0061 */
[----:B------:R-:W-:Y:S01]  /*4040*/  IMAD.MOV.U32 R75, RZ, RZ, R96 ;  /* 0x000000ffff4b7224 */ /* 0x000fe200078e0060 */
[----:B------:R-:W-:Y:S01]  /*4050*/  HMMA.16816.F32.BF16 R28, R8, R48, RZ ;  /* 0x00000030081c723c */ /* 0x000fe200000418ff */
[----:B------:R-:W-:-:S07]  /*4060*/  MOV R74, R95 ;  /* 0x0000005f004a7202 */ /* 0x000fce0000000f00 */
[----:B------:R-:W-:Y:S01]  /*4070*/  HMMA.16816.F32.BF16 R96, R4, R68, R20 ;  /* 0x000000440460723c */ /* 0x000fe20000041814 */
[----:B------:R-:W1:Y:S07]  /*4080*/  LDSM.16.MT88.4 R20, [R225+0x6900] ;  /* 0x00690000e114783b */ /* 0x000e6e0000004200 */
[C---:B------:R-:W-:Y:S08]  /*4090*/  HMMA.16816.F32.BF16 R60, R8.reuse, R56, RZ ;  /* 0x00000038083c723c */ /* 0x040ff000000418ff */
[----:B------:R-:W-:Y:S07]  /*40a0*/  HMMA.16816.F32.BF16 R48, R8, R66, RZ ;  /* 0x000000420830723c */ /* 0x000fee00000418ff */
[----:B------:R-:W-:Y:S01]  /*40b0*/  IMAD.MOV.U32 R67, RZ, RZ, R102 ;  /* 0x000000ffff437224 */ /* 0x000fe200078e0066 */
[----:B------:R-:W-:Y:S01]  /*40c0*/  HMMA.16816.F32.BF16 R112, R4, R82, R32 ;  /* 0x000000520470723c */ /* 0x000fe20000041820 */
[----:B------:R-:W-:-:S06]  /*40d0*/  IMAD.MOV.U32 R66, RZ, RZ, R101 ;  /* 0x000000ffff427224 */ /* 0x000fcc00078e0065 */
[----:B------:R-:W-:Y:S01]  /*40e0*/  MOV R32, R100 ;  /* 0x0000006400207202 */ /* 0x000fe20000000f00 */
[----:B------:R-:W-:Y:S01]  /*40f0*/  HMMA.16816.F32.BF16 R56, R8, R58, RZ ;  /* 0x0000003a0838723c */ /* 0x000fe200000418ff */
[----:B------:R-:W-:Y:S01]  /*4100*/  MOV R35, R110 ;  /* 0x0000006e00237202 */ /* 0x000fe20000000f00 */
[----:B------:R-:W-:Y:S01]  /*4110*/  IMAD.MOV.U32 R34, RZ, RZ, R109 ;  /* 0x000000ffff227224 */ /* 0x000fe200078e006d */
[----:B------:R-:W2:Y:S01]  /*4120*/  LDSM.16.MT88.4 R8, [R227+0x6900] ;  /* 0x00690000e308783b */ /* 0x000ea20000004200 */
[----:B------:R-:W-:-:S04]  /*4130*/  IMAD.MOV.U32 R33, RZ, RZ, R108 ;  /* 0x000000ffff217224 */ /* 0x000fc800078e006c */
[C---:B------:R-:W-:Y:S07]  /*4140*/  HMMA.16816.F32.BF16 R100, R4.reuse, R78, R24 ;  /* 0x0000004e0464723c */ /* 0x040fee0000041818 */
[----:B------:R-:W-:Y:S01]  /*4150*/  IMAD.MOV.U32 R26, RZ, RZ, R2 ;  /* 0x000000ffff1a7224 */ /* 0x000fe200078e0002 */
[----:B------:R-:W-:Y:S01]  /*4160*/  HMMA.16816.F32.BF16 R120, R4, R80, R36 ;  /* 0x000000500478723c */ /* 0x000fe20000041824 */
[----:B------:R-:W-:Y:S02]  /*4170*/  FFMA.FTZ R2, R119, c[0x0][0x2d0], -R12 ;  /* 0x0000b40077027a23 */ /* 0x000fe4000001080c */
[----:B------:R-:W-:-:S02]  /*4180*/  IMAD.MOV.U32 R79, RZ, RZ, R26 ;  /* 0x000000ffff4f7224 */ /* 0x000fc400078e001a */
[----:B------:R3:W-:Y:S01]  /*4190*/  MUFU.EX2 R37, R2 ;  /* 0x0000000200257308 */ /* 0x0007e20000000800 */
[----:B------:R-:W-:Y:S02]  /*41a0*/  IMAD.MOV.U32 R26, RZ, RZ, R135 ;  /* 0x000000ffff1a7224 */ /* 0x000fe400078e0087 */
[C---:B------:R-:W-:Y:S01]  /*41b0*/  HMMA.16816.F32.BF16 R108, R4.reuse, R76, R28 ;  /* 0x0000004c046c723c */ /* 0x040fe2000004181c */
[----:B------:R-:W-:Y:S02]  /*41c0*/  IMAD.MOV.U32 R36, RZ, RZ, R106 ;  /* 0x000000ffff247224 */ /* 0x000fe400078e006a */
[----:B------:R-:W-:Y:S02]  /*41d0*/  IMAD.MOV.U32 R38, RZ, RZ, R105 ;  /* 0x000000ffff267224 */ /* 0x000fe400078e0069 */
[----:B------:R-:W-:Y:S02]  /*41e0*/  IMAD.MOV.U32 R27, RZ, RZ, R104 ;  /* 0x000000ffff1b7224 */ /* 0x000fe400078e0068 */
[----:B------:R-:W-:Y:S01]  /*41f0*/  IMAD.MOV.U32 R31, RZ, RZ, R94 ;  /* 0x000000ffff1f7224 */ /* 0x000fe200078e005e */
[----:B------:R-:W-:Y:S01]  /*4200*/  MOV R29, R92 ;  /* 0x0000005c001d7202 */ /* 0x000fe20000000f00 */
[----:B------:R-:W-:Y:S01]  /*4210*/  IMAD.MOV.U32 R30, RZ, RZ, R93 ;  /* 0x000000ffff1e7224 */ /* 0x000fe200078e005d */
[----:B------:R-:W-:Y:S01]  /*4220*/  MOV R28, R107 ;  /* 0x0000006b001c7202 */ /* 0x000fe20000000f00 */
[----:B------:R-:W-:Y:S01]  /*4230*/  HMMA.16816.F32.BF16 R92, R4, R70, R16 ;  /* 0x00000046045c723c */ /* 0x000fe20000041810 */
[----:B------:R-:W4:Y:S01]  /*4240*/  LDSM.16.MT88.4 R16, [R228+0x6900] ;  /* 0x00690000e410783b */ /* 0x000f220000004200 */
[----:B---3--:R-:W-:Y:S01]  /*4250*/  FFMA.FTZ R2, R118, c[0x0][0x2d0], -R12 ;  /* 0x0000b40076027a23 */ /* 0x008fe2000001080c */
[----:B------:R-:W-:Y:S01]  /*4260*/  MOV R77, R85 ;  /* 0x00000055004d7202 */ /* 0x000fe20000000f00 */
[----:B------:R-:W-:-:S02]  /*4270*/  IMAD.MOV.U32 R25, RZ, RZ, R84 ;  /* 0x000000ffff197224 */ /* 0x000fc400078e0054 */
[----:B------:R3:W2:Y:S01]  /*4280*/  MUFU.EX2 R24, R2 ;  /* 0x0000000200187308 */ /* 0x0006a20000000800 */
[----:B------:R-:W-:Y:S01]  /*4290*/  IMAD.MOV.U32 R39, RZ, RZ, R87 ;  /* 0x000000ffff277224 */ /* 0x000fe200078e0057 */
[----:B-1----:R-:W-:Y:S01]  /*42a0*/  HMMA.16816.F32.BF16 R104, R4, R20, R60 ;  /* 0x000000140468723c */ /* 0x002fe2000004183c */
[----:B------:R-:W-:Y:S01]  /*42b0*/  IMAD.MOV.U32 R78, RZ, RZ, R25 ;  /* 0x000000ffff4e7224 */ /* 0x000fe200078e0019 */
[----:B------:R-:W-:Y:S01]  /*42c0*/  MOV R25, R28 ;  /* 0x0000001c00197202 */ /* 0x000fe20000000f00 */
[----:B------:R-:W-:Y:S02]  /*42d0*/  IMAD.MOV.U32 R28, RZ, RZ, R153 ;  /* 0x000000ffff1c7224 */ /* 0x000fe400078e0099 */
[----:B------:R-:W-:-:S03]  /*42e0*/  IMAD.MOV.U32 R76, RZ, RZ, R86 ;  /* 0x000000ffff4c7224 */ /* 0x000fc600078e0056 */
[----:B------:R-:W-:Y:S01]  /*42f0*/  HMMA.16816.F32.BF16 R88, R4, R22, R56 ;  /* 0x000000160458723c */ /* 0x000fe20000041838 */
[----:B------:R-:W1:Y:S01]  /*4300*/  LDSM.16.MT88.4 R20, [R224+0x1100] ;  /* 0x00110000e014783b */ /* 0x000e620000004200 */
[----:B---3--:R-:W-:-:S06]  /*4310*/  FFMA.FTZ R2, R117, c[0x0][0x2d0], -R12 ;  /* 0x0000b40075027a23 */ /* 0x008fcc000001080c */
[C---:B--2---:R-:W-:Y:S01]  /*4320*/  HMMA.16816.F32.BF16 R60, R4.reuse, R8, R44 ;  /* 0x00000008043c723c */ /* 0x044fe2000004182c */
[----:B------:R-:W-:Y:S01]  /*4330*/  IMAD.MOV.U32 R117, RZ, RZ, R65 ;  /* 0x000000ffff757224 */ /* 0x000fe200078e0041 */
[----:B------:R2:W-:Y:S06]  /*4340*/  MUFU.EX2 R152, R2 ;  /* 0x0000000200987308 */ /* 0x0005ec0000000800 */
[C---:B------:R-:W-:Y:S01]  /*4350*/  HMMA.16816.F32.BF16 R40, R4.reuse, R10, R40 ;  /* 0x0000000a0428723c */ /* 0x040fe20000041828 */
[----:B------:R-:W-:Y:S07]  /*4360*/  LDSM.16.MT88.4 R8, [R228+0x1100] ;  /* 0x00110000e408783b */ /* 0x000fee0000004200 */
[----:B----4-:R-:W-:Y:S01]  /*4370*/  HMMA.16816.F32.BF16 R84, R4, R16, R52 ;  /* 0x000000100454723c */ /* 0x010fe20000041834 */
[----:B--2---:R-:W-:Y:S01]  /*4380*/  FFMA.FTZ R2, R116, c[0x0][0x2d0], -R12 ;  /* 0x0000b40074027a23 */ /* 0x004fe2000001080c */
[----:B------:R-:W-:-:S03]  /*4390*/  MOV R116, R24 ;  /* 0x0000001800747202 */ /* 0x000fc60000000f00 */
[----:B------:R2:W3:Y:S03]  /*43a0*/  MUFU.EX2 R135, R2 ;  /* 0x0000000200877308 */ /* 0x0004e60000000800 */
[----:B------:R-:W-:Y:S01]  /*43b0*/  HMMA.16816.F32.BF16 R80, R4, R18, R48 ;  /* 0x000000120450723c */ /* 0x000fe20000041830 */
[----:B------:R-:W4:Y:S06]  /*43c0*/  LDSM.16.MT88.4 R16, [R225+0x1100] ;  /* 0x00110000e110783b */ /* 0x000f2c0000004200 */
[----:B------:R-:W-:Y:S01]  /*43d0*/  F2FP.BF16.PACK_AB R4, R116, R37 ;  /* 0x000000257404723e */ /* 0x000fe200000010ff */
        /* <DEDUP_REMOVED lines=11> */
[----:B------:R-:W-:-:S05]  /*4490*/  FFMA.FTZ R2, R250, c[0x0][0x2d0], -R12 ;  /* 0x0000b400fa027a23 */ /* 0x000fca000001080c */
[----:B------:R2:W-:Y:S01]  /*44a0*/  MUFU.EX2 R250, R2 ;  /* 0x0000000200fa7308 */ /* 0x0005e20000000800 */
[C---:B-1----:R-:W-:Y:S08]  /*44b0*/  HMMA.16816.F32.BF16 R76, R4.reuse, R20, R76 ;  /* 0x00000014044c723c */ /* 0x042ff0000004184c */
[----:B------:R-:W-:Y:S01]  /*44c0*/  HMMA.16816.F32.BF16 R68, R4, R22, R180 ;  /* 0x000000160444723c */ /* 0x000fe200000418b4 */
[----:B------:R-:W1:Y:S01]  /*44d0*/  LDSM.16.MT88.4 R20, [R227+0x1100] ;  /* 0x00110000e314783b */ /* 0x000e620000004200 */
[----:B--2---:R-:W-:-:S05]  /*44e0*/  FFMA.FTZ R2, R249, c[0x0][0x2d0], -R12 ;  /* 0x0000b400f9027a23 */ /* 0x004fca000001080c */
[----:B------:R-:W-:Y:S01]  /*44f0*/  MOV R181, R64 ;  /* 0x0000004000b57202 */ /* 0x000fe20000000f00 */
[C---:B----4-:R-:W-:Y:S01]  /*4500*/  HMMA.16816.F32.BF16 R48, R4.reuse, R18, R172 ;  /* 0x000000120430723c */ /* 0x050fe200000418ac */
[----:B------:R-:W-:Y:S01]  /*4510*/  MOV R180, R32 ;  /* 0x0000002000b47202 */ /* 0x000fe20000000f00 */
[----:B------:R2:W-:Y:S05]  /*4520*/  MUFU.EX2 R182, R2 ;  /* 0x0000000200b67308 */ /* 0x0005ea0000000800 */
[----:B------:R-:W-:Y:S01]  /*4530*/  MOV R175, R36 ;  /* 0x0000002400af7202 */ /* 0x000fe20000000f00 */
[----:B------:R-:W-:Y:S01]  /*4540*/  IMAD.MOV.U32 R174, RZ, RZ, R37 ;  /* 0x000000ffffae7224 */ /* 0x000fe200078e0025 */
[----:B------:R-:W-:Y:S01]  /*4550*/  MOV R172, R39 ;  /* 0x0000002700ac7202 */ /* 0x000fe20000000f00 */
[----:B------:R-:W-:Y:S01]  /*4560*/  IMAD.MOV.U32 R173, RZ, RZ, R38 ;  /* 0x000000ffffad7224 */ /* 0x000fe200078e0026 */
[C---:B------:R-:W-:Y:S01]  /*4570*/  HMMA.16816.F32.BF16 R56, R4.reuse, R16, R176 ;  /* 0x000000100438723c */ /* 0x040fe200000418b0 */
[----:B------:R-:W3:Y:S06]  /*4580*/  LDSM.16.MT88.4 R16, [R224+0x4100] ;  /* 0x00410000e010783b */ /* 0x000eec0000004200 */
[----:B------:R-:W-:Y:S01]  /*4590*/  IMAD.MOV.U32 R176, RZ, RZ, R28 ;  /* 0x000000ffffb07224 */ /* 0x000fe200078e001c */
[----:B------:R-:W-:Y:S01]  /*45a0*/  HMMA.16816.F32.BF16 R36, R4, R8, R164 ;  /* 0x000000080424723c */ /* 0x000fe200000418a4 */
[----:B------:R-:W-:Y:S01]  /*45b0*/  MOV R178, R25 ;  /* 0x0000001900b27202 */ /* 0x000fe20000000f00 */
[----:B------:R-:W-:-:S02]  /*45c0*/  IMAD.MOV.U32 R177, RZ, RZ, R26 ;  /* 0x000000ffffb17224 */ /* 0x000fc400078e001a */
[----:B------:R-:W-:Y:S02]  /*45d0*/  IMAD.MOV.U32 R179, RZ, RZ, R34 ;  /* 0x000000ffffb37224 */ /* 0x000fe400078e0022 */
[----:B--2---:R-:W-:Y:S01]  /*45e0*/  FFMA.FTZ R2, R134, c[0x0][0x2d0], -R12 ;  /* 0x0000b40086027a23 */ /* 0x004fe2000001080c */
[----:B------:R-:W-:Y:S01]  /*45f0*/  MOV R164, R31 ;  /* 0x0000001f00a47202 */ /* 0x000fe20000000f00 */
[----:B------:R-:W-:Y:S02]  /*4600*/  IMAD.MOV.U32 R166, RZ, RZ, R29 ;  /* 0x000000ffffa67224 */ /* 0x000fe400078e001d */
[----:B------:R-:W-:Y:S01]  /*4610*/  IMAD.MOV.U32 R165, RZ, RZ, R30 ;  /* 0x000000ffffa57224 */ /* 0x000fe200078e001e */
[----:B------:R2:W-:Y:S01]  /*4620*/  MUFU.EX2 R183, R2 ;  /* 0x0000000200b77308 */ /* 0x0005e20000000800 */
[----:B------:R-:W-:Y:S01]  /*4630*/  HMMA.16816.F32.BF16 R28, R4, R10, R160 ;  /* 0x0000000a041c723c */ /* 0x000fe200000418a0 */
[----:B------:R-:W4:Y:S06]  /*4640*/  LDSM.16.MT88.4 R8, [R225+0x4100] ;  /* 0x00410000e108783b */ /* 0x000f2c0000004200 */
[----:B------:R-:W-:Y:S01]  /*4650*/  IMAD.MOV.U32 R163, RZ, RZ, R74 ;  /* 0x000000ffffa37224 */ /* 0x000fe200078e004a */
[----:B------:R-:W-:Y:S01]  /*4660*/  MOV R161, R72 ;  /* 0x0000004800a17202 */ /* 0x000fe20000000f00 */
[----:B------:R-:W-:-:S02]  /*4670*/  IMAD.MOV.U32 R162, RZ, RZ, R75 ;  /* 0x000000ffffa27224 */ /* 0x000fc400078e004b */
[----:B------:R-:W-:Y:S02]  /*4680*/  IMAD.MOV.U32 R160, RZ, RZ, R73 ;  /* 0x000000ffffa07224 */ /* 0x000fe400078e0049 */
[----:B-1----:R-:W-:Y:S01]  /*4690*/  HMMA.16816.F32.BF16 R72, R4, R20, R168 ;  /* 0x000000140448723c */ /* 0x002fe200000418a8 */
[----:B--2---:R-:W-:-:S04]  /*46a0*/  FFMA.FTZ R2, R133, c[0x0][0x2d0], -R12 ;  /* 0x0000b40085027a23 */ /* 0x004fc8000001080c */
[----:B------:R1:W2:Y:S02]  /*46b0*/  MUFU.EX2 R167, R2 ;  /* 0x0000000200a77308 */ /* 0x0002a40000000800 */
[----:B------:R-:W-:Y:S01]  /*46c0*/  IMAD.MOV.U32 R170, RZ, RZ, R66 ;  /* 0x000000ffffaa7224 */ /* 0x000fe200078e0042 */
[----:B---3--:R-:W-:Y:S01]  /*46d0*/  HMMA.16816.F32.BF16 R52, R4, R16, R144 ;  /* 0x000000100434723c */ /* 0x008fe20000041890 */
[----:B------:R-:W-:Y:S02]  /*46e0*/  IMAD.MOV.U32 R169, RZ, RZ, R67 ;  /* 0x000000ffffa97224 */ /* 0x000fe400078e0043 */
[----:B------:R-:W-:Y:S02]  /*46f0*/  IMAD.MOV.U32 R171, RZ, RZ, R27 ;  /* 0x000000ffffab7224 */ /* 0x000fe400078e001b */
[----:B------:R-:W-:-:S03]  /*4700*/  IMAD.MOV.U32 R168, RZ, RZ, R24 ;  /* 0x000000ffffa87224 */ /* 0x000fc600078e0018 */
[C---:B------:R-:W-:Y:S01]  /*4710*/  HMMA.16816.F32.BF16 R64, R4.reuse, R22, R148 ;  /* 0x000000160440723c */ /* 0x040fe20000041894 */
[----:B------:R-:W3:Y:S06]  /*4720*/  LDSM.16.MT88.4 R20, [R228+0x4100] ;  /* 0x00410000e414783b */ /* 0x000eec0000004200 */
[----:B------:R-:W-:Y:S01]  /*4730*/  MOV R151, R33 ;  /* 0x0000002100977202 */ /* 0x000fe20000000f00 */
[C---:B------:R-:W-:Y:S01]  /*4740*/  HMMA.16816.F32.BF16 R44, R4.reuse, R18, R140 ;  /* 0x00000012042c723c */ /* 0x040fe2000004188c */
[----:B------:R-:W-:Y:S01]  /*4750*/  IMAD.MOV.U32 R150, RZ, RZ, R35 ;  /* 0x000000ffff967224 */ /* 0x000fe200078e0023 */
[----:B------:R-:W2:Y:S03]  /*4760*/  LDSM.16.MT88.4 R16, [R227+0x4100] ;  /* 0x00410000e310783b */ /* 0x000ea60000004200 */
[----:B-1----:R-:W-:Y:S01]  /*4770*/  FFMA.FTZ R2, R150, c[0x0][0x2d0], -R0 ;  /* 0x0000b40096027a23 */ /* 0x002fe20000010800 */
[----:B------:R-:W-:Y:S01]  /*4780*/  MOV R150, R151 ;  /* 0x0000009700967202 */ /* 0x000fe20000000f00 */
[----:B------:R-:W-:Y:S01]  /*4790*/  IMAD.MOV.U32 R151, RZ, RZ, R168 ;  /* 0x000000ffff977224 */ /* 0x000fe200078e00a8 */
[----:B----4-:R-:W-:Y:S01]  /*47a0*/  HMMA.16816.F32.BF16 R32, R4, R8, R136 ;  /* 0x000000080420723c */ /* 0x010fe20000041888 */
[----:B------:R-:W-:Y:S01]  /*47b0*/  IMAD.MOV.U32 R168, RZ, RZ, R169 ;  /* 0x000000ffffa87224 */ /* 0x000fe200078e00a9 */
[----:B------:R-:W-:Y:S01]  /*47c0*/  MOV R169, R170 ;  /* 0x000000aa00a97202 */ /* 0x000fe20000000f00 */
[----:B------:R-:W-:-:S02]  /*47d0*/  IMAD.MOV.U32 R170, RZ, RZ, R171 ;  /* 0x000000ffffaa7224 */ /* 0x000fc400078e00ab */
[----:B------:R-:W-:Y:S01]  /*47e0*/  IMAD.MOV.U32 R171, RZ, RZ, R160 ;  /* 0x000000ffffab7224 */ /* 0x000fe200078e00a0 */
[----:B------:R-:W-:Y:S01]  /*47f0*/  MOV R160, R161 ;  /* 0x000000a100a07202 */ /* 0x000fe20000000f00 */
        /* <DEDUP_REMOVED lines=16> */
[----:B---3--:R-:W-:Y:S01]  /*4900*/  HMMA.16816.F32.BF16 R144, R4, R20, R120 ;  /* 0x000000140490723c */ /* 0x008fe20000041878 */
[----:B------:R-:W-:Y:S02]  /*4910*/  IMAD.MOV.U32 R163, RZ, RZ, R173 ;  /* 0x000000ffffa37224 */ /* 0x000fe400078e00ad */
[----:B------:R-:W-:Y:S01]  /*4920*/  IMAD.MOV.U32 R164, RZ, RZ, R174 ;  /* 0x000000ffffa47224 */ /* 0x000fe200078e00ae */
[----:B------:R-:W-:Y:S01]  /*4930*/  MOV R174, R178 ;  /* 0x000000b200ae7202 */ /* 0x000fe20000000f00 */
[----:B------:R-:W-:-:S02]  /*4940*/  IMAD.MOV.U32 R172, RZ, RZ, R176 ;  /* 0x000000ffffac7224 */ /* 0x000fc400078e00b0 */
[----:B----4-:R-:W-:Y:S01]  /*4950*/  FFMA.FTZ R2, R252, c[0x0][0x2d0], -R0 ;  /* 0x0000b400fc027a23 */ /* 0x010fe20000010800 */
[C---:B------:R-:W-:Y:S01]  /*4960*/  HMMA.16816.F32.BF16 R124, R4.reuse, R22, R112 ;  /* 0x00000016047c723c */ /* 0x040fe20000041870 */
[----:B------:R-:W3:Y:S01]  /*4970*/  LDSM.16.MT88.4 R20, [R225+0x7100] ;  /* 0x00710000e114783b */ /* 0x000ee20000004200 */
[----:B--2---:R-:W-:Y:S01]  /*4980*/  MOV R252, R167 ;  /* 0x000000a700fc7202 */ /* 0x004fe20000000f00 */
[----:B------:R2:W4:Y:S01]  /*4990*/  MUFU.EX2 R249, R2 ;  /* 0x0000000200f97308 */ /* 0x0005220000000800 */
[----:B------:R-:W-:Y:S02]  /*49a0*/  IMAD.MOV.U32 R173, RZ, RZ, R177 ;  /* 0x000000ffffad7224 */ /* 0x000fe400078e00b1 */
[----:B------:R-:W-:Y:S02]  /*49b0*/  IMAD.MOV.U32 R175, RZ, RZ, R179 ;  /* 0x000000ffffaf7224 */ /* 0x000fe400078e00b3 */
[----:B------:R-:W-:Y:S01]  /*49c0*/  HMMA.16816.F32.BF16 R112, R4, R16, R108 ;  /* 0x000000100470723c */ /* 0x000fe2000004186c */
[----:B------:R-:W-:Y:S01]  /*49d0*/  IMAD.MOV.U32 R134, RZ, RZ, R151 ;  /* 0x000000ffff867224 */ /* 0x000fe200078e0097 */
[----:B------:R-:W-:Y:S01]  /*49e0*/  MOV R151, R169 ;  /* 0x000000a900977202 */ /* 0x000fe20000000f00 */
[----:B------:R-:W-:-:S02]  /*49f0*/  IMAD.MOV.U32 R130, RZ, RZ, R170 ;  /* 0x000000ffff827224 */ /* 0x000fc400078e00aa */
[----:B------:R-:W-:Y:S02]  /*4a00*/  IMAD.MOV.U32 R131, RZ, RZ, R171 ;  /* 0x000000ffff837224 */ /* 0x000fe400078e00ab */
[----:B------:R-:W-:Y:S01]  /*4a10*/  IMAD.MOV.U32 R133, RZ, RZ, R175 ;  /* 0x000000ffff857224 */ /* 0x000fe200078e00af */
[----:B------:R-:W-:Y:S01]  /*4a20*/  HMMA.16816.F32.BF16 R108, R4, R18, R100 ;  /* 0x00000012046c723c */ /* 0x000fe20000041864 */
[----:B------:R-:W4:Y:S01]  /*4a30*/  LDSM.16.MT88.4 R16, [R228+0x7100] ;  /* 0x00710000e410783b */ /* 0x000f220000004200 */
[----:B--2---:R-:W-:-:S04]  /*4a40*/  FFMA.FTZ R2, R251, c[0x0][0x2d0], -R0 ;  /* 0x0000b400fb027a23 */ /* 0x004fc80000010800 */
[----:B------:R2:W-:Y:S02]  /*4a50*/  MUFU.EX2 R167, R2 ;  /* 0x0000000200a77308 */ /* 0x0005e40000000800 */
[C---:B-1----:R-:W-:Y:S08]  /*4a60*/  HMMA.16816.F32.BF16 R96, R4.reuse, R8, R96 ;  /* 0x000000080460723c */ /* 0x042ff00000041860 */
[----:B------:R-:W-:Y:S01]  /*4a70*/  HMMA.16816.F32.BF16 R92, R4, R10, R92 ;  /* 0x0000000a045c723c */ /* 0x000fe2000004185c */
[----:B------:R-:W1:Y:S01]  /*4a80*/  LDSM.16.MT88.4 R8, [R227+0x7100] ;  /* 0x00710000e308783b */ /* 0x000e620000004200 */
[----:B--2---:R-:W-:-:S06]  /*4a90*/  FFMA.FTZ R2, R150, c[0x0][0x2d0], -R0 ;  /* 0x0000b40096027a23 */ /* 0x004fcc0000010800 */
[C---:B---3--:R-:W-:Y:S01]  /*4aa0*/  HMMA.16816.F32.BF16 R136, R4.reuse, R20, R104 ;  /* 0x000000140488723c */ /* 0x048fe20000041868 */
[----:B------:R-:W-:Y:S01]  /*4ab0*/  IMAD.MOV.U32 R150, RZ, RZ, R168 ;  /* 0x000000ffff967224 */ /* 0x000fe200078e00a8 */
[----:B------:R-:W2:Y:S06]  /*4ac0*/  MUFU.EX2 R251, R2 ;  /* 0x0000000200fb7308 */ /* 0x000eac0000000800 */
[C---:B------:R-:W-:Y:S01]  /*4ad0*/  HMMA.16816.F32.BF16 R120, R4.reuse, R22, R88 ;  /* 0x000000160478723c */ /* 0x040fe20000041858 */
[----:B------:R-:W3:Y:S07]  /*4ae0*/  LDSM.16.MT88.4 R20, [R224+0x1900] ;  /* 0x00190000e014783b */ /* 0x000eee0000004200 */
[C---:B----4-:R-:W-:Y:S08]  /*4af0*/  HMMA.16816.F32.BF16 R104, R4.reuse, R16, R84 ;  /* 0x000000100468723c */ /* 0x050ff00000041854 */
[C---:B------:R-:W-:Y:S01]  /*4b00*/  HMMA.16816.F32.BF16 R100, R4.reuse, R18, R80 ;  /* 0x000000120464723c */ /* 0x040fe20000041850 */
[----:B------:R-:W4:Y:S07]  /*4b10*/  LDSM.16.MT88.4 R16, [R225+0x1900] ;  /* 0x00190000e110783b */ /* 0x000f2e0000004200 */
[C---:B-1----:R-:W-:Y:S08]  /*4b20*/  HMMA.16816.F32.BF16 R88, R4.reuse, R8, R60 ;  /* 0x000000080458723c */ /* 0x042ff0000004183c */
[----:B------:R-:W-:Y:S01]  /*4b30*/  HMMA.16816.F32.BF16 R84, R4, R10, R40 ;  /* 0x0000000a0454723c */ /* 0x000fe20000041828 */
[----:B------:R-:W1:Y:S06]  /*4b40*/  LDSM.16.MT88.4 R8, [R228+0x1900] ;  /* 0x00190000e408783b */ /* 0x000e6c0000004200 */
[----:B------:R-:W-:Y:S01]  /*4b50*/  F2FP.BF16.PACK_AB R4, R182, R250 ;  /* 0x000000fab604723e */ /* 0x000fe200000010ff */
[----:B------:R-:W-:Y:S01]  /*4b60*/  IMAD.MOV.U32 R42, RZ, RZ, R160 ;  /* 0x000000ffff2a7224 */ /* 0x000fe200078e00a0 */
[----:B------:R-:W-:Y:S01]  /*4b70*/  F2FP.BF16.PACK_AB R6, R252, R183 ;  /* 0x000000b7fc06723e */ /* 0x000fe200000010ff */
[----:B------:R-:W-:Y:S01]  /*4b80*/  IMAD.MOV.U32 R41, RZ, RZ, R161 ;  /* 0x000000ffff297224 */ /* 0x000fe200078e00a1 */
[----:B------:R-:W-:Y:S01]  /*4b90*/  F2FP.BF16.PACK_AB R5, R249, R166 ;  /* 0x000000a6f905723e */ /* 0x000fe200000010ff */
[----:B------:R-:W-:Y:S01]  /*4ba0*/  IMAD.MOV.U32 R160, RZ, RZ, R180 ;  /* 0x000000ffffa07224 */ /* 0x000fe200078e00b4 */
[----:B--2---:R-:W-:-:S02]  /*4bb0*/  F2FP.BF16.PACK_AB R7, R251, R167 ;  /* 0x000000a7fb07723e */ /* 0x004fc400000010ff */
[----:B------:R-:W-:Y:S02]  /*4bc0*/  MOV R43, R143 ;  /* 0x0000008f002b7202 */ /* 0x000fe40000000f00 */
[----:B------:R-:W-:-:S03]  /*4bd0*/  MOV R161, R181 ;  /* 0x000000b500a17202 */ /* 0x000fc60000000f00 */
[C---:B---3--:R-:W-:Y:S08]  /*4be0*/  HMMA.16816.F32.BF16 R60, R4.reuse, R20, R76 ;  /* 0x00000014043c723c */ /* 0x048ff0000004184c */
[C---:B------:R-:W-:Y:S07]  /*4bf0*/  HMMA.16816.F32.BF16 R176, R4.reuse, R22, R68 ;  /* 0x0000001604b0723c */ /* 0x040fee0000041844 */
[----:B------:R-:W-:Y:S01]  /*4c00*/  MOV R70, R140 ;  /* 0x0000008c00467202 */ /* 0x000fe20000000f00 */
[----:B------:R-:W-:Y:S01]  /*4c10*/  IMAD.MOV.U32 R69, RZ, RZ, R141 ;  /* 0x000000ffff457224 */ /* 0x000fe200078e008d */
[----:B----4-:R-:W-:Y:S01]  /*4c20*/  HMMA.16816.F32.BF16 R168, R4, R16, R56 ;  /* 0x0000001004a8723c */ /* 0x010fe20000041838 */
[----:B------:R-:W-:-:S02]  /*4c30*/  IMAD.MOV.U32 R68, RZ, RZ, R142 ;  /* 0x000000ffff447224 */ /* 0x000fc400078e008e */
[----:B------:R-:W-:-:S04]  /*4c40*/  IMAD.MOV.U32 R71, RZ, RZ, R131 ;  /* 0x000000ffff477224 */ /* 0x000fc800078e0083 */
[----:B------:R-:W-:Y:S01]  /*4c50*/  IMAD.MOV.U32 R21, RZ, RZ, R61 ;  /* 0x000000ffff157224 */ /* 0x000fe200078e003d */
[C---:B-1----:R-:W-:Y:S01]  /*4c60*/  HMMA.16816.F32.BF16 R140, R4.reuse, R8, R36 ;  /* 0x00000008048c723c */ /* 0x042fe20000041824 */
[----:B------:R-:W-:Y:S01]  /*4c70*/  IMAD.MOV.U32 R20, RZ, RZ, R60 ;  /* 0x000000ffff147224 */ /* 0x000fe200078e003c */
[----:B------:R-:W-:Y:S01]  /*4c80*/  MOV R57, R150 ;  /* 0x0000009600397202 */ /* 0x000fe20000000f00 */
[----:B------:R-:W-:Y:S01]  /*4c90*/  IMAD.MOV.U32 R56, RZ, RZ, R151 ;  /* 0x000000ffff387224 */ /* 0x000fe200078e0097 */
[----:B------:R-:W-:Y:S01]  /*4ca0*/  MOV R2, R63 ;  /* 0x0000003f00027202 */ /* 0x000fe20000000f00 */
[----:B------:R-:W-:Y:S02]  /*4cb0*/  IMAD.MOV.U32 R40, RZ, RZ, R62 ;  /* 0x000000ffff287224 */ /* 0x000fe400078e003e */
[----:B------:R-:W-:Y:S01]  /*4cc0*/  MOV R36, R21 ;  /* 0x0000001500247202 */ /* 0x000fe20000000f00 */
[----:B------:R-:W-:Y:S01]  /*4cd0*/  IMAD.MOV.U32 R37, RZ, RZ, R20 ;  /* 0x000000ffff257224 */ /* 0x000fe200078e0014 */
[C---:B------:R-:W-:Y:S01]  /*4ce0*/  HMMA.16816.F32.BF16 R148, R4.reuse, R18, R48 ;  /* 0x000000120494723c */ /* 0x040fe20000041830 */
[----:B------:R-:W1:Y:S01]  /*4cf0*/  LDSM.16.MT88.4 R20, [R227+0x1900] ;  /* 0x00190000e314783b */ /* 0x000e620000004200 */
[----:B------:R-:W-:Y:S01]  /*4d00*/  IMAD.MOV.U32 R38, RZ, RZ, R118 ;  /* 0x000000ffff267224 */ /* 0x000fe200078e0076 */
[----:B------:R-:W-:Y:S01]  /*4d10*/  MOV R39, R119 ;  /* 0x0000007700277202 */ /* 0x000fe20000000f00 */
[----:B------:R-:W-:Y:S01]  /*4d20*/  IMAD.MOV.U32 R58, RZ, RZ, R40 ;  /* 0x000000ffff3a7224 */ /* 0x000fe200078e0028 */
[----:B------:R-:W2:Y:S01]  /*4d30*/  LDSM.16.MT88.4 R16, [R224+0x4900] ;  /* 0x00490000e010783b */ /* 0x000ea20000004200 */
        /* <DEDUP_REMOVED lines=8> */
[----:B------:R-:W3:Y:S01]  /*4dc0*/  LDSM.16.MT88.4 R8, [R225+0x4900] ;  /* 0x00490000e108783b */ /* 0x000ee20000004200 */
[----:B------:R-:W-:-:S02]  /*4dd0*/  IMAD.MOV.U32 R50, RZ, RZ, R163 ;  /* 0x000000ffff327224 */ /* 0x000fc400078e00a3 */
[----:B------:R-:W-:Y:S02]  /*4de0*/  IMAD.MOV.U32 R162, RZ, RZ, R172 ;  /* 0x000000ffffa27224 */ /* 0x000fe400078e00ac */
[----:B------:R-:W-:Y:S02]  /*4df0*/  IMAD.MOV.U32 R163, RZ, RZ, R173 ;  /* 0x000000ffffa37224 */ /* 0x000fe400078e00ad */
[----:B------:R-:W-:Y:S02]  /*4e00*/  IMAD.MOV.U32 R30, RZ, RZ, R182 ;  /* 0x000000ffff1e7224 */ /* 0x000fe400078e00b6 */
[----:B------:R-:W-:Y:S02]  /*4e10*/  IMAD.MOV.U32 R31, RZ, RZ, R183 ;  /* 0x000000ffff1f7224 */ /* 0x000fe400078e00b7 */
[----:B------:R-:W-:Y:S02]  /*4e20*/  IMAD.MOV.U32 R51, RZ, RZ, R130 ;  /* 0x000000ffff337224 */ /* 0x000fe400078e0082 */
[----:B------:R-:W-:-:S02]  /*4e30*/  IMAD.MOV.U32 R29, RZ, RZ, R50 ;  /* 0x000000ffff1d7224 */ /* 0x000fc400078e0032 */
[----:B------:R-:W-:Y:S02]  /*4e40*/  IMAD.MOV.U32 R28, RZ, RZ, R49 ;  /* 0x000000ffff1c7224 */ /* 0x000fe400078e0031 */
[----:B------:R-:W-:Y:S01]  /*4e50*/  FFMA.FTZ R2, R2, c[0x0][0x2d0], -R12 ;  /* 0x0000b40002027a23 */ /* 0x000fe2000001080c */
[C---:B-1----:R-:W-:Y:S07]  /*4e60*/  HMMA.16816.F32.BF16 R180, R4.reuse, R20, R72 ;  /* 0x0000001404b4723c */ /* 0x042fee0000041848 */
[----:B------:R-:W-:Y:S01]  /*4e70*/  MOV R72, R37 ;  /* 0x0000002500487202 */ /* 0x000fe20000000f00 */
[C---:B------:R-:W-:Y:S01]  /*4e80*/  HMMA.16816.F32.BF16 R172, R4.reuse, R22, R64 ;  /* 0x0000001604ac723c */ /* 0x040fe20000041840 */
[----:B------:R-:W1:Y:S01]  /*4e90*/  LDSM.16.MT88.4 R20, [R228+0x4900] ;  /* 0x00490000e414783b */ /* 0x000e620000004200 */
[----:B------:R-:W-:Y:S01]  /*4ea0*/  MOV R37, R68 ;  /* 0x0000004400257202 */ /* 0x000fe20000000f00 */
[----:B------:R-:W-:Y:S01]  /*4eb0*/  IMAD.MOV.U32 R73, RZ, RZ, R38 ;  /* 0x000000ffff497224 */ /* 0x000fe200078e0026 */
[----:B------:R-:W-:Y:S01]  /*4ec0*/  MOV R75, R48 ;  /* 0x00000030004b7202 */ /* 0x000fe20000000f00 */
[----:B------:R-:W-:Y:S01]  /*4ed0*/  IMAD.MOV.U32 R74, RZ, RZ, R39 ;  /* 0x000000ffff4a7224 */ /* 0x000fe200078e0027 */
[----:B------:R-:W-:Y:S01]  /*4ee0*/  MOV R39, R57 ;  /* 0x0000003900277202 */ /* 0x000fe20000000f00 */
[----:B------:R-:W-:Y:S01]  /*4ef0*/  IMAD.MOV.U32 R67, RZ, RZ, R36 ;  /* 0x000000ffff437224 */ /* 0x000fe200078e0024 */
[----:B--2---:R-:W-:Y:S01]  /*4f00*/  HMMA.16816.F32.BF16 R128, R4, R16, R52 ;  /* 0x000000100480723c */ /* 0x004fe20000041834 */
[----:B------:R-:W-:Y:S01]  /*4f10*/  MOV R36, R71 ;  /* 0x0000004700247202 */ /* 0x000fe20000000f00 */
[----:B------:R-:W-:-:S06]  /*4f20*/  IMAD.MOV.U32 R38, RZ, RZ, R56 ;  /* 0x000000ffff267224 */ /* 0x000fcc00078e0038 */
[C---:B------:R-:W-:Y:S01]  /*4f30*/  HMMA.16816.F32.BF16 R80, R4.reuse, R18, R44 ;  /* 0x000000120450723c */ /* 0x040fe2000004182c */
[----:B------:R-:W2:Y:S07]  /*4f40*/  LDSM.16.MT88.4 R16, [R227+0x4900] ;  /* 0x00490000e310783b */ /* 0x000eae0000004200 */
[C---:B---3--:R-:W-:Y:S08]  /*4f50*/  HMMA.16816.F32.BF16 R60, R4.reuse, R8, R32 ;  /* 0x00000008043c723c */ /* 0x048ff00000041820 */
[C---:B------:R-:W-:Y:S01]  /*4f60*/  HMMA.16816.F32.BF16 R32, R4.reuse, R10, R24 ;  /* 0x0000000a0420723c */ /* 0x040fe20000041818 */
[----:B------:R-:W3:Y:S07]  /*4f70*/  LDSM.16.MT88.4 R8, [R224+0x7900] ;  /* 0x00790000e008783b */ /* 0x000eee0000004200 */
[----:B-1----:R-:W-:Y:S07]  /*4f80*/  HMMA.16816.F32.BF16 R76, R4, R20, R144 ;  /* 0x00000014044c723c */ /* 0x002fee0000041890 */
[----:B------:R-:W-:Y:S01]  /*4f90*/  MOV R145, R30 ;  /* 0x0000001e00917202 */ /* 0x000fe20000000f00 */
[----:B------:R-:W-:Y:S01]  /*4fa0*/  IMAD.MOV.U32 R144, RZ, RZ, R31 ;  /* 0x000000ffff907224 */ /* 0x000fe200078e001f */
[----:B------:R-:W-:Y:S01]  /*4fb0*/  MOV R147, R29 ;  /* 0x0000001d00937202 */ /* 0x000fe20000000f00 */
[----:B------:R-:W-:-:S02]  /*4fc0*/  IMAD.MOV.U32 R30, RZ, RZ, R69 ;  /* 0x000000ffff1e7224 */ /* 0x000fc400078e0045 */
[----:B------:R-:W-:Y:S02]  /*4fd0*/  IMAD.MOV.U32 R31, RZ, RZ, R70 ;  /* 0x000000ffff1f7224 */ /* 0x000fe400078e0046 */
[----:B------:R-:W-:Y:S01]  /*4fe0*/  HMMA.16816.F32.BF16 R68, R4, R22, R124 ;  /* 0x000000160444723c */ /* 0x000fe2000004187c */
[----:B------:R-:W1:Y:S01]  /*4ff0*/  LDSM.16.MT88.4 R20, [R225+0x7900] ;  /* 0x00790000e114783b */ /* 0x000e620000004200 */
[----:B------:R-:W-:-:S05]  /*5000*/  IMAD.MOV.U32 R146, RZ, RZ, R40 ;  /* 0x000000ffff927224 */ /* 0x000fca00078e0028 */
[----:B------:R-:W-:Y:S01]  /*5010*/  IMAD.MOV.U32 R127, RZ, RZ, R51 ;  /* 0x000000ffff7f7224 */ /* 0x000fe200078e0033 */
[----:B------:R-:W-:Y:S01]  /*5020*/  MOV R124, R42 ;  /* 0x0000002a007c7202 */ /* 0x000fe20000000f00 */
[----:B------:R-:W-:Y:S01]  /*5030*/  IMAD.MOV.U32 R125, RZ, RZ, R58 ;  /* 0x000000ffff7d7224 */ /* 0x000fe200078e003a */
[----:B--2---:R-:W-:Y:S01]  /*5040*/  HMMA.16816.F32.BF16 R48, R4, R18, R108 ;  /* 0x000000120430723c */ /* 0x004fe2000004186c */
[----:B------:R-:W-:-:S06]  /*5050*/  IMAD.MOV.U32 R126, RZ, RZ, R59 ;  /* 0x000000ffff7e7224 */ /* 0x000fcc00078e003b */
[----:B------:R-:W-:Y:S01]  /*5060*/  IMAD.MOV.U32 R109, RZ, RZ, R41 ;  /* 0x000000ffff6d7224 */ /* 0x000fe200078e0029 */
[----:B------:R-:W-:Y:S01]  /*5070*/  HMMA.16816.F32.BF16 R56, R4, R16, R112 ;  /* 0x000000100438723c */ /* 0x000fe20000041870 */
[----:B------:R-:W-:Y:S01]  /*5080*/  IMAD.MOV.U32 R108, RZ, RZ, R28 ;  /* 0x000000ffff6c7224 */ /* 0x000fe200078e001c */
[----:B------:R-:W2:Y:S01]  /*5090*/  LDSM.16.MT88.4 R16, [R228+0x7900] ;  /* 0x00790000e410783b */ /* 0x000ea20000004200 */
[----:B------:R-:W-:Y:S01]  /*50a0*/  IMAD.MOV.U32 R110, RZ, RZ, R72 ;  /* 0x000000ffff6e7224 */ /* 0x000fe200078e0048 */
[----:B------:R-:W-:-:S03]  /*50b0*/  MOV R111, R67 ;  /* 0x00000043006f7202 */ /* 0x000fc60000000f00 */
[----:B------:R-:W-:Y:S01]  /*50c0*/  IMAD.MOV.U32 R113, RZ, RZ, R43 ;  /* 0x000000ffff717224 */ /* 0x000fe200078e002b */
[----:B------:R-:W-:Y:S01]  /*50d0*/  MOV R115, R74 ;  /* 0x0000004a00737202 */ /* 0x000fe20000000f00 */
[----:B---3--:R-:W-:Y:S01]  /*50e0*/  HMMA.16816.F32.BF16 R40, R4, R8, R96 ;  /* 0x000000080428723c */ /* 0x008fe20000041860 */
[----:B------:R-:W-:Y:S02]  /*50f0*/  IMAD.MOV.U32 R112, RZ, RZ, R73 ;  /* 0x000000ffff707224 */ /* 0x000fe400078e0049 */
[----:B------:R-:W-:-:S04]  /*5100*/  IMAD.MOV.U32 R114, RZ, RZ, R75 ;  /* 0x000000ffff727224 */ /* 0x000fc800078e004b */
[----:B------:R-:W-:Y:S01]  /*5110*/  IMAD.MOV.U32 R96, RZ, RZ, R30 ;  /* 0x000000ffff607224 */ /* 0x000fe200078e001e */
[----:B------:R-:W-:Y:S01]  /*5120*/  MOV R97, R31 ;  /* 0x0000001f00617202 */ /* 0x000fe20000000f00 */
[----:B------:R-:W-:Y:S01]  /*5130*/  IMAD.MOV.U32 R98, RZ, RZ, R36 ;  /* 0x000000ffff627224 */ /* 0x000fe200078e0024 */
[C---:B------:R-:W-:Y:S01]  /*5140*/  HMMA.16816.F32.BF16 R28, R4.reuse, R10, R92 ;  /* 0x0000000a041c723c */ /* 0x040fe2000004185c */
[----:B------:R-:W-:Y:S01]  /*5150*/  MOV R99, R37 ;  /* 0x0000002500637202 */ /* 0x000fe20000000f00 */
[----:B------:R-:W3:Y:S05]  /*5160*/  LDSM.16.MT88.4 R8, [R227+0x7900] ;  /* 0x00790000e308783b */ /* 0x000eea0000004200 */
[----:B------:R-:W-:Y:S01]  /*5170*/  MOV R95, R39 ;  /* 0x00000027005f7202 */ /* 0x000fe20000000f00 */
[----:B------:R-:W-:Y:S01]  /*5180*/  IMAD.MOV.U32 R94, RZ, RZ, R38 ;  /* 0x000000ffff5e7224 */ /* 0x000fe200078e0026 */
[C---:B-1----:R-:W-:Y:S02]  /*5190*/  HMMA.16816.F32.BF16 R72, R4.reuse, R20, R136 ;  /* 0x000000140448723c */ /* 0x042fe40000041888 */
[----:B------:R-:W-:Y:S01]  /*51a0*/  MOV R93, R95 ;  /* 0x0000005f005d7202 */ /* 0x000fe20000000f00 */
[----:B------:R-:W-:Y:S01]  /*51b0*/  IMAD.MOV.U32 R92, RZ, RZ, R94 ;  /* 0x000000ffff5c7224 */ /* 0x000fe200078e005e */
[----:B------:R-:W-:Y:S01]  /*51c0*/  MOV R95, R97 ;  /* 0x00000061005f7202 */ /* 0x000fe20000000f00 */
[----:B------:R-:W-:Y:S01]  /*51d0*/  IMAD.MOV.U32 R94, RZ, RZ, R96 ;  /* 0x000000ffff5e7224 */ /* 0x000fe200078e0060 */
[----:B------:R-:W-:Y:S01]  /*51e0*/  MOV R97, R99 ;  /* 0x0000006300617202 */ /* 0x000fe20000000f00 */
[----:B------:R-:W-:Y:S01]  /*51f0*/  IMAD.MOV.U32 R99, RZ, RZ, R108 ;  /* 0x000000ffff637224 */ /* 0x000fe200078e006c */
[----:B------:R-:W-:Y:S01]  /*5200*/  HMMA.16816.F32.BF16 R64, R4, R22, R120 ;  /* 0x000000160440723c */ /* 0x000fe20000041878 */
[----:B------:R-:W-:-:S02]  /*5210*/  IMAD.MOV.U32 R108, RZ, RZ, R110 ;  /* 0x000000ffff6c7224 */ /* 0x000fc400078e006e */
[----:B------:R-:W-:Y:S01]  /*5220*/  IMAD.MOV.U32 R110, RZ, RZ, R125 ;  /* 0x000000ffff6e7224 */ /* 0x000fe200078e007d */
[----:B------:R-:W-:Y:S01]  /*5230*/  MOV R139, R93 ;  /* 0x0000005d008b7202 */ /* 0x000fe20000000f00 */
[----:B------:R-:W-:Y:S01]  /*5240*/  IMAD.MOV.U32 R125, RZ, RZ, R127 ;  /* 0x000000ffff7d7224 */ /* 0x000fe200078e007f */
[----:B------:R-:W-:Y:S01]  /*5250*/  MOV R127, R144 ;  /* 0x00000090007f7202 */ /* 0x000fe20000000f00 */
[----:B------:R-:W-:Y:S01]  /*5260*/  IMAD.MOV.U32 R96, RZ, RZ, R98 ;  /* 0x000000ffff607224 */ /* 0x000fe200078e0062 */
[----:B------:R-:W-:Y:S01]  /*5270*/  MOV R144, R134 ;  /* 0x0000008600907202 */ /* 0x000fe20000000f00 */
[----:B--2---:R-:W-:Y:S01]  /*5280*/  HMMA.16816.F32.BF16 R52, R4, R16, R104 ;  /* 0x000000100434723c */ /* 0x004fe20000041868 */
[----:B------:R-:W-:Y:S01]  /*5290*/  MOV R93, R95 ;  /* 0x0000005f005d7202 */ /* 0x000fe20000000f00 */
[----:B------:R1:W-:Y:S01]  /*52a0*/  MUFU.EX2 R134, R2 ;  /* 0x0000000200867308 */ /* 0x0003e20000000800 */
[----:B------:R-:W-:Y:S02]  /*52b0*/  MOV R95, R97 ;  /* 0x00000061005f7202 */ /* 0x000fe40000000f00 */
[----:B------:R-:W-:-:S02]  /*52c0*/  MOV R97, R108 ;  /* 0x0000006c00617202 */ /* 0x000fc40000000f00 */
[----:B------:R-:W-:Y:S01]  /*52d0*/  MOV R108, R110 ;  /* 0x0000006e006c7202 */ /* 0x000fe20000000f00 */
[C---:B------:R-:W-:Y:S01]  /*52e0*/  HMMA.16816.F32.BF16 R44, R4.reuse, R18, R100 ;  /* 0x00000012042c723c */ /* 0x040fe20000041864 */
[----:B------:R-:W-:Y:S01]  /*52f0*/  MOV R110, R125 ;  /* 0x0000007d006e7202 */ /* 0x000fe20000000f00 */
[----:B------:R-:W-:Y:S01]  /*5300*/  IMAD.MOV.U32 R125, RZ, RZ, R144 ;  /* 0x000000ffff7d7224 */ /* 0x000fe200078e0090 */
[----:B------:R-:W-:Y:S01]  /*5310*/  MOV R98, R109 ;  /* 0x0000006d00627202 */ /* 0x000fe20000000f00 */
[----:B------:R-:W-:Y:S01]  /*5320*/  IMAD.MOV.U32 R144, RZ, RZ, R162 ;  /* 0x000000ffff907224 */ /* 0x000fe200078e00a2 */
[----:B------:R-:W-:Y:S01]  /*5330*/  MOV R109, R111 ;  /* 0x0000006f006d7202 */ /* 0x000fe20000000f00 */
[----:B------:R-:W-:Y:S01]  /*5340*/  LDSM.16.MT88.4 R16, [R225+0x2100] ;  /* 0x00210000e110783b */ /* 0x000fe20000004200 */
[----:B------:R-:W-:Y:S01]  /*5350*/  MOV R111, R126 ;  /* 0x0000007e006f7202 */ /* 0x000fe20000000f00 */
[----:B------:R-:W-:Y:S01]  /*5360*/  IMAD.MOV.U32 R126, RZ, RZ, R145 ;  /* 0x000000ffff7e7224 */ /* 0x000fe200078e0091 */
[----:B---3--:R-:W-:Y:S01]  /*5370*/  HMMA.16816.F32.BF16 R36, R4, R8, R88 ;  /* 0x000000080424723c */ /* 0x008fe20000041858 */
[----:B-1----:R-:W-:-:S02]  /*5380*/  FFMA.FTZ R2, R92, c[0x0][0x2d0], -R12 ;  /* 0x0000b4005c027a23 */ /* 0x002fc4000001080c */
[----:B------:R-:W-:Y:S02]  /*5390*/  IMAD.MOV.U32 R92, RZ, RZ, R94 ;  /* 0x000000ffff5c7224 */ /* 0x000fe400078e005e */
[----:B------:R1:W2:Y:S01]  /*53a0*/  MUFU.EX2 R162, R2 ;  /* 0x0000000200a27308 */ /* 0x0002a20000000800 */
[----:B------:R-:W-:Y:S02]  /*53b0*/  IMAD.MOV.U32 R94, RZ, RZ, R96 ;  /* 0x000000ffff5e7224 */ /* 0x000fe400078e0060 */
[----:B------:R-:W-:Y:S01]  /*53c0*/  IMAD.MOV.U32 R138, RZ, RZ, R92 ;  /* 0x000000ffff8a7224 */ /* 0x000fe200078e005c */
[----:B------:R-:W-:Y:S01]  /*53d0*/  HMMA.16816.F32.BF16 R24, R4, R10, R84 ;  /* 0x0000000a0418723c */ /* 0x000fe20000041854 */
[----:B------:R-:W-:Y:S01]  /*53e0*/  IMAD.MOV.U32 R92, RZ, RZ, R94 ;  /* 0x000000ffff5c7224 */ /* 0x000fe200078e005e */
[----:B------:R-:W-:Y:S01]  /*53f0*/  LDSM.16.MT88.4 R8, [R228+0x2100] ;  /* 0x00210000e408783b */ /* 0x000fe20000004200 */
[----:B------:R-:W-:Y:S02]  /*5400*/  IMAD.MOV.U32 R145, RZ, RZ, R186 ;  /* 0x000000ffff917224 */ /* 0x000fe400078e00ba */
[----:B-1----:R-:W-:Y:S01]  /*5410*/  FFMA.FTZ R2, R139, c[0x0][0x2d0], -R12 ;  /* 0x0000b4008b027a23 */ /* 0x002fe2000001080c */
        /* <DEDUP_REMOVED lines=9> */
[----:B------:R-:W-:Y:S01]  /*54b0*/  MOV R108, R110 ;  /* 0x0000006e006c7202 */ /* 0x000fe20000000f00 */
[----:B------:R-:W-:Y:S01]  /*54c0*/  IMAD.MOV.U32 R109, RZ, RZ, R111 ;  /* 0x000000ffff6d7224 */ /* 0x000fe200078e006f */
[----:B------:R-:W-:Y:S02]  /*54d0*/  MOV R110, R144 ;  /* 0x00000090006e7202 */ /* 0x000fe40000000f00 */
[----:B------:R-:W-:Y:S02]  /*54e0*/  MOV R139, R93 ;  /* 0x0000005d008b7202 */ /* 0x000fe40000000f00 */
[----:B------:R-:W-:Y:S02]  /*54f0*/  MOV R144, R163 ;  /* 0x000000a300907202 */ /* 0x000fe40000000f00 */
[----:B------:R-:W-:Y:S01]  /*5500*/  MOV R93, R95 ;  /* 0x0000005f005d7202 */ /* 0x000fe20000000f00 */
[----:B------:R3:W-:Y:S01]  /*5510*/  MUFU.EX2 R163, R2 ;  /* 0x0000000200a37308 */ /* 0x0007e20000000800 */
[----:B------:R-:W-:-:S02]  /*5520*/  MOV R95, R97 ;  /* 0x00000061005f7202 */ /* 0x000fc40000000f00 */
[----:B------:R-:W-:Y:S02]  /*5530*/  MOV R97, R108 ;  /* 0x0000006c00617202 */ /* 0x000fe40000000f00 */
[----:B------:R-:W-:Y:S02]  /*5540*/  MOV R108, R110 ;  /* 0x0000006e006c7202 */ /* 0x000fe40000000f00 */
[----:B------:R-:W-:Y:S02]  /*5550*/  MOV R110, R144 ;  /* 0x00000090006e7202 */ /* 0x000fe40000000f00 */
[----:B------:R-:W-:Y:S02]  /*5560*/  MOV R144, R165 ;  /* 0x000000a500907202 */ /* 0x000fe40000000f00 */
[----:B------:R-:W-:Y:S01]  /*5570*/  MOV R111, R145 ;  /* 0x00000091006f7202 */ /* 0x000fe20000000f00 */
[----:B------:R-:W-:Y:S01]  /*5580*/  IMAD.MOV.U32 R96, RZ, RZ, R98 ;  /* 0x000000ffff607224 */ /* 0x000fe200078e0062 */
[----:B------:R-:W-:Y:S01]  /*5590*/  MOV R145, R185 ;  /* 0x000000b900917202 */ /* 0x000fe20000000f00 */
[----:B---3--:R-:W-:Y:S01]  /*55a0*/  FFMA.FTZ R2, R138, c[0x0][0x2d0], -R12 ;  /* 0x0000b4008a027a23 */ /* 0x008fe2000001080c */
[----:B--2---:R-:W-:Y:S01]  /*55b0*/  F2FP.BF16.PACK_AB R4, R162, R134 ;  /* 0x00000086a204723e */ /* 0x004fe200000010ff */
[----:B------:R-:W-:Y:S01]  /*55c0*/  IMAD.MOV.U32 R138, RZ, RZ, R92 ;  /* 0x000000ffff8a7224 */ /* 0x000fe200078e005c */
[----:B------:R1:W5:Y:S01]  /*55d0*/  LDL.LU R185, [R1+0x68] ;  /* 0x0000680001b97983 */ /* 0x0003620000300800 */
[----:B------:R2:W3:Y:S01]  /*55e0*/  MUFU.EX2 R165, R2 ;  /* 0x0000000200a57308 */ /* 0x0004e20000000800 */
[----:B------:R-:W-:-:S02]  /*55f0*/  IMAD.MOV.U32 R98, RZ, RZ, R109 ;  /* 0x000000ffff627224 */ /* 0x000fc400078e006d */
[----:B------:R-:W-:Y:S01]  /*5600*/  MOV R136, R138 ;  /* 0x0000008a00887202 */ /* 0x000fe20000000f00 */
[----:B------:R-:W-:Y:S02]  /*5610*/  IMAD.MOV.U32 R92, RZ, RZ, R94 ;  /* 0x000000ffff5c7224 */ /* 0x000fe400078e005e */
[----:B------:R-:W-:Y:S02]  /*5620*/  IMAD.MOV.U32 R109, RZ, RZ, R111 ;  /* 0x000000ffff6d7224 */ /* 0x000fe400078e006f */
[----:B------:R-:W-:Y:S02]  /*5630*/  IMAD.MOV.U32 R111, RZ, RZ, R145 ;  /* 0x000000ffff6f7224 */ /* 0x000fe400078e0091 */
[----:B--2---:R-:W-:Y:S02]  /*5640*/  FFMA.FTZ R2, R137, c[0x0][0x2d0], -R0 ;  /* 0x0000b40089027a23 */ /* 0x004fe40000010800 */
[----:B------:R-:W-:Y:S02]  /*5650*/  IMAD.MOV.U32 R137, RZ, RZ, R139 ;  /* 0x000000ffff897224 */ /* 0x000fe400078e008b */
        /* <DEDUP_REMOVED lines=10> */
[----:B------:R-:W-:Y:S01]  /*5700*/  IMAD.MOV.U32 R93, RZ, RZ, R95 ;  /* 0x000000ffff5d7224 */ /* 0x000fe200078e005f */
[----:B------:R2:W-:Y:S01]  /*5710*/  MUFU.EX2 R133, R2 ;  /* 0x0000000200857308 */ /* 0x0005e20000000800 */
[----:B------:R-:W-:Y:S02]  /*5720*/  IMAD.MOV.U32 R95, RZ, RZ, R97 ;  /* 0x000000ffff5f7224 */ /* 0x000fe400078e0061 */
[----:B------:R-:W-:-:S02]  /*5730*/  IMAD.MOV.U32 R97, RZ, RZ, R108 ;  /* 0x000000ffff617224 */ /* 0x000fc400078e006c */
[----:B------:R-:W-:Y:S02]  /*5740*/  IMAD.MOV.U32 R108, RZ, RZ, R110 ;  /* 0x000000ffff6c7224 */ /* 0x000fe400078e006e */
[----:B------:R-:W-:Y:S02]  /*5750*/  IMAD.MOV.U32 R110, RZ, RZ, R144 ;  /* 0x000000ffff6e7224 */ /* 0x000fe400078e0090 */
[----:B------:R-:W-:Y:S01]  /*5760*/  IMAD.MOV.U32 R144, RZ, RZ, R160 ;  /* 0x000000ffff907224 */ /* 0x000fe200078e00a0 */
[----:B------:R-:W-:Y:S01]  /*5770*/  MOV R138, R92 ;  /* 0x0000005c008a7202 */ /* 0x000fe20000000f00 */
[----:B------:R-:W-:Y:S02]  /*5780*/  IMAD.MOV.U32 R94, RZ, RZ, R96 ;  /* 0x000000ffff5e7224 */ /* 0x000fe400078e0060 */
[----:B------:R-:W-:Y:S02]  /*5790*/  IMAD.MOV.U32 R145, RZ, RZ, R184 ;  /* 0x000000ffff917224 */ /* 0x000fe400078e00b8 */
[----:B--2---:R-:W-:Y:S01]  /*57a0*/  FFMA.FTZ R2, R136, c[0x0][0x2d0], -R0 ;  /* 0x0000b40088027a23 */ /* 0x004fe20000010800 */
[----:B------:R-:W-:Y:S01]  /*57b0*/  MOV R123, R93 ;  /* 0x0000005d007b7202 */ /* 0x000fe20000000f00 */
[----:B------:R-:W-:Y:S01]  /*57c0*/  IMAD.MOV.U32 R96, RZ, RZ, R98 ;  /* 0x000000ffff607224 */ /* 0x000fe200078e0062 */
[----:B------:R-:W-:Y:S01]  /*57d0*/  MOV R92, R94 ;  /* 0x0000005e005c7202 */ /* 0x000fe20000000f00 */
[----:B------:R2:W4:Y:S01]  /*57e0*/  MUFU.EX2 R160, R2 ;  /* 0x0000000200a07308 */ /* 0x0005220000000800 */
[----:B------:R-:W-:Y:S01]  /*57f0*/  MOV R136, R138 ;  /* 0x0000008a00887202 */ /* 0x000fe20000000f00 */
[----:B------:R1:W5:Y:S01]  /*5800*/  LDL.LU R184, [R1+0x64] ;  /* 0x0000640001b87983 */ /* 0x0003620000300800 */
[----:B------:R-:W-:Y:S01]  /*5810*/  MOV R93, R95 ;  /* 0x0000005f005d7202 */ /* 0x000fe20000000f00 */
[----:B------:R-:W-:Y:S01]  /*5820*/  IMAD.MOV.U32 R98, RZ, RZ, R109 ;  /* 0x000000ffff627224 */ /* 0x000fe200078e006d */
[----:B------:R-:W-:Y:S01]  /*5830*/  MOV R95, R97 ;  /* 0x00000061005f7202 */ /* 0x000fe20000000f00 */
[----:B------:R-:W-:Y:S01]  /*5840*/  IMAD.MOV.U32 R122, RZ, RZ, R136 ;  /* 0x000000ffff7a7224 */ /* 0x000fe200078e0088 */
[----:B------:R-:W-:Y:S01]  /*5850*/  MOV R97, R108 ;  /* 0x0000006c00617202 */ /* 0x000fe20000000f00 */
[----:B------:R-:W-:-:S02]  /*5860*/  IMAD.MOV.U32 R109, RZ, RZ, R111 ;  /* 0x000000ffff6d7224 */ /* 0x000fc400078e006f */
[----:B--2---:R-:W-:Y:S02]  /*5870*/  FFMA.FTZ R2, R21, c[0x0][0x2d0], -R0 ;  /* 0x0000b40015027a23 */ /* 0x004fe40000010800 */
[----:B------:R-:W2:Y:S01]  /*5880*/  LDSM.16.MT88.4 R20, [R224+0x2100] ;  /* 0x00210000e014783b */ /* 0x000ea20000004200 */
[----:B------:R-:W-:Y:S01]  /*5890*/  MOV R108, R110 ;  /* 0x0000006e006c7202 */ /* 0x000fe20000000f00 */
[----:B------:R-:W-:Y:S01]  /*58a0*/  IMAD.MOV.U32 R111, RZ, RZ, R145 ;  /* 0x000000ffff6f7224 */ /* 0x000fe200078e0091 */
[----:B------:R-:W-:Y:S01]  /*58b0*/  MOV R110, R144 ;  /* 0x00000090006e7202 */ /* 0x000fe20000000f00 */
[----:B------:R-:W-:Y:S01]  /*58c0*/  IMAD.MOV.U32 R145, RZ, RZ, R159 ;  /* 0x000000ffff917224 */ /* 0x000fe200078e009f */
[----:B------:R-:W-:Y:S01]  /*58d0*/  MOV R144, R161 ;  /* 0x000000a100907202 */ /* 0x000fe20000000f00 */
[----:B------:R1:W5:Y:S01]  /*58e0*/  LDL.LU R159, [R1+0x60] ;  /* 0x00006000019f7983 */ /* 0x0003620000300800 */
[----:B------:R3:W-:Y:S01]  /*58f0*/  MUFU.EX2 R161, R2 ;  /* 0x0000000200a17308 */ /* 0x0007e20000000800 */
[----:B------:R-:W-:-:S02]  /*5900*/  MOV R94, R96 ;  /* 0x00000060005e7202 */ /* 0x000fc40000000f00 */
[----:B------:R-:W-:Y:S02]  /*5910*/  MOV R96, R98 ;  /* 0x0000006200607202 */ /* 0x000fe40000000f00 */
[----:B------:R-:W-:Y:S02]  /*5920*/  MOV R98, R109 ;  /* 0x0000006d00627202 */ /* 0x000fe40000000f00 */
[----:B------:R-:W-:Y:S02]  /*5930*/  MOV R138, R92 ;  /* 0x0000005c008a7202 */ /* 0x000fe40000000f00 */
[----:B------:R-:W-:Y:S02]  /*5940*/  MOV R109, R111 ;  /* 0x0000006f006d7202 */ /* 0x000fe40000000f00 */
[----:B------:R-:W-:Y:S01]  /*5950*/  MOV R111, R145 ;  /* 0x00000091006f7202 */ /* 0x000fe20000000f00 */
[----:B---3--:R-:W-:Y:S01]  /*5960*/  FFMA.FTZ R2, R122, c[0x0][0x2d0], -R0 ;  /* 0x0000b4007a027a23 */ /* 0x008fe20000010800 */
[----:B------:R-:W-:Y:S01]  /*5970*/  MOV R122, R95 ;  /* 0x0000005f007a7202 */ /* 0x000fe20000000f00 */
[----:B------:R-:W-:Y:S01]  /*5980*/  IMAD.MOV.U32 R95, RZ, RZ, R164 ;  /* 0x000000ffff5f7224 */ /* 0x000fe200078e00a4 */
[----:B------:R-:W-:Y:S01]  /*5990*/  MOV R92, R94 ;  /* 0x0000005e005c7202 */ /* 0x000fe20000000f00 */
[----:B------:R-:W3:Y:S01]  /*59a0*/  MUFU.EX2 R164, R2 ;  /* 0x0000000200a47308 */ /* 0x000ee20000000800 */
[----:B------:R-:W-:-:S02]  /*59b0*/  MOV R94, R96 ;  /* 0x00000060005e7202 */ /* 0x000fc40000000f00 */
[----:B------:R-:W-:Y:S02]  /*59c0*/  MOV R96, R98 ;  /* 0x0000006200607202 */ /* 0x000fe40000000f00 */
[----:B------:R-:W-:Y:S01]  /*59d0*/  MOV R136, R137 ;  /* 0x0000008900887202 */ /* 0x000fe20000000f00 */
[----:B------:R-:W-:Y:S01]  /*59e0*/  IMAD.MOV.U32 R137, RZ, RZ, R138 ;  /* 0x000000ffff897224 */ /* 0x000fe200078e008a */
[----:B------:R-:W-:Y:S02]  /*59f0*/  MOV R98, R109 ;  /* 0x0000006d00627202 */ /* 0x000fe40000000f00 */
[----:B------:R-:W-:Y:S02]  /*5a00*/  MOV R109, R111 ;  /* 0x0000006f006d7202 */ /* 0x000fe40000000f00 */
[----:B------:R-:W-:Y:S01]  /*5a10*/  MOV R138, R139 ;  /* 0x0000008b008a7202 */ /* 0x000fe20000000f00 */
[----:B------:R-:W-:Y:S01]  /*5a20*/  IMAD.MOV.U32 R139, RZ, RZ, R92 ;  /* 0x000000ffff8b7224 */ /* 0x000fe200078e005c */
[----:B------:R-:W-:Y:S01]  /*5a30*/  F2FP.BF16.PACK_AB R6, R165, R163 ;  /* 0x000000a3a506723e */ /* 0x000fe200000010ff */
[----:B------:R-:W-:Y:S01]  /*5a40*/  IMAD.MOV.U32 R92, RZ, RZ, R94 ;  /* 0x000000ffff5c7224 */ /* 0x000fe200078e005e */
[----:B----4-:R-:W-:Y:S01]  /*5a50*/  F2FP.BF16.PACK_AB R5, R160, R133 ;  /* 0x00000085a005723e */ /* 0x010fe200000010ff */
[----:B------:R-:W-:Y:S01]  /*5a60*/  IMAD.MOV.U32 R94, RZ, RZ, R96 ;  /* 0x000000ffff5e7224 */ /* 0x000fe200078e0060 */
[----:B---3--:R-:W-:Y:S01]  /*5a70*/  F2FP.BF16.PACK_AB R7, R164, R161 ;  /* 0x000000a1a407723e */ /* 0x008fe200000010ff */
        /* <DEDUP_REMOVED lines=13> */
[C---:B--2---:R-:W-:Y:S01]  /*5b50*/  HMMA.16816.F32.BF16 R136, R4.reuse, R20, R136 ;  /* 0x000000140488723c */ /* 0x044fe20000041888 */
        /* <DEDUP_REMOVED lines=12> */
[----:B------:R1:W5:Y:S01]  /*5c20*/  LDL.LU R158, [R1+0x5c] ;  /* 0x00005c00019e7983 */ /* 0x0003620000300800 */
[----:B------:R-:W-:-:S06]  /*5c30*/  MOV R111, R145 ;  /* 0x00000091006f7202 */ /* 0x000fcc0000000f00 */
[----:B------:R-:W-:Y:S01]  /*5c40*/  HMMA.16816.F32.BF16 R88, R4, R16, R168 ;  /* 0x000000100458723c */ /* 0x000fe200000418a8 */
[----:B------:R-:W-:Y:S01]  /*5c50*/  IMAD.MOV.U32 R177, RZ, RZ, R2 ;  /* 0x000000ffffb17224 */ /* 0x000fe200078e0002 */
[----:B------:R-:W-:Y:S01]  /*5c60*/  MOV R2, R100 ;  /* 0x0000006400027202 */ /* 0x000fe20000000f00 */
[----:B------:R-:W-:Y:S01]  /*5c70*/  IMAD.MOV.U32 R179, RZ, RZ, R103 ;  /* 0x000000ffffb37224 */ /* 0x000fe200078e0067 */
[----:B------:R-:W-:-:S04]  /*5c80*/  MOV R178, R102 ;  /* 0x0000006600b27202 */ /* 0x000fc80000000f00 */
[C---:B------:R-:W-:Y:S01]  /*5c90*/  HMMA.16816.F32.BF16 R96, R4.reuse, R8, R140 ;  /* 0x000000080460723c */ /* 0x040fe2000004188c */
[----:B------:R-:W-:Y:S01]  /*5ca0*/  IMAD.MOV.U32 R168, RZ, RZ, R101 ;  /* 0x000000ffffa87224 */ /* 0x000fe200078e0065 */
[----:B------:R-:W-:Y:S02]  /*5cb0*/  MOV R120, R92 ;  /* 0x0000005c00787202 */ /* 0x000fe40000000f00 */
[----:B------:R-:W-:Y:S01]  /*5cc0*/  MOV R106, R112 ;  /* 0x00000070006a7202 */ /* 0x000fe20000000f00 */
[----:B------:R-:W-:Y:S01]  /*5cd0*/  IMAD.MOV.U32 R176, RZ, RZ, R107 ;  /* 0x000000ffffb07224 */ /* 0x000fe200078e006b */
[----:B------:R-:W-:Y:S01]  /*5ce0*/  MOV R145, R157 ;  /* 0x0000009d00917202 */ /* 0x000fe20000000f00 */
[----:B------:R-:W-:Y:S01]  /*5cf0*/  IMAD.MOV.U32 R141, RZ, RZ, R20 ;  /* 0x000000ffff8d7224 */ /* 0x000fe200078e0014 */
[----:B------:R-:W-:Y:S01]  /*5d00*/  MOV R140, R21 ;  /* 0x00000015008c7202 */ /* 0x000fe20000000f00 */
[C---:B------:R-:W-:Y:S01]  /*5d10*/  HMMA.16816.F32.BF16 R100, R4.reuse, R10, R116 ;  /* 0x0000000a0464723c */ /* 0x040fe20000041874 */
[----:B------:R-:W2:Y:S04]  /*5d20*/  LDSM.16.MT88.4 R20, [R227+0x2100] ;  /* 0x00210000e314783b */ /* 0x000ea80000004200 */
[----:B------:R-:W3:Y:S03]  /*5d30*/  LDSM.16.MT88.4 R8, [R225+0x5100] ;  /* 0x00510000e108783b */ /* 0x000ee60000004200 */
[----:B------:R-:W-:Y:S01]  /*5d40*/  HMMA.16816.F32.BF16 R92, R4, R18, R148 ;  /* 0x00000012045c723c */ /* 0x000fe20000041894 */
[----:B------:R-:W4:Y:S01]  /*5d50*/  LDSM.16.MT88.4 R16, [R224+0x5100] ;  /* 0x00510000e010783b */ /* 0x000f220000004200 */
        /* <DEDUP_REMOVED lines=8> */
[----:B------:R1:W5:Y:S01]  /*5de0*/  LDL.LU R157, [R1+0x58] ;  /* 0x00005800019d7983 */ /* 0x0003620000300800 */
[----:B------:R-:W-:Y:S02]  /*5df0*/  IMAD.MOV.U32 R145, RZ, RZ, R156 ;  /* 0x000000ffff917224 */ /* 0x000fe400078e009c */
[----:B------:R-:W-:Y:S01]  /*5e00*/  FFMA.FTZ R2, R2, c[0x0][0x2d0], -R12 ;  /* 0x0000b40002027a23 */ /* 0x000fe2000001080c */
[----:B------:R1:W5:Y:S01]  /*5e10*/  LDL.LU R156, [R1+0x54] ;  /* 0x00005400019c7983 */ /* 0x0003620000300800 */
[----:B------:R-:W-:-:S03]  /*5e20*/  IMAD.MOV.U32 R142, RZ, RZ, R177 ;  /* 0x000000ffff8e7224 */ /* 0x000fc600078e00b1 */
[----:B------:R1:W5:Y:S04]  /*5e30*/  LDL.LU R155, [R1+0x50] ;  /* 0x00005000019b7983 */ /* 0x0003680000300800 */
[----:B------:R1:W5:Y:S04]  /*5e40*/  LDL.LU R154, [R1+0x4c] ;  /* 0x00004c00019a7983 */ /* 0x0003680000300800 */
[----:B------:R1:W5:Y:S04]  /*5e50*/  LDL.LU R153, [R1+0x48] ;  /* 0x0000480001997983 */ /* 0x0003680000300800 */
[----:B------:R1:W5:Y:S01]  /*5e60*/  LDL.LU R152, [R1+0x44] ;  /* 0x0000440001987983 */ /* 0x0003620000300800 */
[C---:B--2---:R-:W-:Y:S03]  /*5e70*/  HMMA.16816.F32.BF16 R104, R4.reuse, R20, R180 ;  /* 0x000000140468723c */ /* 0x044fe600000418b4 */
[----:B------:R1:W5:Y:S04]  /*5e80*/  LDL.LU R135, [R1+0x40] ;  /* 0x0000400001877983 */ /* 0x0003680000300800 */
[----:B------:R-:W-:Y:S01]  /*5e90*/  MOV R180, R124 ;  /* 0x0000007c00b47202 */ /* 0x000fe20000000f00 */
[----:B------:R-:W-:Y:S01]  /*5ea0*/  IMAD.MOV.U32 R181, RZ, RZ, R125 ;  /* 0x000000ffffb57224 */ /* 0x000fe200078e007d */
[----:B------:R-:W-:Y:S01]  /*5eb0*/  MOV R182, R126 ;  /* 0x0000007e00b67202 */ /* 0x000fe20000000f00 */
[----:B------:R-:W-:Y:S01]  /*5ec0*/  IMAD.MOV.U32 R183, RZ, RZ, R127 ;  /* 0x000000ffffb77224 */ /* 0x000fe200078e007f */
[C---:B------:R-:W-:Y:S01]  /*5ed0*/  HMMA.16816.F32.BF16 R172, R4.reuse, R22, R172 ;  /* 0x0000001604ac723c */ /* 0x040fe200000418ac */
[----:B------:R-:W2:Y:S07]  /*5ee0*/  LDSM.16.MT88.4 R20, [R228+0x5100] ;  /* 0x00510000e414783b */ /* 0x000eae0000004200 */
[C---:B---3--:R-:W-:Y:S07]  /*5ef0*/  HMMA.16816.F32.BF16 R124, R4.reuse, R8, R60 ;  /* 0x00000008047c723c */ /* 0x048fee000004183c */
[----:B------:R-:W-:Y:S01]  /*5f00*/  MOV R60, R120 ;  /* 0x00000078003c7202 */ /* 0x000fe20000000f00 */
[----:B------:R-:W-:Y:S01]  /*5f10*/  IMAD.MOV.U32 R61, RZ, RZ, R121 ;  /* 0x000000ffff3d7224 */ /* 0x000fe200078e0079 */
[----:B----4-:R-:W-:Y:S01]  /*5f20*/  HMMA.16816.F32.BF16 R148, R4, R16, R128 ;  /* 0x000000100494723c */ /* 0x010fe20000041880 */
[----:B------:R-:W-:Y:S01]  /*5f30*/  IMAD.MOV.U32 R62, RZ, RZ, R123 ;  /* 0x000000ffff3e7224 */ /* 0x000fe200078e007b */
[----:B------:R-:W-:-:S05]  /*5f40*/  MOV R63, R176 ;  /* 0x000000b0003f7202 */ /* 0x000fca0000000f00 */
[----:B------:R-:W-:Y:S01]  /*5f50*/  MOV R131, R108 ;  /* 0x0000006c00837202 */ /* 0x000fe20000000f00 */
[C---:B------:R-:W-:Y:S01]  /*5f60*/  HMMA.16816.F32.BF16 R120, R4.reuse, R10, R32 ;  /* 0x0000000a0478723c */ /* 0x040fe20000041820 */
[----:B------:R-:W3:Y:S01]  /*5f70*/  LDSM.16.MT88.4 R8, [R224+0x8100] ;  /* 0x00810000e008783b */ /* 0x000ee20000004200 */
[----:B------:R-:W-:Y:S01]  /*5f80*/  IMAD.MOV.U32 R130, RZ, RZ, R109 ;  /* 0x000000ffff827224 */ /* 0x000fe200078e006d */
[----:B------:R-:W-:Y:S01]  /*5f90*/  MOV R129, R110 ;  /* 0x0000006e00817202 */ /* 0x000fe20000000f00 */
[----:B------:R-:W-:Y:S01]  /*5fa0*/  IMAD.MOV.U32 R128, RZ, RZ, R111 ;  /* 0x000000ffff807224 */ /* 0x000fe200078e006f */
[----:B------:R-:W-:Y:S01]  /*5fb0*/  MOV R111, R144 ;  /* 0x00000090006f7202 */ /* 0x000fe20000000f00 */
[----:B------:R-:W-:Y:S01]  /*5fc0*/  IMAD.MOV.U32 R108, RZ, RZ, R145 ;  /* 0x000000ffff6c7224 */ /* 0x000fe200078e0091 */
[----:B------:R-:W-:Y:S01]  /*5fd0*/  MOV R109, R146 ;  /* 0x00000092006d7202 */ /* 0x000fe20000000f00 */
[----:B------:R-:W-:Y:S02]  /*5fe0*/  IMAD.MOV.U32 R110, RZ, RZ, R147 ;  /* 0x000000ffff6e7224 */ /* 0x000fe400078e0093 */
[C---:B------:R-:W-:Y:S01]  /*5ff0*/  HMMA.16816.F32.BF16 R144, R4.reuse, R18, R80 ;  /* 0x000000120490723c */ /* 0x040fe20000041850 */
[----:B------:R-:W4:Y:S06]  /*6000*/  LDSM.16.MT88.4 R16, [R227+0x5100] ;  /* 0x00510000e310783b */ /* 0x000f2c0000004200 */
[----:B------:R-:W-:Y:S01]  /*6010*/  MOV R83, R168 ;  /* 0x000000a800537202 */ /* 0x000fe20000000f00 */
[----:B--2---:R-:W-:Y:S01]  /*6020*/  HMMA.16816.F32.BF16 R116, R4, R20, R76 ;  /* 0x000000140474723c */ /* 0x004fe2000004184c */
[----:B------:R-:W-:Y:S01]  /*6030*/  IMAD.MOV.U32 R82, RZ, RZ, R169 ;  /* 0x000000ffff527224 */ /* 0x000fe200078e00a9 */
[----:B------:R-:W-:Y:S01]  /*6040*/  MOV R81, R170 ;  /* 0x000000aa00517202 */ /* 0x000fe20000000f00 */
[----:B------:R-:W-:-:S04]  /*6050*/  IMAD.MOV.U32 R80, RZ, RZ, R171 ;  /* 0x000000ffff507224 */ /* 0x000fc800078e00ab */
[----:B------:R-:W-:Y:S01]  /*6060*/  MOV R76, R108 ;  /* 0x0000006c004c7202 */ /* 0x000fe20000000f00 */
[----:B------:R-:W-:Y:S01]  /*6070*/  IMAD.MOV.U32 R77, RZ, RZ, R109 ;  /* 0x000000ffff4d7224 */ /* 0x000fe200078e006d */
[----:B------:R-:W-:Y:S01]  /*6080*/  MOV R78, R110 ;  /* 0x0000006e004e7202 */ /* 0x000fe20000000f00 */
[----:B------:R-:W-:Y:S02]  /*6090*/  IMAD.MOV.U32 R79, RZ, RZ, R111 ;  /* 0x000000ffff4f7224 */ /* 0x000fe400078e006f */
[C---:B------:R-:W-:Y:S01]  /*60a0*/  HMMA.16816.F32.BF16 R108, R4.reuse, R22, R68 ;  /* 0x00000016046c723c */ /* 0x040fe20000041844 */
[----:B------:R-:W2:Y:S06]  /*60b0*/  LDSM.16.MT88.4 R20, [R225+0x8100] ;  /* 0x00810000e114783b */ /* 0x000eac0000004200 */
[----:B------:R-:W-:Y:S01]  /*60c0*/  MOV R70, R178 ;  /* 0x000000b200467202 */ /* 0x000fe20000000f00 */
[----:B------:R-:W-:Y:S01]  /*60d0*/  IMAD.MOV.U32 R71, RZ, RZ, R179 ;  /* 0x000000ffff477224 */ /* 0x000fe200078e00b3 */
[C---:B---3--:R-:W-:Y:S08]  /*60e0*/  HMMA.16816.F32.BF16 R40, R4.reuse, R8, R40 ;  /* 0x000000080428723c */ /* 0x048ff00000041828 */
[C---:B------:R-:W-:Y:S01]  /*60f0*/  HMMA.16816.F32.BF16 R28, R4.reuse, R10, R28 ;  /* 0x0000000a041c723c */ /* 0x040fe2000004181c */
[----:B------:R-:W3:Y:S07]  /*6100*/  LDSM.16.MT88.4 R8, [R227+0x8100] ;  /* 0x00810000e308783b */ /* 0x000eee0000004200 */
[C---:B----4-:R-:W-:Y:S01]  /*6110*/  HMMA.16816.F32.BF16 R32, R4.reuse, R16, R56 ;  /* 0x000000100420723c */ /* 0x050fe20000041838 */
[----:B------:R-:W-:Y:S07]  /*6120*/  LDSM.16.MT88.4 R56, [R225+0x2900] ;  /* 0x00290000e138783b */ /* 0x000fee0000004200 */
[C---:B------:R-:W-:Y:S01]  /*6130*/  HMMA.16816.F32.BF16 R48, R4.reuse, R18, R48 ;  /* 0x000000120430723c */ /* 0x040fe20000041830 */
[----:B------:R-:W4:Y:S07]  /*6140*/  LDSM.16.MT88.4 R16, [R228+0x8100] ;  /* 0x00810000e410783b */ /* 0x000f2e0000004200 */
[C---:B--2---:R-:W-:Y:S01]  /*6150*/  HMMA.16816.F32.BF16 R168, R4.reuse, R20, R72 ;  /* 0x0000001404a8723c */ /* 0x044fe20000041848 */
[----:B------:R-:W-:Y:S07]  /*6160*/  LDSM.16.MT88.4 R72, [R227+0x2900] ;  /* 0x00290000e348783b */ /* 0x000fee0000004200 */
[C---:B------:R-:W-:Y:S01]  /*6170*/  HMMA.16816.F32.BF16 R20, R4.reuse, R22, R64 ;  /* 0x000000160414723c */ /* 0x040fe20000041840 */
[----:B------:R-:W-:Y:S07]  /*6180*/  LDSM.16.MT88.4 R64, [R228+0x2900] ;  /* 0x00290000e440783b */ /* 0x000fee0000004200 */
[C---:B---3--:R-:W-:Y:S01]  /*6190*/  HMMA.16816.F32.BF16 R24, R4.reuse, R10, R24 ;  /* 0x0000000a0418723c */ /* 0x048fe20000041818 */
[----:B------:R2:W-:Y:S07]  /*61a0*/  MUFU.EX2 R11, R2 ;  /* 0x00000002000b7308 */ /* 0x0005ee0000000800 */
[C---:B------:R-:W-:Y:S08]  /*61b0*/  HMMA.16816.F32.BF16 R36, R4.reuse, R8, R36 ;  /* 0x000000080424723c */ /* 0x040ff00000041824 */
[----:B----4-:R-:W-:Y:S01]  /*61c0*/  HMMA.16816.F32.BF16 R176, R4, R16, R52 ;  /* 0x0000001004b0723c */ /* 0x010fe20000041834 */
[----:B--2---:R-:W-:-:S04]  /*61d0*/  FFMA.FTZ R2, R70, c[0x0][0x2d0], -R12 ;  /* 0x0000b40046027a23 */ /* 0x004fc8000001080c */
[----:B------:R2:W3:Y:S03]  /*61e0*/  MUFU.EX2 R10, R2 ;  /* 0x00000002000a7308 */ /* 0x0004e60000000800 */
[----:B------:R-:W-:Y:S01]  /*61f0*/  HMMA.16816.F32.BF16 R44, R4, R18, R44 ;  /* 0x00000012042c723c */ /* 0x000fe2000004182c */
[----:B--2---:R-:W-:-:S04]  /*6200*/  FFMA.FTZ R2, R71, c[0x0][0x2d0], -R12 ;  /* 0x0000b40047027a23 */ /* 0x004fc8000001080c */
[----:B------:R2:W-:Y:S02]  /*6210*/  MUFU.EX2 R9, R2 ;  /* 0x0000000200097308 */ /* 0x0005e40000000800 */
[----:B--2---:R-:W-:-:S06]  /*6220*/  FFMA.FTZ R2, R76, c[0x0][0x2d0], -R12 ;  /* 0x0000b4004c027a23 */ /* 0x004fcc000001080c */
[----:B------:R2:W-:Y:S02]  /*6230*/  MUFU.EX2 R8, R2 ;  /* 0x0000000200087308 */ /* 0x0005e40000000800 */
[----:B--2---:R-:W-:Y:S02]  /*6240*/  FFMA.FTZ R2, R77, c[0x0][0x2d0], -R0 ;  /* 0x0000b4004d027a23 */ /* 0x004fe40000010800 */
[----:B------:R-:W-:-:S04]  /*6250*/  IMAD.MOV.U32 R77, RZ, RZ, R60 ;  /* 0x000000ffff4d7224 */ /* 0x000fc800078e003c */
[----:B------:R2:W-:Y:S01]  /*6260*/  MUFU.EX2 R7, R2 ;  /* 0x0000000200077308 */ /* 0x0005e20000000800 */
[----:B------:R-:W-:Y:S01]  /*6270*/  IMAD.MOV.U32 R60, RZ, RZ, R63 ;  /* 0x000000ffff3c7224 */ /* 0x000fe200078e003f */
[----:B------:R-:W-:Y:S01]  /*6280*/  MOV R63, R82 ;  /* 0x00000052003f7202 */ /* 0x000fe20000000f00 */
[----:B------:R-:W-:-:S04]  /*6290*/  IMAD.MOV.U32 R82, RZ, RZ, R142 ;  /* 0x000000ffff527224 */ /* 0x000fc800078e008e */
[----:B------:R-:W-:Y:S02]  /*62a0*/  IMAD.MOV.U32 R19, RZ, RZ, R63 ;  /* 0x000000ffff137224 */ /* 0x000fe400078e003f */
[----:B--2---:R-:W-:Y:S01]  /*62b0*/  FFMA.FTZ R2, R78, c[0x0][0x2d0], -R0 ;  /* 0x0000b4004e027a23 */ /* 0x004fe20000010800 */
[----:B------:R-:W-:Y:S02]  /*62c0*/  MOV R78, R79 ;  /* 0x0000004f004e7202 */ /* 0x000fe40000000f00 */
[----:B------:R-:W-:Y:S01]  /*62d0*/  MOV R79, R61 ;  /* 0x0000003d004f7202 */ /* 0x000fe20000000f00 */
[----:B------:R2:W4:Y:S01]  /*62e0*/  MUFU.EX2 R6, R2 ;  /* 0x0000000200067308 */ /* 0x0005220000000800 */
[----:B------:R-:W-:Y:S01]  /*62f0*/  MOV R61, R80 ;  /* 0x00000050003d7202 */ /* 0x000fe20000000f00 */
[----:B------:R-:W-:Y:S01]  /*6300*/  IMAD.MOV.U32 R80, RZ, RZ, R83 ;  /* 0x000000ffff507224 */ /* 0x000fe200078e0053 */
[----:B------:R-:W-:-:S03]  /*6310*/  MOV R83, R141 ;  /* 0x0000008d00537202 */ /* 0x000fc60000000f00 */
[----:B------:R-:W-:Y:S01]  /*6320*/  IMAD.MOV.U32 R17, RZ, RZ, R61 ;  /* 0x000000ffff117224 */ /* 0x000fe200078e003d */
[----:B------:R-:W-:Y:S01]  /*6330*/  MOV R18, R80 ;  /* 0x0000005000127202 */ /* 0x000fe20000000f00 */
[--C-:B--2---:R-:W-:Y:S02]  /*6340*/  FFMA.FTZ R2, R62, c[0x0][0x2d0], -R0.reuse ;  /* 0x0000b4003e027a23 */ /* 0x104fe40000010800 */
[----:B------:R-:W-:Y:S01]  /*6350*/  IMAD.MOV.U32 R62, RZ, RZ, R81 ;  /* 0x000000ffff3e7224 */ /* 0x000fe200078e0051 */
[----:B------:R-:W-:Y:S01]  /*6360*/  MOV R81, R143 ;  /* 0x0000008f00517202 */ /* 0x000fe20000000f00 */
[----:B------:R-:W-:Y:S01]  /*6370*/  FFMA.FTZ R0, R140, c[0x0][0x2d0], -R0 ;  /* 0x0000b4008c007a23 */ /* 0x000fe20000010800 */
[----:B------:R2:W-:Y:S01]  /*6380*/  MUFU.EX2 R5, R2 ;  /* 0x0000000200057308 */ /* 0x0005e20000000800 */
[----:B------:R-:W1:Y:S01]  /*6390*/  LDSM.16.MT88.4 R140, [R224+0x2900] ;  /* 0x00290000e08c783b */ /* 0x000e620000004200 */
[----:B------:R-:W-:-:S06]  /*63a0*/  MOV R16, R62 ;  /* 0x0000003e00107202 */ /* 0x000fcc0000000f00 */
[----:B------:R4:W4:Y:S01]  /*63b0*/  MUFU.EX2 R4, R0 ;  /* 0x0000000000047308 */ /* 0x0009220000000800 */
[----:B--2---:R-:W-:Y:S01]  /*63c0*/  FADD.FTZ R2, R15, R14 ;  /* 0x0000000e0f027221 */ /* 0x004fe20000010000 */
[----:B------:R-:W-:Y:S01]  /*63d0*/  MOV R15, R129 ;  /* 0x00000081000f7202 */ /* 0x000fe20000000f00 */
[----:B------:R-:W-:Y:S01]  /*63e0*/  IMAD.MOV.U32 R14, RZ, RZ, R128 ;  /* 0x000000ffff0e7224 */ /* 0x000fe200078e0080 */
[----:B---3--:R-:W-:Y:S01]  /*63f0*/  F2FP.BF16.PACK_AB R128, R10, R11 ;  /* 0x0000000b0a80723e */ /* 0x008fe200000010ff */
[----:B------:R-:W-:Y:S01]  /*6400*/  FADD.FTZ R2, R13, R2 ;  /* 0x000000020d027221 */ /* 0x000fe20000010000 */
[----:B----4-:R-:W-:Y:S01]  /*6410*/  F2FP.BF16.PACK_AB R129, R6, R7 ;  /* 0x000000070681723e */ /* 0x010fe200000010ff */
[----:B------:R-:W-:Y:S01]  /*6420*/  IMAD.MOV.U32 R13, RZ, RZ, R130 ;  /* 0x000000ffff0d7224 */ /* 0x000fe200078e0082 */
[----:B------:R-:W-:Y:S01]  /*6430*/  F2FP.BF16.PACK_AB R130, R8, R9 ;  /* 0x000000090882723e */ /* 0x000fe200000010ff */
[----:B------:R-:W-:-:S04]  /*6440*/  FADD.FTZ R0, R78, R77 ;  /* 0x0000004d4e007221 */ /* 0x000fc80000010000 */
[----:B------:R-:W-:-:S04]  /*6450*/  FADD.FTZ R0, R79, R0 ;  /* 0x000000004f007221 */ /* 0x000fc80000010000 */
[----:B------:R-:W-:Y:S01]  /*6460*/  FADD.FTZ R12, R60, R0 ;  /* 0x000000003c0c7221 */ /* 0x000fe20000010000 */
[----:B------:R-:W-:Y:S02]  /*6470*/  MOV R0, R131 ;  /* 0x0000008300007202 */ /* 0x000fe40000000f00 */
[----:B------:R-:W-:-:S03]  /*6480*/  F2FP.BF16.PACK_AB R131, R4, R5 ;  /* 0x000000050483723e */ /* 0x000fc600000010ff */
[----:B------:R-:W-:-:S04]  /*6490*/  FADD.FTZ R0, R0, R2 ;  /* 0x0000000200007221 */ /* 0x000fc80000010000 */
[C---:B-1----:R-:W-:Y:S08]  /*64a0*/  HMMA.16816.F32.BF16 R136, R128.reuse, R140, R136 ;  /* 0x0000008c8088723c */ /* 0x042ff00000041888 */
[C---:B------:R-:W-:Y:S07]  /*64b0*/  HMMA.16816.F32.BF16 R140, R128.reuse, R142, R84 ;  /* 0x0000008e808c723c */ /* 0x040fee0000041854 */
[----:B------:R-:W-:Y:S01]  /*64c0*/  IMAD.MOV.U32 R85, RZ, RZ, R81 ;  /* 0x000000ffff557224 */ /* 0x000fe200078e0051 */
[----:B------:R-:W-:Y:S01]  /*64d0*/  MOV R86, R82 ;  /* 0x0000005200567202 */ /* 0x000fe20000000f00 */
[----:B------:R-:W-:Y:S01]  /*64e0*/  IMAD.MOV.U32 R87, RZ, RZ, R83 ;  /* 0x000000ffff577224 */ /* 0x000fe200078e0053 */
[C---:B------:R-:W-:Y:S01]  /*64f0*/  HMMA.16816.F32.BF16 R68, R128.reuse, R72, R104 ;  /* 0x000000488044723c */ /* 0x040fe20000041868 */
[----:B------:R-:W1:Y:S04]  /*6500*/  LDSM.16.MT88.4 R80, [R224+0x5900] ;  /* 0x00590000e050783b */ /* 0x000e680000004200 */
[----:B------:R-:W-:Y:S03]  /*6510*/  LDSM.16.MT88.4 R104, [R227+0x5900] ;  /* 0x00590000e368783b */ /* 0x000fe60000004200 */
[C---:B------:R-:W-:Y:S07]  /*6520*/  HMMA.16816.F32.BF16 R72, R128.reuse, R74, R172 ;  /* 0x0000004a8048723c */ /* 0x040fee00000418ac */
[----:B------:R-:W-:Y:S01]  /*6530*/  MOV R172, R112 ;  /* 0x0000007000ac7202 */ /* 0x000fe20000000f00 */
[----:B------:R-:W-:Y:S01]  /*6540*/  IMAD.MOV.U32 R173, RZ, RZ, R113 ;  /* 0x000000ffffad7224 */ /* 0x000fe200078e0071 */
[----:B------:R-:W-:Y:S01]  /*6550*/  MOV R174, R114 ;  /* 0x0000007200ae7202 */ /* 0x000fe20000000f00 */
[----:B------:R-:W-:Y:S01]  /*6560*/  IMAD.MOV.U32 R175, RZ, RZ, R115 ;  /* 0x000000ffffaf7224 */ /* 0x000fe200078e0073 */
[C---:B------:R-:W-:Y:S01]  /*6570*/  HMMA.16816.F32.BF16 R52, R128.reuse, R56, R88 ;  /* 0x000000388034723c */ /* 0x040fe20000041858 */
[----:B------:R-:W2:Y:S04]  /*6580*/  LDSM.16.MT88.4 R88, [R225+0x5900] ;  /* 0x00590000e158783b */ /* 0x000ea80000004200 */
[----:B------:R-:W-:Y:S03]  /*6590*/  LDSM.16.MT88.4 R112, [R224+0x8900] ;  /* 0x00890000e070783b */ /* 0x000fe60000004200 */
[C---:B------:R-:W-:Y:S01]  /*65a0*/  HMMA.16816.F32.BF16 R60, R128.reuse, R64, R96 ;  /* 0x00000040803c723c */ /* 0x040fe20000041860 */
[----:B------:R-:W3:Y:S07]  /*65b0*/  LDSM.16.MT88.4 R96, [R228+0x5900] ;  /* 0x00590000e460783b */ /* 0x000eee0000004200 */
[C---:B------:R-:W-:Y:S08]  /*65c0*/  HMMA.16816.F32.BF16 R56, R128.reuse, R58, R92 ;  /* 0x0000003a8038723c */ /* 0x040ff0000004185c */
[C---:B-1----:R-:W-:Y:S07]  /*65d0*/  HMMA.16816.F32.BF16 R76, R128.reuse, R80, R148 ;  /* 0x00000050804c723c */ /* 0x042fee0000041894 */
[----:B------:R-:W-:Y:S01]  /*65e0*/  MOV R149, R85 ;  /* 0x0000005500957202 */ /* 0x000fe20000000f00 */
[----:B------:R-:W-:Y:S01]  /*65f0*/  IMAD.MOV.U32 R150, RZ, RZ, R86 ;  /* 0x000000ffff967224 */ /* 0x000fe200078e0056 */
[----:B------:R-:W-:Y:S01]  /*6600*/  MOV R151, R87 ;  /* 0x0000005700977202 */ /* 0x000fe20000000f00 */
[----:B------:R-:W-:Y:S02]  /*6610*/  HMMA.16816.F32.BF16 R64, R128, R66, R100 ;  /* 0x000000428040723c */ /* 0x000fe40000041864 */
[----:B------:R-:W-:-:S02]  /*6620*/  FADD.FTZ R2, R149, R12 ;  /* 0x0000000c95027221 */ /* 0x000fc40000010000 */
[----:B------:R-:W-:Y:S02]  /*6630*/  FADD.FTZ R0, R150, R0 ;  /* 0x0000000096007221 */ /* 0x000fe40000010000 */
[----:B------:R-:W-:Y:S02]  /*6640*/  FADD.FTZ R2, R151, R2 ;  /* 0x0000000297027221 */ /* 0x000fe40000010000 */
[----:B------:R-:W-:Y:S01]  /*6650*/  FADD.FTZ R0, R172, R0 ;  /* 0x00000000ac007221 */ /* 0x000fe20000010000 */
[----:B--2---:R-:W-:Y:S01]  /*6660*/  HMMA.16816.F32.BF16 R84, R128, R88, R124 ;  /* 0x000000588054723c */ /* 0x004fe2000004187c */
[----:B------:R-:W-:Y:S01]  /*6670*/  FADD.FTZ R2, R13, R2 ;  /* 0x000000020d027221 */ /* 0x000fe20000010000 */
[----:B------:R-:W-:Y:S01]  /*6680*/  LDSM.16.MT88.4 R124, [R228+0x8900] ;  /* 0x00890000e47c783b */ /* 0x000fe20000004200 */
[----:B------:R-:W-:Y:S02]  /*6690*/  FADD.FTZ R0, R15, R0 ;  /* 0x000000000f007221 */ /* 0x000fe40000010000 */
[----:B------:R-:W-:-:S02]  /*66a0*/  FADD.FTZ R2, R14, R2 ;  /* 0x000000020e027221 */ /* 0x000fc40000010000 */
[----:B------:R-:W-:Y:S01]  /*66b0*/  FADD.FTZ R0, R173, R0 ;  /* 0x00000000ad007221 */ /* 0x000fe20000010000 */
[----:B------:R-:W1:Y:S01]  /*66c0*/  LDSM.16.MT88.4 R12, [R227+0x8900] ;  /* 0x00890000e30c783b */ /* 0x000e620000004200 */
[----:B------:R-:W-:Y:S01]  /*66d0*/  FADD.FTZ R2, R174, R2 ;  /* 0x00000002ae027221 */ /* 0x000fe20000010000 */
[C---:B------:R-:W-:Y:S01]  /*66e0*/  HMMA.16816.F32.BF16 R88, R128.reuse, R90, R120 ;  /* 0x0000005a8058723c */ /* 0x040fe20000041878 */
[----:B------:R-:W-:Y:S01]  /*66f0*/  FADD.FTZ R0, R175, R0 ;  /* 0x00000000af007221 */ /* 0x000fe20000010000 */
[----:B------:R-:W2:Y:S01]  /*6700*/  LDSM.16.MT88.4 R120, [R225+0x8900] ;  /* 0x00890000e178783b */ /* 0x000ea20000004200 */
        /* <DEDUP_REMOVED lines=22> */
[C---:B-1----:R-:W-:Y:S07]  /*6870*/  HMMA.16816.F32.BF16 R148, R128.reuse, R12, R36 ;  /* 0x0000000c8094723c */ /* 0x042fee0000041824 */
[----:B------:R-:W-:Y:S01]  /*6880*/  FADD.FTZ R12, R163, R2 ;  /* 0x00000002a30c7221 */ /* 0x000fe20000010000 */
[----:B------:R-:W-:Y:S01]  /*6890*/  HMMA.16816.F32.BF16 R108, R128, R112, R40 ;  /* 0x00000070806c723c */ /* 0x000fe20000041828 */
[----:B------:R-:W-:Y:S02]  /*68a0*/  FADD.FTZ R2, R161, R0 ;  /* 0x00000000a1027221 */ /* 0x000fe40000010000 */
[----:B------:R-:W-:-:S02]  /*68b0*/  FADD.FTZ R0, R165, R12 ;  /* 0x0000000ca5007221 */ /* 0x000fc40000010000 */
[----:B------:R-:W-:Y:S02]  /*68c0*/  FADD.FTZ R2, R164, R2 ;  /* 0x00000002a4027221 */ /* 0x000fe40000010000 */
[----:B------:R-:W-:Y:S01]  /*68d0*/  FADD.FTZ R11, R11, R0 ;  /* 0x000000000b0b7221 */ /* 0x000fe20000010000 */
[C---:B--2---:R-:W-:Y:S01]  /*68e0*/  HMMA.16816.F32.BF16 R116, R128.reuse, R120, R168 ;  /* 0x000000788074723c */ /* 0x044fe200000418a8 */
        /* <DEDUP_REMOVED lines=8> */
[C---:B------:R-:W-:Y:S02]  /*6970*/  HMMA.16816.F32.BF16 R104, R128.reuse, R106, R48 ;  /* 0x0000006a8068723c */ /* 0x040fe40000041830 */
[----:B------:R1:W-:Y:S04]  /*6980*/  STL [R1+0x4], R0 ;  /* 0x0000040001007387 */ /* 0x0003e80000100800 */
[----:B------:R1:W-:Y:S02]  /*6990*/  STL [R1], R2 ;  /* 0x0000000201007387 */ /* 0x0003e40000100800 */
[C---:B------:R-:W-:Y:S08]  /*69a0*/  HMMA.16816.F32.BF16 R112, R128.reuse, R114, R28 ;  /* 0x000000728070723c */ /* 0x040ff0000004181c */
[C---:B------:R-:W-:Y:S08]  /*69b0*/  HMMA.16816.F32.BF16 R120, R128.reuse, R122, R20 ;  /* 0x0000007a8078723c */ /* 0x040ff00000041814 */
[C---:B------:R-:W-:Y:S08]  /*69c0*/  HMMA.16816.F32.BF16 R124, R128.reuse, R126, R44 ;  /* 0x0000007e807c723c */ /* 0x040ff0000004182c */
[----:B------:R-:W-:Y:S01]  /*69d0*/  HMMA.16816.F32.BF16 R128, R128, R14, R24 ;  /* 0x0000000e8080723c */ /* 0x000fe20000041818 */
[----:B------:R-:W-:Y:S07]  /*69e0*/  @!P0 BRA `(.L_x_1355) ;  /* 0x000036e000008947 */ /* 0x000fee0003800000 */
[----:B-1----:R-:W2:Y:S01]  /*69f0*/  LDL.LU R252, [R1+0x28] ;  /* 0x0000280001fc7983 */ /* 0x002ea20000300800 */
[----:B------:R-:W-:-:S02]  /*6a00*/  IMAD.MOV.U32 R134, RZ, RZ, R3 ;  /* 0x000000ffff867224 */ /* 0x000fc400078e0003 */
[----:B------:R-:W-:Y:S01]  /*6a10*/  IMAD.MOV.U32 R133, RZ, RZ, R132 ;  /* 0x000000ffff857224 */ /* 0x000fe200078e0084 */
[----:B------:R-:W3:Y:S04]  /*6a20*/  LDL.LU.64 R180, [R1+0x30] ;  /* 0x0000300001b47983 */ /* 0x000ee80000300a00 */
[----:B------:R-:W4:Y:S01]  /*6a30*/  LDL.LU.64 R182, [R1+0x38] ;  /* 0x0000380001b67983 */ /* 0x000f220000300a00 */
[----:B--2---:R-:W-:Y:S02]  /*6a40*/  IADD3 R249, R252, -0x2, RZ ;  /* 0xfffffffefcf97810 */ /* 0x004fe40007ffe0ff */
[----:B---3--:R-:W-:Y:S02]  /*6a50*/  MOV R3, R181 ;  /* 0x000000b500037202 */ /* 0x008fe40000000f00 */
[----:B----4-:R-:W-:-:S05]  /*6a60*/  MOV R2, R182 ;  /* 0x000000b600027202 */ /* 0x010fca0000000f00 */
[----:B------:R1:W-:Y:S02]  /*6a70*/  STL.64 [R1+0x10], R2 ;  /* 0x0000100201007387 */ /* 0x0003e40000100a00 */
.L_x_1356:
[----:B------:R-:W2:Y:S01]  /*6a80*/  LDL.64 R20, [R1+0x10] ;  /* 0x0000100001147983 */ /* 0x000ea20000100a00 */
[----:B------:R-:W-:Y:S04]  /*6a90*/  DEPBAR.LE SB0, 0x0 ;  /* 0x000080000000791a */ /* 0x000fe80000000000 */
[----:B-1----:R-:W-:Y:S01]  /*6aa0*/  SHF.R.S32.HI R0, RZ, 0x1f, R249 ;  /* 0x0000001fff007819 */ /* 0x002fe200000114f9 */
[----:B------:R-:W-:Y:S01]  /*6ab0*/  BAR.SYNC.DEFER_BLOCKING 0x0 ;  /* 0x0000000000007b1d */ /* 0x000fe20000010000 */
[C---:B-1----:R-:W-:Y:S01]  /*6ac0*/  IMAD.WIDE.U32 R2, R249.reuse, c[0x0][0x208], RZ ;  /* 0x00008200f9027a25 */ /* 0x042fe200078e00ff */
[----:B------:R-:W-:Y:S02]  /*6ad0*/  MOV R44, c[0x0][0x208] ;  /* 0x00008200002c7a02 */ /* 0x000fe40000000f00 */
[----:B------:R-:W-:Y:S01]  /*6ae0*/  MOV R132, 0x6 ;  /* 0x0000000600847802 */ /* 0x000fe20000000f00 */
[----:B------:R-:W-:Y:S01]  /*6af0*/  IMAD R0, R0, c[0x0][0x208], RZ ;  /* 0x0000820000007a24 */ /* 0x000fe200078e02ff */
[----:B------:R-:W-:Y:S02]  /*6b00*/  SHF.L.U32 R44, R44, 0x6, RZ ;  /* 0x000000062c2c7819 */ /* 0x000fe400000006ff */
[----:B------:R-:W-:Y:S01]  /*6b10*/  MOV R37, c[0x0][0x208] ;  /* 0x0000820000257a02 */ /* 0x000fe20000000f00 */
[----:B------:R-:W-:Y:S01]  /*6b20*/  IMAD R0, R249, c[0x0][0x20c], R0 ;  /* 0x00008300f9007a24 */ /* 0x000fe200078e0200 */
[----:B------:R-:W-:Y:S02]  /*6b30*/  MOV R252, c[0x0][0x1e4] ;  /* 0x0000790000fc7a02 */ /* 0x000fe40000000f00 */
[----:B------:R-:W-:Y:S02]  /*6b40*/  SHF.L.U64.HI R37, R37, R132, c[0x0][0x20c] ;  /* 0x0000830025257619 */ /* 0x000fe40000010284 */
        /* <DEDUP_REMOVED lines=856> */
.L_x_1355:
[----:B-1----:R-:W2:Y:S04]  /*a0d0*/  LDL.LU R2, [R1] ;  /* 0x0000000001027983 */ /* 0x002ea80000300800 */
        /* <DEDUP_REMOVED lines=124> */
.L_x_1353:
        /* <DEDUP_REMOVED lines=152> */
.L_x_1358:
        /* <DEDUP_REMOVED lines=139> */
.L_x_1360:
[----:B---3--:R-:W-:Y:S05]  /*bad0*/  BSYNC B0 ;  /* 0x0000000000007941 */ /* 0x008fea0003800000 */
.L_x_1359:
        /* <DEDUP_REMOVED lines=23> */
.L_x_1362:
[----:B------:R-:W-:Y:S05]  /*bc50*/  BSYNC B0 ;  /* 0x0000000000007941 */ /* 0x000fea0003800000 */
.L_x_1361:
        /* <DEDUP_REMOVED lines=23> */
.L_x_1364:
[----:B------:R-:W-:Y:S05]  /*bdd0*/  BSYNC B0 ;  /* 0x0000000000007941 */ /* 0x000fea0003800000 */
.L_x_1363:
        /* <DEDUP_REMOVED lines=24> */
.L_x_1357:
        /* <DEDUP_REMOVED lines=19> */
.L_x_1365:
        /* <DEDUP_REMOVED lines=42> */
.L_x_1367:
[----:B------:R-:W-:Y:S05]  /*c330*/  BSYNC B0 ;  /* 0x0000000000007941 */ /* 0x000fea0003800000 */
.L_x_1366:
        /* <DEDUP_REMOVED lines=66> */
.L_x_1369:
[----:B------:R-:W-:Y:S05]  /*c760*/  BSYNC B0 ;  /* 0x0000000000007941 */ /* 0x000fea0003800000 */
.L_x_1368:
        /* <DEDUP_REMOVED lines=21> */
.L_x_1371:
[----:B------:R-:W-:Y:S05]  /*c8c0*/  BSYNC B0 ;  /* 0x0000000000007941 */ /* 0x000fea0003800000 */
.L_x_1370:
        /* <DEDUP_REMOVED lines=21> */
.L_x_1373:
[----:B------:R-:W-:Y:S05]  /*ca20*/  BSYNC B0 ;  /* 0x0000000000007941 */ /* 0x000fea0003800000 */
.L_x_1372:
        /* <DEDUP_REMOVED lines=22> */
.L_x_1374:
        /* <DEDUP_REMOVED lines=15> */
.L_x_2640:


//--------------------- .text._ZN7cutlass13device_kernelIN5flash19enable_sm80_to_sm89INS1_16FlashAttnFwdSm80INS1_25CollectiveMainloopFwdSm80ILi8ELi1ELb0EN4cute5tupleIJNS5_1CILi128EEENS7_ILi64EEENS7_ILi192EEEEEELi192ENS_10bfloat16_tEfNS_4arch4Sm80ELb0ELb0ELb0ELb1ELb0ELb1ELb1ELb0EEENS1_21CollectiveEpilogueFwdINS6_IJS8_SA_S9_EEENS6_IJNS7_ILi1EEESI_SI_EEESC_SE_Li256ELb1ELb1ELb0ELb0EEENS1_19SingleTileSchedulerILb1ELb0ELb1ELi128EEEEEEEEEvNT_6ParamsE --------------------------
	.section	.text._ZN7cutlass13device_kernelIN5flash19enable_sm80_to_sm89INS1_16FlashAttnFwdSm80INS1_25CollectiveMainloopFwdSm80ILi8ELi1ELb0EN4cute5tupleIJNS5_1CILi128EEENS7_ILi64EEENS7_ILi192EEEEEELi192ENS_10bfloat16_tEfNS_4arch4Sm80ELb0ELb0ELb0ELb1ELb0ELb1ELb1ELb0EEENS1_21CollectiveEpilogueFwdINS6_IJS8_SA_S9_EEENS6_IJNS7_ILi1EEESI_SI_EEESC_SE_Li256ELb1ELb1ELb0ELb0EEENS1_19SingleTileSchedulerILb1ELb0ELb1ELi128EEEEEEEEEvNT_6ParamsE,"ax",@progbits
	.sectioninfo	@"SHI_REGISTERS=242"
	.align	128
.text._ZN7cutlass13device_kernelIN5flash19enable_sm80_to_sm89INS1_16FlashAttnFwdSm80INS1_25CollectiveMainloopFwdSm80ILi8ELi1ELb0EN4cute5tupleIJNS5_1CILi128EEENS7_ILi64EEENS7_ILi192EEEEEELi192ENS_10bfloat16_tEfNS_4arch4Sm80ELb0ELb0ELb0ELb1ELb0ELb1ELb1ELb0EEENS1_21CollectiveEpilogueFwdINS6_IJS8_SA_S9_EEENS6_IJNS7_ILi1EEESI_SI_EEESC_SE_Li256ELb1ELb1ELb0ELb0EEENS1_19SingleTileSchedulerILb1ELb0ELb1ELi128EEEEEEEEEvNT_6ParamsE:
        .type           _ZN7cutlass13device_kernelIN5flash19enable_sm80_to_sm89INS1_16FlashAttnFwdSm80INS1_25CollectiveMainloopFwdSm80ILi8ELi1ELb0EN4cute5tupleIJNS5_1CILi128EEENS7_ILi64EEENS7_ILi192EEEEEELi192ENS_10bfloat16_tEfNS_4arch4Sm80ELb0ELb0ELb0ELb1ELb0ELb1ELb1ELb0EEENS1_21CollectiveEpilogueFwdINS6_IJS8_SA_S9_EEENS6_IJNS7_ILi1EEESI_SI_EEESC_SE_Li256ELb1ELb1ELb0ELb0EEENS1_19SingleTileSchedulerILb1ELb0ELb1ELi128EEEEEEEEEvNT_6ParamsE,@function
        .size           _ZN7cutlass13device_kernelIN5flash19enable_sm80_to_sm89INS1_16FlashAttnFwdSm80INS1_25CollectiveMainloopFwdSm80ILi8ELi1ELb0EN4cute5tupleIJNS5_1CILi128EEENS7_ILi64EEENS7_ILi192EEEEEELi192ENS_10bfloat16_tEfNS_4arch4Sm80ELb0ELb0ELb0ELb1ELb0ELb1ELb1ELb0EEENS1_21CollectiveEpilogueFwdINS6_IJS8_SA_S9_EEENS6_IJNS7_ILi1EEESI_SI_EEESC_SE_Li256ELb1ELb1ELb0ELb0EEENS1_19SingleTileSchedulerILb1ELb0ELb1ELi128EEEEEEEEEvNT_6ParamsE,(.L_x_2641 - _ZN7cutlass13device_kernelIN5flash19enable_sm80_to_sm89INS1_16FlashAttnFwdSm80INS1_25CollectiveMainloopFwdSm80ILi8ELi1ELb0EN4cute5tupleIJNS5_1CILi128EEENS7_ILi64EEENS7_ILi192EEEEEELi192ENS_10bfloat16_tEfNS_4arch4Sm80ELb0ELb0ELb0ELb1ELb0ELb1ELb1ELb0EEENS1_21CollectiveEpilogueFwdINS6_IJS8_SA_S9_EEENS6_IJNS7_ILi1EEESI_SI_EEESC_SE_Li256ELb1ELb1ELb0ELb0EEENS1_19SingleTileSchedulerILb1ELb0ELb1ELi128EEEEEEEEEvNT_6ParamsE)
        .other          _ZN7cutlass13device_kernelIN5flash19enable_sm80_to_sm89INS1_16FlashAttnFwdSm80INS1_25CollectiveMainloopFwdSm80ILi8ELi1ELb0EN4cute5tupleIJNS5_1CILi128EEENS7_ILi64EEENS7_ILi192EEEEEELi192ENS_10bfloat16_tEfNS_4arch4Sm80ELb0ELb0ELb0ELb1ELb0ELb1ELb1ELb0EEENS1_21CollectiveEpilogueFwdINS6_IJS8_SA_S9_EEENS6_IJNS7_ILi1EEESI_SI_EEESC_SE_Li256ELb1ELb1ELb0ELb0EEENS1_19SingleTileSchedulerILb1ELb0ELb1ELi128EEEEEEEEEvNT_6ParamsE,@"STO_CUDA_ENTRY STV_DEFAULT"
_ZN7cutlass13device_kernelIN5flash19enable_sm80_to_sm89INS1_16FlashAttnFwdSm80INS1_25CollectiveMainloopFwdSm80ILi8ELi1ELb0EN4cute5tupleIJNS5_1CILi128EEENS7_ILi64EEENS7_ILi192EEEEEELi192ENS_10bfloat16_tEfNS_4arch4Sm80ELb0ELb0ELb0ELb1ELb0ELb1ELb1ELb0EEENS1_21CollectiveEpilogueFwdINS6_IJS8_SA_S9_EEENS6_IJNS7_ILi1EEESI_SI_EEESC_SE_Li256ELb1ELb1ELb0ELb0EEENS1_19SingleTileSchedulerILb1ELb0ELb1ELi128EEEEEEEEEvNT_6ParamsE:
        /* <DEDUP_REMOVED lines=16> */
.L_x_1376:
        /* <DEDUP_REMOVED lines=8> */
.L_x_1378:
[----:B------:R-:W-:-:S05]  /*0180*/  MOV R3, c[0x0][0x54c] ;  /* 0x0001530000037a02 */ /* 0x000fca0000000f00 */
.L_x_1377:
[----:B-----5:R-:W-:Y:S01]  /*0190*/  IMAD R3, R3, c[0x0][0x548], RZ ;  /* 0x0001520003037a24 */ /* 0x020fe200078e02ff */
[----:B------:R-:W-:-:S04]  /*01a0*/  SHF.L.U32 R0, R85, 0x7, RZ ;  /* 0x0000000755007819 */ /* 0x000fc800000006ff */
[----:B------:R-:W-:-:S04]  /*01b0*/  ISETP.GE.AND P0, PT, R0, R3, PT ;  /* 0x000000030000720c */ /* 0x000fc80003f06270 */
[----:B------:R-:W-:Y:S01]  /*01c0*/  SEL R200, R200, 0xffffffff, !P0 ;  /* 0xffffffffc8c87807 */ /* 0x000fe20004000000 */
[----:B------:R-:W-:Y:S05]  /*01d0*/  BRA `(.L_x_1379) ;  /* 0x0000012000007947 */ /* 0x000fea0003800000 */
.L_x_1375:
[----:B---3--:R-:W-:-:S04]  /*01e0*/  ISETP.NE.U32.AND P0, PT, RZ, c[0x0][0x568], PT ;  /* 0x00015a00ff007a0c */ /* 0x008fc80003f05070 */
[----:B------:R-:W-:-:S13]  /*01f0*/  ISETP.NE.AND.EX P0, PT, RZ, c[0x0][0x56c], PT, P0 ;  /* 0x00015b00ff007a0c */ /* 0x000fda0003f05300 */
[----:B------:R-:W-:Y:S05]  /*0200*/  @!P0 BRA `(.L_x_1380) ;  /* 0x0000002000008947 */ /* 0x000fea0003800000 */
[----:B------:R1:W5:Y:S01]  /*0210*/  LDG.E R3, [R2.64] ;  /* 0x0000000602037981 */ /* 0x000362000c1e1900 */
[----:B------:R-:W-:Y:S05]  /*0220*/  BRA `(.L_x_1381) ;  /* 0x0000009000007947 */ /* 0x000fea0003800000 */
.L_x_1380:
        /* <DEDUP_REMOVED lines=8> */
.L_x_1382:
[----:B------:R-:W-:-:S05]  /*02b0*/  MOV R3, c[0x0][0x54c] ;  /* 0x0001530000037a02 */ /* 0x000fca0000000f00 */
.L_x_1381:
[----:B-----5:R-:W-:Y:S01]  /*02c0*/  IMAD R3, R3, c[0x0][0x548], RZ ;  /* 0x0001520003037a24 */ /* 0x020fe200078e02ff */
[----:B------:R-:W-:-:S04]  /*02d0*/  SHF.L.U32 R0, R85, 0x7, RZ ;  /* 0x0000000755007819 */ /* 0x000fc800000006ff */
[----:B------:R-:W-:-:S04]  /*02e0*/  ISETP.GE.AND P0, PT, R0, R3, PT ;  /* 0x000000030000720c */ /* 0x000fc80003f06270 */
[----:B------:R-:W-:-:S04]  /*02f0*/  SEL R200, R200, 0xffffffff, !P0 ;  /* 0xffffffffc8c87807 */ /* 0x000fc80004000000 */
.L_x_1379:
        /* <DEDUP_REMOVED lines=35> */
.L_x_1383:
[----:B--2---:R-:W-:-:S04]  /*0530*/  ISETP.NE.U32.AND P0, PT, RZ, c[0x0][0x368], PT ;  /* 0x0000da00ff007a0c */ /* 0x004fc80003f05070 */
[----:B------:R-:W-:-:S13]  /*0540*/  ISETP.NE.AND.EX P0, PT, RZ, c[0x0][0x36c], PT, P0 ;  /* 0x0000db00ff007a0c */ /* 0x000fda0003f05300 */
[----:B------:R-:W-:Y:S05]  /*0550*/  @!P0 BRA `(.L_x_1384) ;  /* 0x0000003000008947 */ /* 0x000fea0003800000 */
[----:B------:R-:W-:-:S06]  /*0560*/  IMAD.WIDE R2, R200, R5, c[0x0][0x368] ;  /* 0x0000da00c8027625 */ /* 0x000fcc00078e0205 */
[----:B------:R1:W5:Y:S01]  /*0570*/  LDG.E R2, [R2.64] ;  /* 0x0000000602027981 */ /* 0x000362000c1e1900 */
[----:B------:R-:W-:Y:S05]  /*0580*/  BRA `(.L_x_1385) ;  /* 0x0000004000007947 */ /* 0x000fea0003800000 */
.L_x_1384:
[----:B------:R-:W-:Y:S05]  /*0590*/  @!P6 BRA `(.L_x_1385) ;  /* 0x000000300000e947 */ /* 0x000fea0003800000 */
[----:B------:R-:W2:Y:S04]  /*05a0*/  LDG.E R2, [R8.64] ;  /* 0x0000000608027981 */ /* 0x000ea8000c1e1900 */
[----:B------:R-:W2:Y:S02]  /*05b0*/  LDG.E R3, [R8.64+0x4] ;  /* 0x0000040608037981 */ /* 0x000ea4000c1e1900 */
[----:B--2---:R-:W-:Y:S02]  /*05c0*/  IADD3 R2, -R2, R3, RZ ;  /* 0x0000000302027210 */ /* 0x004fe40007ffe1ff */
.L_x_1385:
        /* <DEDUP_REMOVED lines=319> */
.L_x_1411:
        /* <DEDUP_REMOVED lines=84> */
.L_x_1391:
[----:B------:R-:W-:Y:S05]  /*1f00*/  BSYNC B0 ;  /* 0x0000000000007941 */ /* 0x000fea0003800000 */
.L_x_1390:
        /* <DEDUP_REMOVED lines=99> */
.L_x_1394:
[----:B------:R-:W-:Y:S05]  /*2540*/  BSYNC B0 ;  /* 0x0000000000007941 */ /* 0x000fea0003800000 */
.L_x_1393:
        /* <DEDUP_REMOVED lines=56> */
.L_x_1396:
[----:B------:R-:W-:Y:S05]  /*28d0*/  BSYNC B0 ;  /* 0x0000000000007941 */ /* 0x000fea0003800000 */
.L_x_1395:
        /* <DEDUP_REMOVED lines=56> */
.L_x_1398:
[----:B------:R-:W-:Y:S05]  /*2c60*/  BSYNC B0 ;  /* 0x0000000000007941 */ /* 0x000fea0003800000 */
.L_x_1397:
        /* <DEDUP_REMOVED lines=56> */
.L_x_1400:
[----:B------:R-:W-:Y:S05]  /*2ff0*/  BSYNC B0 ;  /* 0x0000000000007941 */ /* 0x000fea0003800000 */
.L_x_1399:
        /* <DEDUP_REMOVED lines=56> */
.L_x_1402:
[----:B------:R-:W-:Y:S05]  /*3380*/  BSYNC B0 ;  /* 0x0000000000007941 */ /* 0x000fea0003800000 */
.L_x_1401:
        /* <DEDUP_REMOVED lines=56> */
.L_x_1389:
        /* <DEDUP_REMOVED lines=47> */
.L_x_1404:
[----:B------:R-:W-:Y:S05]  /*3a00*/  BSYNC B0 ;  /* 0x0000000000007941 */ /* 0x000fea0003800000 */
.L_x_1403:
        /* <DEDUP_REMOVED lines=157> */
.L_x_1406:
[----:B------:R-:W-:Y:S05]  /*43e0*/  BSYNC B0 ;  /* 0x0000000000007941 */ /* 0x000fea0003800000 */
.L_x_1405:
        /* <DEDUP_REMOVED lines=115> */
.L_x_1408:
[----:B------:R-:W-:Y:S05]  /*4b20*/  BSYNC B0 ;  /* 0x0000000000007941 */ /* 0x000fea0003800000 */
.L_x_1407:
        /* <DEDUP_REMOVED lines=115> */
.L_x_1388:
        /* <DEDUP_REMOVED lines=23> */
.L_x_1392:
[----:B------:R-:W-:Y:S05]  /*53d0*/  BSYNC B1 ;  /* 0x0000000000017941 */ /* 0x000fea0003800000 */
.L_x_1387:
        /* <DEDUP_REMOVED lines=73> */
.L_x_1410:
[----:B-1----:R-:W-:Y:S05]  /*5870*/  BSYNC B0 ;  /* 0x0000000000007941 */ /* 0x002fea0003800000 */
.L_x_1409:
        /* <DEDUP_REMOVED lines=25> */
.L_x_1386:
        /* <DEDUP_REMOVED lines=87> */
[----:B------:R-:W-:Y:S01]  /*5f80*/  IADD3 R21, R4, -R21, RZ ;  /* 0x8000001504157210 */ /* 0x000fe20007ffe0ff */
[----:B------:R-:W-:Y:S01]  /*5f90*/  IMAD R4, R3, 0x20, R18 ;  /* 0x0000002003047824 */ /* 0x000fe200078e0212 */
[----:B------:R-:W-:Y:S01]  /*5fa0*/  ISETP.NE.AND.EX P0, PT, RZ, c[0x0][0x34c], PT, P0 ;  /* 0x0000d300ff007a0c */ /* 0x000fe20003f05300 */
[----:B------:R-:W-:Y:S01]  /*5fb0*/  IMAD.IADD R13, R13, 0x1, R5 ;  /* 0x000000010d0d7824 */ /* 0x000fe200078e0205 */
[----:B------:R-:W-:Y:S01]  /*5fc0*/  SHF.R.S32.HI R5, RZ, 0x1f, R200 ;  /* 0x0000001fff057819 */ /* 0x000fe200000114c8 */
[----:B------:R-:W-:Y:S01]  /*5fd0*/  IMAD R4, R85, 0x80, R4 ;  /* 0x0000008055047824 */ /* 0x000fe200078e0204 */
[----:B------:R-:W-:Y:S02]  /*5fe0*/  LOP3.LUT R16, R7, R16, RZ, 0x3c, !PT ;  /* 0x0000001007107212 */ /* 0x000fe400078e3cff */
[----:B------:R-:W-:Y:S01]  /*5ff0*/  IADD3 R2, R22, 0x80, RZ ;  /* 0x0000008016027810 */ /* 0x000fe20007ffe0ff */
[----:B------:R-:W-:Y:S01]  /*6000*/  @P2 IMAD.HI.U32 R6, R4, c[0x0][0x2c8], RZ ;  /* 0x0000b20004062a27 */ /* 0x000fe200078e00ff */
[----:B------:R-:W-:-:S02]  /*6010*/  SEL R7, R5, RZ, !P0 ;  /* 0x000000ff05077207 */ /* 0x000fc40004000000 */
[----:B------:R-:W-:Y:S01]  /*6020*/  ISETP.GE.AND P3, PT, R2, c[0x0][0x1d4], PT ;  /* 0x0000750002007a0c */ /* 0x000fe20003f66270 */
[----:B------:R-:W-:Y:S01]  /*6030*/  IMAD.MOV.U32 R2, RZ, RZ, R4 ;  /* 0x000000ffff027224 */ /* 0x000fe200078e0004 */
[----:B------:R-:W-:Y:S01]  /*6040*/  SHF.R.S32.HI R11, RZ, 0x1f, R147 ;  /* 0x0000001fff0b7819 */ /* 0x000fe20000011493 */
[----:B------:R-:W-:Y:S01]  /*6050*/  IMAD R7, R7, c[0x0][0x1c0], RZ ;  /* 0x0000700007077a24 */ /* 0x000fe200078e02ff */
[----:B------:R-:W-:Y:S02]  /*6060*/  SEL R24, R200, RZ, !P0 ;  /* 0x000000ffc8187207 */ /* 0x000fe40004000000 */
[----:B------:R-:W-:Y:S02]  /*6070*/  IADD3 R147, P0, R18, R147, RZ ;  /* 0x0000009312937210 */ /* 0x000fe40007f1e0ff */
[----:B------:R-:W-:Y:S01]  /*6080*/  @P2 SHF.R.U32.HI R2, RZ, c[0x0][0x2cc], R6 ;  /* 0x0000b300ff022a19 */ /* 0x000fe20000011606 */
[C---:B------:R-:W-:Y:S01]  /*6090*/  IMAD R10, R24.reuse, c[0x0][0x1c4], R7 ;  /* 0x00007100180a7a24 */ /* 0x040fe200078e0207 */
[----:B------:R-:W-:Y:S01]  /*60a0*/  LOP3.LUT R15, R15, 0xfffffff0, RZ, 0xc0, !PT ;  /* 0xfffffff00f0f7812 */ /* 0x000fe200078ec0ff */
[----:B------:R-:W-:Y:S01]  /*60b0*/  IMAD.WIDE.U32 R24, R24, c[0x0][0x1c0], R12 ;  /* 0x0000700018187a25 */ /* 0x000fe200078e000c */
[----:B------:R-:W-:-:S02]  /*60c0*/  LEA.HI.X.SX32 R6, R18, R11, 0x1, P0 ;  /* 0x0000000b12067211 */ /* 0x000fc400000f0eff */
[----:B------:R-:W-:Y:S01]  /*60d0*/  LEA.HI R11, R9, R84, RZ, 0x6 ;  /* 0x00000054090b7211 */ /* 0x000fe200078f30ff */
[----:B------:R-:W-:Y:S01]  /*60e0*/  IMAD.MOV R7, RZ, RZ, -R2 ;  /* 0x000000ffff077224 */ /* 0x000fe200078e0a02 */
[----:B------:R-:W-:Y:S01]  /*60f0*/  SHF.R.S32.HI R23, RZ, 0x1f, R22 ;  /* 0x0000001fff177819 */ /* 0x000fe20000011416 */
[----:B------:R-:W-:Y:S01]  /*6100*/  IMAD.IADD R15, R84, 0x1, -R15 ;  /* 0x00000001540f7824 */ /* 0x000fe200078e0a0f */
[----:B------:R-:W-:Y:S01]  /*6110*/  SHF.L.U32 R11, R11, 0x3, RZ ;  /* 0x000000030b0b7819 */ /* 0x000fe200000006ff */
[C---:B------:R-:W-:Y:S01]  /*6120*/  IMAD R8, R6.reuse, c[0x0][0x1e0], RZ ;  /* 0x0000780006087a24 */ /* 0x040fe200078e02ff */
[----:B------:R-:W-:Y:S01]  /*6130*/  ISETP.NE.U32.AND P2, PT, RZ, c[0x0][0x350], PT ;  /* 0x0000d400ff007a0c */ /* 0x000fe20003f45070 */
[----:B------:R-:W-:Y:S01]  /*6140*/  IMAD R6, R6, c[0x0][0x208], RZ ;  /* 0x0000820006067a24 */ /* 0x000fe200078e02ff */
[----:B------:R-:W-:Y:S01]  /*6150*/  SHF.R.S32.HI R12, RZ, 0x1f, R15 ;  /* 0x0000001fff0c7819 */ /* 0x000fe2000001140f */
[----:B------:R-:W-:Y:S01]  /*6160*/  IMAD R7, R7, c[0x0][0x2c4], R4 ;  /* 0x0000b10007077a24 */ /* 0x000fe200078e0204 */
[----:B------:R-:W-:Y:S01]  /*6170*/  SHF.R.S32.HI R4, RZ, 0x1f, R2 ;  /* 0x0000001fff047819 */ /* 0x000fe20000011402 */
[C---:B------:R-:W-:Y:S01]  /*6180*/  IMAD R6, R147.reuse, c[0x0][0x20c], R6 ;  /* 0x0000830093067a24 */ /* 0x040fe200078e0206 */
[----:B------:R-:W-:Y:S01]  /*6190*/  LOP3.LUT R16, R16, 0xfffffe00, R11, 0xf8, !PT ;  /* 0xfffffe0010107812 */ /* 0x000fe200078ef80b */
[----:B------:R-:W-:Y:S01]  /*61a0*/  IMAD.WIDE.U32 R28, R147, c[0x0][0x208], R22 ;  /* 0x00008200931c7a25 */ /* 0x000fe200078e0016 */
[----:B------:R-:W-:-:S02]  /*61b0*/  LEA.HI R13, R12, R15, RZ, 0x3 ;  /* 0x0000000f0c0d7211 */ /* 0x000fc400078f18ff */
[----:B------:R-:W-:Y:S01]  /*61c0*/  P2R R203, PR, RZ, 0x8 ;  /* 0x00000008ffcb7803 */ /* 0x000fe20000000000 */
[----:B------:R-:W-:Y:S01]  /*61d0*/  IMAD.IADD R25, R25, 0x1, R10 ;  /* 0x0000000119197824 */ /* 0x000fe200078e020a */
[----:B------:R-:W-:Y:S01]  /*61e0*/  LOP3.LUT R12, R13, 0xfffffff8, RZ, 0xc0, !PT ;  /* 0xfffffff80d0c7812 */ /* 0x000fe200078ec0ff */
[----:B------:R-:W-:Y:S01]  /*61f0*/  IMAD R11, R4, c[0x0][0x1b0], RZ ;  /* 0x00006c00040b7a24 */ /* 0x000fe200078e02ff */
[----:B------:R-:W-:Y:S01]  /*6200*/  ISETP.NE.AND.EX P2, PT, RZ, c[0x0][0x354], PT, P2 ;  /* 0x0000d500ff007a0c */ /* 0x000fe20003f45320 */
[----:B------:R-:W-:Y:S01]  /*6210*/  IMAD.IADD R29, R29, 0x1, R6 ;  /* 0x000000011d1d7824 */ /* 0x000fe200078e0206 */
[----:B------:R-:W-:Y:S01]  /*6220*/  SHF.R.S32.HI R6, RZ, 0x1f, R7 ;  /* 0x0000001fff067819 */ /* 0x000fe20000011407 */
[C---:B------:R-:W-:Y:S01]  /*6230*/  IMAD R8, R147.reuse, c[0x0][0x1e4], R8 ;  /* 0x0000790093087a24 */ /* 0x040fe200078e0208 */
[----:B------:R-:W-:Y:S01]  /*6240*/  ISETP.GE.AND P6, PT, R22, c[0x0][0x1d4], PT ;  /* 0x0000750016007a0c */ /* 0x000fe20003fc6270 */
[----:B------:R-:W-:-:S03]  /*6250*/  IMAD.WIDE.U32 R26, R147, c[0x0][0x1e0], R22 ;  /* 0x00007800931a7a25 */ /* 0x000fc600078e0016 */
[----:B------:R-:W-:Y:S01]  /*6260*/  SEL R20, RZ, 0x1, P6 ;  /* 0x00000001ff147807 */ /* 0x000fe20003000000 */
[C---:B------:R-:W-:Y:S01]  /*6270*/  IMAD R11, R2.reuse, c[0x0][0x1b4], R11 ;  /* 0x00006d00020b7a24 */ /* 0x040fe200078e020b */
[----:B------:R-:W-:Y:S01]  /*6280*/  IADD3 R27, R27, R8, RZ ;  /* 0x000000081b1b7210 */ /* 0x000fe20007ffe0ff */
[----:B------:R-:W-:-:S04]  /*6290*/  IMAD.WIDE.U32 R24, R2, c[0x0][0x1b0], R24 ;  /* 0x00006c0002187a25 */ /* 0x000fc800078e0018 */
[----:B------:R-:W-:Y:S01]  /*62a0*/  IMAD.IADD R25, R25, 0x1, R11 ;  /* 0x0000000119197824 */ /* 0x000fe200078e020b */
[----:B------:R-:W-:Y:S01]  /*62b0*/  SHF.L.U32 R11, R3, 0x3, RZ ;  /* 0x00000003030b7819 */ /* 0x000fe200000006ff */
[----:B------:R-:W-:Y:S02]  /*62c0*/  IMAD R6, R6, c[0x0][0x1a8], RZ ;  /* 0x00006a0006067a24 */ /* 0x000fe400078e02ff */
[----:B------:R-:W-:Y:S02]  /*62d0*/  IMAD R4, R87, c[0x0][0x1e8], RZ ;  /* 0x00007a0057047a24 */ /* 0x000fe400078e02ff */
[----:B------:R-:W-:Y:S02]  /*62e0*/  IMAD.IADD R12, R15, 0x1, -R12 ;  /* 0x000000010f0c7824 */ /* 0x000fe400078e0a0c */
[----:B------:R-:W-:Y:S02]  /*62f0*/  IMAD R8, R87, c[0x0][0x210], RZ ;  /* 0x0000840057087a24 */ /* 0x000fe400078e02ff */
[C---:B------:R-:W-:Y:S01]  /*6300*/  IMAD R6, R7.reuse, c[0x0][0x1ac], R6 ;  /* 0x00006b0007067a24 */ /* 0x040fe200078e0206 */
[C---:B------:R-:W-:Y:S01]  /*6310*/  LOP3.LUT P5, RZ, R12.reuse, 0x4, RZ, 0xc0, !PT ;  /* 0x000000040cff7812 */ /* 0x040fe200078ac0ff */
[----:B------:R-:W-:Y:S01]  /*6320*/  IMAD.WIDE.U32 R24, R7, c[0x0][0x1a8], R24 ;  /* 0x00006a0007187a25 */ /* 0x000fe200078e0018 */
[----:B------:R-:W-:-:S03]  /*6330*/  LOP3.LUT P3, RZ, R12, 0x2, RZ, 0xc0, !PT ;  /* 0x000000020cff7812 */ /* 0x000fc6000786c0ff */
[C---:B------:R-:W-:Y:S02]  /*6340*/  IMAD R4, R199.reuse, c[0x0][0x1ec], R4 ;  /* 0x00007b00c7047a24 */ /* 0x040fe400078e0204 */
[----:B------:R-:W-:-:S04]  /*6350*/  IMAD.WIDE.U32 R208, R199, c[0x0][0x1e8], R26 ;  /* 0x00007a00c7d07a25 */ /* 0x000fc800078e001a */
[C---:B------:R-:W-:Y:S02]  /*6360*/  IMAD R8, R199.reuse, c[0x0][0x214], R8 ;  /* 0x00008500c7087a24 */ /* 0x040fe400078e0208 */
[----:B------:R-:W-:-:S04]  /*6370*/  IMAD.WIDE.U32 R26, R199, c[0x0][0x210], R28 ;  /* 0x00008400c71a7a25 */ /* 0x000fc800078e001c */
[----:B------:R-:W-:Y:S02]  /*6380*/  IMAD.SHL.U32 R12, R12, 0x40, RZ ;  /* 0x000000400c0c7824 */ /* 0x000fe400078e00ff */
[----:B------:R-:W-:Y:S02]  /*6390*/  IMAD.IADD R209, R4, 0x1, R209 ;  /* 0x0000000104d17824 */ /* 0x000fe400078e02d1 */
[----:B------:R-:W-:Y:S01]  /*63a0*/  IMAD.IADD R27, R8, 0x1, R27 ;  /* 0x00000001081b7824 */ /* 0x000fe200078e021b */
[----:B------:R-:W-:Y:S01]  /*63b0*/  LEA R8, P0, R24, c[0x0][0x160], 0x1 ;  /* 0x0000580018087a11 */ /* 0x000fe200078008ff */
[----:B------:R-:W-:Y:S01]  /*63c0*/  IMAD.IADD R4, R25, 0x1, R6 ;  /* 0x0000000119047824 */ /* 0x000fe200078e0206 */
[----:B------:R-:W-:Y:S01]  /*63d0*/  LOP3.LUT R15, R12, 0x1c0, RZ, 0xc0, !PT ;  /* 0x000001c00c0f7812 */ /* 0x000fe200078ec0ff */
[----:B------:R-:W-:Y:S02]  /*63e0*/  IMAD.SHL.U32 R10, R21, 0x8, RZ ;  /* 0x00000008150a7824 */ /* 0x000fe400078e00ff */
[----:B------:R-:W-:Y:S01]  /*63f0*/  IMAD.SHL.U32 R13, R13, 0x40, RZ ;  /* 0x000000400d0d7824 */ /* 0x000fe200078e00ff */
[----:B------:R-:W-:-:S02]  /*6400*/  LEA.HI.X R4, R24, c[0x0][0x164], R4, 0x1, P0 ;  /* 0x0000590018047a11 */ /* 0x000fc400000f0c04 */
[----:B------:R-:W-:Y:S01]  /*6410*/  LOP3.LUT R2, R15, 0x8, R10, 0xf8, !PT ;  /* 0x000000080f027812 */ /* 0x000fe200078ef80a */
[----:B------:R1:W3:Y:S01]  /*6420*/  SHFL.IDX PT, R24, R8, RZ, 0x181f ;  /* 0x00181fff08187589 */ /* 0x0002e200000e0000 */
[----:B------:R-:W-:Y:S02]  /*6430*/  SHF.R.U32.HI R15, RZ, 0x3, R15 ;  /* 0x00000003ff0f7819 */ /* 0x000fe4000001160f */
[----:B------:R-:W-:Y:S01]  /*6440*/  IADD3 R10, R11, 0x80, RZ ;  /* 0x000000800b0a7810 */ /* 0x000fe20007ffe0ff */
[----:B------:R1:W4:Y:S01]  /*6450*/  SHFL.IDX PT, R25, R4, RZ, 0x181f ;  /* 0x00181fff04197589 */ /* 0x00032200000e0000 */
[----:B------:R-:W-:Y:S02]  /*6460*/  LOP3.LUT R2, R2, R15, RZ, 0x3c, !PT ;  /* 0x0000000f02027212 */ /* 0x000fe400078e3cff */
[----:B------:R-:W-:Y:S02]  /*6470*/  IADD3 R15, R22, 0x40, RZ ;  /* 0x00000040160f7810 */ /* 0x000fe40007ffe0ff */
[----:B------:R-:W-:-:S02]  /*6480*/  ISETP.GE.AND P4, PT, R10, c[0x0][0x198], PT ;  /* 0x000066000a007a0c */ /* 0x000fc40003f86270 */
[----:B------:R-:W-:Y:S02]  /*6490*/  LOP3.LUT R2, R2, 0xfffffe00, R13, 0xf8, !PT ;  /* 0xfffffe0002027812 */ /* 0x000fe400078ef80d */
        /* <DEDUP_REMOVED lines=22> */
[----:B------:R-:W-:-:S04]  /*6600*/  IMAD.WIDE.U32 R206, R206, c[0x0][0x218], R26 ;  /* 0x00008600cece7a25 */ /* 0x000fc800078e001a */
        /* <DEDUP_REMOVED lines=18> */
.L_x_1414:
[----:B-1-34-:R-:W-:Y:S05]  /*6730*/  BSYNC B0 ;  /* 0x0000000000007941 */ /* 0x01afea0003800000 */
.L_x_1413:
        /* <DEDUP_REMOVED lines=22> */
.L_x_1416:
[----:B------:R-:W-:Y:S05]  /*68a0*/  BSYNC B0 ;  /* 0x0000000000007941 */ /* 0x000fea0003800000 */
.L_x_1415:
        /* <DEDUP_REMOVED lines=22> */
.L_x_1418:
[----:B------:R-:W-:Y:S05]  /*6a10*/  BSYNC B0 ;  /* 0x0000000000007941 */ /* 0x000fea0003800000 */
.L_x_1417:
        /* <DEDUP_REMOVED lines=65> */
.L_x_1419:
        /* <DEDUP_REMOVED lines=101> */
.L_x_1423:
[----:B------:R-:W-:Y:S05]  /*7480*/  BSYNC B0 ;  /* 0x0000000000007941 */ /* 0x000fea0003800000 */
.L_x_1422:
        /* <DEDUP_REMOVED lines=135> */
.L_x_1427:
[----:B------:R-:W-:Y:S05]  /*7d00*/  BSYNC B0 ;  /* 0x0000000000007941 */ /* 0x000fea0003800000 */
.L_x_1426:
        /* <DEDUP_REMOVED lines=42> */
.L_x_1429:
[----:B------:R-:W-:Y:S05]  /*7fb0*/  BSYNC B0 ;  /* 0x0000000000007941 */ /* 0x000fea0003800000 */
.L_x_1428:
        /* <DEDUP_REMOVED lines=42> */
.L_x_1431:
[----:B------:R-:W-:Y:S05]  /*8260*/  BSYNC B0 ;  /* 0x0000000000007941 */ /* 0x000fea0003800000 */
.L_x_1430:
        /* <DEDUP_REMOVED lines=42> */
.L_x_1433:
[----:B------:R-:W-:Y:S05]  /*8510*/  BSYNC B0 ;  /* 0x0000000000007941 */ /* 0x000fea0003800000 */
.L_x_1432:
        /* <DEDUP_REMOVED lines=42> */
.L_x_1435:
[----:B------:R-:W-:Y:S05]  /*87c0*/  BSYNC B0 ;  /* 0x0000000000007941 */ /* 0x000fea0003800000 */
.L_x_1434:
        /* <DEDUP_REMOVED lines=41> */
.L_x_1425:
[----:B------:R-:W-:Y:S05]  /*8a60*/  BSYNC B1 ;  /* 0x0000000000017941 */ /* 0x000fea0003800000 */
.L_x_1424:
        /* <DEDUP_REMOVED lines=44> */
.L_x_1438:
[----:B------:R-:W-:Y:S05]  /*8d30*/  BSYNC B0 ;  /* 0x0000000000007941 */ /* 0x000fea0003800000 */
.L_x_1437:
        /* <DEDUP_REMOVED lines=42> */
.L_x_1440:
[----:B------:R-:W-:Y:S05]  /*8fe0*/  BSYNC B0 ;  /* 0x0000000000007941 */ /* 0x000fea0003800000 */
.L_x_1439:
        /* <DEDUP_REMOVED lines=42> */
.L_x_1442:
[----:B------:R-:W-:Y:S05]  /*9290*/  BSYNC B0 ;  /* 0x0000000000007941 */ /* 0x000fea0003800000 */
.L_x_1441:
        /* <DEDUP_REMOVED lines=42> */
.L_x_1444:
[----:B------:R-:W-:Y:S05]  /*9540*/  BSYNC B0 ;  /* 0x0000000000007941 */ /* 0x000fea0003800000 */
.L_x_1443:
        /* <DEDUP_REMOVED lines=42> */
.L_x_1446:
[----:B------:R-:W-:Y:S05]  /*97f0*/  BSYNC B0 ;  /* 0x0000000000007941 */ /* 0x000fea0003800000 */
.L_x_1445:
        /* <DEDUP_REMOVED lines=42> */
.L_x_1421:
        /* <DEDUP_REMOVED lines=50> */
.L_x_1448:
[----:B------:R-:W-:Y:S05]  /*9dc0*/  BSYNC B0 ;  /* 0x0000000000007941 */ /* 0x000fea0003800000 */
.L_x_1447:
        /* <DEDUP_REMOVED lines=176> */
.L_x_1452:
[----:B------:R-:W-:Y:S05]  /*a8d0*/  BSYNC B0 ;  /* 0x0000000000007941 */ /* 0x000fea0003800000 */
.L_x_1451:
        /* <DEDUP_REMOVED lines=106> */
.L_x_1454:
[----:B------:R-:W-:Y:S05]  /*af80*/  BSYNC B0 ;  /* 0x0000000000007941 */ /* 0x000fea0003800000 */
.L_x_1453:
        /* <DEDUP_REMOVED lines=105> */
.L_x_1450:
[----:B------:R-:W-:Y:S05]  /*b620*/  BSYNC B1 ;  /* 0x0000000000017941 */ /* 0x000fea0003800000 */
.L_x_1449:
        /* <DEDUP_REMOVED lines=103> */
.L_x_1456:
[----:B------:R-:W-:Y:S05]  /*bca0*/  BSYNC B0 ;  /* 0x0000000000007941 */ /* 0x000fea0003800000 */
.L_x_1455:
        /* <DEDUP_REMOVED lines=108> */
.L_x_1458:
[----:B------:R-:W-:Y:S05]  /*c370*/  BSYNC B0 ;  /* 0x0000000000007941 */ /* 0x000fea0003800000 */
.L_x_1457:
        /* <DEDUP_REMOVED lines=107> */
.L_x_1436:
[----:B------:R-:W-:Y:S05]  /*ca30*/  BSYNC B2 ;  /* 0x0000000000027941 */ /* 0x000fea0003800000 */
.L_x_1420:
[----:B-1----:R-:W-:Y:S01]  /*ca40*/  IMAD.SHL.U32 R8, R3, 0x40, RZ ;  /* 0x0000004003087824 */ /* 0x002fe200078e00ff */
[----:B------:R-:W-:-:S04]  /*ca50*/  DEPBAR.LE SB0, 0x0 ;  /* 0x000080000000791a */ /* 0x000fc80000000000 */
[----:B------:R-:W-:Y:S01]  /*ca60*/  IMAD.SHL.U32 R9, R18, 0x8, RZ ;  /* 0x0000000812097824 */ /* 0x000fe200078e00ff */
[----:B------:R-:W-:Y:S01]  /*ca70*/  LOP3.LUT R8, R8, 0x1c0, RZ, 0xc0, !PT ;  /* 0x000001c008087812 */ /* 0x000fe200078ec0ff */
[----:B------:R-:W-:Y:S01]  /*ca80*/  IMAD R10, R22, c[0x0][0x208], RZ ;  /* 0x00008200160a7a24 */ /* 0x000fe200078e02ff */
[----:B------:R-:W-:Y:S01]  /*ca90*/  LOP3.LUT P1, RZ, R3, 0x2, RZ, 0xc0, !PT ;  /* 0x0000000203ff7812 */ /* 0x000fe2000782c0ff */
[----:B------:R-:W-:Y:S01]  /*caa0*/  IMAD R198, R19, 0x400, R2 ;  /* 0x0000040013c67824 */ /* 0x000fe200078e0202 */
[----:B------:R-:W-:Y:S01]  /*cab0*/  LOP3.LUT R9, R8, 0x8, R9, 0xf8, !PT ;  /* 0x0000000808097812 */ /* 0x000fe200078ef809 */
[----:B------:R-:W-:Y:S01]  /*cac0*/  IMAD.WIDE.U32 R12, R17, c[0x0][0x208], RZ ;  /* 0x00008200110c7a25 */ /* 0x000fe200078e00ff */
[----:B------:R-:W-:-:S03]  /*cad0*/  SHF.R.U32.HI R8, RZ, 0x3, R8 ;  /* 0x00000003ff087819 */ /* 0x000fc60000011608 */
[----:B------:R-:W-:Y:S01]  /*cae0*/  IMAD R10, R17, c[0x0][0x20c], R10 ;  /* 0x00008300110a7a24 */ /* 0x000fe200078e020a */
[----:B------:R-:W-:Y:S01]  /*caf0*/  LOP3.LUT R8, R9, R8, RZ, 0x3c, !PT ;  /* 0x0000000809087212 */ /* 0x000fe200078e3cff */
[----:B------:R-:W-:Y:S01]  /*cb00*/  IMAD.SHL.U32 R198, R198, 0x2, RZ ;  /* 0x00000002c6c67824 */ /* 0x000fe200078e00ff */
[----:B------:R-:W-:Y:S01]  /*cb10*/  BAR.SYNC.DEFER_BLOCKING 0x0 ;  /* 0x0000000000007b1d */ /* 0x000fe20000010000 */
[----:B------:R-:W-:Y:S01]  /*cb20*/  IMAD.IADD R10, R13, 0x1, R10 ;  /* 0x000000010d0a7824 */ /* 0x000fe200078e020a */
[C---:B------:R-:W-:Y:S01]  /*cb30*/  LEA R9, P0, R12.reuse, R206, 0x6 ;  /* 0x000000ce0c097211 */ /* 0x040fe200078030ff */
[----:B------:R-:W-:Y:S01]  /*cb40*/  IMAD R197, R21, 0x200, R8 ;  /* 0x0000020015c57824 */ /* 0x000fe200078e0208 */
[----:B------:R-:W-:Y:S01]  /*cb50*/  SEL R13, RZ, 0x4, P5 ;  /* 0x00000004ff0d7807 */ /* 0x000fe20002800000 */
[----:B------:R-:W-:Y:S01]  /*cb60*/  IMAD R80, R17, -0x40, R83 ;  /* 0xffffffc011507824 */ /* 0x000fe200078e0253 */
[----:B------:R-:W-:Y:S01]  /*cb70*/  LEA.HI.X R10, R12, R201, R10, 0x6, P0 ;  /* 0x000000c90c0a7211 */ /* 0x000fe200000f340a */
[----:B------:R-:W-:Y:S01]  /*cb80*/  IMAD.SHL.U32 R197, R197, 0x2, RZ ;  /* 0x00000002c5c57824 */ /* 0x000fe200078e00ff */
[----:B------:R-:W-:Y:S01]  /*cb90*/  SEL R12, RZ, 0x2, P4 ;  /* 0x00000002ff0c7807 */ /* 0x000fe20002000000 */
[----:B------:R-:W-:Y:S01]  /*cba0*/  IMAD.SHL.U32 R205, R16, 0x2, RZ ;  /* 0x0000000210cd7824 */ /* 0x000fe200078e00ff */
[----:B------:R-:W-:Y:S01]  /*cbb0*/  LEA R8, P0, R9, c[0x0][0x1f8], 0x1 ;  /* 0x00007e0009087a11 */ /* 0x000fe200078008ff */
[--C-:B------:R-:W-:Y:S01]  /*cbc0*/  IMAD R194, R0, 0x2, R198.reuse ;  /* 0x0000000200c27824 */ /* 0x100fe200078e02c6 */
[----:B------:R-:W-:Y:S01]  /*cbd0*/  IADD3 R11, R197, 0x6100, RZ ;  /* 0x00006100c50b7810 */ /* 0x000fe20007ffe0ff */
[----:B------:R-:W-:Y:S01]  /*cbe0*/  IMAD R193, R5, 0x2, R198 ;  /* 0x0000000205c17824 */ /* 0x000fe200078e02c6 */
[----:B------:R-:W-:Y:S01]  /*cbf0*/  IADD3 R20, R13, R12, R20 ;  /* 0x0000000c0d147210 */ /* 0x000fe20007ffe014 */
[----:B------:R-:W-:Y:S01]  /*cc00*/  IMAD.MOV.U32 R13, RZ, RZ, c[0x0][0x208] ;  /* 0x00008200ff0d7624 */ /* 0x000fe200078e00ff */
[----:B------:R-:W-:Y:S01]  /*cc10*/  IADD3 R196, R197, 0x6120, RZ ;  /* 0x00006120c5c47810 */ /* 0x000fe20007ffe0ff */
[----:B------:R-:W-:Y:S01]  /*cc20*/  IMAD R191, R5, 0x2, R194 ;  /* 0x0000000205bf7824 */ /* 0x000fe200078e02c2 */
[----:B------:R-:W-:Y:S01]  /*cc30*/  LEA.HI.X R9, R9, c[0x0][0x1fc], R10, 0x1, P0 ;  /* 0x00007f0009097a11 */ /* 0x000fe200000f0c0a */
[----:B------:R-:W-:Y:S01]  /*cc40*/  IMAD.IADD R10, R80, 0x1, -R18 ;  /* 0x00000001500a7824 */ /* 0x000fe200078e0a12 */
[----:B------:R-:W-:Y:S01]  /*cc50*/  @P1 IADD3 R196, R11, -0x20, RZ ;  /* 0xffffffe00bc41810 */ /* 0x000fe20007ffe0ff */
[----:B------:R-:W-:Y:S01]  /*cc60*/  IMAD.MOV.U32 R11, RZ, RZ, c[0x0][0x20c] ;  /* 0x00008300ff0b7624 */ /* 0x000fe200078e00ff */
[----:B------:R-:W-:Y:S01]  /*cc70*/  LEA R72, P2, R13, R8, 0x6 ;  /* 0x000000080d487211 */ /* 0x000fe200078430ff */
[----:B------:R-:W-:Y:S01]  /*cc80*/  IMAD.SHL.U32 R195, R2, 0x2, RZ ;  /* 0x0000000202c37824 */ /* 0x000fe200078e00ff */
[----:B------:R-:W-:Y:S01]  /*cc90*/  LDSM.16.M88.4 R52, [R198+0xc100] ;  /* 0x00c10000c634783b */ /* 0x000fe20000000200 */
[----:B------:R-:W-:-:S02]  /*cca0*/  LOP3.LUT P1, RZ, R20, 0x2, RZ, 0xc0, !PT ;  /* 0x0000000214ff7812 */ /* 0x000fc4000782c0ff */
[C---:B------:R-:W-:Y:S01]  /*ccb0*/  ISETP.LT.OR P3, PT, R10.reuse, 0x1, P6 ;  /* 0x000000010a00780c */ /* 0x040fe20003761670 */
[----:B------:R-:W1:Y:S01]  /*ccc0*/  LDSM.16.M88.4 R24, [R197+0x6100] ;  /* 0x00610000c518783b */ /* 0x000e620000000200 */
[----:B------:R-:W-:Y:S01]  /*ccd0*/  LEA.HI.X R73, R13, R9, R11, 0x6, P2 ;  /* 0x000000090d497211 */ /* 0x000fe200010f340b */
[C-C-:B------:R-:W-:Y:S01]  /*cce0*/  IMAD R189, R5.reuse, 0x2, R195.reuse ;  /* 0x0000000205bd7824 */ /* 0x140fe200078e02c3 */
[----:B------:R-:W-:Y:S01]  /*ccf0*/  ISETP.LT.OR P2, PT, R10, 0x1, !P1 ;  /* 0x000000010a00780c */ /* 0x000fe20004f41670 */
[----:B------:R-:W2:Y:S01]  /*cd00*/  LDSM.16.M88.4 R16, [R197+0x6900] ;  /* 0x00690000c510783b */ /* 0x000ea20000000200 */
[----:B------:R-:W-:Y:S01]  /*cd10*/  LOP3.LUT P0, RZ, R20, 0x4, RZ, 0xc0, !PT ;  /* 0x0000000414ff7812 */ /* 0x000fe2000780c0ff */
[----:B------:R-:W-:Y:S02]  /*cd20*/  IMAD R190, R0, 0x2, R195 ;  /* 0x0000000200be7824 */ /* 0x000fe400078e02c3 */
[----:B------:R-:W3:Y:S01]  /*cd30*/  LDSM.16.M88.4 R60, [R197+0x7100] ;  /* 0x00710000c53c783b */ /* 0x000ee20000000200 */
[----:B------:R-:W-:Y:S01]  /*cd40*/  ISETP.LT.OR P4, PT, R10, 0x1, !P0 ;  /* 0x000000010a00780c */ /* 0x000fe20004781670 */
[----:B------:R-:W-:-:S02]  /*cd50*/  IMAD R188, R5, 0x2, R190 ;  /* 0x0000000205bc7824 */ /* 0x000fc400078e02be */
[----:B------:R-:W-:Y:S04]  /*cd60*/  LDSM.16.M88.4 R40, [R194+0xc100] ;  /* 0x00c10000c228783b */ /* 0x000fe80000000200 */
[----:B------:R-:W4:Y:S04]  /*cd70*/  LDSM.16.M88.4 R12, [R196] ;  /* 0x00000000c40c783b */ /* 0x000f280000000200 */
[----:B------:R-:W3:Y:S04]  /*cd80*/  LDSM.16.M88.4 R36, [R197+0x7900] ;  /* 0x00790000c524783b */ /* 0x000ee80000000200 */
[----:B------:R-:W3:Y:S04]  /*cd90*/  LDSM.16.M88.4 R68, [R196+0x800] ;  /* 0x00080000c444783b */ /* 0x000ee80000000200 */
[----:B------:R-:W3:Y:S04]  /*cda0*/  LDSM.16.M88.4 R48, [R196+0x1000] ;  /* 0x00100000c430783b */ /* 0x000ee80000000200 */
[----:B------:R-:W-:Y:S04]  /*cdb0*/  LDSM.16.M88.4 R44, [R196+0x1800] ;  /* 0x00180000c42c783b */ /* 0x000fe80000000200 */
[----:B------:R-:W-:Y:S01]  /*cdc0*/  @!PT LDS RZ, [RZ] ;  /* 0x00000000fffff984 */ /* 0x000fe20000000800 */
[----:B------:R-:W-:Y:S01]  /*cdd0*/  @!PT LDS RZ, [RZ] ;  /* 0x00000000fffff984 */ /* 0x000fe20000000800 */
[----:B------:R-:W-:Y:S01]  /*cde0*/  @!PT LDS RZ, [RZ] ;  /* 0x00000000fffff984 */ /* 0x000fe20000000800 */
[----:B------:R3:W-:Y:S01]  /*cdf0*/  LDGSTS.E.BYPASS.LTC128B.128 [R205+0x100], [R8.64], !P3 ;  /* 0x0010000008cd7fae */ /* 0x0007e2000d901d46 */
[----:B------:R-:W-:-:S03]  /*ce00*/  ISETP.LT.OR P3, PT, R10, 0x21, P6 ;  /* 0x000000210a00780c */ /* 0x000fc60003761670 */
[----:B------:R3:W-:Y:S01]  /*ce10*/  LDGSTS.E.BYPASS.LTC128B.128 [R205+0x2100], [R8.64+0x80], !P2 ;  /* 0x0210008008cd7fae */ /* 0x0007e2000d101d46 */
[C---:B------:R-:W-:Y:S01]  /*ce20*/  ISETP.LT.OR P2, PT, R10.reuse, 0x21, !P1 ;  /* 0x000000210a00780c */ /* 0x040fe20004f41670 */
[----:B-1----:R-:W-:Y:S01]  /*ce30*/  HMMA.16816.F32.BF16 R28, R52, R24, RZ ;  /* 0x00000018341c723c */ /* 0x002fe200000418ff */
[----:B------:R-:W-:Y:S01]  /*ce40*/  ISETP.LT.OR P1, PT, R10, 0x21, !P0 ;  /* 0x000000210a00780c */ /* 0x000fe20004721670 */
[----:B------:R3:W-:Y:S01]  /*ce50*/  LDGSTS.E.BYPASS.LTC128B.128 [R205+0x4100], [R8.64+0x100], !P4 ;  /* 0x0410010008cd7fae */ /* 0x0007e2000e101d46 */
[----:B------:R-:W-:Y:S01]  /*ce60*/  LOP3.LUT P0, RZ, R3, 0x4, RZ, 0xc0, !PT ;  /* 0x0000000403ff7812 */ /* 0x000fe2000780c0ff */
[----:B------:R-:W-:Y:S01]  /*ce70*/  IMAD.MOV.U32 R3, RZ, RZ, 0x40 ;  /* 0x00000040ff037424 */ /* 0x000fe200078e00ff */
[----:B------:R-:W-:-:S03]  /*ce80*/  ISETP.NE.AND P4, PT, R204, RZ, PT ;  /* 0x000000ffcc00720c */ /* 0x000fc60003f85270 */
[C---:B------:R-:W-:Y:S01]  /*ce90*/  HMMA.16816.F32.BF16 R24, R52.reuse, R26, RZ ;  /* 0x0000001a3418723c */ /* 0x040fe200000418ff */
[----:B------:R-:W-:Y:S01]  /*cea0*/  SEL R3, R3, 0xffffffc0, !P0 ;  /* 0xffffffc003037807 */ /* 0x000fe20004000000 */
[----:B------:R1:W-:Y:S04]  /*ceb0*/  LDGSTS.E.BYPASS.LTC128B.128 [R205+0x1100], [R72.64], !P3 ;  /* 0x0110000048cd7fae */ /* 0x0003e8000d901d46 */
[----:B------:R-:W-:Y:S01]  /*cec0*/  IMAD.IADD R192, R197, 0x1, R3 ;  /* 0x00000001c5c07824 */ /* 0x000fe200078e0203 */
[----:B------:R1:W-:Y:S01]  /*ced0*/  LDGSTS.E.BYPASS.LTC128B.128 [R205+0x3100], [R72.64+0x80], !P2 ;  /* 0x0310008048cd7fae */ /* 0x0003e2000d101d46 */
[C---:B--2---:R-:W-:Y:S01]  /*cee0*/  HMMA.16816.F32.BF16 R20, R52.reuse, R16, RZ ;  /* 0x000000103414723c */ /* 0x044fe200000418ff */
[----:B------:R-:W-:Y:S01]  /*cef0*/  IMAD.IADD R184, R3, 0x1, R196 ;  /* 0x0000000103b87824 */ /* 0x000fe200078e02c4 */
[----:B------:R-:W-:Y:S01]  /*cf00*/  LOP3.LUT R3, R6, 0xffffffe0, RZ, 0xc0, !PT ;  /* 0xffffffe006037812 */ /* 0x000fe200078ec0ff */
[----:B------:R1:W-:Y:S04]  /*cf10*/  LDGSTS.E.BYPASS.LTC128B.128 [R205+0x5100], [R72.64+0x100], !P1 ;  /* 0x0510010048cd7fae */ /* 0x0003e8000c901d46 */
[----:B------:R-:W-:Y:S01]  /*cf20*/  LDSM.16.M88.4 R32, [R192+0x6100] ;  /* 0x00610000c020783b */ /* 0x000fe20000000200 */
[----:B------:R-:W-:Y:S01]  /*cf30*/  HMMA.16816.F32.BF16 R16, R52, R18, RZ ;  /* 0x000000123410723c */ /* 0x000fe200000418ff */
[----:B------:R-:W-:-:S02]  /*cf40*/  IMAD.IADD R84, R84, 0x1, -R3 ;  /* 0x0000000154547824 */ /* 0x000fc400078e0a03 */
[----:B------:R-:W-:Y:S03]  /*cf50*/  LDSM.16.M88.4 R88, [R197+0x9100] ;  /* 0x00910000c558783b */ /* 0x000fe60000000200 */
[----:B------:R-:W-:Y:S01]  /*cf60*/  SHF.R.S32.HI R3, RZ, 0x1f, R84 ;  /* 0x0000001fff037819 */ /* 0x000fe20000011454 */
[----:B---3--:R-:W2:Y:S01]  /*cf70*/  LDSM.16.M88.4 R8, [R193+0xc100] ;  /* 0x00c10000c108783b */ /* 0x008ea20000000200 */
[C---:B------:R-:W-:Y:S02]  /*cf80*/  HMMA.16816.F32.BF16 R64, R52.reuse, R60, RZ ;  /* 0x0000003c3440723c */ /* 0x040fe400000418ff */
[----:B------:R-:W-:Y:S01]  /*cf90*/  LEA.HI R3, R3, R84, RZ, 0x2 ;  /* 0x0000005403037211 */ /* 0x000fe200078f10ff */
[----:B------:R-:W-:Y:S03]  /*cfa0*/  LDSM.16.M88.4 R76, [R197+0x9900] ;  /* 0x00990000c54c783b */ /* 0x000fe60000000200 */
[----:B------:R-:W-:Y:S01]  /*cfb0*/  LOP3.LUT R3, R3, 0x7ffffffc, RZ, 0xc0, !PT ;  /* 0x7ffffffc03037812 */ /* 0x000fe200078ec0ff */
[----:B------:R-:W0:Y:S01]  /*cfc0*/  LDGDEPBAR ;  /* 0x00000000000079af */ /* 0x000e220000000000 */
[----:B------:R-:W-:Y:S03]  /*cfd0*/  HMMA.16816.F32.BF16 R60, R52, R62, RZ ;  /* 0x0000003e343c723c */ /* 0x000fe600000418ff */
[----:B------:R-:W-:Y:S01]  /*cfe0*/  IMAD.IADD R3, R84, 0x1, -R3 ;  /* 0x0000000154037824 */ /* 0x000fe200078e0a03 */
[----:B-1----:R-:W-:Y:S03]  /*cff0*/  LDSM.16.M88.4 R72, [R198+0x10100] ;  /* 0x01010000c648783b */ /* 0x002fe60000000200 */
[----:B------:R-:W-:Y:S01]  /*d000*/  IMAD R80, R3, -0x2, R80 ;  /* 0xfffffffe03507824 */ /* 0x000fe200078e0250 */
[----:B----4-:R-:W-:Y:S04]  /*d010*/  HMMA.16816.F32.BF16 R28, R40, R12, R28 ;  /* 0x0000000c281c723c */ /* 0x010fe8000004181c */
[----:B------:R-:W-:-:S02]  /*d020*/  ISETP.GT.AND P3, PT, R80, RZ, PT ;  /* 0x000000ff5000720c */ /* 0x000fc40003f64270 */
[C---:B------:R-:W-:Y:S02]  /*d030*/  ISETP.GT.AND P2, PT, R80.reuse, 0x1, PT ;  /* 0x000000015000780c */ /* 0x040fe40003f44270 */
[----:B------:R-:W-:Y:S01]  /*d040*/  HMMA.16816.F32.BF16 R24, R40, R14, R24 ;  /* 0x0000000e2818723c */ /* 0x000fe20000041818 */
[----:B------:R-:W-:Y:S01]  /*d050*/  LDSM.16.M88.4 R12, [R192+0x7100] ;  /* 0x00710000c00c783b */ /* 0x000fe20000000200 */
[C---:B------:R-:W-:Y:S02]  /*d060*/  ISETP.GT.AND P1, PT, R80.reuse, 0x8, PT ;  /* 0x000000085000780c */ /* 0x040fe40003f24270 */
[----:B------:R-:W-:-:S04]  /*d070*/  ISETP.GT.AND P0, PT, R80, 0x9, PT ;  /* 0x000000095000780c */ /* 0x000fc80003f04270 */
[C---:B------:R-:W-:Y:S08]  /*d080*/  HMMA.16816.F32.BF16 R56, R52.reuse, R36, RZ ;  /* 0x000000243438723c */ /* 0x040ff000000418ff */
[----:B------:R-:W-:Y:S01]  /*d090*/  HMMA.16816.F32.BF16 R52, R52, R38, RZ ;  /* 0x000000263434723c */ /* 0x000fe200000418ff */
[----:B------:R-:W1:Y:S07]  /*d0a0*/  LDSM.16.M88.4 R36, [R192+0x6900] ;  /* 0x00690000c024783b */ /* 0x000e6e0000000200 */
[C---:B------:R-:W-:Y:S08]  /*d0b0*/  HMMA.16816.F32.BF16 R20, R40.reuse, R68, R20 ;  /* 0x000000442814723c */ /* 0x040ff00000041814 */
[C---:B------:R-:W-:Y:S01]  /*d0c0*/  HMMA.16816.F32.BF16 R16, R40.reuse, R70, R16 ;  /* 0x000000462810723c */ /* 0x040fe20000041810 */
[----:B------:R-:W3:Y:S07]  /*d0d0*/  LDSM.16.M88.4 R68, [R192+0x7900] ;  /* 0x00790000c044783b */ /* 0x000eee0000000200 */
[C---:B------:R-:W-:Y:S08]  /*d0e0*/  HMMA.16816.F32.BF16 R64, R40.reuse, R48, R64 ;  /* 0x000000302840723c */ /* 0x040ff00000041840 */
[----:B------:R-:W-:Y:S01]  /*d0f0*/  HMMA.16816.F32.BF16 R60, R40, R50, R60 ;  /* 0x00000032283c723c */ /* 0x000fe2000004183c */
[----:B------:R-:W-:Y:S07]  /*d100*/  LDSM.16.M88.4 R48, [R184] ;  /* 0x00000000b830783b */ /* 0x000fee0000000200 */
[C---:B--2---:R-:W-:Y:S08]  /*d110*/  HMMA.16816.F32.BF16 R28, R8.reuse, R32, R28 ;  /* 0x00000020081c723c */ /* 0x044ff0000004181c */
[----:B------:R-:W-:Y:S01]  /*d120*/  HMMA.16816.F32.BF16 R24, R8, R34, R24 ;  /* 0x000000220818723c */ /* 0x000fe20000041818 */
[----:B------:R-:W2:Y:S07]  /*d130*/  LDSM.16.M88.4 R32, [R191+0xc100] ;  /* 0x00c10000bf20783b */ /* 0x000eae0000000200 */
[C---:B------:R-:W-:Y:S08]  /*d140*/  HMMA.16816.F32.BF16 R56, R40.reuse, R44, R56 ;  /* 0x0000002c2838723c */ /* 0x040ff00000041838 */
[----:B------:R-:W-:Y:S01]  /*d150*/  HMMA.16816.F32.BF16 R52, R40, R46, R52 ;  /* 0x0000002e2834723c */ /* 0x000fe20000041834 */
[----:B------:R-:W4:Y:S04]  /*d160*/  LDSM.16.M88.4 R44, [R184+0x800] ;  /* 0x00080000b82c783b */ /* 0x000f280000000200 */
[----:B------:R-:W2:Y:S03]  /*d170*/  LDSM.16.M88.4 R40, [R184+0x1000] ;  /* 0x00100000b828783b */ /* 0x000ea60000000200 */
[C---:B-1----:R-:W-:Y:S08]  /*d180*/  HMMA.16816.F32.BF16 R20, R8.reuse, R36, R20 ;  /* 0x000000240814723c */ /* 0x042ff00000041814 */
[C---:B------:R-:W-:Y:S01]  /*d190*/  HMMA.16816.F32.BF16 R16, R8.reuse, R38, R16 ;  /* 0x000000260810723c */ /* 0x040fe20000041810 */
[----:B------:R-:W1:Y:S07]  /*d1a0*/  LDSM.16.M88.4 R36, [R184+0x1800] ;  /* 0x00180000b824783b */ /* 0x000e6e0000000200 */
[C---:B------:R-:W-:Y:S08]  /*d1b0*/  HMMA.16816.F32.BF16 R64, R8.reuse, R12, R64 ;  /* 0x0000000c0840723c */ /* 0x040ff00000041840 */
        /* <DEDUP_REMOVED lines=9> */
[C---:B----4-:R-:W-:Y:S08]  /*d250*/  HMMA.16816.F32.BF16 R20, R32.reuse, R44, R20 ;  /* 0x0000002c2014723c */ /* 0x050ff00000041814 */
[C---:B------:R-:W-:Y:S01]  /*d260*/  HMMA.16816.F32.BF16 R16, R32.reuse, R46, R16 ;  /* 0x0000002e2010723c */ /* 0x040fe20000041810 */
[----:B------:R-:W2:Y:S07]  /*d270*/  LDSM.16.M88.4 R44, [R194+0x10100] ;  /* 0x01010000c22c783b */ /* 0x000eae0000000200 */
[C---:B------:R-:W-:Y:S08]  /*d280*/  HMMA.16816.F32.BF16 R64, R32.reuse, R40, R64 ;  /* 0x000000282040723c */ /* 0x040ff00000041840 */
[C---:B------:R-:W-:Y:S01]  /*d290*/  HMMA.16816.F32.BF16 R60, R32.reuse, R42, R60 ;  /* 0x0000002a203c723c */ /* 0x040fe2000004183c */
[----:B------:R-:W4:Y:S07]  /*d2a0*/  LDSM.16.M88.4 R40, [R196+0x2800] ;  /* 0x00280000c428783b */ /* 0x000f2e0000000200 */
[C---:B-1----:R-:W-:Y:S08]  /*d2b0*/  HMMA.16816.F32.BF16 R56, R32.reuse, R36, R56 ;  /* 0x000000242038723c */ /* 0x042ff00000041838 */
[----:B------:R-:W-:Y:S01]  /*d2c0*/  HMMA.16816.F32.BF16 R52, R32, R38, R52 ;  /* 0x000000262034723c */ /* 0x000fe20000041834 */
[----:B------:R-:W1:Y:S04]  /*d2d0*/  LDSM.16.M88.4 R36, [R196+0x3000] ;  /* 0x00300000c424783b */ /* 0x000e680000000200 */
[----:B------:R-:W-:Y:S03]  /*d2e0*/  LDSM.16.M88.4 R32, [R193+0x10100] ;  /* 0x01010000c120783b */ /* 0x000fe60000000200 */
[C---:B------:R-:W-:Y:S08]  /*d2f0*/  HMMA.16816.F32.BF16 R28, R72.reuse, R12, R28 ;  /* 0x0000000c481c723c */ /* 0x040ff0000004181c */
[C---:B------:R-:W-:Y:S01]  /*d300*/  HMMA.16816.F32.BF16 R24, R72.reuse, R14, R24 ;  /* 0x0000000e4818723c */ /* 0x040fe20000041818 */
[----:B------:R-:W1:Y:S07]  /*d310*/  LDSM.16.M88.4 R12, [R192+0x8100] ;  /* 0x00810000c00c783b */ /* 0x000e6e0000000200 */
[C---:B---3--:R-:W-:Y:S08]  /*d320*/  HMMA.16816.F32.BF16 R20, R72.reuse, R8, R20 ;  /* 0x000000084814723c */ /* 0x048ff00000041814 */
[C---:B------:R-:W-:Y:S01]  /*d330*/  HMMA.16816.F32.BF16 R16, R72.reuse, R10, R16 ;  /* 0x0000000a4810723c */ /* 0x040fe20000041810 */
[----:B------:R-:W3:Y:S07]  /*d340*/  LDSM.16.M88.4 R8, [R192+0x8900] ;  /* 0x00890000c008783b */ /* 0x000eee0000000200 */
[C---:B------:R-:W-:Y:S08]  /*d350*/  HMMA.16816.F32.BF16 R64, R72.reuse, R88, R64 ;  /* 0x000000584840723c */ /* 0x040ff00000041840 */
[----:B------:R-:W-:Y:S08]  /*d360*/  HMMA.16816.F32.BF16 R60, R72, R90, R60 ;  /* 0x0000005a483c723c */ /* 0x000ff0000004183c */
[C---:B--2---:R-:W-:Y:S08]  /*d370*/  HMMA.16816.F32.BF16 R28, R44.reuse, R68, R28 ;  /* 0x000000442c1c723c */ /* 0x044ff0000004181c */
[----:B------:R-:W-:Y:S01]  /*d380*/  HMMA.16816.F32.BF16 R24, R44, R70, R24 ;  /* 0x000000462c18723c */ /* 0x000fe20000041818 */
[----:B------:R-:W-:Y:S07]  /*d390*/  LDSM.16.M88.4 R68, [R184+0x3800] ;  /* 0x00380000b844783b */ /* 0x000fee0000000200 */
[C---:B------:R-:W-:Y:S08]  /*d3a0*/  HMMA.16816.F32.BF16 R56, R72.reuse, R76, R56 ;  /* 0x0000004c4838723c */ /* 0x040ff00000041838 */
[----:B------:R-:W-:Y:S01]  /*d3b0*/  HMMA.16816.F32.BF16 R52, R72, R78, R52 ;  /* 0x0000004e4834723c */ /* 0x000fe20000041834 */
[----:B------:R-:W-:Y:S04]  /*d3c0*/  LDSM.16.M88.4 R76, [R191+0x10100] ;  /* 0x01010000bf4c783b */ /* 0x000fe80000000200 */
[----:B------:R-:W-:Y:S03]  /*d3d0*/  LDSM.16.M88.4 R72, [R184+0x3000] ;  /* 0x00300000b848783b */ /* 0x000fe60000000200 */
[C---:B----4-:R-:W-:Y:S08]  /*d3e0*/  HMMA.16816.F32.BF16 R20, R44.reuse, R40, R20 ;  /* 0x000000282c14723c */ /* 0x050ff00000041814 */
[C---:B------:R-:W-:Y:S01]  /*d3f0*/  HMMA.16816.F32.BF16 R16, R44.reuse, R42, R16 ;  /* 0x0000002a2c10723c */ /* 0x040fe20000041810 */
[----:B------:R-:W2:Y:S07]  /*d400*/  LDSM.16.M88.4 R40, [R192+0x9100] ;  /* 0x00910000c028783b */ /* 0x000eae0000000200 */
[C---:B-1----:R-:W-:Y:S08]  /*d410*/  HMMA.16816.F32.BF16 R64, R44.reuse, R36, R64 ;  /* 0x000000242c40723c */ /* 0x042ff00000041840 */
[----:B------:R-:W-:Y:S01]  /*d420*/  HMMA.16816.F32.BF16 R60, R44, R38, R60 ;  /* 0x000000262c3c723c */ /* 0x000fe2000004183c */
[----:B------:R-:W1:Y:S07]  /*d430*/  LDSM.16.M88.4 R36, [R192+0x9900] ;  /* 0x00990000c024783b */ /* 0x000e6e0000000200 */
[C---:B------:R-:W-:Y:S08]  /*d440*/  HMMA.16816.F32.BF16 R28, R32.reuse, R12, R28 ;  /* 0x0000000c201c723c */ /* 0x040ff0000004181c */
[----:B------:R-:W-:Y:S01]  /*d450*/  HMMA.16816.F32.BF16 R24, R32, R14, R24 ;  /* 0x0000000e2018723c */ /* 0x000fe20000041818 */
[----:B------:R-:W4:Y:S07]  /*d460*/  LDSM.16.M88.4 R12, [R184+0x2000] ;  /* 0x00200000b80c783b */ /* 0x000f2e0000000200 */
[C---:B------:R-:W-:Y:S08]  /*d470*/  HMMA.16816.F32.BF16 R56, R44.reuse, R48, R56 ;  /* 0x000000302c38723c */ /* 0x040ff00000041838 */
[----:B------:R-:W-:Y:S01]  /*d480*/  HMMA.16816.F32.BF16 R52, R44, R50, R52 ;  /* 0x000000322c34723c */ /* 0x000fe20000041834 */
[----:B------:R-:W-:Y:S04]  /*d490*/  LDSM.16.M88.4 R48, [R198+0x14100] ;  /* 0x01410000c630783b */ /* 0x000fe80000000200 */
        /* <DEDUP_REMOVED lines=8> */
[----:B------:R-:W-:Y:S01]  /*d520*/  HMMA.16816.F32.BF16 R52, R32, R38, R52 ;  /* 0x000000262034723c */ /* 0x000fe20000041834 */
[----:B------:R-:W1:Y:S04]  /*d530*/  LDSM.16.M88.4 R36, [R197+0xb100] ;  /* 0x00b10000c524783b */ /* 0x000e680000000200 */
[----:B------:R-:W1:Y:S03]  /*d540*/  LDSM.16.M88.4 R32, [R197+0xb900] ;  /* 0x00b90000c520783b */ /* 0x000e660000000200 */
[C---:B----4-:R-:W-:Y:S08]  /*d550*/  HMMA.16816.F32.BF16 R28, R76.reuse, R12, R28 ;  /* 0x0000000c4c1c723c */ /* 0x050ff0000004181c */
[C---:B------:R-:W-:Y:S01]  /*d560*/  HMMA.16816.F32.BF16 R24, R76.reuse, R14, R24 ;  /* 0x0000000e4c18723c */ /* 0x040fe20000041818 */
[----:B------:R-:W-:Y:S07]  /*d570*/  LDSM.16.M88.4 R12, [R194+0x14100] ;  /* 0x01410000c20c783b */ /* 0x000fee0000000200 */
[C---:B---3--:R-:W-:Y:S08]  /*d580*/  HMMA.16816.F32.BF16 R20, R76.reuse, R8, R20 ;  /* 0x000000084c14723c */ /* 0x048ff00000041814 */
[C---:B------:R-:W-:Y:S01]  /*d590*/  HMMA.16816.F32.BF16 R16, R76.reuse, R10, R16 ;  /* 0x0000000a4c10723c */ /* 0x040fe20000041810 */
[----:B------:R-:W3:Y:S07]  /*d5a0*/  LDSM.16.M88.4 R8, [R196+0x4000] ;  /* 0x00400000c408783b */ /* 0x000eee0000000200 */
[C---:B------:R-:W-:Y:S08]  /*d5b0*/  HMMA.16816.F32.BF16 R64, R76.reuse, R72, R64 ;  /* 0x000000484c40723c */ /* 0x040ff00000041840 */
[C---:B------:R-:W-:Y:S08]  /*d5c0*/  HMMA.16816.F32.BF16 R60, R76.reuse, R74, R60 ;  /* 0x0000004a4c3c723c */ /* 0x040ff0000004183c */
[C---:B------:R-:W-:Y:S08]  /*d5d0*/  HMMA.16816.F32.BF16 R56, R76.reuse, R68, R56 ;  /* 0x000000444c38723c */ /* 0x040ff00000041838 */
[----:B------:R-:W-:Y:S01]  /*d5e0*/  HMMA.16816.F32.BF16 R52, R76, R70, R52 ;  /* 0x000000464c34723c */ /* 0x000fe20000041834 */
[----:B------:R-:W-:Y:S04]  /*d5f0*/  LDSM.16.M88.4 R68, [R196+0x5000] ;  /* 0x00500000c444783b */ /* 0x000fe80000000200 */
[----:B------:R-:W-:Y:S03]  /*d600*/  LDSM.16.M88.4 R76, [R196+0x5800] ;  /* 0x00580000c44c783b */ /* 0x000fe60000000200 */
[C---:B------:R-:W-:Y:S08]  /*d610*/  HMMA.16816.F32.BF16 R28, R48.reuse, R44, R28 ;  /* 0x0000002c301c723c */ /* 0x040ff0000004181c */
[C---:B------:R-:W-:Y:S01]  /*d620*/  HMMA.16816.F32.BF16 R24, R48.reuse, R46, R24 ;  /* 0x0000002e3018723c */ /* 0x040fe20000041818 */
[----:B------:R-:W4:Y:S07]  /*d630*/  LDSM.16.M88.4 R44, [R196+0x4800] ;  /* 0x00480000c42c783b */ /* 0x000f2e0000000200 */
[C---:B--2---:R-:W-:Y:S08]  /*d640*/  HMMA.16816.F32.BF16 R20, R48.reuse, R40, R20 ;  /* 0x000000283014723c */ /* 0x044ff00000041814 */
[C---:B------:R-:W-:Y:S01]  /*d650*/  HMMA.16816.F32.BF16 R16, R48.reuse, R42, R16 ;  /* 0x0000002a3010723c */ /* 0x040fe20000041810 */
[----:B------:R-:W-:Y:S07]  /*d660*/  LDSM.16.M88.4 R40, [R192+0xa100] ;  /* 0x00a10000c028783b */ /* 0x000fee0000000200 */
[C---:B-1----:R-:W-:Y:S01]  /*d670*/  HMMA.16816.F32.BF16 R72, R48.reuse, R36, R64 ;  /* 0x000000243048723c */ /* 0x042fe20000041840 */
[----:B------:R-:W1:Y:S07]  /*d680*/  LDSM.16.M88.4 R64, [R193+0x14100] ;  /* 0x01410000c140783b */ /* 0x000e6e0000000200 */
[C---:B------:R-:W-:Y:S01]  /*d690*/  HMMA.16816.F32.BF16 R60, R48.reuse, R38, R60 ;  /* 0x00000026303c723c */ /* 0x040fe2000004183c */
[----:B------:R-:W-:Y:S07]  /*d6a0*/  LDSM.16.M88.4 R36, [R191+0x14100] ;  /* 0x01410000bf24783b */ /* 0x000fee0000000200 */
[C---:B------:R-:W-:Y:S08]  /*d6b0*/  HMMA.16816.F32.BF16 R56, R48.reuse, R32, R56 ;  /* 0x000000203038723c */ /* 0x040ff00000041838 */
[----:B------:R-:W-:Y:S01]  /*d6c0*/  HMMA.16816.F32.BF16 R52, R48, R34, R52 ;  /* 0x000000223034723c */ /* 0x000fe20000041834 */
[----:B------:R-:W2:Y:S04]  /*d6d0*/  LDSM.16.M88.4 R32, [R192+0xa900] ;  /* 0x00a90000c020783b */ /* 0x000ea80000000200 */
[----:B------:R-:W-:Y:S03]  /*d6e0*/  LDSM.16.M88.4 R48, [R184+0x5000] ;  /* 0x00500000b830783b */ /* 0x000fe60000000200 */
[C---:B---3--:R-:W-:Y:S08]  /*d6f0*/  HMMA.16816.F32.BF16 R28, R12.reuse, R8, R28 ;  /* 0x000000080c1c723c */ /* 0x048ff0000004181c */
[C---:B------:R-:W-:Y:S01]  /*d700*/  HMMA.16816.F32.BF16 R24, R12.reuse, R10, R24 ;  /* 0x0000000a0c18723c */ /* 0x040fe20000041818 */
[----:B------:R-:W3:Y:S07]  /*d710*/  LDSM.16.M88.4 R8, [R192+0xb100] ;  /* 0x00b10000c008783b */ /* 0x000eee0000000200 */
[C---:B----4-:R-:W-:Y:S08]  /*d720*/  HMMA.16816.F32.BF16 R20, R12.reuse, R44, R20 ;  /* 0x0000002c0c14723c */ /* 0x050ff00000041814 */
[C---:B------:R-:W-:Y:S01]  /*d730*/  HMMA.16816.F32.BF16 R16, R12.reuse, R46, R16 ;  /* 0x0000002e0c10723c */ /* 0x040fe20000041810 */
[----:B------:R-:W-:Y:S07]  /*d740*/  LDSM.16.M88.4 R44, [R192+0xb900] ;  /* 0x00b90000c02c783b */ /* 0x000fee0000000200 */
[C---:B------:R-:W-:Y:S08]  /*d750*/  HMMA.16816.F32.BF16 R72, R12.reuse, R68, R72 ;  /* 0x000000440c48723c */ /* 0x040ff00000041848 */
[C---:B------:R-:W-:Y:S08]  /*d760*/  HMMA.16816.F32.BF16 R60, R12.reuse, R70, R60 ;  /* 0x000000460c3c723c */ /* 0x040ff0000004183c */
[C---:B------:R-:W-:Y:S08]  /*d770*/  HMMA.16816.F32.BF16 R56, R12.reuse, R76, R56 ;  /* 0x0000004c0c38723c */ /* 0x040ff00000041838 */
[----:B------:R-:W-:Y:S01]  /*d780*/  HMMA.16816.F32.BF16 R52, R12, R78, R52 ;  /* 0x0000004e0c34723c */ /* 0x000fe20000041834 */
[----:B------:R-:W4:Y:S07]  /*d790*/  LDSM.16.M88.4 R12, [R184+0x4000] ;  /* 0x00400000b80c783b */ /* 0x000f2e0000000200 */
[C---:B-1----:R-:W-:Y:S08]  /*d7a0*/  HMMA.16816.F32.BF16 R28, R64.reuse, R40, R28 ;  /* 0x00000028401c723c */ /* 0x042ff0000004181c */
[C---:B------:R-:W-:Y:S01]  /*d7b0*/  HMMA.16816.F32.BF16 R24, R64.reuse, R42, R24 ;  /* 0x0000002a4018723c */ /* 0x040fe20000041818 */
[----:B------:R-:W1:Y:S07]  /*d7c0*/  LDSM.16.M88.4 R40, [R184+0x4800] ;  /* 0x00480000b828783b */ /* 0x000e6e0000000200 */
[C---:B--2---:R-:W-:Y:S08]  /*d7d0*/  HMMA.16816.F32.BF16 R20, R64.reuse, R32, R20 ;  /* 0x000000204014723c */ /* 0x044ff00000041814 */
[----:B------:R-:W-:Y:S01]  /*d7e0*/  HMMA.16816.F32.BF16 R16, R64, R34, R16 ;  /* 0x000000224010723c */ /* 0x000fe20000041810 */
[----:B------:R-:W2:Y:S01]  /*d7f0*/  LDSM.16.M88.4 R32, [R184+0x5800] ;  /* 0x00580000b820783b */ /* 0x000ea20000000200 */
[----:B------:R-:W-:-:S06]  /*d800*/  DEPBAR.LE SB0, 0x0 ;  /* 0x000080000000791a */ /* 0x000fcc0000000000 */
[----:B---3--:R-:W-:Y:S08]  /*d810*/  HMMA.16816.F32.BF16 R72, R64, R8, R72 ;  /* 0x000000084048723c */ /* 0x008ff00000041848 */
[C---:B----4-:R-:W-:Y:S08]  /*d820*/  HMMA.16816.F32.BF16 R28, R36.reuse, R12, R28 ;  /* 0x0000000c241c723c */ /* 0x050ff0000004181c */
[----:B------:R-:W-:Y:S08]  /*d830*/  HMMA.16816.F32.BF16 R24, R36, R14, R24 ;  /* 0x0000000e2418723c */ /* 0x000ff00000041818 */
[----:B------:R-:W-:Y:S08]  /*d840*/  HMMA.16816.F32.BF16 R60, R64, R10, R60 ;  /* 0x0000000a403c723c */ /* 0x000ff0000004183c */
[----:B-1----:R-:W-:Y:S01]  /*d850*/  HMMA.16816.F32.BF16 R20, R36, R40, R20 ;  /* 0x000000282414723c */ /* 0x002fe20000041814 */
[----:B------:R-:W-:-:S02]  /*d860*/  FSEL R3, R28, -INF , P3 ;  /* 0xff8000001c037808 */ /* 0x000fc40001800000 */
[----:B------:R-:W-:Y:S02]  /*d870*/  FSEL R29, R29, -INF , P2 ;  /* 0xff8000001d1d7808 */ /* 0x000fe40001000000 */
[----:B------:R-:W-:Y:S02]  /*d880*/  FSEL R12, R31, -INF , P2 ;  /* 0xff8000001f0c7808 */ /* 0x000fe40001000000 */
[----:B------:R-:W-:Y:S01]  /*d890*/  FMNMX.FTZ R8, R3, R29, !PT ;  /* 0x0000001d03087209 */ /* 0x000fe20007810000 */
[----:B------:R-:W-:Y:S01]  /*d8a0*/  HMMA.16816.F32.BF16 R56, R64, R44, R56 ;  /* 0x0000002c4038723c */ /* 0x000fe20000041838 */
[----:B------:R-:W-:Y:S02]  /*d8b0*/  FSEL R13, R24, -INF , P1 ;  /* 0xff800000180d7808 */ /* 0x000fe40000800000 */
[----:B------:R-:W-:Y:S02]  /*d8c0*/  FSEL R26, R26, -INF , P1 ;  /* 0xff8000001a1a7808 */ /* 0x000fe40000800000 */
[----:B------:R-:W-:-:S02]  /*d8d0*/  FSEL R25, R25, -INF , P0 ;  /* 0xff80000019197808 */ /* 0x000fc40000000000 */
[C---:B------:R-:W-:Y:S01]  /*d8e0*/  ISETP.GT.AND P1, PT, R80.reuse, 0x10, PT ;  /* 0x000000105000780c */ /* 0x040fe20003f24270 */
[----:B------:R-:W-:Y:S01]  /*d8f0*/  HMMA.16816.F32.BF16 R16, R36, R42, R16 ;  /* 0x0000002a2410723c */ /* 0x000fe20000041810 */
[----:B------:R-:W-:Y:S02]  /*d900*/  FMNMX.FTZ R8, R13, R8, !PT ;  /* 0x000000080d087209 */ /* 0x000fe40007810000 */
[----:B------:R-:W-:Y:S02]  /*d910*/  FSEL R6, R27, -INF , P0 ;  /* 0xff8000001b067808 */ /* 0x000fe40000000000 */
[----:B------:R-:W-:Y:S02]  /*d920*/  ISETP.GT.AND P0, PT, R80, 0x11, PT ;  /* 0x000000115000780c */ /* 0x000fe40003f04270 */
[----:B------:R-:W-:Y:S01]  /*d930*/  FMNMX.FTZ R8, R25, R8, !PT ;  /* 0x0000000819087209 */ /* 0x000fe20007810000 */
[----:B------:R-:W-:Y:S01]  /*d940*/  HMMA.16816.F32.BF16 R52, R64, R46, R52 ;  /* 0x0000002e4034723c */ /* 0x000fe20000041834 */
[----:B------:R-:W-:-:S02]  /*d950*/  FSEL R11, R20, -INF , P1 ;  /* 0xff800000140b7808 */ /* 0x000fc40000800000 */
[C---:B------:R-:W-:Y:S02]  /*d960*/  ISETP.GT.AND P2, PT, R80.reuse, 0x18, PT ;  /* 0x000000185000780c */ /* 0x040fe40003f44270 */
[----:B------:R-:W-:Y:S02]  /*d970*/  FSEL R21, R21, -INF , P0 ;  /* 0xff80000015157808 */ /* 0x000fe40000000000 */
[----:B------:R-:W-:Y:S01]  /*d980*/  FMNMX.FTZ R14, R11, R8, !PT ;  /* 0x000000080b0e7209 */ /* 0x000fe20007810000 */
[----:B------:R-:W-:Y:S01]  /*d990*/  HMMA.16816.F32.BF16 R72, R36, R48, R72 ;  /* 0x000000302448723c */ /* 0x000fe20000041848 */
[----:B------:R-:W-:Y:S02]  /*d9a0*/  FSEL R10, R23, -INF , P0 ;  /* 0xff800000170a7808 */ /* 0x000fe40000000000 */
[----:B------:R-:W-:Y:S02]  /*d9b0*/  ISETP.GT.AND P0, PT, R80, 0x19, PT ;  /* 0x000000195000780c */ /* 0x000fe40003f04270 */
[----:B------:R-:W-:-:S02]  /*d9c0*/  FMNMX.FTZ R14, R21, R14, !PT ;  /* 0x0000000e150e7209 */ /* 0x000fc40007810000 */
[----:B------:R-:W-:Y:S01]  /*d9d0*/  FSEL R22, R22, -INF , P1 ;  /* 0xff80000016167808 */ /* 0x000fe20000800000 */
[C---:B------:R-:W-:Y:S01]  /*d9e0*/  HMMA.16816.F32.BF16 R60, R36.reuse, R50, R60 ;  /* 0x00000032243c723c */ /* 0x040fe2000004183c */
[----:B------:R-:W-:Y:S02]  /*d9f0*/  FSEL R9, R16, -INF , P2 ;  /* 0xff80000010097808 */ /* 0x000fe40001000000 */
[----:B------:R-:W-:Y:S01]  /*da00*/  FSEL R17, R17, -INF , P0 ;  /* 0xff80000011117808 */ /* 0x000fe20000000000 */
[----:B------:R-:W-:Y:S01]  /*da10*/  BAR.SYNC.DEFER_BLOCKING 0x0 ;  /* 0x0000000000007b1d */ /* 0x000fe20000010000 */
[----:B------:R-:W-:Y:S02]  /*da20*/  ISETP.GT.AND P1, PT, R80, 0x20, PT ;  /* 0x000000205000780c */ /* 0x000fe40003f24270 */
[----:B------:R-:W-:Y:S01]  /*da30*/  FMNMX.FTZ R14, R9, R14, !PT ;  /* 0x0000000e090e7209 */ /* 0x000fe20007810000 */
[----:B--2---:R-:W-:Y:S01]  /*da40*/  HMMA.16816.F32.BF16 R56, R36, R32, R56 ;  /* 0x000000202438723c */ /* 0x004fe20000041838 */
[----:B------:R-:W-:-:S02]  /*da50*/  FSEL R30, R30, -INF , P3 ;  /* 0xff8000001e1e7808 */ /* 0x000fc40001800000 */
[----:B------:R-:W-:Y:S02]  /*da60*/  FSEL R8, R19, -INF , P0 ;  /* 0xff80000013087808 */ /* 0x000fe40000000000 */
[----:B------:R-:W-:Y:S02]  /*da70*/  ISETP.GT.AND P0, PT, R80, 0x21, PT ;  /* 0x000000215000780c */ /* 0x000fe40003f04270 */
[----:B------:R-:W-:Y:S01]  /*da80*/  FMNMX.FTZ R14, R17, R14, !PT ;  /* 0x0000000e110e7209 */ /* 0x000fe20007810000 */
[----:B------:R-:W-:Y:S01]  /*da90*/  HMMA.16816.F32.BF16 R52, R36, R34, R52 ;  /* 0x000000222434723c */ /* 0x000fe20000041834 */
[----:B------:R-:W-:Y:S02]  /*daa0*/  FSEL R167, R72, -INF , P1 ;  /* 0xff80000048a77808 */ /* 0x000fe40000800000 */
        /* <DEDUP_REMOVED lines=31> */
[----:B------:R-:W-:-:S02]  /*dca0*/  FMNMX.FTZ R14, R143, R14, !PT ;  /* 0x0000000e8f0e7209 */ /* 0x000fc40007810000 */
[----:B------:R-:W-:Y:S02]  /*dcb0*/  FMNMX.FTZ R19, R160, R15, !PT ;  /* 0x0000000fa0137209 */ /* 0x000fe40007810000 */
[----:B------:R-:W-:Y:S02]  /*dcc0*/  FMNMX.FTZ R15, R141, R14, !PT ;  /* 0x0000000e8d0f7209 */ /* 0x000fe40007810000 */
[----:B------:R-:W-:Y:S02]  /*dcd0*/  FMNMX.FTZ R19, R170, R19, !PT ;  /* 0x00000013aa137209 */ /* 0x000fe40007810000 */
[----:B------:R-:W-:Y:S01]  /*dce0*/  FSEL R164, R58, -INF , P3 ;  /* 0xff8000003aa47808 */ /* 0x000fe20001800000 */
[----:B------:R-:W1:Y:S01]  /*dcf0*/  SHFL.BFLY PT, R14, R15, 0x2, 0x1f ;  /* 0x0c401f000f0e7f89 */ /* 0x000e6200000e0000 */
[----:B------:R-:W-:Y:S02]  /*dd00*/  FMNMX.FTZ R19, R162, R19, !PT ;  /* 0x00000013a2137209 */ /* 0x000fe40007810000 */
[----:B------:R-:W-:-:S02]  /*dd10*/  FSEL R142, R59, -INF , P2 ;  /* 0xff8000003b8e7808 */ /* 0x000fc40001000000 */
[----:B------:R-:W-:Y:S02]  /*dd20*/  FMNMX.FTZ R19, R168, R19, !PT ;  /* 0x00000013a8137209 */ /* 0x000fe40007810000 */
[----:B------:R-:W-:Y:S02]  /*dd30*/  FSEL R140, R54, -INF , P1 ;  /* 0xff800000368c7808 */ /* 0x000fe40000800000 */
[----:B------:R-:W-:Y:S02]  /*dd40*/  FMNMX.FTZ R19, R164, R19, !PT ;  /* 0x00000013a4137209 */ /* 0x000fe40007810000 */
[----:B------:R-:W-:Y:S02]  /*dd50*/  FSEL R158, R55, -INF , P0 ;  /* 0xff800000379e7808 */ /* 0x000fe40000000000 */
[----:B------:R-:W-:Y:S02]  /*dd60*/  FMNMX.FTZ R19, R142, R19, !PT ;  /* 0x000000138e137209 */ /* 0x000fe40007810000 */
[----:B------:R-:W-:-:S02]  /*dd70*/  ISETP.GE.AND P0, PT, R83, 0x41, PT ;  /* 0x000000415300780c */ /* 0x000fc40003f06270 */
[----:B------:R-:W-:-:S04]  /*dd80*/  FMNMX.FTZ R19, R140, R19, !PT ;  /* 0x000000138c137209 */ /* 0x000fc80007810000 */
[----:B------:R-:W-:Y:S02]  /*dd90*/  FMNMX.FTZ R16, R158, R19, !PT ;  /* 0x000000139e107209 */ /* 0x000fe40007810000 */
[----:B-1----:R-:W-:-:S03]  /*dda0*/  FMNMX.FTZ R19, R15, R14, !PT ;  /* 0x0000000e0f137209 */ /* 0x002fc60007810000 */
[----:B------:R-:W1:Y:S02]  /*ddb0*/  SHFL.BFLY PT, R15, R16, 0x2, 0x1f ;  /* 0x0c401f00100f7f89 */ /* 0x000e6400000e0000 */
[----:B------:R-:W-:Y:S02]  /*ddc0*/  @P0 LEA.HI.SX32 R33, R133, 0xfffffffe, 0x1a ;  /* 0xfffffffe85210811 */ /* 0x000fe400078fd2ff */
[----:B------:R-:W2:Y:S03]  /*ddd0*/  SHFL.BFLY PT, R132, R19, 0x1, 0x1f ;  /* 0x0c201f0013847f89 */ /* 0x000ea600000e0000 */
        /* <DEDUP_REMOVED lines=15> */
[----:B------:R-:W-:Y:S01]  /*ded0*/  @P0 LEA R32, P1, R7, R28, 0x1 ;  /* 0x0000001c07200211 */ /* 0x000fe200078208ff */
        /* <DEDUP_REMOVED lines=101> */
[C---:B-----5:R-:W-:Y:S02]  /*e530*/  HMMA.16816.F32.BF16 R84, R112.reuse, R88, RZ ;  /* 0x000000587054723c */ /* 0x060fe400000418ff */
[----:B------:R-:W3:Y:S06]  /*e540*/  MUFU.EX2 R161, R161 ;  /* 0x000000a100a17308 */ /* 0x000eec0000000800 */
[C---:B------:R-:W-:Y:S02]  /*e550*/  HMMA.16816.F32.BF16 R92, R112.reuse, R96, RZ ;  /* 0x00000060705c723c */ /* 0x040fe400000418ff */
[----:B------:R-:W-:Y:S06]  /*e560*/  MUFU.EX2 R160, R160 ;  /* 0x000000a000a07308 */ /* 0x000fec0000000800 */
[C---:B------:R-:W-:Y:S02]  /*e570*/  HMMA.16816.F32.BF16 R100, R112.reuse, R104, RZ ;  /* 0x000000687064723c */ /* 0x040fe400000418ff */
[----:B------:R-:W1:Y:S06]  /*e580*/  MUFU.EX2 R165, R165 ;  /* 0x000000a500a57308 */ /* 0x000e6c0000000800 */
[C---:B----4-:R-:W-:Y:S02]  /*e590*/  HMMA.16816.F32.BF16 R120, R112.reuse, R108, RZ ;  /* 0x0000006c7078723c */ /* 0x050fe400000418ff */
        /* <DEDUP_REMOVED lines=162> */
[--C-:B------:R-:W-:Y:S01]  /*efc0*/  IMAD.X R222, RZ, RZ, R201.reuse, P3 ;  /* 0x000000ffffde7224 */ /* 0x100fe200018e06c9 */
[----:B------:R-:W-:Y:S01]  /*efd0*/  IADD3 RZ, P0, R208, 0x80, RZ ;  /* 0x00000080d0ff7810 */ /* 0x000fe20007f1e0ff */
[----:B------:R-:W-:Y:S01]  /*efe0*/  IMAD.X R221, RZ, RZ, R201, P2 ;  /* 0x000000ffffdd7224 */ /* 0x000fe200010e06c9 */
[----:B------:R-:W-:Y:S01]  /*eff0*/  LEA.HI.SX32 R223, R133, 0xfffffffe, 0x1a ;  /* 0xfffffffe85df7811 */ /* 0x000fe200078fd2ff */
[----:B------:R-:W-:Y:S01]  /*f000*/  IMAD.MOV.U32 R133, RZ, RZ, R132 ;  /* 0x000000ffff857224 */ /* 0x000fe200078e0084 */
        /* <DEDUP_REMOVED lines=21> */
.L_x_1460:
[----:B------:R-:W-:Y:S04]  /*f160*/  DEPBAR.LE SB0, 0x0 ;  /* 0x000080000000791a */ /* 0x000fe80000000000 */
[----:B------:R-:W-:Y:S01]  /*f170*/  BAR.SYNC.DEFER_BLOCKING 0x0 ;  /* 0x0000000000007b1d */ /* 0x000fe20000010000 */
[----:B------:R-:W-:Y:S01]  /*f180*/  SHF.R.S32.HI R13, RZ, 0x1f, R223 ;  /* 0x0000001fff0d7819 */ /* 0x000fe200000114df */
[----:B------:R-:W-:Y:S04]  /*f190*/  IMAD.WIDE.U32 R2, R223, c[0x0][0x208], RZ ;  /* 0x00008200df027a25 */ /* 0x000fe800078e00ff */
[----:B------:R-:W-:Y:S04]  /*f1a0*/  IMAD R13, R13, c[0x0][0x208], RZ ;  /* 0x000082000d0d7a24 */ /* 0x000fe800078e02ff */
[----:B------:R-:W-:Y:S05]  /*f1b0*/  IMAD R13, R223, c[0x0][0x20c], R13 ;  /* 0x00008300df0d7a24 */ /* 0x000fea00078e020d */
[----:B------:R-:W-:Y:S02]  /*f1c0*/  IADD3 R34, R3, R13, RZ ;  /* 0x0000000d03227210 */ /* 0x000fe40007ffe0ff */
[C---:B------:R-:W-:Y:S02]  /*f1d0*/  SHF.L.U32 R3, R2.reuse, 0x6, RZ ;  /* 0x0000000602037819 */ /* 0x040fe400000006ff */
[----:B------:R-:W-:Y:S02]  /*f1e0*/  SHF.L.U64.HI R34, R2, 0x6, R34 ;  /* 0x0000000602227819 */ /* 0x000fe40000010222 */
[C---:B------:R-:W-:Y:S02]  /*f1f0*/  IADD3 R20, P0, R3.reuse, R206, RZ ;  /* 0x000000ce03147210 */ /* 0x040fe40007f1e0ff */
[----:B------:R-:W-:Y:S01]  /*f200*/  IADD3 R2, P1, R3, R215, RZ ;  /* 0x000000d703027210 */ /* 0x000fe20007f3e0ff */
[----:B------:R-:W-:Y:S01]  /*f210*/  LDSM.16.M88.4 R140, [R198+0xc100] ;  /* 0x00c10000c68c783b */ /* 0x000fe20000000200 */
[----:B------:R-:W-:Y:S02]  /*f220*/  LEA R164, P2, R20, c[0x0][0x1f8], 0x1 ;  /* 0x00007e0014a47a11 */ /* 0x000fe400078408ff */
[----:B------:R-:W-:Y:S02]  /*f230*/  IADD3.X R21, R34, R201, RZ, P0, !PT ;  /* 0x000000c922157210 */ /* 0x000fe400007fe4ff */
[----:B------:R-:W-:Y:S02]  /*f240*/  LEA R134, P0, R2, c[0x0][0x1f8], 0x1 ;  /* 0x00007e0002867a11 */ /* 0x000fe400078008ff */
[----:B------:R-:W-:Y:S01]  /*f250*/  LEA.HI.X R165, R20, c[0x0][0x1fc], R21, 0x1, P2 ;  /* 0x00007f0014a57a11 */ /* 0x000fe200010f0c15 */
[----:B------:R-:W1:Y:S01]  /*f260*/  LDSM.16.M88.4 R144, [R197+0x6100] ;  /* 0x00610000c590783b */ /* 0x000e620000000200 */
[----:B------:R-:W-:Y:S02]  /*f270*/  IADD3.X R25, R34, R222, RZ, P1, !PT ;  /* 0x000000de22197210 */ /* 0x000fe40000ffe4ff */
[----:B------:R-:W-:Y:S02]  /*f280*/  LEA R29, P1, R218, R3, 0x5 ;  /* 0x00000003da1d7211 */ /* 0x000fe400078228ff */
[----:B------:R-:W-:Y:S02]  /*f290*/  LEA.HI.X R135, R2, c[0x0][0x1fc], R25, 0x1, P0 ;  /* 0x00007f0002877a11 */ /* 0x000fe400000f0c19 */
[-C--:B------:R-:W-:Y:S01]  /*f2a0*/  IADD3 R166, P3, R29, R214.reuse, RZ ;  /* 0x000000d61da67210 */ /* 0x080fe20007f7e0ff */
[----:B------:R-:W2:Y:S01]  /*f2b0*/  LDSM.16.M88.4 R148, [R197+0x6900] ;  /* 0x00690000c594783b */ /* 0x000ea20000000200 */
[----:B------:R-:W-:Y:S02]  /*f2c0*/  IADD3 R3, P2, R3, R214, RZ ;  /* 0x000000d603037210 */ /* 0x000fe40007f5e0ff */
[----:B------:R-:W-:Y:S02]  /*f2d0*/  IADD3 R32, P0, R29, R206, RZ ;  /* 0x000000ce1d207210 */ /* 0x000fe40007f1e0ff */
[----:B------:R-:W-:Y:S02]  /*f2e0*/  LEA R172, P5, R3, c[0x0][0x1f8], 0x1 ;  /* 0x00007e0003ac7a11 */ /* 0x000fe400078a08ff */
[----:B------:R-:W-:Y:S01]  /*f2f0*/  IADD3 R33, P4, R29, R215, RZ ;  /* 0x000000d71d217210 */ /* 0x000fe20007f9e0ff */
[----:B------:R-:W3:Y:S01]  /*f300*/  LDSM.16.M88.4 R152, [R197+0x7100] ;  /* 0x00710000c598783b */ /* 0x000ee20000000200 */
[----:B------:R-:W-:Y:S02]  /*f310*/  LEA.HI.X R168, R218, R34, R217, 0x5, P1 ;  /* 0x00000022daa87211 */ /* 0x000fe400008f2cd9 */
[----:B------:R-:W-:Y:S02]  /*f320*/  LEA R170, P1, R33, c[0x0][0x1f8], 0x1 ;  /* 0x00007e0021aa7a11 */ /* 0x000fe400078208ff */
[-C--:B------:R-:W-:Y:S02]  /*f330*/  IADD3.X R167, R168, R221.reuse, RZ, P3, !PT ;  /* 0x000000dda8a77210 */ /* 0x080fe40001ffe4ff */
[----:B------:R-:W-:Y:S01]  /*f340*/  IADD3.X R34, R34, R221, RZ, P2, !PT ;  /* 0x000000dd22227210 */ /* 0x000fe200017fe4ff */
[----:B------:R-:W4:Y:S01]  /*f350*/  LDSM.16.M88.4 R156, [R197+0x7900] ;  /* 0x00790000c59c783b */ /* 0x000f220000000200 */
[----:B------:R-:W-:Y:S02]  /*f360*/  LEA R2, P2, R32, c[0x0][0x1f8], 0x1 ;  /* 0x00007e0020027a11 */ /* 0x000fe400078408ff */
[----:B------:R-:W-:Y:S02]  /*f370*/  LEA.HI.X R173, R3, c[0x0][0x1fc], R34, 0x1, P5 ;  /* 0x00007f0003ad7a11 */ /* 0x000fe400028f0c22 */
[----:B------:R-:W-:Y:S02]  /*f380*/  ISETP.NE.AND P5, PT, R203, RZ, PT ;  /* 0x000000ffcb00720c */ /* 0x000fe40003fa5270 */
[C---:B------:R-:W-:Y:S01]  /*f390*/  IADD3.X R35, R168.reuse, R201, RZ, P0, !PT ;  /* 0x000000c9a8237210 */ /* 0x040fe200007fe4ff */
[----:B------:R-:W-:Y:S01]  /*f3a0*/  LDSM.16.M88.4 R136, [R194+0xc100] ;  /* 0x00c10000c288783b */ /* 0x000fe20000000200 */
[----:B------:R-:W-:Y:S02]  /*f3b0*/  IADD3.X R132, R168, R222, RZ, P4, !PT ;  /* 0x000000dea8847210 */ /* 0x000fe400027fe4ff */
[----:B------:R-:W-:Y:S02]  /*f3c0*/  LEA.HI.X R3, R32, c[0x0][0x1fc], R35, 0x1, P2 ;  /* 0x00007f0020037a11 */ /* 0x000fe400010f0c23 */
[----:B------:R-:W-:Y:S02]  /*f3d0*/  LEA.HI.X R171, R33, c[0x0][0x1fc], R132, 0x1, P1 ;  /* 0x00007f0021ab7a11 */ /* 0x000fe400008f0c84 */
[----:B------:R-:W-:Y:S01]  /*f3e0*/  ISETP.NE.AND P4, PT, R204, RZ, PT ;  /* 0x000000ffcc00720c */ /* 0x000fe20003f85270 */
[C---:B-1----:R-:W-:Y:S01]  /*f3f0*/  HMMA.16816.F32.BF16 R4, R140.reuse, R144, RZ ;  /* 0x000000908c04723c */ /* 0x042fe200000418ff */
[----:B------:R-:W-:Y:S02]  /*f400*/  LDSM.16.M88.4 R160, [R186] ;  /* 0x00000000baa0783b */ /* 0x000fe40000000200 */
[C---:B------:R-:W-:Y:S04]  /*f410*/  LEA R168, P0, R166.reuse, c[0x0][0x1f8], 0x1 ;  /* 0x00007e00a6a87a11 */ /* 0x040fe800078008ff */
[----:B------:R-:W-:Y:S01]  /*f420*/  LEA.HI.X R169, R166, c[0x0][0x1fc], R167, 0x1, P0 ;  /* 0x00007f00a6a97a11 */ /* 0x000fe200000f0ca7 */
[C---:B------:R-:W-:Y:S01]  /*f430*/  HMMA.16816.F32.BF16 R8, R140.reuse, R146, RZ ;  /* 0x000000928c08723c */ /* 0x040fe200000418ff */
[----:B------:R-:W1:Y:S01]  /*f440*/  LDSM.16.M88.4 R144, [R196] ;  /* 0x00000000c490783b */ /* 0x000e620000000200 */
[C---:B------:R-:W-:Y:S02]  /*f450*/  ISETP.GT.AND P0, PT, R223.reuse, RZ, PT ;  /* 0x000000ffdf00720c */ /* 0x040fe40003f04270 */
[----:B------:R-:W-:Y:S04]  /*f460*/  IADD3 R223, R223, -0x1, RZ ;  /* 0xffffffffdfdf7810 */ /* 0x000fe80007ffe0ff */
[C---:B--2---:R-:W-:Y:S08]  /*f470*/  HMMA.16816.F32.BF16 R12, R140.reuse, R148, RZ ;  /* 0x000000948c0c723c */ /* 0x044ff000000418ff */
[C---:B------:R-:W-:Y:S01]  /*f480*/  HMMA.16816.F32.BF16 R16, R140.reuse, R150, RZ ;  /* 0x000000968c10723c */ /* 0x040fe200000418ff */
[----:B------:R-:W2:Y:S07]  /*f490*/  LDSM.16.M88.4 R148, [R187] ;  /* 0x00000000bb94783b */ /* 0x000eae0000000200 */
[C---:B---3--:R-:W-:Y:S08]  /*f4a0*/  HMMA.16816.F32.BF16 R20, R140.reuse, R152, RZ ;  /* 0x000000988c14723c */ /* 0x048ff000000418ff */
[C---:B------:R-:W-:Y:S08]  /*f4b0*/  HMMA.16816.F32.BF16 R24, R140.reuse, R154, RZ ;  /* 0x0000009a8c18723c */ /* 0x040ff000000418ff */
[C---:B----4-:R-:W-:Y:S08]  /*f4c0*/  HMMA.16816.F32.BF16 R28, R140.reuse, R156, RZ ;  /* 0x0000009c8c1c723c */ /* 0x050ff000000418ff */
[----:B------:R-:W-:Y:S01]  /*f4d0*/  HMMA.16816.F32.BF16 R32, R140, R158, RZ ;  /* 0x0000009e8c20723c */ /* 0x000fe200000418ff */
[----:B------:R-:W3:Y:S07]  /*f4e0*/  LDSM.16.M88.4 R140, [R185] ;  /* 0x00000000b98c783b */ /* 0x000eee0000000200 */
[C---:B-1----:R-:W-:Y:S01]  /*f4f0*/  HMMA.16816.F32.BF16 R4, R136.reuse, R144, R4 ;  /* 0x000000908804723c */ /* 0x042fe20000041804 */
[----:B------:R-:W-:Y:S01]  /*f500*/  @!PT LDS RZ, [RZ] ;  /* 0x00000000fffff984 */ /* 0x000fe20000000800 */
[----:B------:R-:W-:Y:S01]  /*f510*/  @!PT LDS RZ, [RZ] ;  /* 0x00000000fffff984 */ /* 0x000fe20000000800 */
[----:B------:R-:W-:Y:S01]  /*f520*/  @!PT LDS RZ, [RZ] ;  /* 0x00000000fffff984 */ /* 0x000fe20000000800 */
[----:B------:R1:W-:Y:S07]  /*f530*/  LDGSTS.E.BYPASS.LTC128B.128 [R205+0x100], [R164.64], !P6 ;  /* 0x00100000a4cd7fae */ /* 0x0003ee000f101d44 */
[C---:B------:R-:W-:Y:S01]  /*f540*/  HMMA.16816.F32.BF16 R8, R136.reuse, R146, R8 ;  /* 0x000000928808723c */ /* 0x040fe20000041808 */
[----:B------:R4:W-:Y:S07]  /*f550*/  LDGSTS.E.BYPASS.LTC128B.128 [R205+0x2100], [R134.64], !P4 ;  /* 0x0210000086cd7fae */ /* 0x0009ee000e101d44 */
[C---:B--2---:R-:W-:Y:S01]  /*f560*/  HMMA.16816.F32.BF16 R12, R136.reuse, R148, R12 ;  /* 0x00000094880c723c */ /* 0x044fe2000004180c */
[----:B------:R2:W-:Y:S07]  /*f570*/  LDGSTS.E.BYPASS.LTC128B.128 [R205+0x4100], [R172.64], !P5 ;  /* 0x04100000accd7fae */ /* 0x0005ee000e901d44 */
[C---:B------:R-:W-:Y:S01]  /*f580*/  HMMA.16816.F32.BF16 R16, R136.reuse, R150, R16 ;  /* 0x000000968810723c */ /* 0x040fe20000041810 */
[----:B------:R5:W-:Y:S07]  /*f590*/  LDGSTS.E.BYPASS.LTC128B.128 [R205+0x1100], [R2.64], !P6 ;  /* 0x0110000002cd7fae */ /* 0x000bee000f101d44 */
[C---:B------:R-:W-:Y:S01]  /*f5a0*/  HMMA.16816.F32.BF16 R20, R136.reuse, R160, R20 ;  /* 0x000000a08814723c */ /* 0x040fe20000041814 */
[----:B------:R1:W-:Y:S07]  /*f5b0*/  LDGSTS.E.BYPASS.LTC128B.128 [R205+0x3100], [R170.64], !P4 ;  /* 0x03100000aacd7fae */ /* 0x0003ee000e101d44 */
[C---:B------:R-:W-:Y:S01]  /*f5c0*/  HMMA.16816.F32.BF16 R24, R136.reuse, R162, R24 ;  /* 0x000000a28818723c */ /* 0x040fe20000041818 */
[----:B------:R1:W-:Y:S07]  /*f5d0*/  LDGSTS.E.BYPASS.LTC128B.128 [R205+0x5100], [R168.64], !P5 ;  /* 0x05100000a8cd7fae */ /* 0x0003ee000e901d44 */
[C---:B---3--:R-:W-:Y:S01]  /*f5e0*/  HMMA.16816.F32.BF16 R28, R136.reuse, R140, R28 ;  /* 0x0000008c881c723c */ /* 0x048fe2000004181c */
[----:B------:R-:W-:Y:S07]  /*f5f0*/  LDSM.16.M88.4 R152, [R193+0xc100] ;  /* 0x00c10000c198783b */ /* 0x000fee0000000200 */
[----:B------:R-:W-:Y:S01]  /*f600*/  HMMA.16816.F32.BF16 R32, R136, R142, R32 ;  /* 0x0000008e8820723c */ /* 0x000fe20000041820 */
[----:B------:R-:W3:Y:S08]  /*f610*/  LDSM.16.M88.4 R156, [R192+0x6100] ;  /* 0x00610000c09c783b */ /* 0x000ef00000000200 */
[----:B------:R-:W2:Y:S08]  /*f620*/  LDSM.16.M88.4 R144, [R192+0x6900] ;  /* 0x00690000c090783b */ /* 0x000eb00000000200 */
[----:B-1----:R-:W1:Y:S08]  /*f630*/  LDSM.16.M88.4 R164, [R192+0x7100] ;  /* 0x00710000c0a4783b */ /* 0x002e700000000200 */
[----:B------:R-:W0:Y:S08]  /*f640*/  LDGDEPBAR ;  /* 0x00000000000079af */ /* 0x000e300000000000 */
[----:B------:R-:W1:Y:S01]  /*f650*/  LDSM.16.M88.4 R148, [R192+0x7900] ;  /* 0x00790000c094783b */ /* 0x000e620000000200 */
[C---:B---3--:R-:W-:Y:S07]  /*f660*/  HMMA.16816.F32.BF16 R4, R152.reuse, R156, R4 ;  /* 0x0000009c9804723c */ /* 0x048fee0000041804 */
[----:B------:R-:W-:Y:S01]  /*f670*/  LDSM.16.M88.4 R160, [R191+0xc100] ;  /* 0x00c10000bfa0783b */ /* 0x000fe20000000200 */
[C---:B------:R-:W-:Y:S07]  /*f680*/  HMMA.16816.F32.BF16 R8, R152.reuse, R158, R8 ;  /* 0x0000009e9808723c */ /* 0x040fee0000041808 */
[----:B------:R-:W3:Y:S01]  /*f690*/  LDSM.16.M88.4 R168, [R184] ;  /* 0x00000000b8a8783b */ /* 0x000ee20000000200 */
[C---:B--2---:R-:W-:Y:S07]  /*f6a0*/  HMMA.16816.F32.BF16 R12, R152.reuse, R144, R12 ;  /* 0x00000090980c723c */ /* 0x044fee000004180c */
[----:B------:R-:W2:Y:S01]  /*f6b0*/  LDSM.16.M88.4 R136, [R184+0x800] ;  /* 0x00080000b888783b */ /* 0x000ea20000000200 */
[C---:B------:R-:W-:Y:S07]  /*f6c0*/  HMMA.16816.F32.BF16 R16, R152.reuse, R146, R16 ;  /* 0x000000929810723c */ /* 0x040fee0000041810 */
[----:B------:R-:W2:Y:S01]  /*f6d0*/  LDSM.16.M88.4 R140, [R184+0x1000] ;  /* 0x00100000b88c783b */ /* 0x000ea20000000200 */
[C---:B-1----:R-:W-:Y:S07]  /*f6e0*/  HMMA.16816.F32.BF16 R20, R152.reuse, R164, R20 ;  /* 0x000000a49814723c */ /* 0x042fee0000041814 */
[----:B------:R-:W1:Y:S01]  /*f6f0*/  LDSM.16.M88.4 R144, [R184+0x1800] ;  /* 0x00180000b890783b */ /* 0x000e620000000200 */
[C---:B------:R-:W-:Y:S07]  /*f700*/  HMMA.16816.F32.BF16 R24, R152.reuse, R166, R24 ;  /* 0x000000a69818723c */ /* 0x040fee0000041818 */
[----:B------:R-:W-:Y:S01]  /*f710*/  LDSM.16.M88.4 R156, [R197+0x8900] ;  /* 0x00890000c59c783b */ /* 0x000fe20000000200 */
[C---:B------:R-:W-:Y:S07]  /*f720*/  HMMA.16816.F32.BF16 R28, R152.reuse, R148, R28 ;  /* 0x00000094981c723c */ /* 0x040fee000004181c */
[----:B------:R-:W-:Y:S01]  /*f730*/  LDSM.16.M88.4 R164, [R194+0x10100] ;  /* 0x01010000c2a4783b */ /* 0x000fe20000000200 */
[----:B------:R-:W-:Y:S07]  /*f740*/  HMMA.16816.F32.BF16 R32, R152, R150, R32 ;  /* 0x000000969820723c */ /* 0x000fee0000041820 */
[----:B------:R-:W-:Y:S01]  /*f750*/  LDSM.16.M88.4 R148, [R198+0x10100] ;  /* 0x01010000c694783b */ /* 0x000fe20000000200 */
[C---:B---3--:R-:W-:Y:S07]  /*f760*/  HMMA.16816.F32.BF16 R4, R160.reuse, R168, R4 ;  /* 0x000000a8a004723c */ /* 0x048fee0000041804 */
[----:B------:R-:W3:Y:S01]  /*f770*/  LDSM.16.M88.4 R152, [R197+0x8100] ;  /* 0x00810000c598783b */ /* 0x000ee20000000200 */
[C---:B------:R-:W-:Y:S07]  /*f780*/  HMMA.16816.F32.BF16 R8, R160.reuse, R170, R8 ;  /* 0x000000aaa008723c */ /* 0x040fee0000041808 */
[----:B------:R-:W-:Y:S01]  /*f790*/  LDSM.16.M88.4 R168, [R183] ;  /* 0x00000000b7a8783b */ /* 0x000fe20000000200 */
[C---:B--2---:R-:W-:Y:S07]  /*f7a0*/  HMMA.16816.F32.BF16 R12, R160.reuse, R136, R12 ;  /* 0x00000088a00c723c */ /* 0x044fee000004180c */
[----:B------:R-:W-:Y:S01]  /*f7b0*/  LDSM.16.M88.4 R172, [R184+0x4000] ;  /* 0x00400000b8ac783b */ /* 0x000fe20000000200 */
[C---:B------:R-:W-:Y:S07]  /*f7c0*/  HMMA.16816.F32.BF16 R16, R160.reuse, R138, R16 ;  /* 0x0000008aa010723c */ /* 0x040fee0000041810 */
[----:B------:R-:W2:Y:S01]  /*f7d0*/  LDSM.16.M88.4 R136, [R197+0x9100] ;  /* 0x00910000c588783b */ /* 0x000ea20000000200 */
[C---:B------:R-:W-:Y:S08]  /*f7e0*/  HMMA.16816.F32.BF16 R20, R160.reuse, R140, R20 ;  /* 0x0000008ca014723c */ /* 0x040ff00000041814 */
[C---:B------:R-:W-:Y:S01]  /*f7f0*/  HMMA.16816.F32.BF16 R24, R160.reuse, R142, R24 ;  /* 0x0000008ea018723c */ /* 0x040fe20000041818 */
[----:B------:R-:W2:Y:S07]  /*f800*/  LDSM.16.M88.4 R140, [R197+0x9900] ;  /* 0x00990000c58c783b */ /* 0x000eae0000000200 */
[C---:B-1----:R-:W-:Y:S08]  /*f810*/  HMMA.16816.F32.BF16 R28, R160.reuse, R144, R28 ;  /* 0x00000090a01c723c */ /* 0x042ff0000004181c */
[----:B------:R-:W-:Y:S01]  /*f820*/  HMMA.16816.F32.BF16 R32, R160, R146, R32 ;  /* 0x00000092a020723c */ /* 0x000fe20000041820 */
[----:B------:R-:W1:Y:S07]  /*f830*/  LDSM.16.M88.4 R144, [R182] ;  /* 0x00000000b690783b */ /* 0x000e6e0000000200 */
[C---:B---3--:R-:W-:Y:S01]  /*f840*/  HMMA.16816.F32.BF16 R4, R148.reuse, R152, R4 ;  /* 0x000000989404723c */ /* 0x048fe20000041804 */
[----:B------:R-:W-:Y:S07]  /*f850*/  LDSM.16.M88.4 R160, [R180] ;  /* 0x00000000b4a0783b */ /* 0x000fee0000000200 */
[C---:B------:R-:W-:Y:S01]  /*f860*/  HMMA.16816.F32.BF16 R8, R148.reuse, R154, R8 ;  /* 0x0000009a9408723c */ /* 0x040fe20000041808 */
[----:B------:R-:W3:Y:S07]  /*f870*/  LDSM.16.M88.4 R152, [R181] ;  /* 0x00000000b598783b */ /* 0x000eee0000000200 */
[C---:B------:R-:W-:Y:S08]  /*f880*/  HMMA.16816.F32.BF16 R12, R148.reuse, R156, R12 ;  /* 0x0000009c940c723c */ /* 0x040ff0000004180c */
[C---:B------:R-:W-:Y:S01]  /*f890*/  HMMA.16816.F32.BF16 R16, R148.reuse, R158, R16 ;  /* 0x0000009e9410723c */ /* 0x040fe20000041810 */
[----:B------:R-:W-:Y:S07]  /*f8a0*/  LDSM.16.M88.4 R156, [R192+0x8100] ;  /* 0x00810000c09c783b */ /* 0x000fee0000000200 */
[C---:B--2---:R-:W-:Y:S08]  /*f8b0*/  HMMA.16816.F32.BF16 R20, R148.reuse, R136, R20 ;  /* 0x000000889414723c */ /* 0x044ff00000041814 */
[C---:B------:R-:W-:Y:S01]  /*f8c0*/  HMMA.16816.F32.BF16 R24, R148.reuse, R138, R24 ;  /* 0x0000008a9418723c */ /* 0x040fe20000041818 */
[----:B------:R-:W2:Y:S07]  /*f8d0*/  LDSM.16.M88.4 R136, [R193+0x10100] ;  /* 0x01010000c188783b */ /* 0x000eae0000000200 */
[C---:B------:R-:W-:Y:S08]  /*f8e0*/  HMMA.16816.F32.BF16 R28, R148.reuse, R140, R28 ;  /* 0x0000008c941c723c */ /* 0x040ff0000004181c */
[----:B------:R-:W-:Y:S01]  /*f8f0*/  HMMA.16816.F32.BF16 R32, R148, R142, R32 ;  /* 0x0000008e9420723c */ /* 0x000fe20000041820 */
[----:B------:R-:W2:Y:S07]  /*f900*/  LDSM.16.M88.4 R140, [R192+0x8900] ;  /* 0x00890000c08c783b */ /* 0x000eae0000000200 */
[C---:B------:R-:W-:Y:S01]  /*f910*/  HMMA.16816.F32.BF16 R4, R164.reuse, R168, R4 ;  /* 0x000000a8a404723c */ /* 0x040fe20000041804 */
[----:B------:R-:W-:Y:S07]  /*f920*/  LDSM.16.M88.4 R148, [R192+0x9900] ;  /* 0x00990000c094783b */ /* 0x000fee0000000200 */
        /* <DEDUP_REMOVED lines=10> */
[----:B------:R-:W3:Y:S07]  /*f9d0*/  LDSM.16.M88.4 R160, [R184+0x2800] ;  /* 0x00280000b8a0783b */ /* 0x000eee0000000200 */
[C---:B--2---:R-:W-:Y:S01]  /*f9e0*/  HMMA.16816.F32.BF16 R4, R136.reuse, R156, R4 ;  /* 0x0000009c8804723c */ /* 0x044fe20000041804 */
[----:B------:R-:W-:Y:S07]  /*f9f0*/  LDSM.16.M88.4 R164, [R197+0xb100] ;  /* 0x00b10000c5a4783b */ /* 0x000fee0000000200 */
[C---:B------:R-:W-:Y:S01]  /*fa00*/  HMMA.16816.F32.BF16 R8, R136.reuse, R158, R8 ;  /* 0x0000009e8808723c */ /* 0x040fe20000041808 */
[----:B------:R-:W-:Y:S07]  /*fa10*/  LDSM.16.M88.4 R156, [R197+0xa900] ;  /* 0x00a90000c59c783b */ /* 0x000fee0000000200 */
[C---:B------:R-:W-:Y:S08]  /*fa20*/  HMMA.16816.F32.BF16 R12, R136.reuse, R140, R12 ;  /* 0x0000008c880c723c */ /* 0x040ff0000004180c */
[C---:B------:R-:W-:Y:S01]  /*fa30*/  HMMA.16816.F32.BF16 R16, R136.reuse, R142, R16 ;  /* 0x0000008e8810723c */ /* 0x040fe20000041810 */
[----:B------:R-:W2:Y:S07]  /*fa40*/  LDSM.16.M88.4 R140, [R184+0x3000] ;  /* 0x00300000b88c783b */ /* 0x000eae0000000200 */
[C---:B-1----:R-:W-:Y:S08]  /*fa50*/  HMMA.16816.F32.BF16 R20, R136.reuse, R144, R20 ;  /* 0x000000908814723c */ /* 0x042ff00000041814 */
[C---:B------:R-:W-:Y:S01]  /*fa60*/  HMMA.16816.F32.BF16 R24, R136.reuse, R146, R24 ;  /* 0x000000928818723c */ /* 0x040fe20000041818 */
[----:B------:R-:W1:Y:S07]  /*fa70*/  LDSM.16.M88.4 R144, [R184+0x3800] ;  /* 0x00380000b890783b */ /* 0x000e6e0000000200 */
[C---:B------:R-:W-:Y:S08]  /*fa80*/  HMMA.16816.F32.BF16 R28, R136.reuse, R148, R28 ;  /* 0x00000094881c723c */ /* 0x040ff0000004181c */
[----:B------:R-:W-:Y:S01]  /*fa90*/  HMMA.16816.F32.BF16 R32, R136, R150, R32 ;  /* 0x000000968820723c */ /* 0x000fe20000041820 */
[----:B------:R-:W-:Y:S07]  /*faa0*/  LDSM.16.M88.4 R136, [R198+0x14100] ;  /* 0x01410000c688783b */ /* 0x000fee0000000200 */
[C---:B---3--:R-:W-:Y:S01]  /*fab0*/  HMMA.16816.F32.BF16 R4, R152.reuse, R168, R4 ;  /* 0x000000a89804723c */ /* 0x048fe20000041804 */
[----:B------:R-:W3:Y:S07]  /*fac0*/  LDSM.16.M88.4 R148, [R197+0xa100] ;  /* 0x00a10000c594783b */ /* 0x000eee0000000200 */
[C---:B------:R-:W-:Y:S01]  /*fad0*/  HMMA.16816.F32.BF16 R8, R152.reuse, R170, R8 ;  /* 0x000000aa9808723c */ /* 0x040fe20000041808 */
[----:B------:R-:W-:Y:S07]  /*fae0*/  LDSM.16.M88.4 R168, [R179] ;  /* 0x00000000b3a8783b */ /* 0x000fee0000000200 */
[C---:B------:R-:W-:Y:S08]  /*faf0*/  HMMA.16816.F32.BF16 R12, R152.reuse, R160, R12 ;  /* 0x000000a0980c723c */ /* 0x040ff0000004180c */
[C---:B------:R-:W-:Y:S01]  /*fb00*/  HMMA.16816.F32.BF16 R16, R152.reuse, R162, R16 ;  /* 0x000000a29810723c */ /* 0x040fe20000041810 */
[----:B------:R-:W4:Y:S07]  /*fb10*/  LDSM.16.M88.4 R160, [R197+0xb900] ;  /* 0x00b90000c5a0783b */ /* 0x000f2e0000000200 */
[C---:B--2---:R-:W-:Y:S08]  /*fb20*/  HMMA.16816.F32.BF16 R20, R152.reuse, R140, R20 ;  /* 0x0000008c9814723c */ /* 0x044ff00000041814 */
        /* <DEDUP_REMOVED lines=12> */
[C---:B------:R-:W-:Y:S08]  /*fbf0*/  HMMA.16816.F32.BF16 R20, R136.reuse, R164, R20 ;  /* 0x000000a48814723c */ /* 0x040ff00000041814 */
[C---:B------:R-:W-:Y:S01]  /*fc00*/  HMMA.16816.F32.BF16 R24, R136.reuse, R166, R24 ;  /* 0x000000a68818723c */ /* 0x040fe20000041818 */
[----:B------:R-:W3:Y:S07]  /*fc10*/  LDSM.16.M88.4 R164, [R192+0xa100] ;  /* 0x00a10000c0a4783b */ /* 0x000eee0000000200 */
[C---:B----4-:R-:W-:Y:S08]  /*fc20*/  HMMA.16816.F32.BF16 R28, R136.reuse, R160, R28 ;  /* 0x000000a0881c723c */ /* 0x050ff0000004181c */
[----:B------:R-:W-:Y:S01]  /*fc30*/  HMMA.16816.F32.BF16 R32, R136, R162, R32 ;  /* 0x000000a28820723c */ /* 0x000fe20000041820 */
[----:B------:R-:W4:Y:S07]  /*fc40*/  LDSM.16.M88.4 R136, [R192+0xa900] ;  /* 0x00a90000c088783b */ /* 0x000f2e0000000200 */
        /* <DEDUP_REMOVED lines=8> */
[C---:B------:R-:W-:Y:S08]  /*fcd0*/  HMMA.16816.F32.BF16 R24, R140.reuse, R150, R24 ;  /* 0x000000968c18723c */ /* 0x040ff00000041818 */
[C---:B------:R-:W-:Y:S08]  /*fce0*/  HMMA.16816.F32.BF16 R28, R140.reuse, R152, R28 ;  /* 0x000000988c1c723c */ /* 0x040ff0000004181c */
[----:B------:R-:W-:Y:S01]  /*fcf0*/  HMMA.16816.F32.BF16 R32, R140, R154, R32 ;  /* 0x0000009a8c20723c */ /* 0x000fe20000041820 */
[----:B------:R-:W3:Y:S07]  /*fd00*/  LDSM.16.M88.4 R140, [R184+0x4800] ;  /* 0x00480000b88c783b */ /* 0x000eee0000000200 */
[C---:B------:R-:W-:Y:S08]  /*fd10*/  HMMA.16816.F32.BF16 R4, R156.reuse, R164, R4 ;  /* 0x000000a49c04723c */ /* 0x040ff00000041804 */
[C---:B------:R-:W-:Y:S08]  /*fd20*/  HMMA.16816.F32.BF16 R8, R156.reuse, R166, R8 ;  /* 0x000000a69c08723c */ /* 0x040ff00000041808 */
[C---:B----4-:R-:W-:Y:S08]  /*fd30*/  HMMA.16816.F32.BF16 R12, R156.reuse, R136, R12 ;  /* 0x000000889c0c723c */ /* 0x050ff0000004180c */
[C---:B------:R-:W-:Y:S01]  /*fd40*/  HMMA.16816.F32.BF16 R16, R156.reuse, R138, R16 ;  /* 0x0000008a9c10723c */ /* 0x040fe20000041810 */
[----:B------:R-:W4:Y:S07]  /*fd50*/  LDSM.16.M88.4 R136, [R184+0x5000] ;  /* 0x00500000b888783b */ /* 0x000f2e0000000200 */
[C---:B--2---:R-:W-:Y:S07]  /*fd60*/  HMMA.16816.F32.BF16 R20, R156.reuse, R160, R20 ;  /* 0x000000a09c14723c */ /* 0x044fee0000041814 */
[----:B------:R-:W-:Y:S01]  /*fd70*/  @P0 IMAD.WIDE.U32 R160, R223, c[0x0][0x1e0], RZ ;  /* 0x00007800dfa00a25 */ /* 0x000fe200078e00ff */
[C---:B------:R-:W-:Y:S08]  /*fd80*/  HMMA.16816.F32.BF16 R24, R156.reuse, R162, R24 ;  /* 0x000000a29c18723c */ /* 0x040ff00000041818 */
[C---:B-1----:R-:W-:Y:S08]  /*fd90*/  HMMA.16816.F32.BF16 R28, R156.reuse, R144, R28 ;  /* 0x000000909c1c723c */ /* 0x042ff0000004181c */
[----:B------:R-:W-:Y:S01]  /*fda0*/  HMMA.16816.F32.BF16 R32, R156, R146, R32 ;  /* 0x000000929c20723c */ /* 0x000fe20000041820 */
[----:B------:R-:W1:Y:S01]  /*fdb0*/  LDSM.16.M88.4 R144, [R184+0x5800] ;  /* 0x00580000b890783b */ /* 0x000e620000000200 */
[----:B------:R-:W-:Y:S06]  /*fdc0*/  DEPBAR.LE SB0, 0x0 ;  /* 0x000080000000791a */ /* 0x000fec0000000000 */
[C---:B------:R-:W-:Y:S01]  /*fdd0*/  HMMA.16816.F32.BF16 R4, R168.reuse, R172, R4 ;  /* 0x000000aca804723c */ /* 0x040fe20000041804 */
[----:B------:R-:W-:Y:S07]  /*fde0*/  BAR.SYNC.DEFER_BLOCKING 0x0 ;  /* 0x0000000000007b1d */ /* 0x000fee0000010000 */
[C---:B------:R-:W-:Y:S08]  /*fdf0*/  HMMA.16816.F32.BF16 R8, R168.reuse, R174, R8 ;  /* 0x000000aea808723c */ /* 0x040ff00000041808 */
[C---:B---3--:R-:W-:Y:S08]  /*fe00*/  HMMA.16816.F32.BF16 R12, R168.reuse, R140, R12 ;  /* 0x0000008ca80c723c */ /* 0x048ff0000004180c */
[C---:B------:R-:W-:Y:S04]  /*fe10*/  HMMA.16816.F32.BF16 R16, R168.reuse, R142, R16 ;  /* 0x0000008ea810723c */ /* 0x040fe80000041810 */
[----:B-----5:R-:W-:Y:S02]  /*fe20*/  FMNMX.FTZ R2, R4, R133, !PT ;  /* 0x0000008504027209 */ /* 0x020fe40007810000 */
[----:B------:R-:W-:Y:S02]  /*fe30*/  FMNMX.FTZ R132, R6, R0, !PT ;  /* 0x0000000006847209 */ /* 0x000fe40007810000 */
[C---:B----4-:R-:W-:Y:S04]  /*fe40*/  HMMA.16816.F32.BF16 R20, R168.reuse, R136, R20 ;  /* 0x00000088a814723c */ /* 0x050fe80000041814 */
        /* <DEDUP_REMOVED lines=31> */
[----:B------:R-:W-:Y:S03]  /*10040*/  FMNMX.FTZ R2, R34, R3, !PT ;  /* 0x0000000322027209 */ /* 0x000fe60007810000 */
[----:B------:R-:W1:Y:S01]  /*10050*/  SHFL.BFLY PT, R132, R135, 0x2, 0x1f ;  /* 0x0c401f0087847f89 */ /* 0x000e6200000e0000 */
[----:B------:R-:W-:Y:S07]  /*10060*/  FMNMX.FTZ R137, R35, R2, !PT ;  /* 0x0000000223897209 */ /* 0x000fee0007810000 */
[----:B------:R-:W2:Y:S01]  /*10070*/  SHFL.BFLY PT, R2, R137, 0x2, 0x1f ;  /* 0x0c401f0089027f89 */ /* 0x000ea200000e0000 */
[----:B-1----:R-:W-:Y:S07]  /*10080*/  FMNMX.FTZ R139, R135, R132, !PT ;  /* 0x00000084878b7209 */ /* 0x002fee0007810000 */
[----:B------:R-:W1:Y:S01]  /*10090*/  SHFL.BFLY PT, R132, R139, 0x1, 0x1f ;  /* 0x0c201f008b847f89 */ /* 0x000e6200000e0000 */
[----:B--2---:R-:W-:Y:S02]  /*100a0*/  FMNMX.FTZ R134, R137, R2, !PT ;  /* 0x0000000289867209 */ /* 0x004fe40007810000 */
[----:B------:R-:W-:Y:S05]  /*100b0*/  @P0 SHF.R.S32.HI R137, RZ, 0x1f, R223 ;  /* 0x0000001fff890819 */ /* 0x000fea00000114df */
[----:B------:R-:W2:Y:S01]  /*100c0*/  SHFL.BFLY PT, R3, R134, 0x1, 0x1f ;  /* 0x0c201f0086037f89 */ /* 0x000ea200000e0000 */
[----:B------:R-:W-:Y:S04]  /*100d0*/  @P0 IMAD R137, R137, c[0x0][0x1e0], RZ ;  /* 0x0000780089890a24 */ /* 0x000fe800078e02ff */
[----:B------:R-:W-:Y:S05]  /*100e0*/  @P0 IMAD R137, R223, c[0x0][0x1e4], R137 ;  /* 0x00007900df890a24 */ /* 0x000fea00078e0289 */
[----:B------:R-:W-:Y:S04]  /*100f0*/  @P0 IADD3 R137, R161, R137, RZ ;  /* 0x00000089a1890210 */ /* 0x000fe80007ffe0ff */
[C---:B------:R-:W-:Y:S02]  /*10100*/  @P0 SHF.L.U64.HI R137, R160.reuse, 0x6, R137 ;  /* 0x00000006a0890819 */ /* 0x040fe40000010289 */
[----:B-1----:R-:W-:Y:S02]  /*10110*/  FMNMX.FTZ R132, R139, R132, !PT ;  /* 0x000000848b847209 */ /* 0x002fe40007810000 */
[----:B------:R-:W-:Y:S03]  /*10120*/  @P0 SHF.L.U32 R139, R160, 0x6, RZ ;  /* 0x00000006a08b0819 */ /* 0x000fe600000006ff */
[C---:B------:R-:W-:Y:S01]  /*10130*/  FADD.FTZ R2, -R132.reuse, R133 ;  /* 0x0000008584027221 */ /* 0x040fe20000010100 */
[----:B------:R-:W-:Y:S01]  /*10140*/  @P0 IADD3 R136, P4, R139, R212, RZ ;  /* 0x000000d48b880210 */ /* 0x000fe20007f9e0ff */
[----:B------:R-:W-:Y:S01]  /*10150*/  FMUL.FTZ R166, R132, c[0x0][0x2d0] ;  /* 0x0000b40084a67a20 */ /* 0x000fe20000410000 */
[----:B--2---:R-:W-:Y:S01]  /*10160*/  FMNMX.FTZ R3, R134, R3, !PT ;  /* 0x0000000386037209 */ /* 0x004fe20007810000 */
[----:B------:R-:W-:Y:S02]  /*10170*/  FMUL.FTZ R135, R2, c[0x0][0x2d0] ;  /* 0x0000b40002877a20 */ /* 0x000fe40000410000 */
[----:B------:R-:W-:Y:S02]  /*10180*/  FFMA.FTZ R162, R8, c[0x0][0x2d0], -R166 ;  /* 0x0000b40008a27a23 */ /* 0x000fe400000108a6 */
[----:B------:R1:W2:Y:S01]  /*10190*/  MUFU.EX2 R2, R135 ;  /* 0x0000008700027308 */ /* 0x0002a20000000800 */
[C---:B------:R-:W-:Y:S02]  /*101a0*/  FMUL.FTZ R165, R3.reuse, c[0x0][0x2d0] ;  /* 0x0000b40003a57a20 */ /* 0x040fe40000410000 */
[----:B------:R-:W-:Y:S02]  /*101b0*/  FADD.FTZ R133, -R3, R0 ;  /* 0x0000000003857221 */ /* 0x000fe40000010100 */
[--C-:B------:R-:W-:Y:S02]  /*101c0*/  FFMA.FTZ R134, R5, c[0x0][0x2d0], -R166.reuse ;  /* 0x0000b40005867a23 */ /* 0x100fe400000108a6 */
[--C-:B------:R-:W-:Y:S02]  /*101d0*/  FFMA.FTZ R160, R9, c[0x0][0x2d0], -R166.reuse ;  /* 0x0000b40009a07a23 */ /* 0x100fe400000108a6 */
[--C-:B------:R-:W-:Y:S02]  /*101e0*/  FFMA.FTZ R164, R11, c[0x0][0x2d0], -R165.reuse ;  /* 0x0000b4000ba47a23 */ /* 0x100fe400000108a5 */
[----:B------:R-:W-:Y:S01]  /*101f0*/  FMUL.FTZ R0, R133, c[0x0][0x2d0] ;  /* 0x0000b40085007a20 */ /* 0x000fe20000410000 */
[----:B------:R-:W-:Y:S01]  /*10200*/  MUFU.EX2 R134, R134 ;  /* 0x0000008600867308 */ /* 0x000fe20000000800 */
[--C-:B------:R-:W-:Y:S02]  /*10210*/  FFMA.FTZ R133, R4, c[0x0][0x2d0], -R166.reuse ;  /* 0x0000b40004857a23 */ /* 0x100fe400000108a6 */
[--C-:B------:R-:W-:Y:S02]  /*10220*/  FFMA.FTZ R226, R24, c[0x0][0x2d0], -R166.reuse ;  /* 0x0000b40018e27a23 */ /* 0x100fe400000108a6 */
[----:B------:R-:W-:Y:S02]  /*10230*/  FFMA.FTZ R233, R27, c[0x0][0x2d0], -R165 ;  /* 0x0000b4001be97a23 */ /* 0x000fe400000108a5 */
[--C-:B------:R-:W-:Y:S02]  /*10240*/  FFMA.FTZ R232, R28, c[0x0][0x2d0], -R166.reuse ;  /* 0x0000b4001ce87a23 */ /* 0x100fe400000108a6 */
[--C-:B------:R-:W-:Y:S01]  /*10250*/  FFMA.FTZ R235, R29, c[0x0][0x2d0], -R166.reuse ;  /* 0x0000b4001deb7a23 */ /* 0x100fe200000108a6 */
[----:B------:R-:W3:Y:S01]  /*10260*/  MUFU.EX2 R0, R0 ;  /* 0x0000000000007308 */ /* 0x000ee20000000800 */
[----:B------:R-:W-:Y:S01]  /*10270*/  FFMA.FTZ R234, R32, c[0x0][0x2d0], -R166 ;  /* 0x0000b40020ea7a23 */ /* 0x000fe200000108a6 */
[----:B-1----:R-:W-:Y:S01]  /*10280*/  @P0 IADD3 R135, P1, R139, R208, RZ ;  /* 0x000000d08b870210 */ /* 0x002fe20007f3e0ff */
[C---:B--2---:R-:W-:Y:S02]  /*10290*/  FMUL.FTZ R4, R2.reuse, R128 ;  /* 0x0000008002047220 */ /* 0x044fe40000410000 */
[C---:B------:R-:W-:Y:S01]  /*102a0*/  FMUL.FTZ R5, R2.reuse, R129 ;  /* 0x0000008102057220 */ /* 0x040fe20000410000 */
[----:B------:R-:W-:Y:S01]  /*102b0*/  @P0 LEA R170, P2, R135, c[0x0][0x1c8], 0x1 ;  /* 0x0000720087aa0a11 */ /* 0x000fe200078408ff */
[C---:B------:R-:W-:Y:S01]  /*102c0*/  FMUL.FTZ R8, R2.reuse, R124 ;  /* 0x0000007c02087220 */ /* 0x040fe20000410000 */
[----:B------:R-:W-:Y:S01]  /*102d0*/  @P0 IADD3.X R138, R137, R211, RZ, P1, !PT ;  /* 0x000000d3898a0210 */ /* 0x000fe20000ffe4ff */
[C---:B------:R-:W-:Y:S01]  /*102e0*/  FMUL.FTZ R9, R2.reuse, R125 ;  /* 0x0000007d02097220 */ /* 0x040fe20000410000 */
[----:B------:R-:W-:Y:S01]  /*102f0*/  @P0 IADD3 R161, P1, R139, R213, RZ ;  /* 0x000000d58ba10210 */ /* 0x000fe20007f3e0ff */
[----:B------:R-:W1:Y:S01]  /*10300*/  MUFU.EX2 R133, R133 ;  /* 0x0000008500857308 */ /* 0x000e620000000800 */
[----:B------:R-:W-:Y:S01]  /*10310*/  @P0 LEA.HI.X R171, R135, c[0x0][0x1cc], R138, 0x1, P2 ;  /* 0x0000730087ab0a11 */ /* 0x000fe200010f0c8a */
[----:B------:R-:W-:Y:S01]  /*10320*/  FMUL.FTZ R36, R2, R36 ;  /* 0x0000002402247220 */ /* 0x000fe20000410000 */
[----:B------:R-:W-:Y:S01]  /*10330*/  @P0 LEA R168, P2, R136, c[0x0][0x1c8], 0x1 ;  /* 0x0000720088a80a11 */ /* 0x000fe200078408ff */
[----:B------:R-:W-:Y:S01]  /*10340*/  FMUL.FTZ R37, R2, R37 ;  /* 0x0000002502257220 */ /* 0x000fe20000410000 */
[----:B------:R-:W-:Y:S01]  /*10350*/  @P0 IADD3.X R135, R137, R219, RZ, P4, !PT ;  /* 0x000000db89870210 */ /* 0x000fe200027fe4ff */
[----:B------:R2:W-:Y:S01]  /*10360*/  @P0 LDGSTS.E.BYPASS.LTC128B.128 [R205+0x6100], [R170.64], !P6 ;  /* 0x06100000aacd0fae */ /* 0x0005e2000f101d44 */
[----:B------:R-:W-:Y:S01]  /*10370*/  ISETP.NE.AND P4, PT, R204, RZ, PT ;  /* 0x000000ffcc00720c */ /* 0x000fe20003f85270 */
[----:B------:R-:W-:Y:S01]  /*10380*/  FMUL.FTZ R40, R2, R40 ;  /* 0x0000002802287220 */ /* 0x000fe20000410000 */
[----:B------:R-:W-:Y:S01]  /*10390*/  @P0 LEA.HI.X R169, R136, c[0x0][0x1cc], R135, 0x1, P2 ;  /* 0x0000730088a90a11 */ /* 0x000fe200010f0c87 */
[----:B------:R-:W-:Y:S01]  /*103a0*/  MUFU.EX2 R160, R160 ;  /* 0x000000a000a07308 */ /* 0x000fe20000000800 */
[----:B------:R-:W-:Y:S01]  /*103b0*/  @P0 LEA R172, P3, R161, c[0x0][0x1c8], 0x1 ;  /* 0x00007200a1ac0a11 */ /* 0x000fe200078608ff */
[----:B------:R-:W-:Y:S01]  /*103c0*/  FMUL.FTZ R41, R2, R41 ;  /* 0x0000002902297220 */ /* 0x000fe20000410000 */
[----:B------:R-:W-:Y:S01]  /*103d0*/  @P0 IADD3.X R138, R137, R220, RZ, P1, !PT ;  /* 0x000000dc898a0210 */ /* 0x000fe20000ffe4ff */
[----:B---3--:R-:W-:Y:S01]  /*103e0*/  FMUL.FTZ R11, R0, R127 ;  /* 0x0000007f000b7220 */ /* 0x008fe20000410000 */
[----:B------:R-:W-:Y:S01]  /*103f0*/  @P0 IADD3 R139, P1, R216, R139, RZ ;  /* 0x0000008bd88b0210 */ /* 0x000fe20007f3e0ff */
[C---:B------:R-:W-:Y:S01]  /*10400*/  FMUL.FTZ R38, R0.reuse, R38 ;  /* 0x0000002600267220 */ /* 0x040fe20000410000 */
[----:B------:R-:W-:Y:S01]  /*10410*/  @P0 LEA.HI.X R173, R161, c[0x0][0x1cc], R138, 0x1, P3 ;  /* 0x00007300a1ad0a11 */ /* 0x000fe200018f0c8a */
[----:B------:R-:W-:Y:S01]  /*10420*/  FMUL.FTZ R39, R0, R39 ;  /* 0x0000002700277220 */ /* 0x000fe20000410000 */
[----:B------:R-:W-:Y:S01]  /*10430*/  @P0 IADD3.X R137, R202, R137, RZ, P1, !PT ;  /* 0x00000089ca890210 */ /* 0x000fe20000ffe4ff */
[----:B------:R3:W4:Y:S01]  /*10440*/  MUFU.EX2 R135, R162 ;  /* 0x000000a200877308 */ /* 0x0007220000000800 */
[C---:B------:R-:W-:Y:S01]  /*10450*/  @P0 IADD3 R136, P3, R139.reuse, R208, RZ ;  /* 0x000000d08b880210 */ /* 0x040fe20007f7e0ff */
[----:B------:R5:W-:Y:S01]  /*10460*/  @P0 LDGSTS.E.BYPASS.LTC128B.128 [R205+0x8100], [R172.64], !P4 ;  /* 0x08100000accd0fae */ /* 0x000be2000e101d44 */
[C---:B------:R-:W-:Y:S01]  /*10470*/  @P0 IADD3 R138, P2, R139.reuse, R213, RZ ;  /* 0x000000d58b8a0210 */ /* 0x040fe20007f5e0ff */
[C---:B------:R-:W-:Y:S01]  /*10480*/  FMUL.FTZ R42, R0.reuse, R42 ;  /* 0x0000002a002a7220 */ /* 0x040fe20000410000 */
[----:B------:R-:W-:Y:S01]  /*10490*/  @P0 IADD3 R139, P1, R139, R212, RZ ;  /* 0x000000d48b8b0210 */ /* 0x000fe20007f3e0ff */
[----:B------:R-:W-:Y:S01]  /*104a0*/  FMUL.FTZ R43, R0, R43 ;  /* 0x0000002b002b7220 */ /* 0x000fe20000410000 */
[C---:B------:R-:W-:Y:S01]  /*104b0*/  @P0 IADD3.X R161, R137.reuse, R211, RZ, P3, !PT ;  /* 0x000000d389a10210 */ /* 0x040fe20001ffe4ff */
[----:B------:R-:W-:Y:S01]  /*104c0*/  FFMA.FTZ R236, R30, c[0x0][0x2d0], -R165 ;  /* 0x0000b4001eec7a23 */ /* 0x000fe200000108a5 */
[C---:B------:R-:W-:Y:S01]  /*104d0*/  @P0 LEA R228, P3, R136.reuse, c[0x0][0x1c8], 0x1 ;  /* 0x0000720088e40a11 */ /* 0x040fe200078608ff */
[----:B------:R2:W-:Y:S01]  /*104e0*/  @P0 LDGSTS.E.BYPASS.LTC128B.128 [R205+0xa100], [R168.64], !P5 ;  /* 0x0a100000a8cd0fae */ /* 0x0005e2000e901d44 */
[----:B------:R-:W-:Y:S01]  /*104f0*/  @P0 IADD3.X R163, R137, R220, RZ, P2, !PT ;  /* 0x000000dc89a30210 */ /* 0x000fe200017fe4ff */
[----:B------:R-:W-:Y:S01]  /*10500*/  MUFU.EX2 R164, R164 ;  /* 0x000000a400a47308 */ /* 0x000fe20000000800 */
[----:B------:R-:W-:Y:S01]  /*10510*/  @P0 LEA.HI.X R229, R136, c[0x0][0x1cc], R161, 0x1, P3 ;  /* 0x0000730088e50a11 */ /* 0x000fe200018f0ca1 */
[--C-:B------:R-:W-:Y:S01]  /*10520*/  FFMA.FTZ R136, R6, c[0x0][0x2d0], -R165.reuse ;  /* 0x0000b40006887a23 */ /* 0x100fe200000108a5 */
[----:B------:R-:W-:Y:S01]  /*10530*/  @P0 LEA R174, P2, R138, c[0x0][0x1c8], 0x1 ;  /* 0x000072008aae0a11 */ /* 0x000fe200078408ff */
[----:B------:R-:W-:Y:S01]  /*10540*/  FFMA.FTZ R161, R7, c[0x0][0x2d0], -R165 ;  /* 0x0000b40007a17a23 */ /* 0x000fe200000108a5 */
[----:B-1----:R-:W-:Y:S01]  /*10550*/  F2FP.BF16.PACK_AB R128, R134, R133 ;  /* 0x000000858680723e */ /* 0x002fe200000010ff */
[----:B------:R1:W-:Y:S01]  /*10560*/  @P0 LDGSTS.E.BYPASS.LTC128B.128 [R205+0x7100], [R228.64], !P6 ;  /* 0x07100000e4cd0fae */ /* 0x0003e2000f101d44 */
[----:B------:R-:W-:Y:S01]  /*10570*/  @P0 LEA.HI.X R175, R138, c[0x0][0x1cc], R163, 0x1, P2 ;  /* 0x000073008aaf0a11 */ /* 0x000fe200010f0ca3 */
[--C-:B------:R-:W-:Y:S02]  /*10580*/  FFMA.FTZ R163, R10, c[0x0][0x2d0], -R165.reuse ;  /* 0x0000b4000aa37a23 */ /* 0x100fe400000108a5 */
[----:B------:R-:W-:Y:S01]  /*10590*/  MUFU.EX2 R161, R161 ;  /* 0x000000a100a17308 */ /* 0x000fe20000000800 */
[C---:B------:R-:W-:Y:S01]  /*105a0*/  FMUL.FTZ R6, R0.reuse, R130 ;  /* 0x0000008200067220 */ /* 0x040fe20000410000 */
[----:B---3--:R-:W-:Y:S01]  /*105b0*/  @P0 IADD3.X R162, R137, R219, RZ, P1, !PT ;  /* 0x000000db89a20210 */ /* 0x008fe20000ffe4ff */
[----:B------:R-:W-:Y:S01]  /*105c0*/  FMUL.FTZ R7, R0, R131 ;  /* 0x0000008300077220 */ /* 0x000fe20000410000 */
[C---:B------:R-:W-:Y:S01]  /*105d0*/  @P0 LEA R230, P1, R139.reuse, c[0x0][0x1c8], 0x1 ;  /* 0x000072008be60a11 */ /* 0x040fe200078208ff */
[----:B------:R3:W-:Y:S01]  /*105e0*/  @P0 LDGSTS.E.BYPASS.LTC128B.128 [R205+0x9100], [R174.64], !P4 ;  /* 0x09100000aecd0fae */ /* 0x0007e2000e101d44 */
[----:B----4-:R-:W-:Y:S01]  /*105f0*/  F2FP.BF16.PACK_AB R130, R160, R135 ;  /* 0x00000087a082723e */ /* 0x010fe200000010ff */
[----:B------:R-:W-:Y:S01]  /*10600*/  FMUL.FTZ R10, R0, R126 ;  /* 0x0000007e000a7220 */ /* 0x000fe20000410000 */
[----:B------:R-:W-:Y:S01]  /*10610*/  @P0 LEA.HI.X R231, R139, c[0x0][0x1cc], R162, 0x1, P1 ;  /* 0x000073008be70a11 */ /* 0x000fe200008f0ca2 */
[--C-:B------:R-:W-:Y:S01]  /*10620*/  FFMA.FTZ R239, R31, c[0x0][0x2d0], -R165.reuse ;  /* 0x0000b4001fef7a23 */ /* 0x100fe200000108a5 */
[----:B------:R-:W4:Y:S01]  /*10630*/  MUFU.EX2 R162, R136 ;  /* 0x0000008800a27308 */ /* 0x000f220000000800 */
[C---:B------:R-:W-:Y:S02]  /*10640*/  FMUL.FTZ R44, R2.reuse, R44 ;  /* 0x0000002c022c7220 */ /* 0x040fe40000410000 */
[----:B------:R2:W-:Y:S01]  /*10650*/  @P0 LDGSTS.E.BYPASS.LTC128B.128 [R205+0xb100], [R230.64], !P5 ;  /* 0x0b100000e6cd0fae */ /* 0x0005e2000e901d44 */
[----:B------:R-:W-:Y:S02]  /*10660*/  FMUL.FTZ R45, R2, R45 ;  /* 0x0000002d022d7220 */ /* 0x000fe40000410000 */
[C---:B------:R-:W-:Y:S02]  /*10670*/  FMUL.FTZ R46, R0.reuse, R46 ;  /* 0x0000002e002e7220 */ /* 0x040fe40000410000 */
[----:B------:R-:W-:Y:S02]  /*10680*/  FMUL.FTZ R47, R0, R47 ;  /* 0x0000002f002f7220 */ /* 0x000fe40000410000 */
[----:B------:R-:W3:Y:S01]  /*10690*/  MUFU.EX2 R163, R163 ;  /* 0x000000a300a37308 */ /* 0x000ee20000000800 */
[----:B------:R-:W-:Y:S01]  /*106a0*/  LDSM.16.MT88.4 R140, [R190+0x100] ;  /* 0x00010000be8c783b */ /* 0x000fe20000004200 */
[C---:B------:R-:W-:Y:S02]  /*106b0*/  FMUL.FTZ R48, R2.reuse, R48 ;  /* 0x0000003002307220 */ /* 0x040fe40000410000 */
[--C-:B-1----:R-:W-:Y:S02]  /*106c0*/  FFMA.FTZ R229, R25, c[0x0][0x2d0], -R166.reuse ;  /* 0x0000b40019e57a23 */ /* 0x102fe400000108a6 */
[----:B------:R-:W-:Y:S02]  /*106d0*/  FMUL.FTZ R49, R2, R49 ;  /* 0x0000003102317220 */ /* 0x000fe40000410000 */
[C---:B------:R-:W-:Y:S01]  /*106e0*/  FMUL.FTZ R50, R0.reuse, R50 ;  /* 0x0000003200327220 */ /* 0x040fe20000410000 */
[----:B------:R-:W-:Y:S01]  /*106f0*/  LDSM.16.MT88.4 R144, [R189+0x100] ;  /* 0x00010000bd90783b */ /* 0x000fe20000004200 */
[----:B------:R-:W-:Y:S01]  /*10700*/  FMUL.FTZ R51, R0, R51 ;  /* 0x0000003300337220 */ /* 0x000fe20000410000 */
[----:B------:R-:W-:Y:S01]  /*10710*/  MUFU.EX2 R226, R226 ;  /* 0x000000e200e27308 */ /* 0x000fe20000000800 */
[C---:B------:R-:W-:Y:S01]  /*10720*/  FMUL.FTZ R52, R2.reuse, R52 ;  /* 0x0000003402347220 */ /* 0x040fe20000410000 */
[----:B----4-:R-:W-:Y:S01]  /*10730*/  F2FP.BF16.PACK_AB R129, R161, R162 ;  /* 0x000000a2a181723e */ /* 0x010fe200000010ff */
[----:B------:R-:W-:Y:S03]  /*10740*/  FMUL.FTZ R53, R2, R53 ;  /* 0x0000003502357220 */ /* 0x000fe60000410000 */
[----:B------:R-:W1:Y:S01]  /*10750*/  LDSM.16.MT88.4 R136, [R195+0x100] ;  /* 0x00010000c388783b */ /* 0x000e620000004200 */
[----:B------:R-:W-:Y:S02]  /*10760*/  FMUL.FTZ R54, R0, R54 ;  /* 0x0000003600367220 */ /* 0x000fe40000410000 */
[--C-:B--2---:R-:W-:Y:S01]  /*10770*/  FFMA.FTZ R230, R26, c[0x0][0x2d0], -R165.reuse ;  /* 0x0000b4001ae67a23 */ /* 0x104fe200000108a5 */
[----:B------:R-:W-:Y:S01]  /*10780*/  MUFU.EX2 R229, R229 ;  /* 0x000000e500e57308 */ /* 0x000fe20000000800 */
[----:B------:R-:W-:Y:S01]  /*10790*/  FMUL.FTZ R55, R0, R55 ;  /* 0x0000003700377220 */ /* 0x000fe20000410000 */
[----:B---3--:R-:W-:Y:S02]  /*107a0*/  F2FP.BF16.PACK_AB R131, R164, R163 ;  /* 0x000000a3a483723e */ /* 0x008fe400000010ff */
[----:B------:R-:W2:Y:S01]  /*107b0*/  LDSM.16.MT88.4 R124, [R188+0x100] ;  /* 0x00010000bc7c783b */ /* 0x000ea20000004200 */
[C---:B------:R-:W-:Y:S02]  /*107c0*/  FMUL.FTZ R56, R2.reuse, R56 ;  /* 0x0000003802387220 */ /* 0x040fe40000410000 */
[----:B------:R-:W-:Y:S02]  /*107d0*/  FMUL.FTZ R57, R2, R57 ;  /* 0x0000003902397220 */ /* 0x000fe40000410000 */
[C---:B------:R-:W-:Y:S01]  /*107e0*/  FMUL.FTZ R58, R0.reuse, R58 ;  /* 0x0000003a003a7220 */ /* 0x040fe20000410000 */
[----:B------:R-:W-:Y:S01]  /*107f0*/  MUFU.EX2 R230, R230 ;  /* 0x000000e600e67308 */ /* 0x000fe20000000800 */
[----:B------:R-:W-:Y:S01]  /*10800*/  FMUL.FTZ R59, R0, R59 ;  /* 0x0000003b003b7220 */ /* 0x000fe20000410000 */
[----:B------:R-:W-:Y:S01]  /*10810*/  LDSM.16.MT88.4 R148, [R195+0x2900] ;  /* 0x00290000c394783b */ /* 0x000fe20000004200 */
[C---:B------:R-:W-:Y:S02]  /*10820*/  FMUL.FTZ R60, R2.reuse, R60 ;  /* 0x0000003c023c7220 */ /* 0x040fe40000410000 */
[----:B------:R-:W-:Y:S02]  /*10830*/  FMUL.FTZ R61, R2, R61 ;  /* 0x0000003d023d7220 */ /* 0x000fe40000410000 */
[C---:B------:R-:W-:Y:S02]  /*10840*/  FMUL.FTZ R62, R0.reuse, R62 ;  /* 0x0000003e003e7220 */ /* 0x040fe40000410000 */
[----:B------:R-:W-:Y:S01]  /*10850*/  FMUL.FTZ R63, R0, R63 ;  /* 0x0000003f003f7220 */ /* 0x000fe20000410000 */
[----:B------:R-:W-:Y:S01]  /*10860*/  LDSM.16.MT88.4 R152, [R190+0x2900] ;  /* 0x00290000be98783b */ /* 0x000fe20000004200 */
[C---:B------:R-:W-:Y:S01]  /*10870*/  FMUL.FTZ R64, R2.reuse, R64 ;  /* 0x0000004002407220 */ /* 0x040fe20000410000 */
[----:B------:R-:W-:Y:S01]  /*10880*/  MUFU.EX2 R233, R233 ;  /* 0x000000e900e97308 */ /* 0x000fe20000000800 */
[----:B------:R-:W-:Y:S02]  /*10890*/  FMUL.FTZ R65, R2, R65 ;  /* 0x0000004102417220 */ /* 0x000fe40000410000 */
[C---:B------:R-:W-:Y:S02]  /*108a0*/  FMUL.FTZ R66, R0.reuse, R66 ;  /* 0x0000004200427220 */ /* 0x040fe40000410000 */
[----:B------:R-:W-:Y:S01]  /*108b0*/  FMUL.FTZ R67, R0, R67 ;  /* 0x0000004300437220 */ /* 0x000fe20000410000 */
[----:B------:R-:W-:Y:S01]  /*108c0*/  LDSM.16.MT88.4 R156, [R189+0x2900] ;  /* 0x00290000bd9c783b */ /* 0x000fe20000004200 */
[C---:B------:R-:W-:Y:S02]  /*108d0*/  FMUL.FTZ R68, R2.reuse, R68 ;  /* 0x0000004402447220 */ /* 0x040fe40000410000 */
[----:B------:R-:W-:Y:S01]  /*108e0*/  FMUL.FTZ R69, R2, R69 ;  /* 0x0000004502457220 */ /* 0x000fe20000410000 */
[----:B------:R-:W-:Y:S01]  /*108f0*/  MUFU.EX2 R232, R232 ;  /* 0x000000e800e87308 */ /* 0x000fe20000000800 */
[C---:B------:R-:W-:Y:S02]  /*10900*/  FMUL.FTZ R70, R0.reuse, R70 ;  /* 0x0000004600467220 */ /* 0x040fe40000410000 */
[----:B------:R-:W-:Y:S01]  /*10910*/  FMUL.FTZ R71, R0, R71 ;  /* 0x0000004700477220 */ /* 0x000fe20000410000 */
[C---:B-1----:R-:W-:Y:S01]  /*10920*/  HMMA.16816.F32.BF16 R4, R128.reuse, R136, R4 ;  /* 0x000000888004723c */ /* 0x042fe20000041804 */
[----:B------:R-:W-:Y:S04]  /*10930*/  LDSM.16.MT88.4 R24, [R188+0x1100] ;  /* 0x00110000bc18783b */ /* 0x000fe80000004200 */
[C---:B------:R-:W-:Y:S01]  /*10940*/  FMUL.FTZ R72, R2.reuse, R72 ;  /* 0x0000004802487220 */ /* 0x040fe20000410000 */
[----:B------:R-:W-:Y:S01]  /*10950*/  MUFU.EX2 R235, R235 ;  /* 0x000000eb00eb7308 */ /* 0x000fe20000000800 */
[----:B------:R-:W-:Y:S01]  /*10960*/  FMUL.FTZ R73, R2, R73 ;  /* 0x0000004902497220 */ /* 0x000fe20000410000 */
[C---:B------:R-:W-:Y:S01]  /*10970*/  HMMA.16816.F32.BF16 R8, R128.reuse, R138, R8 ;  /* 0x0000008a8008723c */ /* 0x040fe20000041808 */
[----:B------:R-:W1:Y:S03]  /*10980*/  LDSM.16.MT88.4 R136, [R195+0x2100] ;  /* 0x00210000c388783b */ /* 0x000e660000004200 */
[C---:B------:R-:W-:Y:S02]  /*10990*/  FMUL.FTZ R74, R0.reuse, R74 ;  /* 0x0000004a004a7220 */ /* 0x040fe40000410000 */
[----:B------:R-:W-:Y:S02]  /*109a0*/  FMUL.FTZ R75, R0, R75 ;  /* 0x0000004b004b7220 */ /* 0x000fe40000410000 */
[C---:B------:R-:W-:Y:S01]  /*109b0*/  HMMA.16816.F32.BF16 R36, R128.reuse, R140, R36 ;  /* 0x0000008c8024723c */ /* 0x040fe20000041824 */
[----:B------:R-:W-:Y:S01]  /*109c0*/  LDSM.16.MT88.4 R28, [R190+0x1900] ;  /* 0x00190000be1c783b */ /* 0x000fe20000004200 */
[----:B------:R-:W-:Y:S02]  /*109d0*/  MUFU.EX2 R234, R234 ;  /* 0x000000ea00ea7308 */ /* 0x000fe40000000800 */
[C---:B------:R-:W-:Y:S02]  /*109e0*/  FMUL.FTZ R76, R2.reuse, R76 ;  /* 0x0000004c024c7220 */ /* 0x040fe40000410000 */
[----:B------:R-:W-:Y:S02]  /*109f0*/  FMUL.FTZ R77, R2, R77 ;  /* 0x0000004d024d7220 */ /* 0x000fe40000410000 */
[C---:B------:R-:W-:Y:S01]  /*10a00*/  HMMA.16816.F32.BF16 R40, R128.reuse, R142, R40 ;  /* 0x0000008e8028723c */ /* 0x040fe20000041828 */
[----:B------:R-:W3:Y:S03]  /*10a10*/  LDSM.16.MT88.4 R140, [R190+0x2100] ;  /* 0x00210000be8c783b */ /* 0x000ee60000004200 */
[C---:B------:R-:W-:Y:S01]  /*10a20*/  FMUL.FTZ R78, R0.reuse, R78 ;  /* 0x0000004e004e7220 */ /* 0x040fe20000410000 */
[----:B------:R-:W-:Y:S01]  /*10a30*/  MUFU.EX2 R236, R236 ;  /* 0x000000ec00ec7308 */ /* 0x000fe20000000800 */
[----:B------:R-:W-:Y:S02]  /*10a40*/  FMUL.FTZ R79, R0, R79 ;  /* 0x0000004f004f7220 */ /* 0x000fe40000410000 */
[C---:B------:R-:W-:Y:S01]  /*10a50*/  HMMA.16816.F32.BF16 R44, R128.reuse, R144, R44 ;  /* 0x00000090802c723c */ /* 0x040fe2000004182c */
[----:B------:R-:W0:Y:S03]  /*10a60*/  LDGDEPBAR ;  /* 0x00000000000079af */ /* 0x000e260000000000 */
[C---:B------:R-:W-:Y:S02]  /*10a70*/  FMUL.FTZ R80, R2.reuse, R80 ;  /* 0x0000005002507220 */ /* 0x040fe40000410000 */
[----:B------:R-:W-:Y:S01]  /*10a80*/  FMUL.FTZ R81, R2, R81 ;  /* 0x0000005102517220 */ /* 0x000fe20000410000 */
[----:B------:R-:W-:Y:S01]  /*10a90*/  MUFU.EX2 R239, R239 ;  /* 0x000000ef00ef7308 */ /* 0x000fe20000000800 */
[C---:B------:R-:W-:Y:S01]  /*10aa0*/  HMMA.16816.F32.BF16 R48, R128.reuse, R146, R48 ;  /* 0x000000928030723c */ /* 0x040fe20000041830 */
[----:B------:R-:W-:Y:S03]  /*10ab0*/  LDSM.16.MT88.4 R144, [R188+0x900] ;  /* 0x00090000bc90783b */ /* 0x000fe60000004200 */
        /* <DEDUP_REMOVED lines=23> */
[C---:B------:R-:W-:Y:S01]  /*10c30*/  FMUL.FTZ R96, R2.reuse, R96 ;  /* 0x0000006002607220 */ /* 0x040fe20000410000 */
[C---:B--2---:R-:W-:Y:S03]  /*10c40*/  HMMA.16816.F32.BF16 R76, R128.reuse, R124, R76 ;  /* 0x0000007c804c723c */ /* 0x044fe6000004184c */
[----:B------:R-:W-:Y:S02]  /*10c50*/  FMUL.FTZ R97, R2, R97 ;  /* 0x0000006102617220 */ /* 0x000fe40000410000 */
[C---:B------:R-:W-:Y:S02]  /*10c60*/  FMUL.FTZ R98, R0.reuse, R98 ;  /* 0x0000006200627220 */ /* 0x040fe40000410000 */
[----:B------:R-:W-:Y:S01]  /*10c70*/  FMUL.FTZ R99, R0, R99 ;  /* 0x0000006300637220 */ /* 0x000fe20000410000 */
        /* <DEDUP_REMOVED lines=16> */
[--C-:B------:R-:W-:Y:S02]  /*10d80*/  FFMA.FTZ R167, R12, c[0x0][0x2d0], -R166.reuse ;  /* 0x0000b4000ca77a23 */ /* 0x100fe400000108a6 */
[C---:B------:R-:W-:Y:S02]  /*10d90*/  FMUL.FTZ R12, R2.reuse, R120 ;  /* 0x00000078020c7220 */ /* 0x040fe40000410000 */
[--C-:B------:R-:W-:Y:S01]  /*10da0*/  FFMA.FTZ R168, R13, c[0x0][0x2d0], -R166.reuse ;  /* 0x0000b4000da87a23 */ /* 0x100fe200000108a6 */
[C---:B--2---:R-:W-:Y:S01]  /*10db0*/  HMMA.16816.F32.BF16 R100, R128.reuse, R124, R100 ;  /* 0x0000007c8064723c */ /* 0x044fe20000041864 */
[----:B------:R-:W-:Y:S02]  /*10dc0*/  MUFU.EX2 R167, R167 ;  /* 0x000000a700a77308 */ /* 0x000fe40000000800 */
[----:B------:R-:W-:Y:S02]  /*10dd0*/  FMUL.FTZ R13, R2, R121 ;  /* 0x00000079020d7220 */ /* 0x000fe40000410000 */
[--C-:B------:R-:W-:Y:S02]  /*10de0*/  FFMA.FTZ R171, R14, c[0x0][0x2d0], -R165.reuse ;  /* 0x0000b4000eab7a23 */ /* 0x100fe400000108a5 */
[C---:B------:R-:W-:Y:S01]  /*10df0*/  FMUL.FTZ R14, R0.reuse, R122 ;  /* 0x0000007a000e7220 */ /* 0x040fe20000410000 */
[C---:B------:R-:W-:Y:S01]  /*10e00*/  HMMA.16816.F32.BF16 R104, R128.reuse, R126, R104 ;  /* 0x0000007e8068723c */ /* 0x040fe20000041868 */
[----:B------:R-:W-:Y:S02]  /*10e10*/  LDSM.16.MT88.4 R124, [R190+0x900] ;  /* 0x00090000be7c783b */ /* 0x000fe40000004200 */
[----:B------:R-:W2:Y:S01]  /*10e20*/  MUFU.EX2 R168, R168 ;  /* 0x000000a800a87308 */ /* 0x000ea20000000800 */
[--C-:B-----5:R-:W-:Y:S02]  /*10e30*/  FFMA.FTZ R172, R15, c[0x0][0x2d0], -R165.reuse ;  /* 0x0000b4000fac7a23 */ /* 0x120fe400000108a5 */
[----:B------:R-:W-:Y:S02]  /*10e40*/  FMUL.FTZ R15, R0, R123 ;  /* 0x0000007b000f7220 */ /* 0x000fe40000410000 */
[--C-:B------:R-:W-:Y:S01]  /*10e50*/  FFMA.FTZ R169, R16, c[0x0][0x2d0], -R166.reuse ;  /* 0x0000b40010a97a23 */ /* 0x100fe200000108a6 */
[----:B------:R-:W4:Y:S03]  /*10e60*/  LDSM.16.MT88.4 R120, [R195+0x900] ;  /* 0x00090000c378783b */ /* 0x000f260000004200 */
[--C-:B------:R-:W-:Y:S01]  /*10e70*/  FFMA.FTZ R170, R17, c[0x0][0x2d0], -R166.reuse ;  /* 0x0000b40011aa7a23 */ /* 0x100fe200000108a6 */
[C---:B-1----:R-:W-:Y:S01]  /*10e80*/  HMMA.16816.F32.BF16 R12, R128.reuse, R136, R12 ;  /* 0x00000088800c723c */ /* 0x042fe2000004180c */
[----:B------:R-:W-:Y:S02]  /*10e90*/  MUFU.EX2 R169, R169 ;  /* 0x000000a900a97308 */ /* 0x000fe40000000800 */
[--C-:B------:R-:W-:Y:S02]  /*10ea0*/  FFMA.FTZ R173, R18, c[0x0][0x2d0], -R165.reuse ;  /* 0x0000b40012ad7a23 */ /* 0x100fe400000108a5 */
[--C-:B------:R-:W-:Y:S02]  /*10eb0*/  FFMA.FTZ R174, R19, c[0x0][0x2d0], -R165.reuse ;  /* 0x0000b40013ae7a23 */ /* 0x100fe400000108a5 */
[C---:B------:R-:W-:Y:S02]  /*10ec0*/  FMUL.FTZ R108, R2.reuse, R108 ;  /* 0x0000006c026c7220 */ /* 0x040fe40000410000 */
[----:B------:R-:W-:Y:S02]  /*10ed0*/  FMUL.FTZ R109, R2, R109 ;  /* 0x0000006d026d7220 */ /* 0x000fe40000410000 */
[----:B------:R-:W1:Y:S01]  /*10ee0*/  MUFU.EX2 R170, R170 ;  /* 0x000000aa00aa7308 */ /* 0x000e620000000800 */
[C---:B------:R-:W-:Y:S02]  /*10ef0*/  FMUL.FTZ R110, R0.reuse, R110 ;  /* 0x0000006e006e7220 */ /* 0x040fe40000410000 */
[----:B------:R-:W-:Y:S02]  /*10f00*/  FMUL.FTZ R111, R0, R111 ;  /* 0x0000006f006f7220 */ /* 0x000fe40000410000 */
[----:B------:R-:W-:Y:S01]  /*10f10*/  FMUL.FTZ R16, R2, R116 ;  /* 0x0000007402107220 */ /* 0x000fe20000410000 */
[----:B--2---:R-:W-:Y:S01]  /*10f20*/  F2FP.BF16.PACK_AB R116, R168, R167 ;  /* 0x000000a7a874723e */ /* 0x004fe200000010ff */
[----:B------:R-:W-:Y:S02]  /*10f30*/  FMUL.FTZ R17, R2, R117 ;  /* 0x0000007502117220 */ /* 0x000fe40000410000 */
[C---:B------:R-:W-:Y:S01]  /*10f40*/  FMUL.FTZ R18, R0.reuse, R118 ;  /* 0x0000007600127220 */ /* 0x040fe20000410000 */
[C---:B------:R-:W-:Y:S01]  /*10f50*/  HMMA.16816.F32.BF16 R108, R128.reuse, R138, R108 ;  /* 0x0000008a806c723c */ /* 0x040fe2000004186c */
[----:B------:R-:W-:Y:S01]  /*10f60*/  MUFU.EX2 R171, R171 ;  /* 0x000000ab00ab7308 */ /* 0x000fe20000000800 */
[----:B------:R-:W2:Y:S01]  /*10f70*/  LDSM.16.MT88.4 R136, [R189+0x900] ;  /* 0x00090000bd88783b */ /* 0x000ea20000004200 */
[----:B------:R-:W-:Y:S02]  /*10f80*/  FMUL.FTZ R19, R0, R119 ;  /* 0x0000007700137220 */ /* 0x000fe40000410000 */
[C---:B------:R-:W-:Y:S02]  /*10f90*/  FMUL.FTZ R112, R2.reuse, R112 ;  /* 0x0000007002707220 */ /* 0x040fe40000410000 */
[----:B------:R-:W-:Y:S02]  /*10fa0*/  FMUL.FTZ R113, R2, R113 ;  /* 0x0000007102717220 */ /* 0x000fe40000410000 */
[C---:B------:R-:W-:Y:S01]  /*10fb0*/  FMUL.FTZ R114, R0.reuse, R114 ;  /* 0x0000007200727220 */ /* 0x040fe20000410000 */
[C---:B---3--:R-:W-:Y:S01]  /*10fc0*/  HMMA.16816.F32.BF16 R16, R128.reuse, R140, R16 ;  /* 0x0000008c8010723c */ /* 0x048fe20000041810 */
[----:B------:R-:W3:Y:S02]  /*10fd0*/  MUFU.EX2 R172, R172 ;  /* 0x000000ac00ac7308 */ /* 0x000ee40000000800 */
[----:B------:R-:W-:Y:S01]  /*10fe0*/  FMUL.FTZ R115, R0, R115 ;  /* 0x0000007300737220 */ /* 0x000fe20000410000 */
[----:B-1----:R-:W-:Y:S01]  /*10ff0*/  F2FP.BF16.PACK_AB R118, R170, R169 ;  /* 0x000000a9aa76723e */ /* 0x002fe200000010ff */
[--C-:B------:R-:W-:Y:S02]  /*11000*/  FFMA.FTZ R175, R20, c[0x0][0x2d0], -R166.reuse ;  /* 0x0000b40014af7a23 */ /* 0x100fe400000108a6 */
[--C-:B------:R-:W-:Y:S02]  /*11010*/  FFMA.FTZ R224, R21, c[0x0][0x2d0], -R166.reuse ;  /* 0x0000b40015e07a23 */ /* 0x100fe400000108a6 */
[----:B------:R-:W-:Y:S01]  /*11020*/  FFMA.FTZ R166, R33, c[0x0][0x2d0], -R166 ;  /* 0x0000b40021a67a23 */ /* 0x000fe200000108a6 */
[----:B------:R-:W-:Y:S01]  /*11030*/  HMMA.16816.F32.BF16 R112, R128, R142, R112 ;  /* 0x0000008e8070723c */ /* 0x000fe20000041870 */
[----:B------:R-:W-:Y:S01]  /*11040*/  MUFU.EX2 R173, R173 ;  /* 0x000000ad00ad7308 */ /* 0x000fe20000000800 */
[----:B------:R-:W-:Y:S01]  /*11050*/  LDSM.16.MT88.4 R128, [R190+0x4900] ;  /* 0x00490000be80783b */ /* 0x000fe20000004200 */
[--C-:B------:R-:W-:Y:S01]  /*11060*/  FFMA.FTZ R228, R22, c[0x0][0x2d0], -R165.reuse ;  /* 0x0000b40016e47a23 */ /* 0x100fe200000108a5 */
[----:B------:R-:W-:Y:S01]  /*11070*/  F2FP.BF16.PACK_AB R22, R229, R226 ;  /* 0x000000e2e516723e */ /* 0x000fe200000010ff */
[----:B------:R-:W-:Y:S01]  /*11080*/  FFMA.FTZ R231, R23, c[0x0][0x2d0], -R165 ;  /* 0x0000b40017e77a23 */ /* 0x000fe200000108a5 */
[----:B------:R-:W-:Y:S01]  /*11090*/  F2FP.BF16.PACK_AB R23, R233, R230 ;  /* 0x000000e6e917723e */ /* 0x000fe200000010ff */
[----:B------:R-:W-:Y:S02]  /*110a0*/  FFMA.FTZ R133, R2, R227, R133 ;  /* 0x000000e302857223 */ /* 0x000fe40000010085 */
[----:B------:R-:W-:Y:S01]  /*110b0*/  FFMA.FTZ R162, R0, R225, R162 ;  /* 0x000000e100a27223 */ /* 0x000fe200000100a2 */
[----:B------:R-:W-:Y:S01]  /*110c0*/  LDSM.16.MT88.4 R140, [R190+0x1100] ;  /* 0x00110000be8c783b */ /* 0x000fe20000004200 */
[----:B------:R-:W1:Y:S01]  /*110d0*/  MUFU.EX2 R174, R174 ;  /* 0x000000ae00ae7308 */ /* 0x000e620000000800 */
[----:B------:R-:W-:Y:S01]  /*110e0*/  MOV R0, R3 ;  /* 0x0000000300007202 */ /* 0x000fe20000000f00 */
[----:B------:R-:W-:Y:S01]  /*110f0*/  FADD.FTZ R134, R134, R133 ;  /* 0x0000008586867221 */ /* 0x000fe20000010000 */
[----:B------:R-:W-:Y:S01]  /*11100*/  MOV R133, R132 ;  /* 0x0000008400857202 */ /* 0x000fe20000000f00 */
[----:B------:R-:W-:Y:S01]  /*11110*/  FADD.FTZ R162, R161, R162 ;  /* 0x000000a2a1a27221 */ /* 0x000fe20000010000 */
[----:B---3--:R-:W-:Y:S01]  /*11120*/  F2FP.BF16.PACK_AB R117, R172, R171 ;  /* 0x000000abac75723e */ /* 0x008fe200000010ff */
[----:B------:R-:W-:Y:S02]  /*11130*/  FADD.FTZ R135, R135, R134 ;  /* 0x0000008687877221 */ /* 0x000fe40000010000 */
[----:B------:R-:W-:Y:S02]  /*11140*/  FADD.FTZ R163, R163, R162 ;  /* 0x000000a2a3a37221 */ /* 0x000fe40000010000 */
[----:B------:R-:W-:Y:S01]  /*11150*/  MUFU.EX2 R175, R175 ;  /* 0x000000af00af7308 */ /* 0x000fe20000000800 */
[----:B------:R-:W-:Y:S02]  /*11160*/  FADD.FTZ R160, R160, R135 ;  /* 0x00000087a0a07221 */ /* 0x000fe40000010000 */
[----:B------:R-:W-:Y:S02]  /*11170*/  FADD.FTZ R164, R164, R163 ;  /* 0x000000a3a4a47221 */ /* 0x000fe40000010000 */
[----:B------:R-:W-:Y:S02]  /*11180*/  FADD.FTZ R167, R167, R160 ;  /* 0x000000a0a7a77221 */ /* 0x000fe40000010000 */
[----:B------:R-:W-:Y:S02]  /*11190*/  FADD.FTZ R171, R171, R164 ;  /* 0x000000a4abab7221 */ /* 0x000fe40000010000 */
[----:B------:R-:W-:Y:S01]  /*111a0*/  FADD.FTZ R168, R168, R167 ;  /* 0x000000a7a8a87221 */ /* 0x000fe20000010000 */
[----:B------:R-:W3:Y:S01]  /*111b0*/  MUFU.EX2 R224, R224 ;  /* 0x000000e000e07308 */ /* 0x000ee20000000800 */
[----:B------:R-:W-:Y:S02]  /*111c0*/  FADD.FTZ R172, R172, R171 ;  /* 0x000000abacac7221 */ /* 0x000fe40000010000 */
[----:B------:R-:W-:Y:S01]  /*111d0*/  FADD.FTZ R169, R169, R168 ;  /* 0x000000a8a9a97221 */ /* 0x000fe20000010000 */
[----:B-1----:R-:W-:Y:S03]  /*111e0*/  F2FP.BF16.PACK_AB R119, R174, R173 ;  /* 0x000000adae77723e */ /* 0x002fe600000010ff */
[----:B------:R-:W-:Y:S03]  /*111f0*/  FADD.FTZ R170, R170, R169 ;  /* 0x000000a9aaaa7221 */ /* 0x000fe60000010000 */
[----:B------:R-:W-:Y:S01]  /*11200*/  MUFU.EX2 R228, R228 ;  /* 0x000000e400e47308 */ /* 0x000fe20000000800 */
[C---:B----4-:R-:W-:Y:S08]  /*11210*/  HMMA.16816.F32.BF16 R4, R116.reuse, R120, R4 ;  /* 0x000000787404723c */ /* 0x050ff00000041804 */
[C---:B------:R-:W-:Y:S01]  /*11220*/  HMMA.16816.F32.BF16 R8, R116.reuse, R122, R8 ;  /* 0x0000007a7408723c */ /* 0x040fe20000041808 */
[----:B------:R-:W1:Y:S01]  /*11230*/  LDSM.16.MT88.4 R120, [R188+0x2900] ;  /* 0x00290000bc78783b */ /* 0x000e620000004200 */
[----:B------:R-:W4:Y:S02]  /*11240*/  MUFU.EX2 R231, R231 ;  /* 0x000000e700e77308 */ /* 0x000f240000000800 */
[----:B---3--:R-:W-:Y:S01]  /*11250*/  F2FP.BF16.PACK_AB R20, R224, R175 ;  /* 0x000000afe014723e */ /* 0x008fe200000010ff */
[----:B------:R-:W-:Y:S03]  /*11260*/  FADD.FTZ R175, R175, R170 ;  /* 0x000000aaafaf7221 */ /* 0x000fe60000010000 */
[C---:B------:R-:W-:Y:S04]  /*11270*/  HMMA.16816.F32.BF16 R36, R116.reuse, R124, R36 ;  /* 0x0000007c7424723c */ /* 0x040fe80000041824 */
[----:B------:R-:W3:Y:S04]  /*11280*/  MUFU.EX2 R237, R166 ;  /* 0x000000a600ed7308 */ /* 0x000ee80000000800 */
[C---:B------:R-:W-:Y:S01]  /*11290*/  HMMA.16816.F32.BF16 R40, R116.reuse, R126, R40 ;  /* 0x0000007e7428723c */ /* 0x040fe20000041828 */
[----:B------:R-:W5:Y:S07]  /*112a0*/  LDSM.16.MT88.4 R124, [R195+0x4900] ;  /* 0x00490000c37c783b */ /* 0x000f6e0000004200 */
[C---:B--2---:R-:W-:Y:S04]  /*112b0*/  HMMA.16816.F32.BF16 R44, R116.reuse, R136, R44 ;  /* 0x00000088742c723c */ /* 0x044fe8000004182c */
[----:B----4-:R-:W-:Y:S04]  /*112c0*/  F2FP.BF16.PACK_AB R21, R231, R228 ;  /* 0x000000e4e715723e */ /* 0x010fe800000010ff */
        /* <DEDUP_REMOVED lines=11> */
[C---:B------:R-:W-:Y:S08]  /*11380*/  HMMA.16816.F32.BF16 R80, R116.reuse, R158, R80 ;  /* 0x0000009e7450723c */ /* 0x040ff00000041850 */
[C---:B-1----:R-:W-:Y:S08]  /*11390*/  HMMA.16816.F32.BF16 R84, R116.reuse, R120, R84 ;  /* 0x000000787454723c */ /* 0x042ff00000041854 */
[C---:B------:R-:W-:Y:S01]  /*113a0*/  HMMA.16816.F32.BF16 R88, R116.reuse, R122, R88 ;  /* 0x0000007a7458723c */ /* 0x040fe20000041858 */
[----:B------:R-:W1:Y:S07]  /*113b0*/  LDSM.16.MT88.4 R120, [R188+0x4900] ;  /* 0x00490000bc78783b */ /* 0x000e6e0000004200 */
[C---:B-----5:R-:W-:Y:S08]  /*113c0*/  HMMA.16816.F32.BF16 R92, R116.reuse, R124, R92 ;  /* 0x0000007c745c723c */ /* 0x060ff0000004185c */
[C---:B------:R-:W-:Y:S01]  /*113d0*/  HMMA.16816.F32.BF16 R96, R116.reuse, R126, R96 ;  /* 0x0000007e7460723c */ /* 0x040fe20000041860 */
[----:B------:R-:W4:Y:S07]  /*113e0*/  LDSM.16.MT88.4 R124, [R195+0x1100] ;  /* 0x00110000c37c783b */ /* 0x000f2e0000004200 */
[C---:B------:R-:W-:Y:S08]  /*113f0*/  HMMA.16816.F32.BF16 R100, R116.reuse, R128, R100 ;  /* 0x000000807464723c */ /* 0x040ff00000041864 */
[C---:B------:R-:W-:Y:S01]  /*11400*/  HMMA.16816.F32.BF16 R104, R116.reuse, R130, R104 ;  /* 0x000000827468723c */ /* 0x040fe20000041868 */
[----:B------:R-:W5:Y:S07]  /*11410*/  LDSM.16.MT88.4 R128, [R195+0x3100] ;  /* 0x00310000c380783b */ /* 0x000f6e0000004200 */
[C---:B--2---:R-:W-:Y:S08]  /*11420*/  HMMA.16816.F32.BF16 R12, R116.reuse, R136, R12 ;  /* 0x00000088740c723c */ /* 0x044ff0000004180c */
[C---:B------:R-:W-:Y:S01]  /*11430*/  HMMA.16816.F32.BF16 R108, R116.reuse, R138, R108 ;  /* 0x0000008a746c723c */ /* 0x040fe2000004186c */
[----:B------:R-:W-:Y:S07]  /*11440*/  LDSM.16.MT88.4 R136, [R189+0x3900] ;  /* 0x00390000bd88783b */ /* 0x000fee0000004200 */
[C---:B-1----:R-:W-:Y:S08]  /*11450*/  HMMA.16816.F32.BF16 R16, R116.reuse, R120, R16 ;  /* 0x000000787410723c */ /* 0x042ff00000041810 */
[----:B------:R-:W-:Y:S01]  /*11460*/  HMMA.16816.F32.BF16 R112, R116, R122, R112 ;  /* 0x0000007a7470723c */ /* 0x000fe20000041870 */
[----:B------:R-:W1:Y:S07]  /*11470*/  LDSM.16.MT88.4 R116, [R190+0x3100] ;  /* 0x00310000be74783b */ /* 0x000e6e0000004200 */
[C---:B----4-:R-:W-:Y:S01]  /*11480*/  HMMA.16816.F32.BF16 R4, R20.reuse, R124, R4 ;  /* 0x0000007c1404723c */ /* 0x050fe20000041804 */
        /* <DEDUP_REMOVED lines=12> */
[C---:B-----5:R-:W-:Y:S07]  /*11550*/  HMMA.16816.F32.BF16 R60, R20.reuse, R128, R60 ;  /* 0x00000080143c723c */ /* 0x060fee000004183c */
[--C-:B------:R-:W-:Y:S01]  /*11560*/  FFMA.FTZ R128, R34, c[0x0][0x2d0], -R165.reuse ;  /* 0x0000b40022807a23 */ /* 0x100fe200000108a5 */
[C---:B------:R-:W-:Y:S03]  /*11570*/  HMMA.16816.F32.BF16 R64, R20.reuse, R130, R64 ;  /* 0x000000821440723c */ /* 0x040fe60000041840 */
[----:B------:R-:W-:Y:S01]  /*11580*/  MUFU.EX2 R166, R128 ;  /* 0x0000008000a67308 */ /* 0x000fe20000000800 */
[----:B------:R-:W-:Y:S02]  /*11590*/  FFMA.FTZ R165, R35, c[0x0][0x2d0], -R165 ;  /* 0x0000b40023a57a23 */ /* 0x000fe400000108a5 */
[----:B------:R-:W-:Y:S02]  /*115a0*/  LDSM.16.MT88.4 R32, [R189+0x1900] ;  /* 0x00190000bd20783b */ /* 0x000fe40000004200 */
[C---:B-1----:R-:W-:Y:S05]  /*115b0*/  HMMA.16816.F32.BF16 R68, R20.reuse, R116, R68 ;  /* 0x000000741444723c */ /* 0x042fea0000041844 */
[----:B------:R-:W1:Y:S03]  /*115c0*/  MUFU.EX2 R165, R165 ;  /* 0x000000a500a57308 */ /* 0x000e660000000800 */
        /* <DEDUP_REMOVED lines=8> */
[C---:B------:R-:W-:Y:S08]  /*11650*/  HMMA.16816.F32.BF16 R92, R20.reuse, R124, R92 ;  /* 0x0000007c145c723c */ /* 0x040ff0000004185c */
        /* <DEDUP_REMOVED lines=9> */
[----:B------:R-:W-:Y:S01]  /*116f0*/  HMMA.16816.F32.BF16 R112, R20, R26, R112 ;  /* 0x0000001a1470723c */ /* 0x000fe20000041870 */
[----:B------:R-:W4:Y:S06]  /*11700*/  LDSM.16.MT88.4 R24, [R190+0x3900] ;  /* 0x00390000be18783b */ /* 0x000f2c0000004200 */
[----:B------:R-:W-:Y:S02]  /*11710*/  F2FP.BF16.PACK_AB R20, R235, R232 ;  /* 0x000000e8eb14723e */ /* 0x000fe400000010ff */
[----:B---3--:R-:W-:Y:S03]  /*11720*/  F2FP.BF16.PACK_AB R22, R237, R234 ;  /* 0x000000eaed16723e */ /* 0x008fe600000010ff */
[----:B------:R-:W-:Y:S02]  /*11730*/  F2FP.BF16.PACK_AB R21, R239, R236 ;  /* 0x000000ecef15723e */ /* 0x000fe400000010ff */
[----:B-1----:R-:W-:Y:S07]  /*11740*/  F2FP.BF16.PACK_AB R23, R165, R166 ;  /* 0x000000a6a517723e */ /* 0x002fee00000010ff */
[C---:B------:R-:W-:Y:S08]  /*11750*/  HMMA.16816.F32.BF16 R128, R20.reuse, R124, R4 ;  /* 0x0000007c1480723c */ /* 0x040ff00000041804 */
[C---:B------:R-:W-:Y:S08]  /*11760*/  HMMA.16816.F32.BF16 R124, R20.reuse, R126, R8 ;  /* 0x0000007e147c723c */ /* 0x040ff00000041808 */
[C---:B------:R-:W-:Y:S08]  /*11770*/  HMMA.16816.F32.BF16 R36, R20.reuse, R28, R36 ;  /* 0x0000001c1424723c */ /* 0x040ff00000041824 */
[C---:B------:R-:W-:Y:S01]  /*11780*/  HMMA.16816.F32.BF16 R40, R20.reuse, R30, R40 ;  /* 0x0000001e1428723c */ /* 0x040fe20000041828 */
[----:B------:R-:W1:Y:S07]  /*11790*/  LDSM.16.MT88.4 R28, [R189+0x5900] ;  /* 0x00590000bd1c783b */ /* 0x000e6e0000004200 */
[C---:B------:R-:W-:Y:S08]  /*117a0*/  HMMA.16816.F32.BF16 R44, R20.reuse, R32, R44 ;  /* 0x00000020142c723c */ /* 0x040ff0000004182c */
[C---:B------:R-:W-:Y:S08]  /*117b0*/  HMMA.16816.F32.BF16 R48, R20.reuse, R34, R48 ;  /* 0x000000221430723c */ /* 0x040ff00000041830 */
[C---:B-----5:R-:W-:Y:S08]  /*117c0*/  HMMA.16816.F32.BF16 R52, R20.reuse, R116, R52 ;  /* 0x000000741434723c */ /* 0x060ff00000041834 */
[C---:B------:R-:W-:Y:S08]  /*117d0*/  HMMA.16816.F32.BF16 R56, R20.reuse, R118, R56 ;  /* 0x000000761438723c */ /* 0x040ff00000041838 */
[C---:B--2---:R-:W-:Y:S08]  /*117e0*/  HMMA.16816.F32.BF16 R60, R20.reuse, R120, R60 ;  /* 0x00000078143c723c */ /* 0x044ff0000004183c */
[C---:B------:R-:W-:Y:S08]  /*117f0*/  HMMA.16816.F32.BF16 R64, R20.reuse, R122, R64 ;  /* 0x0000007a1440723c */ /* 0x040ff00000041840 */
[C---:B----4-:R-:W-:Y:S08]  /*11800*/  HMMA.16816.F32.BF16 R68, R20.reuse, R24, R68 ;  /* 0x000000181444723c */ /* 0x050ff00000041844 */
[C---:B------:R-:W-:Y:S01]  /*11810*/  HMMA.16816.F32.BF16 R72, R20.reuse, R26, R72 ;  /* 0x0000001a1448723c */ /* 0x040fe20000041848 */
        /* <DEDUP_REMOVED lines=13> */
[----:B------:R-:W-:Y:S01]  /*118f0*/  FADD.FTZ R228, R228, R13 ;  /* 0x0000000de4e47221 */ /* 0x000fe20000010000 */
[C---:B--2---:R-:W-:Y:S03]  /*11900*/  HMMA.16816.F32.BF16 R116, R20.reuse, R24, R16 ;  /* 0x000000181474723c */ /* 0x044fe60000041810 */
[----:B------:R-:W-:Y:S02]  /*11910*/  FADD.FTZ R13, R224, R175 ;  /* 0x000000afe00d7221 */ /* 0x000fe40000010000 */
[----:B------:R-:W-:Y:S02]  /*11920*/  FADD.FTZ R231, R231, R228 ;  /* 0x000000e4e7e77221 */ /* 0x000fe40000010000 */
[----:B------:R-:W-:Y:S01]  /*11930*/  FADD.FTZ R226, R226, R13 ;  /* 0x0000000de2e27221 */ /* 0x000fe20000010000 */
[----:B------:R-:W-:Y:S04]  /*11940*/  HMMA.16816.F32.BF16 R112, R20, R26, R112 ;  /* 0x0000001a1470723c */ /* 0x000fe80000041870 */
[----:B------:R-:W-:Y:S02]  /*11950*/  FADD.FTZ R230, R230, R231 ;  /* 0x000000e7e6e67221 */ /* 0x000fe40000010000 */
[----:B------:R-:W-:Y:S02]  /*11960*/  FADD.FTZ R229, R229, R226 ;  /* 0x000000e2e5e57221 */ /* 0x000fe40000010000 */
[----:B------:R-:W-:Y:S04]  /*11970*/  FADD.FTZ R233, R233, R230 ;  /* 0x000000e6e9e97221 */ /* 0x000fe80000010000 */
[----:B------:R-:W-:Y:S02]  /*11980*/  FADD.FTZ R232, R232, R229 ;  /* 0x000000e5e8e87221 */ /* 0x000fe40000010000 */
[----:B------:R-:W-:Y:S02]  /*11990*/  FADD.FTZ R236, R236, R233 ;  /* 0x000000e9ecec7221 */ /* 0x000fe40000010000 */
[----:B------:R-:W-:Y:S02]  /*119a0*/  FADD.FTZ R235, R235, R232 ;  /* 0x000000e8ebeb7221 */ /* 0x000fe40000010000 */
[----:B------:R-:W-:Y:S02]  /*119b0*/  FADD.FTZ R239, R239, R236 ;  /* 0x000000ecefef7221 */ /* 0x000fe40000010000 */
[----:B------:R-:W-:Y:S02]  /*119c0*/  FADD.FTZ R234, R234, R235 ;  /* 0x000000ebeaea7221 */ /* 0x000fe40000010000 */
[----:B------:R-:W-:Y:S02]  /*119d0*/  FADD.FTZ R166, R166, R239 ;  /* 0x000000efa6a67221 */ /* 0x000fe40000010000 */
[----:B------:R-:W-:Y:S02]  /*119e0*/  FADD.FTZ R227, R237, R234 ;  /* 0x000000eaede37221 */ /* 0x000fe40000010000 */
[----:B------:R-:W-:Y:S01]  /*119f0*/  FADD.FTZ R225, R165, R166 ;  /* 0x000000a6a5e17221 */ /* 0x000fe20000010000 */
[----:B------:R-:W-:-:S05]  /*11a00*/  @P0 BRA `(.L_x_1460) ;  /* 0xffffd75000000947 */ /* 0x000fca000383ffff */
.L_x_1459:
        /* <DEDUP_REMOVED lines=123> */
.L_x_1412:
        /* <DEDUP_REMOVED lines=23> */
[----:B------:R-:W-:-:S02]  /*12330*/  LOP3.LUT R5, R5, 0xfffffffc, RZ, 0xc0, !PT ;  /* 0xfffffffc05057812 */ /* 0x000fc400078ec0ff */
[----:B------:R-:W-:Y:S02]  /*12340*/  LEA.HI R13, R13, R14, RZ, 0x3 ;  /* 0x0000000e0d0d7211 */ /* 0x000fe400078f18ff */
[----:B------:R-:W-:Y:S01]  /*12350*/  SHF.R.S32.HI R11, RZ, 0x5, R7 ;  /* 0x00000005ff0b7819 */ /* 0x000fe20000011407 */
[----:B------:R-:W-:Y:S01]  /*12360*/  IMAD.IADD R16, R2, 0x1, -R5 ;  /* 0x0000000102107824 */ /* 0x000fe200078e0a05 */
[----:B------:R-:W-:Y:S02]  /*12370*/  LOP3.LUT R13, R13, 0xfffffff8, RZ, 0xc0, !PT ;  /* 0xfffffff80d0d7812 */ /* 0x000fe400078ec0ff */
[----:B------:R-:W-:Y:S01]  /*12380*/  F2FP.BF16.PACK_AB R50, R51, R50 ;  /* 0x000000323332723e */ /* 0x000fe200000010ff */
[----:B------:R-:W-:Y:S01]  /*12390*/  IMAD R5, R11, 0x200, R16 ;  /* 0x000002000b057824 */ /* 0x000fe200078e0210 */
[----:B------:R-:W-:Y:S01]  /*123a0*/  F2FP.BF16.PACK_AB R52, R53, R52 ;  /* 0x000000343534723e */ /* 0x000fe200000010ff */
[----:B------:R-:W-:Y:S01]  /*123b0*/  IMAD.IADD R13, R14, 0x1, -R13 ;  /* 0x000000010e0d7824 */ /* 0x000fe200078e0a0d */
[----:B------:R-:W-:-:S02]  /*123c0*/  F2FP.BF16.PACK_AB R54, R55, R54 ;  /* 0x000000363736723e */ /* 0x000fc400000010ff */
[----:B------:R-:W-:Y:S01]  /*123d0*/  F2FP.BF16.PACK_AB R56, R57, R56 ;  /* 0x000000383938723e */ /* 0x000fe200000010ff */
[C---:B------:R-:W-:Y:S01]  /*123e0*/  IMAD.SHL.U32 R14, R13.reuse, 0x40, RZ ;  /* 0x000000400d0e7824 */ /* 0x040fe200078e00ff */
[----:B------:R-:W-:Y:S02]  /*123f0*/  LOP3.LUT R15, R13, 0x1, RZ, 0xc0, !PT ;  /* 0x000000010d0f7812 */ /* 0x000fe400078ec0ff */
[----:B------:R-:W-:Y:S02]  /*12400*/  F2FP.BF16.PACK_AB R58, R59, R58 ;  /* 0x0000003a3b3a723e */ /* 0x000fe400000010ff */
[----:B------:R-:W-:Y:S02]  /*12410*/  LOP3.LUT R14, R14, 0x1c0, RZ, 0xc0, !PT ;  /* 0x000001c00e0e7812 */ /* 0x000fe400078ec0ff */
[----:B------:R-:W-:Y:S02]  /*12420*/  ISETP.NE.U32.AND P0, PT, R15, 0x1, PT ;  /* 0x000000010f00780c */ /* 0x000fe40003f05070 */
[----:B------:R-:W-:-:S02]  /*12430*/  LEA.HI R14, R14, R14, RZ, 0x1d ;  /* 0x0000000e0e0e7211 */ /* 0x000fc400078fe8ff */
[----:B------:R-:W-:Y:S01]  /*12440*/  R2P PR, R13, 0x6 ;  /* 0x000000060d007804 */ /* 0x000fe20000000000 */
[----:B------:R-:W-:Y:S01]  /*12450*/  IMAD.MOV.U32 R13, RZ, RZ, 0x20 ;  /* 0x00000020ff0d7424 */ /* 0x000fe200078e00ff */
[----:B------:R-:W-:Y:S01]  /*12460*/  F2FP.BF16.PACK_AB R60, R61, R60 ;  /* 0x0000003c3d3c723e */ /* 0x000fe200000010ff */
[----:B------:R-:W-:Y:S01]  /*12470*/  IMAD.U32 R5, R5, 0x2, R14 ;  /* 0x0000000205057824 */ /* 0x000fe200078e000e */
[----:B------:R-:W-:Y:S02]  /*12480*/  F2FP.BF16.PACK_AB R62, R63, R62 ;  /* 0x0000003e3f3e723e */ /* 0x000fe400000010ff */
[----:B------:R-:W-:Y:S01]  /*12490*/  F2FP.BF16.PACK_AB R64, R65, R64 ;  /* 0x000000404140723e */ /* 0x000fe200000010ff */
[----:B------:R-:W-:Y:S01]  /*124a0*/  IMAD.SHL.U32 R5, R5, 0x2, RZ ;  /* 0x0000000205057824 */ /* 0x000fe200078e00ff */
[----:B------:R-:W-:Y:S02]  /*124b0*/  F2FP.BF16.PACK_AB R66, R67, R66 ;  /* 0x000000424342723e */ /* 0x000fe400000010ff */
[----:B------:R-:W-:-:S02]  /*124c0*/  F2FP.BF16.PACK_AB R68, R69, R68 ;  /* 0x000000444544723e */ /* 0x000fc400000010ff */
        /* <DEDUP_REMOVED lines=82> */
[----:B------:R-:W-:Y:S01]  /*129f0*/  STS [R19+0x8080], R120 ;  /* 0x0080807813007388 */ /* 0x000fe20000000800 */
        /* <DEDUP_REMOVED lines=10> */
[----:B-1----:R-:W-:-:S03]  /*12aa0*/  @P1 IMAD.WIDE R18, R200, R5, c[0x0][0x508] ;  /* 0x00014200c8121625 */ /* 0x002fc600078e0205 */
[----:B------:R-:W3:Y:S04]  /*12ab0*/  @P0 LDG.E R13, [R8.64] ;  /* 0x00000004080d0981 */ /* 0x000ee8000c1e1900 */
        /* <DEDUP_REMOVED lines=9> */
.L_x_1462:
[----:B--2---:R-:W-:Y:S01]  /*12b50*/  LOP3.LUT R7, R7, 0xffffffe0, RZ, 0xc0, !PT ;  /* 0xffffffe007077812 */ /* 0x004fe200078ec0ff */
[----:B------:R-:W1:Y:S01]  /*12b60*/  S2R R55, SR_CTAID.X ;  /* 0x0000000000377919 */ /* 0x000e620000002500 */
[----:B------:R-:W-:Y:S01]  /*12b70*/  SHF.R.S32.HI R18, RZ, 0x1f, R11 ;  /* 0x0000001fff127819 */ /* 0x000fe2000001140b */
[----:B------:R-:W-:Y:S01]  /*12b80*/  IMAD.MOV.U32 R19, RZ, RZ, R15 ;  /* 0x000000ffff137224 */ /* 0x000fe200078e000f */
[----:B------:R-:W-:Y:S01]  /*12b90*/  LEA.HI R8, R16, R16, RZ, 0x1 ;  /* 0x0000001010087211 */ /* 0x000fe200078f08ff */
[----:B------:R-:W-:Y:S01]  /*12ba0*/  IMAD.IADD R6, R2, 0x1, -R7 ;  /* 0x0000000102067824 */ /* 0x000fe200078e0a07 */
[----:B------:R-:W-:Y:S01]  /*12bb0*/  LEA.HI R18, R18, R11, RZ, 0x3 ;  /* 0x0000000b12127211 */ /* 0x000fe200078f18ff */
[----:B------:R-:W-:Y:S01]  /*12bc0*/  IMAD.MOV.U32 R7, RZ, RZ, c[0x0][0x4e8] ;  /* 0x00013a00ff077624 */ /* 0x000fe200078e00ff */
[----:B------:R-:W-:Y:S01]  /*12bd0*/  LOP3.LUT R9, R8, 0x1ffffffe, RZ, 0xc0, !PT ;  /* 0x1ffffffe08097812 */ /* 0x000fe200078ec0ff */
[----:B------:R-:W-:Y:S01]  /*12be0*/  BSSY B0, `(.L_x_1463) ;  /* 0x0000080000007945 */ /* 0x000fe20003800000 */
[----:B------:R-:W-:-:S02]  /*12bf0*/  SHF.R.S32.HI R5, RZ, 0x1f, R6 ;  /* 0x0000001fff057819 */ /* 0x000fc40000011406 */
[----:B------:R-:W-:Y:S02]  /*12c00*/  LOP3.LUT R18, R18, 0xffffff8, RZ, 0xc0, !PT ;  /* 0x0ffffff812127812 */ /* 0x000fe400078ec0ff */
[----:B------:R-:W-:Y:S02]  /*12c10*/  LEA.HI R5, R5, R6, RZ, 0x2 ;  /* 0x0000000605057211 */ /* 0x000fe400078f10ff */
[----:B------:R-:W-:Y:S02]  /*12c20*/  IADD3 R11, -R18, R11, RZ ;  /* 0x0000000b120b7210 */ /* 0x000fe40007ffe1ff */
[----:B------:R-:W-:Y:S01]  /*12c30*/  SHF.R.S32.HI R8, RZ, 0x2, R5 ;  /* 0x00000002ff087819 */ /* 0x000fe20000011405 */
[----:B------:R-:W-:Y:S01]  /*12c40*/  IMAD.IADD R5, R16, 0x1, -R9 ;  /* 0x0000000110057824 */ /* 0x000fe200078e0a09 */
[----:B------:R-:W-:Y:S01]  /*12c50*/  LOP3.LUT P2, RZ, R6, 0x3, RZ, 0xc0, !PT ;  /* 0x0000000306ff7812 */ /* 0x000fe2000784c0ff */
[----:B------:R-:W-:Y:S01]  /*12c60*/  IMAD R16, R0, c[0x0][0x490], RZ ;  /* 0x0001240000107a24 */ /* 0x000fe200078e02ff */
[----:B------:R-:W-:Y:S01]  /*12c70*/  ISETP.NE.AND P1, PT, R7, 0x1, PT ;  /* 0x000000010700780c */ /* 0x000fe20003f25270 */
[----:B------:R-:W-:Y:S01]  /*12c80*/  IMAD R6, R11, 0x10, R8 ;  /* 0x000000100b067824 */ /* 0x000fe200078e0208 */
[----:B------:R-:W-:Y:S01]  /*12c90*/  MOV R18, R14 ;  /* 0x0000000e00127202 */ /* 0x000fe20000000f00 */
[----:B------:R-:W-:Y:S01]  /*12ca0*/  IMAD R11, R199, c[0x0][0x494], R16 ;  /* 0x00012500c70b7a24 */ /* 0x000fe200078e0210 */
[-C--:B------:R-:W-:Y:S01]  /*12cb0*/  LEA.HI R8, R3, R2.reuse, RZ, 0x3 ;  /* 0x0000000203087211 */ /* 0x080fe200078f18ff */
[----:B------:R-:W-:Y:S01]  /*12cc0*/  IMAD R16, R5, 0x8, R6 ;  /* 0x0000000805107824 */ /* 0x000fe200078e0206 */
[----:B------:R-:W-:Y:S01]  /*12cd0*/  LEA.HI R3, R3, R2, RZ, 0x6 ;  /* 0x0000000203037211 */ /* 0x000fe200078f30ff */
[----:B------:R-:W-:Y:S01]  /*12ce0*/  IMAD R7, R15, c[0x0][0x3a0], RZ ;  /* 0x0000e8000f077a24 */ /* 0x000fe200078e02ff */
[----:B------:R-:W-:Y:S01]  /*12cf0*/  LOP3.LUT R5, R8, 0xfffffff8, RZ, 0xc0, !PT ;  /* 0xfffffff808057812 */ /* 0x000fe200078ec0ff */
[----:B------:R-:W-:Y:S01]  /*12d00*/  IMAD.WIDE.U32 R18, R199, c[0x0][0x490], R18 ;  /* 0x00012400c7127a25 */ /* 0x000fe200078e0012 */
[----:B-1----:R-:W-:-:S02]  /*12d10*/  LEA R9, R55, R16, 0x7 ;  /* 0x0000001037097211 */ /* 0x002fc400078e38ff */
[----:B------:R-:W-:Y:S01]  /*12d20*/  SHF.R.S32.HI R8, RZ, 0x3, R8 ;  /* 0x00000003ff087819 */ /* 0x000fe20000011408 */
[C---:B------:R-:W-:Y:S02]  /*12d30*/  IMAD R7, R14.reuse, c[0x0][0x3a4], R7 ;  /* 0x0000e9000e077a24 */ /* 0x040fe400078e0207 */
        /* <DEDUP_REMOVED lines=106> */
.L_x_1464:
[----:B--2---:R-:W-:Y:S05]  /*133e0*/  BSYNC B0 ;  /* 0x0000000000007941 */ /* 0x004fea0003800000 */
.L_x_1463:
        /* <DEDUP_REMOVED lines=23> */
.L_x_1466:
[----:B------:R-:W-:Y:S05]  /*13560*/  BSYNC B0 ;  /* 0x0000000000007941 */ /* 0x000fea0003800000 */
.L_x_1465:
        /* <DEDUP_REMOVED lines=23> */
.L_x_1468:
[----:B------:R-:W-:Y:S05]  /*136e0*/  BSYNC B0 ;  /* 0x0000000000007941 */ /* 0x000fea0003800000 */
.L_x_1467:
        /* <DEDUP_REMOVED lines=24> */
.L_x_1461:
        /* <DEDUP_REMOVED lines=18> */
.L_x_1469:
        /* <DEDUP_REMOVED lines=41> */
.L_x_1471:
[----:B------:R-:W-:Y:S05]  /*13c20*/  BSYNC B0 ;  /* 0x0000000000007941 */ /* 0x000fea0003800000 */
.L_x_1470:
        /* <DEDUP_REMOVED lines=64> */
.L_x_1473:
[----:B------:R-:W-:Y:S05]  /*14030*/  BSYNC B0 ;  /* 0x0000000000007941 */ /* 0x000fea0003800000 */
.L_x_1472:
        /* <DEDUP_REMOVED lines=21> */
.L_x_1475:
[----:B------:R-:W-:Y:S05]  /*14190*/  BSYNC B0 ;  /* 0x0000000000007941 */ /* 0x000fea0003800000 */
.L_x_1474:
        /* <DEDUP_REMOVED lines=21> */
.L_x_1477:
[----:B------:R-:W-:Y:S05]  /*142f0*/  BSYNC B0 ;  /* 0x0000000000007941 */ /* 0x000fea0003800000 */
.L_x_1476:
        /* <DEDUP_REMOVED lines=22> */
.L_x_1478:
        /* <DEDUP_REMOVED lines=10> */
.L_x_2641:


//--------------------- .text._ZN7cutlass13device_kernelIN5flash19enable_sm80_to_sm89INS1_16FlashAttnFwdSm80INS1_25CollectiveMainloopFwdSm80ILi8ELi1ELb0EN4cute5tupleIJNS5_1CILi128EEENS7_ILi64EEENS7_ILi192EEEEEELi192ENS_10bfloat16_tEfNS_4arch4Sm80ELb0ELb1ELb0ELb0ELb0ELb0ELb1ELb0EEENS1_21CollectiveEpilogueFwdINS6_IJS8_SA_S9_EEENS6_IJNS7_ILi1EEESI_SI_EEESC_SE_Li256ELb0ELb1ELb0ELb0EEENS1_19SingleTileSchedulerILb0ELb0ELb1ELi128EEEEEEEEEvNT_6ParamsE --------------------------
	.section	.text._ZN7cutlass13device_kernelIN5flash19enable_sm80_to_sm89INS1_16FlashAttnFwdSm80INS1_25CollectiveMainloopFwdSm80ILi8ELi1ELb0EN4cute5tupleIJNS5_1CILi128EEENS7_ILi64EEENS7_ILi192EEEEEELi192ENS_10bfloat16_tEfNS_4arch4Sm80ELb0ELb1ELb0ELb0ELb0ELb0ELb1ELb0EEENS1_21CollectiveEpilogueFwdINS6_IJS8_SA_S9_EEENS6_IJNS7_ILi1EEESI_SI_EEESC_SE_Li256ELb0ELb1ELb0ELb0EEENS1_19SingleTileSchedulerILb0ELb0ELb1ELi128EEEEEEEEEvNT_6ParamsE,"ax",@progbits
	.sectioninfo	@"SHI_REGISTERS=240"
	.align	128
.text._ZN7cutlass13device_kernelIN5flash19enable_sm80_to_sm89INS1_16FlashAttnFwdSm80INS1_25CollectiveMainloopFwdSm80ILi8ELi1ELb0EN4cute5tupleIJNS5_1CILi128EEENS7_ILi64EEENS7_ILi192EEEEEELi192ENS_10bfloat16_tEfNS_4arch4Sm80ELb0ELb1ELb0ELb0ELb0ELb0ELb1ELb0EEENS1_21CollectiveEpilogueFwdINS6_IJS8_SA_S9_EEENS6_IJNS7_ILi1EEESI_SI_EEESC_SE_Li256ELb0ELb1ELb0ELb0EEENS1_19SingleTileSchedulerILb0ELb0ELb1ELi128EEEEEEEEEvNT_6ParamsE:
        .type           _ZN7cutlass13device_kernelIN5flash19enable_sm80_to_sm89INS1_16FlashAttnFwdSm80INS1_25CollectiveMainloopFwdSm80ILi8ELi1ELb0EN4cute5tupleIJNS5_1CILi128EEENS7_ILi64EEENS7_ILi192EEEEEELi192ENS_10bfloat16_tEfNS_4arch4Sm80ELb0ELb1ELb0ELb0ELb0ELb0ELb1ELb0EEENS1_21CollectiveEpilogueFwdINS6_IJS8_SA_S9_EEENS6_IJNS7_ILi1EEESI_SI_EEESC_SE_Li256ELb0ELb1ELb0ELb0EEENS1_19SingleTileSchedulerILb0ELb0ELb1ELi128EEEEEEEEEvNT_6ParamsE,@function
        .size           _ZN7cutlass13device_kernelIN5flash19enable_sm80_to_sm89INS1_16FlashAttnFwdSm80INS1_25CollectiveMainloopFwdSm80ILi8ELi1ELb0EN4cute5tupleIJNS5_1CILi128EEENS7_ILi64EEENS7_ILi192EEEEEELi192ENS_10bfloat16_tEfNS_4arch4Sm80ELb0ELb1ELb0ELb0ELb0ELb0ELb1ELb0EEENS1_21CollectiveEpilogueFwdINS6_IJS8_SA_S9_EEENS6_IJNS7_ILi1EEESI_SI_EEESC_SE_Li256ELb0ELb1ELb0ELb0EEENS1_19SingleTileSchedulerILb0ELb0ELb1ELi128EEEEEEEEEvNT_6ParamsE,(.L_x_2642 - _ZN7cutlass13device_kernelIN5flash19enable_sm80_to_sm89INS1_16FlashAttnFwdSm80INS1_25CollectiveMainloopFwdSm80ILi8ELi1ELb0EN4cute5tupleIJNS5_1CILi128EEENS7_ILi64EEENS7_ILi192EEEEEELi192ENS_10bfloat16_tEfNS_4arch4Sm80ELb0ELb1ELb0ELb0ELb0ELb0ELb1ELb0EEENS1_21CollectiveEpilogueFwdINS6_IJS8_SA_S9_EEENS6_IJNS7_ILi1EEESI_SI_EEESC_SE_Li256ELb0ELb1ELb0ELb0EEENS1_19SingleTileSchedulerILb0ELb0ELb1ELi128EEEEEEEEEvNT_6ParamsE)
        .other          _ZN7cutlass13device_kernelIN5flash19enable_sm80_to_sm89INS1_16FlashAttnFwdSm80INS1_25CollectiveMainloopFwdSm80ILi8ELi1ELb0EN4cute5tupleIJNS5_1CILi128EEENS7_ILi64EEENS7_ILi192EEEEEELi192ENS_10bfloat16_tEfNS_4arch4Sm80ELb0ELb1ELb0ELb0ELb0ELb0ELb1ELb0EEENS1_21CollectiveEpilogueFwdINS6_IJS8_SA_S9_EEENS6_IJNS7_ILi1EEESI_SI_EEESC_SE_Li256ELb0ELb1ELb0ELb0EEENS1_19SingleTileSchedulerILb0ELb0ELb1ELi128EEEEEEEEEvNT_6ParamsE,@"STO_CUDA_ENTRY STV_DEFAULT"
_ZN7cutlass13device_kernelIN5flash19enable_sm80_to_sm89INS1_16FlashAttnFwdSm80INS1_25CollectiveMainloopFwdSm80ILi8ELi1ELb0EN4cute5tupleIJNS5_1CILi128EEENS7_ILi64EEENS7_ILi192EEEEEELi192ENS_10bfloat16_tEfNS_4arch4Sm80ELb0ELb1ELb0ELb0ELb0ELb0ELb1ELb0EEENS1_21CollectiveEpilogueFwdINS6_IJS8_SA_S9_EEENS6_IJNS7_ILi1EEESI_SI_EEESC_SE_Li256ELb0ELb1ELb0ELb0EEENS1_19SingleTileSchedulerILb0ELb0ELb1ELi128EEEEEEEEEvNT_6ParamsE:
        /* <DEDUP_REMOVED lines=35> */
.L_x_1480:
[----:B------:R-:W-:Y:S02]  /*0230*/  ULDC UR4, c[0x0][0x32c] ;  /* 0x0000cb0000047ab9 */ /* 0x000fe40000000800 */
[----:B------:R-:W-:-:S03]  /*0240*/  UISETP.NE.AND UP0, UPT, UR6, UR4, UPT ;  /* 0x000000040600728c */ /* 0x000fc6000bf05270 */
[----:B------:R-:W-:Y:S02]  /*0250*/  ULDC.64 UR4, c[0x0][0x330] ;  /* 0x0000cc0000047ab9 */ /* 0x000fe40000000a00 */
[----:B------:R-:W-:-:S06]  /*0260*/  UIMAD.WIDE.U32 UR10, UR8, UR4, URZ ;  /* 0x00000004080a72a5 */ /* 0x000fcc000f8e003f */
[----:B------:R-:W-:Y:S02]  /*0270*/  @UP0 USHF.R.U32.HI UR8, URZ, UR5, UR11 ;  /* 0x000000053f080299 */ /* 0x000fe4000801160b */
.L_x_1481:
[----:B------:R-:W-:Y:S02]  /*0280*/  ULDC UR4, c[0x0][0x32c] ;  /* 0x0000cb0000047ab9 */ /* 0x000fe40000000800 */
[----:B------:R-:W-:-:S04]  /*0290*/  UIMAD UR4, UR8, UR4, UR4 ;  /* 0x00000004080472a4 */ /* 0x000fc8000f8e0204 */
[----:B------:R-:W-:-:S04]  /*02a0*/  UISETP.LT.AND UP0, UPT, UR7, UR4, UPT ;  /* 0x000000040700728c */ /* 0x000fc8000bf01270 */
[----:B------:R-:W-:-:S03]  /*02b0*/  USEL UR7, UR7, UR4, UP0 ;  /* 0x0000000407077287 */ /* 0x000fc60008000000 */
.L_x_1479:
        /* <DEDUP_REMOVED lines=35> */
.L_x_1483:
[----:B------:R-:W-:Y:S02]  /*04f0*/  ULDC UR4, c[0x0][0x32c] ;  /* 0x0000cb0000047ab9 */ /* 0x000fe40000000800 */
[----:B------:R-:W-:-:S03]  /*0500*/  UISETP.NE.AND UP0, UPT, UR4, 0x1, UPT ;  /* 0x000000010400788c */ /* 0x000fc6000bf05270 */
[----:B------:R-:W-:Y:S02]  /*0510*/  ULDC.64 UR4, c[0x0][0x330] ;  /* 0x0000cc0000047ab9 */ /* 0x000fe40000000a00 */
[----:B------:R-:W-:-:S06]  /*0520*/  UIMAD.WIDE.U32 UR16, UR10, UR4, URZ ;  /* 0x000000040a1072a5 */ /* 0x000fcc000f8e003f */
[----:B------:R-:W-:Y:S02]  /*0530*/  @UP0 USHF.R.U32.HI UR10, URZ, UR5, UR17 ;  /* 0x000000053f0a0299 */ /* 0x000fe40008011611 */
.L_x_1484:
[----:B------:R-:W-:Y:S02]  /*0540*/  ULDC UR4, c[0x0][0x32c] ;  /* 0x0000cb0000047ab9 */ /* 0x000fe40000000800 */
[----:B------:R-:W-:-:S04]  /*0550*/  UIMAD UR4, UR10, UR4, URZ ;  /* 0x000000040a0472a4 */ /* 0x000fc8000f8e023f */
[----:B------:R-:W-:-:S04]  /*0560*/  UISETP.LT.AND UP0, UPT, UR8, UR4, UPT ;  /* 0x000000040800728c */ /* 0x000fc8000bf01270 */
[----:B------:R-:W-:-:S04]  /*0570*/  USEL UR8, UR8, UR4, !UP0 ;  /* 0x0000000408087287 */ /* 0x000fc8000c000000 */
.L_x_1482:
        /* <DEDUP_REMOVED lines=17> */
[----:B------:R-:W-:Y:S01]  /*0690*/  MOV R81, RZ ;  /* 0x000000ff00517202 */ /* 0x000fe20000000f00 */
        /* <DEDUP_REMOVED lines=64> */
[-C--:B------:R-:W-:Y:S01]  /*0aa0*/  LEA.HI R14, R83, R80.reuse, RZ, 0x6 ;  /* 0x00000050530e7211 */ /* 0x080fe200078f30ff */
[----:B------:R-:W-:Y:S01]  /*0ab0*/  IMAD.IADD R3, R80, 0x1, -R3 ;  /* 0x0000000150037824 */ /* 0x000fe200078e0a03 */
[----:B------:R-:W-:Y:S01]  /*0ac0*/  UMOV UR9, 0x6 ;  /* 0x0000000600097882 */ /* 0x000fe20000000000 */
[----:B------:R-:W-:Y:S01]  /*0ad0*/  IMAD R7, R8, c[0x0][0x1bc], R7 ;  /* 0x00006f0008077a24 */ /* 0x000fe200078e0207 */
[----:B------:R-:W-:Y:S01]  /*0ae0*/  USHF.L.U32 UR20, UR10, 0x6, URZ ;  /* 0x000000060a147899 */ /* 0x000fe2000800063f */
[----:B------:R-:W-:Y:S01]  /*0af0*/  IMAD R4, R3, 0x20, R11 ;  /* 0x0000002003047824 */ /* 0x000fe200078e020b */
[----:B------:R-:W-:Y:S01]  /*0b00*/  USHF.L.U64.HI UR19, UR10, UR9, UR11 ;  /* 0x000000090a137299 */ /* 0x000fe2000801020b */
[----:B------:R-:W-:Y:S01]  /*0b10*/  IMAD.IADD R13, R13, 0x1, R7 ;  /* 0x000000010d0d7824 */ /* 0x000fe200078e0207 */
[----:B------:R-:W-:Y:S01]  /*0b20*/  USHF.R.S32.HI UR21, URZ, 0x1f, UR18 ;  /* 0x0000001f3f157899 */ /* 0x000fe20008011412 */
[----:B------:R-:W-:Y:S01]  /*0b30*/  IMAD R7, R5, c[0x0][0x1c0], RZ ;  /* 0x0000700005077a24 */ /* 0x000fe200078e02ff */
[----:B------:R-:W-:Y:S01]  /*0b40*/  IADD3 R4, R4, UR15, RZ ;  /* 0x0000000f04047c10 */ /* 0x000fe2000fffe0ff */
[----:B------:R-:W-:Y:S01]  /*0b50*/  IMAD.WIDE.U32 R12, R0, c[0x0][0x1c0], R12 ;  /* 0x00007000000c7a25 */ /* 0x000fe200078e000c */
[CC--:B------:R-:W-:Y:S01]  /*0b60*/  LEA.HI R197, R83.reuse, R80.reuse, RZ, 0x4 ;  /* 0x0000005053c57211 */ /* 0x0c0fe200078f20ff */
[----:B------:R-:W-:Y:S01]  /*0b70*/  USHF.L.U32 UR12, UR10, 0x5, URZ ;  /* 0x000000050a0c7899 */ /* 0x000fe2000800063f */
[CC--:B------:R-:W-:Y:S01]  /*0b80*/  LEA.HI R81, R83.reuse, R80.reuse, RZ, 0x5 ;  /* 0x0000005053517211 */ /* 0x0c0fe200078f28ff */
[----:B------:R-:W-:Y:S01]  /*0b90*/  @P1 IMAD.HI.U32 R6, R4, c[0x0][0x2c8], RZ ;  /* 0x0000b20004061a27 */ /* 0x000fe200078e00ff */
[----:B------:R-:W-:Y:S01]  /*0ba0*/  UISETP.GT.AND UP0, UPT, UR18, UR8, UPT ;  /* 0x000000081200728c */ /* 0x000fe2000bf04270 */
[----:B------:R-:W-:-:S02]  /*0bb0*/  LEA.HI R83, R83, R80, RZ, 0x2 ;  /* 0x0000005053537211 */ /* 0x000fc400078f10ff */
[----:B------:R-:W-:Y:S01]  /*0bc0*/  IMAD.MOV.U32 R9, RZ, RZ, R4 ;  /* 0x000000ffff097224 */ /* 0x000fe200078e0004 */
[----:B------:R-:W-:Y:S01]  /*0bd0*/  @P0 SHF.R.U32.HI R9, RZ, c[0x0][0x2cc], R6 ;  /* 0x0000b300ff090a19 */ /* 0x000fe20000011606 */
[----:B------:R-:W-:Y:S01]  /*0be0*/  IMAD R7, R0, c[0x0][0x1c4], R7 ;  /* 0x0000710000077a24 */ /* 0x000fe200078e0207 */
[----:B------:R-:W-:Y:S01]  /*0bf0*/  LOP3.LUT R83, R83, 0xfffffffc, RZ, 0xc0, !PT ;  /* 0xfffffffc53537812 */ /* 0x000fe200078ec0ff */
[----:B------:R-:W-:Y:S01]  /*0c00*/  IMAD.SHL.U32 R199, R11, 0x40, RZ ;  /* 0x000000400bc77824 */ /* 0x000fe200078e00ff */
[----:B------:R-:W-:Y:S01]  /*0c10*/  SHF.R.S32.HI R6, RZ, 0x1f, R9 ;  /* 0x0000001fff067819 */ /* 0x000fe20000011409 */
[----:B------:R-:W-:Y:S02]  /*0c20*/  IMAD.IADD R13, R13, 0x1, R7 ;  /* 0x000000010d0d7824 */ /* 0x000fe400078e0207 */
[----:B------:R-:W-:Y:S01]  /*0c30*/  IMAD.MOV R7, RZ, RZ, -R9 ;  /* 0x000000ffff077224 */ /* 0x000fe200078e0a09 */
[----:B------:R-:W-:Y:S01]  /*0c40*/  LOP3.LUT R199, R199, 0x1c0, RZ, 0xc0, !PT ;  /* 0x000001c0c7c77812 */ /* 0x000fe200078ec0ff */
[----:B------:R-:W-:-:S02]  /*0c50*/  IMAD R6, R6, c[0x0][0x1b0], RZ ;  /* 0x00006c0006067a24 */ /* 0x000fc400078e02ff */
[----:B------:R-:W-:Y:S02]  /*0c60*/  IMAD R7, R7, c[0x0][0x2c4], R4 ;  /* 0x0000b10007077a24 */ /* 0x000fe400078e0204 */
[----:B------:R-:W-:-:S03]  /*0c70*/  IMAD.WIDE.U32 R12, R9, c[0x0][0x1b0], R12 ;  /* 0x00006c00090c7a25 */ /* 0x000fc600078e000c */
[----:B------:R-:W-:Y:S01]  /*0c80*/  SHF.R.S32.HI R4, RZ, 0x1f, R7 ;  /* 0x0000001fff047819 */ /* 0x000fe20000011407 */
[----:B------:R-:W-:Y:S02]  /*0c90*/  IMAD R9, R9, c[0x0][0x1b4], R6 ;  /* 0x00006d0009097a24 */ /* 0x000fe400078e0206 */
[----:B------:R-:W-:Y:S02]  /*0ca0*/  IMAD.SHL.U32 R14, R14, 0x8, RZ ;  /* 0x000000080e0e7824 */ /* 0x000fe400078e00ff */
[----:B------:R-:W-:Y:S02]  /*0cb0*/  IMAD R4, R4, c[0x0][0x1a8], RZ ;  /* 0x00006a0004047a24 */ /* 0x000fe400078e02ff */
[----:B------:R-:W-:Y:S02]  /*0cc0*/  IMAD.IADD R13, R13, 0x1, R9 ;  /* 0x000000010d0d7824 */ /* 0x000fe400078e0209 */
[C---:B------:R-:W-:Y:S02]  /*0cd0*/  IMAD R9, R7.reuse, c[0x0][0x1ac], R4 ;  /* 0x00006b0007097a24 */ /* 0x040fe400078e0204 */
[----:B------:R-:W-:-:S04]  /*0ce0*/  IMAD.WIDE.U32 R6, R7, c[0x0][0x1a8], R12 ;  /* 0x00006a0007067a25 */ /* 0x000fc800078e000c */
[----:B------:R-:W-:Y:S01]  /*0cf0*/  IMAD.IADD R9, R7, 0x1, R9 ;  /* 0x0000000107097824 */ /* 0x000fe200078e0209 */
[----:B------:R-:W-:Y:S01]  /*0d00*/  LEA R10, P0, R6, c[0x0][0x160], 0x1 ;  /* 0x00005800060a7a11 */ /* 0x000fe200078008ff */
[----:B------:R-:W-:-:S03]  /*0d10*/  IMAD.SHL.U32 R12, R3, 0x8, RZ ;  /* 0x00000008030c7824 */ /* 0x000fc600078e00ff */
[----:B------:R-:W-:Y:S01]  /*0d20*/  LEA.HI.X R9, R6, c[0x0][0x164], R9, 0x1, P0 ;  /* 0x0000590006097a11 */ /* 0x000fe200000f0c09 */
[----:B------:R-:W1:Y:S01]  /*0d30*/  SHFL.IDX PT, R20, R10, RZ, 0x181f ;  /* 0x00181fff0a147589 */ /* 0x000e6200000e0000 */
[----:B------:R-:W-:Y:S02]  /*0d40*/  IADD3 R6, R11, UR15, RZ ;  /* 0x0000000f0b067c10 */ /* 0x000fe4000fffe0ff */
[----:B------:R-:W-:Y:S01]  /*0d50*/  LOP3.LUT R4, R199, 0x38, R12, 0xf8, !PT ;  /* 0x00000038c7047812 */ /* 0x000fe200078ef80c */
[----:B------:R-:W3:Y:S01]  /*0d60*/  SHFL.IDX PT, R21, R9, RZ, 0x181f ;  /* 0x00181fff09157589 */ /* 0x000ee200000e0000 */
[----:B------:R-:W-:Y:S02]  /*0d70*/  SHF.R.U32.HI R199, RZ, 0x3, R199 ;  /* 0x00000003ffc77819 */ /* 0x000fe400000116c7 */
[----:B------:R-:W-:Y:S01]  /*0d80*/  ISETP.GE.AND P0, PT, R6, UR4, PT ;  /* 0x0000000406007c0c */ /* 0x000fe2000bf06270 */
[----:B------:R-:W-:Y:S01]  /*0d90*/  SHFL.IDX PT, R18, R10, 0x1, 0x181f ;  /* 0x00381f000a127f89 */ /* 0x000fe200000e0000 */
[----:B------:R-:W-:-:S02]  /*0da0*/  LOP3.LUT R199, R4, R199, RZ, 0x3c, !PT ;  /* 0x000000c704c77212 */ /* 0x000fc400078e3cff */
[----:B------:R-:W-:Y:S01]  /*0db0*/  IADD3 R4, R6, 0x20, RZ ;  /* 0x0000002006047810 */ /* 0x000fe20007ffe0ff */
[----:B------:R-:W4:Y:S01]  /*0dc0*/  SHFL.IDX PT, R19, R9, 0x1, 0x181f ;  /* 0x00381f0009137f89 */ /* 0x000f2200000e0000 */
[----:B------:R-:W-:Y:S02]  /*0dd0*/  IADD3 R7, R12, 0x40, RZ ;  /* 0x000000400c077810 */ /* 0x000fe40007ffe0ff */
[----:B------:R-:W-:Y:S02]  /*0de0*/  ISETP.GE.AND P3, PT, R4, UR4, PT ;  /* 0x0000000404007c0c */ /* 0x000fe4000bf66270 */
[----:B------:R-:W-:Y:S02]  /*0df0*/  IADD3 R4, R12, 0x80, RZ ;  /* 0x000000800c047810 */ /* 0x000fe40007ffe0ff */
[----:B------:R-:W-:Y:S02]  /*0e00*/  LOP3.LUT R199, R199, 0xfffffe00, R14, 0xf8, !PT ;  /* 0xfffffe00c7c77812 */ /* 0x000fe400078ef80e */
[----:B------:R-:W-:-:S02]  /*0e10*/  @!P0 SHF.R.S32.HI R15, RZ, 0x1f, R4 ;  /* 0x0000001fff0f8819 */ /* 0x000fc40000011404 */
[----:B------:R-:W-:Y:S01]  /*0e20*/  SHF.R.S32.HI R13, RZ, 0x1f, R12 ;  /* 0x0000001fff0d7819 */ /* 0x000fe2000001140c */
[----:B------:R-:W-:Y:S01]  /*0e30*/  IMAD.SHL.U32 R199, R199, 0x2, RZ ;  /* 0x00000002c7c77824 */ /* 0x000fe200078e00ff */
[----:B------:R-:W-:Y:S02]  /*0e40*/  @!P0 LEA.HI R15, R15, R4, RZ, 0x3 ;  /* 0x000000040f0f8211 */ /* 0x000fe400078f18ff */
[----:B-1----:R-:W-:Y:S02]  /*0e50*/  @!P0 LEA R22, P5, R12, R20, 0x1 ;  /* 0x000000140c168211 */ /* 0x002fe400078a08ff */
[----:B------:R-:W-:Y:S02]  /*0e60*/  @!P0 LOP3.LUT R15, R15, 0xfffffff8, RZ, 0xc0, !PT ;  /* 0xfffffff80f0f8812 */ /* 0x000fe400078ec0ff */
[----:B------:R-:W-:Y:S02]  /*0e70*/  IADD3 R14, R6, 0x40, RZ ;  /* 0x00000040060e7810 */ /* 0x000fe40007ffe0ff */
[----:B------:R-:W-:Y:S01]  /*0e80*/  @!P0 SHF.R.S32.HI R16, RZ, 0x1f, R7 ;  /* 0x0000001fff108819 */ /* 0x000fe20000011407 */
[----:B---3--:R-:W-:Y:S01]  /*0e90*/  @!P0 IMAD.WIDE R26, R15, 0x2, R20 ;  /* 0x000000020f1a8825 */ /* 0x008fe200078e0214 */
[----:B------:R-:W-:-:S02]  /*0ea0*/  @!P0 LEA.HI.X R23, R12, R21, R13, 0x1, P5 ;  /* 0x000000150c178211 */ /* 0x000fc400028f0c0d */
[----:B------:R-:W-:Y:S02]  /*0eb0*/  @!P3 SHF.R.S32.HI R15, RZ, 0x1f, R4 ;  /* 0x0000001fff0fb819 */ /* 0x000fe40000011404 */
[----:B------:R-:W-:Y:S02]  /*0ec0*/  @!P0 LEA.HI R16, R16, R7, RZ, 0x3 ;  /* 0x0000000710108211 */ /* 0x000fe400078f18ff */
[----:B------:R-:W-:Y:S02]  /*0ed0*/  ISETP.GE.AND P5, PT, R14, UR4, PT ;  /* 0x000000040e007c0c */ /* 0x000fe4000bfa6270 */
[----:B------:R-:W-:Y:S02]  /*0ee0*/  @!P3 LEA.HI R15, R15, R4, RZ, 0x3 ;  /* 0x000000040f0fb211 */ /* 0x000fe400078f18ff */
[----:B------:R-:W-:Y:S02]  /*0ef0*/  @!P0 LOP3.LUT R16, R16, 0xfffffff8, RZ, 0xc0, !PT ;  /* 0xfffffff810108812 */ /* 0x000fe400078ec0ff */
[----:B------:R-:W-:-:S02]  /*0f00*/  ISETP.GE.AND P2, PT, R12, c[0x0][0x198], PT ;  /* 0x000066000c007a0c */ /* 0x000fc40003f46270 */
[----:B------:R-:W-:Y:S01]  /*0f10*/  ISETP.GE.AND P1, PT, R7, c[0x0][0x198], PT ;  /* 0x0000660007007a0c */ /* 0x000fe20003f26270 */
[----:B------:R-:W-:Y:S01]  /*0f20*/  @!P0 IMAD.WIDE R28, R16, 0x2, R20 ;  /* 0x00000002101c8825 */ /* 0x000fe200078e0214 */
[----:B------:R-:W-:Y:S01]  /*0f30*/  ISETP.GE.AND P4, PT, R4, c[0x0][0x198], PT ;  /* 0x0000660004007a0c */ /* 0x000fe20003f86270 */
[----:B------:R-:W1:Y:S01]  /*0f40*/  SHFL.IDX PT, R20, R10, 0x2, 0x181f ;  /* 0x00581f000a147f89 */ /* 0x000e6200000e0000 */
[----:B------:R-:W-:Y:S02]  /*0f50*/  @!P3 LOP3.LUT R15, R15, 0xfffffff8, RZ, 0xc0, !PT ;  /* 0xfffffff80f0fb812 */ /* 0x000fe400078ec0ff */
[----:B------:R-:W-:Y:S01]  /*0f60*/  @!P3 SHF.R.S32.HI R14, RZ, 0x1f, R7 ;  /* 0x0000001fff0eb819 */ /* 0x000fe20000011407 */
[----:B------:R-:W3:Y:S01]  /*0f70*/  SHFL.IDX PT, R21, R9, 0x2, 0x181f ;  /* 0x00581f0009157f89 */ /* 0x000ee200000e0000 */
[----:B------:R-:W-:Y:S01]  /*0f80*/  IADD3 R6, R6, 0x60, RZ ;  /* 0x0000006006067810 */ /* 0x000fe20007ffe0ff */
[----:B----4-:R-:W-:Y:S01]  /*0f90*/  @!P3 IMAD.WIDE R30, R15, 0x2, R18 ;  /* 0x000000020f1eb825 */ /* 0x010fe200078e0212 */
[----:B------:R-:W-:Y:S01]  /*0fa0*/  @!P5 SHF.R.S32.HI R15, RZ, 0x1f, R4 ;  /* 0x0000001fff0fd819 */ /* 0x000fe20000011404 */
[----:B------:R1:W-:Y:S01]  /*0fb0*/  @!P0 LDGSTS.E.BYPASS.LTC128B.128 [R199+0xc100], [R22.64], !P2 ;  /* 0x0c10000016c78fae */ /* 0x0003e2000d101d50 */
[----:B------:R-:W-:-:S02]  /*0fc0*/  @!P3 LEA.HI R17, R14, R7, RZ, 0x3 ;  /* 0x000000070e11b211 */ /* 0x000fc400078f18ff */
[----:B------:R-:W-:Y:S01]  /*0fd0*/  @!P5 LEA.HI R16, R15, R4, RZ, 0x3 ;  /* 0x000000040f10d211 */ /* 0x000fe200078f18ff */
[----:B------:R-:W4:Y:S01]  /*0fe0*/  SHFL.IDX PT, R14, R10, 0x3, 0x181f ;  /* 0x00781f000a0e7f89 */ /* 0x000f2200000e0000 */
[----:B------:R-:W-:-:S03]  /*0ff0*/  @!P3 LOP3.LUT R17, R17, 0xfffffff8, RZ, 0xc0, !PT ;  /* 0xfffffff81111b812 */ /* 0x000fc600078ec0ff */
[----:B------:R5:W-:Y:S04]  /*1000*/  @!P0 LDGSTS.E.BYPASS.LTC128B.128 [R199+0x10100], [R28.64], !P1 ;  /* 0x101000001cc78fae */ /* 0x000be8000c901d50 */
[----:B------:R1:W1:Y:S04]  /*1010*/  SHFL.IDX PT, R15, R9, 0x3, 0x181f ;  /* 0x00781f00090f7f89 */ /* 0x00026800000e0000 */
[----:B------:R2:W-:Y:S01]  /*1020*/  @!P0 LDGSTS.E.BYPASS.LTC128B.128 [R199+0x14100], [R26.64], !P4 ;  /* 0x141000001ac78fae */ /* 0x0005e2000e101d50 */
[----:B------:R-:W-:-:S04]  /*1030*/  @!P3 LEA R24, P0, R12, R18, 0x1 ;  /* 0x000000120c18b211 */ /* 0x000fc800078008ff */
[----:B------:R-:W-:Y:S02]  /*1040*/  @!P3 LEA.HI.X R25, R12, R19, R13, 0x1, P0 ;  /* 0x000000130c19b211 */ /* 0x000fe400000f0c0d */
[----:B------:R-:W-:Y:S01]  /*1050*/  ISETP.GE.AND P0, PT, R6, UR4, PT ;  /* 0x0000000406007c0c */ /* 0x000fe2000bf06270 */
[----:B------:R-:W-:Y:S01]  /*1060*/  UMOV UR4, 0x5 ;  /* 0x0000000500047882 */ /* 0x000fe20000000000 */
[----:B------:R-:W-:Y:S01]  /*1070*/  @!P5 SHF.R.S32.HI R6, RZ, 0x1f, R7 ;  /* 0x0000001fff06d819 */ /* 0x000fe20000011407 */
[----:B------:R4:W-:Y:S01]  /*1080*/  @!P3 LDGSTS.E.BYPASS.LTC128B.128 [R199+0xd100], [R24.64], !P2 ;  /* 0x0d10000018c7bfae */ /* 0x0009e2000d101d50 */
[----:B------:R-:W-:Y:S02]  /*1090*/  USHF.L.U64.HI UR11, UR10, UR4, UR11 ;  /* 0x000000040a0b7299 */ /* 0x000fe4000801020b */
[----:B------:R-:W-:Y:S01]  /*10a0*/  @!P5 LEA.HI R6, R6, R7, RZ, 0x3 ;  /* 0x000000070606d211 */ /* 0x000fe200078f18ff */
[----:B------:R-:W-:-:S04]  /*10b0*/  UIMAD UR4, UR19, UR18, URZ ;  /* 0x00000012130472a4 */ /* 0x000fc8000f8e023f */
[----:B------:R-:W-:Y:S01]  /*10c0*/  UIMAD UR4, UR21, UR20, UR4 ;  /* 0x00000014150472a4 */ /* 0x000fe2000f8e0204 */
[----:B-----5:R-:W-:Y:S01]  /*10d0*/  @!P3 IMAD.WIDE R28, R17, 0x2, R18 ;  /* 0x00000002111cb825 */ /* 0x020fe200078e0212 */
[----:B-1----:R-:W-:Y:S02]  /*10e0*/  SHF.R.S32.HI R9, RZ, 0x1f, R11 ;  /* 0x0000001fff097819 */ /* 0x002fe4000001140b */
[----:B------:R-:W-:Y:S01]  /*10f0*/  @!P5 LOP3.LUT R17, R6, 0xfffffff8, RZ, 0xc0, !PT ;  /* 0xfffffff80611d812 */ /* 0x000fe200078ec0ff */
[----:B------:R-:W-:Y:S01]  /*1100*/  IMAD.U32 R6, RZ, RZ, UR14 ;  /* 0x0000000eff067e24 */ /* 0x000fe2000f8e00ff */
[----:B------:R1:W-:Y:S01]  /*1110*/  @!P3 LDGSTS.E.BYPASS.LTC128B.128 [R199+0x11100], [R28.64], !P1 ;  /* 0x111000001cc7bfae */ /* 0x0003e2000c901d50 */
[----:B------:R-:W-:-:S03]  /*1120*/  @!P5 LOP3.LUT R19, R16, 0xfffffff8, RZ, 0xc0, !PT ;  /* 0xfffffff81013d812 */ /* 0x000fc600078ec0ff */
[----:B------:R1:W-:Y:S01]  /*1130*/  @!P3 LDGSTS.E.BYPASS.LTC128B.128 [R199+0x15100], [R30.64], !P4 ;  /* 0x151000001ec7bfae */ /* 0x0003e2000e101d50 */
[----:B------:R-:W-:Y:S02]  /*1140*/  @!P5 LEA R22, P3, R12, R20, 0x1 ;  /* 0x000000140c16d211 */ /* 0x000fe400078608ff */
[----:B------:R-:W-:Y:S02]  /*1150*/  IADD3 R10, -R6, c[0x0][0x1d0], -R11 ;  /* 0x00007400060a7a10 */ /* 0x000fe40007ffe90b */
[C---:B---3--:R-:W-:Y:S02]  /*1160*/  @!P5 LEA.HI.X R23, R12.reuse, R21, R13, 0x1, P3 ;  /* 0x000000150c17d211 */ /* 0x048fe400018f0c0d */
[C---:B----4-:R-:W-:Y:S01]  /*1170*/  @!P0 LEA R16, P3, R12.reuse, R14, 0x1 ;  /* 0x0000000e0c108211 */ /* 0x050fe200078608ff */
[----:B------:R-:W-:Y:S02]  /*1180*/  @!P5 IMAD.WIDE R24, R17, 0x2, R20 ;  /* 0x000000021118d825 */ /* 0x000fe400078e0214 */
[----:B------:R3:W-:Y:S01]  /*1190*/  @!P5 LDGSTS.E.BYPASS.LTC128B.128 [R199+0xe100], [R22.64], !P2 ;  /* 0x0e10000016c7dfae */ /* 0x0007e2000d101d50 */
[----:B------:R-:W-:Y:S01]  /*11a0*/  @!P0 LEA.HI.X R17, R12, R15, R13, 0x1, P3 ;  /* 0x0000000f0c118211 */ /* 0x000fe200018f0c0d */
[----:B------:R-:W-:-:S02]  /*11b0*/  @!P5 IMAD.WIDE R20, R19, 0x2, R20 ;  /* 0x000000021314d825 */ /* 0x000fc400078e0214 */
[----:B------:R4:W-:Y:S01]  /*11c0*/  @!P5 LDGSTS.E.BYPASS.LTC128B.128 [R199+0x12100], [R24.64], !P1 ;  /* 0x1210000018c7dfae */ /* 0x0009e2000c901d50 */
[----:B------:R-:W-:Y:S01]  /*11d0*/  ISETP.GE.AND P3, PT, R12, c[0x0][0x1d4], PT ;  /* 0x000075000c007a0c */ /* 0x000fe20003f66270 */
[C-C-:B------:R-:W-:Y:S02]  /*11e0*/  IMAD.WIDE.U32 R18, R11.reuse, c[0x0][0x1e0], R12.reuse ;  /* 0x000078000b127a25 */ /* 0x140fe400078e000c */
[----:B------:R5:W-:Y:S01]  /*11f0*/  @!P5 LDGSTS.E.BYPASS.LTC128B.128 [R199+0x16100], [R20.64], !P4 ;  /* 0x1610000014c7dfae */ /* 0x000be2000e101d50 */
[----:B------:R-:W-:Y:S01]  /*1200*/  ISETP.GE.AND P5, PT, R10, 0x21, PT ;  /* 0x000000210a00780c */ /* 0x000fe20003fa6270 */
[----:B------:R-:W-:Y:S02]  /*1210*/  IMAD.WIDE.U32 R12, R11, c[0x0][0x208], R12 ;  /* 0x000082000b0c7a25 */ /* 0x000fe400078e000c */
[----:B------:R1:W-:Y:S01]  /*1220*/  @!P0 LDGSTS.E.BYPASS.LTC128B.128 [R199+0xf100], [R16.64], !P2 ;  /* 0x0f10000010c78fae */ /* 0x0003e2000d101d50 */
[----:B------:R-:W-:Y:S02]  /*1230*/  ISETP.GE.AND P2, PT, R7, c[0x0][0x1d4], PT ;  /* 0x0000750007007a0c */ /* 0x000fe40003f46270 */
[----:B------:R-:W-:-:S02]  /*1240*/  IADD3 R60, -R11, c[0x0][0x1d0], -R6 ;  /* 0x000074000b3c7a10 */ /* 0x000fc40007ffe906 */
[----:B-1----:R-:W-:Y:S02]  /*1250*/  LOP3.LUT R17, R197, 0xfffffff0, RZ, 0xc0, !PT ;  /* 0xfffffff0c5117812 */ /* 0x002fe400078ec0ff */
[----:B--2---:R-:W-:Y:S01]  /*1260*/  @P6 SHF.R.S32.HI R207, RZ, 0x1f, R206 ;  /* 0x0000001fffcf6819 */ /* 0x004fe200000114ce */
[----:B------:R-:W-:Y:S02]  /*1270*/  @!P6 IMAD.MOV.U32 R206, RZ, RZ, R0 ;  /* 0x000000ffffcee224 */ /* 0x000fe400078e0000 */
[----:B------:R-:W-:Y:S02]  /*1280*/  IMAD R0, R9, c[0x0][0x1e0], RZ ;  /* 0x0000780009007a24 */ /* 0x000fe400078e02ff */
[----:B------:R-:W-:Y:S01]  /*1290*/  @!P6 IMAD.MOV.U32 R207, RZ, RZ, R5 ;  /* 0x000000ffffcfe224 */ /* 0x000fe200078e0005 */
[----:B------:R-:W-:Y:S01]  /*12a0*/  ISETP.GE.AND P6, PT, R10, 0x1, PT ;  /* 0x000000010a00780c */ /* 0x000fe20003fc6270 */
[----:B------:R-:W-:Y:S01]  /*12b0*/  IMAD R5, R11, c[0x0][0x1e4], R0 ;  /* 0x000079000b057a24 */ /* 0x000fe200078e0200 */
[----:B------:R-:W-:Y:S01]  /*12c0*/  @!P0 SHF.R.S32.HI R0, RZ, 0x1f, R7 ;  /* 0x0000001fff008819 */ /* 0x000fe20000011407 */
[----:B------:R-:W-:-:S02]  /*12d0*/  IMAD R203, R207, c[0x0][0x1f0], RZ ;  /* 0x00007c00cfcb7a24 */ /* 0x000fc400078e02ff */
[----:B------:R-:W-:Y:S01]  /*12e0*/  IMAD.IADD R19, R19, 0x1, R5 ;  /* 0x0000000113137824 */ /* 0x000fe200078e0205 */
[----:B------:R-:W-:Y:S01]  /*12f0*/  @!P0 LEA.HI R0, R0, R7, RZ, 0x3 ;  /* 0x0000000700008211 */ /* 0x000fe200078f18ff */
[----:B------:R-:W-:Y:S02]  /*1300*/  IMAD R5, R2, c[0x0][0x1e8], RZ ;  /* 0x00007a0002057a24 */ /* 0x000fe400078e02ff */
[----:B------:R-:W-:Y:S01]  /*1310*/  IMAD.WIDE.U32 R200, R8, c[0x0][0x1e8], R18 ;  /* 0x00007a0008c87a25 */ /* 0x000fe200078e0012 */
[----:B------:R-:W-:-:S03]  /*1320*/  @!P0 LOP3.LUT R7, R0, 0xfffffff8, RZ, 0xc0, !PT ;  /* 0xfffffff800078812 */ /* 0x000fc600078ec0ff */
[----:B------:R-:W-:Y:S02]  /*1330*/  IMAD R5, R8, c[0x0][0x1ec], R5 ;  /* 0x00007b0008057a24 */ /* 0x000fe400078e0205 */
[----:B-----5:R-:W-:Y:S01]  /*1340*/  @!P0 IMAD.WIDE R20, R7, 0x2, R14 ;  /* 0x0000000207148825 */ /* 0x020fe200078e020e */
[----:B------:R-:W-:-:S03]  /*1350*/  @!P0 SHF.R.S32.HI R7, RZ, 0x1f, R4 ;  /* 0x0000001fff078819 */ /* 0x000fc60000011404 */
[----:B------:R-:W-:Y:S01]  /*1360*/  IMAD.IADD R201, R201, 0x1, R5 ;  /* 0x00000001c9c97824 */ /* 0x000fe200078e0205 */
[----:B------:R-:W-:Y:S01]  /*1370*/  @!P0 LEA.HI R7, R7, R4, RZ, 0x3 ;  /* 0x0000000407078211 */ /* 0x000fe200078f18ff */
[----:B------:R1:W-:Y:S01]  /*1380*/  @!P0 LDGSTS.E.BYPASS.LTC128B.128 [R199+0x13100], [R20.64], !P1 ;  /* 0x1310000014c78fae */ /* 0x0003e2000c901d50 */
[----:B------:R-:W-:Y:S01]  /*1390*/  IMAD R203, R206, c[0x0][0x1f4], R203 ;  /* 0x00007d00cecb7a24 */ /* 0x000fe200078e02cb */
[----:B------:R-:W-:Y:S01]  /*13a0*/  ISETP.GE.AND P1, PT, R4, c[0x0][0x1d4], PT ;  /* 0x0000750004007a0c */ /* 0x000fe20003f26270 */
[----:B------:R-:W-:Y:S01]  /*13b0*/  IMAD.WIDE.U32 R200, R206, c[0x0][0x1f0], R200 ;  /* 0x00007c00cec87a25 */ /* 0x000fe200078e00c8 */
[----:B------:R-:W-:-:S03]  /*13c0*/  @!P0 LOP3.LUT R7, R7, 0xfffffff8, RZ, 0xc0, !PT ;  /* 0xfffffff807078812 */ /* 0x000fc600078ec0ff */
[----:B------:R-:W-:Y:S02]  /*13d0*/  IMAD.IADD R203, R201, 0x1, R203 ;  /* 0x00000001c9cb7824 */ /* 0x000fe400078e02cb */
[----:B------:R-:W-:Y:S02]  /*13e0*/  IMAD.U32 R5, RZ, RZ, UR20 ;  /* 0x00000014ff057e24 */ /* 0x000fe4000f8e00ff */
[----:B------:R-:W-:-:S04]  /*13f0*/  IMAD.MOV.U32 R202, RZ, RZ, R200 ;  /* 0x000000ffffca7224 */ /* 0x000fc800078e00c8 */
[----:B------:R-:W-:-:S05]  /*1400*/  IMAD.WIDE.U32 R18, R5, UR18, R202 ;  /* 0x0000001205127c25 */ /* 0x000fca000f8e00ca */
[----:B------:R-:W-:Y:S01]  /*1410*/  IADD3 R4, R19, UR4, RZ ;  /* 0x0000000413047c10 */ /* 0x000fe2000fffe0ff */
[----:B------:R-:W-:Y:S02]  /*1420*/  ULDC.64 UR4, c[0x0][0x208] ;  /* 0x0000820000047ab9 */ /* 0x000fe40000000a00 */
[----:B------:R-:W-:Y:S02]  /*1430*/  UIMAD UR10, UR21, UR4, URZ ;  /* 0x00000004150a72a4 */ /* 0x000fe4000f8e023f */
[----:B------:R-:W-:Y:S01]  /*1440*/  UIMAD.WIDE.U32 UR22, UR18, UR4, URZ ;  /* 0x00000004121672a5 */ /* 0x000fe2000f8e003f */
[----:B-1----:R-:W-:Y:S01]  /*1450*/  @!P0 IMAD.WIDE R20, R7, 0x2, R14 ;  /* 0x0000000207148825 */ /* 0x002fe200078e020e */
[----:B------:R-:W-:Y:S01]  /*1460*/  SHF.R.S32.HI R14, RZ, 0x4, R197 ;  /* 0x00000004ff0e7819 */ /* 0x000fe200000114c5 */
[----:B------:R-:W-:Y:S02]  /*1470*/  UIMAD UR10, UR18, UR5, UR10 ;  /* 0x00000005120a72a4 */ /* 0x000fe4000f8e020a */
[----:B------:R-:W-:Y:S01]  /*1480*/  IMAD.IADD R15, R80, 0x1, -R17 ;  /* 0x00000001500f7824 */ /* 0x000fe200078e0a11 */
[----:B------:R1:W-:Y:S01]  /*1490*/  @!P0 LDGSTS.E.BYPASS.LTC128B.128 [R199+0x17100], [R20.64], !P4 ;  /* 0x1710000014c78fae */ /* 0x0003e2000e101d50 */
[C---:B------:R-:W-:Y:S01]  /*14a0*/  @P6 LEA R16, P4, R18.reuse, c[0x0][0x1c8], 0x1 ;  /* 0x0000720012106a11 */ /* 0x040fe200078808ff */
[----:B------:R-:W-:Y:S01]  /*14b0*/  UIADD3 UR10, UR23, UR10, URZ ;  /* 0x0000000a170a7290 */ /* 0x000fe2000fffe03f */
[C---:B------:R-:W-:Y:S01]  /*14c0*/  @P5 IADD3 R7, P0, R18.reuse, UR12, RZ ;  /* 0x0000000c12075c10 */ /* 0x040fe2000ff1e0ff */
[----:B------:R-:W0:Y:S01]  /*14d0*/  LDGDEPBAR ;  /* 0x00000000000079af */ /* 0x000e220000000000 */
[----:B------:R-:W-:Y:S01]  /*14e0*/  @P6 LEA.HI.X R17, R18, c[0x0][0x1cc], R4, 0x1, P4 ;  /* 0x0000730012116a11 */ /* 0x000fe200020f0c04 */
[----:B------:R-:W-:Y:S01]  /*14f0*/  IMAD.U32 R208, RZ, RZ, UR22 ;  /* 0x00000016ffd07e24 */ /* 0x000fe2000f8e00ff */
[----:B------:R-:W-:Y:S01]  /*1500*/  @P5 IADD3.X R4, R4, UR11, RZ, P0, !PT ;  /* 0x0000000b04045c10 */ /* 0x000fe200087fe4ff */
[----:B------:R-:W-:Y:S01]  /*1510*/  BAR.SYNC.DEFER_BLOCKING 0x0 ;  /* 0x0000000000007b1d */ /* 0x000fe20000010000 */
[C---:B------:R-:W-:Y:S01]  /*1520*/  @P5 LEA R18, P0, R7.reuse, c[0x0][0x1c8], 0x1 ;  /* 0x0000720007125a11 */ /* 0x040fe200078008ff */
[----:B------:R-:W-:Y:S01]  /*1530*/  IMAD.U32 R209, RZ, RZ, UR23 ;  /* 0x00000017ffd17e24 */ /* 0x000fe2000f8e00ff */
[----:B------:R-:W-:Y:S01]  /*1540*/  SHF.R.S32.HI R10, RZ, 0x1f, R15 ;  /* 0x0000001fff0a7819 */ /* 0x000fe2000001140f */
[----:B------:R-:W-:Y:S01]  /*1550*/  USHF.L.U64.HI UR9, UR4, UR9, UR5 ;  /* 0x0000000904097299 */ /* 0x000fe20008010205 */
[----:B------:R-:W-:Y:S01]  /*1560*/  @P5 LEA.HI.X R19, R7, c[0x0][0x1cc], R4, 0x1, P0 ;  /* 0x0000730007135a11 */ /* 0x000fe200000f0c04 */
[----:B------:R-:W-:Y:S01]  /*1570*/  IMAD.SHL.U32 R7, R3, 0x40, RZ ;  /* 0x0000004003077824 */ /* 0x000fe200078e00ff */
[----:B------:R-:W-:Y:S01]  /*1580*/  LEA.HI R10, R10, R15, RZ, 0x3 ;  /* 0x0000000f0a0a7211 */ /* 0x000fe200078f18ff */
[----:B------:R-:W-:Y:S01]  /*1590*/  @UP0 UIADD3 UR5, UR13, -0x2, URZ ;  /* 0xfffffffe0d050890 */ /* 0x000fe2000fffe03f */
[----:B------:R-:W-:-:S02]  /*15a0*/  LEA.HI R197, R197, R14, RZ, 0x1 ;  /* 0x0000000ec5c57211 */ /* 0x000fc400078f08ff */
[----:B------:R-:W-:Y:S02]  /*15b0*/  LOP3.LUT R0, R10, 0xfffffff8, RZ, 0xc0, !PT ;  /* 0xfffffff80a007812 */ /* 0x000fe400078ec0ff */
[----:B------:R-:W-:Y:S02]  /*15c0*/  LOP3.LUT R197, R197, 0xfffffffe, RZ, 0xc0, !PT ;  /* 0xfffffffec5c57812 */ /* 0x000fe400078ec0ff */
[----:B------:R-:W-:Y:S01]  /*15d0*/  LOP3.LUT R7, R7, 0x1c0, RZ, 0xc0, !PT ;  /* 0x000001c007077812 */ /* 0x000fe200078ec0ff */
[----:B------:R-:W-:Y:S01]  /*15e0*/  IMAD.IADD R0, R15, 0x1, -R0 ;  /* 0x000000010f007824 */ /* 0x000fe200078e0a00 */
[----:B------:R-:W-:Y:S01]  /*15f0*/  LOP3.LUT P4, RZ, R3, 0x2, RZ, 0xc0, !PT ;  /* 0x0000000203ff7812 */ /* 0x000fe2000788c0ff */
[----:B------:R-:W-:Y:S01]  /*1600*/  IMAD.IADD R197, R14, 0x1, -R197 ;  /* 0x000000010ec57824 */ /* 0x000fe200078e0ac5 */
[----:B-1----:R-:W-:Y:S01]  /*1610*/  SEL R20, RZ, 0x2, P2 ;  /* 0x00000002ff147807 */ /* 0x002fe20001000000 */
[----:B------:R-:W-:Y:S01]  /*1620*/  IMAD.SHL.U32 R4, R0, 0x40, RZ ;  /* 0x0000004000047824 */ /* 0x000fe200078e00ff */
[----:B------:R-:W-:Y:S01]  /*1630*/  SEL R21, RZ, 0x4, P1 ;  /* 0x00000004ff157807 */ /* 0x000fe20000800000 */
[----:B------:R-:W-:Y:S01]  /*1640*/  IMAD.SHL.U32 R14, R197, 0x8, RZ ;  /* 0x00000008c50e7824 */ /* 0x000fe200078e00ff */
[----:B------:R-:W-:Y:S01]  /*1650*/  @!PT LDS RZ, [RZ] ;  /* 0x00000000fffff984 */ /* 0x000fe20000000800 */
[----:B------:R-:W-:Y:S01]  /*1660*/  @!PT LDS RZ, [RZ] ;  /* 0x00000000fffff984 */ /* 0x000fe20000000800 */
[----:B------:R-:W-:Y:S01]  /*1670*/  @!PT LDS RZ, [RZ] ;  /* 0x00000000fffff984 */ /* 0x000fe20000000800 */
[----:B------:R1:W-:Y:S02]  /*1680*/  @P6 LDGSTS.E.BYPASS.LTC128B.128 [R199+0x6100], [R16.64], !P3 ;  /* 0x0610000010c76fae */ /* 0x0003e4000d901d50 */
[----:B------:R-:W-:Y:S01]  /*1690*/  LOP3.LUT R15, R4, 0x1c0, RZ, 0xc0, !PT ;  /* 0x000001c0040f7812 */ /* 0x000fe200078ec0ff */
[----:B------:R-:W-:Y:S01]  /*16a0*/  IMAD.SHL.U32 R4, R11, 0x8, RZ ;  /* 0x000000080b047824 */ /* 0x000fe200078e00ff */
[----:B------:R1:W-:Y:S02]  /*16b0*/  @P6 LDGSTS.E.BYPASS.LTC128B.128 [R199+0x8100], [R16.64+0x80], !P2 ;  /* 0x0810008010c76fae */ /* 0x0003e4000d101d50 */
[----:B------:R-:W-:-:S02]  /*16c0*/  LOP3.LUT R14, R15, 0x8, R14, 0xf8, !PT ;  /* 0x000000080f0e7812 */ /* 0x000fc400078ef80e */
[----:B------:R-:W-:Y:S01]  /*16d0*/  SHF.R.U32.HI R15, RZ, 0x3, R15 ;  /* 0x00000003ff0f7819 */ /* 0x000fe2000001160f */
[----:B------:R1:W-:Y:S01]  /*16e0*/  @P6 LDGSTS.E.BYPASS.LTC128B.128 [R199+0xa100], [R16.64+0x100], !P1 ;  /* 0x0a10010010c76fae */ /* 0x0003e2000c901d50 */
[----:B------:R-:W-:Y:S02]  /*16f0*/  LOP3.LUT R4, R7, 0x8, R4, 0xf8, !PT ;  /* 0x0000000807047812 */ /* 0x000fe400078ef804 */
[----:B------:R-:W-:Y:S01]  /*1700*/  SHF.R.U32.HI R7, RZ, 0x3, R7 ;  /* 0x00000003ff077819 */ /* 0x000fe20000011607 */
[----:B------:R1:W-:Y:S01]  /*1710*/  @P5 LDGSTS.E.BYPASS.LTC128B.128 [R199+0x7100], [R18.64], !P3 ;  /* 0x0710000012c75fae */ /* 0x0003e2000d901d50 */
[----:B------:R-:W-:Y:S01]  /*1720*/  LOP3.LUT R14, R14, R15, RZ, 0x3c, !PT ;  /* 0x0000000f0e0e7212 */ /* 0x000fe200078e3cff */
[----:B------:R-:W-:Y:S01]  /*1730*/  IMAD.SHL.U32 R15, R10, 0x40, RZ ;  /* 0x000000400a0f7824 */ /* 0x000fe200078e00ff */
[----:B------:R-:W-:Y:S01]  /*1740*/  LOP3.LUT R10, R4, R7, RZ, 0x3c, !PT ;  /* 0x00000007040a7212 */ /* 0x000fe200078e3cff */
[----:B------:R1:W-:Y:S01]  /*1750*/  @P5 LDGSTS.E.BYPASS.LTC128B.128 [R199+0x9100], [R18.64+0x80], !P2 ;  /* 0x0910008012c75fae */ /* 0x0003e2000d101d50 */
[----:B------:R-:W-:-:S02]  /*1760*/  SHF.R.S32.HI R7, RZ, 0x5, R81 ;  /* 0x00000005ff077819 */ /* 0x000fc40000011451 */
[----:B------:R-:W-:Y:S01]  /*1770*/  LOP3.LUT R4, R14, 0xfffffe00, R15, 0xf8, !PT ;  /* 0xfffffe000e047812 */ /* 0x000fe200078ef80f */
[----:B------:R1:W-:Y:S01]  /*1780*/  @P5 LDGSTS.E.BYPASS.LTC128B.128 [R199+0xb100], [R18.64+0x100], !P1 ;  /* 0x0b10010012c75fae */ /* 0x0003e2000c901d50 */
[----:B------:R-:W-:Y:S01]  /*1790*/  IMAD R197, R197, 0x200, R10 ;  /* 0x00000200c5c57824 */ /* 0x000fe200078e020a */
[----:B------:R-:W-:Y:S01]  /*17a0*/  LOP3.LUT P5, RZ, R0, 0x2, RZ, 0xc0, !PT ;  /* 0x0000000200ff7812 */ /* 0x000fe200078ac0ff */
[----:B------:R-:W-:Y:S01]  /*17b0*/  IMAD R10, R9, c[0x0][0x208], RZ ;  /* 0x00008200090a7a24 */ /* 0x000fe200078e02ff */
[----:B------:R-:W0:Y:S01]  /*17c0*/  LDGDEPBAR ;  /* 0x00000000000079af */ /* 0x000e220000000000 */
[----:B------:R-:W-:Y:S01]  /*17d0*/  IMAD R198, R7, 0x400, R4 ;  /* 0x0000040007c67824 */ /* 0x000fe200078e0204 */
[----:B------:R-:W-:Y:S01]  /*17e0*/  ISETP.LT.OR P6, PT, R60, 0x1, P3 ;  /* 0x000000013c00780c */ /* 0x000fe20001fc1670 */
[----:B------:R-:W-:Y:S01]  /*17f0*/  IMAD R9, R11, c[0x0][0x20c], R10 ;  /* 0x000083000b097a24 */ /* 0x000fe200078e020a */
[----:B------:R-:W-:Y:S01]  /*1800*/  LOP3.LUT R81, R81, 0xffffffe0, RZ, 0xc0, !PT ;  /* 0xffffffe051517812 */ /* 0x000fe200078ec0ff */
[----:B------:R-:W-:-:S02]  /*1810*/  IMAD.SHL.U32 R197, R197, 0x2, RZ ;  /* 0x00000002c5c57824 */ /* 0x000fc400078e00ff */
[----:B------:R-:W-:Y:S02]  /*1820*/  IMAD.IADD R13, R13, 0x1, R9 ;  /* 0x000000010d0d7824 */ /* 0x000fe400078e0209 */
[----:B------:R-:W-:Y:S01]  /*1830*/  IMAD.SHL.U32 R198, R198, 0x2, RZ ;  /* 0x00000002c6c67824 */ /* 0x000fe200078e00ff */
[----:B------:R-:W-:Y:S01]  /*1840*/  IADD3 R196, R197, 0x6120, RZ ;  /* 0x00006120c5c47810 */ /* 0x000fe20007ffe0ff */
[----:B------:R-:W-:Y:S02]  /*1850*/  IMAD R9, R2, c[0x0][0x210], RZ ;  /* 0x0000840002097a24 */ /* 0x000fe400078e02ff */
[----:B------:R-:W-:-:S04]  /*1860*/  IMAD.WIDE.U32 R12, R8, c[0x0][0x210], R12 ;  /* 0x00008400080c7a25 */ /* 0x000fc800078e000c */
[----:B------:R-:W-:Y:S02]  /*1870*/  IMAD R9, R8, c[0x0][0x214], R9 ;  /* 0x0000850008097a24 */ /* 0x000fe400078e0209 */
[----:B------:R-:W-:Y:S02]  /*1880*/  IMAD.MOV.U32 R8, RZ, RZ, R12 ;  /* 0x000000ffff087224 */ /* 0x000fe400078e000c */
[----:B------:R-:W-:Y:S02]  /*1890*/  IMAD.IADD R9, R13, 0x1, R9 ;  /* 0x000000010d097824 */ /* 0x000fe400078e0209 */
[----:B------:R-:W-:Y:S01]  /*18a0*/  IMAD R13, R207, c[0x0][0x218], RZ ;  /* 0x00008600cf0d7a24 */ /* 0x000fe200078e02ff */
[----:B------:R-:W-:-:S04]  /*18b0*/  DEPBAR.LE SB0, 0x1 ;  /* 0x000080400000791a */ /* 0x000fc80000000000 */
[----:B------:R-:W-:-:S04]  /*18c0*/  DEPBAR.LE SB0, 0x0 ;  /* 0x000080000000791a */ /* 0x000fc80000000000 */
[----:B------:R-:W-:Y:S01]  /*18d0*/  BAR.SYNC.DEFER_BLOCKING 0x0 ;  /* 0x0000000000007b1d */ /* 0x000fe20000010000 */
[C---:B------:R-:W-:Y:S02]  /*18e0*/  IMAD R13, R206.reuse, c[0x0][0x21c], R13 ;  /* 0x00008700ce0d7a24 */ /* 0x040fe400078e020d */
[----:B------:R-:W-:Y:S01]  /*18f0*/  IMAD.WIDE.U32 R206, R206, c[0x0][0x218], R8 ;  /* 0x00008600cece7a25 */ /* 0x000fe200078e0008 */
[----:B------:R-:W-:-:S03]  /*1900*/  IADD3 R8, R197, 0x6100, RZ ;  /* 0x00006100c5087810 */ /* 0x000fc60007ffe0ff */
[----:B------:R-:W-:Y:S01]  /*1910*/  IMAD.MOV.U32 R2, RZ, RZ, 0x10 ;  /* 0x00000010ff027424 */ /* 0x000fe200078e00ff */
[----:B------:R-:W-:Y:S01]  /*1920*/  LEA R10, P0, R208, R206, 0x6 ;  /* 0x000000ced00a7211 */ /* 0x000fe200078030ff */
[----:B------:R-:W-:Y:S01]  /*1930*/  IMAD.U32 R9, RZ, RZ, UR10 ;  /* 0x0000000aff097e24 */ /* 0x000fe2000f8e00ff */
[----:B------:R-:W-:Y:S01]  /*1940*/  @P4 IADD3 R196, R8, -0x20, RZ ;  /* 0xffffffe008c44810 */ /* 0x000fe20007ffe0ff */
[----:B------:R-:W-:Y:S01]  /*1950*/  IMAD.IADD R209, R207, 0x1, R13 ;  /* 0x00000001cfd17824 */ /* 0x000fe200078e020d */
[----:B------:R-:W-:Y:S01]  /*1960*/  SEL R2, R2, 0xfffffff0, !P5 ;  /* 0xfffffff002027807 */ /* 0x000fe20006800000 */
[----:B------:R-:W-:Y:S01]  /*1970*/  USHF.L.U32 UR10, UR4, 0x6, URZ ;  /* 0x00000006040a7899 */ /* 0x000fe2000800063f */
[----:B------:R-:W-:Y:S01]  /*1980*/  SEL R8, RZ, 0x1, P3 ;  /* 0x00000001ff087807 */ /* 0x000fe20001800000 */
[----:B------:R-:W-:Y:S01]  /*1990*/  @UP0 USHF.R.S32.HI UR4, URZ, 0x1f, UR5 ;  /* 0x0000001f3f040899 */ /* 0x000fe20008011405 */
[----:B------:R-:W-:Y:S01]  /*19a0*/  LEA.HI.X R9, R208, R209, R9, 0x6, P0 ;  /* 0x000000d1d0097211 */ /* 0x000fe200000f3409 */
[----:B------:R-:W-:Y:S01]  /*19b0*/  IMAD R194, R2, 0x2, R198 ;  /* 0x0000000202c27824 */ /* 0x000fe200078e02c6 */
[----:B------:R-:W-:-:S02]  /*19c0*/  LEA R62, P0, R10, c[0x0][0x1f8], 0x1 ;  /* 0x00007e000a3e7a11 */ /* 0x000fc400078008ff */
[----:B------:R-:W-:Y:S02]  /*19d0*/  IADD3 R8, R21, R20, R8 ;  /* 0x0000001415087210 */ /* 0x000fe40007ffe008 */
[----:B------:R-:W-:Y:S01]  /*19e0*/  LEA.HI.X R63, R10, c[0x0][0x1fc], R9, 0x1, P0 ;  /* 0x00007f000a3f7a11 */ /* 0x000fe200000f0c09 */
[----:B------:R-:W-:Y:S01]  /*19f0*/  LDSM.16.M88.4 R40, [R198+0xc100] ;  /* 0x00c10000c628783b */ /* 0x000fe20000000200 */
[----:B------:R-:W-:Y:S02]  /*1a00*/  IADD3 R68, P0, R62, UR10, RZ ;  /* 0x0000000a3e447c10 */ /* 0x000fe4000ff1e0ff */
[----:B------:R-:W-:Y:S01]  /*1a10*/  LOP3.LUT P5, RZ, R8, 0x2, RZ, 0xc0, !PT ;  /* 0x0000000208ff7812 */ /* 0x000fe200078ac0ff */
[----:B------:R-:W2:Y:S01]  /*1a20*/  LDSM.16.M88.4 R32, [R197+0x6100] ;  /* 0x00610000c520783b */ /* 0x000ea20000000200 */
[----:B------:R-:W-:Y:S02]  /*1a30*/  IADD3.X R69, R63, UR9, RZ, P0, !PT ;  /* 0x000000093f457c10 */ /* 0x000fe400087fe4ff */
[----:B------:R-:W-:Y:S01]  /*1a40*/  ISETP.LT.OR P0, PT, R60, 0x1, !P5 ;  /* 0x000000013c00780c */ /* 0x000fe20006f01670 */
[----:B----4-:R-:W4:Y:S01]  /*1a50*/  LDSM.16.M88.4 R24, [R197+0x6900] ;  /* 0x00690000c518783b */ /* 0x010f220000000200 */
[----:B------:R-:W-:-:S02]  /*1a60*/  LOP3.LUT P4, RZ, R8, 0x4, RZ, 0xc0, !PT ;  /* 0x0000000408ff7812 */ /* 0x000fc4000788c0ff */
[----:B------:R-:W-:Y:S01]  /*1a70*/  ISETP.LT.OR P5, PT, R60, 0x21, !P5 ;  /* 0x000000213c00780c */ /* 0x000fe20006fa1670 */
[----:B-1----:R-:W3:Y:S01]  /*1a80*/  LDSM.16.M88.4 R16, [R197+0x7100] ;  /* 0x00710000c510783b */ /* 0x002ee20000000200 */
[C---:B------:R-:W-:Y:S02]  /*1a90*/  IADD3 R187, R196.reuse, 0x800, RZ ;  /* 0x00000800c4bb7810 */ /* 0x040fe40007ffe0ff */
[C---:B------:R-:W-:Y:S01]  /*1aa0*/  IADD3 R186, R196.reuse, 0x1000, RZ ;  /* 0x00001000c4ba7810 */ /* 0x040fe20007ffe0ff */
[----:B------:R-:W1:Y:S01]  /*1ab0*/  LDSM.16.M88.4 R56, [R197+0x7900] ;  /* 0x00790000c538783b */ /* 0x000e620000000200 */
[C---:B------:R-:W-:Y:S02]  /*1ac0*/  IADD3 R185, R196.reuse, 0x1800, RZ ;  /* 0x00001800c4b97810 */ /* 0x040fe40007ffe0ff */
[C---:B------:R-:W-:Y:S01]  /*1ad0*/  IADD3 R183, R196.reuse, 0x2000, RZ ;  /* 0x00002000c4b77810 */ /* 0x040fe20007ffe0ff */
[----:B------:R-:W-:Y:S01]  /*1ae0*/  LDSM.16.M88.4 R12, [R194+0xc100] ;  /* 0x00c10000c20c783b */ /* 0x000fe20000000200 */
[----:B------:R-:W-:-:S02]  /*1af0*/  IADD3 R182, R196, 0x2800, RZ ;  /* 0x00002800c4b67810 */ /* 0x000fc40007ffe0ff */
[C---:B------:R-:W-:Y:S01]  /*1b00*/  IADD3 R181, R196.reuse, 0x3000, RZ ;  /* 0x00003000c4b57810 */ /* 0x040fe20007ffe0ff */
[----:B------:R-:W5:Y:S01]  /*1b10*/  LDSM.16.M88.4 R48, [R196] ;  /* 0x00000000c430783b */ /* 0x000f620000000200 */
[C---:B------:R-:W-:Y:S02]  /*1b20*/  IADD3 R180, R196.reuse, 0x3800, RZ ;  /* 0x00003800c4b47810 */ /* 0x040fe40007ffe0ff */
[C---:B------:R-:W-:Y:S01]  /*1b30*/  IADD3 R179, R196.reuse, 0x4000, RZ ;  /* 0x00004000c4b37810 */ /* 0x040fe20007ffe0ff */
[----:B------:R-:W1:Y:S01]  /*1b40*/  LDSM.16.M88.4 R8, [R196+0x800] ;  /* 0x00080000c408783b */ /* 0x000e620000000200 */
[C---:B------:R-:W-:Y:S02]  /*1b50*/  IADD3 R178, R196.reuse, 0x4800, RZ ;  /* 0x00004800c4b27810 */ /* 0x040fe40007ffe0ff */
[C---:B------:R-:W-:Y:S01]  /*1b60*/  IADD3 R177, R196.reuse, 0x5000, RZ ;  /* 0x00005000c4b17810 */ /* 0x040fe20007ffe0ff */
[----:B------:R-:W1:Y:S01]  /*1b70*/  LDSM.16.M88.4 R52, [R196+0x1000] ;  /* 0x00100000c434783b */ /* 0x000e620000000200 */
[----:B------:R-:W-:-:S03]  /*1b80*/  IADD3 R176, R196, 0x5800, RZ ;  /* 0x00005800c4b07810 */ /* 0x000fc60007ffe0ff */
[----:B------:R-:W1:Y:S04]  /*1b90*/  LDSM.16.M88.4 R44, [R196+0x1800] ;  /* 0x00180000c42c783b */ /* 0x000e680000000200 */
[----:B------:R-:W-:Y:S01]  /*1ba0*/  @!PT LDS RZ, [RZ] ;  /* 0x00000000fffff984 */ /* 0x000fe20000000800 */
[----:B------:R-:W-:Y:S01]  /*1bb0*/  @!PT LDS RZ, [RZ] ;  /* 0x00000000fffff984 */ /* 0x000fe20000000800 */
[----:B------:R-:W-:Y:S01]  /*1bc0*/  @!PT LDS RZ, [RZ] ;  /* 0x00000000fffff984 */ /* 0x000fe20000000800 */
[----:B------:R1:W-:Y:S01]  /*1bd0*/  LDGSTS.E.BYPASS.LTC128B.128 [R199+0x100], [R62.64], !P6 ;  /* 0x001000003ec77fae */ /* 0x0003e2000f101d50 */
[C---:B------:R-:W-:Y:S02]  /*1be0*/  ISETP.LT.OR P6, PT, R60.reuse, 0x1, !P4 ;  /* 0x000000013c00780c */ /* 0x040fe400067c1670 */
[----:B------:R-:W-:Y:S01]  /*1bf0*/  ISETP.LT.OR P4, PT, R60, 0x21, !P4 ;  /* 0x000000213c00780c */ /* 0x000fe20006781670 */
[----:B--2---:R-:W-:Y:S01]  /*1c00*/  HMMA.16816.F32.BF16 R36, R40, R32, RZ ;  /* 0x000000202824723c */ /* 0x004fe200000418ff */
[----:B------:R1:W-:Y:S01]  /*1c10*/  LDGSTS.E.BYPASS.LTC128B.128 [R199+0x2100], [R62.64+0x80], !P0 ;  /* 0x021000803ec77fae */ /* 0x0003e2000c101d50 */
[----:B------:R-:W-:Y:S01]  /*1c20*/  LOP3.LUT P0, RZ, R0, 0x4, RZ, 0xc0, !PT ;  /* 0x0000000400ff7812 */ /* 0x000fe2000780c0ff */
[----:B------:R-:W-:-:S05]  /*1c30*/  IMAD.MOV.U32 R0, RZ, RZ, 0x20 ;  /* 0x00000020ff007424 */ /* 0x000fca00078e00ff */
[C---:B------:R-:W-:Y:S02]  /*1c40*/  HMMA.16816.F32.BF16 R32, R40.reuse, R34, RZ ;  /* 0x000000222820723c */ /* 0x040fe400000418ff */
[----:B------:R1:W-:Y:S01]  /*1c50*/  LDGSTS.E.BYPASS.LTC128B.128 [R199+0x4100], [R62.64+0x100], !P6 ;  /* 0x041001003ec77fae */ /* 0x0003e2000f101d50 */
[----:B------:R-:W-:Y:S02]  /*1c60*/  LOP3.LUT P6, RZ, R3, 0x4, RZ, 0xc0, !PT ;  /* 0x0000000403ff7812 */ /* 0x000fe400078cc0ff */
[----:B------:R-:W-:Y:S01]  /*1c70*/  SEL R3, R0, 0xffffffe0, !P0 ;  /* 0xffffffe000037807 */ /* 0x000fe20004000000 */
[----:B------:R-:W-:Y:S01]  /*1c80*/  IMAD.MOV.U32 R0, RZ, RZ, 0x40 ;  /* 0x00000040ff007424 */ /* 0x000fe200078e00ff */
[----:B------:R-:W-:Y:S01]  /*1c90*/  ISETP.LT.OR P0, PT, R60, 0x21, P3 ;  /* 0x000000213c00780c */ /* 0x000fe20001f01670 */
[----:B----4-:R-:W-:Y:S02]  /*1ca0*/  HMMA.16816.F32.BF16 R28, R40, R24, RZ ;  /* 0x00000018281c723c */ /* 0x010fe400000418ff */
[C---:B------:R-:W-:Y:S01]  /*1cb0*/  IMAD R193, R3.reuse, 0x2, R198 ;  /* 0x0000000203c17824 */ /* 0x040fe200078e02c6 */
[----:B------:R-:W-:Y:S01]  /*1cc0*/  SEL R0, R0, 0xffffffc0, !P6 ;  /* 0xffffffc000007807 */ /* 0x000fe20007000000 */
[----:B------:R-:W-:-:S04]  /*1cd0*/  IMAD R191, R3, 0x2, R194 ;  /* 0x0000000203bf7824 */ /* 0x000fc800078e02c2 */
[----:B------:R-:W-:Y:S01]  /*1ce0*/  HMMA.16816.F32.BF16 R24, R40, R26, RZ ;  /* 0x0000001a2818723c */ /* 0x000fe200000418ff */
[----:B------:R-:W-:Y:S02]  /*1cf0*/  IMAD.IADD R192, R197, 0x1, R0 ;  /* 0x00000001c5c07824 */ /* 0x000fe400078e0200 */
[----:B------:R-:W-:Y:S01]  /*1d00*/  IMAD.IADD R184, R0, 0x1, R196 ;  /* 0x0000000100b87824 */ /* 0x000fe200078e02c4 */
[----:B------:R2:W-:Y:S01]  /*1d10*/  LDGSTS.E.BYPASS.LTC128B.128 [R199+0x1100], [R68.64], !P0 ;  /* 0x0110000044c77fae */ /* 0x0005e2000c101d50 */
[----:B------:R-:W-:-:S03]  /*1d20*/  SHF.R.S32.HI R0, RZ, 0x1f, R7 ;  /* 0x0000001fff007819 */ /* 0x000fc60000011407 */
[C---:B---3--:R-:W-:Y:S01]  /*1d30*/  HMMA.16816.F32.BF16 R20, R40.reuse, R16, RZ ;  /* 0x000000102814723c */ /* 0x048fe200000418ff */
[----:B------:R2:W-:Y:S01]  /*1d40*/  LDGSTS.E.BYPASS.LTC128B.128 [R199+0x3100], [R68.64+0x80], !P5 ;  /* 0x0310008044c77fae */ /* 0x0005e2000e901d50 */
[----:B------:R-:W-:Y:S02]  /*1d50*/  PLOP3.LUT P5, PT, PT, PT, UP0, 0x80, 0x0 ;  /* 0x000000000000781c */ /* 0x000fe40003faf008 */
[----:B------:R-:W-:Y:S01]  /*1d60*/  LEA.HI R0, R0, R7, RZ, 0x3 ;  /* 0x0000000700007211 */ /* 0x000fe200078f18ff */
[----:B------:R2:W-:Y:S01]  /*1d70*/  LDGSTS.E.BYPASS.LTC128B.128 [R199+0x5100], [R68.64+0x100], !P4 ;  /* 0x0510010044c77fae */ /* 0x0005e2000e101d50 */
[----:B------:R-:W-:Y:S02]  /*1d80*/  PLOP3.LUT P4, PT, PT, PT, UP2, 0x80, 0x0 ;  /* 0x000000000000781c */ /* 0x000fe40003f8f028 */
[----:B------:R-:W-:Y:S01]  /*1d90*/  HMMA.16816.F32.BF16 R16, R40, R18, RZ ;  /* 0x000000122810723c */ /* 0x000fe200000418ff */
[----:B-1----:R-:W-:Y:S01]  /*1da0*/  LDSM.16.M88.4 R60, [R193+0xc100] ;  /* 0x00c10000c13c783b */ /* 0x002fe20000000200 */
[----:B------:R-:W-:-:S03]  /*1db0*/  LOP3.LUT R0, R0, 0xffffff8, RZ, 0xc0, !PT ;  /* 0x0ffffff800007812 */ /* 0x000fc600078ec0ff */
[----:B------:R-:W-:Y:S02]  /*1dc0*/  LDSM.16.M88.4 R72, [R197+0x8900] ;  /* 0x00890000c548783b */ /* 0x000fe40000000200 */
[----:B------:R-:W-:Y:S01]  /*1dd0*/  IMAD.IADD R7, R7, 0x1, -R0 ;  /* 0x0000000107077824 */ /* 0x000fe200078e0a00 */
[C---:B------:R-:W-:Y:S01]  /*1de0*/  HMMA.16816.F32.BF16 R64, R40.reuse, R56, RZ ;  /* 0x000000382840723c */ /* 0x040fe200000418ff */
[----:B------:R-:W-:Y:S04]  /*1df0*/  LDSM.16.M88.4 R76, [R184+0x3000] ;  /* 0x00300000b84c783b */ /* 0x000fe80000000200 */
[----:B------:R-:W0:Y:S03]  /*1e00*/  LDGDEPBAR ;  /* 0x00000000000079af */ /* 0x000e260000000000 */
[----:B------:R-:W-:Y:S01]  /*1e10*/  HMMA.16816.F32.BF16 R40, R40, R58, RZ ;  /* 0x0000003a2828723c */ /* 0x000fe200000418ff */
[----:B------:R-:W-:Y:S07]  /*1e20*/  LDSM.16.M88.4 R56, [R192+0x7100] ;  /* 0x00710000c038783b */ /* 0x000fee0000000200 */
[C---:B-----5:R-:W-:Y:S01]  /*1e30*/  HMMA.16816.F32.BF16 R36, R12.reuse, R48, R36 ;  /* 0x000000300c24723c */ /* 0x060fe20000041824 */
[----:B--2---:R-:W-:Y:S07]  /*1e40*/  LDSM.16.M88.4 R68, [R184+0x1800] ;  /* 0x00180000b844783b */ /* 0x004fee0000000200 */
[C---:B------:R-:W-:Y:S01]  /*1e50*/  HMMA.16816.F32.BF16 R32, R12.reuse, R50, R32 ;  /* 0x000000320c20723c */ /* 0x040fe20000041820 */
[----:B------:R-:W1:Y:S07]  /*1e60*/  LDSM.16.M88.4 R48, [R192+0x6100] ;  /* 0x00610000c030783b */ /* 0x000e6e0000000200 */
[C---:B------:R-:W-:Y:S08]  /*1e70*/  HMMA.16816.F32.BF16 R28, R12.reuse, R8, R28 ;  /* 0x000000080c1c723c */ /* 0x040ff0000004181c */
[C---:B------:R-:W-:Y:S01]  /*1e80*/  HMMA.16816.F32.BF16 R24, R12.reuse, R10, R24 ;  /* 0x0000000a0c18723c */ /* 0x040fe20000041818 */
[----:B------:R-:W2:Y:S07]  /*1e90*/  LDSM.16.M88.4 R8, [R192+0x6900] ;  /* 0x00690000c008783b */ /* 0x000eae0000000200 */
[C---:B------:R-:W-:Y:S08]  /*1ea0*/  HMMA.16816.F32.BF16 R20, R12.reuse, R52, R20 ;  /* 0x000000340c14723c */ /* 0x040ff00000041814 */
[C---:B------:R-:W-:Y:S01]  /*1eb0*/  HMMA.16816.F32.BF16 R16, R12.reuse, R54, R16 ;  /* 0x000000360c10723c */ /* 0x040fe20000041810 */
[----:B------:R-:W3:Y:S07]  /*1ec0*/  LDSM.16.M88.4 R52, [R192+0x7900] ;  /* 0x00790000c034783b */ /* 0x000eee0000000200 */
[C---:B------:R-:W-:Y:S08]  /*1ed0*/  HMMA.16816.F32.BF16 R64, R12.reuse, R44, R64 ;  /* 0x0000002c0c40723c */ /* 0x040ff00000041840 */
[----:B------:R-:W-:Y:S01]  /*1ee0*/  HMMA.16816.F32.BF16 R40, R12, R46, R40 ;  /* 0x0000002e0c28723c */ /* 0x000fe20000041828 */
[----:B------:R-:W-:Y:S04]  /*1ef0*/  LDSM.16.M88.4 R44, [R191+0xc100] ;  /* 0x00c10000bf2c783b */ /* 0x000fe80000000200 */
[----:B------:R-:W4:Y:S03]  /*1f00*/  LDSM.16.M88.4 R12, [R184] ;  /* 0x00000000b80c783b */ /* 0x000f260000000200 */
        /* <DEDUP_REMOVED lines=8> */
[----:B------:R-:W-:Y:S07]  /*1f90*/  LDSM.16.M88.4 R56, [R197+0x9100] ;  /* 0x00910000c538783b */ /* 0x000fee0000000200 */
[C---:B---3--:R-:W-:Y:S08]  /*1fa0*/  HMMA.16816.F32.BF16 R64, R60.reuse, R52, R64 ;  /* 0x000000343c40723c */ /* 0x048ff00000041840 */
[----:B------:R-:W-:Y:S01]  /*1fb0*/  HMMA.16816.F32.BF16 R60, R60, R54, R40 ;  /* 0x000000363c3c723c */ /* 0x000fe20000041828 */
[----:B------:R-:W-:Y:S04]  /*1fc0*/  LDSM.16.M88.4 R40, [R198+0x10100] ;  /* 0x01010000c628783b */ /* 0x000fe80000000200 */
[----:B------:R-:W-:Y:S03]  /*1fd0*/  LDSM.16.M88.4 R52, [R197+0x9900] ;  /* 0x00990000c534783b */ /* 0x000fe60000000200 */
[C---:B----4-:R-:W-:Y:S08]  /*1fe0*/  HMMA.16816.F32.BF16 R36, R44.reuse, R12, R36 ;  /* 0x0000000c2c24723c */ /* 0x050ff00000041824 */
[C---:B------:R-:W-:Y:S01]  /*1ff0*/  HMMA.16816.F32.BF16 R32, R44.reuse, R14, R32 ;  /* 0x0000000e2c20723c */ /* 0x040fe20000041820 */
[----:B------:R-:W2:Y:S07]  /*2000*/  LDSM.16.M88.4 R12, [R197+0x8100] ;  /* 0x00810000c50c783b */ /* 0x000eae0000000200 */
[C---:B-1----:R-:W-:Y:S08]  /*2010*/  HMMA.16816.F32.BF16 R20, R44.reuse, R8, R20 ;  /* 0x000000082c14723c */ /* 0x042ff00000041814 */
[C---:B------:R-:W-:Y:S01]  /*2020*/  HMMA.16816.F32.BF16 R16, R44.reuse, R10, R16 ;  /* 0x0000000a2c10723c */ /* 0x040fe20000041810 */
[----:B------:R-:W-:Y:S07]  /*2030*/  LDSM.16.M88.4 R8, [R194+0x10100] ;  /* 0x01010000c208783b */ /* 0x000fee0000000200 */
[C---:B------:R-:W-:Y:S08]  /*2040*/  HMMA.16816.F32.BF16 R28, R44.reuse, R48, R28 ;  /* 0x000000302c1c723c */ /* 0x040ff0000004181c */
[C---:B------:R-:W-:Y:S01]  /*2050*/  HMMA.16816.F32.BF16 R24, R44.reuse, R50, R24 ;  /* 0x000000322c18723c */ /* 0x040fe20000041818 */
[----:B------:R-:W1:Y:S07]  /*2060*/  LDSM.16.M88.4 R48, [R196+0x2000] ;  /* 0x00200000c430783b */ /* 0x000e6e0000000200 */
[C---:B------:R-:W-:Y:S08]  /*2070*/  HMMA.16816.F32.BF16 R64, R44.reuse, R68, R64 ;  /* 0x000000442c40723c */ /* 0x040ff00000041840 */
[----:B------:R-:W-:Y:S01]  /*2080*/  HMMA.16816.F32.BF16 R60, R44, R70, R60 ;  /* 0x000000462c3c723c */ /* 0x000fe2000004183c */
[----:B------:R-:W3:Y:S04]  /*2090*/  LDSM.16.M88.4 R44, [R196+0x3000] ;  /* 0x00300000c42c783b */ /* 0x000ee80000000200 */
[----:B------:R-:W4:Y:S03]  /*20a0*/  LDSM.16.M88.4 R68, [R196+0x2800] ;  /* 0x00280000c444783b */ /* 0x000f260000000200 */
[C---:B--2---:R-:W-:Y:S08]  /*20b0*/  HMMA.16816.F32.BF16 R36, R40.reuse, R12, R36 ;  /* 0x0000000c2824723c */ /* 0x044ff00000041824 */
[C---:B------:R-:W-:Y:S01]  /*20c0*/  HMMA.16816.F32.BF16 R32, R40.reuse, R14, R32 ;  /* 0x0000000e2820723c */ /* 0x040fe20000041820 */
[----:B------:R-:W2:Y:S07]  /*20d0*/  LDSM.16.M88.4 R12, [R196+0x3800] ;  /* 0x00380000c40c783b */ /* 0x000eae0000000200 */
        /* <DEDUP_REMOVED lines=8> */
[----:B------:R-:W5:Y:S04]  /*2160*/  LDSM.16.M88.4 R40, [R193+0x10100] ;  /* 0x01010000c128783b */ /* 0x000f680000000200 */
[----:B------:R-:W2:Y:S03]  /*2170*/  LDSM.16.M88.4 R52, [R192+0x8900] ;  /* 0x00890000c034783b */ /* 0x000ea60000000200 */
        /* <DEDUP_REMOVED lines=9> */
[C---:B--2---:R-:W-:Y:S08]  /*2210*/  HMMA.16816.F32.BF16 R64, R8.reuse, R12, R64 ;  /* 0x0000000c0840723c */ /* 0x044ff00000041840 */
[----:B------:R-:W-:Y:S01]  /*2220*/  HMMA.16816.F32.BF16 R60, R8, R14, R60 ;  /* 0x0000000e083c723c */ /* 0x000fe2000004183c */
[----:B------:R-:W2:Y:S04]  /*2230*/  LDSM.16.M88.4 R12, [R184+0x2000] ;  /* 0x00200000b80c783b */ /* 0x000ea80000000200 */
[----:B------:R-:W4:Y:S03]  /*2240*/  LDSM.16.M88.4 R8, [R184+0x2800] ;  /* 0x00280000b808783b */ /* 0x000f260000000200 */
[C---:B-----5:R-:W-:Y:S08]  /*2250*/  HMMA.16816.F32.BF16 R36, R40.reuse, R56, R36 ;  /* 0x000000382824723c */ /* 0x060ff00000041824 */
[C---:B------:R-:W-:Y:S01]  /*2260*/  HMMA.16816.F32.BF16 R32, R40.reuse, R58, R32 ;  /* 0x0000003a2820723c */ /* 0x040fe20000041820 */
[----:B------:R-:W-:Y:S07]  /*2270*/  LDSM.16.M88.4 R56, [R198+0x14100] ;  /* 0x01410000c638783b */ /* 0x000fee0000000200 */
[C---:B------:R-:W-:Y:S08]  /*2280*/  HMMA.16816.F32.BF16 R28, R40.reuse, R52, R28 ;  /* 0x00000034281c723c */ /* 0x040ff0000004181c */
[C---:B------:R-:W-:Y:S01]  /*2290*/  HMMA.16816.F32.BF16 R24, R40.reuse, R54, R24 ;  /* 0x000000362818723c */ /* 0x040fe20000041818 */
[----:B------:R-:W5:Y:S07]  /*22a0*/  LDSM.16.M88.4 R52, [R197+0xa100] ;  /* 0x00a10000c534783b */ /* 0x000f6e0000000200 */
        /* <DEDUP_REMOVED lines=14> */
[C---:B------:R-:W-:Y:S08]  /*2390*/  HMMA.16816.F32.BF16 R16, R72.reuse, R78, R16 ;  /* 0x0000004e4810723c */ /* 0x040ff00000041810 */
[C---:B------:R-:W-:Y:S08]  /*23a0*/  HMMA.16816.F32.BF16 R64, R72.reuse, R68, R64 ;  /* 0x000000444840723c */ /* 0x040ff00000041840 */
[----:B------:R-:W-:Y:S01]  /*23b0*/  HMMA.16816.F32.BF16 R68, R72, R70, R60 ;  /* 0x000000464844723c */ /* 0x000fe2000004183c */
[----:B------:R-:W4:Y:S04]  /*23c0*/  LDSM.16.M88.4 R72, [R196+0x5000] ;  /* 0x00500000c448783b */ /* 0x000f280000000200 */
[----:B------:R-:W2:Y:S03]  /*23d0*/  LDSM.16.M88.4 R60, [R196+0x4800] ;  /* 0x00480000c43c783b */ /* 0x000ea60000000200 */
[C---:B-----5:R-:W-:Y:S08]  /*23e0*/  HMMA.16816.F32.BF16 R36, R56.reuse, R52, R36 ;  /* 0x000000343824723c */ /* 0x060ff00000041824 */
[C---:B------:R-:W-:Y:S01]  /*23f0*/  HMMA.16816.F32.BF16 R32, R56.reuse, R54, R32 ;  /* 0x000000363820723c */ /* 0x040fe20000041820 */
[----:B------:R-:W-:Y:S07]  /*2400*/  LDSM.16.M88.4 R52, [R192+0xa900] ;  /* 0x00a90000c034783b */ /* 0x000fee0000000200 */
[C---:B-1----:R-:W-:Y:S08]  /*2410*/  HMMA.16816.F32.BF16 R28, R56.reuse, R48, R28 ;  /* 0x00000030381c723c */ /* 0x042ff0000004181c */
[C---:B------:R-:W-:Y:S01]  /*2420*/  HMMA.16816.F32.BF16 R24, R56.reuse, R50, R24 ;  /* 0x000000323818723c */ /* 0x040fe20000041818 */
[----:B------:R-:W1:Y:S07]  /*2430*/  LDSM.16.M88.4 R48, [R196+0x5800] ;  /* 0x00580000c430783b */ /* 0x000e6e0000000200 */
[C---:B---3--:R-:W-:Y:S08]  /*2440*/  HMMA.16816.F32.BF16 R20, R56.reuse, R44, R20 ;  /* 0x0000002c3814723c */ /* 0x048ff00000041814 */
[----:B------:R-:W-:Y:S01]  /*2450*/  HMMA.16816.F32.BF16 R16, R56, R46, R16 ;  /* 0x0000002e3810723c */ /* 0x000fe20000041810 */
[----:B------:R-:W-:Y:S07]  /*2460*/  LDSM.16.M88.4 R44, [R193+0x14100] ;  /* 0x01410000c12c783b */ /* 0x000fee0000000200 */
[C---:B--2---:R-:W-:Y:S08]  /*2470*/  HMMA.16816.F32.BF16 R36, R12.reuse, R8, R36 ;  /* 0x000000080c24723c */ /* 0x044ff00000041824 */
[----:B------:R-:W-:Y:S01]  /*2480*/  HMMA.16816.F32.BF16 R32, R12, R10, R32 ;  /* 0x0000000a0c20723c */ /* 0x000fe20000041820 */
[----:B------:R-:W2:Y:S07]  /*2490*/  LDSM.16.M88.4 R8, [R192+0xb100] ;  /* 0x00b10000c008783b */ /* 0x000eae0000000200 */
[C---:B------:R-:W-:Y:S08]  /*24a0*/  HMMA.16816.F32.BF16 R64, R56.reuse, R40, R64 ;  /* 0x000000283840723c */ /* 0x040ff00000041840 */
[----:B------:R-:W-:Y:S01]  /*24b0*/  HMMA.16816.F32.BF16 R68, R56, R42, R68 ;  /* 0x0000002a3844723c */ /* 0x000fe20000041844 */
[----:B------:R-:W3:Y:S04]  /*24c0*/  LDSM.16.M88.4 R40, [R192+0xa100] ;  /* 0x00a10000c028783b */ /* 0x000ee80000000200 */
[----:B------:R-:W5:Y:S03]  /*24d0*/  LDSM.16.M88.4 R56, [R192+0xb900] ;  /* 0x00b90000c038783b */ /* 0x000f660000000200 */
[C---:B----4-:R-:W-:Y:S08]  /*24e0*/  HMMA.16816.F32.BF16 R20, R12.reuse, R72, R20 ;  /* 0x000000480c14723c */ /* 0x050ff00000041814 */
[C---:B------:R-:W-:Y:S08]  /*24f0*/  HMMA.16816.F32.BF16 R16, R12.reuse, R74, R16 ;  /* 0x0000004a0c10723c */ /* 0x040ff00000041810 */
[C---:B------:R-:W-:Y:S08]  /*2500*/  HMMA.16816.F32.BF16 R28, R12.reuse, R60, R28 ;  /* 0x0000003c0c1c723c */ /* 0x040ff0000004181c */
[C---:B------:R-:W-:Y:S01]  /*2510*/  HMMA.16816.F32.BF16 R24, R12.reuse, R62, R24 ;  /* 0x0000003e0c18723c */ /* 0x040fe20000041818 */
[----:B------:R-:W-:Y:S07]  /*2520*/  LDSM.16.M88.4 R60, [R191+0x14100] ;  /* 0x01410000bf3c783b */ /* 0x000fee0000000200 */
[C---:B-1----:R-:W-:Y:S01]  /*2530*/  HMMA.16816.F32.BF16 R72, R12.reuse, R48, R64 ;  /* 0x000000300c48723c */ /* 0x042fe20000041840 */
[----:B------:R-:W-:Y:S07]  /*2540*/  LDSM.16.M88.4 R64, [R184+0x4000] ;  /* 0x00400000b840783b */ /* 0x000fee0000000200 */
[----:B------:R-:W-:Y:S01]  /*2550*/  HMMA.16816.F32.BF16 R68, R12, R50, R68 ;  /* 0x000000320c44723c */ /* 0x000fe20000041844 */
[----:B------:R-:W1:Y:S07]  /*2560*/  LDSM.16.M88.4 R12, [R184+0x4800] ;  /* 0x00480000b80c783b */ /* 0x000e6e0000000200 */
[C---:B--2---:R-:W-:Y:S08]  /*2570*/  HMMA.16816.F32.BF16 R20, R44.reuse, R8, R20 ;  /* 0x000000082c14723c */ /* 0x044ff00000041814 */
[C---:B------:R-:W-:Y:S01]  /*2580*/  HMMA.16816.F32.BF16 R16, R44.reuse, R10, R16 ;  /* 0x0000000a2c10723c */ /* 0x040fe20000041810 */
[----:B------:R-:W2:Y:S07]  /*2590*/  LDSM.16.M88.4 R8, [R184+0x5000] ;  /* 0x00500000b808783b */ /* 0x000eae0000000200 */
[C---:B------:R-:W-:Y:S08]  /*25a0*/  HMMA.16816.F32.BF16 R28, R44.reuse, R52, R28 ;  /* 0x000000342c1c723c */ /* 0x040ff0000004181c */
[C---:B------:R-:W-:Y:S08]  /*25b0*/  HMMA.16816.F32.BF16 R24, R44.reuse, R54, R24 ;  /* 0x000000362c18723c */ /* 0x040ff00000041818 */
[C---:B---3--:R-:W-:Y:S08]  /*25c0*/  HMMA.16816.F32.BF16 R36, R44.reuse, R40, R36 ;  /* 0x000000282c24723c */ /* 0x048ff00000041824 */
[C---:B------:R-:W-:Y:S08]  /*25d0*/  HMMA.16816.F32.BF16 R32, R44.reuse, R42, R32 ;  /* 0x0000002a2c20723c */ /* 0x040ff00000041820 */
[C---:B-----5:R-:W-:Y:S08]  /*25e0*/  HMMA.16816.F32.BF16 R72, R44.reuse, R56, R72 ;  /* 0x000000382c48723c */ /* 0x060ff00000041848 */
[----:B------:R-:W-:Y:S07]  /*25f0*/  HMMA.16816.F32.BF16 R68, R44, R58, R68 ;  /* 0x0000003a2c44723c */ /* 0x000fee0000041844 */
[C---:B------:R-:W-:Y:S01]  /*2600*/  IMAD.IADD R44, R80.reuse, 0x1, -R81 ;  /* 0x00000001502c7824 */ /* 0x040fe200078e0a51 */
[----:B-1----:R-:W-:Y:S01]  /*2610*/  HMMA.16816.F32.BF16 R28, R60, R12, R28 ;  /* 0x0000000c3c1c723c */ /* 0x002fe2000004181c */
[----:B------:R-:W-:-:S02]  /*2620*/  IMAD.IADD R80, R80, 0x1, -R83 ;  /* 0x0000000150507824 */ /* 0x000fc400078e0a53 */
[----:B------:R-:W-:Y:S01]  /*2630*/  @P5 IMAD.WIDE.U32 R46, R5, UR5, R202 ;  /* 0x00000005052e5c25 */ /* 0x000fe2000f8e00ca */
[----:B------:R-:W-:Y:S01]  /*2640*/  @UP0 UIMAD UR5, UR19, UR5, URZ ;  /* 0x00000005130502a4 */ /* 0x000fe2000f8e023f */
[----:B------:R-:W-:Y:S02]  /*2650*/  SHF.R.S32.HI R41, RZ, 0x1f, R44 ;  /* 0x0000001fff297819 */ /* 0x000fe4000001142c */
[----:B------:R-:W-:Y:S01]  /*2660*/  LEA.HI R5, R80, R80, RZ, 0x1 ;  /* 0x0000005050057211 */ /* 0x000fe200078f08ff */
[----:B------:R-:W-:Y:S01]  /*2670*/  @UP0 UIMAD UR4, UR4, UR20, UR5 ;  /* 0x00000014040402a4 */ /* 0x000fe2000f8e0205 */
[----:B------:R-:W-:Y:S01]  /*2680*/  LEA.HI R0, R41, R44, RZ, 0x2 ;  /* 0x0000002c29007211 */ /* 0x000fe200078f10ff */
[----:B------:R-:W-:Y:S01]  /*2690*/  HMMA.16816.F32.BF16 R24, R60, R14, R24 ;  /* 0x0000000e3c18723c */ /* 0x000fe20000041818 */
[----:B------:R-:W-:Y:S01]  /*26a0*/  LOP3.LUT R5, R5, 0x1ffffffe, RZ, 0xc0, !PT ;  /* 0x1ffffffe05057812 */ /* 0x000fe200078ec0ff */
[----:B------:R-:W1:Y:S01]  /*26b0*/  LDSM.16.M88.4 R40, [R184+0x5800] ;  /* 0x00580000b828783b */ /* 0x000e620000000200 */
[----:B------:R-:W-:Y:S01]  /*26c0*/  LEA.HI.SX32 R12, R0, UR15, 0x1e ;  /* 0x0000000f000c7c11 */ /* 0x000fe2000f8ff2ff */
[----:B------:R-:W-:-:S04]  /*26d0*/  DEPBAR.LE SB0, 0x0 ;  /* 0x000080000000791a */ /* 0x000fc80000000000 */
[----:B------:R-:W-:Y:S01]  /*26e0*/  IMAD.IADD R204, R80, 0x1, -R5 ;  /* 0x0000000150cc7824 */ /* 0x000fe200078e0a05 */
[----:B------:R-:W-:Y:S01]  /*26f0*/  @P5 IADD3 R5, R47, UR4, RZ ;  /* 0x000000042f055c10 */ /* 0x000fe2000fffe0ff */
[----:B------:R-:W-:Y:S01]  /*2700*/  IMAD R7, R7, 0x10, R12 ;  /* 0x0000001007077824 */ /* 0x000fe200078e020c */
[----:B------:R-:W-:Y:S01]  /*2710*/  @P5 LEA R14, P0, R46, c[0x0][0x1c8], 0x1 ;  /* 0x000072002e0e5a11 */ /* 0x000fe200078008ff */
[C---:B--2---:R-:W-:Y:S01]  /*2720*/  HMMA.16816.F32.BF16 R20, R60.reuse, R8, R20 ;  /* 0x000000083c14723c */ /* 0x044fe20000041814 */
[----:B------:R-:W-:Y:S01]  /*2730*/  IMAD.U32 R47, RZ, RZ, UR12 ;  /* 0x0000000cff2f7e24 */ /* 0x000fe2000f8e00ff */
[----:B------:R-:W-:Y:S01]  /*2740*/  LOP3.LUT R205, R0, 0x7ffffffc, RZ, 0xc0, !PT ;  /* 0x7ffffffc00cd7812 */ /* 0x000fe200078ec0ff */
[----:B------:R-:W-:Y:S01]  /*2750*/  IMAD R204, R204, 0x8, R7 ;  /* 0x00000008cccc7824 */ /* 0x000fe200078e0207 */
[----:B------:R-:W-:Y:S01]  /*2760*/  @P5 LEA.HI.X R15, R46, c[0x0][0x1cc], R5, 0x1, P0 ;  /* 0x000073002e0f5a11 */ /* 0x000fe200000f0c05 */
[----:B------:R-:W-:Y:S01]  /*2770*/  IMAD.U32 R7, RZ, RZ, UR12 ;  /* 0x0000000cff077e24 */ /* 0x000fe2000f8e00ff */
[----:B------:R-:W-:Y:S01]  /*2780*/  PLOP3.LUT P0, PT, PT, PT, UP2, 0x80, 0x0 ;  /* 0x000000000000781c */ /* 0x000fe20003f0f028 */
[----:B------:R-:W-:Y:S01]  /*2790*/  @P4 IMAD.HI.U32 R8, R204, c[0x0][0x2c8], RZ ;  /* 0x0000b200cc084a27 */ /* 0x000fe200078e00ff */
[----:B------:R-:W-:Y:S01]  /*27a0*/  @P5 LEA R46, P4, R47, R14, 0x1 ;  /* 0x0000000e2f2e5211 */ /* 0x000fe200078808ff */
[----:B------:R-:W-:Y:S01]  /*27b0*/  BAR.SYNC.DEFER_BLOCKING 0x0 ;  /* 0x0000000000007b1d */ /* 0x000fe20000010000 */
[----:B------:R-:W-:Y:S01]  /*27c0*/  HMMA.16816.F32.BF16 R16, R60, R10, R16 ;  /* 0x0000000a3c10723c */ /* 0x000fe20000041810 */
[----:B------:R-:W-:-:S02]  /*27d0*/  IMAD.U32 R5, RZ, RZ, UR11 ;  /* 0x0000000bff057e24 */ /* 0x000fc4000f8e00ff */
[----:B------:R-:W-:Y:S02]  /*27e0*/  IMAD.MOV.U32 R0, RZ, RZ, R204 ;  /* 0x000000ffff007224 */ /* 0x000fe400078e00cc */
[----:B------:R-:W-:Y:S01]  /*27f0*/  ULDC UR4, c[0x0][0x1d0] ;  /* 0x0000740000047ab9 */ /* 0x000fe20000000800 */
[----:B------:R-:W-:Y:S01]  /*2800*/  @P5 LEA.HI.X R47, R7, R15, R5, 0x1, P4 ;  /* 0x0000000f072f5211 */ /* 0x000fe200020f0c05 */
[----:B------:R-:W-:Y:S01]  /*2810*/  UIADD3 UR4, -UR14, UR4, UR6 ;  /* 0x000000040e047290 */ /* 0x000fe2000fffe106 */
[----:B------:R-:W-:Y:S01]  /*2820*/  IMAD.IADD R205, R44, 0x1, -R205 ;  /* 0x000000012ccd7824 */ /* 0x000fe200078e0acd */
[----:B------:R-:W-:Y:S01]  /*2830*/  @P0 SHF.R.U32.HI R0, RZ, c[0x0][0x2cc], R8 ;  /* 0x0000b300ff000a19 */ /* 0x000fe20000011608 */
[----:B------:R-:W-:Y:S01]  /*2840*/  ULDC UR14, c[0x0][0x324] ;  /* 0x0000c900000e7ab9 */ /* 0x000fe20000000800 */
[----:B------:R-:W-:Y:S01]  /*2850*/  PLOP3.LUT P0, PT, PT, PT, UP1, 0x40, 0x0 ;  /* 0x000000000000781c */ /* 0x000fe20003f0e818 */
[----:B------:R-:W-:Y:S01]  /*2860*/  IMAD.SHL.U32 R205, R205, 0x2, RZ ;  /* 0x00000002cdcd7824 */ /* 0x000fe200078e00ff */
[----:B------:R-:W-:Y:S01]  /*2870*/  ULOP3.LUT UR14, URZ, UR14, URZ, 0x33, !UPT ;  /* 0x0000000e3f0e7292 */ /* 0x000fe2000f8e333f */
[----:B------:R-:W2:Y:S01]  /*2880*/  SHFL.IDX PT, R5, R0, RZ, 0x1c1f ;  /* 0x001c1fff00057589 */ /* 0x000ea200000e0000 */
[----:B------:R-:W-:Y:S01]  /*2890*/  IMAD.U32 R8, RZ, RZ, UR4 ;  /* 0x00000004ff087e24 */ /* 0x000fe2000f8e00ff */
[----:B------:R-:W-:Y:S04]  /*28a0*/  HMMA.16816.F32.BF16 R36, R60, R64, R36 ;  /* 0x000000403c24723c */ /* 0x000fe80000041824 */
[----:B------:R-:W-:-:S02]  /*28b0*/  IADD3 R10, R8, -c[0x0][0x168], -R205 ;  /* 0x80005a00080a7a10 */ /* 0x000fc40007ffe8cd */
[----:B------:R-:W-:Y:S01]  /*28c0*/  IADD3 R8, -R205, c[0x0][0x1d0], -R6 ;  /* 0x00007400cd087a10 */ /* 0x000fe20007ffe906 */
[----:B------:R-:W-:Y:S01]  /*28d0*/  @!PT LDS RZ, [RZ] ;  /* 0x00000000fffff984 */ /* 0x000fe20000000800 */
[----:B------:R-:W-:Y:S01]  /*28e0*/  @!PT LDS RZ, [RZ] ;  /* 0x00000000fffff984 */ /* 0x000fe20000000800 */
[----:B------:R3:W-:Y:S01]  /*28f0*/  @P5 LDGSTS.E.BYPASS.LTC128B.128 [R199+0x6100], [R14.64], !P3 ;  /* 0x061000000ec75fae */ /* 0x0007e2000d901d50 */
[C---:B------:R-:W-:Y:S01]  /*2900*/  IADD3 R12, R10.reuse, c[0x0][0x328], RZ ;  /* 0x0000ca000a0c7a10 */ /* 0x040fe20007ffe0ff */
[C---:B------:R-:W-:Y:S01]  /*2910*/  HMMA.16816.F32.BF16 R32, R60.reuse, R66, R32 ;  /* 0x000000423c20723c */ /* 0x040fe20000041820 */
[----:B------:R-:W-:Y:S01]  /*2920*/  IADD3 R10, R10, UR14, RZ ;  /* 0x0000000e0a0a7c10 */ /* 0x000fe2000fffe0ff */
[----:B------:R3:W-:Y:S04]  /*2930*/  @P5 LDGSTS.E.BYPASS.LTC128B.128 [R199+0x8100], [R14.64+0x80], !P2 ;  /* 0x081000800ec75fae */ /* 0x0007e8000d101d50 */
[----:B------:R3:W-:Y:S02]  /*2940*/  @P5 LDGSTS.E.BYPASS.LTC128B.128 [R199+0xa100], [R14.64+0x100], !P1 ;  /* 0x0a1001000ec75fae */ /* 0x0007e4000c901d50 */
[----:B-1----:R-:W-:Y:S02]  /*2950*/  HMMA.16816.F32.BF16 R72, R60, R40, R72 ;  /* 0x000000283c48723c */ /* 0x002fe40000041848 */
[----:B------:R3:W-:Y:S01]  /*2960*/  @P5 LDGSTS.E.BYPASS.LTC128B.128 [R199+0x7100], [R46.64], !P3 ;  /* 0x071000002ec75fae */ /* 0x0007e2000d901d50 */
[----:B--2---:R-:W-:-:S03]  /*2970*/  IMAD.IADD R13, R12, 0x1, R5 ;  /* 0x000000010c0d7824 */ /* 0x004fc600078e0205 */
[----:B------:R3:W-:Y:S01]  /*2980*/  @P5 LDGSTS.E.BYPASS.LTC128B.128 [R199+0x9100], [R46.64+0x80], !P2 ;  /* 0x091000802ec75fae */ /* 0x0007e2000d101d50 */
[----:B------:R-:W-:Y:S01]  /*2990*/  IMAD.IADD R11, R10, 0x1, R5 ;  /* 0x000000010a0b7824 */ /* 0x000fe200078e0205 */
[----:B------:R-:W-:Y:S02]  /*29a0*/  HMMA.16816.F32.BF16 R68, R60, R42, R68 ;  /* 0x0000002a3c44723c */ /* 0x000fe40000041844 */
[----:B------:R3:W-:Y:S01]  /*29b0*/  @P5 LDGSTS.E.BYPASS.LTC128B.128 [R199+0xb100], [R46.64+0x100], !P1 ;  /* 0x0b1001002ec75fae */ /* 0x0007e2000c901d50 */
[----:B------:R-:W-:-:S03]  /*29c0*/  IMNMX R13, R13, R8, PT ;  /* 0x000000080d0d7217 */ /* 0x000fc60003800200 */
[----:B------:R-:W0:Y:S01]  /*29d0*/  LDGDEPBAR ;  /* 0x00000000000079af */ /* 0x000e220000000000 */
[----:B------:R-:W-:Y:S05]  /*29e0*/  @P0 BRA `(.L_x_1486) ;  /* 0x0000018000000947 */ /* 0x000fea0003800000 */
[----:B------:R-:W-:Y:S01]  /*29f0*/  IADD3 R5, R5, c[0x0][0x1d0], RZ ;  /* 0x0000740005057a10 */ /* 0x000fe20007ffe0ff */
        /* <DEDUP_REMOVED lines=12> */
.L_x_1488:
[----:B------:R-:W-:Y:S02]  /*2ac0*/  ULDC UR4, c[0x0][0x32c] ;  /* 0x0000cb0000047ab9 */ /* 0x000fe40000000800 */
[----:B------:R-:W-:-:S06]  /*2ad0*/  UISETP.NE.AND UP0, UPT, UR6, UR4, UPT ;  /* 0x000000040600728c */ /* 0x000fcc000bf05270 */
[----:B------:R-:W-:-:S13]  /*2ae0*/  PLOP3.LUT P0, PT, PT, PT, UP0, 0x80, 0x0 ;  /* 0x000000000000781c */ /* 0x000fda0003f0f008 */
[----:B------:R-:W-:-:S05]  /*2af0*/  @P0 IMAD.HI.U32 R5, R7, c[0x0][0x330], RZ ;  /* 0x0000cc0007050a27 */ /* 0x000fca00078e00ff */
[----:B------:R-:W-:Y:S02]  /*2b00*/  @P0 SHF.R.U32.HI R7, RZ, c[0x0][0x334], R5 ;  /* 0x0000cd00ff070a19 */ /* 0x000fe40000011605 */
.L_x_1489:
[----:B------:R-:W-:Y:S05]  /*2b10*/  BSYNC B0 ;  /* 0x0000000000007941 */ /* 0x000fea0003800000 */
.L_x_1487:
[----:B------:R-:W-:-:S04]  /*2b20*/  IMAD R40, R7, c[0x0][0x32c], -R6 ;  /* 0x0000cb0007287a24 */ /* 0x000fc800078e0a06 */
[----:B------:R-:W-:-:S05]  /*2b30*/  IMAD.IADD R40, R40, 0x1, -R205 ;  /* 0x0000000128287824 */ /* 0x000fca00078e0acd */
[----:B---3--:R-:W-:Y:S02]  /*2b40*/  IADD3 R14, R40, c[0x0][0x32c], RZ ;  /* 0x0000cb00280e7a10 */ /* 0x008fe40007ffe0ff */
[----:B------:R-:W-:Y:S02]  /*2b50*/  IMNMX R11, R11, R40, !PT ;  /* 0x000000280b0b7217 */ /* 0x000fe40007800200 */
[----:B------:R-:W-:Y:S02]  /*2b60*/  IMNMX R13, R13, R14, PT ;  /* 0x0000000e0d0d7217 */ /* 0x000fe40003800200 */
.L_x_1486:
[----:B------:R-:W-:Y:S01]  /*2b70*/  ISETP.LT.AND P0, PT, RZ, UR13, PT ;  /* 0x0000000dff007c0c */ /* 0x000fe2000bf01270 */
[----:B---3--:R-:W1:Y:S03]  /*2b80*/  SHFL.IDX PT, R15, R0, 0x1, 0x1c1f ;  /* 0x003c1f00000f7f89 */ /* 0x008e6600000e0000 */
[C---:B------:R-:W-:Y:S02]  /*2b90*/  ISETP.GT.AND P4, PT, R11.reuse, 0x1, P0 ;  /* 0x000000010b00780c */ /* 0x040fe40000784270 */
[----:B------:R-:W-:-:S02]  /*2ba0*/  ISETP.GT.AND P5, PT, R11, RZ, P0 ;  /* 0x000000ff0b00720c */ /* 0x000fc400007a4270 */
[C---:B------:R-:W-:Y:S02]  /*2bb0*/  ISETP.LT.OR P4, PT, R13.reuse, 0x2, P4 ;  /* 0x000000020d00780c */ /* 0x040fe40002781670 */
[----:B------:R-:W-:Y:S02]  /*2bc0*/  ISETP.LT.OR P5, PT, R13, 0x1, P5 ;  /* 0x000000010d00780c */ /* 0x000fe40002fa1670 */
[----:B------:R-:W-:Y:S02]  /*2bd0*/  FSEL R37, R37, -INF , !P4 ;  /* 0xff80000025257808 */ /* 0x000fe40006000000 */
[----:B------:R-:W-:Y:S02]  /*2be0*/  ISETP.GT.AND P4, PT, R11, 0x10, P0 ;  /* 0x000000100b00780c */ /* 0x000fe40000784270 */
[----:B------:R-:W-:Y:S02]  /*2bf0*/  FSEL R36, R36, -INF , !P5 ;  /* 0xff80000024247808 */ /* 0x000fe40006800000 */
[----:B------:R-:W-:-:S02]  /*2c00*/  ISETP.LT.OR P4, PT, R13, 0x11, P4 ;  /* 0x000000110d00780c */ /* 0x000fc40002781670 */
[C---:B------:R-:W-:Y:S02]  /*2c10*/  ISETP.GT.AND P6, PT, R11.reuse, 0x8, P0 ;  /* 0x000000080b00780c */ /* 0x040fe400007c4270 */
[C---:B------:R-:W-:Y:S02]  /*2c20*/  ISETP.GT.AND P5, PT, R11.reuse, 0x9, P0 ;  /* 0x000000090b00780c */ /* 0x040fe400007a4270 */
[----:B------:R-:W-:Y:S02]  /*2c30*/  FSEL R7, R28, -INF , !P4 ;  /* 0xff8000001c077808 */ /* 0x000fe40006000000 */
[----:B------:R-:W-:Y:S02]  /*2c40*/  ISETP.GT.AND P4, PT, R11, 0x19, P0 ;  /* 0x000000190b00780c */ /* 0x000fe40000784270 */
[C---:B------:R-:W-:Y:S02]  /*2c50*/  ISETP.LT.OR P6, PT, R13.reuse, 0x9, P6 ;  /* 0x000000090d00780c */ /* 0x040fe400037c1670 */
[----:B------:R-:W-:-:S02]  /*2c60*/  ISETP.LT.OR P5, PT, R13, 0xa, P5 ;  /* 0x0000000a0d00780c */ /* 0x000fc40002fa1670 */
[----:B------:R-:W-:Y:S02]  /*2c70*/  ISETP.LT.OR P4, PT, R13, 0x1a, P4 ;  /* 0x0000001a0d00780c */ /* 0x000fe40002781670 */
[----:B------:R-:W-:Y:S02]  /*2c80*/  FSEL R9, R32, -INF , !P6 ;  /* 0xff80000020097808 */ /* 0x000fe40007000000 */
[----:B------:R-:W-:Y:S02]  /*2c90*/  FSEL R33, R33, -INF , !P5 ;  /* 0xff80000021217808 */ /* 0x000fe40006800000 */
[C---:B------:R-:W-:Y:S02]  /*2ca0*/  ISETP.GT.AND P6, PT, R11.reuse, 0x11, P0 ;  /* 0x000000110b00780c */ /* 0x040fe400007c4270 */
[----:B------:R-:W-:Y:S02]  /*2cb0*/  ISETP.GT.AND P5, PT, R11, 0x18, P0 ;  /* 0x000000180b00780c */ /* 0x000fe400007a4270 */
[----:B------:R-:W-:-:S02]  /*2cc0*/  FSEL R25, R25, -INF , !P4 ;  /* 0xff80000019197808 */ /* 0x000fc40006000000 */
[----:B------:R-:W-:Y:S02]  /*2cd0*/  ISETP.GT.AND P4, PT, R11, 0x28, P0 ;  /* 0x000000280b00780c */ /* 0x000fe40000784270 */
[C---:B------:R-:W-:Y:S02]  /*2ce0*/  ISETP.LT.OR P6, PT, R13.reuse, 0x12, P6 ;  /* 0x000000120d00780c */ /* 0x040fe400037c1670 */
[C---:B------:R-:W-:Y:S02]  /*2cf0*/  ISETP.LT.OR P5, PT, R13.reuse, 0x19, P5 ;  /* 0x000000190d00780c */ /* 0x040fe40002fa1670 */
[----:B------:R-:W-:Y:S02]  /*2d00*/  ISETP.LT.OR P4, PT, R13, 0x29, P4 ;  /* 0x000000290d00780c */ /* 0x000fe40002781670 */
[----:B------:R-:W-:Y:S02]  /*2d10*/  FSEL R29, R29, -INF , !P6 ;  /* 0xff8000001d1d7808 */ /* 0x000fe40007000000 */
[----:B------:R-:W-:-:S02]  /*2d20*/  FSEL R5, R24, -INF , !P5 ;  /* 0xff80000018057808 */ /* 0x000fc40006800000 */
        /* <DEDUP_REMOVED lines=12> */
[----:B------:R-:W-:Y:S02]  /*2df0*/  PLOP3.LUT P4, PT, PT, PT, UP1, 0x40, 0x0 ;  /* 0x000000000000781c */ /* 0x000fe40003f8e818 */
[C---:B------:R-:W-:Y:S02]  /*2e00*/  ISETP.LT.OR P6, PT, R13.reuse, 0x2a, P6 ;  /* 0x0000002a0d00780c */ /* 0x040fe400037c1670 */
[----:B------:R-:W-:Y:S02]  /*2e10*/  ISETP.LT.OR P5, PT, R13, 0x31, P5 ;  /* 0x000000310d00780c */ /* 0x000fe40002fa1670 */
[----:B------:R-:W-:Y:S02]  /*2e20*/  FSEL R157, R17, -INF , !P6 ;  /* 0xff800000119d7808 */ /* 0x000fe40007000000 */
[----:B------:R-:W-:Y:S02]  /*2e30*/  FSEL R167, R72, -INF , !P5 ;  /* 0xff80000048a77808 */ /* 0x000fe40006800000 */
[----:B------:R-:W-:-:S02]  /*2e40*/  ISETP.GT.AND P6, PT, R11, 0x38, P0 ;  /* 0x000000380b00780c */ /* 0x000fc400007c4270 */
[----:B------:R-:W-:Y:S01]  /*2e50*/  ISETP.GT.AND P5, PT, R11, 0x39, P0 ;  /* 0x000000390b00780c */ /* 0x000fe200007a4270 */
[--C-:B-1----:R-:W-:Y:S01]  /*2e60*/  IMAD.IADD R11, R12, 0x1, R15.reuse ;  /* 0x000000010c0b7824 */ /* 0x102fe200078e020f */
[C---:B------:R-:W-:Y:S02]  /*2e70*/  ISETP.LT.OR P6, PT, R13.reuse, 0x39, P6 ;  /* 0x000000390d00780c */ /* 0x040fe400037c1670 */
[----:B------:R-:W-:Y:S02]  /*2e80*/  ISETP.LT.OR P5, PT, R13, 0x3a, P5 ;  /* 0x0000003a0d00780c */ /* 0x000fe40002fa1670 */
[----:B------:R-:W-:Y:S01]  /*2e90*/  IMNMX R0, R11, R8, PT ;  /* 0x000000080b007217 */ /* 0x000fe20003800200 */
[----:B------:R-:W-:Y:S01]  /*2ea0*/  IMAD.IADD R11, R10, 0x1, R15 ;  /* 0x000000010a0b7824 */ /* 0x000fe200078e020f */
[----:B------:R-:W-:Y:S02]  /*2eb0*/  FSEL R143, R68, -INF , !P6 ;  /* 0xff800000448f7808 */ /* 0x000fe40007000000 */
[----:B------:R-:W-:Y:S01]  /*2ec0*/  FSEL R141, R69, -INF , !P5 ;  /* 0xff800000458d7808 */ /* 0x000fe20006800000 */
        /* <DEDUP_REMOVED lines=14> */
.L_x_1492:
[----:B------:R-:W-:Y:S02]  /*2fb0*/  ULDC UR4, c[0x0][0x32c] ;  /* 0x0000cb0000047ab9 */ /* 0x000fe40000000800 */
[----:B------:R-:W-:-:S06]  /*2fc0*/  UISETP.NE.AND UP0, UPT, UR6, UR4, UPT ;  /* 0x000000040600728c */ /* 0x000fcc000bf05270 */
[----:B------:R-:W-:-:S13]  /*2fd0*/  PLOP3.LUT P4, PT, PT, PT, UP0, 0x80, 0x0 ;  /* 0x000000000000781c */ /* 0x000fda0003f8f008 */
[----:B------:R-:W-:-:S05]  /*2fe0*/  @P4 IMAD.HI.U32 R8, R13, c[0x0][0x330], RZ ;  /* 0x0000cc000d084a27 */ /* 0x000fca00078e00ff */
[----:B------:R-:W-:Y:S02]  /*2ff0*/  @P4 SHF.R.U32.HI R13, RZ, c[0x0][0x334], R8 ;  /* 0x0000cd00ff0d4a19 */ /* 0x000fe40000011608 */
.L_x_1493:
[----:B------:R-:W-:Y:S05]  /*3000*/  BSYNC B0 ;  /* 0x0000000000007941 */ /* 0x000fea0003800000 */
.L_x_1491:
[----:B------:R-:W-:-:S04]  /*3010*/  IMAD R6, R13, c[0x0][0x32c], -R6 ;  /* 0x0000cb000d067a24 */ /* 0x000fc800078e0a06 */
[----:B------:R-:W-:-:S05]  /*3020*/  IMAD.IADD R6, R6, 0x1, -R205 ;  /* 0x0000000106067824 */ /* 0x000fca00078e0acd */
[----:B------:R-:W-:Y:S02]  /*3030*/  IADD3 R13, R6, c[0x0][0x32c], RZ ;  /* 0x0000cb00060d7a10 */ /* 0x000fe40007ffe0ff */
[----:B------:R-:W-:Y:S02]  /*3040*/  IMNMX R11, R11, R6, !PT ;  /* 0x000000060b0b7217 */ /* 0x000fe40007800200 */
[----:B------:R-:W-:Y:S02]  /*3050*/  IMNMX R0, R0, R13, PT ;  /* 0x0000000d00007217 */ /* 0x000fe40003800200 */
.L_x_1490:
[----:B------:R-:W-:Y:S01]  /*3060*/  FMNMX.FTZ R8, R36, R37, !PT ;  /* 0x0000002524087209 */ /* 0x000fe20007810000 */
[----:B------:R-:W-:Y:S01]  /*3070*/  IMAD.SHL.U32 R195, R4, 0x2, RZ ;  /* 0x0000000204c37824 */ /* 0x000fe200078e00ff */
[C---:B------:R-:W-:Y:S01]  /*3080*/  ISETP.GT.AND P5, PT, R11.reuse, 0x8, P0 ;  /* 0x000000080b00780c */ /* 0x040fe200007a4270 */
[----:B------:R-:W-:Y:S01]  /*3090*/  ULDC.64 UR4, c[0x0][0x2c8] ;  /* 0x0000b20000047ab9 */ /* 0x000fe20000000a00 */
[----:B------:R-:W-:Y:S01]  /*30a0*/  ISETP.GT.AND P6, PT, R11, 0x10, P0 ;  /* 0x000000100b00780c */ /* 0x000fe200007c4270 */
[--C-:B------:R-:W-:Y:S01]  /*30b0*/  IMAD R189, R3, 0x2, R195.reuse ;  /* 0x0000000203bd7824 */ /* 0x100fe200078e02c3 */
[----:B------:R-:W-:Y:S01]  /*30c0*/  FMNMX.FTZ R8, R9, R8, !PT ;  /* 0x0000000809087209 */ /* 0x000fe20007810000 */
[----:B------:R-:W-:Y:S01]  /*30d0*/  LDSM.16.MT88.4 R40, [R195+0x2100] ;  /* 0x00210000c328783b */ /* 0x000fe20000004200 */
[----:B------:R-:W-:Y:S01]  /*30e0*/  ISETP.LT.OR P5, PT, R0, 0x9, P5 ;  /* 0x000000090000780c */ /* 0x000fe20002fa1670 */
[----:B------:R-:W-:Y:S01]  /*30f0*/  IMAD R190, R2, 0x2, R195 ;  /* 0x0000000202be7824 */ /* 0x000fe200078e02c3 */
[----:B------:R-:W-:Y:S01]  /*3100*/  ISETP.LT.OR P6, PT, R0, 0x11, P6 ;  /* 0x000000110000780c */ /* 0x000fe200037c1670 */
[----:B------:R-:W-:Y:S01]  /*3110*/  LDSM.16.MT88.4 R56, [R189+0x2100] ;  /* 0x00210000bd38783b */ /* 0x000fe20000004200 */
[----:B------:R-:W-:Y:S01]  /*3120*/  FMNMX.FTZ R8, R33, R8, !PT ;  /* 0x0000000821087209 */ /* 0x000fe20007810000 */
[----:B------:R-:W-:Y:S01]  /*3130*/  IMAD R188, R3, 0x2, R190 ;  /* 0x0000000203bc7824 */ /* 0x000fe200078e02be */
[----:B------:R-:W-:Y:S01]  /*3140*/  FSEL R34, R34, -INF , !P5 ;  /* 0xff80000022227808 */ /* 0x000fe20006800000 */
[----:B------:R-:W-:Y:S01]  /*3150*/  LDSM.16.MT88.4 R124, [R195+0x100] ;  /* 0x00010000c37c783b */ /* 0x000fe20000004200 */
[----:B------:R-:W-:Y:S01]  /*3160*/  FSEL R30, R30, -INF , !P6 ;  /* 0xff8000001e1e7808 */ /* 0x000fe20007000000 */
[----:B------:R-:W-:Y:S01]  /*3170*/  UIMAD.WIDE.U32 UR18, UR15, UR4, URZ ;  /* 0x000000040f1272a5 */ /* 0x000fe2000f8e003f */
[----:B------:R-:W-:Y:S01]  /*3180*/  FMNMX.FTZ R8, R7, R8, !PT ;  /* 0x0000000807087209 */ /* 0x000fe20007810000 */
[----:B------:R-:W-:Y:S01]  /*3190*/  LDSM.16.MT88.4 R104, [R190+0x100] ;  /* 0x00010000be68783b */ /* 0x000fe20000004200 */
[C---:B------:R-:W-:Y:S01]  /*31a0*/  ISETP.GT.AND P5, PT, R11.reuse, 0x1, P0 ;  /* 0x000000010b00780c */ /* 0x040fe200007a4270 */
[----:B------:R-:W-:Y:S01]  /*31b0*/  @UP2 USHF.R.U32.HI UR15, URZ, UR5, UR19 ;  /* 0x000000053f0f2299 */ /* 0x000fe20008011613 */
[----:B------:R-:W-:Y:S01]  /*31c0*/  ISETP.GT.AND P6, PT, R11, RZ, P0 ;  /* 0x000000ff0b00720c */ /* 0x000fe200007c4270 */
[----:B------:R-:W-:Y:S01]  /*31d0*/  LDSM.16.MT88.4 R112, [R189+0x100] ;  /* 0x00010000bd70783b */ /* 0x000fe20000004200 */
[----:B------:R-:W-:Y:S01]  /*31e0*/  FMNMX.FTZ R8, R29, R8, !PT ;  /* 0x000000081d087209 */ /* 0x000fe20007810000 */
[----:B------:R-:W-:Y:S01]  /*31f0*/  UIADD3 UR4, UR7, UR15, URZ ;  /* 0x0000000f07047290 */ /* 0x000fe2000fffe03f */
[----:B------:R-:W-:Y:S01]  /*3200*/  ISETP.GT.AND P4, PT, R11, 0x9, P0 ;  /* 0x000000090b00780c */ /* 0x000fe20000784270 */
[----:B------:R-:W-:Y:S01]  /*3210*/  LDSM.16.MT88.4 R120, [R188+0x100] ;  /* 0x00010000bc78783b */ /* 0x000fe20000004200 */
[C---:B------:R-:W-:Y:S01]  /*3220*/  ISETP.LT.OR P5, PT, R0.reuse, 0x2, P5 ;  /* 0x000000020000780c */ /* 0x040fe20002fa1670 */
[----:B------:R-:W-:Y:S01]  /*3230*/  ULDC UR7, c[0x0][0x328] ;  /* 0x0000ca0000077ab9 */ /* 0x000fe20000000800 */
[C---:B------:R-:W-:Y:S01]  /*3240*/  ISETP.LT.OR P6, PT, R0.reuse, 0x1, P6 ;  /* 0x000000010000780c */ /* 0x040fe200037c1670 */
[----:B------:R-:W-:Y:S01]  /*3250*/  LDSM.16.MT88.4 R48, [R190+0x2100] ;  /* 0x00210000be30783b */ /* 0x000fe20000004200 */
[----:B------:R-:W-:Y:S01]  /*3260*/  FMNMX.FTZ R8, R5, R8, !PT ;  /* 0x0000000805087209 */ /* 0x000fe20007810000 */
[----:B------:R-:W-:Y:S01]  /*3270*/  UIADD3 UR13, UR13, -0x2, URZ ;  /* 0xfffffffe0d0d7890 */ /* 0x000fe2000fffe03f */
[----:B------:R-:W-:Y:S01]  /*3280*/  ISETP.LT.OR P4, PT, R0, 0xa, P4 ;  /* 0x0000000a0000780c */ /* 0x000fe20002781670 */
[----:B------:R-:W-:Y:S01]  /*3290*/  LDSM.16.MT88.4 R64, [R188+0x2100] ;  /* 0x00210000bc40783b */ /* 0x000fe20000004200 */
[----:B------:R-:W-:Y:S01]  /*32a0*/  FSEL R14, R39, -INF , !P5 ;  /* 0xff800000270e7808 */ /* 0x000fe20006800000 */
[----:B------:R-:W-:Y:S01]  /*32b0*/  UIADD3 UR7, UR4, UR7, URZ ;  /* 0x0000000704077290 */ /* 0x000fe2000fffe03f */
[----:B------:R-:W-:Y:S01]  /*32c0*/  FSEL R38, R38, -INF , !P6 ;  /* 0xff80000026267808 */ /* 0x000fe20007000000 */
[----:B------:R-:W-:Y:S01]  /*32d0*/  LDSM.16.MT88.4 R80, [R190+0x4100] ;  /* 0x00410000be50783b */ /* 0x000fe20000004200 */
[----:B------:R-:W-:-:S02]  /*32e0*/  FMNMX.FTZ R12, R25, R8, !PT ;  /* 0x00000008190c7209 */ /* 0x000fc40007810000 */
[----:B------:R-:W-:Y:S01]  /*32f0*/  FSEL R6, R35, -INF , !P4 ;  /* 0xff80000023067808 */ /* 0x000fe20006000000 */
[----:B------:R-:W-:Y:S01]  /*3300*/  LDSM.16.MT88.4 R88, [R189+0x4100] ;  /* 0x00410000bd58783b */ /* 0x000fe20000004200 */
[----:B------:R-:W-:Y:S02]  /*3310*/  FMNMX.FTZ R13, R38, R14, !PT ;  /* 0x0000000e260d7209 */ /* 0x000fe40007810000 */
[----:B------:R-:W-:Y:S01]  /*3320*/  ISETP.GT.AND P4, PT, R11, 0x11, P0 ;  /* 0x000000110b00780c */ /* 0x000fe20000784270 */
[----:B------:R-:W-:Y:S01]  /*3330*/  LDSM.16.MT88.4 R136, [R190+0x900] ;  /* 0x00090000be88783b */ /* 0x000fe20000004200 */
[----:B------:R-:W-:Y:S02]  /*3340*/  FMNMX.FTZ R12, R155, R12, !PT ;  /* 0x0000000c9b0c7209 */ /* 0x000fe40007810000 */
[----:B------:R-:W-:Y:S01]  /*3350*/  FMNMX.FTZ R13, R34, R13, !PT ;  /* 0x0000000d220d7209 */ /* 0x000fe20007810000 */
[----:B------:R-:W-:Y:S01]  /*3360*/  LDSM.16.MT88.4 R132, [R189+0x900] ;  /* 0x00090000bd84783b */ /* 0x000fe20000004200 */
[----:B------:R-:W-:-:S02]  /*3370*/  ISETP.LT.OR P4, PT, R0, 0x12, P4 ;  /* 0x000000120000780c */ /* 0x000fc40002781670 */
        /* <DEDUP_REMOVED lines=8> */
[----:B------:R-:W-:Y:S02]  /*3400*/  ISETP.LT.OR P4, PT, R0, 0x1a, P4 ;  /* 0x0000001a0000780c */ /* 0x000fe40002781670 */
[----:B------:R-:W-:Y:S02]  /*3410*/  FSEL R10, R26, -INF , !P5 ;  /* 0xff8000001a0a7808 */ /* 0x000fe40006800000 */
[----:B------:R-:W-:Y:S02]  /*3420*/  ISETP.GT.AND P5, PT, R11, 0x20, P0 ;  /* 0x000000200b00780c */ /* 0x000fe400007a4270 */
[----:B------:R-:W-:-:S02]  /*3430*/  FMNMX.FTZ R12, R157, R12, !PT ;  /* 0x0000000c9d0c7209 */ /* 0x000fc40007810000 */
[----:B------:R-:W-:Y:S02]  /*3440*/  FMNMX.FTZ R13, R16, R13, !PT ;  /* 0x0000000d100d7209 */ /* 0x000fe40007810000 */
[----:B------:R-:W-:Y:S02]  /*3450*/  FSEL R8, R27, -INF , !P4 ;  /* 0xff8000001b087808 */ /* 0x000fe40006000000 */
[----:B------:R-:W-:Y:S02]  /*3460*/  ISETP.GT.AND P4, PT, R11, 0x21, P0 ;  /* 0x000000210b00780c */ /* 0x000fe40000784270 */
[----:B------:R-:W-:Y:S02]  /*3470*/  ISETP.LT.OR P5, PT, R0, 0x21, P5 ;  /* 0x000000210000780c */ /* 0x000fe40002fa1670 */
[----:B------:R-:W-:Y:S02]  /*3480*/  FMNMX.FTZ R12, R167, R12, !PT ;  /* 0x0000000ca70c7209 */ /* 0x000fe40007810000 */
[----:B------:R-:W-:-:S02]  /*3490*/  FMNMX.FTZ R13, R10, R13, !PT ;  /* 0x0000000d0a0d7209 */ /* 0x000fc40007810000 */
[----:B------:R-:W-:Y:S02]  /*34a0*/  ISETP.LT.OR P4, PT, R0, 0x22, P4 ;  /* 0x000000220000780c */ /* 0x000fe40002781670 */
[----:B------:R-:W-:Y:S02]  /*34b0*/  FSEL R172, R22, -INF , !P5 ;  /* 0xff80000016ac7808 */ /* 0x000fe40006800000 */
[----:B------:R-:W-:Y:S02]  /*34c0*/  FMNMX.FTZ R12, R165, R12, !PT ;  /* 0x0000000ca50c7209 */ /* 0x000fe40007810000 */
[----:B------:R-:W-:Y:S02]  /*34d0*/  ISETP.GT.AND P5, PT, R11, 0x28, P0 ;  /* 0x000000280b00780c */ /* 0x000fe400007a4270 */
[----:B------:R-:W-:Y:S02]  /*34e0*/  FMNMX.FTZ R15, R8, R13, !PT ;  /* 0x0000000d080f7209 */ /* 0x000fe40007810000 */
[----:B------:R-:W-:-:S02]  /*34f0*/  FSEL R162, R23, -INF , !P4 ;  /* 0xff80000017a27808 */ /* 0x000fc40006000000 */
[----:B------:R-:W-:Y:S01]  /*3500*/  FMNMX.FTZ R12, R143, R12, !PT ;  /* 0x0000000c8f0c7209 */ /* 0x000fe20007810000 */
[----:B------:R-:W-:Y:S01]  /*3510*/  LDSM.16.MT88.4 R20, [R189+0x2900] ;  /* 0x00290000bd14783b */ /* 0x000fe20000004200 */
[----:B------:R-:W-:Y:S02]  /*3520*/  ISETP.GT.AND P4, PT, R11, 0x29, P0 ;  /* 0x000000290b00780c */ /* 0x000fe40000784270 */
[----:B------:R-:W-:Y:S02]  /*3530*/  ISETP.LT.OR P5, PT, R0, 0x29, P5 ;  /* 0x000000290000780c */ /* 0x000fe40002fa1670 */
[----:B------:R-:W-:Y:S02]  /*3540*/  FMNMX.FTZ R15, R172, R15, !PT ;  /* 0x0000000fac0f7209 */ /* 0x000fe40007810000 */
[----:B------:R-:W-:Y:S02]  /*3550*/  FMNMX.FTZ R12, R141, R12, !PT ;  /* 0x0000000c8d0c7209 */ /* 0x000fe40007810000 */
[----:B------:R-:W-:-:S02]  /*3560*/  ISETP.GT.AND P6, PT, R11, 0x30, P0 ;  /* 0x000000300b00780c */ /* 0x000fc400007c4270 */
[----:B------:R-:W-:Y:S01]  /*3570*/  ISETP.LT.OR P4, PT, R0, 0x2a, P4 ;  /* 0x0000002a0000780c */ /* 0x000fe20002781670 */
[----:B------:R-:W1:Y:S01]  /*3580*/  SHFL.BFLY PT, R13, R12, 0x2, 0x1f ;  /* 0x0c401f000c0d7f89 */ /* 0x000e6200000e0000 */
[----:B------:R-:W-:Y:S02]  /*3590*/  FSEL R170, R18, -INF , !P5 ;  /* 0xff80000012aa7808 */ /* 0x000fe40006800000 */
[----:B------:R-:W-:Y:S02]  /*35a0*/  FMNMX.FTZ R15, R162, R15, !PT ;  /* 0x0000000fa20f7209 */ /* 0x000fe40007810000 */
[----:B------:R-:W-:Y:S02]  /*35b0*/  FSEL R164, R19, -INF , !P4 ;  /* 0xff80000013a47808 */ /* 0x000fe40006000000 */
[----:B------:R-:W-:Y:S02]  /*35c0*/  ISETP.GT.AND P5, PT, R11, 0x31, P0 ;  /* 0x000000310b00780c */ /* 0x000fe400007a4270 */
[----:B------:R-:W-:-:S02]  /*35d0*/  ISETP.LT.OR P6, PT, R0, 0x31, P6 ;  /* 0x000000310000780c */ /* 0x000fc400037c1670 */
[----:B------:R-:W-:Y:S02]  /*35e0*/  FMNMX.FTZ R15, R170, R15, !PT ;  /* 0x0000000faa0f7209 */ /* 0x000fe40007810000 */
[C---:B------:R-:W-:Y:S02]  /*35f0*/  ISETP.GT.AND P4, PT, R11.reuse, 0x38, P0 ;  /* 0x000000380b00780c */ /* 0x040fe40000784270 */
[----:B------:R-:W-:Y:S02]  /*3600*/  ISETP.LT.OR P5, PT, R0, 0x32, P5 ;  /* 0x000000320000780c */ /* 0x000fe40002fa1670 */
[----:B------:R-:W-:Y:S02]  /*3610*/  FSEL R166, R74, -INF , !P6 ;  /* 0xff8000004aa67808 */ /* 0x000fe40007000000 */
[----:B------:R-:W-:Y:S02]  /*3620*/  FMNMX.FTZ R15, R164, R15, !PT ;  /* 0x0000000fa40f7209 */ /* 0x000fe40007810000 */
[----:B------:R-:W-:-:S02]  /*3630*/  ISETP.GT.AND P0, PT, R11, 0x39, P0 ;  /* 0x000000390b00780c */ /* 0x000fc40000704270 */
[----:B------:R-:W-:Y:S02]  /*3640*/  FSEL R142, R75, -INF , !P5 ;  /* 0xff8000004b8e7808 */ /* 0x000fe40006800000 */
[----:B------:R-:W-:Y:S01]  /*3650*/  ISETP.LT.OR P4, PT, R0, 0x39, P4 ;  /* 0x000000390000780c */ /* 0x000fe20002781670 */
[----:B------:R-:W-:Y:S01]  /*3660*/  LDSM.16.MT88.4 R72, [R195+0x4100] ;  /* 0x00410000c348783b */ /* 0x000fe20000004200 */
[----:B------:R-:W-:Y:S02]  /*3670*/  FMNMX.FTZ R15, R166, R15, !PT ;  /* 0x0000000fa60f7209 */ /* 0x000fe40007810000 */
[----:B------:R-:W-:Y:S02]  /*3680*/  ISETP.LT.OR P0, PT, R0, 0x3a, P0 ;  /* 0x0000003a0000780c */ /* 0x000fe40000701670 */
[----:B------:R-:W-:Y:S02]  /*3690*/  FSEL R140, R70, -INF , !P4 ;  /* 0xff800000468c7808 */ /* 0x000fe40006000000 */
[----:B------:R-:W-:-:S02]  /*36a0*/  FMNMX.FTZ R15, R142, R15, !PT ;  /* 0x0000000f8e0f7209 */ /* 0x000fc40007810000 */
        /* <DEDUP_REMOVED lines=30> */
[----:B------:R-:W-:Y:S01]  /*3890*/  FFMA.FTZ R210, R141, c[0x0][0x2d0], -R168 ;  /* 0x0000b4008dd27a23 */ /* 0x000fe200000108a8 */
[----:B------:R-:W-:Y:S02]  /*38a0*/  FSEL R159, R159, RZ, P0 ;  /* 0x000000ff9f9f7208 */ /* 0x000fe40000000000 */
[----:B------:R-:W-:Y:S02]  /*38b0*/  PLOP3.LUT P0, PT, PT, PT, UP1, 0x40, 0x0 ;  /* 0x000000000000781c */ /* 0x000fe40003f0e818 */
[----:B------:R-:W1:Y:S01]  /*38c0*/  MUFU.EX2 R147, R147 ;  /* 0x0000009300937308 */ /* 0x000e620000000800 */
[--C-:B------:R-:W-:Y:S01]  /*38d0*/  FFMA.FTZ R148, R38, c[0x0][0x2d0], -R159.reuse ;  /* 0x0000b40026947a23 */ /* 0x100fe2000001089f */
[----:B--2---:R-:W-:Y:S01]  /*38e0*/  F2FP.BF16.PACK_AB R96, R153, R154 ;  /* 0x0000009a9960723e */ /* 0x004fe200000010ff */
[--C-:B------:R-:W-:Y:S02]  /*38f0*/  FFMA.FTZ R149, R14, c[0x0][0x2d0], -R159.reuse ;  /* 0x0000b4000e957a23 */ /* 0x100fe4000001089f */
[----:B------:R-:W-:-:S02]  /*3900*/  FFMA.FTZ R150, R34, c[0x0][0x2d0], -R159 ;  /* 0x0000b40022967a23 */ /* 0x000fc4000001089f */
[--C-:B------:R-:W-:Y:S01]  /*3910*/  FFMA.FTZ R15, R6, c[0x0][0x2d0], -R159.reuse ;  /* 0x0000b400060f7a23 */ /* 0x100fe2000001089f */
[----:B------:R-:W-:Y:S01]  /*3920*/  MUFU.EX2 R148, R148 ;  /* 0x0000009400947308 */ /* 0x000fe20000000800 */
[----:B------:R-:W2:Y:S01]  /*3930*/  LDSM.16.MT88.4 R4, [R188+0x4100] ;  /* 0x00410000bc04783b */ /* 0x000ea20000004200 */
[--C-:B------:R-:W-:Y:S02]  /*3940*/  FFMA.FTZ R3, R10, c[0x0][0x2d0], -R159.reuse ;  /* 0x0000b4000a037a23 */ /* 0x100fe4000001089f */
[--C-:B------:R-:W-:Y:S01]  /*3950*/  FFMA.FTZ R2, R8, c[0x0][0x2d0], -R159.reuse ;  /* 0x0000b40008027a23 */ /* 0x100fe2000001089f */
[----:B------:R-:W-:Y:S01]  /*3960*/  LDSM.16.MT88.4 R32, [R188+0x900] ;  /* 0x00090000bc20783b */ /* 0x000fe20000004200 */
[----:B------:R-:W-:Y:S02]  /*3970*/  FFMA.FTZ R14, R25, c[0x0][0x2d0], -R168 ;  /* 0x0000b400190e7a23 */ /* 0x000fe400000108a8 */
[----:B------:R-:W3:Y:S01]  /*3980*/  MUFU.EX2 R149, R149 ;  /* 0x0000009500957308 */ /* 0x000ee20000000800 */
[----:B------:R-:W4:Y:S01]  /*3990*/  LDSM.16.MT88.4 R8, [R195+0x2900] ;  /* 0x00290000c308783b */ /* 0x000f220000004200 */
[----:B-1----:R-:W-:Y:S01]  /*39a0*/  F2FP.BF16.PACK_AB R98, R147, R152 ;  /* 0x000000989362723e */ /* 0x002fe200000010ff */
[----:B------:R-:W-:-:S02]  /*39b0*/  FFMA.FTZ R144, R30, c[0x0][0x2d0], -R159 ;  /* 0x0000b4001e907a23 */ /* 0x000fc4000001089f */
[--C-:B------:R-:W-:Y:S01]  /*39c0*/  FFMA.FTZ R13, R16, c[0x0][0x2d0], -R159.reuse ;  /* 0x0000b400100d7a23 */ /* 0x100fe2000001089f */
[----:B------:R-:W1:Y:S01]  /*39d0*/  LDSM.16.MT88.4 R24, [R195+0x900] ;  /* 0x00090000c318783b */ /* 0x000e620000004200 */
[--C-:B------:R-:W-:Y:S01]  /*39e0*/  FFMA.FTZ R161, R172, c[0x0][0x2d0], -R159.reuse ;  /* 0x0000b400aca17a23 */ /* 0x100fe2000001089f */
[----:B------:R-:W-:Y:S01]  /*39f0*/  MUFU.EX2 R150, R150 ;  /* 0x0000009600967308 */ /* 0x000fe20000000800 */
[--C-:B------:R-:W-:Y:S01]  /*3a00*/  FFMA.FTZ R162, R162, c[0x0][0x2d0], -R159.reuse ;  /* 0x0000b400a2a27a23 */ /* 0x100fe2000001089f */
[----:B------:R-:W5:Y:S01]  /*3a10*/  LDSM.16.MT88.4 R16, [R188+0x2900] ;  /* 0x00290000bc10783b */ /* 0x000f620000004200 */
[--C-:B------:R-:W-:Y:S02]  /*3a20*/  FFMA.FTZ R163, R170, c[0x0][0x2d0], -R159.reuse ;  /* 0x0000b400aaa37a23 */ /* 0x100fe4000001089f */
[----:B------:R-:W-:Y:S01]  /*3a30*/  FFMA.FTZ R164, R164, c[0x0][0x2d0], -R159 ;  /* 0x0000b400a4a47a23 */ /* 0x000fe2000001089f */
[----:B------:R-:W-:Y:S01]  /*3a40*/  LDSM.16.MT88.4 R28, [R190+0x2900] ;  /* 0x00290000be1c783b */ /* 0x000fe20000004200 */
[--C-:B------:R-:W-:Y:S01]  /*3a50*/  FFMA.FTZ R170, R165, c[0x0][0x2d0], -R168.reuse ;  /* 0x0000b400a5aa7a23 */ /* 0x100fe200000108a8 */
        /* <DEDUP_REMOVED lines=13> */
[----:B------:R-:W-:-:S02]  /*3b30*/  FADD.FTZ R152, R152, R153 ;  /* 0x0000009998987221 */ /* 0x000fc40000010000 */
[----:B------:R-:W-:Y:S02]  /*3b40*/  FADD.FTZ R150, R150, R149 ;  /* 0x0000009596967221 */ /* 0x000fe40000010000 */
[----:B------:R-:W-:Y:S01]  /*3b50*/  FADD.FTZ R152, R147, R152 ;  /* 0x0000009893987221 */ /* 0x000fe20000010000 */
[C---:B------:R-:W-:Y:S01]  /*3b60*/  HMMA.16816.F32.BF16 R36, R96.reuse, R40, RZ ;  /* 0x000000286024723c */ /* 0x040fe200000418ff */
[----:B------:R-:W-:Y:S01]  /*3b70*/  FADD.FTZ R15, R15, R150 ;  /* 0x000000960f0f7221 */ /* 0x000fe20000010000 */
        /* <DEDUP_REMOVED lines=56> */
[----:B----4-:R-:W-:Y:S01]  /*3f00*/  HMMA.16816.F32.BF16 R36, R4, R8, R36 ;  /* 0x000000080424723c */ /* 0x010fe20000041824 */
        /* <DEDUP_REMOVED lines=135> */
.L_x_1495:
[----:B------:R-:W-:Y:S02]  /*4780*/  ULDC UR4, c[0x0][0x32c] ;  /* 0x0000cb0000047ab9 */ /* 0x000fe40000000800 */
[----:B------:R-:W-:-:S03]  /*4790*/  UISETP.NE.AND UP0, UPT, UR6, UR4, UPT ;  /* 0x000000040600728c */ /* 0x000fc6000bf05270 */
[----:B------:R-:W-:Y:S02]  /*47a0*/  ULDC.64 UR4, c[0x0][0x330] ;  /* 0x0000cc0000047ab9 */ /* 0x000fe40000000a00 */
[----:B------:R-:W-:-:S06]  /*47b0*/  UIMAD.WIDE.U32 UR18, UR15, UR4, URZ ;  /* 0x000000040f1272a5 */ /* 0x000fcc000f8e003f */
[----:B------:R-:W-:Y:S02]  /*47c0*/  @UP0 USHF.R.U32.HI UR15, URZ, UR5, UR19 ;  /* 0x000000053f0f0299 */ /* 0x000fe40008011613 */
.L_x_1496:
[----:B------:R-:W-:Y:S02]  /*47d0*/  ULDC UR4, c[0x0][0x32c] ;  /* 0x0000cb0000047ab9 */ /* 0x000fe40000000800 */
[----:B------:R-:W-:-:S04]  /*47e0*/  UIMAD UR4, UR15, UR4, UR4 ;  /* 0x000000040f0472a4 */ /* 0x000fc8000f8e0204 */
[----:B------:R-:W-:-:S04]  /*47f0*/  UISETP.LT.AND UP0, UPT, UR7, UR4, UPT ;  /* 0x000000040700728c */ /* 0x000fc8000bf01270 */
[----:B------:R-:W-:-:S04]  /*4800*/  USEL UR7, UR7, UR4, UP0 ;  /* 0x0000000407077287 */ /* 0x000fc80008000000 */
.L_x_1494:
        /* <DEDUP_REMOVED lines=24> */
.L_x_1506:
        /* <DEDUP_REMOVED lines=10> */
[----:B------:R-:W-:Y:S01]  /*4a30*/  @!P0 IADD3 R221, P6, R206, UR19, RZ ;  /* 0x00000013cedd8c10 */ /* 0x000fe2000ffde0ff */
[----:B------:R-:W-:Y:S01]  /*4a40*/  @!UP3 UIADD3 UR18, UR21, UR18, URZ ;  /* 0x000000121512b290 */ /* 0x000fe2000fffe03f */
[----:B------:R-:W-:Y:S01]  /*4a50*/  @!P0 IADD3 R223, P5, R220, UR19, RZ ;  /* 0x00000013dcdf8c10 */ /* 0x000fe2000ffbe0ff */
[----:B------:R-:W1:Y:S01]  /*4a60*/  LDSM.16.M88.4 R136, [R197+0x6100] ;  /* 0x00610000c588783b */ /* 0x000e620000000200 */
[----:B------:R-:W-:Y:S01]  /*4a70*/  @!P0 IADD3 R225, P4, R218, UR19, RZ ;  /* 0x00000013dae18c10 */ /* 0x000fe2000ff9e0ff */
[----:B------:R-:W-:Y:S02]  /*4a80*/  @!UP3 USHF.L.U64.HI UR18, UR20, 0x6, UR18 ;  /* 0x000000061412b899 */ /* 0x000fe40008010212 */
[----:B------:R-:W-:Y:S01]  /*4a90*/  @!UP3 ULEA UR19, UP0, UR6, UR19, 0x5 ;  /* 0x000000130613b291 */ /* 0x000fe2000f80283f */
[----:B------:R-:W2:Y:S03]  /*4aa0*/  LDSM.16.M88.4 R140, [R197+0x6900] ;  /* 0x00690000c58c783b */ /* 0x000ea60000000200 */
[----:B------:R-:W-:Y:S02]  /*4ab0*/  @!P0 IADD3.X R0, R209, UR18, RZ, P6, !PT ;  /* 0x00000012d1008c10 */ /* 0x000fe4000b7fe4ff */
[----:B------:R-:W3:Y:S01]  /*4ac0*/  LDSM.16.M88.4 R144, [R197+0x7100] ;  /* 0x00710000c590783b */ /* 0x000ee20000000200 */
[----:B------:R-:W-:Y:S02]  /*4ad0*/  @!P0 LEA R230, P6, R221, c[0x0][0x1f8], 0x1 ;  /* 0x00007e00dde68a11 */ /* 0x000fe400078c08ff */
[----:B------:R-:W-:Y:S02]  /*4ae0*/  @!P0 IADD3.X R222, R219, UR18, RZ, P5, !PT ;  /* 0x00000012dbde8c10 */ /* 0x000fe4000affe4ff */
[----:B------:R-:W4:Y:S01]  /*4af0*/  LDSM.16.M88.4 R148, [R197+0x7900] ;  /* 0x00790000c594783b */ /* 0x000f220000000200 */
[----:B------:R-:W-:Y:S02]  /*4b00*/  @!P0 LEA.HI.X R231, R221, c[0x0][0x1fc], R0, 0x1, P6 ;  /* 0x00007f00dde78a11 */ /* 0x000fe400030f0c00 */
[----:B------:R-:W-:Y:S02]  /*4b10*/  @!P0 LEA R228, P5, R223, c[0x0][0x1f8], 0x1 ;  /* 0x00007e00dfe48a11 */ /* 0x000fe400078a08ff */
[----:B------:R-:W-:Y:S01]  /*4b20*/  LDSM.16.M88.4 R152, [R194+0xc100] ;  /* 0x00c10000c298783b */ /* 0x000fe20000000200 */
[----:B------:R-:W-:Y:S01]  /*4b30*/  @!P0 IADD3.X R224, R217, UR18, RZ, P4, !PT ;  /* 0x00000012d9e08c10 */ /* 0x000fe2000a7fe4ff */
[----:B------:R-:W-:Y:S01]  /*4b40*/  @!UP3 ULEA.HI.X UR18, UR6, UR18, UR7, 0x5, UP0 ;  /* 0x000000120612b291 */ /* 0x000fe200080f2c07 */
[----:B------:R-:W-:Y:S01]  /*4b50*/  @!P0 LEA.HI.X R229, R223, c[0x0][0x1fc], R222, 0x1, P5 ;  /* 0x00007f00dfe58a11 */ /* 0x000fe200028f0cde */
[----:B------:R-:W-:Y:S01]  /*4b60*/  UISETP.GT.AND UP3, UPT, UR13, UR8, UPT ;  /* 0x000000080d00728c */ /* 0x000fe2000bf64270 */
[----:B------:R-:W5:Y:S01]  /*4b70*/  LDSM.16.M88.4 R156, [R196] ;  /* 0x00000000c49c783b */ /* 0x000f620000000200 */
[C---:B------:R-:W-:Y:S02]  /*4b80*/  @!P0 LEA R226, P4, R225.reuse, c[0x0][0x1f8], 0x1 ;  /* 0x00007e00e1e28a11 */ /* 0x040fe400078808ff */
[----:B------:R-:W-:Y:S02]  /*4b90*/  @!P0 IADD3 R0, P6, R206, UR19, RZ ;  /* 0x00000013ce008c10 */ /* 0x000fe4000ffde0ff */
[----:B------:R-:W3:Y:S01]  /*4ba0*/  LDSM.16.M88.4 R160, [R187] ;  /* 0x00000000bba0783b */ /* 0x000ee20000000200 */
[----:B------:R-:W-:Y:S02]  /*4bb0*/  @!P0 LEA.HI.X R227, R225, c[0x0][0x1fc], R224, 0x1, P4 ;  /* 0x00007f00e1e38a11 */ /* 0x000fe400020f0ce0 */
[----:B------:R-:W-:Y:S02]  /*4bc0*/  @!P0 IADD3.X R225, R209, UR18, RZ, P6, !PT ;  /* 0x00000012d1e18c10 */ /* 0x000fe4000b7fe4ff */
[----:B------:R-:W-:Y:S01]  /*4bd0*/  LDSM.16.M88.4 R164, [R185] ;  /* 0x00000000b9a4783b */ /* 0x000fe20000000200 */
[----:B------:R-:W-:Y:S02]  /*4be0*/  @!P0 LEA R232, P6, R0, c[0x0][0x1f8], 0x1 ;  /* 0x00007e0000e88a11 */ /* 0x000fe400078c08ff */
[----:B------:R-:W-:Y:S01]  /*4bf0*/  @!P0 IADD3 R221, P5, R220, UR19, RZ ;  /* 0x00000013dcdd8c10 */ /* 0x000fe2000ffbe0ff */
[C---:B-1----:R-:W-:Y:S03]  /*4c00*/  HMMA.16816.F32.BF16 R4, R132.reuse, R136, RZ ;  /* 0x000000888404723c */ /* 0x042fe600000418ff */
[----:B------:R-:W-:Y:S02]  /*4c10*/  @!P0 LEA.HI.X R233, R0, c[0x0][0x1fc], R225, 0x1, P6 ;  /* 0x00007f0000e98a11 */ /* 0x000fe400030f0ce1 */
[----:B------:R-:W-:Y:S02]  /*4c20*/  @!P0 IADD3.X R234, R219, UR18, RZ, P5, !PT ;  /* 0x00000012dbea8c10 */ /* 0x000fe4000affe4ff */
[C---:B------:R-:W-:Y:S01]  /*4c30*/  @!P0 LEA R224, P5, R221.reuse, c[0x0][0x1f8], 0x1 ;  /* 0x00007e00dde08a11 */ /* 0x040fe200078a08ff */
[C---:B------:R-:W-:Y:S01]  /*4c40*/  HMMA.16816.F32.BF16 R8, R132.reuse, R138, RZ ;  /* 0x0000008a8408723c */ /* 0x040fe200000418ff */
[----:B------:R-:W1:Y:S03]  /*4c50*/  LDSM.16.M88.4 R136, [R186] ;  /* 0x00000000ba88783b */ /* 0x000e660000000200 */
[----:B------:R-:W-:Y:S02]  /*4c60*/  @!P0 LEA.HI.X R225, R221, c[0x0][0x1fc], R234, 0x1, P5 ;  /* 0x00007f00dde18a11 */ /* 0x000fe400028f0cea */
[----:B------:R-:W-:Y:S01]  /*4c70*/  @!PT LDS RZ, [RZ] ;  /* 0x00000000fffff984 */ /* 0x000fe20000000800 */
[----:B------:R-:W-:Y:S01]  /*4c80*/  @!PT LDS RZ, [RZ] ;  /* 0x00000000fffff984 */ /* 0x000fe20000000800 */
[----:B------:R-:W-:Y:S01]  /*4c90*/  @!PT LDS RZ, [RZ] ;  /* 0x00000000fffff984 */ /* 0x000fe20000000800 */
[----:B------:R1:W-:Y:S01]  /*4ca0*/  @!P0 LDGSTS.E.BYPASS.LTC128B.128 [R199+0x100], [R230.64], !P3 ;  /* 0x00100000e6c78fae */ /* 0x0003e2000d901d50 */
[----:B------:R-:W-:Y:S01]  /*4cb0*/  @!P0 IADD3 R223, P4, R218, UR19, RZ ;  /* 0x00000013dadf8c10 */ /* 0x000fe2000ff9e0ff */
[C---:B--2---:R-:W-:Y:S01]  /*4cc0*/  HMMA.16816.F32.BF16 R12, R132.reuse, R140, RZ ;  /* 0x0000008c840c723c */ /* 0x044fe200000418ff */
[----:B------:R-:W-:Y:S02]  /*4cd0*/  @UP3 UIADD3 UR19, UR13, -0x1, URZ ;  /* 0xffffffff0d133890 */ /* 0x000fe4000fffe03f */
[----:B------:R2:W-:Y:S01]  /*4ce0*/  @!P0 LDGSTS.E.BYPASS.LTC128B.128 [R199+0x2100], [R228.64], !P2 ;  /* 0x02100000e4c78fae */ /* 0x0005e2000d101d50 */
[----:B------:R-:W-:Y:S01]  /*4cf0*/  @!P0 IADD3.X R236, R217, UR18, RZ, P4, !PT ;  /* 0x00000012d9ec8c10 */ /* 0x000fe2000a7fe4ff */
[----:B------:R-:W-:Y:S01]  /*4d00*/  @UP3 USHF.R.S32.HI UR18, URZ, 0x1f, UR19 ;  /* 0x0000001f3f123899 */ /* 0x000fe20008011413 */
[C---:B------:R-:W-:Y:S01]  /*4d10*/  @!P0 LEA R222, P4, R223.reuse, c[0x0][0x1f8], 0x1 ;  /* 0x00007e00dfde8a11 */ /* 0x040fe200078808ff */
[----:B------:R-:W-:Y:S01]  /*4d20*/  @UP3 UIMAD.WIDE.U32 UR20, UR19, UR4, URZ ;  /* 0x00000004131432a5 */ /* 0x000fe2000f8e003f */
[C---:B------:R-:W-:Y:S01]  /*4d30*/  HMMA.16816.F32.BF16 R16, R132.reuse, R142, RZ ;  /* 0x0000008e8410723c */ /* 0x040fe200000418ff */
[----:B------:R1:W-:Y:S01]  /*4d40*/  @!P0 LDGSTS.E.BYPASS.LTC128B.128 [R199+0x4100], [R226.64], !P1 ;  /* 0x04100000e2c78fae */ /* 0x0003e2000c901d50 */
[----:B------:R-:W-:Y:S02]  /*4d50*/  @UP3 UIMAD UR18, UR18, UR4, URZ ;  /* 0x00000004121232a4 */ /* 0x000fe4000f8e023f */
[----:B------:R-:W-:Y:S02]  /*4d60*/  @!P0 LEA.HI.X R223, R223, c[0x0][0x1fc], R236, 0x1, P4 ;  /* 0x00007f00dfdf8a11 */ /* 0x000fe400020f0cec */
[----:B------:R1:W-:Y:S01]  /*4d70*/  @!P0 LDGSTS.E.BYPASS.LTC128B.128 [R199+0x1100], [R232.64], !P3 ;  /* 0x01100000e8c78fae */ /* 0x0003e2000d901d50 */
[----:B------:R-:W-:Y:S01]  /*4d80*/  @UP3 UIMAD UR18, UR19, UR5, UR18 ;  /* 0x00000005131232a4 */ /* 0x000fe2000f8e0212 */
[C---:B---3--:R-:W-:Y:S01]  /*4d90*/  HMMA.16816.F32.BF16 R20, R132.reuse, R144, RZ ;  /* 0x000000908414723c */ /* 0x048fe200000418ff */
[----:B------:R-:W-:Y:S02]  /*4da0*/  @UP3 USHF.L.U32 UR19, UR20, 0x6, URZ ;  /* 0x0000000614133899 */ /* 0x000fe4000800063f */
[----:B------:R3:W-:Y:S01]  /*4db0*/  @!P0 LDGSTS.E.BYPASS.LTC128B.128 [R199+0x3100], [R224.64], !P2 ;  /* 0x03100000e0c78fae */ /* 0x0007e2000d101d50 */
[----:B------:R-:W-:Y:S04]  /*4dc0*/  @UP3 UIADD3 UR18, UR21, UR18, URZ ;  /* 0x0000001215123290 */ /* 0x000fe8000fffe03f */
[C---:B------:R-:W-:Y:S01]  /*4dd0*/  HMMA.16816.F32.BF16 R24, R132.reuse, R146, RZ ;  /* 0x000000928418723c */ /* 0x040fe200000418ff */
[----:B------:R1:W-:Y:S01]  /*4de0*/  @!P0 LDGSTS.E.BYPASS.LTC128B.128 [R199+0x5100], [R222.64], !P1 ;  /* 0x05100000dec78fae */ /* 0x0003e2000c901d50 */
[----:B------:R-:W-:Y:S01]  /*4df0*/  PLOP3.LUT P0, PT, PT, PT, UP3, 0x80, 0x0 ;  /* 0x000000000000781c */ /* 0x000fe20003f0f038 */
[----:B------:R-:W-:Y:S03]  /*4e00*/  @UP3 USHF.L.U64.HI UR18, UR20, 0x6, UR18 ;  /* 0x0000000614123899 */ /* 0x000fe60008010212 */
[----:B------:R-:W-:Y:S02]  /*4e10*/  LDSM.16.M88.4 R140, [R193+0xc100] ;  /* 0x00c10000c18c783b */ /* 0x000fe40000000200 */
[C---:B----4-:R-:W-:Y:S03]  /*4e20*/  HMMA.16816.F32.BF16 R28, R132.reuse, R148, RZ ;  /* 0x00000094841c723c */ /* 0x050fe600000418ff */
[----:B------:R-:W0:Y:S04]  /*4e30*/  LDGDEPBAR ;  /* 0x00000000000079af */ /* 0x000e280000000000 */
[----:B------:R-:W-:Y:S01]  /*4e40*/  @P0 IADD3 R0, P5, R200, UR19, RZ ;  /* 0x00000013c8000c10 */ /* 0x000fe2000ffbe0ff */
[----:B------:R-:W-:Y:S01]  /*4e50*/  HMMA.16816.F32.BF16 R32, R132, R150, RZ ;  /* 0x000000968420723c */ /* 0x000fe200000418ff */
[----:B------:R-:W4:Y:S03]  /*4e60*/  LDSM.16.M88.4 R168, [R192+0x6100] ;  /* 0x00610000c0a8783b */ /* 0x000f260000000200 */
[----:B------:R-:W-:Y:S02]  /*4e70*/  @P0 IADD3.X R221, R203, UR18, RZ, P5, !PT ;  /* 0x00000012cbdd0c10 */ /* 0x000fe4000affe4ff */
[----:B------:R-:W4:Y:S01]  /*4e80*/  LDSM.16.M88.4 R172, [R192+0x6900] ;  /* 0x00690000c0ac783b */ /* 0x000f220000000200 */
[----:B--2---:R-:W-:Y:S01]  /*4e90*/  @P0 IADD3 R228, P5, R214, UR19, RZ ;  /* 0x00000013d6e40c10 */ /* 0x004fe2000ffbe0ff */
[C---:B-----5:R-:W-:Y:S03]  /*4ea0*/  HMMA.16816.F32.BF16 R4, R152.reuse, R156, R4 ;  /* 0x0000009c9804723c */ /* 0x060fe60000041804 */
[----:B------:R-:W2:Y:S02]  /*4eb0*/  LDSM.16.M88.4 R132, [R192+0x7100] ;  /* 0x00710000c084783b */ /* 0x000ea40000000200 */
[C---:B-1----:R-:W-:Y:S02]  /*4ec0*/  @P0 LEA R222, P4, R0.reuse, c[0x0][0x1c8], 0x1 ;  /* 0x0000720000de0a11 */ /* 0x042fe400078808ff */
[----:B---3--:R-:W-:Y:S01]  /*4ed0*/  @P0 IADD3.X R225, R213, UR18, RZ, P5, !PT ;  /* 0x00000012d5e10c10 */ /* 0x008fe2000affe4ff */
[C---:B------:R-:W-:Y:S01]  /*4ee0*/  HMMA.16816.F32.BF16 R8, R152.reuse, R158, R8 ;  /* 0x0000009e9808723c */ /* 0x040fe20000041808 */
[----:B------:R-:W1:Y:S03]  /*4ef0*/  LDSM.16.M88.4 R144, [R192+0x7900] ;  /* 0x00790000c090783b */ /* 0x000e660000000200 */
[----:B------:R-:W-:Y:S02]  /*4f00*/  @P0 LEA.HI.X R223, R0, c[0x0][0x1cc], R221, 0x1, P4 ;  /* 0x0000730000df0a11 */ /* 0x000fe400020f0cdd */
[----:B------:R-:W-:Y:S01]  /*4f10*/  LDSM.16.M88.4 R148, [R184] ;  /* 0x00000000b894783b */ /* 0x000fe20000000200 */
[----:B------:R-:W-:Y:S01]  /*4f20*/  @P0 IADD3 R221, P4, R216, UR19, RZ ;  /* 0x00000013d8dd0c10 */ /* 0x000fe2000ff9e0ff */
[C---:B------:R-:W-:Y:S01]  /*4f30*/  HMMA.16816.F32.BF16 R12, R152.reuse, R160, R12 ;  /* 0x000000a0980c723c */ /* 0x040fe2000004180c */
[----:B------:R-:W-:Y:S02]  /*4f40*/  @UP3 UIADD3 UR19, UP0, UR12, UR19, URZ ;  /* 0x000000130c133290 */ /* 0x000fe4000ff1e03f */
[----:B------:R-:W-:Y:S01]  /*4f50*/  LDSM.16.M88.4 R156, [R184+0x1000] ;  /* 0x00100000b89c783b */ /* 0x000fe20000000200 */
[----:B------:R-:W-:Y:S02]  /*4f60*/  @P0 LEA R226, P6, R221, c[0x0][0x1c8], 0x1 ;  /* 0x00007200dde20a11 */ /* 0x000fe400078c08ff */
[----:B------:R-:W-:Y:S01]  /*4f70*/  @P0 IADD3.X R0, R215, UR18, RZ, P4, !PT ;  /* 0x00000012d7000c10 */ /* 0x000fe2000a7fe4ff */
[----:B------:R-:W-:Y:S01]  /*4f80*/  @UP3 UIADD3.X UR18, UR11, UR18, URZ, UP0, !UPT ;  /* 0x000000120b123290 */ /* 0x000fe200087fe43f */
[C---:B------:R-:W-:Y:S01]  /*4f90*/  HMMA.16816.F32.BF16 R16, R152.reuse, R162, R16 ;  /* 0x000000a29810723c */ /* 0x040fe20000041810 */
[----:B------:R-:W-:Y:S03]  /*4fa0*/  LDSM.16.M88.4 R160, [R184+0x1800] ;  /* 0x00180000b8a0783b */ /* 0x000fe60000000200 */
[C---:B------:R-:W-:Y:S02]  /*4fb0*/  @P0 LEA R224, P4, R228.reuse, c[0x0][0x1c8], 0x1 ;  /* 0x00007200e4e00a11 */ /* 0x040fe400078808ff */
[----:B------:R-:W-:Y:S02]  /*4fc0*/  @P0 LEA.HI.X R227, R221, c[0x0][0x1cc], R0, 0x1, P6 ;  /* 0x00007300dde30a11 */ /* 0x000fe400030f0c00 */
[C---:B------:R-:W-:Y:S04]  /*4fd0*/  HMMA.16816.F32.BF16 R20, R152.reuse, R136, R20 ;  /* 0x000000889814723c */ /* 0x040fe80000041814 */
[----:B------:R-:W-:Y:S02]  /*4fe0*/  @P0 LEA.HI.X R225, R228, c[0x0][0x1cc], R225, 0x1, P4 ;  /* 0x00007300e4e10a11 */ /* 0x000fe400020f0ce1 */
[----:B------:R-:W-:Y:S02]  /*4ff0*/  @P0 IADD3 R232, P5, R216, UR19, RZ ;  /* 0x00000013d8e80c10 */ /* 0x000fe4000ffbe0ff */
[C---:B------:R-:W-:Y:S01]  /*5000*/  HMMA.16816.F32.BF16 R24, R152.reuse, R138, R24 ;  /* 0x0000008a9818723c */ /* 0x040fe20000041818 */
[----:B------:R-:W3:Y:S03]  /*5010*/  LDSM.16.M88.4 R136, [R191+0xc100] ;  /* 0x00c10000bf88783b */ /* 0x000ee60000000200 */
[----:B------:R-:W-:Y:S02]  /*5020*/  @P0 IADD3 R234, P4, R214, UR19, RZ ;  /* 0x00000013d6ea0c10 */ /* 0x000fe4000ff9e0ff */
[----:B------:R-:W-:Y:S02]  /*5030*/  @P0 IADD3 R0, P6, R200, UR19, RZ ;  /* 0x00000013c8000c10 */ /* 0x000fe4000ffde0ff */
[C---:B------:R-:W-:Y:S04]  /*5040*/  HMMA.16816.F32.BF16 R28, R152.reuse, R164, R28 ;  /* 0x000000a4981c723c */ /* 0x040fe8000004181c */
[----:B------:R-:W-:Y:S02]  /*5050*/  @P0 IADD3.X R229, R215, UR18, RZ, P5, !PT ;  /* 0x00000012d7e50c10 */ /* 0x000fe4000affe4ff */
[C---:B------:R-:W-:Y:S02]  /*5060*/  @P0 LEA R230, P5, R232.reuse, c[0x0][0x1c8], 0x1 ;  /* 0x00007200e8e60a11 */ /* 0x040fe400078a08ff */
[----:B------:R-:W-:Y:S01]  /*5070*/  HMMA.16816.F32.BF16 R32, R152, R166, R32 ;  /* 0x000000a69820723c */ /* 0x000fe20000041820 */
[----:B------:R-:W5:Y:S03]  /*5080*/  LDSM.16.M88.4 R152, [R184+0x800] ;  /* 0x00080000b898783b */ /* 0x000f660000000200 */
[----:B------:R-:W-:Y:S02]  /*5090*/  @P0 LEA.HI.X R231, R232, c[0x0][0x1cc], R229, 0x1, P5 ;  /* 0x00007300e8e70a11 */ /* 0x000fe400028f0ce5 */
[----:B------:R-:W-:Y:S01]  /*50a0*/  LDSM.16.M88.4 R164, [R197+0x8100] ;  /* 0x00810000c5a4783b */ /* 0x000fe20000000200 */
[----:B------:R-:W-:Y:S01]  /*50b0*/  @P0 IADD3.X R233, R213, UR18, RZ, P4, !PT ;  /* 0x00000012d5e90c10 */ /* 0x000fe2000a7fe4ff */
[C---:B----4-:R-:W-:Y:S05]  /*50c0*/  HMMA.16816.F32.BF16 R4, R140.reuse, R168, R4 ;  /* 0x000000a88c04723c */ /* 0x050fea0000041804 */
[----:B------:R-:W-:Y:S02]  /*50d0*/  @P0 LEA R228, P4, R234, c[0x0][0x1c8], 0x1 ;  /* 0x00007200eae40a11 */ /* 0x000fe400078808ff */
[----:B------:R-:W-:Y:S01]  /*50e0*/  @P0 IADD3.X R221, R203, UR18, RZ, P6, !PT ;  /* 0x00000012cbdd0c10 */ /* 0x000fe2000b7fe4ff */
[C---:B------:R-:W-:Y:S01]  /*50f0*/  HMMA.16816.F32.BF16 R8, R140.reuse, R170, R8 ;  /* 0x000000aa8c08723c */ /* 0x040fe20000041808 */
[----:B------:R-:W-:Y:S01]  /*5100*/  LDSM.16.M88.4 R168, [R198+0x14100] ;  /* 0x01410000c6a8783b */ /* 0x000fe20000000200 */
[----:B------:R-:W-:Y:S02]  /*5110*/  USHF.L.U32 UR18, UR13, 0x6, URZ ;  /* 0x000000060d127899 */ /* 0x000fe4000800063f */
[----:B------:R-:W-:Y:S02]  /*5120*/  @P0 LEA R236, P6, R0, c[0x0][0x1c8], 0x1 ;  /* 0x0000720000ec0a11 */ /* 0x000fe400078c08ff */
[----:B------:R-:W-:Y:S02]  /*5130*/  @P0 LEA.HI.X R229, R234, c[0x0][0x1cc], R233, 0x1, P4 ;  /* 0x00007300eae50a11 */ /* 0x000fe400020f0ce9 */
[C---:B------:R-:W-:Y:S01]  /*5140*/  HMMA.16816.F32.BF16 R12, R140.reuse, R172, R12 ;  /* 0x000000ac8c0c723c */ /* 0x040fe2000004180c */
[----:B------:R-:W-:Y:S03]  /*5150*/  PLOP3.LUT P4, PT, PT, PT, UP2, 0x80, 0x0 ;  /* 0x000000000000781c */ /* 0x000fe60003f8f028 */
[----:B------:R-:W-:Y:S01]  /*5160*/  @P0 LEA.HI.X R237, R0, c[0x0][0x1cc], R221, 0x1, P6 ;  /* 0x0000730000ed0a11 */ /* 0x000fe200030f0cdd */
[----:B------:R-:W-:Y:S02]  /*5170*/  IMAD.MOV.U32 R0, RZ, RZ, R204 ;  /* 0x000000ffff007224 */ /* 0x000fe400078e00cc */
[----:B------:R-:W-:Y:S01]  /*5180*/  IMAD.U32 R232, RZ, RZ, UR18 ;  /* 0x00000012ffe87e24 */ /* 0x000fe2000f8e00ff */
[C---:B------:R-:W-:Y:S01]  /*5190*/  HMMA.16816.F32.BF16 R16, R140.reuse, R174, R16 ;  /* 0x000000ae8c10723c */ /* 0x040fe20000041810 */
[----:B------:R-:W-:Y:S05]  /*51a0*/  LDSM.16.M88.4 R172, [R197+0xa100] ;  /* 0x00a10000c5ac783b */ /* 0x000fea0000000200 */
[----:B------:R-:W-:Y:S02]  /*51b0*/  @P4 IMAD.MOV.U32 R0, RZ, RZ, R212 ;  /* 0x000000ffff004224 */ /* 0x000fe400078e00d4 */
[C---:B--2---:R-:W-:Y:S03]  /*51c0*/  HMMA.16816.F32.BF16 R20, R140.reuse, R132, R20 ;  /* 0x000000848c14723c */ /* 0x044fe60000041814 */
[----:B------:R-:W-:Y:S05]  /*51d0*/  SHFL.IDX PT, R221, R0, RZ, 0x1c1f ;  /* 0x001c1fff00dd7589 */ /* 0x000fea00000e0000 */
[C---:B------:R-:W-:Y:S01]  /*51e0*/  HMMA.16816.F32.BF16 R24, R140.reuse, R134, R24 ;  /* 0x000000868c18723c */ /* 0x040fe20000041818 */
[----:B------:R-:W2:Y:S07]  /*51f0*/  LDSM.16.M88.4 R132, [R198+0x10100] ;  /* 0x01010000c684783b */ /* 0x000eae0000000200 */
[C---:B-1----:R-:W-:Y:S08]  /*5200*/  HMMA.16816.F32.BF16 R28, R140.reuse, R144, R28 ;  /* 0x000000908c1c723c */ /* 0x042ff0000004181c */
[----:B------:R-:W-:Y:S01]  /*5210*/  HMMA.16816.F32.BF16 R32, R140, R146, R32 ;  /* 0x000000928c20723c */ /* 0x000fe20000041820 */
[----:B------:R-:W1:Y:S05]  /*5220*/  LDSM.16.M88.4 R140, [R197+0x8900] ;  /* 0x00890000c58c783b */ /* 0x000e6a0000000200 */
[----:B------:R-:W4:Y:S02]  /*5230*/  LDSM.16.M88.4 R144, [R197+0x9100] ;  /* 0x00910000c590783b */ /* 0x000f240000000200 */
[C---:B---3--:R-:W-:Y:S08]  /*5240*/  HMMA.16816.F32.BF16 R4, R136.reuse, R148, R4 ;  /* 0x000000948804723c */ /* 0x048ff00000041804 */
[C---:B------:R-:W-:Y:S01]  /*5250*/  HMMA.16816.F32.BF16 R8, R136.reuse, R150, R8 ;  /* 0x000000968808723c */ /* 0x040fe20000041808 */
[----:B------:R-:W3:Y:S07]  /*5260*/  LDSM.16.M88.4 R148, [R197+0x9900] ;  /* 0x00990000c594783b */ /* 0x000eee0000000200 */
[C---:B-----5:R-:W-:Y:S08]  /*5270*/  HMMA.16816.F32.BF16 R12, R136.reuse, R152, R12 ;  /* 0x00000098880c723c */ /* 0x060ff0000004180c */
[C---:B------:R-:W-:Y:S01]  /*5280*/  HMMA.16816.F32.BF16 R16, R136.reuse, R154, R16 ;  /* 0x0000009a8810723c */ /* 0x040fe20000041810 */
[----:B------:R-:W-:Y:S07]  /*5290*/  LDSM.16.M88.4 R152, [R183] ;  /* 0x00000000b798783b */ /* 0x000fee0000000200 */
[C---:B------:R-:W-:Y:S08]  /*52a0*/  HMMA.16816.F32.BF16 R20, R136.reuse, R156, R20 ;  /* 0x0000009c8814723c */ /* 0x040ff00000041814 */
[C---:B------:R-:W-:Y:S01]  /*52b0*/  HMMA.16816.F32.BF16 R24, R136.reuse, R158, R24 ;  /* 0x0000009e8818723c */ /* 0x040fe20000041818 */
[----:B------:R-:W-:Y:S07]  /*52c0*/  LDSM.16.M88.4 R156, [R182] ;  /* 0x00000000b69c783b */ /* 0x000fee0000000200 */
[C---:B------:R-:W-:Y:S08]  /*52d0*/  HMMA.16816.F32.BF16 R28, R136.reuse, R160, R28 ;  /* 0x000000a0881c723c */ /* 0x040ff0000004181c */
[----:B------:R-:W-:Y:S01]  /*52e0*/  HMMA.16816.F32.BF16 R32, R136, R162, R32 ;  /* 0x000000a28820723c */ /* 0x000fe20000041820 */
[----:B------:R-:W5:Y:S05]  /*52f0*/  LDSM.16.M88.4 R136, [R194+0x10100] ;  /* 0x01010000c288783b */ /* 0x000f6a0000000200 */
[----:B------:R-:W3:Y:S02]  /*5300*/  LDSM.16.M88.4 R160, [R181] ;  /* 0x00000000b5a0783b */ /* 0x000ee40000000200 */
[C---:B--2---:R-:W-:Y:S08]  /*5310*/  HMMA.16816.F32.BF16 R4, R132.reuse, R164, R4 ;  /* 0x000000a48404723c */ /* 0x044ff00000041804 */
[C---:B------:R-:W-:Y:S01]  /*5320*/  HMMA.16816.F32.BF16 R8, R132.reuse, R166, R8 ;  /* 0x000000a68408723c */ /* 0x040fe20000041808 */
[----:B------:R-:W2:Y:S07]  /*5330*/  LDSM.16.M88.4 R164, [R180] ;  /* 0x00000000b4a4783b */ /* 0x000eae0000000200 */
[C---:B-1----:R-:W-:Y:S08]  /*5340*/  HMMA.16816.F32.BF16 R12, R132.reuse, R140, R12 ;  /* 0x0000008c840c723c */ /* 0x042ff0000004180c */
[C---:B------:R-:W-:Y:S01]  /*5350*/  HMMA.16816.F32.BF16 R16, R132.reuse, R142, R16 ;  /* 0x0000008e8410723c */ /* 0x040fe20000041810 */
[----:B------:R-:W-:Y:S07]  /*5360*/  LDSM.16.M88.4 R140, [R193+0x10100] ;  /* 0x01010000c18c783b */ /* 0x000fee0000000200 */
[C---:B----4-:R-:W-:Y:S08]  /*5370*/  HMMA.16816.F32.BF16 R20, R132.reuse, R144, R20 ;  /* 0x000000908414723c */ /* 0x050ff00000041814 */
[C---:B------:R-:W-:Y:S01]  /*5380*/  HMMA.16816.F32.BF16 R24, R132.reuse, R146, R24 ;  /* 0x000000928418723c */ /* 0x040fe20000041818 */
[----:B------:R-:W1:Y:S07]  /*5390*/  LDSM.16.M88.4 R144, [R192+0x8100] ;  /* 0x00810000c090783b */ /* 0x000e6e0000000200 */
[C---:B---3--:R-:W-:Y:S08]  /*53a0*/  HMMA.16816.F32.BF16 R28, R132.reuse, R148, R28 ;  /* 0x00000094841c723c */ /* 0x048ff0000004181c */
[----:B------:R-:W-:Y:S01]  /*53b0*/  HMMA.16816.F32.BF16 R32, R132, R150, R32 ;  /* 0x000000968420723c */ /* 0x000fe20000041820 */
[----:B------:R-:W3:Y:S05]  /*53c0*/  LDSM.16.M88.4 R132, [R192+0x8900] ;  /* 0x00890000c084783b */ /* 0x000eea0000000200 */
[----:B------:R-:W4:Y:S02]  /*53d0*/  LDSM.16.M88.4 R148, [R192+0x9100] ;  /* 0x00910000c094783b */ /* 0x000f240000000200 */
[C---:B-----5:R-:W-:Y:S08]  /*53e0*/  HMMA.16816.F32.BF16 R4, R136.reuse, R152, R4 ;  /* 0x000000988804723c */ /* 0x060ff00000041804 */
        /* <DEDUP_REMOVED lines=8> */
[C---:B--2---:R-:W-:Y:S08]  /*5470*/  HMMA.16816.F32.BF16 R28, R136.reuse, R164, R28 ;  /* 0x000000a4881c723c */ /* 0x044ff0000004181c */
[----:B------:R-:W-:Y:S01]  /*5480*/  HMMA.16816.F32.BF16 R32, R136, R166, R32 ;  /* 0x000000a68820723c */ /* 0x000fe20000041820 */
[----:B------:R-:W2:Y:S05]  /*5490*/  LDSM.16.M88.4 R136, [R192+0x9900] ;  /* 0x00990000c088783b */ /* 0x000eaa0000000200 */
[----:B------:R-:W-:Y:S02]  /*54a0*/  LDSM.16.M88.4 R164, [R184+0x3800] ;  /* 0x00380000b8a4783b */ /* 0x000fe40000000200 */
        /* <DEDUP_REMOVED lines=11> */
[----:B------:R-:W2:Y:S05]  /*5560*/  LDSM.16.M88.4 R136, [R197+0xb100] ;  /* 0x00b10000c588783b */ /* 0x000eaa0000000200 */
[----:B------:R-:W4:Y:S02]  /*5570*/  LDSM.16.M88.4 R140, [R197+0xb900] ;  /* 0x00b90000c58c783b */ /* 0x000f240000000200 */
[C---:B------:R-:W-:Y:S08]  /*5580*/  HMMA.16816.F32.BF16 R4, R152.reuse, R156, R4 ;  /* 0x0000009c9804723c */ /* 0x040ff00000041804 */
[C---:B------:R-:W-:Y:S01]  /*5590*/  HMMA.16816.F32.BF16 R8, R152.reuse, R158, R8 ;  /* 0x0000009e9808723c */ /* 0x040fe20000041808 */
[----:B------:R-:W5:Y:S07]  /*55a0*/  LDSM.16.M88.4 R156, [R179] ;  /* 0x00000000b39c783b */ /* 0x000f6e0000000200 */
[C---:B------:R-:W-:Y:S08]  /*55b0*/  HMMA.16816.F32.BF16 R12, R152.reuse, R160, R12 ;  /* 0x000000a0980c723c */ /* 0x040ff0000004180c */
[C---:B------:R-:W-:Y:S01]  /*55c0*/  HMMA.16816.F32.BF16 R16, R152.reuse, R162, R16 ;  /* 0x000000a29810723c */ /* 0x040fe20000041810 */
[----:B------:R-:W-:Y:S07]  /*55d0*/  LDSM.16.M88.4 R160, [R192+0xb100] ;  /* 0x00b10000c0a0783b */ /* 0x000fee0000000200 */
[C---:B-1----:R-:W-:Y:S08]  /*55e0*/  HMMA.16816.F32.BF16 R20, R152.reuse, R144, R20 ;  /* 0x000000909814723c */ /* 0x042ff00000041814 */
[C---:B------:R-:W-:Y:S01]  /*55f0*/  HMMA.16816.F32.BF16 R24, R152.reuse, R146, R24 ;  /* 0x000000929818723c */ /* 0x040fe20000041818 */
[----:B------:R-:W1:Y:S07]  /*5600*/  LDSM.16.M88.4 R144, [R178] ;  /* 0x00000000b290783b */ /* 0x000e6e0000000200 */
[C---:B------:R-:W-:Y:S08]  /*5610*/  HMMA.16816.F32.BF16 R28, R152.reuse, R164, R28 ;  /* 0x000000a4981c723c */ /* 0x040ff0000004181c */
[----:B------:R-:W-:Y:S01]  /*5620*/  HMMA.16816.F32.BF16 R32, R152, R166, R32 ;  /* 0x000000a69820723c */ /* 0x000fe20000041820 */
[----:B------:R-:W1:Y:S05]  /*5630*/  LDSM.16.M88.4 R152, [R177] ;  /* 0x00000000b198783b */ /* 0x000e6a0000000200 */
[----:B------:R-:W-:Y:S02]  /*5640*/  LDSM.16.M88.4 R164, [R184+0x4000] ;  /* 0x00400000b8a4783b */ /* 0x000fe40000000200 */
[C---:B------:R-:W-:Y:S08]  /*5650*/  HMMA.16816.F32.BF16 R4, R168.reuse, R172, R4 ;  /* 0x000000aca804723c */ /* 0x040ff00000041804 */
[C---:B------:R-:W-:Y:S08]  /*5660*/  HMMA.16816.F32.BF16 R8, R168.reuse, R174, R8 ;  /* 0x000000aea808723c */ /* 0x040ff00000041808 */
[C---:B---3--:R-:W-:Y:S08]  /*5670*/  HMMA.16816.F32.BF16 R12, R168.reuse, R132, R12 ;  /* 0x00000084a80c723c */ /* 0x048ff0000004180c */
[C---:B------:R-:W-:Y:S01]  /*5680*/  HMMA.16816.F32.BF16 R16, R168.reuse, R134, R16 ;  /* 0x00000086a810723c */ /* 0x040fe20000041810 */
[----:B------:R-:W3:Y:S07]  /*5690*/  LDSM.16.M88.4 R132, [R176] ;  /* 0x00000000b084783b */ /* 0x000eee0000000200 */
[C---:B--2---:R-:W-:Y:S08]  /*56a0*/  HMMA.16816.F32.BF16 R20, R168.reuse, R136, R20 ;  /* 0x00000088a814723c */ /* 0x044ff00000041814 */
[C---:B------:R-:W-:Y:S01]  /*56b0*/  HMMA.16816.F32.BF16 R24, R168.reuse, R138, R24 ;  /* 0x0000008aa818723c */ /* 0x040fe20000041818 */
[----:B------:R-:W-:Y:S07]  /*56c0*/  LDSM.16.M88.4 R136, [R193+0x14100] ;  /* 0x01410000c188783b */ /* 0x000fee0000000200 */
[C---:B----4-:R-:W-:Y:S08]  /*56d0*/  HMMA.16816.F32.BF16 R28, R168.reuse, R140, R28 ;  /* 0x0000008ca81c723c */ /* 0x050ff0000004181c */
[----:B------:R-:W-:Y:S01]  /*56e0*/  HMMA.16816.F32.BF16 R32, R168, R142, R32 ;  /* 0x0000008ea820723c */ /* 0x000fe20000041820 */
[----:B------:R-:W2:Y:S07]  /*56f0*/  LDSM.16.M88.4 R140, [R192+0xa100] ;  /* 0x00a10000c08c783b */ /* 0x000eae0000000200 */
[C---:B-----5:R-:W-:Y:S08]  /*5700*/  HMMA.16816.F32.BF16 R4, R148.reuse, R156, R4 ;  /* 0x0000009c9404723c */ /* 0x060ff00000041804 */
[C---:B------:R-:W-:Y:S01]  /*5710*/  HMMA.16816.F32.BF16 R8, R148.reuse, R158, R8 ;  /* 0x0000009e9408723c */ /* 0x040fe20000041808 */
[----:B------:R-:W4:Y:S07]  /*5720*/  LDSM.16.M88.4 R156, [R192+0xa900] ;  /* 0x00a90000c09c783b */ /* 0x000f2e0000000200 */
[C---:B-1----:R-:W-:Y:S08]  /*5730*/  HMMA.16816.F32.BF16 R12, R148.reuse, R144, R12 ;  /* 0x00000090940c723c */ /* 0x042ff0000004180c */
[C---:B------:R-:W-:Y:S01]  /*5740*/  HMMA.16816.F32.BF16 R16, R148.reuse, R146, R16 ;  /* 0x000000929410723c */ /* 0x040fe20000041810 */
[----:B------:R-:W1:Y:S07]  /*5750*/  LDSM.16.M88.4 R144, [R192+0xb900] ;  /* 0x00b90000c090783b */ /* 0x000e6e0000000200 */
[C---:B------:R-:W-:Y:S08]  /*5760*/  HMMA.16816.F32.BF16 R20, R148.reuse, R152, R20 ;  /* 0x000000989414723c */ /* 0x040ff00000041814 */
[C---:B------:R-:W-:Y:S01]  /*5770*/  HMMA.16816.F32.BF16 R24, R148.reuse, R154, R24 ;  /* 0x0000009a9418723c */ /* 0x040fe20000041818 */
[----:B------:R-:W5:Y:S07]  /*5780*/  LDSM.16.M88.4 R152, [R191+0x14100] ;  /* 0x01410000bf98783b */ /* 0x000f6e0000000200 */
[C---:B---3--:R-:W-:Y:S08]  /*5790*/  HMMA.16816.F32.BF16 R28, R148.reuse, R132, R28 ;  /* 0x00000084941c723c */ /* 0x048ff0000004181c */
[----:B------:R-:W-:Y:S01]  /*57a0*/  HMMA.16816.F32.BF16 R32, R148, R134, R32 ;  /* 0x000000869420723c */ /* 0x000fe20000041820 */
[----:B------:R-:W3:Y:S07]  /*57b0*/  LDSM.16.M88.4 R132, [R184+0x4800] ;  /* 0x00480000b884783b */ /* 0x000eee0000000200 */
[C---:B--2---:R-:W-:Y:S08]  /*57c0*/  HMMA.16816.F32.BF16 R4, R136.reuse, R140, R4 ;  /* 0x0000008c8804723c */ /* 0x044ff00000041804 */
[C---:B------:R-:W-:Y:S08]  /*57d0*/  HMMA.16816.F32.BF16 R8, R136.reuse, R142, R8 ;  /* 0x0000008e8808723c */ /* 0x040ff00000041808 */
[C---:B----4-:R-:W-:Y:S08]  /*57e0*/  HMMA.16816.F32.BF16 R12, R136.reuse, R156, R12 ;  /* 0x0000009c880c723c */ /* 0x050ff0000004180c */
[C---:B------:R-:W-:Y:S08]  /*57f0*/  HMMA.16816.F32.BF16 R16, R136.reuse, R158, R16 ;  /* 0x0000009e8810723c */ /* 0x040ff00000041810 */
[C---:B------:R-:W-:Y:S08]  /*5800*/  HMMA.16816.F32.BF16 R20, R136.reuse, R160, R20 ;  /* 0x000000a08814723c */ /* 0x040ff00000041814 */
[C---:B------:R-:W-:Y:S08]  /*5810*/  HMMA.16816.F32.BF16 R24, R136.reuse, R162, R24 ;  /* 0x000000a28818723c */ /* 0x040ff00000041818 */
[C---:B-1----:R-:W-:Y:S08]  /*5820*/  HMMA.16816.F32.BF16 R28, R136.reuse, R144, R28 ;  /* 0x00000090881c723c */ /* 0x042ff0000004181c */
[----:B------:R-:W-:Y:S01]  /*5830*/  HMMA.16816.F32.BF16 R32, R136, R146, R32 ;  /* 0x000000928820723c */ /* 0x000fe20000041820 */
[----:B------:R-:W1:Y:S07]  /*5840*/  LDSM.16.M88.4 R136, [R184+0x5000] ;  /* 0x00500000b888783b */ /* 0x000e6e0000000200 */
[C---:B-----5:R-:W-:Y:S08]  /*5850*/  HMMA.16816.F32.BF16 R4, R152.reuse, R164, R4 ;  /* 0x000000a49804723c */ /* 0x060ff00000041804 */
[C---:B------:R-:W-:Y:S08]  /*5860*/  HMMA.16816.F32.BF16 R8, R152.reuse, R166, R8 ;  /* 0x000000a69808723c */ /* 0x040ff00000041808 */
[C---:B---3--:R-:W-:Y:S08]  /*5870*/  HMMA.16816.F32.BF16 R12, R152.reuse, R132, R12 ;  /* 0x00000084980c723c */ /* 0x048ff0000004180c */
[C---:B------:R-:W-:Y:S01]  /*5880*/  HMMA.16816.F32.BF16 R16, R152.reuse, R134, R16 ;  /* 0x000000869810723c */ /* 0x040fe20000041810 */
[----:B------:R-:W2:Y:S01]  /*5890*/  LDSM.16.M88.4 R132, [R184+0x5800] ;  /* 0x00580000b884783b */ /* 0x000ea20000000200 */
[----:B------:R-:W-:Y:S04]  /*58a0*/  DEPBAR.LE SB0, 0x0 ;  /* 0x000080000000791a */ /* 0x000fe80000000000 */
[----:B------:R-:W-:Y:S02]  /*58b0*/  BAR.SYNC.DEFER_BLOCKING 0x0 ;  /* 0x0000000000007b1d */ /* 0x000fe40000010000 */
[C---:B-1----:R-:W-:Y:S08]  /*58c0*/  HMMA.16816.F32.BF16 R20, R152.reuse, R136, R20 ;  /* 0x000000889814723c */ /* 0x042ff00000041814 */
[C---:B------:R-:W-:Y:S01]  /*58d0*/  HMMA.16816.F32.BF16 R24, R152.reuse, R138, R24 ;  /* 0x0000008a9818723c */ /* 0x040fe20000041818 */
[----:B------:R-:W-:Y:S01]  /*58e0*/  @!PT LDS RZ, [RZ] ;  /* 0x00000000fffff984 */ /* 0x000fe20000000800 */
[----:B------:R-:W-:Y:S01]  /*58f0*/  @!PT LDS RZ, [RZ] ;  /* 0x00000000fffff984 */ /* 0x000fe20000000800 */
[----:B------:R-:W-:Y:S01]  /*5900*/  @!PT LDS RZ, [RZ] ;  /* 0x00000000fffff984 */ /* 0x000fe20000000800 */
[----:B------:R1:W-:Y:S05]  /*5910*/  @P0 LDGSTS.E.BYPASS.LTC128B.128 [R199+0x6100], [R222.64], !P3 ;  /* 0x06100000dec70fae */ /* 0x0003ea000d901d50 */
[----:B------:R3:W-:Y:S05]  /*5920*/  @P0 LDGSTS.E.BYPASS.LTC128B.128 [R199+0x8100], [R226.64], !P2 ;  /* 0x08100000e2c70fae */ /* 0x0007ea000d101d50 */
[----:B------:R4:W-:Y:S01]  /*5930*/  @P0 LDGSTS.E.BYPASS.LTC128B.128 [R199+0xa100], [R224.64], !P1 ;  /* 0x0a100000e0c70fae */ /* 0x0009e2000c901d50 */
[C---:B--2---:R-:W-:Y:S04]  /*5940*/  HMMA.16816.F32.BF16 R28, R152.reuse, R132, R28 ;  /* 0x00000084981c723c */ /* 0x044fe8000004181c */
[----:B------:R3:W-:Y:S04]  /*5950*/  @P0 LDGSTS.E.BYPASS.LTC128B.128 [R199+0x7100], [R236.64], !P3 ;  /* 0x07100000ecc70fae */ /* 0x0007e8000d901d50 */
[----:B------:R-:W-:Y:S01]  /*5960*/  HMMA.16816.F32.BF16 R32, R152, R134, R32 ;  /* 0x000000869820723c */ /* 0x000fe20000041820 */
[----:B------:R3:W-:Y:S05]  /*5970*/  @P0 LDGSTS.E.BYPASS.LTC128B.128 [R199+0x9100], [R230.64], !P2 ;  /* 0x09100000e6c70fae */ /* 0x0007ea000d101d50 */
[----:B------:R3:W-:Y:S01]  /*5980*/  @P0 LDGSTS.E.BYPASS.LTC128B.128 [R199+0xb100], [R228.64], !P1 ;  /* 0x0b100000e4c70fae */ /* 0x0007e2000c901d50 */
[----:B------:R-:W-:Y:S02]  /*5990*/  PLOP3.LUT P0, PT, PT, PT, UP1, 0x40, 0x0 ;  /* 0x000000000000781c */ /* 0x000fe40003f0e818 */
[----:B-1----:R-:W-:Y:S02]  /*59a0*/  IADD3 R222, -R205, 0x1, -R232 ;  /* 0x00000001cdde7810 */ /* 0x002fe40007ffe9e8 */
[----:B------:R-:W0:Y:S02]  /*59b0*/  LDGDEPBAR ;  /* 0x00000000000079af */ /* 0x000e240000000000 */
[----:B------:R-:W-:Y:S04]  /*59c0*/  IADD3 R222, R222, c[0x0][0x1d0], RZ ;  /* 0x00007400dede7a10 */ /* 0x000fe80007ffe0ff */
[----:B------:R-:W-:Y:S04]  /*59d0*/  IADD3 R222, R222, -c[0x0][0x168], RZ ;  /* 0x80005a00dede7a10 */ /* 0x000fe80007ffe0ff */
[C---:B----4-:R-:W-:Y:S02]  /*59e0*/  IADD3 R224, R222.reuse, c[0x0][0x328], RZ ;  /* 0x0000ca00dee07a10 */ /* 0x050fe40007ffe0ff */
[----:B------:R-:W-:Y:S03]  /*59f0*/  IADD3 R222, R222, UR14, RZ ;  /* 0x0000000edede7c10 */ /* 0x000fe6000fffe0ff */
[--C-:B------:R-:W-:Y:S02]  /*5a00*/  IMAD.IADD R225, R224, 0x1, R221.reuse ;  /* 0x00000001e0e17824 */ /* 0x100fe400078e02dd */
[----:B------:R-:W-:Y:S01]  /*5a10*/  IMAD.IADD R223, R222, 0x1, R221 ;  /* 0x00000001dedf7824 */ /* 0x000fe200078e02dd */
        /* <DEDUP_REMOVED lines=15> */
.L_x_1500:
[----:B------:R-:W-:Y:S04]  /*5b10*/  MOV R132, c[0x0][0x32c] ;  /* 0x0000cb0000847a02 */ /* 0x000fe80000000f00 */
[----:B------:R-:W-:Y:S11]  /*5b20*/  ISETP.NE.AND P0, PT, R132, 0x1, PT ;  /* 0x000000018400780c */ /* 0x000ff60003f05270 */
[----:B------:R-:W-:Y:S02]  /*5b30*/  @!UPT UIADD3 URZ, URZ, URZ, URZ ;  /* 0x0000003f3f3ff290 */ /* 0x000fe4000fffe03f */
[----:B------:R-:W-:Y:S05]  /*5b40*/  @P0 IMAD.HI.U32 R132, R133, c[0x0][0x330], RZ ;  /* 0x0000cc0085840a27 */ /* 0x000fea00078e00ff */
[----:B------:R-:W-:Y:S02]  /*5b50*/  @P0 SHF.R.U32.HI R133, RZ, c[0x0][0x334], R132 ;  /* 0x0000cd00ff850a19 */ /* 0x000fe40000011684 */
.L_x_1501:
[----:B------:R-:W-:Y:S05]  /*5b60*/  BSYNC B0 ;  /* 0x0000000000007941 */ /* 0x000fea0003800000 */
.L_x_1499:
[----:B------:R-:W-:Y:S04]  /*5b70*/  IMAD.MOV.U32 R132, RZ, RZ, c[0x0][0x32c] ;  /* 0x0000cb00ff847624 */ /* 0x000fe800078e00ff */
[----:B------:R-:W-:Y:S04]  /*5b80*/  IMAD R132, R133, R132, -UR18 ;  /* 0x8000001285847e24 */ /* 0x000fe8000f8e0284 */
[----:B------:R-:W-:Y:S05]  /*5b90*/  IMAD.IADD R134, R132, 0x1, -R205 ;  /* 0x0000000184867824 */ /* 0x000fea00078e0acd */
[----:B------:R-:W-:Y:S02]  /*5ba0*/  IADD3 R132, R134, c[0x0][0x32c], RZ ;  /* 0x0000cb0086847a10 */ /* 0x000fe40007ffe0ff */
[----:B------:R-:W-:Y:S02]  /*5bb0*/  IMNMX R223, R223, R134, !PT ;  /* 0x00000086dfdf7217 */ /* 0x000fe40007800200 */
[----:B------:R-:W-:Y:S02]  /*5bc0*/  IMNMX R225, R225, R132, PT ;  /* 0x00000084e1e17217 */ /* 0x000fe40003800200 */
.L_x_1498:
[----:B------:R-:W-:Y:S06]  /*5bd0*/  UISETP.GT.AND UP0, UPT, UR13, -0x1, UPT ;  /* 0xffffffff0d00788c */ /* 0x000fec000bf04270 */
[----:B------:R-:W-:Y:S04]  /*5be0*/  PLOP3.LUT P0, PT, PT, PT, UP0, 0x80, 0x0 ;  /* 0x000000000000781c */ /* 0x000fe80003f0f008 */
[C---:B------:R-:W-:Y:S02]  /*5bf0*/  ISETP.GT.AND P4, PT, R223.reuse, 0x1, P0 ;  /* 0x00000001df00780c */ /* 0x040fe40000784270 */
[----:B------:R-:W-:Y:S02]  /*5c00*/  ISETP.GT.AND P5, PT, R223, RZ, P0 ;  /* 0x000000ffdf00720c */ /* 0x000fe400007a4270 */
[C---:B------:R-:W-:Y:S02]  /*5c10*/  ISETP.LT.OR P4, PT, R225.reuse, 0x2, P4 ;  /* 0x00000002e100780c */ /* 0x040fe40002781670 */
[----:B------:R-:W-:Y:S02]  /*5c20*/  ISETP.LT.OR P5, PT, R225, 0x1, P5 ;  /* 0x00000001e100780c */ /* 0x000fe40002fa1670 */
[----:B------:R-:W-:Y:S02]  /*5c30*/  FSEL R136, R5, -INF , !P4 ;  /* 0xff80000005887808 */ /* 0x000fe40006000000 */
[C---:B------:R-:W-:Y:S01]  /*5c40*/  ISETP.GT.AND P4, PT, R223.reuse, 0x10, P0 ;  /* 0x00000010df00780c */ /* 0x040fe20000784270 */
[----:B------:R-:W1:Y:S01]  /*5c50*/  SHFL.IDX PT, R5, R0, 0x1, 0x1c1f ;  /* 0x003c1f0000057f89 */ /* 0x000e6200000e0000 */
        /* <DEDUP_REMOVED lines=10> */
[----:B------:R-:W-:Y:S02]  /*5d00*/  ISETP.GT.AND P6, PT, R223, 0x11, P0 ;  /* 0x00000011df00780c */ /* 0x000fe400007c4270 */
[----:B------:R-:W-:Y:S01]  /*5d10*/  FSEL R8, R9, -INF , !P5 ;  /* 0xff80000009087808 */ /* 0x000fe20006800000 */
[--C-:B-1----:R-:W-:Y:S01]  /*5d20*/  IMAD.IADD R224, R224, 0x1, R5.reuse ;  /* 0x00000001e0e07824 */ /* 0x102fe200078e0205 */
[----:B------:R-:W-:Y:S01]  /*5d30*/  ISETP.GT.AND P5, PT, R223, 0x18, P0 ;  /* 0x00000018df00780c */ /* 0x000fe200007a4270 */
[----:B------:R-:W-:Y:S01]  /*5d40*/  IMAD.IADD R222, R222, 0x1, R5 ;  /* 0x00000001dede7824 */ /* 0x000fe200078e0205 */
        /* <DEDUP_REMOVED lines=45> */
.L_x_1504:
[----:B------:R-:W-:Y:S04]  /*6020*/  MOV R0, c[0x0][0x32c] ;  /* 0x0000cb0000007a02 */ /* 0x000fe80000000f00 */
[----:B------:R-:W-:Y:S11]  /*6030*/  ISETP.NE.AND P4, PT, R0, 0x1, PT ;  /* 0x000000010000780c */ /* 0x000ff60003f85270 */
[----:B------:R-:W-:Y:S02]  /*6040*/  @!UPT UIADD3 URZ, URZ, URZ, URZ ;  /* 0x0000003f3f3ff290 */ /* 0x000fe4000fffe03f */
[----:B------:R-:W-:Y:S05]  /*6050*/  @P4 IMAD.HI.U32 R0, R5, c[0x0][0x330], RZ ;  /* 0x0000cc0005004a27 */ /* 0x000fea00078e00ff */
[----:B------:R-:W-:Y:S02]  /*6060*/  @P4 SHF.R.U32.HI R5, RZ, c[0x0][0x334], R0 ;  /* 0x0000cd00ff054a19 */ /* 0x000fe40000011600 */
.L_x_1505:
[----:B------:R-:W-:Y:S05]  /*6070*/  BSYNC B0 ;  /* 0x0000000000007941 */ /* 0x000fea0003800000 */
.L_x_1503:
[----:B------:R-:W-:Y:S04]  /*6080*/  IMAD.MOV.U32 R0, RZ, RZ, c[0x0][0x32c] ;  /* 0x0000cb00ff007624 */ /* 0x000fe800078e00ff */
[----:B------:R-:W-:Y:S04]  /*6090*/  IMAD R0, R5, R0, -UR18 ;  /* 0x8000001205007e24 */ /* 0x000fe8000f8e0200 */
[----:B------:R-:W-:Y:S05]  /*60a0*/  IMAD.IADD R9, R0, 0x1, -R205 ;  /* 0x0000000100097824 */ /* 0x000fea00078e0acd */
[----:B------:R-:W-:Y:S02]  /*60b0*/  IADD3 R5, R9, c[0x0][0x32c], RZ ;  /* 0x0000cb0009057a10 */ /* 0x000fe40007ffe0ff */
[----:B------:R-:W-:Y:S02]  /*60c0*/  IMNMX R222, R222, R9, !PT ;  /* 0x00000009dede7217 */ /* 0x000fe40007800200 */
[----:B------:R-:W-:Y:S02]  /*60d0*/  IMNMX R224, R224, R5, PT ;  /* 0x00000005e0e07217 */ /* 0x000fe40003800200 */
.L_x_1502:
[----:B------:R-:W-:Y:S01]  /*60e0*/  FMNMX.FTZ R5, R138, R3, !PT ;  /* 0x000000038a057209 */ /* 0x000fe20007810000 */
[----:B------:R-:W-:Y:S01]  /*60f0*/  UISETP.GT.AND UP0, UPT, UR13, UR15, UPT ;  /* 0x0000000f0d00728c */ /* 0x000fe2000bf04270 */
[----:B------:R-:W-:Y:S01]  /*6100*/  ISETP.GT.AND P6, PT, R222, RZ, P0 ;  /* 0x000000ffde00720c */ /* 0x000fe200007c4270 */
[----:B------:R-:W-:Y:S01]  /*6110*/  UIADD3 UR13, UR13, -0x1, URZ ;  /* 0xffffffff0d0d7890 */ /* 0x000fe2000fffe03f */
[----:B------:R-:W-:Y:S02]  /*6120*/  FMNMX.FTZ R5, R136, R5, !PT ;  /* 0x0000000588057209 */ /* 0x000fe40007810000 */
[----:B------:R-:W-:Y:S02]  /*6130*/  ISETP.GT.AND P5, PT, R222, 0x1, P0 ;  /* 0x00000001de00780c */ /* 0x000fe400007a4270 */
[----:B------:R-:W-:Y:S02]  /*6140*/  FMNMX.FTZ R5, R134, R5, !PT ;  /* 0x0000000586057209 */ /* 0x000fe40007810000 */
[----:B------:R-:W-:Y:S02]  /*6150*/  ISETP.LT.OR P6, PT, R224, 0x1, P6 ;  /* 0x00000001e000780c */ /* 0x000fe400037c1670 */
[----:B------:R-:W-:Y:S02]  /*6160*/  FMNMX.FTZ R5, R8, R5, !PT ;  /* 0x0000000508057209 */ /* 0x000fe40007810000 */
[----:B------:R-:W-:Y:S02]  /*6170*/  ISETP.LT.OR P5, PT, R224, 0x2, P5 ;  /* 0x00000002e000780c */ /* 0x000fe40002fa1670 */
[----:B------:R-:W-:Y:S02]  /*6180*/  FMNMX.FTZ R5, R166, R5, !PT ;  /* 0x00000005a6057209 */ /* 0x000fe40007810000 */
[----:B------:R-:W-:Y:S02]  /*6190*/  ISETP.GT.AND P4, PT, R222, 0x8, P0 ;  /* 0x00000008de00780c */ /* 0x000fe40000784270 */
[----:B------:R-:W-:Y:S02]  /*61a0*/  FMNMX.FTZ R5, R168, R5, !PT ;  /* 0x00000005a8057209 */ /* 0x000fe40007810000 */
[----:B------:R-:W-:Y:S02]  /*61b0*/  FSEL R17, R6, -INF , !P6 ;  /* 0xff80000006117808 */ /* 0x000fe40007000000 */
        /* <DEDUP_REMOVED lines=9> */
[----:B------:R-:W-:Y:S02]  /*6250*/  FMNMX.FTZ R0, R13, R0, !PT ;  /* 0x000000000d007209 */ /* 0x000fe40007810000 */
[----:B------:R-:W-:Y:S02]  /*6260*/  ISETP.GT.AND P5, PT, R222, 0x10, P0 ;  /* 0x00000010de00780c */ /* 0x000fe400007a4270 */
[----:B------:R-:W-:Y:S02]  /*6270*/  ISETP.LT.OR P6, PT, R224, 0xa, P6 ;  /* 0x0000000ae000780c */ /* 0x000fe400037c1670 */
[----:B------:R-:W-:Y:S02]  /*6280*/  FSEL R9, R10, -INF , !P4 ;  /* 0xff8000000a097808 */ /* 0x000fe40006000000 */
[----:B------:R-:W-:Y:S02]  /*6290*/  ISETP.GT.AND P4, PT, R222, 0x11, P0 ;  /* 0x00000011de00780c */ /* 0x000fe40000784270 */
[----:B------:R-:W-:Y:S02]  /*62a0*/  FMNMX.FTZ R4, R152, R5, !PT ;  /* 0x0000000598047209 */ /* 0x000fe40007810000 */
[----:B------:R-:W-:Y:S02]  /*62b0*/  FSEL R11, R11, -INF , !P6 ;  /* 0xff8000000b0b7808 */ /* 0x000fe40007000000 */
[C---:B------:R-:W-:Y:S02]  /*62c0*/  ISETP.LT.OR P5, PT, R224.reuse, 0x11, P5 ;  /* 0x00000011e000780c */ /* 0x040fe40002fa1670 */
[----:B------:R-:W-:Y:S02]  /*62d0*/  ISETP.LT.OR P4, PT, R224, 0x12, P4 ;  /* 0x00000012e000780c */ /* 0x000fe40002781670 */
[----:B------:R-:W-:Y:S02]  /*62e0*/  FMNMX.FTZ R0, R9, R0, !PT ;  /* 0x0000000009007209 */ /* 0x000fe40007810000 */
[----:B------:R-:W-:Y:S02]  /*62f0*/  FMNMX.FTZ R5, R151, R4, !PT ;  /* 0x0000000497057209 */ /* 0x000fe40007810000 */
[----:B------:R-:W-:Y:S02]  /*6300*/  FSEL R173, R14, -INF , !P5 ;  /* 0xff8000000ead7808 */ /* 0x000fe40006800000 */
[----:B------:R-:W-:Y:S02]  /*6310*/  FSEL R171, R15, -INF , !P4 ;  /* 0xff8000000fab7808 */ /* 0x000fe40006000000 */
[C---:B------:R-:W-:Y:S02]  /*6320*/  ISETP.GT.AND P5, PT, R222.reuse, 0x18, P0 ;  /* 0x00000018de00780c */ /* 0x040fe400007a4270 */
[----:B------:R-:W-:Y:S02]  /*6330*/  ISETP.GT.AND P4, PT, R222, 0x19, P0 ;  /* 0x00000019de00780c */ /* 0x000fe40000784270 */
[----:B------:R-:W-:Y:S02]  /*6340*/  FMNMX.FTZ R0, R11, R0, !PT ;  /* 0x000000000b007209 */ /* 0x000fe40007810000 */
[----:B------:R-:W-:Y:S02]  /*6350*/  FMNMX.FTZ R5, R150, R5, !PT ;  /* 0x0000000596057209 */ /* 0x000fe40007810000 */
[C---:B------:R-:W-:Y:S02]  /*6360*/  ISETP.LT.OR P5, PT, R224.reuse, 0x19, P5 ;  /* 0x00000019e000780c */ /* 0x040fe40002fa1670 */
[----:B------:R-:W-:Y:S02]  /*6370*/  ISETP.LT.OR P4, PT, R224, 0x1a, P4 ;  /* 0x0000001ae000780c */ /* 0x000fe40002781670 */
[----:B------:R-:W-:Y:S02]  /*6380*/  FMNMX.FTZ R0, R173, R0, !PT ;  /* 0x00000000ad007209 */ /* 0x000fe40007810000 */
[----:B------:R-:W-:Y:S02]  /*6390*/  FMNMX.FTZ R7, R148, R5, !PT ;  /* 0x0000000594077209 */ /* 0x000fe40007810000 */
[----:B------:R-:W-:Y:S02]  /*63a0*/  FSEL R143, R18, -INF , !P5 ;  /* 0xff800000128f7808 */ /* 0x000fe40006800000 */
[----:B------:R-:W-:Y:S02]  /*63b0*/  FSEL R141, R19, -INF , !P4 ;  /* 0xff800000138d7808 */ /* 0x000fe40006000000 */
[----:B------:R-:W-:Y:S02]  /*63c0*/  ISETP.GT.AND P4, PT, R222, 0x20, P0 ;  /* 0x00000020de00780c */ /* 0x000fe40000784270 */
[----:B------:R-:W-:Y:S02]  /*63d0*/  FMNMX.FTZ R4, R171, R0, !PT ;  /* 0x00000000ab047209 */ /* 0x000fe40007810000 */
[----:B------:R-:W-:Y:S02]  /*63e0*/  FMNMX.FTZ R5, R146, R7, !PT ;  /* 0x0000000792057209 */ /* 0x000fe40007810000 */
[----:B------:R-:W-:Y:S02]  /*63f0*/  FMNMX.FTZ R4, R143, R4, !PT ;  /* 0x000000048f047209 */ /* 0x000fe40007810000 */
[----:B------:R-:W-:Y:S01]  /*6400*/  ISETP.GT.AND P6, PT, R222, 0x21, P0 ;  /* 0x00000021de00780c */ /* 0x000fe200007c4270 */
[----:B------:R-:W1:Y:S01]  /*6410*/  SHFL.BFLY PT, R0, R5, 0x2, 0x1f ;  /* 0x0c401f0005007f89 */ /* 0x000e6200000e0000 */
[----:B------:R-:W-:Y:S02]  /*6420*/  ISETP.LT.OR P4, PT, R224, 0x21, P4 ;  /* 0x00000021e000780c */ /* 0x000fe40002781670 */
[----:B------:R-:W-:Y:S02]  /*6430*/  FMNMX.FTZ R4, R141, R4, !PT ;  /* 0x000000048d047209 */ /* 0x000fe40007810000 */
[----:B------:R-:W-:Y:S02]  /*6440*/  FSEL R175, R22, -INF , !P4 ;  /* 0xff80000016af7808 */ /* 0x000fe40006000000 */
[----:B------:R-:W-:Y:S02]  /*6450*/  ISETP.GT.AND P5, PT, R222, 0x28, P0 ;  /* 0x00000028de00780c */ /* 0x000fe400007a4270 */
[----:B------:R-:W-:Y:S02]  /*6460*/  ISETP.LT.OR P6, PT, R224, 0x22, P6 ;  /* 0x00000022e000780c */ /* 0x000fe400037c1670 */
[----:B------:R-:W-:Y:S02]  /*6470*/  ISETP.GT.AND P4, PT, R222, 0x29, P0 ;  /* 0x00000029de00780c */ /* 0x000fe40000784270 */
[----:B------:R-:W-:Y:S02]  /*6480*/  FSEL R159, R23, -INF , !P6 ;  /* 0xff800000179f7808 */ /* 0x000fe40007000000 */
[----:B------:R-:W-:Y:S01]  /*6490*/  ISETP.LT.OR P5, PT, R224, 0x29, P5 ;  /* 0x00000029e000780c */ /* 0x000fe20002fa1670 */
[----:B------:R-:W-:Y:S01]  /*64a0*/  LDSM.16.MT88.4 R20, [R190+0x100] ;  /* 0x00010000be14783b */ /* 0x000fe20000004200 */
[----:B------:R-:W-:Y:S02]  /*64b0*/  FMNMX.FTZ R4, R175, R4, !PT ;  /* 0x00000004af047209 */ /* 0x000fe40007810000 */
[----:B------:R-:W-:Y:S02]  /*64c0*/  FSEL R157, R26, -INF , !P5 ;  /* 0xff8000001a9d7808 */ /* 0x000fe40006800000 */
[----:B------:R-:W-:Y:S02]  /*64d0*/  FMNMX.FTZ R4, R159, R4, !PT ;  /* 0x000000049f047209 */ /* 0x000fe40007810000 */
[----:B------:R-:W-:Y:S02]  /*64e0*/  ISETP.LT.OR P4, PT, R224, 0x2a, P4 ;  /* 0x0000002ae000780c */ /* 0x000fe40002781670 */
[C---:B------:R-:W-:Y:S02]  /*64f0*/  ISETP.GT.AND P6, PT, R222.reuse, 0x30, P0 ;  /* 0x00000030de00780c */ /* 0x040fe400007c4270 */
[----:B------:R-:W-:Y:S02]  /*6500*/  FSEL R155, R27, -INF , !P4 ;  /* 0xff8000001b9b7808 */ /* 0x000fe40006000000 */
[----:B------:R-:W-:Y:S02]  /*6510*/  FMNMX.FTZ R4, R157, R4, !PT ;  /* 0x000000049d047209 */ /* 0x000fe40007810000 */
[----:B------:R-:W-:Y:S02]  /*6520*/  ISETP.GT.AND P5, PT, R222, 0x31, P0 ;  /* 0x00000031de00780c */ /* 0x000fe400007a4270 */
[----:B------:R-:W-:Y:S02]  /*6530*/  ISETP.LT.OR P6, PT, R224, 0x31, P6 ;  /* 0x00000031e000780c */ /* 0x000fe400037c1670 */
[----:B------:R-:W-:Y:S02]  /*6540*/  FMNMX.FTZ R4, R155, R4, !PT ;  /* 0x000000049b047209 */ /* 0x000fe40007810000 */
[----:B------:R-:W-:Y:S02]  /*6550*/  FSEL R149, R30, -INF , !P6 ;  /* 0xff8000001e957808 */ /* 0x000fe40007000000 */
[----:B------:R-:W-:Y:S02]  /*6560*/  ISETP.GT.AND P4, PT, R222, 0x38, P0 ;  /* 0x00000038de00780c */ /* 0x000fe40000784270 */
[----:B------:R-:W-:Y:S02]  /*6570*/  ISETP.LT.OR P5, PT, R224, 0x32, P5 ;  /* 0x00000032e000780c */ /* 0x000fe40002fa1670 */
[----:B------:R-:W-:Y:S02]  /*6580*/  FMNMX.FTZ R4, R149, R4, !PT ;  /* 0x0000000495047209 */ /* 0x000fe40007810000 */
[----:B------:R-:W-:Y:S02]  /*6590*/  FSEL R147, R31, -INF , !P5 ;  /* 0xff8000001f937808 */ /* 0x000fe40006800000 */
[----:B------:R-:W-:Y:S01]  /*65a0*/  ISETP.GT.AND P0, PT, R222, 0x39, P0 ;  /* 0x00000039de00780c */ /* 0x000fe20000704270 */
[----:B------:R-:W-:Y:S01]  /*65b0*/  LDSM.16.MT88.4 R28, [R189+0x100] ;  /* 0x00010000bd1c783b */ /* 0x000fe20000004200 */
[C---:B------:R-:W-:Y:S02]  /*65c0*/  ISETP.LT.OR P4, PT, R224.reuse, 0x39, P4 ;  /* 0x00000039e000780c */ /* 0x040fe40002781670 */
[----:B------:R-:W-:Y:S02]  /*65d0*/  ISETP.LT.OR P0, PT, R224, 0x3a, P0 ;  /* 0x0000003ae000780c */ /* 0x000fe40000701670 */
[----:B------:R-:W-:Y:S02]  /*65e0*/  FSEL R145, R34, -INF , !P4 ;  /* 0xff80000022917808 */ /* 0x000fe40006000000 */
[----:B------:R-:W-:Y:S02]  /*65f0*/  FSEL R133, R35, -INF , !P0 ;  /* 0xff80000023857808 */ /* 0x000fe40004000000 */
[----:B-1----:R-:W-:Y:S02]  /*6600*/  FMNMX.FTZ R6, R5, R0, !PT ;  /* 0x0000000005067209 */ /* 0x002fe40007810000 */
[----:B------:R-:W-:Y:S03]  /*6610*/  FMNMX.FTZ R0, R147, R4, !PT ;  /* 0x0000000493007209 */ /* 0x000fe60007810000 */
[----:B------:R-:W1:Y:S01]  /*6620*/  SHFL.BFLY PT, R15, R6, 0x1, 0x1f ;  /* 0x0c201f00060f7f89 */ /* 0x000e6200000e0000 */
[----:B------:R-:W-:Y:S04]  /*6630*/  FMNMX.FTZ R0, R145, R0, !PT ;  /* 0x0000000091007209 */ /* 0x000fe80007810000 */
[----:B------:R-:W-:Y:S05]  /*6640*/  FMNMX.FTZ R7, R133, R0, !PT ;  /* 0x0000000085077209 */ /* 0x000fea0007810000 */
        /* <DEDUP_REMOVED lines=22> */
[--C-:B---3--:R-:W-:Y:S02]  /*67b0*/  FFMA.FTZ R227, R151, c[0x0][0x2d0], -R153.reuse ;  /* 0x0000b40097e37a23 */ /* 0x108fe40000010899 */
        /* <DEDUP_REMOVED lines=9> */
[----:B------:R-:W-:Y:S01]  /*6850*/  PLOP3.LUT P0, PT, PT, PT, UP0, 0x80, 0x0 ;  /* 0x000000000000781c */ /* 0x000fe20003f0f008 */
[----:B------:R-:W-:Y:S02]  /*6860*/  FADD.FTZ R5, -R5, R2 ;  /* 0x0000000205057221 */ /* 0x000fe40000010100 */
[--C-:B------:R-:W-:Y:S01]  /*6870*/  FFMA.FTZ R164, R13, c[0x0][0x2d0], -R144.reuse ;  /* 0x0000b4000da47a23 */ /* 0x100fe20000010890 */
[----:B------:R-:W1:Y:S01]  /*6880*/  MUFU.EX2 R161, R161 ;  /* 0x000000a100a17308 */ /* 0x000e620000000800 */
[----:B------:R-:W3:Y:S01]  /*6890*/  LDSM.16.MT88.4 R12, [R195+0x100] ;  /* 0x00010000c30c783b */ /* 0x000ee20000004200 */
[--C-:B------:R-:W-:Y:S01]  /*68a0*/  FFMA.FTZ R165, R17, c[0x0][0x2d0], -R144.reuse ;  /* 0x0000b40011a57a23 */ /* 0x100fe20000010890 */
[----:B--2---:R-:W-:Y:S01]  /*68b0*/  F2FP.BF16.PACK_AB R136, R135, R160 ;  /* 0x000000a08788723e */ /* 0x004fe200000010ff */
[--C-:B------:R-:W-:Y:S02]  /*68c0*/  FFMA.FTZ R163, R9, c[0x0][0x2d0], -R144.reuse ;  /* 0x0000b40009a37a23 */ /* 0x100fe40000010890 */
[--C-:B------:R-:W-:Y:S02]  /*68d0*/  FFMA.FTZ R162, R11, c[0x0][0x2d0], -R144.reuse ;  /* 0x0000b4000ba27a23 */ /* 0x100fe40000010890 */
[----:B------:R-:W-:Y:S02]  /*68e0*/  FMUL.FTZ R2, R5, c[0x0][0x2d0] ;  /* 0x0000b40005027a20 */ /* 0x000fe40000410000 */
[----:B------:R-:W2:Y:S01]  /*68f0*/  MUFU.EX2 R3, R6 ;  /* 0x0000000600037308 */ /* 0x000ea20000000800 */
[--C-:B------:R-:W-:Y:S02]  /*6900*/  FFMA.FTZ R168, R142, c[0x0][0x2d0], -R153.reuse ;  /* 0x0000b4008ea87a23 */ /* 0x100fe40000010899 */
[--C-:B------:R-:W-:Y:S02]  /*6910*/  FFMA.FTZ R172, R143, c[0x0][0x2d0], -R144.reuse ;  /* 0x0000b4008fac7a23 */ /* 0x100fe40000010890 */
        /* <DEDUP_REMOVED lines=11> */
[----:B------:R-:W-:Y:S02]  /*69d0*/  FFMA.FTZ R153, R146, c[0x0][0x2d0], -R153 ;  /* 0x0000b40092997a23 */ /* 0x000fe40000010899 */
[--C-:B------:R-:W-:Y:S02]  /*69e0*/  FFMA.FTZ R170, R173, c[0x0][0x2d0], -R144.reuse ;  /* 0x0000b400adaa7a23 */ /* 0x100fe40000010890 */
[C---:B--2---:R-:W-:Y:S02]  /*69f0*/  FMUL.FTZ R4, R3.reuse, R128 ;  /* 0x0000008003047220 */ /* 0x044fe40000410000 */
        /* <DEDUP_REMOVED lines=14> */
[C---:B------:R-:W-:Y:S02]  /*6ae0*/  FMUL.FTZ R36, R3.reuse, R36 ;  /* 0x0000002403247220 */ /* 0x040fe40000410000 */
[----:B------:R-:W1:Y:S01]  /*6af0*/  MUFU.EX2 R2, R2 ;  /* 0x0000000200027308 */ /* 0x000e620000000800 */
[C---:B------:R-:W-:Y:S02]  /*6b00*/  FMUL.FTZ R37, R3.reuse, R37 ;  /* 0x0000002503257220 */ /* 0x040fe40000410000 */
        /* <DEDUP_REMOVED lines=14> */
[C---:B-1----:R-:W-:Y:S02]  /*6bf0*/  FMUL.FTZ R6, R2.reuse, R130 ;  /* 0x0000008202067220 */ /* 0x042fe40000410000 */
[C---:B------:R-:W-:Y:S02]  /*6c00*/  FMUL.FTZ R7, R2.reuse, R131 ;  /* 0x0000008302077220 */ /* 0x040fe40000410000 */
[----:B------:R-:W-:Y:S01]  /*6c10*/  LDSM.16.MT88.4 R128, [R190+0x2900] ;  /* 0x00290000be80783b */ /* 0x000fe20000004200 */
[C---:B------:R-:W-:Y:S01]  /*6c20*/  FMUL.FTZ R10, R2.reuse, R126 ;  /* 0x0000007e020a7220 */ /* 0x040fe20000410000 */
[----:B------:R-:W1:Y:S01]  /*6c30*/  MUFU.EX2 R167, R167 ;  /* 0x000000a700a77308 */ /* 0x000e620000000800 */
[C---:B------:R-:W-:Y:S02]  /*6c40*/  FMUL.FTZ R11, R2.reuse, R127 ;  /* 0x0000007f020b7220 */ /* 0x040fe40000410000 */
[C---:B---3--:R-:W-:Y:S03]  /*6c50*/  HMMA.16816.F32.BF16 R4, R136.reuse, R12, R4 ;  /* 0x0000000c8804723c */ /* 0x048fe60000041804 */
[----:B------:R-:W-:Y:S02]  /*6c60*/  LDSM.16.MT88.4 R124, [R195+0x2900] ;  /* 0x00290000c37c783b */ /* 0x000fe40000004200 */
[C---:B------:R-:W-:Y:S02]  /*6c70*/  FMUL.FTZ R18, R2.reuse, R106 ;  /* 0x0000006a02127220 */ /* 0x040fe40000410000 */
[C---:B------:R-:W-:Y:S01]  /*6c80*/  FMUL.FTZ R12, R3.reuse, R100 ;  /* 0x00000064030c7220 */ /* 0x040fe20000410000 */
[C---:B------:R-:W-:Y:S01]  /*6c90*/  HMMA.16816.F32.BF16 R8, R136.reuse, R14, R8 ;  /* 0x0000000e8808723c */ /* 0x040fe20000041808 */
[----:B------:R-:W-:Y:S02]  /*6ca0*/  MUFU.EX2 R168, R168 ;  /* 0x000000a800a87308 */ /* 0x000fe40000000800 */
[----:B----4-:R-:W-:Y:S01]  /*6cb0*/  LDSM.16.MT88.4 R152, [R188+0x3900] ;  /* 0x00390000bc98783b */ /* 0x010fe20000004200 */
[C---:B------:R-:W-:Y:S02]  /*6cc0*/  FMUL.FTZ R13, R3.reuse, R101 ;  /* 0x00000065030d7220 */ /* 0x040fe40000410000 */
[C---:B------:R-:W-:Y:S02]  /*6cd0*/  FMUL.FTZ R19, R2.reuse, R107 ;  /* 0x0000006b02137220 */ /* 0x040fe40000410000 */
[C---:B------:R-:W-:Y:S03]  /*6ce0*/  FMUL.FTZ R14, R2.reuse, R102 ;  /* 0x00000066020e7220 */ /* 0x040fe60000410000 */
[----:B------:R-:W-:Y:S01]  /*6cf0*/  LDSM.16.MT88.4 R104, [R195+0x2100] ;  /* 0x00210000c368783b */ /* 0x000fe20000004200 */
[C---:B------:R-:W-:Y:S01]  /*6d00*/  FMUL.FTZ R15, R2.reuse, R103 ;  /* 0x00000067020f7220 */ /* 0x040fe20000410000 */
[----:B------:R-:W2:Y:S01]  /*6d10*/  MUFU.EX2 R169, R169 ;  /* 0x000000a900a97308 */ /* 0x000ea20000000800 */
[C---:B------:R-:W-:Y:S02]  /*6d20*/  FMUL.FTZ R26, R2.reuse, R114 ;  /* 0x00000072021a7220 */ /* 0x040fe40000410000 */
[C---:B------:R-:W-:Y:S02]  /*6d30*/  FMUL.FTZ R27, R2.reuse, R115 ;  /* 0x00000073021b7220 */ /* 0x040fe40000410000 */
[C---:B------:R-:W-:Y:S01]  /*6d40*/  FMUL.FTZ R34, R2.reuse, R122 ;  /* 0x0000007a02227220 */ /* 0x040fe20000410000 */
[C---:B------:R-:W-:Y:S01]  /*6d50*/  HMMA.16816.F32.BF16 R12, R136.reuse, R20, R12 ;  /* 0x00000014880c723c */ /* 0x040fe2000004180c */
[----:B------:R-:W3:Y:S02]  /*6d60*/  LDSM.16.MT88.4 R100, [R188+0x100] ;  /* 0x00010000bc64783b */ /* 0x000ee40000004200 */
        /* <DEDUP_REMOVED lines=14> */
[----:B------:R-:W4:Y:S01]  /*6e50*/  LDSM.16.MT88.4 R108, [R190+0x2100] ;  /* 0x00210000be6c783b */ /* 0x000f220000004200 */
[C---:B------:R-:W-:Y:S01]  /*6e60*/  FMUL.FTZ R46, R2.reuse, R46 ;  /* 0x0000002e022e7220 */ /* 0x040fe20000410000 */
[C---:B------:R-:W-:Y:S01]  /*6e70*/  HMMA.16816.F32.BF16 R20, R136.reuse, R28, R20 ;  /* 0x0000001c8814723c */ /* 0x040fe20000041814 */
[----:B------:R-:W5:Y:S02]  /*6e80*/  MUFU.EX2 R173, R173 ;  /* 0x000000ad00ad7308 */ /* 0x000f640000000800 */
[C---:B------:R-:W-:Y:S02]  /*6e90*/  FMUL.FTZ R47, R2.reuse, R47 ;  /* 0x0000002f022f7220 */ /* 0x040fe40000410000 */
        /* <DEDUP_REMOVED lines=9> */
[----:B------:R-:W-:Y:S01]  /*6f30*/  LDSM.16.MT88.4 R116, [R190+0x900] ;  /* 0x00090000be74783b */ /* 0x000fe20000004200 */
[C---:B------:R-:W-:Y:S02]  /*6f40*/  FMUL.FTZ R54, R2.reuse, R54 ;  /* 0x0000003602367220 */ /* 0x040fe40000410000 */
[C---:B------:R-:W-:Y:S02]  /*6f50*/  FMUL.FTZ R55, R2.reuse, R55 ;  /* 0x0000003702377220 */ /* 0x040fe40000410000 */
        /* <DEDUP_REMOVED lines=14> */
[----:B------:R-:W1:Y:S01]  /*7040*/  LDSM.16.MT88.4 R104, [R188+0x2100] ;  /* 0x00210000bc68783b */ /* 0x000e620000004200 */
[----:B------:R-:W-:Y:S02]  /*7050*/  MUFU.EX2 R224, R224 ;  /* 0x000000e000e07308 */ /* 0x000fe40000000800 */
[C---:B------:R-:W-:Y:S02]  /*7060*/  FMUL.FTZ R66, R2.reuse, R66 ;  /* 0x0000004202427220 */ /* 0x040fe40000410000 */
[C---:B------:R-:W-:Y:S02]  /*7070*/  FMUL.FTZ R67, R2.reuse, R67 ;  /* 0x0000004302437220 */ /* 0x040fe40000410000 */
[C---:B----4-:R-:W-:Y:S04]  /*7080*/  HMMA.16816.F32.BF16 R44, R136.reuse, R108, R44 ;  /* 0x0000006c882c723c */ /* 0x050fe8000004182c */
[C---:B------:R-:W-:Y:S01]  /*7090*/  FMUL.FTZ R68, R3.reuse, R68 ;  /* 0x0000004403447220 */ /* 0x040fe20000410000 */
[----:B------:R-:W-:Y:S01]  /*70a0*/  MUFU.EX2 R225, R225 ;  /* 0x000000e100e17308 */ /* 0x000fe20000000800 */
[C---:B------:R-:W-:Y:S02]  /*70b0*/  FMUL.FTZ R69, R3.reuse, R69 ;  /* 0x0000004503457220 */ /* 0x040fe40000410000 */
[C---:B------:R-:W-:Y:S01]  /*70c0*/  HMMA.16816.F32.BF16 R48, R136.reuse, R110, R48 ;  /* 0x0000006e8830723c */ /* 0x040fe20000041830 */
[----:B------:R-:W4:Y:S03]  /*70d0*/  LDSM.16.MT88.4 R108, [R195+0x4100] ;  /* 0x00410000c36c783b */ /* 0x000f260000004200 */
[C---:B------:R-:W-:Y:S02]  /*70e0*/  FMUL.FTZ R70, R2.reuse, R70 ;  /* 0x0000004602467220 */ /* 0x040fe40000410000 */
[C---:B------:R-:W-:Y:S01]  /*70f0*/  FMUL.FTZ R71, R2.reuse, R71 ;  /* 0x0000004702477220 */ /* 0x040fe20000410000 */
[----:B------:R-:W-:Y:S01]  /*7100*/  MUFU.EX2 R226, R226 ;  /* 0x000000e200e27308 */ /* 0x000fe20000000800 */
[C---:B------:R-:W-:Y:S01]  /*7110*/  FMUL.FTZ R72, R3.reuse, R72 ;  /* 0x0000004803487220 */ /* 0x040fe20000410000 */
        /* <DEDUP_REMOVED lines=9> */
[C---:B-1----:R-:W-:Y:S04]  /*71b0*/  HMMA.16816.F32.BF16 R60, R136.reuse, R104, R60 ;  /* 0x00000068883c723c */ /* 0x042fe8000004183c */
[C---:B------:R-:W-:Y:S01]  /*71c0*/  FMUL.FTZ R78, R2.reuse, R78 ;  /* 0x0000004e024e7220 */ /* 0x040fe20000410000 */
[----:B------:R-:W-:Y:S01]  /*71d0*/  MUFU.EX2 R228, R228 ;  /* 0x000000e400e47308 */ /* 0x000fe20000000800 */
[C---:B------:R-:W-:Y:S02]  /*71e0*/  FMUL.FTZ R79, R2.reuse, R79 ;  /* 0x0000004f024f7220 */ /* 0x040fe40000410000 */
[C---:B------:R-:W-:Y:S01]  /*71f0*/  HMMA.16816.F32.BF16 R64, R136.reuse, R106, R64 ;  /* 0x0000006a8840723c */ /* 0x040fe20000041840 */
[----:B------:R-:W1:Y:S03]  /*7200*/  LDSM.16.MT88.4 R104, [R189+0x4100] ;  /* 0x00410000bd68783b */ /* 0x000e660000004200 */
        /* <DEDUP_REMOVED lines=10> */
[----:B------:R-:W-:Y:S02]  /*72b0*/  FMUL.FTZ R85, R3, R85 ;  /* 0x0000005503557220 */ /* 0x000fe40000410000 */
[C---:B------:R-:W-:Y:S01]  /*72c0*/  FMUL.FTZ R86, R2.reuse, R86 ;  /* 0x0000005602567220 */ /* 0x040fe20000410000 */
[C---:B---3--:R-:W-:Y:S03]  /*72d0*/  HMMA.16816.F32.BF16 R76, R136.reuse, R100, R76 ;  /* 0x00000064884c723c */ /* 0x048fe6000004184c */
[C---:B------:R-:W-:Y:S01]  /*72e0*/  FMUL.FTZ R87, R2.reuse, R87 ;  /* 0x0000005702577220 */ /* 0x040fe20000410000 */
[----:B------:R-:W-:Y:S01]  /*72f0*/  MUFU.EX2 R232, R232 ;  /* 0x000000e800e87308 */ /* 0x000fe20000000800 */
[--C-:B------:R-:W-:Y:S02]  /*7300*/  FFMA.FTZ R171, R171, c[0x0][0x2d0], -R144.reuse ;  /* 0x0000b400abab7a23 */ /* 0x100fe40000010890 */
[C---:B------:R-:W-:Y:S01]  /*7310*/  FMUL.FTZ R88, R3.reuse, R88 ;  /* 0x0000005803587220 */ /* 0x040fe20000410000 */
[C---:B------:R-:W-:Y:S04]  /*7320*/  HMMA.16816.F32.BF16 R80, R136.reuse, R102, R80 ;  /* 0x000000668850723c */ /* 0x040fe80000041850 */
[----:B------:R-:W-:Y:S01]  /*7330*/  FMUL.FTZ R89, R3, R89 ;  /* 0x0000005903597220 */ /* 0x000fe20000410000 */
[----:B------:R-:W-:Y:S01]  /*7340*/  F2FP.BF16.PACK_AB R100, R167, R166 ;  /* 0x000000a6a764723e */ /* 0x000fe200000010ff */
[C---:B------:R-:W-:Y:S01]  /*7350*/  FMUL.FTZ R90, R2.reuse, R90 ;  /* 0x0000005a025a7220 */ /* 0x040fe20000410000 */
[----:B--2---:R-:W-:Y:S01]  /*7360*/  F2FP.BF16.PACK_AB R102, R169, R168 ;  /* 0x000000a8a966723e */ /* 0x004fe200000010ff */
[C---:B-1----:R-:W-:Y:S01]  /*7370*/  HMMA.16816.F32.BF16 R84, R136.reuse, R104, R84 ;  /* 0x000000688854723c */ /* 0x042fe20000041854 */
[----:B------:R-:W1:Y:S03]  /*7380*/  MUFU.EX2 R171, R171 ;  /* 0x000000ab00ab7308 */ /* 0x000e660000000800 */
[C---:B------:R-:W-:Y:S01]  /*7390*/  FMUL.FTZ R91, R2.reuse, R91 ;  /* 0x0000005b025b7220 */ /* 0x040fe20000410000 */
[----:B-----5:R-:W-:Y:S01]  /*73a0*/  F2FP.BF16.PACK_AB R103, R173, R172 ;  /* 0x000000acad67723e */ /* 0x020fe200000010ff */
[C---:B------:R-:W-:Y:S02]  /*73b0*/  FMUL.FTZ R92, R3.reuse, R92 ;  /* 0x0000005c035c7220 */ /* 0x040fe40000410000 */
[C---:B------:R-:W-:Y:S03]  /*73c0*/  FMUL.FTZ R93, R3.reuse, R93 ;  /* 0x0000005d035d7220 */ /* 0x040fe60000410000 */
[C---:B------:R-:W-:Y:S01]  /*73d0*/  HMMA.16816.F32.BF16 R88, R136.reuse, R106, R88 ;  /* 0x0000006a8858723c */ /* 0x040fe20000041858 */
[----:B------:R-:W2:Y:S01]  /*73e0*/  LDSM.16.MT88.4 R104, [R189+0x900] ;  /* 0x00090000bd68783b */ /* 0x000ea20000004200 */
[----:B------:R-:W-:Y:S01]  /*73f0*/  MUFU.EX2 R233, R233 ;  /* 0x000000e900e97308 */ /* 0x000fe20000000800 */
[C---:B------:R-:W-:Y:S02]  /*7400*/  FMUL.FTZ R94, R2.reuse, R94 ;  /* 0x0000005e025e7220 */ /* 0x040fe40000410000 */
[C---:B------:R-:W-:Y:S02]  /*7410*/  FMUL.FTZ R95, R2.reuse, R95 ;  /* 0x0000005f025f7220 */ /* 0x040fe40000410000 */
[C---:B------:R-:W-:Y:S02]  /*7420*/  FMUL.FTZ R96, R3.reuse, R96 ;  /* 0x0000006003607220 */ /* 0x040fe40000410000 */
[----:B------:R-:W-:Y:S03]  /*7430*/  FMUL.FTZ R97, R3, R97 ;  /* 0x0000006103617220 */ /* 0x000fe60000410000 */
[C---:B----4-:R-:W-:Y:S03]  /*7440*/  HMMA.16816.F32.BF16 R92, R136.reuse, R108, R92 ;  /* 0x0000006c885c723c */ /* 0x050fe6000004185c */
[C---:B------:R-:W-:Y:S01]  /*7450*/  FMUL.FTZ R98, R2.reuse, R98 ;  /* 0x0000006202627220 */ /* 0x040fe20000410000 */
[----:B-1----:R-:W-:Y:S01]  /*7460*/  F2FP.BF16.PACK_AB R101, R171, R170 ;  /* 0x000000aaab65723e */ /* 0x002fe200000010ff */
[C---:B------:R-:W-:Y:S02]  /*7470*/  FMUL.FTZ R99, R2.reuse, R99 ;  /* 0x0000006302637220 */ /* 0x040fe40000410000 */
[--C-:B------:R-:W-:Y:S02]  /*7480*/  FFMA.FTZ R175, R175, c[0x0][0x2d0], -R144.reuse ;  /* 0x0000b400afaf7a23 */ /* 0x100fe40000010890 */
[----:B------:R-:W-:Y:S03]  /*7490*/  FFMA.FTZ R144, R133, c[0x0][0x2d0], -R144 ;  /* 0x0000b40085907a23 */ /* 0x000fe60000010890 */
[----:B------:R-:W-:Y:S01]  /*74a0*/  HMMA.16816.F32.BF16 R96, R136, R110, R96 ;  /* 0x0000006e8860723c */ /* 0x000fe20000041860 */
[----:B------:R-:W1:Y:S01]  /*74b0*/  LDSM.16.MT88.4 R108, [R188+0x2900] ;  /* 0x00290000bc6c783b */ /* 0x000e620000004200 */
[----:B------:R3:W-:Y:S01]  /*74c0*/  MUFU.EX2 R234, R144 ;  /* 0x0000009000ea7308 */ /* 0x0007e20000000800 */
[----:B------:R-:W-:Y:S01]  /*74d0*/  FFMA.FTZ R160, R3, R210, R160 ;  /* 0x000000d203a07223 */ /* 0x000fe200000100a0 */
[----:B------:R-:W-:Y:S01]  /*74e0*/  MOV R3, R0 ;  /* 0x0000000000037202 */ /* 0x000fe20000000f00 */
[----:B------:R-:W-:Y:S02]  /*74f0*/  FFMA.FTZ R165, R2, R211, R165 ;  /* 0x000000d302a57223 */ /* 0x000fe400000100a5 */
[----:B------:R-:W-:Y:S01]  /*7500*/  FADD.FTZ R135, R135, R160 ;  /* 0x000000a087877221 */ /* 0x000fe20000010000 */
[C---:B------:R-:W-:Y:S01]  /*7510*/  HMMA.16816.F32.BF16 R4, R100.reuse, R112, R4 ;  /* 0x000000706404723c */ /* 0x040fe20000041804 */
[----:B------:R-:W-:Y:S03]  /*7520*/  LDSM.16.MT88.4 R136, [R189+0x3100] ;  /* 0x00310000bd88783b */ /* 0x000fe60000004200 */
[----:B------:R-:W4:Y:S01]  /*7530*/  MUFU.EX2 R175, R175 ;  /* 0x000000af00af7308 */ /* 0x000f220000000800 */
[----:B------:R-:W-:Y:S02]  /*7540*/  FADD.FTZ R164, R164, R165 ;  /* 0x000000a5a4a47221 */ /* 0x000fe40000010000 */
[----:B------:R-:W-:Y:S01]  /*7550*/  FADD.FTZ R134, R134, R135 ;  /* 0x0000008786867221 */ /* 0x000fe20000010000 */
[C---:B------:R-:W-:Y:S01]  /*7560*/  HMMA.16816.F32.BF16 R8, R100.reuse, R114, R8 ;  /* 0x000000726408723c */ /* 0x040fe20000041808 */
[----:B------:R-:W-:Y:S03]  /*7570*/  LDSM.16.MT88.4 R112, [R190+0x4900] ;  /* 0x00490000be70783b */ /* 0x000fe60000004200 */
[----:B------:R-:W-:Y:S04]  /*7580*/  FADD.FTZ R161, R161, R134 ;  /* 0x00000086a1a17221 */ /* 0x000fe80000010000 */
[C---:B------:R-:W-:Y:S01]  /*7590*/  HMMA.16816.F32.BF16 R12, R100.reuse, R116, R12 ;  /* 0x00000074640c723c */ /* 0x040fe2000004180c */
[----:B---3--:R-:W-:Y:S03]  /*75a0*/  LDSM.16.MT88.4 R144, [R190+0x3900] ;  /* 0x00390000be90783b */ /* 0x008fe60000004200 */
[----:B------:R-:W-:Y:S04]  /*75b0*/  FADD.FTZ R166, R166, R161 ;  /* 0x000000a1a6a67221 */ /* 0x000fe80000010000 */
[C---:B------:R-:W-:Y:S01]  /*75c0*/  HMMA.16816.F32.BF16 R16, R100.reuse, R118, R16 ;  /* 0x000000766410723c */ /* 0x040fe20000041810 */
[----:B------:R-:W-:Y:S03]  /*75d0*/  LDSM.16.MT88.4 R116, [R189+0x4900] ;  /* 0x00490000bd74783b */ /* 0x000fe60000004200 */
[----:B------:R-:W-:Y:S04]  /*75e0*/  FADD.FTZ R167, R167, R166 ;  /* 0x000000a6a7a77221 */ /* 0x000fe80000010000 */
[C---:B--2---:R-:W-:Y:S04]  /*75f0*/  HMMA.16816.F32.BF16 R20, R100.reuse, R104, R20 ;  /* 0x000000686414723c */ /* 0x044fe80000041814 */
[----:B------:R-:W-:Y:S04]  /*7600*/  FADD.FTZ R168, R168, R167 ;  /* 0x000000a7a8a87221 */ /* 0x000fe80000010000 */
[C---:B------:R-:W-:Y:S01]  /*7610*/  HMMA.16816.F32.BF16 R24, R100.reuse, R106, R24 ;  /* 0x0000006a6418723c */ /* 0x040fe20000041818 */
[----:B------:R-:W2:Y:S03]  /*7620*/  LDSM.16.MT88.4 R104, [R195+0x4900] ;  /* 0x00490000c368783b */ /* 0x000ea60000004200 */
[----:B------:R-:W-:Y:S04]  /*7630*/  FADD.FTZ R169, R169, R168 ;  /* 0x000000a8a9a97221 */ /* 0x000fe80000010000 */
        /* <DEDUP_REMOVED lines=23> */
[----:B------:R-:W5:Y:S07]  /*77b0*/  LDSM.16.MT88.4 R116, [R195+0x3100] ;  /* 0x00310000c374783b */ /* 0x000f6e0000004200 */
[C---:B-1----:R-:W-:Y:S08]  /*77c0*/  HMMA.16816.F32.BF16 R92, R100.reuse, R108, R92 ;  /* 0x0000006c645c723c */ /* 0x042ff0000004185c */
[----:B------:R-:W-:Y:S01]  /*77d0*/  HMMA.16816.F32.BF16 R96, R100, R110, R96 ;  /* 0x0000006e6460723c */ /* 0x000fe20000041860 */
[----:B------:R-:W-:Y:S06]  /*77e0*/  LDSM.16.MT88.4 R108, [R195+0x5100] ;  /* 0x00510000c36c783b */ /* 0x000fec0000004200 */
[----:B------:R-:W-:Y:S01]  /*77f0*/  F2FP.BF16.PACK_AB R100, R221, R174 ;  /* 0x000000aedd64723e */ /* 0x000fe200000010ff */
[----:B------:R-:W-:Y:S01]  /*7800*/  FADD.FTZ R174, R174, R169 ;  /* 0x000000a9aeae7221 */ /* 0x000fe20000010000 */
[----:B------:R-:W-:Y:S03]  /*7810*/  F2FP.BF16.PACK_AB R102, R223, R222 ;  /* 0x000000dedf66723e */ /* 0x000fe600000010ff */
[----:B----4-:R-:W-:Y:S01]  /*7820*/  F2FP.BF16.PACK_AB R101, R224, R175 ;  /* 0x000000afe065723e */ /* 0x010fe200000010ff */
[----:B------:R-:W-:Y:S01]  /*7830*/  FADD.FTZ R221, R221, R174 ;  /* 0x000000aedddd7221 */ /* 0x000fe20000010000 */
[----:B------:R-:W-:Y:S03]  /*7840*/  F2FP.BF16.PACK_AB R103, R226, R225 ;  /* 0x000000e1e267723e */ /* 0x000fe600000010ff */
[----:B------:R-:W-:Y:S04]  /*7850*/  FADD.FTZ R222, R222, R221 ;  /* 0x000000dddede7221 */ /* 0x000fe80000010000 */
[C---:B--2---:R-:W-:Y:S03]  /*7860*/  HMMA.16816.F32.BF16 R4, R100.reuse, R104, R4 ;  /* 0x000000686404723c */ /* 0x044fe60000041804 */
[----:B------:R-:W-:Y:S05]  /*7870*/  FADD.FTZ R222, R223, R222 ;  /* 0x000000dedfde7221 */ /* 0x000fea0000010000 */
[C---:B------:R-:W-:Y:S01]  /*7880*/  HMMA.16816.F32.BF16 R8, R100.reuse, R106, R8 ;  /* 0x0000006a6408723c */ /* 0x040fe20000041808 */
[----:B------:R-:W1:Y:S07]  /*7890*/  LDSM.16.MT88.4 R104, [R188+0x3100] ;  /* 0x00310000bc68783b */ /* 0x000e6e0000004200 */
[C---:B------:R-:W-:Y:S08]  /*78a0*/  HMMA.16816.F32.BF16 R12, R100.reuse, R120, R12 ;  /* 0x00000078640c723c */ /* 0x040ff0000004180c */
[C---:B------:R-:W-:Y:S01]  /*78b0*/  HMMA.16816.F32.BF16 R16, R100.reuse, R122, R16 ;  /* 0x0000007a6410723c */ /* 0x040fe20000041810 */
[----:B------:R-:W-:Y:S07]  /*78c0*/  LDSM.16.MT88.4 R120, [R188+0x1900] ;  /* 0x00190000bc78783b */ /* 0x000fee0000004200 */
[C---:B---3--:R-:W-:Y:S08]  /*78d0*/  HMMA.16816.F32.BF16 R20, R100.reuse, R112, R20 ;  /* 0x000000706414723c */ /* 0x048ff00000041814 */
[C---:B------:R-:W-:Y:S01]  /*78e0*/  HMMA.16816.F32.BF16 R24, R100.reuse, R114, R24 ;  /* 0x000000726418723c */ /* 0x040fe20000041818 */
[----:B------:R-:W2:Y:S07]  /*78f0*/  LDSM.16.MT88.4 R112, [R190+0x5100] ;  /* 0x00510000be70783b */ /* 0x000eae0000004200 */
[C---:B------:R-:W-:Y:S08]  /*7900*/  HMMA.16816.F32.BF16 R28, R100.reuse, R124, R28 ;  /* 0x0000007c641c723c */ /* 0x040ff0000004181c */
[C---:B------:R-:W-:Y:S01]  /*7910*/  HMMA.16816.F32.BF16 R32, R100.reuse, R126, R32 ;  /* 0x0000007e6420723c */ /* 0x040fe20000041820 */
[----:B------:R-:W-:Y:S07]  /*7920*/  LDSM.16.MT88.4 R124, [R195+0x1900] ;  /* 0x00190000c37c783b */ /* 0x000fee0000004200 */
[C---:B-----5:R-:W-:Y:S08]  /*7930*/  HMMA.16816.F32.BF16 R36, R100.reuse, R116, R36 ;  /* 0x000000746424723c */ /* 0x060ff00000041824 */
[C---:B------:R-:W-:Y:S01]  /*7940*/  HMMA.16816.F32.BF16 R40, R100.reuse, R118, R40 ;  /* 0x000000766428723c */ /* 0x040fe20000041828 */
[----:B------:R-:W3:Y:S07]  /*7950*/  LDSM.16.MT88.4 R116, [R189+0x5100] ;  /* 0x00510000bd74783b */ /* 0x000eee0000004200 */
        /* <DEDUP_REMOVED lines=10> */
[----:B------:R-:W-:Y:S03]  /*7a00*/  FADD.FTZ R228, R228, R227 ;  /* 0x000000e3e4e47221 */ /* 0x000fe60000010000 */
[C---:B------:R-:W-:Y:S01]  /*7a10*/  HMMA.16816.F32.BF16 R64, R100.reuse, R106, R64 ;  /* 0x0000006a6440723c */ /* 0x040fe20000041840 */
[----:B------:R-:W1:Y:S03]  /*7a20*/  LDSM.16.MT88.4 R104, [R188+0x5100] ;  /* 0x00510000bc68783b */ /* 0x000e660000004200 */
[----:B------:R-:W-:Y:S04]  /*7a30*/  FADD.FTZ R229, R229, R228 ;  /* 0x000000e4e5e57221 */ /* 0x000fe80000010000 */
[C---:B------:R-:W-:Y:S04]  /*7a40*/  HMMA.16816.F32.BF16 R68, R100.reuse, R108, R68 ;  /* 0x0000006c6444723c */ /* 0x040fe80000041844 */
[----:B------:R-:W-:Y:S04]  /*7a50*/  FADD.FTZ R210, R230, R229 ;  /* 0x000000e5e6d27221 */ /* 0x000fe80000010000 */
[C---:B------:R-:W-:Y:S01]  /*7a60*/  HMMA.16816.F32.BF16 R72, R100.reuse, R110, R72 ;  /* 0x0000006e6448723c */ /* 0x040fe20000041848 */
[----:B------:R-:W4:Y:S07]  /*7a70*/  LDSM.16.MT88.4 R108, [R190+0x1900] ;  /* 0x00190000be6c783b */ /* 0x000f2e0000004200 */
[C---:B--2---:R-:W-:Y:S08]  /*7a80*/  HMMA.16816.F32.BF16 R76, R100.reuse, R112, R76 ;  /* 0x00000070644c723c */ /* 0x044ff0000004184c */
[C---:B------:R-:W-:Y:S01]  /*7a90*/  HMMA.16816.F32.BF16 R80, R100.reuse, R114, R80 ;  /* 0x000000726450723c */ /* 0x040fe20000041850 */
[----:B------:R-:W2:Y:S07]  /*7aa0*/  LDSM.16.MT88.4 R112, [R189+0x1900] ;  /* 0x00190000bd70783b */ /* 0x000eae0000004200 */
[C---:B---3--:R-:W-:Y:S08]  /*7ab0*/  HMMA.16816.F32.BF16 R84, R100.reuse, R116, R84 ;  /* 0x000000746454723c */ /* 0x048ff00000041854 */
[C---:B------:R-:W-:Y:S08]  /*7ac0*/  HMMA.16816.F32.BF16 R88, R100.reuse, R118, R88 ;  /* 0x000000766458723c */ /* 0x040ff00000041858 */
[C---:B-1----:R-:W-:Y:S08]  /*7ad0*/  HMMA.16816.F32.BF16 R92, R100.reuse, R104, R92 ;  /* 0x00000068645c723c */ /* 0x042ff0000004185c */
        /* <DEDUP_REMOVED lines=31> */
[C---:B----4-:R-:W-:Y:S03]  /*7cd0*/  HMMA.16816.F32.BF16 R92, R136.reuse, R12, R92 ;  /* 0x0000000c885c723c */ /* 0x050fe6000004185c */
[----:B------:R-:W-:Y:S04]  /*7ce0*/  FADD.FTZ R2, R173, R2 ;  /* 0x00000002ad027221 */ /* 0x000fe80000010000 */
[----:B------:R-:W-:Y:S01]  /*7cf0*/  FADD.FTZ R175, R175, R2 ;  /* 0x00000002afaf7221 */ /* 0x000fe20000010000 */
[-C--:B------:R-:W-:Y:S01]  /*7d00*/  MOV R12, R132.reuse ;  /* 0x00000084000c7202 */ /* 0x080fe20000000f00 */
[----:B------:R-:W-:Y:S03]  /*7d10*/  HMMA.16816.F32.BF16 R96, R136, R14, R96 ;  /* 0x0000000e8860723c */ /* 0x000fe60000041860 */
[----:B------:R-:W-:Y:S01]  /*7d20*/  FADD.FTZ R224, R224, R175 ;  /* 0x000000afe0e07221 */ /* 0x000fe20000010000 */
[----:B------:R-:W-:Y:S03]  /*7d30*/  MOV R2, R132 ;  /* 0x0000008400027202 */ /* 0x000fe60000000f00 */
[----:B------:R-:W-:Y:S05]  /*7d40*/  FADD.FTZ R225, R225, R224 ;  /* 0x000000e0e1e17221 */ /* 0x000fea0000010000 */
[----:B------:R-:W-:Y:S04]  /*7d50*/  FADD.FTZ R226, R226, R225 ;  /* 0x000000e1e2e27221 */ /* 0x000fe80000010000 */
[----:B------:R-:W-:Y:S04]  /*7d60*/  FADD.FTZ R231, R231, R226 ;  /* 0x000000e2e7e77221 */ /* 0x000fe80000010000 */
[----:B------:R-:W-:Y:S04]  /*7d70*/  FADD.FTZ R232, R232, R231 ;  /* 0x000000e7e8e87221 */ /* 0x000fe80000010000 */
[----:B------:R-:W-:Y:S04]  /*7d80*/  FADD.FTZ R211, R233, R232 ;  /* 0x000000e8e9d37221 */ /* 0x000fe80000010000 */
[----:B------:R-:W-:Y:S01]  /*7d90*/  FADD.FTZ R211, R234, R211 ;  /* 0x000000d3ead37221 */ /* 0x000fe20000010000 */
[----:B------:R-:W-:-:S05]  /*7da0*/  @P0 BRA `(.L_x_1506) ;  /* 0xffffcbe000000947 */ /* 0x000fca000383ffff */
.L_x_1497:
        /* <DEDUP_REMOVED lines=26> */
.L_x_1508:
[----:B------:R-:W-:Y:S02]  /*7f50*/  ULDC UR4, c[0x0][0x32c] ;  /* 0x0000cb0000047ab9 */ /* 0x000fe40000000800 */
[----:B------:R-:W-:-:S03]  /*7f60*/  UISETP.NE.AND UP0, UPT, UR4, 0x1, UPT ;  /* 0x000000010400788c */ /* 0x000fc6000bf05270 */
[----:B------:R-:W-:Y:S02]  /*7f70*/  ULDC.64 UR4, c[0x0][0x330] ;  /* 0x0000cc0000047ab9 */ /* 0x000fe40000000a00 */
[----:B------:R-:W-:-:S07]  /*7f80*/  UIMAD.WIDE.U32 UR18, UR7, UR4, URZ ;  /* 0x00000004071272a5 */ /* 0x000fce000f8e003f */
[----:B------:R-:W-:Y:S02]  /*7f90*/  @UP0 UMOV UR15, UR19 ;  /* 0x00000013000f0c82 */ /* 0x000fe40008000000 */
[----:B------:R-:W-:Y:S02]  /*7fa0*/  @UP0 USHF.R.U32.HI UR7, URZ, UR5, UR15 ;  /* 0x000000053f070299 */ /* 0x000fe4000801160f */
.L_x_1509:
[----:B------:R-:W-:Y:S02]  /*7fb0*/  ULDC UR4, c[0x0][0x32c] ;  /* 0x0000cb0000047ab9 */ /* 0x000fe40000000800 */
[----:B------:R-:W-:-:S04]  /*7fc0*/  UIMAD UR4, UR7, UR4, URZ ;  /* 0x00000004070472a4 */ /* 0x000fc8000f8e023f */
[----:B------:R-:W-:-:S04]  /*7fd0*/  UISETP.LT.AND UP0, UPT, UR6, UR4, UPT ;  /* 0x000000040600728c */ /* 0x000fc8000bf01270 */
[----:B------:R-:W-:-:S04]  /*7fe0*/  USEL UR6, UR6, UR4, !UP0 ;  /* 0x0000000406067287 */ /* 0x000fc8000c000000 */
.L_x_1507:
        /* <DEDUP_REMOVED lines=22> */
.L_x_1511:
        /* <DEDUP_REMOVED lines=18> */
[C---:B------:R-:W-:Y:S03]  /*8270*/  @!P0 LEA R164, P4, R29.reuse, c[0x0][0x1f8], 0x1 ;  /* 0x00007e001da48a11 */ /* 0x040fe600078808ff */
[----:B------:R-:W2:Y:S01]  /*8280*/  LDSM.16.M88.4 R16, [R197+0x6900] ;  /* 0x00690000c510783b */ /* 0x000ea20000000200 */
[----:B------:R-:W-:Y:S02]  /*8290*/  @!P0 LEA.HI.X R165, R29, c[0x0][0x1fc], R28, 0x1, P4 ;  /* 0x00007f001da58a11 */ /* 0x000fe400020f0c1c */
[C---:B------:R-:W-:Y:S02]  /*82a0*/  @!P0 LEA R168, P4, R0.reuse, c[0x0][0x1f8], 0x1 ;  /* 0x00007e0000a88a11 */ /* 0x040fe400078808ff */
[----:B------:R-:W-:Y:S03]  /*82b0*/  @!P0 IADD3.X R29, R215, UR13, RZ, P5, !PT ;  /* 0x0000000dd71d8c10 */ /* 0x000fe6000affe4ff */
[----:B------:R-:W3:Y:S01]  /*82c0*/  LDSM.16.M88.4 R24, [R197+0x7100] ;  /* 0x00710000c518783b */ /* 0x000ee20000000200 */
[----:B------:R-:W-:Y:S02]  /*82d0*/  @!P0 LEA.HI.X R169, R0, c[0x0][0x1fc], R29, 0x1, P4 ;  /* 0x00007f0000a98a11 */ /* 0x000fe400020f0c1d */
[----:B------:R-:W-:Y:S05]  /*82e0*/  @!P0 IADD3 R0, P5, R218, UR19, RZ ;  /* 0x00000013da008c10 */ /* 0x000fea000ffbe0ff */
[----:B------:R-:W4:Y:S08]  /*82f0*/  LDSM.16.M88.4 R136, [R197+0x7900] ;  /* 0x00790000c588783b */ /* 0x000f300000000200 */
[----:B------:R-:W-:Y:S01]  /*8300*/  LDSM.16.M88.4 R140, [R194+0xc100] ;  /* 0x00c10000c28c783b */ /* 0x000fe20000000200 */
[C---:B-1----:R-:W-:Y:S07]  /*8310*/  HMMA.16816.F32.BF16 R4, R32.reuse, R8, RZ ;  /* 0x000000082004723c */ /* 0x042fee00000418ff */
[----:B------:R-:W1:Y:S01]  /*8320*/  LDSM.16.M88.4 R144, [R196] ;  /* 0x00000000c490783b */ /* 0x000e620000000200 */
[C---:B------:R-:W-:Y:S07]  /*8330*/  HMMA.16816.F32.BF16 R8, R32.reuse, R10, RZ ;  /* 0x0000000a2008723c */ /* 0x040fee00000418ff */
[----:B------:R-:W5:Y:S01]  /*8340*/  LDSM.16.M88.4 R148, [R187] ;  /* 0x00000000bb94783b */ /* 0x000f620000000200 */
[C---:B--2---:R-:W-:Y:S07]  /*8350*/  HMMA.16816.F32.BF16 R12, R32.reuse, R16, RZ ;  /* 0x00000010200c723c */ /* 0x044fee00000418ff */
[----:B------:R-:W2:Y:S01]  /*8360*/  LDSM.16.M88.4 R152, [R186] ;  /* 0x00000000ba98783b */ /* 0x000ea20000000200 */
[C---:B------:R-:W-:Y:S08]  /*8370*/  HMMA.16816.F32.BF16 R16, R32.reuse, R18, RZ ;  /* 0x000000122010723c */ /* 0x040ff000000418ff */
[C---:B---3--:R-:W-:Y:S07]  /*8380*/  HMMA.16816.F32.BF16 R20, R32.reuse, R24, RZ ;  /* 0x000000182014723c */ /* 0x048fee00000418ff */
[C---:B------:R-:W-:Y:S01]  /*8390*/  @!P0 IADD3.X R25, R217.reuse, UR13, RZ, P6, !PT ;  /* 0x0000000dd9198c10 */ /* 0x040fe2000b7fe4ff */
[----:B------:R-:W-:Y:S01]  /*83a0*/  @!UP3 ULEA.HI.X UR13, UR6, UR13, UR7, 0x5, UP0 ;  /* 0x0000000d060db291 */ /* 0x000fe200080f2c07 */
[C---:B------:R-:W-:Y:S01]  /*83b0*/  @!P0 LEA R166, P6, R2.reuse, c[0x0][0x1f8], 0x1 ;  /* 0x00007e0002a68a11 */ /* 0x040fe200078c08ff */
[----:B------:R-:W-:Y:S03]  /*83c0*/  UISETP.GT.AND UP3, UPT, UR18, UR8, UPT ;  /* 0x000000081200728c */ /* 0x000fe6000bf64270 */
[----:B------:R-:W-:Y:S02]  /*83d0*/  @!P0 LEA.HI.X R167, R2, c[0x0][0x1fc], R25, 0x1, P6 ;  /* 0x00007f0002a78a11 */ /* 0x000fe400030f0c19 */
[C---:B------:R-:W-:Y:S01]  /*83e0*/  HMMA.16816.F32.BF16 R24, R32.reuse, R26, RZ ;  /* 0x0000001a2018723c */ /* 0x040fe200000418ff */
[----:B------:R-:W-:Y:S02]  /*83f0*/  @!P0 IADD3 R2, P4, R216, UR19, RZ ;  /* 0x00000013d8028c10 */ /* 0x000fe4000ff9e0ff */
[----:B------:R-:W-:Y:S02]  /*8400*/  @!P0 IADD3 R132, P6, R206, UR19, RZ ;  /* 0x00000013ce848c10 */ /* 0x000fe4000ffde0ff */
[----:B------:R-:W-:Y:S02]  /*8410*/  @!P0 IADD3.X R135, R217, UR13, RZ, P5, !PT ;  /* 0x0000000dd9878c10 */ /* 0x000fe4000affe4ff */
[----:B------:R-:W-:Y:S01]  /*8420*/  @!P0 IADD3.X R157, R209, UR13, RZ, P6, !PT ;  /* 0x0000000dd19d8c10 */ /* 0x000fe2000b7fe4ff */
[C---:B----4-:R-:W-:Y:S01]  /*8430*/  HMMA.16816.F32.BF16 R28, R32.reuse, R136, RZ ;  /* 0x00000088201c723c */ /* 0x050fe200000418ff */
[----:B------:R-:W-:Y:S03]  /*8440*/  @!P0 LEA R174, P6, R132, c[0x0][0x1f8], 0x1 ;  /* 0x00007e0084ae8a11 */ /* 0x000fe600078c08ff */
[----:B------:R-:W-:Y:S02]  /*8450*/  @!P0 LEA R172, P5, R0, c[0x0][0x1f8], 0x1 ;  /* 0x00007e0000ac8a11 */ /* 0x000fe400078a08ff */
[----:B------:R-:W-:Y:S02]  /*8460*/  @!P0 LEA.HI.X R175, R132, c[0x0][0x1fc], R157, 0x1, P6 ;  /* 0x00007f0084af8a11 */ /* 0x000fe400030f0c9d */
[----:B------:R-:W-:Y:S01]  /*8470*/  HMMA.16816.F32.BF16 R32, R32, R138, RZ ;  /* 0x0000008a2020723c */ /* 0x000fe200000418ff */
[----:B------:R-:W-:Y:S01]  /*8480*/  @!P0 IADD3.X R137, R215, UR13, RZ, P4, !PT ;  /* 0x0000000dd7898c10 */ /* 0x000fe2000a7fe4ff */
[----:B------:R-:W-:Y:S02]  /*8490*/  UIADD3 UR13, UR18, -0x1, URZ ;  /* 0xffffffff120d7890 */ /* 0x000fe4000fffe03f */
[----:B------:R-:W-:Y:S02]  /*84a0*/  @!P0 LEA R170, P4, R2, c[0x0][0x1f8], 0x1 ;  /* 0x00007e0002aa8a11 */ /* 0x000fe400078808ff */
[----:B------:R-:W-:Y:S01]  /*84b0*/  @!P0 LEA.HI.X R173, R0, c[0x0][0x1fc], R135, 0x1, P5 ;  /* 0x00007f0000ad8a11 */ /* 0x000fe200028f0c87 */
[----:B------:R-:W-:Y:S01]  /*84c0*/  @UP3 UIMAD.WIDE.U32 UR22, UR13, UR4, URZ ;  /* 0x000000040d1632a5 */ /* 0x000fe2000f8e003f */
[C---:B-1----:R-:W-:Y:S01]  /*84d0*/  HMMA.16816.F32.BF16 R4, R140.reuse, R144, R4 ;  /* 0x000000908c04723c */ /* 0x042fe20000041804 */
[----:B------:R-:W-:Y:S02]  /*84e0*/  @UP3 USHF.R.S32.HI UR19, URZ, 0x1f, UR13 ;  /* 0x0000001f3f133899 */ /* 0x000fe4000801140d */
[----:B------:R-:W-:Y:S02]  /*84f0*/  @UP3 USHF.L.U32 UR20, UR22, 0x6, URZ ;  /* 0x0000000616143899 */ /* 0x000fe4000800063f */
[----:B------:R-:W-:Y:S01]  /*8500*/  @!P0 LEA.HI.X R171, R2, c[0x0][0x1fc], R137, 0x1, P4 ;  /* 0x00007f0002ab8a11 */ /* 0x000fe200020f0c89 */
[----:B------:R-:W-:Y:S01]  /*8510*/  @UP3 UIMAD UR19, UR19, UR4, URZ ;  /* 0x00000004131332a4 */ /* 0x000fe2000f8e023f */
[----:B------:R-:W1:Y:S01]  /*8520*/  LDSM.16.M88.4 R136, [R185] ;  /* 0x00000000b988783b */ /* 0x000e620000000200 */
[C---:B------:R-:W-:Y:S02]  /*8530*/  HMMA.16816.F32.BF16 R8, R140.reuse, R146, R8 ;  /* 0x000000928c08723c */ /* 0x040fe40000041808 */
[----:B------:R-:W-:Y:S04]  /*8540*/  @UP3 UIMAD UR19, UR13, UR5, UR19 ;  /* 0x000000050d1332a4 */ /* 0x000fe8000f8e0213 */
[----:B------:R-:W-:Y:S01]  /*8550*/  @UP3 UIADD3 UR19, UR23, UR19, URZ ;  /* 0x0000001317133290 */ /* 0x000fe2000fffe03f */
[----:B------:R-:W-:Y:S01]  /*8560*/  @!PT LDS RZ, [RZ] ;  /* 0x00000000fffff984 */ /* 0x000fe20000000800 */
[----:B------:R-:W-:Y:S01]  /*8570*/  @!PT LDS RZ, [RZ] ;  /* 0x00000000fffff984 */ /* 0x000fe20000000800 */
[----:B------:R-:W-:Y:S01]  /*8580*/  @!PT LDS RZ, [RZ] ;  /* 0x00000000fffff984 */ /* 0x000fe20000000800 */
[----:B------:R3:W-:Y:S01]  /*8590*/  @!P0 LDGSTS.E.BYPASS.LTC128B.128 [R199+0x100], [R164.64], !P3 ;  /* 0x00100000a4c78fae */ /* 0x0007e2000d901d50 */
[C---:B-----5:R-:W-:Y:S02]  /*85a0*/  HMMA.16816.F32.BF16 R12, R140.reuse, R148, R12 ;  /* 0x000000948c0c723c */ /* 0x060fe4000004180c */
[----:B------:R-:W-:Y:S05]  /*85b0*/  @UP3 USHF.L.U64.HI UR19, UR22, 0x6, UR19 ;  /* 0x0000000616133899 */ /* 0x000fea0008010213 */
[----:B------:R3:W-:Y:S01]  /*85c0*/  @!P0 LDGSTS.E.BYPASS.LTC128B.128 [R199+0x2100], [R166.64], !P2 ;  /* 0x02100000a6c78fae */ /* 0x0007e2000d101d50 */
[C---:B------:R-:W-:Y:S07]  /*85d0*/  HMMA.16816.F32.BF16 R16, R140.reuse, R150, R16 ;  /* 0x000000968c10723c */ /* 0x040fee0000041810 */
[----:B------:R4:W-:Y:S01]  /*85e0*/  @!P0 LDGSTS.E.BYPASS.LTC128B.128 [R199+0x4100], [R168.64], !P1 ;  /* 0x04100000a8c78fae */ /* 0x0009e2000c901d50 */
[C---:B--2---:R-:W-:Y:S07]  /*85f0*/  HMMA.16816.F32.BF16 R20, R140.reuse, R152, R20 ;  /* 0x000000988c14723c */ /* 0x044fee0000041814 */
[----:B------:R2:W-:Y:S01]  /*8600*/  @!P0 LDGSTS.E.BYPASS.LTC128B.128 [R199+0x1100], [R174.64], !P3 ;  /* 0x01100000aec78fae */ /* 0x0005e2000d901d50 */
[C---:B------:R-:W-:Y:S07]  /*8610*/  HMMA.16816.F32.BF16 R24, R140.reuse, R154, R24 ;  /* 0x0000009a8c18723c */ /* 0x040fee0000041818 */
[----:B------:R2:W-:Y:S01]  /*8620*/  @!P0 LDGSTS.E.BYPASS.LTC128B.128 [R199+0x3100], [R172.64], !P2 ;  /* 0x03100000acc78fae */ /* 0x0005e2000d101d50 */
[C---:B-1----:R-:W-:Y:S07]  /*8630*/  HMMA.16816.F32.BF16 R28, R140.reuse, R136, R28 ;  /* 0x000000888c1c723c */ /* 0x042fee000004181c */
[----:B------:R4:W-:Y:S01]  /*8640*/  @!P0 LDGSTS.E.BYPASS.LTC128B.128 [R199+0x5100], [R170.64], !P1 ;  /* 0x05100000aac78fae */ /* 0x0009e2000c901d50 */
[----:B------:R-:W-:Y:S01]  /*8650*/  HMMA.16816.F32.BF16 R32, R140, R138, R32 ;  /* 0x0000008a8c20723c */ /* 0x000fe20000041820 */
[----:B------:R-:W-:Y:S06]  /*8660*/  PLOP3.LUT P0, PT, PT, PT, UP3, 0x80, 0x0 ;  /* 0x000000000000781c */ /* 0x000fec0003f0f038 */
[----:B------:R-:W-:Y:S08]  /*8670*/  LDSM.16.M88.4 R156, [R193+0xc100] ;  /* 0x00c10000c19c783b */ /* 0x000ff00000000200 */
[----:B------:R-:W1:Y:S08]  /*8680*/  LDSM.16.M88.4 R160, [R192+0x6100] ;  /* 0x00610000c0a0783b */ /* 0x000e700000000200 */
[----:B------:R-:W5:Y:S08]  /*8690*/  LDSM.16.M88.4 R144, [R192+0x6900] ;  /* 0x00690000c090783b */ /* 0x000f700000000200 */
[----:B---3--:R-:W3:Y:S08]  /*86a0*/  LDSM.16.M88.4 R164, [R192+0x7100] ;  /* 0x00710000c0a4783b */ /* 0x008ef00000000200 */
[----:B------:R-:W0:Y:S08]  /*86b0*/  LDGDEPBAR ;  /* 0x00000000000079af */ /* 0x000e300000000000 */
[----:B------:R-:W2:Y:S01]  /*86c0*/  LDSM.16.M88.4 R148, [R192+0x7900] ;  /* 0x00790000c094783b */ /* 0x000ea20000000200 */
[C---:B-1----:R-:W-:Y:S07]  /*86d0*/  HMMA.16816.F32.BF16 R4, R156.reuse, R160, R4 ;  /* 0x000000a09c04723c */ /* 0x042fee0000041804 */
[----:B------:R-:W-:Y:S01]  /*86e0*/  LDSM.16.M88.4 R152, [R191+0xc100] ;  /* 0x00c10000bf98783b */ /* 0x000fe20000000200 */
[C---:B------:R-:W-:Y:S07]  /*86f0*/  HMMA.16816.F32.BF16 R8, R156.reuse, R162, R8 ;  /* 0x000000a29c08723c */ /* 0x040fee0000041808 */
[----:B----4-:R-:W1:Y:S01]  /*8700*/  LDSM.16.M88.4 R168, [R184] ;  /* 0x00000000b8a8783b */ /* 0x010e620000000200 */
[C---:B-----5:R-:W-:Y:S07]  /*8710*/  HMMA.16816.F32.BF16 R12, R156.reuse, R144, R12 ;  /* 0x000000909c0c723c */ /* 0x060fee000004180c */
[----:B------:R-:W4:Y:S01]  /*8720*/  LDSM.16.M88.4 R136, [R184+0x800] ;  /* 0x00080000b888783b */ /* 0x000f220000000200 */
[C---:B------:R-:W-:Y:S07]  /*8730*/  HMMA.16816.F32.BF16 R16, R156.reuse, R146, R16 ;  /* 0x000000929c10723c */ /* 0x040fee0000041810 */
[----:B------:R-:W5:Y:S01]  /*8740*/  LDSM.16.M88.4 R140, [R184+0x1000] ;  /* 0x00100000b88c783b */ /* 0x000f620000000200 */
[C---:B---3--:R-:W-:Y:S07]  /*8750*/  HMMA.16816.F32.BF16 R20, R156.reuse, R164, R20 ;  /* 0x000000a49c14723c */ /* 0x048fee0000041814 */
[----:B------:R-:W3:Y:S01]  /*8760*/  LDSM.16.M88.4 R144, [R184+0x1800] ;  /* 0x00180000b890783b */ /* 0x000ee20000000200 */
[C---:B------:R-:W-:Y:S07]  /*8770*/  HMMA.16816.F32.BF16 R24, R156.reuse, R166, R24 ;  /* 0x000000a69c18723c */ /* 0x040fee0000041818 */
[----:B------:R-:W-:Y:S01]  /*8780*/  LDSM.16.M88.4 R160, [R197+0x8900] ;  /* 0x00890000c5a0783b */ /* 0x000fe20000000200 */
[C---:B--2---:R-:W-:Y:S07]  /*8790*/  HMMA.16816.F32.BF16 R28, R156.reuse, R148, R28 ;  /* 0x000000949c1c723c */ /* 0x044fee000004181c */
[----:B------:R-:W-:Y:S01]  /*87a0*/  LDSM.16.M88.4 R164, [R194+0x10100] ;  /* 0x01010000c2a4783b */ /* 0x000fe20000000200 */
[----:B------:R-:W-:Y:S07]  /*87b0*/  HMMA.16816.F32.BF16 R32, R156, R150, R32 ;  /* 0x000000969c20723c */ /* 0x000fee0000041820 */
[----:B------:R-:W-:Y:S01]  /*87c0*/  LDSM.16.M88.4 R148, [R198+0x10100] ;  /* 0x01010000c694783b */ /* 0x000fe20000000200 */
[C---:B-1----:R-:W-:Y:S07]  /*87d0*/  HMMA.16816.F32.BF16 R4, R152.reuse, R168, R4 ;  /* 0x000000a89804723c */ /* 0x042fee0000041804 */
[----:B------:R-:W1:Y:S01]  /*87e0*/  LDSM.16.M88.4 R156, [R197+0x8100] ;  /* 0x00810000c59c783b */ /* 0x000e620000000200 */
[C---:B------:R-:W-:Y:S07]  /*87f0*/  HMMA.16816.F32.BF16 R8, R152.reuse, R170, R8 ;  /* 0x000000aa9808723c */ /* 0x040fee0000041808 */
[----:B------:R-:W-:Y:S01]  /*8800*/  LDSM.16.M88.4 R168, [R183] ;  /* 0x00000000b7a8783b */ /* 0x000fe20000000200 */
[C---:B----4-:R-:W-:Y:S07]  /*8810*/  HMMA.16816.F32.BF16 R12, R152.reuse, R136, R12 ;  /* 0x00000088980c723c */ /* 0x050fee000004180c */
[----:B------:R-:W-:Y:S01]  /*8820*/  LDSM.16.M88.4 R172, [R184+0x4000] ;  /* 0x00400000b8ac783b */ /* 0x000fe20000000200 */
[C---:B------:R-:W-:Y:S07]  /*8830*/  HMMA.16816.F32.BF16 R16, R152.reuse, R138, R16 ;  /* 0x0000008a9810723c */ /* 0x040fee0000041810 */
[----:B------:R-:W2:Y:S01]  /*8840*/  LDSM.16.M88.4 R136, [R197+0x9100] ;  /* 0x00910000c588783b */ /* 0x000ea20000000200 */
[C---:B-----5:R-:W-:Y:S08]  /*8850*/  HMMA.16816.F32.BF16 R20, R152.reuse, R140, R20 ;  /* 0x0000008c9814723c */ /* 0x060ff00000041814 */
[C---:B------:R-:W-:Y:S01]  /*8860*/  HMMA.16816.F32.BF16 R24, R152.reuse, R142, R24 ;  /* 0x0000008e9818723c */ /* 0x040fe20000041818 */
[----:B------:R-:W4:Y:S07]  /*8870*/  LDSM.16.M88.4 R140, [R197+0x9900] ;  /* 0x00990000c58c783b */ /* 0x000f2e0000000200 */
[C---:B---3--:R-:W-:Y:S08]  /*8880*/  HMMA.16816.F32.BF16 R28, R152.reuse, R144, R28 ;  /* 0x00000090981c723c */ /* 0x048ff0000004181c */
[----:B------:R-:W-:Y:S01]  /*8890*/  HMMA.16816.F32.BF16 R32, R152, R146, R32 ;  /* 0x000000929820723c */ /* 0x000fe20000041820 */
[----:B------:R-:W3:Y:S07]  /*88a0*/  LDSM.16.M88.4 R144, [R182] ;  /* 0x00000000b690783b */ /* 0x000eee0000000200 */
[C---:B-1----:R-:W-:Y:S01]  /*88b0*/  HMMA.16816.F32.BF16 R4, R148.reuse, R156, R4 ;  /* 0x0000009c9404723c */ /* 0x042fe20000041804 */
[----:B------:R-:W1:Y:S07]  /*88c0*/  LDSM.16.M88.4 R152, [R181] ;  /* 0x00000000b598783b */ /* 0x000e6e0000000200 */
[C---:B------:R-:W-:Y:S01]  /*88d0*/  HMMA.16816.F32.BF16 R8, R148.reuse, R158, R8 ;  /* 0x0000009e9408723c */ /* 0x040fe20000041808 */
[----:B------:R-:W5:Y:S07]  /*88e0*/  LDSM.16.M88.4 R156, [R180] ;  /* 0x00000000b49c783b */ /* 0x000f6e0000000200 */
[C---:B------:R-:W-:Y:S08]  /*88f0*/  HMMA.16816.F32.BF16 R12, R148.reuse, R160, R12 ;  /* 0x000000a0940c723c */ /* 0x040ff0000004180c */
[C---:B------:R-:W-:Y:S01]  /*8900*/  HMMA.16816.F32.BF16 R16, R148.reuse, R162, R16 ;  /* 0x000000a29410723c */ /* 0x040fe20000041810 */
[----:B------:R-:W-:Y:S07]  /*8910*/  LDSM.16.M88.4 R160, [R192+0x8100] ;  /* 0x00810000c0a0783b */ /* 0x000fee0000000200 */
[C---:B--2---:R-:W-:Y:S08]  /*8920*/  HMMA.16816.F32.BF16 R20, R148.reuse, R136, R20 ;  /* 0x000000889414723c */ /* 0x044ff00000041814 */
[C---:B------:R-:W-:Y:S01]  /*8930*/  HMMA.16816.F32.BF16 R24, R148.reuse, R138, R24 ;  /* 0x0000008a9418723c */ /* 0x040fe20000041818 */
[----:B------:R-:W2:Y:S07]  /*8940*/  LDSM.16.M88.4 R136, [R193+0x10100] ;  /* 0x01010000c188783b */ /* 0x000eae0000000200 */
[C---:B----4-:R-:W-:Y:S08]  /*8950*/  HMMA.16816.F32.BF16 R28, R148.reuse, R140, R28 ;  /* 0x0000008c941c723c */ /* 0x050ff0000004181c */
[----:B------:R-:W-:Y:S01]  /*8960*/  HMMA.16816.F32.BF16 R32, R148, R142, R32 ;  /* 0x0000008e9420723c */ /* 0x000fe20000041820 */
[----:B------:R-:W4:Y:S07]  /*8970*/  LDSM.16.M88.4 R140, [R192+0x8900] ;  /* 0x00890000c08c783b */ /* 0x000f2e0000000200 */
[C---:B------:R-:W-:Y:S01]  /*8980*/  HMMA.16816.F32.BF16 R4, R164.reuse, R168, R4 ;  /* 0x000000a8a404723c */ /* 0x040fe20000041804 */
[----:B------:R-:W-:Y:S07]  /*8990*/  LDSM.16.M88.4 R148, [R192+0x9900] ;  /* 0x00990000c094783b */ /* 0x000fee0000000200 */
        /* <DEDUP_REMOVED lines=11> */
[C---:B--2---:R-:W-:Y:S01]  /*8a50*/  HMMA.16816.F32.BF16 R4, R136.reuse, R160, R4 ;  /* 0x000000a08804723c */ /* 0x044fe20000041804 */
[----:B------:R-:W-:Y:S07]  /*8a60*/  LDSM.16.M88.4 R164, [R197+0xb100] ;  /* 0x00b10000c5a4783b */ /* 0x000fee0000000200 */
[C---:B------:R-:W-:Y:S01]  /*8a70*/  HMMA.16816.F32.BF16 R8, R136.reuse, R162, R8 ;  /* 0x000000a28808723c */ /* 0x040fe20000041808 */
[----:B------:R-:W-:Y:S07]  /*8a80*/  LDSM.16.M88.4 R160, [R197+0xa900] ;  /* 0x00a90000c5a0783b */ /* 0x000fee0000000200 */
[C---:B----4-:R-:W-:Y:S08]  /*8a90*/  HMMA.16816.F32.BF16 R12, R136.reuse, R140, R12 ;  /* 0x0000008c880c723c */ /* 0x050ff0000004180c */
[C---:B------:R-:W-:Y:S01]  /*8aa0*/  HMMA.16816.F32.BF16 R16, R136.reuse, R142, R16 ;  /* 0x0000008e8810723c */ /* 0x040fe20000041810 */
[----:B------:R-:W2:Y:S07]  /*8ab0*/  LDSM.16.M88.4 R140, [R184+0x3000] ;  /* 0x00300000b88c783b */ /* 0x000eae0000000200 */
[C---:B---3--:R-:W-:Y:S08]  /*8ac0*/  HMMA.16816.F32.BF16 R20, R136.reuse, R144, R20 ;  /* 0x000000908814723c */ /* 0x048ff00000041814 */
[C---:B------:R-:W-:Y:S01]  /*8ad0*/  HMMA.16816.F32.BF16 R24, R136.reuse, R146, R24 ;  /* 0x000000928818723c */ /* 0x040fe20000041818 */
[----:B------:R-:W3:Y:S07]  /*8ae0*/  LDSM.16.M88.4 R144, [R184+0x3800] ;  /* 0x00380000b890783b */ /* 0x000eee0000000200 */
[C---:B------:R-:W-:Y:S08]  /*8af0*/  HMMA.16816.F32.BF16 R28, R136.reuse, R148, R28 ;  /* 0x00000094881c723c */ /* 0x040ff0000004181c */
[----:B------:R-:W-:Y:S01]  /*8b00*/  HMMA.16816.F32.BF16 R32, R136, R150, R32 ;  /* 0x000000968820723c */ /* 0x000fe20000041820 */
[----:B------:R-:W-:Y:S07]  /*8b10*/  LDSM.16.M88.4 R136, [R198+0x14100] ;  /* 0x01410000c688783b */ /* 0x000fee0000000200 */
[C---:B-1----:R-:W-:Y:S01]  /*8b20*/  HMMA.16816.F32.BF16 R4, R152.reuse, R168, R4 ;  /* 0x000000a89804723c */ /* 0x042fe20000041804 */
[----:B------:R-:W1:Y:S07]  /*8b30*/  LDSM.16.M88.4 R148, [R197+0xa100] ;  /* 0x00a10000c594783b */ /* 0x000e6e0000000200 */
[C---:B------:R-:W-:Y:S01]  /*8b40*/  HMMA.16816.F32.BF16 R8, R152.reuse, R170, R8 ;  /* 0x000000aa9808723c */ /* 0x040fe20000041808 */
[----:B------:R-:W-:Y:S07]  /*8b50*/  LDSM.16.M88.4 R168, [R179] ;  /* 0x00000000b3a8783b */ /* 0x000fee0000000200 */
[C---:B-----5:R-:W-:Y:S08]  /*8b60*/  HMMA.16816.F32.BF16 R12, R152.reuse, R156, R12 ;  /* 0x0000009c980c723c */ /* 0x060ff0000004180c */
[C---:B------:R-:W-:Y:S01]  /*8b70*/  HMMA.16816.F32.BF16 R16, R152.reuse, R158, R16 ;  /* 0x0000009e9810723c */ /* 0x040fe20000041810 */
[----:B------:R-:W4:Y:S07]  /*8b80*/  LDSM.16.M88.4 R156, [R197+0xb900] ;  /* 0x00b90000c59c783b */ /* 0x000f2e0000000200 */
[C---:B--2---:R-:W-:Y:S08]  /*8b90*/  HMMA.16816.F32.BF16 R20, R152.reuse, R140, R20 ;  /* 0x0000008c9814723c */ /* 0x044ff00000041814 */
[C---:B------:R-:W-:Y:S01]  /*8ba0*/  HMMA.16816.F32.BF16 R24, R152.reuse, R142, R24 ;  /* 0x0000008e9818723c */ /* 0x040fe20000041818 */
[----:B------:R-:W2:Y:S07]  /*8bb0*/  LDSM.16.M88.4 R140, [R194+0x14100] ;  /* 0x01410000c28c783b */ /* 0x000eae0000000200 */
[C---:B---3--:R-:W-:Y:S08]  /*8bc0*/  HMMA.16816.F32.BF16 R28, R152.reuse, R144, R28 ;  /* 0x00000090981c723c */ /* 0x048ff0000004181c */
[----:B------:R-:W-:Y:S01]  /*8bd0*/  HMMA.16816.F32.BF16 R32, R152, R146, R32 ;  /* 0x000000929820723c */ /* 0x000fe20000041820 */
[----:B------:R-:W3:Y:S07]  /*8be0*/  LDSM.16.M88.4 R144, [R178] ;  /* 0x00000000b290783b */ /* 0x000eee0000000200 */
[C---:B-1----:R-:W-:Y:S01]  /*8bf0*/  HMMA.16816.F32.BF16 R4, R136.reuse, R148, R4 ;  /* 0x000000948804723c */ /* 0x042fe20000041804 */
[----:B------:R-:W-:Y:S07]  /*8c00*/  LDSM.16.M88.4 R152, [R176] ;  /* 0x00000000b098783b */ /* 0x000fee0000000200 */
[C---:B------:R-:W-:Y:S01]  /*8c10*/  HMMA.16816.F32.BF16 R8, R136.reuse, R150, R8 ;  /* 0x000000968808723c */ /* 0x040fe20000041808 */
[----:B------:R-:W1:Y:S07]  /*8c20*/  LDSM.16.M88.4 R148, [R177] ;  /* 0x00000000b194783b */ /* 0x000e6e0000000200 */
[C---:B------:R-:W-:Y:S08]  /*8c30*/  HMMA.16816.F32.BF16 R12, R136.reuse, R160, R12 ;  /* 0x000000a0880c723c */ /* 0x040ff0000004180c */
[C---:B------:R-:W-:Y:S01]  /*8c40*/  HMMA.16816.F32.BF16 R16, R136.reuse, R162, R16 ;  /* 0x000000a28810723c */ /* 0x040fe20000041810 */
[----:B------:R-:W-:Y:S07]  /*8c50*/  LDSM.16.M88.4 R160, [R193+0x14100] ;  /* 0x01410000c1a0783b */ /* 0x000fee0000000200 */
[C---:B------:R-:W-:Y:S08]  /*8c60*/  HMMA.16816.F32.BF16 R20, R136.reuse, R164, R20 ;  /* 0x000000a48814723c */ /* 0x040ff00000041814 */
[C---:B------:R-:W-:Y:S01]  /*8c70*/  HMMA.16816.F32.BF16 R24, R136.reuse, R166, R24 ;  /* 0x000000a68818723c */ /* 0x040fe20000041818 */
[----:B------:R-:W5:Y:S07]  /*8c80*/  LDSM.16.M88.4 R164, [R192+0xa100] ;  /* 0x00a10000c0a4783b */ /* 0x000f6e0000000200 */
[C---:B----4-:R-:W-:Y:S08]  /*8c90*/  HMMA.16816.F32.BF16 R28, R136.reuse, R156, R28 ;  /* 0x0000009c881c723c */ /* 0x050ff0000004181c */
[----:B------:R-:W-:Y:S01]  /*8ca0*/  HMMA.16816.F32.BF16 R32, R136, R158, R32 ;  /* 0x0000009e8820723c */ /* 0x000fe20000041820 */
[----:B------:R-:W4:Y:S07]  /*8cb0*/  LDSM.16.M88.4 R136, [R192+0xa900] ;  /* 0x00a90000c088783b */ /* 0x000f2e0000000200 */
[C---:B--2---:R-:W-:Y:S01]  /*8cc0*/  HMMA.16816.F32.BF16 R4, R140.reuse, R168, R4 ;  /* 0x000000a88c04723c */ /* 0x044fe20000041804 */
[----:B------:R-:W2:Y:S07]  /*8cd0*/  LDSM.16.M88.4 R156, [R192+0xb100] ;  /* 0x00b10000c09c783b */ /* 0x000eae0000000200 */
[C---:B------:R-:W-:Y:S01]  /*8ce0*/  HMMA.16816.F32.BF16 R8, R140.reuse, R170, R8 ;  /* 0x000000aa8c08723c */ /* 0x040fe20000041808 */
[----:B------:R-:W-:Y:S07]  /*8cf0*/  LDSM.16.M88.4 R168, [R191+0x14100] ;  /* 0x01410000bfa8783b */ /* 0x000fee0000000200 */
[C---:B---3--:R-:W-:Y:S08]  /*8d00*/  HMMA.16816.F32.BF16 R12, R140.reuse, R144, R12 ;  /* 0x000000908c0c723c */ /* 0x048ff0000004180c */
[C---:B------:R-:W-:Y:S01]  /*8d10*/  HMMA.16816.F32.BF16 R16, R140.reuse, R146, R16 ;  /* 0x000000928c10723c */ /* 0x040fe20000041810 */
[----:B------:R-:W3:Y:S07]  /*8d20*/  LDSM.16.M88.4 R144, [R192+0xb900] ;  /* 0x00b90000c090783b */ /* 0x000eee0000000200 */
[C---:B-1----:R-:W-:Y:S08]  /*8d30*/  HMMA.16816.F32.BF16 R20, R140.reuse, R148, R20 ;  /* 0x000000948c14723c */ /* 0x042ff00000041814 */
[C---:B------:R-:W-:Y:S08]  /*8d40*/  HMMA.16816.F32.BF16 R24, R140.reuse, R150, R24 ;  /* 0x000000968c18723c */ /* 0x040ff00000041818 */
[C---:B------:R-:W-:Y:S08]  /*8d50*/  HMMA.16816.F32.BF16 R28, R140.reuse, R152, R28 ;  /* 0x000000988c1c723c */ /* 0x040ff0000004181c */
[----:B------:R-:W-:Y:S01]  /*8d60*/  HMMA.16816.F32.BF16 R32, R140, R154, R32 ;  /* 0x0000009a8c20723c */ /* 0x000fe20000041820 */
[----:B------:R-:W1:Y:S07]  /*8d70*/  LDSM.16.M88.4 R140, [R184+0x4800] ;  /* 0x00480000b88c783b */ /* 0x000e6e0000000200 */
[C---:B-----5:R-:W-:Y:S08]  /*8d80*/  HMMA.16816.F32.BF16 R4, R160.reuse, R164, R4 ;  /* 0x000000a4a004723c */ /* 0x060ff00000041804 */
[C---:B------:R-:W-:Y:S08]  /*8d90*/  HMMA.16816.F32.BF16 R8, R160.reuse, R166, R8 ;  /* 0x000000a6a008723c */ /* 0x040ff00000041808 */
[C---:B----4-:R-:W-:Y:S08]  /*8da0*/  HMMA.16816.F32.BF16 R12, R160.reuse, R136, R12 ;  /* 0x00000088a00c723c */ /* 0x050ff0000004180c */
[C---:B------:R-:W-:Y:S01]  /*8db0*/  HMMA.16816.F32.BF16 R16, R160.reuse, R138, R16 ;  /* 0x0000008aa010723c */ /* 0x040fe20000041810 */
[----:B------:R-:W4:Y:S07]  /*8dc0*/  LDSM.16.M88.4 R136, [R184+0x5000] ;  /* 0x00500000b888783b */ /* 0x000f2e0000000200 */
[C---:B--2---:R-:W-:Y:S08]  /*8dd0*/  HMMA.16816.F32.BF16 R20, R160.reuse, R156, R20 ;  /* 0x0000009ca014723c */ /* 0x044ff00000041814 */
[C---:B------:R-:W-:Y:S08]  /*8de0*/  HMMA.16816.F32.BF16 R24, R160.reuse, R158, R24 ;  /* 0x0000009ea018723c */ /* 0x040ff00000041818 */
[C---:B---3--:R-:W-:Y:S08]  /*8df0*/  HMMA.16816.F32.BF16 R28, R160.reuse, R144, R28 ;  /* 0x00000090a01c723c */ /* 0x048ff0000004181c */
[----:B------:R-:W-:Y:S01]  /*8e00*/  HMMA.16816.F32.BF16 R32, R160, R146, R32 ;  /* 0x00000092a020723c */ /* 0x000fe20000041820 */
[----:B------:R-:W2:Y:S01]  /*8e10*/  LDSM.16.M88.4 R144, [R184+0x5800] ;  /* 0x00580000b890783b */ /* 0x000ea20000000200 */
[----:B------:R-:W-:Y:S06]  /*8e20*/  DEPBAR.LE SB0, 0x0 ;  /* 0x000080000000791a */ /* 0x000fec0000000000 */
[C---:B------:R-:W-:Y:S01]  /*8e30*/  HMMA.16816.F32.BF16 R4, R168.reuse, R172, R4 ;  /* 0x000000aca804723c */ /* 0x040fe20000041804 */
[----:B------:R-:W-:Y:S07]  /*8e40*/  BAR.SYNC.DEFER_BLOCKING 0x0 ;  /* 0x0000000000007b1d */ /* 0x000fee0000010000 */
[C---:B------:R-:W-:Y:S08]  /*8e50*/  HMMA.16816.F32.BF16 R8, R168.reuse, R174, R8 ;  /* 0x000000aea808723c */ /* 0x040ff00000041808 */
[C---:B-1----:R-:W-:Y:S08]  /*8e60*/  HMMA.16816.F32.BF16 R12, R168.reuse, R140, R12 ;  /* 0x0000008ca80c723c */ /* 0x042ff0000004180c */
[C---:B------:R-:W-:Y:S04]  /*8e70*/  HMMA.16816.F32.BF16 R16, R168.reuse, R142, R16 ;  /* 0x0000008ea810723c */ /* 0x040fe80000041810 */
[----:B------:R-:W-:Y:S02]  /*8e80*/  FMNMX.FTZ R0, R4, R3, !PT ;  /* 0x0000000304007209 */ /* 0x000fe40007810000 */
[----:B------:R-:W-:Y:S02]  /*8e90*/  FMNMX.FTZ R2, R6, R133, !PT ;  /* 0x0000008506027209 */ /* 0x000fe40007810000 */
[C---:B----4-:R-:W-:Y:S04]  /*8ea0*/  HMMA.16816.F32.BF16 R20, R168.reuse, R136, R20 ;  /* 0x00000088a814723c */ /* 0x050fe80000041814 */
[----:B------:R-:W-:Y:S03]  /*8eb0*/  FMNMX.FTZ R135, R5, R0, !PT ;  /* 0x0000000005877209 */ /* 0x000fe60007810000 */
[----:B------:R-:W-:Y:S01]  /*8ec0*/  FMNMX.FTZ R137, R7, R2, !PT ;  /* 0x0000000207897209 */ /* 0x000fe20007810000 */
[C---:B------:R-:W-:Y:S04]  /*8ed0*/  HMMA.16816.F32.BF16 R24, R168.reuse, R138, R24 ;  /* 0x0000008aa818723c */ /* 0x040fe80000041818 */
[----:B------:R-:W-:Y:S02]  /*8ee0*/  FMNMX.FTZ R0, R8, R135, !PT ;  /* 0x0000008708007209 */ /* 0x000fe40007810000 */
[----:B------:R-:W-:Y:S02]  /*8ef0*/  FMNMX.FTZ R2, R10, R137, !PT ;  /* 0x000000890a027209 */ /* 0x000fe40007810000 */
[C---:B--2---:R-:W-:Y:S04]  /*8f00*/  HMMA.16816.F32.BF16 R28, R168.reuse, R144, R28 ;  /* 0x00000090a81c723c */ /* 0x044fe8000004181c */
        /* <DEDUP_REMOVED lines=31> */
[----:B--2---:R-:W-:Y:S07]  /*9100*/  FMNMX.FTZ R135, R137, R0, !PT ;  /* 0x0000000089877209 */ /* 0x004fee0007810000 */
[----:B------:R-:W2:Y:S01]  /*9110*/  SHFL.BFLY PT, R132, R135, 0x1, 0x1f ;  /* 0x0c201f0087847f89 */ /* 0x000ea200000e0000 */
[----:B-1----:R-:W-:Y:S05]  /*9120*/  FMNMX.FTZ R0, R141, R2, !PT ;  /* 0x000000028d007209 */ /* 0x002fea0007810000 */
[C---:B------:R-:W-:Y:S02]  /*9130*/  FMUL.FTZ R167, R0.reuse, c[0x0][0x2d0] ;  /* 0x0000b40000a77a20 */ /* 0x040fe40000410000 */
[----:B------:R-:W-:Y:S01]  /*9140*/  FADD.FTZ R2, -R0, R3 ;  /* 0x0000000300027221 */ /* 0x000fe20000010100 */
[----:B--2---:R-:W-:Y:S01]  /*9150*/  FMNMX.FTZ R132, R135, R132, !PT ;  /* 0x0000008487847209 */ /* 0x004fe20007810000 */
[----:B------:R-:W-:Y:S01]  /*9160*/  FFMA.FTZ R162, R4, c[0x0][0x2d0], -R167 ;  /* 0x0000b40004a27a23 */ /* 0x000fe200000108a7 */
[----:B------:R-:W-:Y:S01]  /*9170*/  @P0 IADD3 R4, P4, R200, UR20, RZ ;  /* 0x00000014c8040c10 */ /* 0x000fe2000ff9e0ff */
[----:B------:R-:W-:Y:S01]  /*9180*/  FMUL.FTZ R3, R2, c[0x0][0x2d0] ;  /* 0x0000b40002037a20 */ /* 0x000fe20000410000 */
[----:B------:R-:W-:Y:S01]  /*9190*/  @P0 IADD3 R135, P5, R214, UR20, RZ ;  /* 0x00000014d6870c10 */ /* 0x000fe2000ffbe0ff */
[----:B------:R-:W-:Y:S01]  /*91a0*/  FADD.FTZ R133, -R132, R133 ;  /* 0x0000008584857221 */ /* 0x000fe20000010100 */
[----:B------:R-:W-:Y:S01]  /*91b0*/  @P0 LEA R140, P6, R4, c[0x0][0x1c8], 0x1 ;  /* 0x00007200048c0a11 */ /* 0x000fe200078c08ff */
[--C-:B------:R-:W-:Y:S01]  /*91c0*/  FFMA.FTZ R160, R9, c[0x0][0x2d0], -R167.reuse ;  /* 0x0000b40009a07a23 */ /* 0x100fe200000108a7 */
[----:B------:R-:W-:Y:S01]  /*91d0*/  @P0 IADD3.X R136, R213, UR19, RZ, P5, !PT ;  /* 0x00000013d5880c10 */ /* 0x000fe2000affe4ff */
[----:B------:R-:W-:Y:S01]  /*91e0*/  FMUL.FTZ R2, R133, c[0x0][0x2d0] ;  /* 0x0000b40085027a20 */ /* 0x000fe20000410000 */
[----:B------:R-:W1:Y:S01]  /*91f0*/  MUFU.EX2 R3, R3 ;  /* 0x0000000300037308 */ /* 0x000e620000000800 */
[--C-:B------:R-:W-:Y:S01]  /*9200*/  FFMA.FTZ R133, R5, c[0x0][0x2d0], -R167.reuse ;  /* 0x0000b40005857a23 */ /* 0x100fe200000108a7 */
[----:B------:R-:W-:Y:S01]  /*9210*/  @P0 IADD3.X R5, R203, UR19, RZ, P4, !PT ;  /* 0x00000013cb050c10 */ /* 0x000fe2000a7fe4ff */
[----:B------:R-:W-:Y:S01]  /*9220*/  FMUL.FTZ R165, R132, c[0x0][0x2d0] ;  /* 0x0000b40084a57a20 */ /* 0x000fe20000410000 */
[C---:B------:R-:W-:Y:S01]  /*9230*/  @P0 LEA R142, P4, R135.reuse, c[0x0][0x1c8], 0x1 ;  /* 0x00007200878e0a11 */ /* 0x040fe200078808ff */
[----:B------:R-:W-:Y:S01]  /*9240*/  FFMA.FTZ R170, R16, c[0x0][0x2d0], -R167 ;  /* 0x0000b40010aa7a23 */ /* 0x000fe200000108a7 */
[----:B------:R-:W-:Y:S01]  /*9250*/  @P0 LEA.HI.X R141, R4, c[0x0][0x1cc], R5, 0x1, P6 ;  /* 0x00007300048d0a11 */ /* 0x000fe200030f0c05 */
[----:B------:R-:W-:Y:S01]  /*9260*/  FFMA.FTZ R166, R6, c[0x0][0x2d0], -R165 ;  /* 0x0000b40006a67a23 */ /* 0x000fe200000108a5 */
[----:B------:R-:W-:Y:S01]  /*9270*/  @P0 LEA.HI.X R143, R135, c[0x0][0x1cc], R136, 0x1, P4 ;  /* 0x00007300878f0a11 */ /* 0x000fe200020f0c88 */
[----:B------:R-:W-:Y:S01]  /*9280*/  FFMA.FTZ R135, R8, c[0x0][0x2d0], -R167 ;  /* 0x0000b40008877a23 */ /* 0x000fe200000108a7 */
[----:B------:R-:W-:Y:S01]  /*9290*/  @P0 IADD3 R4, P5, R212, UR20, RZ ;  /* 0x00000014d4040c10 */ /* 0x000fe2000ffbe0ff */
[----:B------:R2:W-:Y:S01]  /*92a0*/  @P0 LDGSTS.E.BYPASS.LTC128B.128 [R199+0x6100], [R140.64], !P3 ;  /* 0x061000008cc70fae */ /* 0x0005e2000d901d50 */
[----:B------:R-:W-:Y:S01]  /*92b0*/  @UP3 UIADD3 UR20, UP0, UR12, UR20, URZ ;  /* 0x000000140c143290 */ /* 0x000fe2000ff1e03f */
[--C-:B------:R-:W-:Y:S01]  /*92c0*/  FFMA.FTZ R161, R7, c[0x0][0x2d0], -R165.reuse ;  /* 0x0000b40007a17a23 */ /* 0x100fe200000108a5 */
[----:B------:R-:W-:Y:S01]  /*92d0*/  @P0 LEA R144, P4, R4, c[0x0][0x1c8], 0x1 ;  /* 0x0000720004900a11 */ /* 0x000fe200078808ff */
[--C-:B------:R-:W-:Y:S01]  /*92e0*/  FFMA.FTZ R163, R10, c[0x0][0x2d0], -R165.reuse ;  /* 0x0000b4000aa37a23 */ /* 0x100fe200000108a5 */
[----:B------:R-:W-:Y:S01]  /*92f0*/  @P0 IADD3.X R5, R134, UR19, RZ, P5, !PT ;  /* 0x0000001386050c10 */ /* 0x000fe2000affe4ff */
[----:B------:R-:W-:Y:S01]  /*9300*/  @UP3 UIADD3.X UR19, UR11, UR19, URZ, UP0, !UPT ;  /* 0x000000130b133290 */ /* 0x000fe200087fe43f */
[----:B------:R-:W-:Y:S01]  /*9310*/  FFMA.FTZ R164, R11, c[0x0][0x2d0], -R165 ;  /* 0x0000b4000ba47a23 */ /* 0x000fe200000108a5 */
[----:B------:R2:W-:Y:S01]  /*9320*/  @P0 LDGSTS.E.BYPASS.LTC128B.128 [R199+0x8100], [R142.64], !P2 ;  /* 0x081000008ec70fae */ /* 0x0005e2000d101d50 */
[----:B------:R-:W-:Y:S01]  /*9330*/  @P0 LEA.HI.X R145, R4, c[0x0][0x1cc], R5, 0x1, P4 ;  /* 0x0000730004910a11 */ /* 0x000fe200020f0c05 */
[----:B------:R-:W3:Y:S01]  /*9340*/  MUFU.EX2 R2, R2 ;  /* 0x0000000200027308 */ /* 0x000ee20000000800 */
[----:B------:R-:W-:Y:S01]  /*9350*/  @P0 IADD3 R4, P6, R200, UR20, RZ ;  /* 0x00000014c8040c10 */ /* 0x000fe2000ffde0ff */
[----:B------:R-:W-:Y:S01]  /*9360*/  FFMA.FTZ R171, R17, c[0x0][0x2d0], -R167 ;  /* 0x0000b40011ab7a23 */ /* 0x000fe200000108a7 */
[----:B------:R-:W-:Y:S01]  /*9370*/  @P0 IADD3 R5, P5, R214, UR20, RZ ;  /* 0x00000014d6050c10 */ /* 0x000fe2000ffbe0ff */
[----:B-1----:R-:W-:Y:S01]  /*9380*/  FMUL.FTZ R100, R3, R100 ;  /* 0x0000006403647220 */ /* 0x002fe20000410000 */
[----:B------:R-:W-:Y:S01]  /*9390*/  @P0 IADD3.X R9, R203, UR19, RZ, P6, !PT ;  /* 0x00000013cb090c10 */ /* 0x000fe2000b7fe4ff */
[----:B------:R1:W-:Y:S01]  /*93a0*/  @P0 LDGSTS.E.BYPASS.LTC128B.128 [R199+0xa100], [R144.64], !P1 ;  /* 0x0a10000090c70fae */ /* 0x0003e2000c901d50 */
[C---:B------:R-:W-:Y:S01]  /*93b0*/  @P0 LEA R150, P6, R4.reuse, c[0x0][0x1c8], 0x1 ;  /* 0x0000720004960a11 */ /* 0x040fe200078c08ff */
[----:B------:R-:W-:Y:S01]  /*93c0*/  FMUL.FTZ R101, R3, R101 ;  /* 0x0000006503657220 */ /* 0x000fe20000410000 */
[----:B------:R-:W-:Y:S01]  /*93d0*/  @P0 IADD3.X R136, R213, UR19, RZ, P5, !PT ;  /* 0x00000013d5880c10 */ /* 0x000fe2000affe4ff */
[----:B------:R-:W-:Y:S01]  /*93e0*/  MUFU.EX2 R162, R162 ;  /* 0x000000a200a27308 */ /* 0x000fe20000000800 */
[----:B------:R-:W-:Y:S01]  /*93f0*/  @P0 LEA.HI.X R151, R4, c[0x0][0x1cc], R9, 0x1, P6 ;  /* 0x0000730004970a11 */ /* 0x000fe200030f0c09 */
[----:B------:R-:W-:Y:S01]  /*9400*/  FMUL.FTZ R4, R3, R128 ;  /* 0x0000008003047220 */ /* 0x000fe20000410000 */
[----:B------:R-:W-:Y:S01]  /*9410*/  @P0 LEA R148, P5, R5, c[0x0][0x1c8], 0x1 ;  /* 0x0000720005940a11 */ /* 0x000fe200078a08ff */
[----:B------:R-:W-:Y:S01]  /*9420*/  FMUL.FTZ R9, R3, R125 ;  /* 0x0000007d03097220 */ /* 0x000fe20000410000 */
[----:B------:R-:W-:Y:S01]  /*9430*/  @P0 IADD3 R8, P4, R212, UR20, RZ ;  /* 0x00000014d4080c10 */ /* 0x000fe2000ff9e0ff */
[----:B------:R4:W-:Y:S01]  /*9440*/  @P0 LDGSTS.E.BYPASS.LTC128B.128 [R199+0x7100], [R150.64], !P3 ;  /* 0x0710000096c70fae */ /* 0x0009e2000d901d50 */
[----:B------:R-:W-:Y:S01]  /*9450*/  @P0 LEA.HI.X R149, R5, c[0x0][0x1cc], R136, 0x1, P5 ;  /* 0x0000730005950a11 */ /* 0x000fe200028f0c88 */
[C---:B------:R-:W-:Y:S01]  /*9460*/  FMUL.FTZ R5, R3.reuse, R129 ;  /* 0x0000008103057220 */ /* 0x040fe20000410000 */
[----:B------:R-:W-:Y:S01]  /*9470*/  @P0 IADD3.X R137, R134, UR19, RZ, P4, !PT ;  /* 0x0000001386890c10 */ /* 0x000fe2000a7fe4ff */
[----:B------:R-:W5:Y:S01]  /*9480*/  MUFU.EX2 R133, R133 ;  /* 0x0000008500857308 */ /* 0x000f620000000800 */
[C---:B------:R-:W-:Y:S01]  /*9490*/  @P0 LEA R146, P4, R8.reuse, c[0x0][0x1c8], 0x1 ;  /* 0x0000720008920a11 */ /* 0x040fe200078808ff */
[C---:B------:R-:W-:Y:S01]  /*94a0*/  FMUL.FTZ R104, R3.reuse, R104 ;  /* 0x0000006803687220 */ /* 0x040fe20000410000 */
[----:B------:R-:W-:Y:S01]  /*94b0*/  UISETP.GT.AND UP0, UPT, UR18, UR15, UPT ;  /* 0x0000000f1200728c */ /* 0x000fe2000bf04270 */
[----:B------:R4:W-:Y:S01]  /*94c0*/  @P0 LDGSTS.E.BYPASS.LTC128B.128 [R199+0x9100], [R148.64], !P2 ;  /* 0x0910000094c70fae */ /* 0x0009e2000d101d50 */
[----:B------:R-:W-:Y:S01]  /*94d0*/  @P0 LEA.HI.X R147, R8, c[0x0][0x1cc], R137, 0x1, P4 ;  /* 0x0000730008930a11 */ /* 0x000fe200020f0c89 */
[C---:B---3--:R-:W-:Y:S01]  /*94e0*/  FMUL.FTZ R6, R2.reuse, R130 ;  /* 0x0000008202067220 */ /* 0x048fe20000410000 */
[----:B------:R-:W-:Y:S01]  /*94f0*/  UMOV UR18, UR13 ;  /* 0x0000000d00127c82 */ /* 0x000fe20008000000 */
[C---:B------:R-:W-:Y:S02]  /*9500*/  FMUL.FTZ R7, R2.reuse, R131 ;  /* 0x0000008302077220 */ /* 0x040fe40000410000 */
[----:B------:R-:W-:Y:S01]  /*9510*/  MUFU.EX2 R135, R135 ;  /* 0x0000008700877308 */ /* 0x000fe20000000800 */
[C---:B------:R-:W-:Y:S01]  /*9520*/  FMUL.FTZ R8, R3.reuse, R124 ;  /* 0x0000007c03087220 */ /* 0x040fe20000410000 */
[----:B------:R1:W-:Y:S01]  /*9530*/  @P0 LDGSTS.E.BYPASS.LTC128B.128 [R199+0xb100], [R146.64], !P1 ;  /* 0x0b10000092c70fae */ /* 0x0003e2000c901d50 */
[C---:B------:R-:W-:Y:S01]  /*9540*/  FMUL.FTZ R10, R2.reuse, R126 ;  /* 0x0000007e020a7220 */ /* 0x040fe20000410000 */
[----:B------:R-:W-:Y:S01]  /*9550*/  PLOP3.LUT P0, PT, PT, PT, UP0, 0x80, 0x0 ;  /* 0x000000000000781c */ /* 0x000fe20003f0f008 */
[C---:B------:R-:W-:Y:S02]  /*9560*/  FMUL.FTZ R11, R2.reuse, R127 ;  /* 0x0000007f020b7220 */ /* 0x040fe40000410000 */
[C---:B------:R-:W-:Y:S02]  /*9570*/  FMUL.FTZ R102, R2.reuse, R102 ;  /* 0x0000006602667220 */ /* 0x040fe40000410000 */
[C---:B------:R-:W-:Y:S01]  /*9580*/  FMUL.FTZ R103, R2.reuse, R103 ;  /* 0x0000006702677220 */ /* 0x040fe20000410000 */
[----:B------:R-:W3:Y:S01]  /*9590*/  LDSM.16.MT88.4 R136, [R195+0x100] ;  /* 0x00010000c388783b */ /* 0x000ee20000004200 */
[----:B------:R-:W4:Y:S01]  /*95a0*/  MUFU.EX2 R160, R160 ;  /* 0x000000a000a07308 */ /* 0x000f220000000800 */
[----:B------:R-:W-:Y:S01]  /*95b0*/  FMUL.FTZ R105, R3, R105 ;  /* 0x0000006903697220 */ /* 0x000fe20000410000 */
[----:B-----5:R-:W-:Y:S01]  /*95c0*/  F2FP.BF16.PACK_AB R128, R133, R162 ;  /* 0x000000a28580723e */ /* 0x020fe200000010ff */
[C---:B------:R-:W-:Y:S02]  /*95d0*/  FMUL.FTZ R106, R2.reuse, R106 ;  /* 0x0000006a026a7220 */ /* 0x040fe40000410000 */
[C---:B------:R-:W-:Y:S02]  /*95e0*/  FMUL.FTZ R107, R2.reuse, R107 ;  /* 0x0000006b026b7220 */ /* 0x040fe40000410000 */
[----:B--2---:R-:W2:Y:S01]  /*95f0*/  LDSM.16.MT88.4 R140, [R190+0x100] ;  /* 0x00010000be8c783b */ /* 0x004ea20000004200 */
[C---:B------:R-:W-:Y:S02]  /*9600*/  FMUL.FTZ R108, R3.reuse, R108 ;  /* 0x0000006c036c7220 */ /* 0x040fe40000410000 */
[----:B------:R-:W-:Y:S01]  /*9610*/  MUFU.EX2 R166, R166 ;  /* 0x000000a600a67308 */ /* 0x000fe20000000800 */
[----:B------:R-:W-:Y:S02]  /*9620*/  FMUL.FTZ R109, R3, R109 ;  /* 0x0000006d036d7220 */ /* 0x000fe40000410000 */
[C---:B------:R-:W-:Y:S02]  /*9630*/  FMUL.FTZ R110, R2.reuse, R110 ;  /* 0x0000006e026e7220 */ /* 0x040fe40000410000 */
[----:B------:R-:W-:Y:S01]  /*9640*/  LDSM.16.MT88.4 R124, [R188+0x100] ;  /* 0x00010000bc7c783b */ /* 0x000fe20000004200 */
[----:B------:R-:W-:Y:S02]  /*9650*/  FMUL.FTZ R111, R2, R111 ;  /* 0x0000006f026f7220 */ /* 0x000fe40000410000 */
[--C-:B------:R-:W-:Y:S02]  /*9660*/  FFMA.FTZ R174, R18, c[0x0][0x2d0], -R165.reuse ;  /* 0x0000b40012ae7a23 */ /* 0x100fe400000108a5 */
[----:B------:R-:W5:Y:S01]  /*9670*/  MUFU.EX2 R161, R161 ;  /* 0x000000a100a17308 */ /* 0x000f620000000800 */
[----:B------:R-:W-:Y:S02]  /*9680*/  FFMA.FTZ R175, R19, c[0x0][0x2d0], -R165 ;  /* 0x0000b40013af7a23 */ /* 0x000fe400000108a5 */
[----:B-1----:R-:W1:Y:S01]  /*9690*/  LDSM.16.MT88.4 R144, [R189+0x100] ;  /* 0x00010000bd90783b */ /* 0x002e620000004200 */
[----:B----4-:R-:W-:Y:S01]  /*96a0*/  F2FP.BF16.PACK_AB R130, R160, R135 ;  /* 0x00000087a082723e */ /* 0x010fe200000010ff */
[--C-:B------:R-:W-:Y:S02]  /*96b0*/  FFMA.FTZ R219, R28, c[0x0][0x2d0], -R167.reuse ;  /* 0x0000b4001cdb7a23 */ /* 0x100fe400000108a7 */
[--C-:B------:R-:W-:Y:S02]  /*96c0*/  FFMA.FTZ R220, R29, c[0x0][0x2d0], -R167.reuse ;  /* 0x0000b4001ddc7a23 */ /* 0x100fe400000108a7 */
[----:B------:R-:W-:Y:S01]  /*96d0*/  FFMA.FTZ R221, R32, c[0x0][0x2d0], -R167 ;  /* 0x0000b40020dd7a23 */ /* 0x000fe200000108a7 */
[----:B------:R-:W-:Y:S01]  /*96e0*/  MUFU.EX2 R163, R163 ;  /* 0x000000a300a37308 */ /* 0x000fe20000000800 */
[----:B------:R-:W-:Y:S01]  /*96f0*/  LDSM.16.MT88.4 R16, [R190+0x900] ;  /* 0x00090000be10783b */ /* 0x000fe20000004200 */
[--C-:B------:R-:W-:Y:S02]  /*9700*/  FFMA.FTZ R223, R30, c[0x0][0x2d0], -R165.reuse ;  /* 0x0000b4001edf7a23 */ /* 0x100fe400000108a5 */
[--C-:B------:R-:W-:Y:S02]  /*9710*/  FFMA.FTZ R224, R31, c[0x0][0x2d0], -R165.reuse ;  /* 0x0000b4001fe07a23 */ /* 0x100fe400000108a5 */
[----:B------:R-:W-:Y:S02]  /*9720*/  FFMA.FTZ R225, R34, c[0x0][0x2d0], -R165 ;  /* 0x0000b40022e17a23 */ /* 0x000fe400000108a5 */
[C---:B------:R-:W-:Y:S01]  /*9730*/  FMUL.FTZ R112, R3.reuse, R112 ;  /* 0x0000007003707220 */ /* 0x040fe20000410000 */
[----:B------:R-:W-:Y:S01]  /*9740*/  LDSM.16.MT88.4 R148, [R195+0x2900] ;  /* 0x00290000c394783b */ /* 0x000fe20000004200 */
[----:B------:R-:W4:Y:S01]  /*9750*/  MUFU.EX2 R164, R164 ;  /* 0x000000a400a47308 */ /* 0x000f220000000800 */
[----:B------:R-:W-:Y:S02]  /*9760*/  FMUL.FTZ R113, R3, R113 ;  /* 0x0000007103717220 */ /* 0x000fe40000410000 */
[C---:B------:R-:W-:Y:S01]  /*9770*/  FMUL.FTZ R114, R2.reuse, R114 ;  /* 0x0000007202727220 */ /* 0x040fe20000410000 */
[----:B-----5:R-:W-:Y:S01]  /*9780*/  F2FP.BF16.PACK_AB R129, R161, R166 ;  /* 0x000000a6a181723e */ /* 0x020fe200000010ff */
[C---:B------:R-:W-:Y:S02]  /*9790*/  FMUL.FTZ R115, R2.reuse, R115 ;  /* 0x0000007302737220 */ /* 0x040fe40000410000 */
        /* <DEDUP_REMOVED lines=10> */
[----:B------:R-:W5:Y:S01]  /*9840*/  MUFU.EX2 R171, R171 ;  /* 0x000000ab00ab7308 */ /* 0x000f620000000800 */
[----:B------:R-:W-:Y:S01]  /*9850*/  FMUL.FTZ R123, R2, R123 ;  /* 0x0000007b027b7220 */ /* 0x000fe20000410000 */
[----:B------:R-:W-:Y:S01]  /*9860*/  LDSM.16.MT88.4 R28, [R189+0x1900] ;  /* 0x00190000bd1c783b */ /* 0x000fe20000004200 */
[----:B----4-:R-:W-:Y:S01]  /*9870*/  F2FP.BF16.PACK_AB R131, R164, R163 ;  /* 0x000000a3a483723e */ /* 0x010fe200000010ff */
[C---:B------:R-:W-:Y:S02]  /*9880*/  FMUL.FTZ R36, R3.reuse, R36 ;  /* 0x0000002403247220 */ /* 0x040fe40000410000 */
[C---:B------:R-:W-:Y:S02]  /*9890*/  FMUL.FTZ R37, R3.reuse, R37 ;  /* 0x0000002503257220 */ /* 0x040fe40000410000 */
[C---:B------:R-:W-:Y:S02]  /*98a0*/  FMUL.FTZ R38, R2.reuse, R38 ;  /* 0x0000002602267220 */ /* 0x040fe40000410000 */
[C---:B---3--:R-:W-:Y:S01]  /*98b0*/  HMMA.16816.F32.BF16 R4, R128.reuse, R136, R4 ;  /* 0x000000888004723c */ /* 0x048fe20000041804 */
[----:B------:R-:W0:Y:S01]  /*98c0*/  LDGDEPBAR ;  /* 0x00000000000079af */ /* 0x000e220000000000 */
[----:B------:R-:W-:Y:S03]  /*98d0*/  MUFU.EX2 R174, R174 ;  /* 0x000000ae00ae7308 */ /* 0x000fe60000000800 */
[C---:B------:R-:W-:Y:S02]  /*98e0*/  FMUL.FTZ R39, R2.reuse, R39 ;  /* 0x0000002702277220 */ /* 0x040fe40000410000 */
[C---:B------:R-:W-:Y:S01]  /*98f0*/  FMUL.FTZ R40, R3.reuse, R40 ;  /* 0x0000002803287220 */ /* 0x040fe20000410000 */
[C---:B------:R-:W-:Y:S01]  /*9900*/  HMMA.16816.F32.BF16 R8, R128.reuse, R138, R8 ;  /* 0x0000008a8008723c */ /* 0x040fe20000041808 */
[----:B------:R-:W3:Y:S03]  /*9910*/  LDSM.16.MT88.4 R136, [R195+0x2100] ;  /* 0x00210000c388783b */ /* 0x000ee60000004200 */
[C---:B------:R-:W-:Y:S01]  /*9920*/  FMUL.FTZ R41, R3.reuse, R41 ;  /* 0x0000002903297220 */ /* 0x040fe20000410000 */
[----:B------:R-:W4:Y:S01]  /*9930*/  MUFU.EX2 R175, R175 ;  /* 0x000000af00af7308 */ /* 0x000f220000000800 */
[C---:B------:R-:W-:Y:S02]  /*9940*/  FMUL.FTZ R42, R2.reuse, R42 ;  /* 0x0000002a022a7220 */ /* 0x040fe40000410000 */
[C---:B--2---:R-:W-:Y:S04]  /*9950*/  HMMA.16816.F32.BF16 R100, R128.reuse, R140, R100 ;  /* 0x0000008c8064723c */ /* 0x044fe80000041864 */
[C---:B------:R-:W-:Y:S02]  /*9960*/  FMUL.FTZ R43, R2.reuse, R43 ;  /* 0x0000002b022b7220 */ /* 0x040fe40000410000 */
[C---:B------:R-:W-:Y:S01]  /*9970*/  FMUL.FTZ R44, R3.reuse, R44 ;  /* 0x0000002c032c7220 */ /* 0x040fe20000410000 */
[----:B------:R-:W-:Y:S01]  /*9980*/  MUFU.EX2 R219, R219 ;  /* 0x000000db00db7308 */ /* 0x000fe20000000800 */
[C---:B------:R-:W-:Y:S01]  /*9990*/  HMMA.16816.F32.BF16 R104, R128.reuse, R142, R104 ;  /* 0x0000008e8068723c */ /* 0x040fe20000041868 */
[----:B------:R-:W2:Y:S03]  /*99a0*/  LDSM.16.MT88.4 R140, [R190+0x2100] ;  /* 0x00210000be8c783b */ /* 0x000ea60000004200 */
[C---:B------:R-:W-:Y:S02]  /*99b0*/  FMUL.FTZ R45, R3.reuse, R45 ;  /* 0x0000002d032d7220 */ /* 0x040fe40000410000 */
[C---:B------:R-:W-:Y:S02]  /*99c0*/  FMUL.FTZ R46, R2.reuse, R46 ;  /* 0x0000002e022e7220 */ /* 0x040fe40000410000 */
[C---:B-1----:R-:W-:Y:S01]  /*99d0*/  HMMA.16816.F32.BF16 R108, R128.reuse, R144, R108 ;  /* 0x00000090806c723c */ /* 0x042fe2000004186c */
[----:B------:R-:W-:Y:S03]  /*99e0*/  MUFU.EX2 R220, R220 ;  /* 0x000000dc00dc7308 */ /* 0x000fe60000000800 */
[C---:B------:R-:W-:Y:S02]  /*99f0*/  FMUL.FTZ R47, R2.reuse, R47 ;  /* 0x0000002f022f7220 */ /* 0x040fe40000410000 */
[C---:B------:R-:W-:Y:S02]  /*9a00*/  FMUL.FTZ R48, R3.reuse, R48 ;  /* 0x0000003003307220 */ /* 0x040fe40000410000 */
[C---:B------:R-:W-:Y:S01]  /*9a10*/  HMMA.16816.F32.BF16 R112, R128.reuse, R146, R112 ;  /* 0x000000928070723c */ /* 0x040fe20000041870 */
[----:B------:R-:W-:Y:S02]  /*9a20*/  LDSM.16.MT88.4 R144, [R188+0x900] ;  /* 0x00090000bc90783b */ /* 0x000fe40000004200 */
[----:B------:R-:W-:Y:S01]  /*9a30*/  MUFU.EX2 R221, R221 ;  /* 0x000000dd00dd7308 */ /* 0x000fe20000000800 */
[C---:B------:R-:W-:Y:S02]  /*9a40*/  FMUL.FTZ R49, R3.reuse, R49 ;  /* 0x0000003103317220 */ /* 0x040fe40000410000 */
[C---:B------:R-:W-:Y:S02]  /*9a50*/  FMUL.FTZ R50, R2.reuse, R50 ;  /* 0x0000003202327220 */ /* 0x040fe40000410000 */
[C---:B------:R-:W-:Y:S04]  /*9a60*/  HMMA.16816.F32.BF16 R116, R128.reuse, R124, R116 ;  /* 0x0000007c8074723c */ /* 0x040fe80000041874 */
        /* <DEDUP_REMOVED lines=8> */
[C---:B---3--:R-:W-:Y:S04]  /*9af0*/  HMMA.16816.F32.BF16 R36, R128.reuse, R136, R36 ;  /* 0x000000888024723c */ /* 0x048fe80000041824 */
[C---:B------:R-:W-:Y:S02]  /*9b00*/  FMUL.FTZ R55, R2.reuse, R55 ;  /* 0x0000003702377220 */ /* 0x040fe40000410000 */
[C---:B------:R-:W-:Y:S02]  /*9b10*/  FMUL.FTZ R56, R3.reuse, R56 ;  /* 0x0000003803387220 */ /* 0x040fe40000410000 */
[C---:B------:R-:W-:Y:S01]  /*9b20*/  HMMA.16816.F32.BF16 R40, R128.reuse, R138, R40 ;  /* 0x0000008a8028723c */ /* 0x040fe20000041828 */
[----:B------:R-:W3:Y:S01]  /*9b30*/  LDSM.16.MT88.4 R136, [R188+0x2100] ;  /* 0x00210000bc88783b */ /* 0x000ee20000004200 */
[----:B------:R-:W-:Y:S02]  /*9b40*/  MUFU.EX2 R225, R225 ;  /* 0x000000e100e17308 */ /* 0x000fe40000000800 */
[C---:B------:R-:W-:Y:S02]  /*9b50*/  FMUL.FTZ R57, R3.reuse, R57 ;  /* 0x0000003903397220 */ /* 0x040fe40000410000 */
[C---:B------:R-:W-:Y:S02]  /*9b60*/  FMUL.FTZ R58, R2.reuse, R58 ;  /* 0x0000003a023a7220 */ /* 0x040fe40000410000 */
[C---:B--2---:R-:W-:Y:S04]  /*9b70*/  HMMA.16816.F32.BF16 R44, R128.reuse, R140, R44 ;  /* 0x0000008c802c723c */ /* 0x044fe8000004182c */
[C---:B------:R-:W-:Y:S02]  /*9b80*/  FMUL.FTZ R59, R2.reuse, R59 ;  /* 0x0000003b023b7220 */ /* 0x040fe40000410000 */
[C---:B------:R-:W-:Y:S02]  /*9b90*/  FMUL.FTZ R60, R3.reuse, R60 ;  /* 0x0000003c033c7220 */ /* 0x040fe40000410000 */
[C---:B------:R-:W-:Y:S01]  /*9ba0*/  HMMA.16816.F32.BF16 R48, R128.reuse, R142, R48 ;  /* 0x0000008e8030723c */ /* 0x040fe20000041830 */
[----:B------:R-:W2:Y:S03]  /*9bb0*/  LDSM.16.MT88.4 R140, [R195+0x4100] ;  /* 0x00410000c38c783b */ /* 0x000ea60000004200 */
        /* <DEDUP_REMOVED lines=11> */
[C---:B---3--:R-:W-:Y:S04]  /*9c70*/  HMMA.16816.F32.BF16 R60, R128.reuse, R136, R60 ;  /* 0x00000088803c723c */ /* 0x048fe8000004183c */
[C---:B------:R-:W-:Y:S02]  /*9c80*/  FMUL.FTZ R69, R3.reuse, R69 ;  /* 0x0000004503457220 */ /* 0x040fe40000410000 */
[C---:B------:R-:W-:Y:S02]  /*9c90*/  FMUL.FTZ R70, R2.reuse, R70 ;  /* 0x0000004602467220 */ /* 0x040fe40000410000 */
[C---:B------:R-:W-:Y:S01]  /*9ca0*/  HMMA.16816.F32.BF16 R64, R128.reuse, R138, R64 ;  /* 0x0000008a8040723c */ /* 0x040fe20000041840 */
[----:B------:R-:W3:Y:S03]  /*9cb0*/  LDSM.16.MT88.4 R136, [R189+0x4100] ;  /* 0x00410000bd88783b */ /* 0x000ee60000004200 */
[C---:B------:R-:W-:Y:S02]  /*9cc0*/  FMUL.FTZ R71, R2.reuse, R71 ;  /* 0x0000004702477220 */ /* 0x040fe40000410000 */
[C---:B------:R-:W-:Y:S02]  /*9cd0*/  FMUL.FTZ R72, R3.reuse, R72 ;  /* 0x0000004803487220 */ /* 0x040fe40000410000 */
[C---:B------:R-:W-:Y:S03]  /*9ce0*/  FMUL.FTZ R73, R3.reuse, R73 ;  /* 0x0000004903497220 */ /* 0x040fe60000410000 */
[C---:B--2---:R-:W-:Y:S03]  /*9cf0*/  HMMA.16816.F32.BF16 R68, R128.reuse, R140, R68 ;  /* 0x0000008c8044723c */ /* 0x044fe60000041844 */
[C---:B------:R-:W-:Y:S02]  /*9d00*/  FMUL.FTZ R74, R2.reuse, R74 ;  /* 0x0000004a024a7220 */ /* 0x040fe40000410000 */
[C---:B------:R-:W-:Y:S02]  /*9d10*/  FMUL.FTZ R75, R2.reuse, R75 ;  /* 0x0000004b024b7220 */ /* 0x040fe40000410000 */
[C---:B------:R-:W-:Y:S02]  /*9d20*/  FMUL.FTZ R76, R3.reuse, R76 ;  /* 0x0000004c034c7220 */ /* 0x040fe40000410000 */
[C---:B------:R-:W-:Y:S03]  /*9d30*/  FMUL.FTZ R77, R3.reuse, R77 ;  /* 0x0000004d034d7220 */ /* 0x040fe60000410000 */
[C---:B------:R-:W-:Y:S01]  /*9d40*/  HMMA.16816.F32.BF16 R72, R128.reuse, R142, R72 ;  /* 0x0000008e8048723c */ /* 0x040fe20000041848 */
[----:B------:R-:W2:Y:S02]  /*9d50*/  LDSM.16.MT88.4 R140, [R188+0x4100] ;  /* 0x00410000bc8c783b */ /* 0x000ea40000004200 */
[C---:B------:R-:W-:Y:S02]  /*9d60*/  FMUL.FTZ R78, R2.reuse, R78 ;  /* 0x0000004e024e7220 */ /* 0x040fe40000410000 */
[C---:B------:R-:W-:Y:S02]  /*9d70*/  FMUL.FTZ R79, R2.reuse, R79 ;  /* 0x0000004f024f7220 */ /* 0x040fe40000410000 */
[C---:B------:R-:W-:Y:S02]  /*9d80*/  FMUL.FTZ R80, R3.reuse, R80 ;  /* 0x0000005003507220 */ /* 0x040fe40000410000 */
[C---:B------:R-:W-:Y:S03]  /*9d90*/  FMUL.FTZ R81, R3.reuse, R81 ;  /* 0x0000005103517220 */ /* 0x040fe60000410000 */
[C---:B-1----:R-:W-:Y:S03]  /*9da0*/  HMMA.16816.F32.BF16 R76, R128.reuse, R124, R76 ;  /* 0x0000007c804c723c */ /* 0x042fe6000004184c */
[C---:B------:R-:W-:Y:S02]  /*9db0*/  FMUL.FTZ R82, R2.reuse, R82 ;  /* 0x0000005202527220 */ /* 0x040fe40000410000 */
[C---:B------:R-:W-:Y:S02]  /*9dc0*/  FMUL.FTZ R83, R2.reuse, R83 ;  /* 0x0000005302537220 */ /* 0x040fe40000410000 */
[C---:B------:R-:W-:Y:S02]  /*9dd0*/  FMUL.FTZ R84, R3.reuse, R84 ;  /* 0x0000005403547220 */ /* 0x040fe40000410000 */
[----:B------:R-:W-:Y:S03]  /*9de0*/  FMUL.FTZ R85, R3, R85 ;  /* 0x0000005503557220 */ /* 0x000fe60000410000 */
[C---:B------:R-:W-:Y:S01]  /*9df0*/  HMMA.16816.F32.BF16 R80, R128.reuse, R126, R80 ;  /* 0x0000007e8050723c */ /* 0x040fe20000041850 */
[----:B------:R-:W1:Y:S02]  /*9e00*/  LDSM.16.MT88.4 R124, [R195+0x900] ;  /* 0x00090000c37c783b */ /* 0x000e640000004200 */
[C---:B------:R-:W-:Y:S02]  /*9e10*/  FMUL.FTZ R86, R2.reuse, R86 ;  /* 0x0000005602567220 */ /* 0x040fe40000410000 */
[----:B------:R-:W-:Y:S02]  /*9e20*/  FMUL.FTZ R87, R2, R87 ;  /* 0x0000005702577220 */ /* 0x000fe40000410000 */
[--C-:B------:R-:W-:Y:S02]  /*9e30*/  FFMA.FTZ R168, R12, c[0x0][0x2d0], -R167.reuse ;  /* 0x0000b4000ca87a23 */ /* 0x100fe400000108a7 */
[----:B------:R-:W-:Y:S03]  /*9e40*/  FFMA.FTZ R169, R13, c[0x0][0x2d0], -R167 ;  /* 0x0000b4000da97a23 */ /* 0x000fe600000108a7 */
[C---:B---3--:R-:W-:Y:S01]  /*9e50*/  HMMA.16816.F32.BF16 R84, R128.reuse, R136, R84 ;  /* 0x000000888054723c */ /* 0x048fe20000041854 */
[----:B------:R-:W-:Y:S02]  /*9e60*/  MUFU.EX2 R168, R168 ;  /* 0x000000a800a87308 */ /* 0x000fe40000000800 */
[--C-:B------:R-:W-:Y:S01]  /*9e70*/  FFMA.FTZ R172, R14, c[0x0][0x2d0], -R165.reuse ;  /* 0x0000b4000eac7a23 */ /* 0x100fe200000108a5 */
[----:B-----5:R-:W-:Y:S01]  /*9e80*/  F2FP.BF16.PACK_AB R14, R171, R170 ;  /* 0x000000aaab0e723e */ /* 0x020fe200000010ff */
[----:B------:R-:W-:Y:S01]  /*9e90*/  FFMA.FTZ R173, R15, c[0x0][0x2d0], -R165 ;  /* 0x0000b4000fad7a23 */ /* 0x000fe200000108a5 */
[----:B----4-:R-:W-:Y:S01]  /*9ea0*/  F2FP.BF16.PACK_AB R15, R175, R174 ;  /* 0x000000aeaf0f723e */ /* 0x010fe200000010ff */
[C---:B------:R-:W-:Y:S02]  /*9eb0*/  FMUL.FTZ R88, R3.reuse, R88 ;  /* 0x0000005803587220 */ /* 0x040fe40000410000 */
[C---:B------:R-:W-:Y:S02]  /*9ec0*/  FMUL.FTZ R89, R3.reuse, R89 ;  /* 0x0000005903597220 */ /* 0x040fe40000410000 */
[----:B------:R-:W3:Y:S01]  /*9ed0*/  MUFU.EX2 R169, R169 ;  /* 0x000000a900a97308 */ /* 0x000ee20000000800 */
[C---:B------:R-:W-:Y:S02]  /*9ee0*/  FMUL.FTZ R90, R2.reuse, R90 ;  /* 0x0000005a025a7220 */ /* 0x040fe40000410000 */
[C---:B------:R-:W-:Y:S02]  /*9ef0*/  FMUL.FTZ R91, R2.reuse, R91 ;  /* 0x0000005b025b7220 */ /* 0x040fe40000410000 */
[C---:B------:R-:W-:Y:S02]  /*9f00*/  FMUL.FTZ R92, R3.reuse, R92 ;  /* 0x0000005c035c7220 */ /* 0x040fe40000410000 */
[C---:B------:R-:W-:Y:S02]  /*9f10*/  FMUL.FTZ R93, R3.reuse, R93 ;  /* 0x0000005d035d7220 */ /* 0x040fe40000410000 */
[C---:B------:R-:W-:Y:S01]  /*9f20*/  FMUL.FTZ R94, R2.reuse, R94 ;  /* 0x0000005e025e7220 */ /* 0x040fe20000410000 */
[C---:B------:R-:W-:Y:S01]  /*9f30*/  HMMA.16816.F32.BF16 R88, R128.reuse, R138, R88 ;  /* 0x0000008a8058723c */ /* 0x040fe20000041858 */
[----:B------:R-:W-:Y:S01]  /*9f40*/  MUFU.EX2 R172, R172 ;  /* 0x000000ac00ac7308 */ /* 0x000fe20000000800 */
[----:B------:R-:W4:Y:S01]  /*9f50*/  LDSM.16.MT88.4 R136, [R189+0x900] ;  /* 0x00090000bd88783b */ /* 0x000f220000004200 */
[C---:B------:R-:W-:Y:S02]  /*9f60*/  FMUL.FTZ R95, R2.reuse, R95 ;  /* 0x0000005f025f7220 */ /* 0x040fe40000410000 */
[C---:B------:R-:W-:Y:S02]  /*9f70*/  FMUL.FTZ R96, R3.reuse, R96 ;  /* 0x0000006003607220 */ /* 0x040fe40000410000 */
[----:B------:R-:W-:Y:S02]  /*9f80*/  FMUL.FTZ R97, R3, R97 ;  /* 0x0000006103617220 */ /* 0x000fe40000410000 */
[C---:B------:R-:W-:Y:S01]  /*9f90*/  FMUL.FTZ R98, R2.reuse, R98 ;  /* 0x0000006202627220 */ /* 0x040fe20000410000 */
[C---:B--2---:R-:W-:Y:S01]  /*9fa0*/  HMMA.16816.F32.BF16 R92, R128.reuse, R140, R92 ;  /* 0x0000008c805c723c */ /* 0x044fe2000004185c */
[----:B------:R-:W2:Y:S02]  /*9fb0*/  MUFU.EX2 R173, R173 ;  /* 0x000000ad00ad7308 */ /* 0x000ea40000000800 */
[C---:B------:R-:W-:Y:S01]  /*9fc0*/  FMUL.FTZ R99, R2.reuse, R99 ;  /* 0x0000006302637220 */ /* 0x040fe20000410000 */
[----:B---3--:R-:W-:Y:S01]  /*9fd0*/  F2FP.BF16.PACK_AB R12, R169, R168 ;  /* 0x000000a8a90c723e */ /* 0x008fe200000010ff */
[----:B------:R-:W-:Y:S01]  /*9fe0*/  FFMA.FTZ R162, R3, R210, R162 ;  /* 0x000000d203a27223 */ /* 0x000fe200000100a2 */
[----:B------:R-:W-:Y:S01]  /*9ff0*/  MOV R3, R0 ;  /* 0x0000000000037202 */ /* 0x000fe20000000f00 */
[----:B------:R-:W-:Y:S02]  /*a000*/  FFMA.FTZ R166, R2, R211, R166 ;  /* 0x000000d302a67223 */ /* 0x000fe400000100a6 */
[----:B------:R-:W-:Y:S01]  /*a010*/  FADD.FTZ R162, R133, R162 ;  /* 0x000000a285a27221 */ /* 0x000fe20000010000 */
[----:B------:R-:W-:Y:S01]  /*a020*/  HMMA.16816.F32.BF16 R96, R128, R142, R96 ;  /* 0x0000008e8060723c */ /* 0x000fe20000041860 */
[----:B------:R-:W-:Y:S02]  /*a030*/  LDSM.16.MT88.4 R128, [R190+0x4900] ;  /* 0x00490000be80783b */ /* 0x000fe40000004200 */
[----:B------:R-:W-:Y:S01]  /*a040*/  FADD.FTZ R166, R161, R166 ;  /* 0x000000a6a1a67221 */ /* 0x000fe20000010000 */
[----:B------:R-:W-:Y:S01]  /*a050*/  MOV R133, R132 ;  /* 0x0000008400857202 */ /* 0x000fe20000000f00 */
[----:B------:R-:W-:Y:S02]  /*a060*/  FADD.FTZ R135, R135, R162 ;  /* 0x000000a287877221 */ /* 0x000fe40000010000 */
[----:B------:R-:W-:Y:S02]  /*a070*/  FADD.FTZ R163, R163, R166 ;  /* 0x000000a6a3a37221 */ /* 0x000fe40000010000 */
[----:B------:R-:W-:Y:S03]  /*a080*/  LDSM.16.MT88.4 R140, [R190+0x3100] ;  /* 0x00310000be8c783b */ /* 0x000fe60000004200 */
[----:B------:R-:W-:Y:S02]  /*a090*/  FADD.FTZ R135, R160, R135 ;  /* 0x00000087a0877221 */ /* 0x000fe40000010000 */
[----:B------:R-:W-:Y:S01]  /*a0a0*/  FADD.FTZ R163, R164, R163 ;  /* 0x000000a3a4a37221 */ /* 0x000fe20000010000 */
[----:B--2---:R-:W-:Y:S01]  /*a0b0*/  F2FP.BF16.PACK_AB R13, R173, R172 ;  /* 0x000000acad0d723e */ /* 0x004fe200000010ff */
[----:B------:R-:W-:Y:S02]  /*a0c0*/  FADD.FTZ R168, R168, R135 ;  /* 0x00000087a8a87221 */ /* 0x000fe40000010000 */
[----:B------:R-:W-:Y:S02]  /*a0d0*/  FADD.FTZ R172, R172, R163 ;  /* 0x000000a3acac7221 */ /* 0x000fe40000010000 */
[----:B------:R-:W-:Y:S02]  /*a0e0*/  FADD.FTZ R169, R169, R168 ;  /* 0x000000a8a9a97221 */ /* 0x000fe40000010000 */
[C---:B-1----:R-:W-:Y:S05]  /*a0f0*/  HMMA.16816.F32.BF16 R4, R12.reuse, R124, R4 ;  /* 0x0000007c0c04723c */ /* 0x042fea0000041804 */
[----:B------:R-:W-:Y:S02]  /*a100*/  FADD.FTZ R173, R173, R172 ;  /* 0x000000acadad7221 */ /* 0x000fe40000010000 */
[----:B------:R-:W-:Y:S01]  /*a110*/  FADD.FTZ R170, R170, R169 ;  /* 0x000000a9aaaa7221 */ /* 0x000fe20000010000 */
[C---:B------:R-:W-:Y:S01]  /*a120*/  HMMA.16816.F32.BF16 R8, R12.reuse, R126, R8 ;  /* 0x0000007e0c08723c */ /* 0x040fe20000041808 */
[----:B------:R-:W1:Y:S03]  /*a130*/  LDSM.16.MT88.4 R124, [R188+0x2900] ;  /* 0x00290000bc7c783b */ /* 0x000e660000004200 */
[----:B------:R-:W-:Y:S02]  /*a140*/  FADD.FTZ R174, R174, R173 ;  /* 0x000000adaeae7221 */ /* 0x000fe40000010000 */
[----:B------:R-:W-:Y:S02]  /*a150*/  FADD.FTZ R171, R171, R170 ;  /* 0x000000aaabab7221 */ /* 0x000fe40000010000 */
[C---:B------:R-:W-:Y:S04]  /*a160*/  HMMA.16816.F32.BF16 R100, R12.reuse, R16, R100 ;  /* 0x000000100c64723c */ /* 0x040fe80000041864 */
[----:B------:R-:W-:Y:S04]  /*a170*/  FADD.FTZ R175, R175, R174 ;  /* 0x000000aeafaf7221 */ /* 0x000fe80000010000 */
[C---:B------:R-:W-:Y:S01]  /*a180*/  HMMA.16816.F32.BF16 R104, R12.reuse, R18, R104 ;  /* 0x000000120c68723c */ /* 0x040fe20000041868 */
[----:B------:R-:W2:Y:S07]  /*a190*/  LDSM.16.MT88.4 R16, [R195+0x4900] ;  /* 0x00490000c310783b */ /* 0x000eae0000004200 */
[C---:B----4-:R-:W-:Y:S08]  /*a1a0*/  HMMA.16816.F32.BF16 R108, R12.reuse, R136, R108 ;  /* 0x000000880c6c723c */ /* 0x050ff0000004186c */
        /* <DEDUP_REMOVED lines=8> */
[C---:B------:R-:W-:Y:S07]  /*a230*/  HMMA.16816.F32.BF16 R44, R12.reuse, R152, R44 ;  /* 0x000000980c2c723c */ /* 0x040fee000004182c */
[--C-:B------:R-:W-:Y:S01]  /*a240*/  FFMA.FTZ R152, R20, c[0x0][0x2d0], -R167.reuse ;  /* 0x0000b40014987a23 */ /* 0x100fe200000108a7 */
[C---:B------:R-:W-:Y:S04]  /*a250*/  HMMA.16816.F32.BF16 R48, R12.reuse, R154, R48 ;  /* 0x0000009a0c30723c */ /* 0x040fe80000041830 */
[--C-:B------:R-:W-:Y:S01]  /*a260*/  FFMA.FTZ R153, R21, c[0x0][0x2d0], -R167.reuse ;  /* 0x0000b40015997a23 */ /* 0x100fe200000108a7 */
[----:B------:R-:W-:Y:S02]  /*a270*/  MUFU.EX2 R152, R152 ;  /* 0x0000009800987308 */ /* 0x000fe40000000800 */
[--C-:B------:R-:W-:Y:S01]  /*a280*/  FFMA.FTZ R154, R24, c[0x0][0x2d0], -R167.reuse ;  /* 0x0000b400189a7a23 */ /* 0x100fe200000108a7 */
[C---:B------:R-:W-:Y:S04]  /*a290*/  HMMA.16816.F32.BF16 R52, R12.reuse, R156, R52 ;  /* 0x0000009c0c34723c */ /* 0x040fe80000041834 */
[--C-:B------:R-:W-:Y:S02]  /*a2a0*/  FFMA.FTZ R155, R25, c[0x0][0x2d0], -R167.reuse ;  /* 0x0000b400199b7a23 */ /* 0x100fe400000108a7 */
[----:B------:R-:W-:Y:S01]  /*a2b0*/  FFMA.FTZ R167, R33, c[0x0][0x2d0], -R167 ;  /* 0x0000b40021a77a23 */ /* 0x000fe200000108a7 */
[----:B------:R-:W4:Y:S01]  /*a2c0*/  MUFU.EX2 R153, R153 ;  /* 0x0000009900997308 */ /* 0x000f220000000800 */
[C---:B------:R-:W-:Y:S04]  /*a2d0*/  HMMA.16816.F32.BF16 R56, R12.reuse, R158, R56 ;  /* 0x0000009e0c38723c */ /* 0x040fe80000041838 */
[--C-:B------:R-:W-:Y:S02]  /*a2e0*/  FFMA.FTZ R156, R22, c[0x0][0x2d0], -R165.reuse ;  /* 0x0000b400169c7a23 */ /* 0x100fe400000108a5 */
[--C-:B------:R-:W-:Y:S02]  /*a2f0*/  FFMA.FTZ R157, R23, c[0x0][0x2d0], -R165.reuse ;  /* 0x0000b400179d7a23 */ /* 0x100fe400000108a5 */
[C---:B-1----:R-:W-:Y:S01]  /*a300*/  HMMA.16816.F32.BF16 R60, R12.reuse, R124, R60 ;  /* 0x0000007c0c3c723c */ /* 0x042fe2000004183c */
[----:B------:R-:W-:Y:S01]  /*a310*/  LDSM.16.MT88.4 R20, [R190+0x1100] ;  /* 0x00110000be14783b */ /* 0x000fe20000004200 */
[----:B------:R-:W-:Y:S02]  /*a320*/  MUFU.EX2 R154, R154 ;  /* 0x0000009a009a7308 */ /* 0x000fe40000000800 */
[--C-:B------:R-:W-:Y:S02]  /*a330*/  FFMA.FTZ R158, R26, c[0x0][0x2d0], -R165.reuse ;  /* 0x0000b4001a9e7a23 */ /* 0x100fe400000108a5 */
[--C-:B------:R-:W-:Y:S02]  /*a340*/  FFMA.FTZ R159, R27, c[0x0][0x2d0], -R165.reuse ;  /* 0x0000b4001b9f7a23 */ /* 0x100fe400000108a5 */
[C---:B------:R-:W-:Y:S01]  /*a350*/  HMMA.16816.F32.BF16 R64, R12.reuse, R126, R64 ;  /* 0x0000007e0c40723c */ /* 0x040fe20000041840 */
[----:B------:R-:W1:Y:S03]  /*a360*/  LDSM.16.MT88.4 R124, [R188+0x4900] ;  /* 0x00490000bc7c783b */ /* 0x000e660000004200 */
[----:B------:R-:W-:Y:S01]  /*a370*/  FFMA.FTZ R165, R35, c[0x0][0x2d0], -R165 ;  /* 0x0000b40023a57a23 */ /* 0x000fe200000108a5 */
[----:B------:R-:W5:Y:S03]  /*a380*/  MUFU.EX2 R155, R155 ;  /* 0x0000009b009b7308 */ /* 0x000f660000000800 */
[C---:B--2---:R-:W-:Y:S01]  /*a390*/  HMMA.16816.F32.BF16 R68, R12.reuse, R16, R68 ;  /* 0x000000100c44723c */ /* 0x044fe20000041844 */
[----:B------:R-:W-:Y:S06]  /*a3a0*/  LDSM.16.MT88.4 R24, [R189+0x1100] ;  /* 0x00110000bd18783b */ /* 0x000fec0000004200 */
[----:B------:R-:W-:Y:S01]  /*a3b0*/  MUFU.EX2 R156, R156 ;  /* 0x0000009c009c7308 */ /* 0x000fe20000000800 */
[C---:B------:R-:W-:Y:S01]  /*a3c0*/  HMMA.16816.F32.BF16 R72, R12.reuse, R18, R72 ;  /* 0x000000120c48723c */ /* 0x040fe20000041848 */
[----:B------:R-:W2:Y:S07]  /*a3d0*/  LDSM.16.MT88.4 R16, [R195+0x1100] ;  /* 0x00110000c310783b */ /* 0x000eae0000004200 */
[C---:B------:R-:W-:Y:S01]  /*a3e0*/  HMMA.16816.F32.BF16 R76, R12.reuse, R128, R76 ;  /* 0x000000800c4c723c */ /* 0x040fe2000004184c */
[----:B------:R-:W-:Y:S01]  /*a3f0*/  LDSM.16.MT88.4 R32, [R188+0x1900] ;  /* 0x00190000bc20783b */ /* 0x000fe20000004200 */
[----:B------:R-:W1:Y:S06]  /*a400*/  MUFU.EX2 R157, R157 ;  /* 0x0000009d009d7308 */ /* 0x000e6c0000000800 */
[C---:B------:R-:W-:Y:S01]  /*a410*/  HMMA.16816.F32.BF16 R80, R12.reuse, R130, R80 ;  /* 0x000000820c50723c */ /* 0x040fe20000041850 */
[----:B------:R-:W2:Y:S03]  /*a420*/  LDSM.16.MT88.4 R128, [R188+0x1100] ;  /* 0x00110000bc80783b */ /* 0x000ea60000004200 */
[----:B------:R-:W-:Y:S04]  /*a430*/  MUFU.EX2 R158, R158 ;  /* 0x0000009e009e7308 */ /* 0x000fe80000000800 */
[C---:B---3--:R-:W-:Y:S06]  /*a440*/  HMMA.16816.F32.BF16 R84, R12.reuse, R136, R84 ;  /* 0x000000880c54723c */ /* 0x048fec0000041854 */
[----:B------:R-:W3:Y:S02]  /*a450*/  MUFU.EX2 R159, R159 ;  /* 0x0000009f009f7308 */ /* 0x000ee40000000800 */
[C---:B------:R-:W-:Y:S01]  /*a460*/  HMMA.16816.F32.BF16 R88, R12.reuse, R138, R88 ;  /* 0x0000008a0c58723c */ /* 0x040fe20000041858 */
[----:B------:R-:W2:Y:S07]  /*a470*/  LDSM.16.MT88.4 R136, [R195+0x3100] ;  /* 0x00310000c388783b */ /* 0x000eae0000004200 */
[C---:B-1----:R-:W-:Y:S01]  /*a480*/  HMMA.16816.F32.BF16 R92, R12.reuse, R124, R92 ;  /* 0x0000007c0c5c723c */ /* 0x042fe2000004185c */
[----:B------:R-:W1:Y:S07]  /*a490*/  MUFU.EX2 R222, R167 ;  /* 0x000000a700de7308 */ /* 0x000e6e0000000800 */
[----:B------:R-:W-:Y:S01]  /*a4a0*/  HMMA.16816.F32.BF16 R96, R12, R126, R96 ;  /* 0x0000007e0c60723c */ /* 0x000fe20000041860 */
[----:B------:R-:W-:Y:S02]  /*a4b0*/  LDSM.16.MT88.4 R124, [R189+0x5100] ;  /* 0x00510000bd7c783b */ /* 0x000fe40000004200 */
[----:B------:R-:W1:Y:S04]  /*a4c0*/  MUFU.EX2 R226, R165 ;  /* 0x000000a500e27308 */ /* 0x000e680000000800 */
[----:B----4-:R-:W-:Y:S01]  /*a4d0*/  F2FP.BF16.PACK_AB R12, R153, R152 ;  /* 0x00000098990c723e */ /* 0x010fe200000010ff */
[----:B------:R-:W-:Y:S01]  /*a4e0*/  FADD.FTZ R152, R152, R171 ;  /* 0x000000ab98987221 */ /* 0x000fe20000010000 */
[----:B-----5:R-:W-:Y:S03]  /*a4f0*/  F2FP.BF16.PACK_AB R14, R155, R154 ;  /* 0x0000009a9b0e723e */ /* 0x020fe600000010ff */
[----:B------:R-:W-:Y:S01]  /*a500*/  F2FP.BF16.PACK_AB R13, R157, R156 ;  /* 0x0000009c9d0d723e */ /* 0x000fe200000010ff */
[----:B------:R-:W-:Y:S01]  /*a510*/  FADD.FTZ R156, R156, R175 ;  /* 0x000000af9c9c7221 */ /* 0x000fe20000010000 */
[----:B---3--:R-:W-:Y:S01]  /*a520*/  F2FP.BF16.PACK_AB R15, R159, R158 ;  /* 0x0000009e9f0f723e */ /* 0x008fe200000010ff */
        /* <DEDUP_REMOVED lines=16> */
[C---:B------:R-:W-:Y:S08]  /*a630*/  HMMA.16816.F32.BF16 R120, R12.reuse, R130, R120 ;  /* 0x000000820c78723c */ /* 0x040ff00000041878 */
        /* <DEDUP_REMOVED lines=12> */
[C---:B---3--:R-:W-:Y:S08]  /*a700*/  HMMA.16816.F32.BF16 R68, R12.reuse, R20, R68 ;  /* 0x000000140c44723c */ /* 0x048ff00000041844 */
[C---:B------:R-:W-:Y:S01]  /*a710*/  HMMA.16816.F32.BF16 R72, R12.reuse, R22, R72 ;  /* 0x000000160c48723c */ /* 0x040fe20000041848 */
[----:B------:R-:W3:Y:S07]  /*a720*/  LDSM.16.MT88.4 R20, [R195+0x1900] ;  /* 0x00190000c314783b */ /* 0x000eee0000004200 */
[C---:B----4-:R-:W-:Y:S08]  /*a730*/  HMMA.16816.F32.BF16 R76, R12.reuse, R24, R76 ;  /* 0x000000180c4c723c */ /* 0x050ff0000004184c */
[C---:B------:R-:W-:Y:S01]  /*a740*/  HMMA.16816.F32.BF16 R80, R12.reuse, R26, R80 ;  /* 0x0000001a0c50723c */ /* 0x040fe20000041850 */
[----:B------:R-:W4:Y:S07]  /*a750*/  LDSM.16.MT88.4 R24, [R190+0x1900] ;  /* 0x00190000be18783b */ /* 0x000f2e0000004200 */
[C---:B------:R-:W-:Y:S08]  /*a760*/  HMMA.16816.F32.BF16 R84, R12.reuse, R124, R84 ;  /* 0x0000007c0c54723c */ /* 0x040ff00000041854 */
[C---:B------:R-:W-:Y:S08]  /*a770*/  HMMA.16816.F32.BF16 R88, R12.reuse, R126, R88 ;  /* 0x0000007e0c58723c */ /* 0x040ff00000041858 */
[C---:B--2---:R-:W-:Y:S08]  /*a780*/  HMMA.16816.F32.BF16 R92, R12.reuse, R16, R92 ;  /* 0x000000100c5c723c */ /* 0x044ff0000004185c */
[----:B------:R-:W-:Y:S01]  /*a790*/  HMMA.16816.F32.BF16 R96, R12, R18, R96 ;  /* 0x000000120c60723c */ /* 0x000fe20000041860 */
[----:B------:R-:W2:Y:S06]  /*a7a0*/  LDSM.16.MT88.4 R16, [R189+0x3900] ;  /* 0x00390000bd10783b */ /* 0x000eac0000004200 */
[----:B------:R-:W-:Y:S01]  /*a7b0*/  F2FP.BF16.PACK_AB R12, R220, R219 ;  /* 0x000000dbdc0c723e */ /* 0x000fe200000010ff */
[----:B------:R-:W-:Y:S01]  /*a7c0*/  FADD.FTZ R219, R219, R154 ;  /* 0x0000009adbdb7221 */ /* 0x000fe20000010000 */
[----:B-1----:R-:W-:Y:S03]  /*a7d0*/  F2FP.BF16.PACK_AB R14, R222, R221 ;  /* 0x000000ddde0e723e */ /* 0x002fe600000010ff */
[----:B------:R-:W-:Y:S01]  /*a7e0*/  F2FP.BF16.PACK_AB R13, R224, R223 ;  /* 0x000000dfe00d723e */ /* 0x000fe200000010ff */
[----:B------:R-:W-:Y:S01]  /*a7f0*/  FADD.FTZ R223, R223, R158 ;  /* 0x0000009edfdf7221 */ /* 0x000fe20000010000 */
[----:B------:R-:W-:Y:S01]  /*a800*/  F2FP.BF16.PACK_AB R15, R226, R225 ;  /* 0x000000e1e20f723e */ /* 0x000fe200000010ff */
[----:B------:R-:W-:Y:S02]  /*a810*/  FADD.FTZ R220, R220, R219 ;  /* 0x000000dbdcdc7221 */ /* 0x000fe40000010000 */
[----:B------:R-:W-:Y:S02]  /*a820*/  FADD.FTZ R224, R224, R223 ;  /* 0x000000dfe0e07221 */ /* 0x000fe40000010000 */
[----:B------:R-:W-:Y:S02]  /*a830*/  FADD.FTZ R221, R221, R220 ;  /* 0x000000dcdddd7221 */ /* 0x000fe40000010000 */
[C---:B---3--:R-:W-:Y:S01]  /*a840*/  HMMA.16816.F32.BF16 R128, R12.reuse, R20, R4 ;  /* 0x000000140c80723c */ /* 0x048fe20000041804 */
[----:B------:R-:W1:Y:S02]  /*a850*/  LDSM.16.MT88.4 R4, [R190+0x5900] ;  /* 0x00590000be04783b */ /* 0x000e640000004200 */
[----:B------:R-:W-:Y:S02]  /*a860*/  FADD.FTZ R211, R225, R224 ;  /* 0x000000e0e1d37221 */ /* 0x000fe40000010000 */
[----:B------:R-:W-:Y:S02]  /*a870*/  FADD.FTZ R210, R222, R221 ;  /* 0x000000ddded27221 */ /* 0x000fe40000010000 */
[----:B------:R-:W-:Y:S01]  /*a880*/  FADD.FTZ R211, R226, R211 ;  /* 0x000000d3e2d37221 */ /* 0x000fe20000010000 */
[C---:B------:R-:W-:Y:S01]  /*a890*/  HMMA.16816.F32.BF16 R124, R12.reuse, R22, R8 ;  /* 0x000000160c7c723c */ /* 0x040fe20000041808 */
[----:B------:R-:W3:Y:S07]  /*a8a0*/  LDSM.16.MT88.4 R8, [R189+0x5900] ;  /* 0x00590000bd08783b */ /* 0x000eee0000004200 */
        /* <DEDUP_REMOVED lines=11> */
[C---:B------:R-:W-:Y:S01]  /*a960*/  HMMA.16816.F32.BF16 R56, R12.reuse, R18, R56 ;  /* 0x000000120c38723c */ /* 0x040fe20000041838 */
[----:B------:R-:W2:Y:S07]  /*a970*/  LDSM.16.MT88.4 R16, [R188+0x5900] ;  /* 0x00590000bc10783b */ /* 0x000eae0000004200 */
        /* <DEDUP_REMOVED lines=9> */
[----:B------:R-:W-:Y:S07]  /*aa10*/  HMMA.16816.F32.BF16 R96, R12, R18, R96 ;  /* 0x000000120c60723c */ /* 0x000fee0000041860 */
[----:B------:R-:W-:Y:S01]  /*aa20*/  MOV R12, R132 ;  /* 0x00000084000c7202 */ /* 0x000fe20000000f00 */
[----:B------:R-:W-:-:S05]  /*aa30*/  @P0 BRA `(.L_x_1511) ;  /* 0xffffd71000000947 */ /* 0x000fca000383ffff */
.L_x_1510:
        /* <DEDUP_REMOVED lines=18> */
.L_x_1521:
        /* <DEDUP_REMOVED lines=18> */
[----:B------:R-:W-:Y:S04]  /*ac80*/  IADD3 R0, R21, UR6, RZ ;  /* 0x0000000615007c10 */ /* 0x000fe8000fffe0ff */
[----:B------:R-:W-:Y:S01]  /*ac90*/  LEA.HI.X R169, R20, c[0x0][0x1fc], R0, 0x1, P4 ;  /* 0x00007f0014a97a11 */ /* 0x000fe200020f0c00 */
[----:B------:R-:W-:Y:S01]  /*aca0*/  LDSM.16.M88.4 R32, [R198+0xc100] ;  /* 0x00c10000c620783b */ /* 0x000fe20000000200 */
[----:B------:R-:W-:Y:S02]  /*acb0*/  IADD3 R20, P5, R206, UR20, RZ ;  /* 0x00000014ce147c10 */ /* 0x000fe4000ffbe0ff */
[----:B------:R-:W-:Y:S02]  /*acc0*/  LEA R174, P4, R22, c[0x0][0x1f8], 0x1 ;  /* 0x00007e0016ae7a11 */ /* 0x000fe400078808ff */
[----:B------:R-:W1:Y:S01]  /*acd0*/  LDSM.16.M88.4 R8, [R197+0x6100] ;  /* 0x00610000c508783b */ /* 0x000e620000000200 */
[----:B------:R-:W-:Y:S02]  /*ace0*/  LEA R222, P0, R20, c[0x0][0x1f8], 0x1 ;  /* 0x00007e0014de7a11 */ /* 0x000fe400078008ff */
[----:B------:R-:W-:Y:S02]  /*acf0*/  IADD3 R21, R23, UR6, RZ ;  /* 0x0000000617157c10 */ /* 0x000fe4000fffe0ff */
[----:B------:R-:W2:Y:S01]  /*ad00*/  LDSM.16.M88.4 R16, [R197+0x6900] ;  /* 0x00690000c510783b */ /* 0x000ea20000000200 */
[----:B------:R-:W-:Y:S02]  /*ad10*/  IADD3 R0, P6, R218, UR20, RZ ;  /* 0x00000014da007c10 */ /* 0x000fe4000ffde0ff */
[----:B------:R-:W-:Y:S02]  /*ad20*/  LEA.HI.X R175, R22, c[0x0][0x1fc], R21, 0x1, P4 ;  /* 0x00007f0016af7a11 */ /* 0x000fe400020f0c15 */
[----:B------:R-:W3:Y:S01]  /*ad30*/  LDSM.16.M88.4 R24, [R197+0x7100] ;  /* 0x00710000c518783b */ /* 0x000ee20000000200 */
[----:B------:R-:W-:Y:S02]  /*ad40*/  IADD3 R28, P4, R216, UR20, RZ ;  /* 0x00000014d81c7c10 */ /* 0x000fe4000ff9e0ff */
[----:B------:R-:W-:Y:S02]  /*ad50*/  IADD3.X R29, R219, UR7, RZ, P6, !PT ;  /* 0x00000007db1d7c10 */ /* 0x000fe4000b7fe4ff */
[----:B------:R-:W4:Y:S01]  /*ad60*/  LDSM.16.M88.4 R132, [R197+0x7900] ;  /* 0x00790000c584783b */ /* 0x000f220000000200 */
[----:B------:R-:W-:Y:S02]  /*ad70*/  IADD3.X R31, R217, UR7, RZ, P4, !PT ;  /* 0x00000007d91f7c10 */ /* 0x000fe4000a7fe4ff */
[----:B------:R-:W-:Y:S02]  /*ad80*/  PLOP3.LUT P4, PT, PT, PT, UP2, 0x80, 0x0 ;  /* 0x000000000000781c */ /* 0x000fe40003f8f028 */
[----:B------:R-:W-:Y:S05]  /*ad90*/  LDSM.16.M88.4 R136, [R194+0xc100] ;  /* 0x00c10000c288783b */ /* 0x000fea0000000200 */
[----:B------:R-:W5:Y:S05]  /*ada0*/  LDSM.16.M88.4 R140, [R196] ;  /* 0x00000000c48c783b */ /* 0x000f6a0000000200 */
[----:B------:R-:W3:Y:S05]  /*adb0*/  LDSM.16.M88.4 R144, [R187] ;  /* 0x00000000bb90783b */ /* 0x000eea0000000200 */
[----:B------:R-:W3:Y:S01]  /*adc0*/  LDSM.16.M88.4 R148, [R186] ;  /* 0x00000000ba94783b */ /* 0x000ee20000000200 */
[C---:B-1----:R-:W-:Y:S04]  /*add0*/  HMMA.16816.F32.BF16 R4, R32.reuse, R8, RZ ;  /* 0x000000082004723c */ /* 0x042fe800000418ff */
[----:B------:R-:W1:Y:S05]  /*ade0*/  LDSM.16.M88.4 R152, [R185] ;  /* 0x00000000b998783b */ /* 0x000e6a0000000200 */
[----:B------:R-:W-:Y:S01]  /*adf0*/  @!PT LDS RZ, [RZ] ;  /* 0x00000000fffff984 */ /* 0x000fe20000000800 */
[----:B------:R-:W-:Y:S01]  /*ae00*/  @!PT LDS RZ, [RZ] ;  /* 0x00000000fffff984 */ /* 0x000fe20000000800 */
[----:B------:R-:W-:Y:S01]  /*ae10*/  @!PT LDS RZ, [RZ] ;  /* 0x00000000fffff984 */ /* 0x000fe20000000800 */
[----:B------:R1:W-:Y:S01]  /*ae20*/  LDGSTS.E.BYPASS.LTC128B.128 [R199+0x100], [R168.64], !P3 ;  /* 0x00100000a8c77fae */ /* 0x0003e2000d901d50 */
[C---:B------:R-:W-:Y:S04]  /*ae30*/  HMMA.16816.F32.BF16 R8, R32.reuse, R10, RZ ;  /* 0x0000000a2008723c */ /* 0x040fe800000418ff */
[----:B------:R1:W-:Y:S04]  /*ae40*/  LDGSTS.E.BYPASS.LTC128B.128 [R199+0x2100], [R224.64], !P2 ;  /* 0x02100000e0c77fae */ /* 0x0003e8000d101d50 */
[C---:B--2---:R-:W-:Y:S01]  /*ae50*/  HMMA.16816.F32.BF16 R12, R32.reuse, R16, RZ ;  /* 0x00000010200c723c */ /* 0x044fe200000418ff */
[----:B------:R2:W-:Y:S06]  /*ae60*/  LDGSTS.E.BYPASS.LTC128B.128 [R199+0x4100], [R174.64], !P1 ;  /* 0x04100000aec77fae */ /* 0x0005ec000c901d50 */
[----:B------:R-:W-:Y:S01]  /*ae70*/  IADD3.X R17, R209, UR7, RZ, P5, !PT ;  /* 0x00000007d1117c10 */ /* 0x000fe2000affe4ff */
[----:B------:R-:W-:Y:S01]  /*ae80*/  @UP3 UIADD3 UR7, UR13, -0x1, URZ ;  /* 0xffffffff0d073890 */ /* 0x000fe2000fffe03f */
[----:B------:R-:W-:Y:S03]  /*ae90*/  LEA R220, P5, R0, c[0x0][0x1f8], 0x1 ;  /* 0x00007e0000dc7a11 */ /* 0x000fe600078a08ff */
[----:B------:R-:W-:Y:S01]  /*aea0*/  LEA.HI.X R223, R20, c[0x0][0x1fc], R17, 0x1, P0 ;  /* 0x00007f0014df7a11 */ /* 0x000fe200000f0c11 */
[----:B------:R-:W-:Y:S01]  /*aeb0*/  @UP3 USHF.R.S32.HI UR6, URZ, 0x1f, UR7 ;  /* 0x0000001f3f063899 */ /* 0x000fe20008011407 */
[C---:B------:R-:W-:Y:S01]  /*aec0*/  HMMA.16816.F32.BF16 R16, R32.reuse, R18, RZ ;  /* 0x000000122010723c */ /* 0x040fe200000418ff */
[----:B------:R-:W-:Y:S01]  /*aed0*/  LEA R172, P0, R28, c[0x0][0x1f8], 0x1 ;  /* 0x00007e001cac7a11 */ /* 0x000fe200078008ff */
[----:B------:R-:W-:Y:S01]  /*aee0*/  @UP3 UIMAD.WIDE.U32 UR20, UR7, UR4, URZ ;  /* 0x00000004071432a5 */ /* 0x000fe2000f8e003f */
[----:B------:R1:W-:Y:S01]  /*aef0*/  LDGSTS.E.BYPASS.LTC128B.128 [R199+0x1100], [R222.64], !P3 ;  /* 0x01100000dec77fae */ /* 0x0003e2000d901d50 */
[----:B------:R-:W-:Y:S01]  /*af00*/  LEA.HI.X R221, R0, c[0x0][0x1fc], R29, 0x1, P5 ;  /* 0x00007f0000dd7a11 */ /* 0x000fe200028f0c1d */
[----:B------:R-:W-:Y:S01]  /*af10*/  IMAD.MOV.U32 R0, RZ, RZ, R204 ;  /* 0x000000ffff007224 */ /* 0x000fe200078e00cc */
[----:B------:R-:W-:Y:S01]  /*af20*/  LEA.HI.X R173, R28, c[0x0][0x1fc], R31, 0x1, P0 ;  /* 0x00007f001cad7a11 */ /* 0x000fe200000f0c1f */
[----:B------:R-:W-:Y:S01]  /*af30*/  @UP3 UIMAD UR6, UR6, UR4, URZ ;  /* 0x00000004060632a4 */ /* 0x000fe2000f8e023f */
[C---:B---3--:R-:W-:Y:S01]  /*af40*/  HMMA.16816.F32.BF16 R20, R32.reuse, R24, RZ ;  /* 0x000000182014723c */ /* 0x048fe200000418ff */
[----:B------:R3:W-:Y:S01]  /*af50*/  LDGSTS.E.BYPASS.LTC128B.128 [R199+0x3100], [R220.64], !P2 ;  /* 0x03100000dcc77fae */ /* 0x0007e2000d101d50 */
[----:B------:R-:W-:Y:S01]  /*af60*/  PLOP3.LUT P0, PT, PT, PT, UP3, 0x80, 0x0 ;  /* 0x000000000000781c */ /* 0x000fe20003f0f038 */
[----:B------:R-:W-:Y:S01]  /*af70*/  @UP3 UIMAD UR6, UR7, UR5, UR6 ;  /* 0x00000005070632a4 */ /* 0x000fe2000f8e0206 */
[----:B------:R-:W-:Y:S01]  /*af80*/  PLOP3.LUT P5, PT, PT, PT, UP2, 0x80, 0x0 ;  /* 0x000000000000781c */ /* 0x000fe20003faf028 */
[----:B------:R-:W-:Y:S01]  /*af90*/  @UP3 USHF.L.U32 UR7, UR20, 0x6, URZ ;  /* 0x0000000614073899 */ /* 0x000fe2000800063f */
[----:B------:R2:W-:Y:S01]  /*afa0*/  LDGSTS.E.BYPASS.LTC128B.128 [R199+0x5100], [R172.64], !P1 ;  /* 0x05100000acc77fae */ /* 0x0005e2000c901d50 */
[----:B------:R-:W-:Y:S01]  /*afb0*/  @UP3 UIADD3 UR6, UR21, UR6, URZ ;  /* 0x0000000615063290 */ /* 0x000fe2000fffe03f */
[C---:B------:R-:W-:Y:S01]  /*afc0*/  HMMA.16816.F32.BF16 R24, R32.reuse, R26, RZ ;  /* 0x0000001a2018723c */ /* 0x040fe200000418ff */
[----:B------:R-:W-:Y:S02]  /*afd0*/  @UP3 UIADD3 UR15, UP0, UR12, UR7, URZ ;  /* 0x000000070c0f3290 */ /* 0x000fe4000ff1e03f */
[----:B------:R-:W-:Y:S01]  /*afe0*/  LDSM.16.M88.4 R156, [R193+0xc100] ;  /* 0x00c10000c19c783b */ /* 0x000fe20000000200 */
[----:B------:R-:W-:Y:S04]  /*aff0*/  @UP3 USHF.L.U64.HI UR6, UR20, 0x6, UR6 ;  /* 0x0000000614063899 */ /* 0x000fe80008010206 */
[C---:B----4-:R-:W-:Y:S01]  /*b000*/  HMMA.16816.F32.BF16 R28, R32.reuse, R132, RZ ;  /* 0x00000084201c723c */ /* 0x050fe200000418ff */
[----:B------:R-:W0:Y:S05]  /*b010*/  LDGDEPBAR ;  /* 0x00000000000079af */ /* 0x000e2a0000000000 */
[----:B------:R-:W4:Y:S02]  /*b020*/  LDSM.16.M88.4 R160, [R192+0x6100] ;  /* 0x00610000c0a0783b */ /* 0x000f240000000200 */
[----:B------:R-:W-:Y:S03]  /*b030*/  HMMA.16816.F32.BF16 R32, R32, R134, RZ ;  /* 0x000000862020723c */ /* 0x000fe600000418ff */
[----:B------:R-:W3:Y:S05]  /*b040*/  LDSM.16.M88.4 R164, [R192+0x6900] ;  /* 0x00690000c0a4783b */ /* 0x000eea0000000200 */
[C---:B-----5:R-:W-:Y:S01]  /*b050*/  HMMA.16816.F32.BF16 R4, R136.reuse, R140, R4 ;  /* 0x0000008c8804723c */ /* 0x060fe20000041804 */
[----:B-1----:R-:W1:Y:S05]  /*b060*/  LDSM.16.M88.4 R168, [R192+0x7100] ;  /* 0x00710000c0a8783b */ /* 0x002e6a0000000200 */
[----:B------:R-:W5:Y:S02]  /*b070*/  LDSM.16.M88.4 R132, [R192+0x7900] ;  /* 0x00790000c084783b */ /* 0x000f640000000200 */
[C---:B------:R-:W-:Y:S03]  /*b080*/  HMMA.16816.F32.BF16 R8, R136.reuse, R142, R8 ;  /* 0x0000008e8808723c */ /* 0x040fe60000041808 */
[----:B------:R-:W-:Y:S05]  /*b090*/  LDSM.16.M88.4 R140, [R191+0xc100] ;  /* 0x00c10000bf8c783b */ /* 0x000fea0000000200 */
[C---:B------:R-:W-:Y:S01]  /*b0a0*/  HMMA.16816.F32.BF16 R12, R136.reuse, R144, R12 ;  /* 0x00000090880c723c */ /* 0x040fe2000004180c */
[----:B--2---:R-:W-:Y:S07]  /*b0b0*/  LDSM.16.M88.4 R172, [R184+0x1000] ;  /* 0x00100000b8ac783b */ /* 0x004fee0000000200 */
[C---:B------:R-:W-:Y:S01]  /*b0c0*/  HMMA.16816.F32.BF16 R16, R136.reuse, R146, R16 ;  /* 0x000000928810723c */ /* 0x040fe20000041810 */
[----:B------:R-:W2:Y:S07]  /*b0d0*/  LDSM.16.M88.4 R144, [R184] ;  /* 0x00000000b890783b */ /* 0x000eae0000000200 */
[C---:B------:R-:W-:Y:S08]  /*b0e0*/  HMMA.16816.F32.BF16 R20, R136.reuse, R148, R20 ;  /* 0x000000948814723c */ /* 0x040ff00000041814 */
[C---:B------:R-:W-:Y:S01]  /*b0f0*/  HMMA.16816.F32.BF16 R24, R136.reuse, R150, R24 ;  /* 0x000000968818723c */ /* 0x040fe20000041818 */
[----:B------:R-:W1:Y:S07]  /*b100*/  LDSM.16.M88.4 R148, [R184+0x800] ;  /* 0x00080000b894783b */ /* 0x000e6e0000000200 */
[C---:B------:R-:W-:Y:S08]  /*b110*/  HMMA.16816.F32.BF16 R28, R136.reuse, R152, R28 ;  /* 0x00000098881c723c */ /* 0x040ff0000004181c */
[----:B------:R-:W-:Y:S01]  /*b120*/  HMMA.16816.F32.BF16 R32, R136, R154, R32 ;  /* 0x0000009a8820723c */ /* 0x000fe20000041820 */
[----:B------:R-:W2:Y:S05]  /*b130*/  LDSM.16.M88.4 R136, [R184+0x1800] ;  /* 0x00180000b888783b */ /* 0x000eaa0000000200 */
[----:B------:R-:W-:Y:S02]  /*b140*/  LDSM.16.M88.4 R152, [R198+0x10100] ;  /* 0x01010000c698783b */ /* 0x000fe40000000200 */
[C---:B----4-:R-:W-:Y:S08]  /*b150*/  HMMA.16816.F32.BF16 R4, R156.reuse, R160, R4 ;  /* 0x000000a09c04723c */ /* 0x050ff00000041804 */
        /* <DEDUP_REMOVED lines=10> */
[----:B------:R-:W5:Y:S05]  /*b200*/  LDSM.16.M88.4 R132, [R197+0x9900] ;  /* 0x00990000c584783b */ /* 0x000f6a0000000200 */
[----:B------:R-:W-:Y:S02]  /*b210*/  LDSM.16.M88.4 R156, [R182] ;  /* 0x00000000b69c783b */ /* 0x000fe40000000200 */
[C---:B--2---:R-:W-:Y:S08]  /*b220*/  HMMA.16816.F32.BF16 R4, R140.reuse, R144, R4 ;  /* 0x000000908c04723c */ /* 0x044ff00000041804 */
[C---:B------:R-:W-:Y:S01]  /*b230*/  HMMA.16816.F32.BF16 R8, R140.reuse, R146, R8 ;  /* 0x000000928c08723c */ /* 0x040fe20000041808 */
[----:B------:R-:W-:Y:S07]  /*b240*/  LDSM.16.M88.4 R144, [R194+0x10100] ;  /* 0x01010000c290783b */ /* 0x000fee0000000200 */
[C---:B------:R-:W-:Y:S08]  /*b250*/  HMMA.16816.F32.BF16 R12, R140.reuse, R148, R12 ;  /* 0x000000948c0c723c */ /* 0x040ff0000004180c */
[C---:B------:R-:W-:Y:S01]  /*b260*/  HMMA.16816.F32.BF16 R16, R140.reuse, R150, R16 ;  /* 0x000000968c10723c */ /* 0x040fe20000041810 */
[----:B------:R-:W2:Y:S07]  /*b270*/  LDSM.16.M88.4 R148, [R183] ;  /* 0x00000000b794783b */ /* 0x000eae0000000200 */
[C---:B------:R-:W-:Y:S08]  /*b280*/  HMMA.16816.F32.BF16 R20, R140.reuse, R172, R20 ;  /* 0x000000ac8c14723c */ /* 0x040ff00000041814 */
[C---:B------:R-:W-:Y:S01]  /*b290*/  HMMA.16816.F32.BF16 R24, R140.reuse, R174, R24 ;  /* 0x000000ae8c18723c */ /* 0x040fe20000041818 */
[----:B------:R-:W1:Y:S07]  /*b2a0*/  LDSM.16.M88.4 R172, [R181] ;  /* 0x00000000b5ac783b */ /* 0x000e6e0000000200 */
[C---:B------:R-:W-:Y:S08]  /*b2b0*/  HMMA.16816.F32.BF16 R28, R140.reuse, R136, R28 ;  /* 0x000000888c1c723c */ /* 0x040ff0000004181c */
[----:B------:R-:W-:Y:S01]  /*b2c0*/  HMMA.16816.F32.BF16 R32, R140, R138, R32 ;  /* 0x0000008a8c20723c */ /* 0x000fe20000041820 */
[----:B------:R-:W2:Y:S05]  /*b2d0*/  LDSM.16.M88.4 R136, [R180] ;  /* 0x00000000b488783b */ /* 0x000eaa0000000200 */
        /* <DEDUP_REMOVED lines=13> */
[----:B------:R-:W-:Y:S02]  /*b3b0*/  LDSM.16.M88.4 R152, [R184+0x2000] ;  /* 0x00200000b898783b */ /* 0x000fe40000000200 */
[C---:B--2---:R-:W-:Y:S08]  /*b3c0*/  HMMA.16816.F32.BF16 R4, R144.reuse, R148, R4 ;  /* 0x000000949004723c */ /* 0x044ff00000041804 */
[C---:B------:R-:W-:Y:S01]  /*b3d0*/  HMMA.16816.F32.BF16 R8, R144.reuse, R150, R8 ;  /* 0x000000969008723c */ /* 0x040fe20000041808 */
[----:B------:R-:W2:Y:S07]  /*b3e0*/  LDSM.16.M88.4 R148, [R191+0x10100] ;  /* 0x01010000bf94783b */ /* 0x000eae0000000200 */
        /* <DEDUP_REMOVED lines=25> */
[----:B------:R-:W2:Y:S07]  /*b580*/  LDSM.16.M88.4 R152, [R179] ;  /* 0x00000000b398783b */ /* 0x000eae0000000200 */
[C---:B------:R-:W-:Y:S08]  /*b590*/  HMMA.16816.F32.BF16 R12, R148.reuse, R156, R12 ;  /* 0x0000009c940c723c */ /* 0x040ff0000004180c */
[C---:B------:R-:W-:Y:S01]  /*b5a0*/  HMMA.16816.F32.BF16 R16, R148.reuse, R158, R16 ;  /* 0x0000009e9410723c */ /* 0x040fe20000041810 */
[----:B------:R-:W1:Y:S07]  /*b5b0*/  LDSM.16.M88.4 R156, [R178] ;  /* 0x00000000b29c783b */ /* 0x000e6e0000000200 */
[C---:B------:R-:W-:Y:S08]  /*b5c0*/  HMMA.16816.F32.BF16 R20, R148.reuse, R172, R20 ;  /* 0x000000ac9414723c */ /* 0x040ff00000041814 */
[C---:B------:R-:W-:Y:S08]  /*b5d0*/  HMMA.16816.F32.BF16 R24, R148.reuse, R174, R24 ;  /* 0x000000ae9418723c */ /* 0x040ff00000041818 */
[C---:B------:R-:W-:Y:S08]  /*b5e0*/  HMMA.16816.F32.BF16 R28, R148.reuse, R136, R28 ;  /* 0x00000088941c723c */ /* 0x040ff0000004181c */
[----:B------:R-:W-:Y:S01]  /*b5f0*/  HMMA.16816.F32.BF16 R32, R148, R138, R32 ;  /* 0x0000008a9420723c */ /* 0x000fe20000041820 */
[----:B------:R-:W2:Y:S05]  /*b600*/  LDSM.16.M88.4 R136, [R177] ;  /* 0x00000000b188783b */ /* 0x000eaa0000000200 */
[----:B------:R-:W2:Y:S02]  /*b610*/  LDSM.16.M88.4 R148, [R176] ;  /* 0x00000000b094783b */ /* 0x000ea40000000200 */
[C---:B----4-:R-:W-:Y:S08]  /*b620*/  HMMA.16816.F32.BF16 R4, R144.reuse, R160, R4 ;  /* 0x000000a09004723c */ /* 0x050ff00000041804 */
[C---:B------:R-:W-:Y:S01]  /*b630*/  HMMA.16816.F32.BF16 R8, R144.reuse, R162, R8 ;  /* 0x000000a29008723c */ /* 0x040fe20000041808 */
[----:B------:R-:W-:Y:S07]  /*b640*/  LDSM.16.M88.4 R160, [R192+0xb900] ;  /* 0x00b90000c0a0783b */ /* 0x000fee0000000200 */
[C---:B---3--:R-:W-:Y:S08]  /*b650*/  HMMA.16816.F32.BF16 R12, R144.reuse, R164, R12 ;  /* 0x000000a4900c723c */ /* 0x048ff0000004180c */
[C---:B------:R-:W-:Y:S01]  /*b660*/  HMMA.16816.F32.BF16 R16, R144.reuse, R166, R16 ;  /* 0x000000a69010723c */ /* 0x040fe20000041810 */
[----:B------:R-:W-:Y:S07]  /*b670*/  LDSM.16.M88.4 R164, [R184+0x4000] ;  /* 0x00400000b8a4783b */ /* 0x000fee0000000200 */
[C---:B-1----:R-:W-:Y:S08]  /*b680*/  HMMA.16816.F32.BF16 R20, R144.reuse, R168, R20 ;  /* 0x000000a89014723c */ /* 0x042ff00000041814 */
[C---:B------:R-:W-:Y:S08]  /*b690*/  HMMA.16816.F32.BF16 R24, R144.reuse, R170, R24 ;  /* 0x000000aa9018723c */ /* 0x040ff00000041818 */
[C---:B-----5:R-:W-:Y:S08]  /*b6a0*/  HMMA.16816.F32.BF16 R28, R144.reuse, R132, R28 ;  /* 0x00000084901c723c */ /* 0x060ff0000004181c */
[----:B------:R-:W-:Y:S01]  /*b6b0*/  HMMA.16816.F32.BF16 R32, R144, R134, R32 ;  /* 0x000000869020723c */ /* 0x000fe20000041820 */
[----:B------:R-:W-:Y:S05]  /*b6c0*/  LDSM.16.M88.4 R132, [R193+0x14100] ;  /* 0x01410000c184783b */ /* 0x000fea0000000200 */
[----:B------:R-:W1:Y:S02]  /*b6d0*/  LDSM.16.M88.4 R144, [R192+0xa100] ;  /* 0x00a10000c090783b */ /* 0x000e640000000200 */
[C---:B--2---:R-:W-:Y:S08]  /*b6e0*/  HMMA.16816.F32.BF16 R4, R140.reuse, R152, R4 ;  /* 0x000000988c04723c */ /* 0x044ff00000041804 */
[C---:B------:R-:W-:Y:S01]  /*b6f0*/  HMMA.16816.F32.BF16 R8, R140.reuse, R154, R8 ;  /* 0x0000009a8c08723c */ /* 0x040fe20000041808 */
[----:B------:R-:W2:Y:S07]  /*b700*/  LDSM.16.M88.4 R152, [R192+0xa900] ;  /* 0x00a90000c098783b */ /* 0x000eae0000000200 */
[C---:B------:R-:W-:Y:S08]  /*b710*/  HMMA.16816.F32.BF16 R12, R140.reuse, R156, R12 ;  /* 0x0000009c8c0c723c */ /* 0x040ff0000004180c */
[C---:B------:R-:W-:Y:S01]  /*b720*/  HMMA.16816.F32.BF16 R16, R140.reuse, R158, R16 ;  /* 0x0000009e8c10723c */ /* 0x040fe20000041810 */
[----:B------:R-:W3:Y:S07]  /*b730*/  LDSM.16.M88.4 R156, [R192+0xb100] ;  /* 0x00b10000c09c783b */ /* 0x000eee0000000200 */
[C---:B------:R-:W-:Y:S08]  /*b740*/  HMMA.16816.F32.BF16 R20, R140.reuse, R136, R20 ;  /* 0x000000888c14723c */ /* 0x040ff00000041814 */
[C---:B------:R-:W-:Y:S01]  /*b750*/  HMMA.16816.F32.BF16 R24, R140.reuse, R138, R24 ;  /* 0x0000008a8c18723c */ /* 0x040fe20000041818 */
[----:B------:R-:W4:Y:S07]  /*b760*/  LDSM.16.M88.4 R136, [R191+0x14100] ;  /* 0x01410000bf88783b */ /* 0x000f2e0000000200 */
[C---:B------:R-:W-:Y:S08]  /*b770*/  HMMA.16816.F32.BF16 R28, R140.reuse, R148, R28 ;  /* 0x000000948c1c723c */ /* 0x040ff0000004181c */
[----:B------:R-:W-:Y:S01]  /*b780*/  HMMA.16816.F32.BF16 R32, R140, R150, R32 ;  /* 0x000000968c20723c */ /* 0x000fe20000041820 */
[----:B------:R-:W5:Y:S07]  /*b790*/  LDSM.16.M88.4 R140, [R184+0x4800] ;  /* 0x00480000b88c783b */ /* 0x000f6e0000000200 */
[C---:B-1----:R-:W-:Y:S07]  /*b7a0*/  HMMA.16816.F32.BF16 R4, R132.reuse, R144, R4 ;  /* 0x000000908404723c */ /* 0x042fee0000041804 */
[C---:B------:R-:W-:Y:S01]  /*b7b0*/  @P0 IADD3 R145, P6, R200.reuse, UR7, RZ ;  /* 0x00000007c8910c10 */ /* 0x040fe2000ffde0ff */
[C---:B------:R-:W-:Y:S04]  /*b7c0*/  HMMA.16816.F32.BF16 R8, R132.reuse, R146, R8 ;  /* 0x000000928408723c */ /* 0x040fe80000041808 */
[----:B------:R-:W-:Y:S02]  /*b7d0*/  @P0 IADD3.X R144, R203, UR6, RZ, P6, !PT ;  /* 0x00000006cb900c10 */ /* 0x000fe4000b7fe4ff */
[C---:B------:R-:W-:Y:S02]  /*b7e0*/  @P0 LEA R150, P6, R145.reuse, c[0x0][0x1c8], 0x1 ;  /* 0x0000720091960a11 */ /* 0x040fe400078c08ff */
[C---:B--2---:R-:W-:Y:S04]  /*b7f0*/  HMMA.16816.F32.BF16 R12, R132.reuse, R152, R12 ;  /* 0x00000098840c723c */ /* 0x044fe8000004180c */
[----:B------:R-:W-:Y:S02]  /*b800*/  @P0 LEA.HI.X R151, R145, c[0x0][0x1cc], R144, 0x1, P6 ;  /* 0x0000730091970a11 */ /* 0x000fe400030f0c90 */
[----:B------:R-:W-:Y:S02]  /*b810*/  @P0 IADD3 R144, P6, R200, UR15, RZ ;  /* 0x0000000fc8900c10 */ /* 0x000fe4000ffde0ff */
[C---:B------:R-:W-:Y:S08]  /*b820*/  HMMA.16816.F32.BF16 R16, R132.reuse, R154, R16 ;  /* 0x0000009a8410723c */ /* 0x040ff00000041810 */
[C---:B---3--:R-:W-:Y:S08]  /*b830*/  HMMA.16816.F32.BF16 R20, R132.reuse, R156, R20 ;  /* 0x0000009c8414723c */ /* 0x048ff00000041814 */
[C---:B------:R-:W-:Y:S08]  /*b840*/  HMMA.16816.F32.BF16 R24, R132.reuse, R158, R24 ;  /* 0x0000009e8418723c */ /* 0x040ff00000041818 */
[C---:B------:R-:W-:Y:S08]  /*b850*/  HMMA.16816.F32.BF16 R28, R132.reuse, R160, R28 ;  /* 0x000000a0841c723c */ /* 0x040ff0000004181c */
[----:B------:R-:W-:Y:S01]  /*b860*/  HMMA.16816.F32.BF16 R32, R132, R162, R32 ;  /* 0x000000a28420723c */ /* 0x000fe20000041820 */
[----:B------:R-:W1:Y:S07]  /*b870*/  LDSM.16.M88.4 R132, [R184+0x5000] ;  /* 0x00500000b884783b */ /* 0x000e6e0000000200 */
[C---:B----4-:R-:W-:Y:S08]  /*b880*/  HMMA.16816.F32.BF16 R4, R136.reuse, R164, R4 ;  /* 0x000000a48804723c */ /* 0x050ff00000041804 */
[C---:B------:R-:W-:Y:S08]  /*b890*/  HMMA.16816.F32.BF16 R8, R136.reuse, R166, R8 ;  /* 0x000000a68808723c */ /* 0x040ff00000041808 */
[C---:B-----5:R-:W-:Y:S07]  /*b8a0*/  HMMA.16816.F32.BF16 R12, R136.reuse, R140, R12 ;  /* 0x0000008c880c723c */ /* 0x060fee000004180c */
[----:B------:R-:W-:Y:S01]  /*b8b0*/  @P5 IMAD.HI.U32 R140, R204, c[0x0][0x2c8], RZ ;  /* 0x0000b200cc8c5a27 */ /* 0x000fe200078e00ff */
[----:B------:R-:W-:Y:S01]  /*b8c0*/  @P0 IADD3 R152, P5, R215, UR7, RZ ;  /* 0x00000007d7980c10 */ /* 0x000fe2000ffbe0ff */
[C---:B------:R-:W-:Y:S03]  /*b8d0*/  HMMA.16816.F32.BF16 R16, R136.reuse, R142, R16 ;  /* 0x0000008e8810723c */ /* 0x040fe60000041810 */
[----:B------:R-:W-:Y:S02]  /*b8e0*/  @P4 SHF.R.U32.HI R0, RZ, c[0x0][0x2cc], R140 ;  /* 0x0000b300ff004a19 */ /* 0x000fe4000001168c */
[----:B------:R-:W2:Y:S01]  /*b8f0*/  LDSM.16.M88.4 R140, [R184+0x5800] ;  /* 0x00580000b88c783b */ /* 0x000ea20000000200 */
[----:B------:R-:W-:Y:S02]  /*b900*/  @P0 IADD3 R154, P4, R213, UR7, RZ ;  /* 0x00000007d59a0c10 */ /* 0x000fe4000ff9e0ff */
[----:B------:R-:W-:Y:S01]  /*b910*/  @P0 IADD3.X R147, R214, UR6, RZ, P5, !PT ;  /* 0x00000006d6930c10 */ /* 0x000fe2000affe4ff */
[----:B------:R-:W-:Y:S04]  /*b920*/  DEPBAR.LE SB0, 0x0 ;  /* 0x000080000000791a */ /* 0x000fe80000000000 */
[----:B------:R-:W-:Y:S01]  /*b930*/  BAR.SYNC.DEFER_BLOCKING 0x0 ;  /* 0x0000000000007b1d */ /* 0x000fe20000010000 */
[----:B------:R-:W-:Y:S01]  /*b940*/  @P0 LEA R148, P5, R152, c[0x0][0x1c8], 0x1 ;  /* 0x0000720098940a11 */ /* 0x000fe200078a08ff */
[C---:B-1----:R-:W-:Y:S05]  /*b950*/  HMMA.16816.F32.BF16 R20, R136.reuse, R132, R20 ;  /* 0x000000848814723c */ /* 0x042fea0000041814 */
[----:B------:R-:W-:Y:S01]  /*b960*/  @P0 IADD3.X R153, R212, UR6, RZ, P4, !PT ;  /* 0x00000006d4990c10 */ /* 0x000fe2000a7fe4ff */
[----:B------:R-:W-:Y:S01]  /*b970*/  @UP3 UIADD3.X UR6, UR11, UR6, URZ, UP0, !UPT ;  /* 0x000000060b063290 */ /* 0x000fe200087fe43f */
[----:B------:R-:W-:Y:S01]  /*b980*/  @P0 LEA.HI.X R149, R152, c[0x0][0x1cc], R147, 0x1, P5 ;  /* 0x0000730098950a11 */ /* 0x000fe200028f0c93 */
[C---:B------:R-:W-:Y:S04]  /*b990*/  HMMA.16816.F32.BF16 R24, R136.reuse, R134, R24 ;  /* 0x000000868818723c */ /* 0x040fe80000041818 */
[C---:B------:R-:W-:Y:S02]  /*b9a0*/  @P0 LEA R146, P4, R154.reuse, c[0x0][0x1c8], 0x1 ;  /* 0x000072009a920a11 */ /* 0x040fe400078808ff */
[----:B------:R-:W-:Y:S02]  /*b9b0*/  @P0 IADD3.X R133, R203, UR6, RZ, P6, !PT ;  /* 0x00000006cb850c10 */ /* 0x000fe4000b7fe4ff */
[----:B------:R-:W-:Y:S04]  /*b9c0*/  @P0 LEA.HI.X R147, R154, c[0x0][0x1cc], R153, 0x1, P4 ;  /* 0x000073009a930a11 */ /* 0x000fe800020f0c99 */
[C---:B------:R-:W-:Y:S01]  /*b9d0*/  @P0 LEA R158, P6, R144.reuse, c[0x0][0x1c8], 0x1 ;  /* 0x00007200909e0a11 */ /* 0x040fe200078c08ff */
[----:B------:R-:W-:Y:S01]  /*b9e0*/  @!PT LDS RZ, [RZ] ;  /* 0x00000000fffff984 */ /* 0x000fe20000000800 */
[----:B------:R-:W-:Y:S01]  /*b9f0*/  @!PT LDS RZ, [RZ] ;  /* 0x00000000fffff984 */ /* 0x000fe20000000800 */
[----:B------:R-:W-:Y:S01]  /*ba00*/  @!PT LDS RZ, [RZ] ;  /* 0x00000000fffff984 */ /* 0x000fe20000000800 */
[----:B------:R1:W-:Y:S01]  /*ba10*/  @P0 LDGSTS.E.BYPASS.LTC128B.128 [R199+0x6100], [R150.64], !P3 ;  /* 0x0610000096c70fae */ /* 0x0003e2000d901d50 */
[----:B------:R-:W-:Y:S02]  /*ba20*/  @P0 IADD3 R145, P5, R215, UR15, RZ ;  /* 0x0000000fd7910c10 */ /* 0x000fe4000ffbe0ff */
[----:B------:R-:W-:Y:S02]  /*ba30*/  @P0 LEA.HI.X R159, R144, c[0x0][0x1cc], R133, 0x1, P6 ;  /* 0x00007300909f0a11 */ /* 0x000fe400030f0c85 */
[----:B------:R1:W-:Y:S01]  /*ba40*/  @P0 LDGSTS.E.BYPASS.LTC128B.128 [R199+0x8100], [R148.64], !P2 ;  /* 0x0810000094c70fae */ /* 0x0003e2000d101d50 */
[----:B------:R-:W-:Y:S02]  /*ba50*/  @P0 IADD3.X R132, R214, UR6, RZ, P5, !PT ;  /* 0x00000006d6840c10 */ /* 0x000fe4000affe4ff */
[----:B------:R-:W-:Y:S01]  /*ba60*/  @P0 LEA R156, P5, R145, c[0x0][0x1c8], 0x1 ;  /* 0x00007200919c0a11 */ /* 0x000fe200078a08ff */
[C---:B--2---:R-:W-:Y:S01]  /*ba70*/  HMMA.16816.F32.BF16 R28, R136.reuse, R140, R28 ;  /* 0x0000008c881c723c */ /* 0x044fe2000004181c */
[----:B------:R1:W-:Y:S02]  /*ba80*/  @P0 LDGSTS.E.BYPASS.LTC128B.128 [R199+0xa100], [R146.64], !P1 ;  /* 0x0a10000092c70fae */ /* 0x0003e4000c901d50 */
[----:B------:R-:W-:Y:S02]  /*ba90*/  @P0 IADD3 R153, P4, R213, UR15, RZ ;  /* 0x0000000fd5990c10 */ /* 0x000fe4000ff9e0ff */
[----:B------:R-:W-:Y:S01]  /*baa0*/  @P0 LEA.HI.X R157, R145, c[0x0][0x1cc], R132, 0x1, P5 ;  /* 0x00007300919d0a11 */ /* 0x000fe200028f0c84 */
[----:B------:R1:W-:Y:S01]  /*bab0*/  @P0 LDGSTS.E.BYPASS.LTC128B.128 [R199+0x7100], [R158.64], !P3 ;  /* 0x071000009ec70fae */ /* 0x0003e2000d901d50 */
[----:B------:R-:W-:Y:S01]  /*bac0*/  @P0 IADD3.X R152, R212, UR6, RZ, P4, !PT ;  /* 0x00000006d4980c10 */ /* 0x000fe2000a7fe4ff */
[----:B------:R-:W-:Y:S01]  /*bad0*/  USHF.L.U32 UR6, UR13, 0x6, URZ ;  /* 0x000000060d067899 */ /* 0x000fe2000800063f */
[C---:B------:R-:W-:Y:S01]  /*bae0*/  @P0 LEA R154, P4, R153.reuse, c[0x0][0x1c8], 0x1 ;  /* 0x00007200999a0a11 */ /* 0x040fe200078808ff */
[----:B------:R-:W-:Y:S01]  /*baf0*/  HMMA.16816.F32.BF16 R32, R136, R142, R32 ;  /* 0x0000008e8820723c */ /* 0x000fe20000041820 */
[----:B------:R1:W-:Y:S02]  /*bb00*/  @P0 LDGSTS.E.BYPASS.LTC128B.128 [R199+0x9100], [R156.64], !P2 ;  /* 0x091000009cc70fae */ /* 0x0003e4000d101d50 */
[----:B------:R-:W-:Y:S01]  /*bb10*/  @P0 LEA.HI.X R155, R153, c[0x0][0x1cc], R152, 0x1, P4 ;  /* 0x00007300999b0a11 */ /* 0x000fe200020f0c98 */
[----:B------:R-:W-:Y:S02]  /*bb20*/  IMAD.U32 R134, RZ, RZ, UR6 ;  /* 0x00000006ff867e24 */ /* 0x000fe4000f8e00ff */
[----:B------:R-:W2:Y:S03]  /*bb30*/  SHFL.IDX PT, R132, R0, RZ, 0x1c1f ;  /* 0x001c1fff00847589 */ /* 0x000ea600000e0000 */
[----:B------:R-:W-:Y:S02]  /*bb40*/  IADD3 R133, -R205, 0x1, -R134 ;  /* 0x00000001cd857810 */ /* 0x000fe40007ffe986 */
[----:B------:R1:W-:Y:S01]  /*bb50*/  @P0 LDGSTS.E.BYPASS.LTC128B.128 [R199+0xb100], [R154.64], !P1 ;  /* 0x0b1000009ac70fae */ /* 0x0003e2000c901d50 */
[----:B------:R-:W-:Y:S02]  /*bb60*/  PLOP3.LUT P0, PT, PT, PT, UP1, 0x40, 0x0 ;  /* 0x000000000000781c */ /* 0x000fe40003f0e818 */
[----:B------:R-:W-:Y:S02]  /*bb70*/  IADD3 R133, R133, c[0x0][0x1d0], RZ ;  /* 0x0000740085857a10 */ /* 0x000fe40007ffe0ff */
[----:B------:R-:W0:Y:S02]  /*bb80*/  LDGDEPBAR ;  /* 0x00000000000079af */ /* 0x000e240000000000 */
[----:B------:R-:W-:Y:S04]  /*bb90*/  IADD3 R133, R133, -c[0x0][0x168], RZ ;  /* 0x80005a0085857a10 */ /* 0x000fe80007ffe0ff */
[C---:B------:R-:W-:Y:S02]  /*bba0*/  IADD3 R135, R133.reuse, c[0x0][0x328], RZ ;  /* 0x0000ca0085877a10 */ /* 0x040fe40007ffe0ff */
[----:B------:R-:W-:Y:S03]  /*bbb0*/  IADD3 R133, R133, UR14, RZ ;  /* 0x0000000e85857c10 */ /* 0x000fe6000fffe0ff */
[--C-:B--2---:R-:W-:Y:S02]  /*bbc0*/  IMAD.IADD R139, R135, 0x1, R132.reuse ;  /* 0x00000001878b7824 */ /* 0x104fe400078e0284 */
        /* <DEDUP_REMOVED lines=16> */
.L_x_1515:
[----:B------:R-:W-:Y:S04]  /*bcd0*/  MOV R132, c[0x0][0x32c] ;  /* 0x0000cb0000847a02 */ /* 0x000fe80000000f00 */
[----:B------:R-:W-:Y:S11]  /*bce0*/  ISETP.NE.AND P0, PT, R132, 0x1, PT ;  /* 0x000000018400780c */ /* 0x000ff60003f05270 */
[----:B------:R-:W-:Y:S02]  /*bcf0*/  @!UPT UIADD3 URZ, URZ, URZ, URZ ;  /* 0x0000003f3f3ff290 */ /* 0x000fe4000fffe03f */
[----:B------:R-:W-:Y:S05]  /*bd00*/  @P0 IMAD.HI.U32 R132, R141, c[0x0][0x330], RZ ;  /* 0x0000cc008d840a27 */ /* 0x000fea00078e00ff */
[----:B------:R-:W-:Y:S02]  /*bd10*/  @P0 SHF.R.U32.HI R141, RZ, c[0x0][0x334], R132 ;  /* 0x0000cd00ff8d0a19 */ /* 0x000fe40000011684 */
.L_x_1516:
[----:B------:R-:W-:Y:S05]  /*bd20*/  BSYNC B0 ;  /* 0x0000000000007941 */ /* 0x000fea0003800000 */
.L_x_1514:
[----:B------:R-:W-:Y:S04]  /*bd30*/  IMAD.MOV.U32 R132, RZ, RZ, c[0x0][0x32c] ;  /* 0x0000cb00ff847624 */ /* 0x000fe800078e00ff */
[----:B------:R-:W-:Y:S04]  /*bd40*/  IMAD R132, R141, R132, -UR6 ;  /* 0x800000068d847e24 */ /* 0x000fe8000f8e0284 */
[----:B------:R-:W-:Y:S05]  /*bd50*/  IMAD.IADD R134, R132, 0x1, -R205 ;  /* 0x0000000184867824 */ /* 0x000fea00078e0acd */
[----:B------:R-:W-:Y:S02]  /*bd60*/  IADD3 R132, R134, c[0x0][0x32c], RZ ;  /* 0x0000cb0086847a10 */ /* 0x000fe40007ffe0ff */
[----:B------:R-:W-:Y:S02]  /*bd70*/  IMNMX R137, R137, R134, !PT ;  /* 0x0000008689897217 */ /* 0x000fe40007800200 */
[----:B------:R-:W-:Y:S02]  /*bd80*/  IMNMX R139, R139, R132, PT ;  /* 0x000000848b8b7217 */ /* 0x000fe40003800200 */
.L_x_1513:
[----:B------:R-:W-:Y:S06]  /*bd90*/  UISETP.GT.AND UP0, UPT, UR13, -0x1, UPT ;  /* 0xffffffff0d00788c */ /* 0x000fec000bf04270 */
[----:B------:R-:W-:Y:S04]  /*bda0*/  PLOP3.LUT P0, PT, PT, PT, UP0, 0x80, 0x0 ;  /* 0x000000000000781c */ /* 0x000fe80003f0f008 */
[C---:B------:R-:W-:Y:S02]  /*bdb0*/  ISETP.GT.AND P4, PT, R137.reuse, 0x1, P0 ;  /* 0x000000018900780c */ /* 0x040fe40000784270 */
[----:B------:R-:W-:Y:S02]  /*bdc0*/  ISETP.GT.AND P5, PT, R137, RZ, P0 ;  /* 0x000000ff8900720c */ /* 0x000fe400007a4270 */
[C---:B------:R-:W-:Y:S02]  /*bdd0*/  ISETP.LT.OR P4, PT, R139.reuse, 0x2, P4 ;  /* 0x000000028b00780c */ /* 0x040fe40002781670 */
[----:B------:R-:W-:Y:S02]  /*bde0*/  ISETP.LT.OR P5, PT, R139, 0x1, P5 ;  /* 0x000000018b00780c */ /* 0x000fe40002fa1670 */
[----:B-1----:R-:W-:Y:S02]  /*bdf0*/  FSEL R150, R5, -INF , !P4 ;  /* 0xff80000005967808 */ /* 0x002fe40006000000 */
[C---:B------:R-:W-:Y:S02]  /*be00*/  ISETP.GT.AND P4, PT, R137.reuse, 0x10, P0 ;  /* 0x000000108900780c */ /* 0x040fe40000784270 */
[----:B------:R-:W-:Y:S02]  /*be10*/  ISETP.GT.AND P6, PT, R137, 0x8, P0 ;  /* 0x000000088900780c */ /* 0x000fe400007c4270 */
[----:B------:R-:W-:Y:S02]  /*be20*/  ISETP.LT.OR P4, PT, R139, 0x11, P4 ;  /* 0x000000118b00780c */ /* 0x000fe40002781670 */
[----:B------:R-:W-:Y:S02]  /*be30*/  FSEL R148, R4, -INF , !P5 ;  /* 0xff80000004947808 */ /* 0x000fe40006800000 */
[C---:B------:R-:W-:Y:S02]  /*be40*/  ISETP.GT.AND P5, PT, R137.reuse, 0x9, P0 ;  /* 0x000000098900780c */ /* 0x040fe400007a4270 */
[----:B------:R-:W-:Y:S02]  /*be50*/  FSEL R138, R12, -INF , !P4 ;  /* 0xff8000000c8a7808 */ /* 0x000fe40006000000 */
[----:B------:R-:W-:Y:S01]  /*be60*/  ISETP.GT.AND P4, PT, R137, 0x19, P0 ;  /* 0x000000198900780c */ /* 0x000fe20000784270 */
[----:B------:R-:W1:Y:S01]  /*be70*/  SHFL.IDX PT, R12, R0, 0x1, 0x1c1f ;  /* 0x003c1f00000c7f89 */ /* 0x000e6200000e0000 */
        /* <DEDUP_REMOVED lines=8> */
[----:B------:R-:W-:Y:S02]  /*bf00*/  ISETP.GT.AND P4, PT, R137, 0x28, P0 ;  /* 0x000000288900780c */ /* 0x000fe40000784270 */
[C---:B------:R-:W-:Y:S02]  /*bf10*/  ISETP.LT.OR P6, PT, R139.reuse, 0x12, P6 ;  /* 0x000000128b00780c */ /* 0x040fe400037c1670 */
[C---:B------:R-:W-:Y:S02]  /*bf20*/  ISETP.LT.OR P5, PT, R139.reuse, 0x19, P5 ;  /* 0x000000198b00780c */ /* 0x040fe40002fa1670 */
[----:B------:R-:W-:Y:S01]  /*bf30*/  ISETP.LT.OR P4, PT, R139, 0x29, P4 ;  /* 0x000000298b00780c */ /* 0x000fe20002781670 */
[--C-:B-1----:R-:W-:Y:S01]  /*bf40*/  IMAD.IADD R0, R135, 0x1, R12.reuse ;  /* 0x0000000187007824 */ /* 0x102fe200078e020c */
        /* <DEDUP_REMOVED lines=41> */
.L_x_1519:
[----:B------:R-:W-:Y:S04]  /*c1e0*/  MOV R5, c[0x0][0x32c] ;  /* 0x0000cb0000057a02 */ /* 0x000fe80000000f00 */
[----:B------:R-:W-:Y:S11]  /*c1f0*/  ISETP.NE.AND P4, PT, R5, 0x1, PT ;  /* 0x000000010500780c */ /* 0x000ff60003f85270 */
[----:B------:R-:W-:Y:S02]  /*c200*/  @!UPT UIADD3 URZ, URZ, URZ, URZ ;  /* 0x0000003f3f3ff290 */ /* 0x000fe4000fffe03f */
[----:B------:R-:W-:Y:S05]  /*c210*/  @P4 IMAD.HI.U32 R5, R12, c[0x0][0x330], RZ ;  /* 0x0000cc000c054a27 */ /* 0x000fea00078e00ff */
[----:B------:R-:W-:Y:S02]  /*c220*/  @P4 SHF.R.U32.HI R12, RZ, c[0x0][0x334], R5 ;  /* 0x0000cd00ff0c4a19 */ /* 0x000fe40000011605 */
.L_x_1520:
[----:B------:R-:W-:Y:S05]  /*c230*/  BSYNC B0 ;  /* 0x0000000000007941 */ /* 0x000fea0003800000 */
.L_x_1518:
[----:B------:R-:W-:Y:S04]  /*c240*/  IMAD.MOV.U32 R5, RZ, RZ, c[0x0][0x32c] ;  /* 0x0000cb00ff057624 */ /* 0x000fe800078e00ff */
[----:B------:R-:W-:Y:S04]  /*c250*/  IMAD R12, R12, R5, -UR6 ;  /* 0x800000060c0c7e24 */ /* 0x000fe8000f8e0205 */
[----:B------:R-:W-:Y:S05]  /*c260*/  IMAD.IADD R9, R12, 0x1, -R205 ;  /* 0x000000010c097824 */ /* 0x000fea00078e0acd */
[----:B------:R-:W-:Y:S02]  /*c270*/  IADD3 R5, R9, c[0x0][0x32c], RZ ;  /* 0x0000cb0009057a10 */ /* 0x000fe40007ffe0ff */
[----:B------:R-:W-:Y:S02]  /*c280*/  IMNMX R4, R4, R9, !PT ;  /* 0x0000000904047217 */ /* 0x000fe40007800200 */
[----:B------:R-:W-:Y:S02]  /*c290*/  IMNMX R0, R0, R5, PT ;  /* 0x0000000500007217 */ /* 0x000fe40003800200 */
.L_x_1517:
        /* <DEDUP_REMOVED lines=9> */
[----:B------:R-:W-:Y:S02]  /*c330*/  FSEL R21, R6, -INF , !P6 ;  /* 0xff80000006157808 */ /* 0x000fe40007000000 */
[----:B------:R-:W-:Y:S02]  /*c340*/  FMNMX.FTZ R5, R138, R5, !PT ;  /* 0x000000058a057209 */ /* 0x000fe40007810000 */
[----:B------:R-:W-:Y:S02]  /*c350*/  ISETP.LT.OR P5, PT, R0, 0x2, P5 ;  /* 0x000000020000780c */ /* 0x000fe40002fa1670 */
[----:B------:R-:W-:Y:S02]  /*c360*/  FMNMX.FTZ R5, R136, R5, !PT ;  /* 0x0000000588057209 */ /* 0x000fe40007810000 */
[----:B------:R-:W-:Y:S02]  /*c370*/  ISETP.GT.AND P4, PT, R4, 0x8, P0 ;  /* 0x000000080400780c */ /* 0x000fe40000784270 */
[----:B------:R-:W-:Y:S02]  /*c380*/  FMNMX.FTZ R5, R134, R5, !PT ;  /* 0x0000000586057209 */ /* 0x000fe40007810000 */
[----:B------:R-:W-:Y:S02]  /*c390*/  FMNMX.FTZ R6, R21, R2, !PT ;  /* 0x0000000215067209 */ /* 0x000fe40007810000 */
[----:B------:R-:W-:Y:S02]  /*c3a0*/  FMNMX.FTZ R5, R132, R5, !PT ;  /* 0x0000000584057209 */ /* 0x000fe40007810000 */
[----:B------:R-:W-:Y:S02]  /*c3b0*/  ISETP.GT.AND P6, PT, R4, 0x9, P0 ;  /* 0x000000090400780c */ /* 0x000fe400007c4270 */
[----:B------:R-:W-:Y:S02]  /*c3c0*/  ISETP.LT.OR P4, PT, R0, 0x9, P4 ;  /* 0x000000090000780c */ /* 0x000fe40002781670 */
[----:B------:R-:W-:Y:S02]  /*c3d0*/  FSEL R17, R7, -INF , !P5 ;  /* 0xff80000007117808 */ /* 0x000fe40006800000 */
[----:B------:R-:W-:Y:S02]  /*c3e0*/  FMNMX.FTZ R5, R168, R5, !PT ;  /* 0x00000005a8057209 */ /* 0x000fe40007810000 */
[----:B------:R-:W-:Y:S02]  /*c3f0*/  ISETP.GT.AND P5, PT, R4, 0x10, P0 ;  /* 0x000000100400780c */ /* 0x000fe400007a4270 */
[----:B------:R-:W-:Y:S02]  /*c400*/  ISETP.LT.OR P6, PT, R0, 0xa, P6 ;  /* 0x0000000a0000780c */ /* 0x000fe400037c1670 */
[----:B------:R-:W-:Y:S02]  /*c410*/  FSEL R9, R10, -INF , !P4 ;  /* 0xff8000000a097808 */ /* 0x000fe40006000000 */
[----:B------:R-:W-:Y:S02]  /*c420*/  ISETP.GT.AND P4, PT, R4, 0x11, P0 ;  /* 0x000000110400780c */ /* 0x000fe40000784270 */
[----:B------:R-:W-:Y:S02]  /*c430*/  FMNMX.FTZ R5, R166, R5, !PT ;  /* 0x00000005a6057209 */ /* 0x000fe40007810000 */
        /* <DEDUP_REMOVED lines=8> */
[----:B------:R-:W-:Y:S02]  /*c4c0*/  FMNMX.FTZ R10, R162, R5, !PT ;  /* 0x00000005a20a7209 */ /* 0x000fe40007810000 */
[C---:B------:R-:W-:Y:S02]  /*c4d0*/  ISETP.GT.AND P5, PT, R4.reuse, 0x18, P0 ;  /* 0x000000180400780c */ /* 0x040fe400007a4270 */
[----:B------:R-:W-:Y:S02]  /*c4e0*/  ISETP.GT.AND P4, PT, R4, 0x19, P0 ;  /* 0x000000190400780c */ /* 0x000fe40000784270 */
[----:B------:R-:W-:Y:S02]  /*c4f0*/  FMNMX.FTZ R6, R11, R6, !PT ;  /* 0x000000060b067209 */ /* 0x000fe40007810000 */
[----:B------:R-:W-:Y:S02]  /*c500*/  FMNMX.FTZ R5, R147, R10, !PT ;  /* 0x0000000a93057209 */ /* 0x000fe40007810000 */
[----:B------:R-:W-:Y:S02]  /*c510*/  FMNMX.FTZ R10, R137, R6, !PT ;  /* 0x00000006890a7209 */ /* 0x000fe40007810000 */
[C---:B------:R-:W-:Y:S02]  /*c520*/  ISETP.LT.OR P5, PT, R0.reuse, 0x19, P5 ;  /* 0x000000190000780c */ /* 0x040fe40002fa1670 */
[----:B------:R-:W-:Y:S02]  /*c530*/  ISETP.LT.OR P4, PT, R0, 0x1a, P4 ;  /* 0x0000001a0000780c */ /* 0x000fe40002781670 */
[----:B------:R-:W-:Y:S02]  /*c540*/  FSEL R33, R18, -INF , !P5 ;  /* 0xff80000012217808 */ /* 0x000fe40006800000 */
[----:B------:R-:W-:Y:S02]  /*c550*/  FSEL R133, R19, -INF , !P4 ;  /* 0xff80000013857808 */ /* 0x000fe40006000000 */
[----:B------:R-:W-:Y:S02]  /*c560*/  FMNMX.FTZ R10, R135, R10, !PT ;  /* 0x0000000a870a7209 */ /* 0x000fe40007810000 */
[C---:B------:R-:W-:Y:S02]  /*c570*/  ISETP.GT.AND P4, PT, R4.reuse, 0x20, P0 ;  /* 0x000000200400780c */ /* 0x040fe40000784270 */
[----:B------:R-:W-:Y:S02]  /*c580*/  FMNMX.FTZ R10, R33, R10, !PT ;  /* 0x0000000a210a7209 */ /* 0x000fe40007810000 */
[----:B------:R-:W-:Y:S02]  /*c590*/  ISETP.GT.AND P6, PT, R4, 0x21, P0 ;  /* 0x000000210400780c */ /* 0x000fe400007c4270 */
[----:B------:R-:W-:Y:S02]  /*c5a0*/  ISETP.LT.OR P4, PT, R0, 0x21, P4 ;  /* 0x000000210000780c */ /* 0x000fe40002781670 */
[----:B------:R-:W-:Y:S02]  /*c5b0*/  FMNMX.FTZ R10, R133, R10, !PT ;  /* 0x0000000a850a7209 */ /* 0x000fe40007810000 */
[----:B------:R-:W-:Y:S02]  /*c5c0*/  FSEL R171, R22, -INF , !P4 ;  /* 0xff80000016ab7808 */ /* 0x000fe40006000000 */
[----:B------:R-:W-:Y:S02]  /*c5d0*/  ISETP.GT.AND P5, PT, R4, 0x28, P0 ;  /* 0x000000280400780c */ /* 0x000fe400007a4270 */
[----:B------:R-:W-:Y:S02]  /*c5e0*/  ISETP.LT.OR P6, PT, R0, 0x22, P6 ;  /* 0x000000220000780c */ /* 0x000fe400037c1670 */
[----:B------:R-:W-:Y:S02]  /*c5f0*/  ISETP.GT.AND P4, PT, R4, 0x29, P0 ;  /* 0x000000290400780c */ /* 0x000fe40000784270 */
[----:B------:R-:W-:Y:S02]  /*c600*/  FSEL R169, R23, -INF , !P6 ;  /* 0xff80000017a97808 */ /* 0x000fe40007000000 */
[----:B------:R-:W-:Y:S02]  /*c610*/  ISETP.LT.OR P5, PT, R0, 0x29, P5 ;  /* 0x000000290000780c */ /* 0x000fe40002fa1670 */
[----:B------:R-:W-:Y:S02]  /*c620*/  FMNMX.FTZ R10, R171, R10, !PT ;  /* 0x0000000aab0a7209 */ /* 0x000fe40007810000 */
[----:B------:R-:W-:Y:S02]  /*c630*/  FSEL R167, R26, -INF , !P5 ;  /* 0xff8000001aa77808 */ /* 0x000fe40006800000 */
[----:B------:R-:W-:Y:S02]  /*c640*/  ISETP.LT.OR P4, PT, R0, 0x2a, P4 ;  /* 0x0000002a0000780c */ /* 0x000fe40002781670 */
[C---:B------:R-:W-:Y:S02]  /*c650*/  ISETP.GT.AND P6, PT, R4.reuse, 0x30, P0 ;  /* 0x000000300400780c */ /* 0x040fe400007c4270 */
[----:B------:R-:W-:Y:S02]  /*c660*/  FMNMX.FTZ R10, R169, R10, !PT ;  /* 0x0000000aa90a7209 */ /* 0x000fe40007810000 */
[----:B------:R-:W-:Y:S02]  /*c670*/  FSEL R165, R27, -INF , !P4 ;  /* 0xff8000001ba57808 */ /* 0x000fe40006000000 */
[----:B------:R-:W-:Y:S01]  /*c680*/  ISETP.GT.AND P5, PT, R4, 0x31, P0 ;  /* 0x000000310400780c */ /* 0x000fe200007a4270 */
[----:B------:R-:W-:Y:S01]  /*c690*/  LDSM.16.MT88.4 R24, [R190+0x100] ;  /* 0x00010000be18783b */ /* 0x000fe20000004200 */
        /* <DEDUP_REMOVED lines=9> */
[----:B------:R-:W-:Y:S01]  /*c730*/  ISETP.GT.AND P0, PT, R4, 0x39, P0 ;  /* 0x000000390400780c */ /* 0x000fe20000704270 */
[----:B------:R-:W-:Y:S01]  /*c740*/  LDSM.16.MT88.4 R28, [R189+0x100] ;  /* 0x00010000bd1c783b */ /* 0x000fe20000004200 */
[----:B------:R-:W-:Y:S02]  /*c750*/  FMNMX.FTZ R4, R145, R10, !PT ;  /* 0x0000000a91047209 */ /* 0x000fe40007810000 */
[----:B------:R-:W-:Y:S02]  /*c760*/  ISETP.LT.OR P4, PT, R0, 0x39, P4 ;  /* 0x000000390000780c */ /* 0x000fe40002781670 */
[----:B------:R-:W-:Y:S02]  /*c770*/  FMNMX.FTZ R6, R142, R5, !PT ;  /* 0x000000058e067209 */ /* 0x000fe40007810000 */
[----:B------:R-:W-:Y:S02]  /*c780*/  FSEL R141, R34, -INF , !P4 ;  /* 0xff800000228d7808 */ /* 0x000fe40006000000 */
[----:B------:R-:W-:Y:S01]  /*c790*/  ISETP.LT.OR P0, PT, R0, 0x3a, P0 ;  /* 0x0000003a0000780c */ /* 0x000fe20000701670 */
[----:B------:R-:W1:Y:S01]  /*c7a0*/  SHFL.BFLY PT, R5, R6, 0x2, 0x1f ;  /* 0x0c401f0006057f89 */ /* 0x000e6200000e0000 */
[----:B------:R-:W-:Y:S02]  /*c7b0*/  FMNMX.FTZ R0, R143, R4, !PT ;  /* 0x000000048f007209 */ /* 0x000fe40007810000 */
[----:B------:R-:W-:Y:S02]  /*c7c0*/  FSEL R13, R35, -INF , !P0 ;  /* 0xff800000230d7808 */ /* 0x000fe40004000000 */
[----:B------:R-:W-:Y:S04]  /*c7d0*/  FMNMX.FTZ R0, R141, R0, !PT ;  /* 0x000000008d007209 */ /* 0x000fe80007810000 */
[----:B------:R-:W-:Y:S05]  /*c7e0*/  FMNMX.FTZ R7, R13, R0, !PT ;  /* 0x000000000d077209 */ /* 0x000fea0007810000 */
[----:B------:R-:W2:Y:S01]  /*c7f0*/  SHFL.BFLY PT, R4, R7, 0x2, 0x1f ;  /* 0x0c401f0007047f89 */ /* 0x000ea200000e0000 */
[----:B-1----:R-:W-:Y:S07]  /*c800*/  FMNMX.FTZ R6, R6, R5, !PT ;  /* 0x0000000506067209 */ /* 0x002fee0007810000 */
[----:B------:R-:W1:Y:S01]  /*c810*/  SHFL.BFLY PT, R15, R6, 0x1, 0x1f ;  /* 0x0c201f00060f7f89 */ /* 0x000e6200000e0000 */
[----:B--2---:R-:W-:Y:S07]  /*c820*/  FMNMX.FTZ R5, R7, R4, !PT ;  /* 0x0000000407057209 */ /* 0x004fee0007810000 */
[----:B------:R-:W2:Y:S01]  /*c830*/  SHFL.BFLY PT, R12, R5, 0x1, 0x1f ;  /* 0x0c201f00050c7f89 */ /* 0x000ea200000e0000 */
[----:B-1----:R-:W-:Y:S04]  /*c840*/  FMNMX.FTZ R0, R6, R15, !PT ;  /* 0x0000000f06007209 */ /* 0x002fe80007810000 */
[C---:B------:R-:W-:Y:S01]  /*c850*/  FSETP.NEU.FTZ.AND P0, PT, R0.reuse, -INF , PT ;  /* 0xff8000000000780b */ /* 0x040fe20003f1d000 */
[C---:B------:R-:W-:Y:S03]  /*c860*/  FMUL.FTZ R155, R0.reuse, c[0x0][0x2d0] ;  /* 0x0000b400009b7a20 */ /* 0x040fe60000410000 */
[----:B------:R-:W-:Y:S02]  /*c870*/  FSEL R4, R0, RZ, P0 ;  /* 0x000000ff00047208 */ /* 0x000fe40000000000 */
[----:B------:R-:W-:Y:S03]  /*c880*/  FSEL R155, R155, RZ, P0 ;  /* 0x000000ff9b9b7208 */ /* 0x000fe60000000000 */
[----:B------:R-:W-:Y:S01]  /*c890*/  FADD.FTZ R3, -R4, R3 ;  /* 0x0000000304037221 */ /* 0x000fe20000010100 */
[----:B--2---:R-:W-:Y:S01]  /*c8a0*/  FMNMX.FTZ R12, R5, R12, !PT ;  /* 0x0000000c050c7209 */ /* 0x004fe20007810000 */
[--C-:B------:R-:W-:Y:S02]  /*c8b0*/  FFMA.FTZ R14, R140, c[0x0][0x2d0], -R155.reuse ;  /* 0x0000b4008c0e7a23 */ /* 0x100fe4000001089b */
[--C-:B------:R-:W-:Y:S01]  /*c8c0*/  FFMA.FTZ R148, R148, c[0x0][0x2d0], -R155.reuse ;  /* 0x0000b40094947a23 */ /* 0x100fe2000001089b */
[C---:B------:R-:W-:Y:S01]  /*c8d0*/  FSETP.NEU.FTZ.AND P0, PT, R12.reuse, -INF , PT ;  /* 0xff8000000c00780b */ /* 0x040fe20003f1d000 */
[----:B------:R-:W-:Y:S02]  /*c8e0*/  FMUL.FTZ R140, R12, c[0x0][0x2d0] ;  /* 0x0000b4000c8c7a20 */ /* 0x000fe40000410000 */
[--C-:B------:R-:W-:Y:S01]  /*c8f0*/  FFMA.FTZ R15, R150, c[0x0][0x2d0], -R155.reuse ;  /* 0x0000b400960f7a23 */ /* 0x100fe2000001089b */
[----:B------:R-:W-:Y:S01]  /*c900*/  FSEL R5, R12, RZ, P0 ;  /* 0x000000ff0c057208 */ /* 0x000fe20000000000 */
[--C-:B------:R-:W-:Y:S01]  /*c910*/  FFMA.FTZ R149, R8, c[0x0][0x2d0], -R155.reuse ;  /* 0x0000b40008957a23 */ /* 0x100fe2000001089b */
[----:B------:R-:W-:Y:S01]  /*c920*/  FSEL R140, R140, RZ, P0 ;  /* 0x000000ff8c8c7208 */ /* 0x000fe20000000000 */
[----:B------:R-:W-:Y:S01]  /*c930*/  FMUL.FTZ R6, R3, c[0x0][0x2d0] ;  /* 0x0000b40003067a20 */ /* 0x000fe20000410000 */
[----:B------:R-:W-:Y:S01]  /*c940*/  MUFU.EX2 R148, R148 ;  /* 0x0000009400947308 */ /* 0x000fe20000000800 */
[----:B------:R-:W-:Y:S01]  /*c950*/  FADD.FTZ R5, -R5, R2 ;  /* 0x0000000205057221 */ /* 0x000fe20000010100 */
[----:B------:R-:W-:Y:S01]  /*c960*/  PLOP3.LUT P0, PT, PT, PT, UP0, 0x80, 0x0 ;  /* 0x000000000000781c */ /* 0x000fe20003f0f008 */
[--C-:B------:R-:W-:Y:S02]  /*c970*/  FFMA.FTZ R153, R21, c[0x0][0x2d0], -R140.reuse ;  /* 0x0000b40015997a23 */ /* 0x100fe4000001088c */
[----:B------:R-:W1:Y:S01]  /*c980*/  LDSM.16.MT88.4 R20, [R195+0x100] ;  /* 0x00010000c314783b */ /* 0x000e620000004200 */
[--C-:B------:R-:W-:Y:S02]  /*c990*/  FFMA.FTZ R152, R17, c[0x0][0x2d0], -R140.reuse ;  /* 0x0000b40011987a23 */ /* 0x100fe4000001088c */
[--C-:B------:R-:W-:Y:S02]  /*c9a0*/  FFMA.FTZ R151, R9, c[0x0][0x2d0], -R140.reuse ;  /* 0x0000b40009977a23 */ /* 0x100fe4000001088c */
[--C-:B------:R-:W-:Y:S01]  /*c9b0*/  FFMA.FTZ R150, R11, c[0x0][0x2d0], -R140.reuse ;  /* 0x0000b4000b967a23 */ /* 0x100fe2000001088c */
[----:B------:R-:W2:Y:S01]  /*c9c0*/  MUFU.EX2 R3, R6 ;  /* 0x0000000600037308 */ /* 0x000ea20000000800 */
[----:B------:R-:W-:Y:S02]  /*c9d0*/  FMUL.FTZ R2, R5, c[0x0][0x2d0] ;  /* 0x0000b40005027a20 */ /* 0x000fe40000410000 */
[--C-:B------:R-:W-:Y:S02]  /*c9e0*/  FFMA.FTZ R154, R138, c[0x0][0x2d0], -R155.reuse ;  /* 0x0000b4008a9a7a23 */ /* 0x100fe4000001089b */
[--C-:B------:R-:W-:Y:S02]  /*c9f0*/  FFMA.FTZ R157, R136, c[0x0][0x2d0], -R155.reuse ;  /* 0x0000b400889d7a23 */ /* 0x100fe4000001089b */
[--C-:B------:R-:W-:Y:S02]  /*ca00*/  FFMA.FTZ R156, R134, c[0x0][0x2d0], -R155.reuse ;  /* 0x0000b400869c7a23 */ /* 0x100fe4000001089b */
[--C-:B------:R-:W-:Y:S01]  /*ca10*/  FFMA.FTZ R159, R132, c[0x0][0x2d0], -R155.reuse ;  /* 0x0000b400849f7a23 */ /* 0x100fe2000001089b */
[----:B------:R-:W3:Y:S01]  /*ca20*/  MUFU.EX2 R2, R2 ;  /* 0x0000000200027308 */ /* 0x000ee20000000800 */
[--C-:B------:R-:W-:Y:S02]  /*ca30*/  FFMA.FTZ R158, R137, c[0x0][0x2d0], -R140.reuse ;  /* 0x0000b400899e7a23 */ /* 0x100fe4000001088c */
[----:B------:R-:W-:Y:S01]  /*ca40*/  LDSM.16.MT88.4 R136, [R189+0x2900] ;  /* 0x00290000bd88783b */ /* 0x000fe20000004200 */
[--C-:B------:R-:W-:Y:S02]  /*ca50*/  FFMA.FTZ R161, R135, c[0x0][0x2d0], -R140.reuse ;  /* 0x0000b40087a17a23 */ /* 0x100fe4000001088c */
[--C-:B------:R-:W-:Y:S02]  /*ca60*/  FFMA.FTZ R160, R33, c[0x0][0x2d0], -R140.reuse ;  /* 0x0000b40021a07a23 */ /* 0x100fe4000001088c */
[--C-:B------:R-:W-:Y:S02]  /*ca70*/  FFMA.FTZ R163, R133, c[0x0][0x2d0], -R140.reuse ;  /* 0x0000b40085a37a23 */ /* 0x100fe4000001088c */
[----:B------:R-:W4:Y:S01]  /*ca80*/  MUFU.EX2 R15, R15 ;  /* 0x0000000f000f7308 */ /* 0x000f220000000800 */
        /* <DEDUP_REMOVED lines=9> */
[C---:B---3--:R-:W-:Y:S02]  /*cb20*/  FMUL.FTZ R6, R2.reuse, R130 ;  /* 0x0000008202067220 */ /* 0x048fe40000410000 */
[C---:B------:R-:W-:Y:S02]  /*cb30*/  FMUL.FTZ R7, R2.reuse, R131 ;  /* 0x0000008302077220 */ /* 0x040fe40000410000 */
[C---:B------:R-:W-:Y:S01]  /*cb40*/  FMUL.FTZ R10, R2.reuse, R126 ;  /* 0x0000007e020a7220 */ /* 0x040fe20000410000 */
[----:B------:R-:W2:Y:S01]  /*cb50*/  MUFU.EX2 R149, R149 ;  /* 0x0000009500957308 */ /* 0x000ea20000000800 */
[C---:B------:R-:W-:Y:S01]  /*cb60*/  FMUL.FTZ R11, R2.reuse, R127 ;  /* 0x0000007f020b7220 */ /* 0x040fe20000410000 */
[----:B------:R-:W-:Y:S01]  /*cb70*/  LDSM.16.MT88.4 R128, [R195+0x2900] ;  /* 0x00290000c380783b */ /* 0x000fe20000004200 */
[----:B------:R-:W-:Y:S01]  /*cb80*/  FMUL.FTZ R101, R3, R101 ;  /* 0x0000006503657220 */ /* 0x000fe20000410000 */
[----:B----4-:R-:W-:Y:S01]  /*cb90*/  F2FP.BF16.PACK_AB R16, R15, R148 ;  /* 0x000000940f10723e */ /* 0x010fe200000010ff */
[C---:B------:R-:W-:Y:S02]  /*cba0*/  FMUL.FTZ R102, R2.reuse, R102 ;  /* 0x0000006602667220 */ /* 0x040fe40000410000 */
        /* <DEDUP_REMOVED lines=8> */
[----:B------:R-:W-:Y:S01]  /*cc30*/  FMUL.FTZ R109, R3, R109 ;  /* 0x0000006d036d7220 */ /* 0x000fe20000410000 */
[----:B------:R-:W3:Y:S01]  /*cc40*/  MUFU.EX2 R152, R152 ;  /* 0x0000009800987308 */ /* 0x000ee20000000800 */
[C---:B------:R-:W-:Y:S02]  /*cc50*/  FMUL.FTZ R110, R2.reuse, R110 ;  /* 0x0000006e026e7220 */ /* 0x040fe40000410000 */
[C---:B------:R-:W-:Y:S01]  /*cc60*/  FMUL.FTZ R111, R2.reuse, R111 ;  /* 0x0000006f026f7220 */ /* 0x040fe20000410000 */
[----:B--2---:R-:W-:Y:S01]  /*cc70*/  F2FP.BF16.PACK_AB R18, R149, R14 ;  /* 0x0000000e9512723e */ /* 0x004fe200000010ff */
[--C-:B------:R-:W-:Y:S02]  /*cc80*/  FFMA.FTZ R174, R145, c[0x0][0x2d0], -R140.reuse ;  /* 0x0000b40091ae7a23 */ /* 0x100fe4000001088c */
[--C-:B------:R-:W-:Y:S02]  /*cc90*/  FFMA.FTZ R221, R143, c[0x0][0x2d0], -R140.reuse ;  /* 0x0000b4008fdd7a23 */ /* 0x100fe4000001088c */
[--C-:B------:R-:W-:Y:S01]  /*cca0*/  FFMA.FTZ R220, R141, c[0x0][0x2d0], -R140.reuse ;  /* 0x0000b4008ddc7a23 */ /* 0x100fe2000001088c */
        /* <DEDUP_REMOVED lines=20> */
[----:B------:R-:W-:Y:S02]  /*cdf0*/  FMUL.FTZ R39, R2, R39 ;  /* 0x0000002702277220 */ /* 0x000fe40000410000 */
[C---:B------:R-:W-:Y:S01]  /*ce00*/  FMUL.FTZ R40, R3.reuse, R40 ;  /* 0x0000002803287220 */ /* 0x040fe20000410000 */
[----:B--2---:R-:W-:Y:S01]  /*ce10*/  F2FP.BF16.PACK_AB R19, R150, R151 ;  /* 0x000000979613723e */ /* 0x004fe200000010ff */
[C---:B------:R-:W-:Y:S02]  /*ce20*/  FMUL.FTZ R41, R3.reuse, R41 ;  /* 0x0000002903297220 */ /* 0x040fe40000410000 */
[C---:B------:R-:W-:Y:S02]  /*ce30*/  FMUL.FTZ R42, R2.reuse, R42 ;  /* 0x0000002a022a7220 */ /* 0x040fe40000410000 */
[C---:B------:R-:W-:Y:S01]  /*ce40*/  FMUL.FTZ R43, R2.reuse, R43 ;  /* 0x0000002b022b7220 */ /* 0x040fe20000410000 */
[----:B------:R-:W-:Y:S01]  /*ce50*/  MUFU.EX2 R156, R156 ;  /* 0x0000009c009c7308 */ /* 0x000fe20000000800 */
[C---:B-1----:R-:W-:Y:S05]  /*ce60*/  HMMA.16816.F32.BF16 R4, R16.reuse, R20, R4 ;  /* 0x000000141004723c */ /* 0x042fea0000041804 */
[C---:B------:R-:W-:Y:S02]  /*ce70*/  FMUL.FTZ R44, R3.reuse, R44 ;  /* 0x0000002c032c7220 */ /* 0x040fe40000410000 */
[C---:B------:R-:W-:Y:S01]  /*ce80*/  FMUL.FTZ R45, R3.reuse, R45 ;  /* 0x0000002d032d7220 */ /* 0x040fe20000410000 */
[C---:B------:R-:W-:Y:S01]  /*ce90*/  HMMA.16816.F32.BF16 R8, R16.reuse, R22, R8 ;  /* 0x000000161008723c */ /* 0x040fe20000041808 */
[----:B------:R-:W1:Y:S01]  /*cea0*/  LDSM.16.MT88.4 R20, [R188+0x100] ;  /* 0x00010000bc14783b */ /* 0x000e620000004200 */
[----:B------:R-:W2:Y:S02]  /*ceb0*/  MUFU.EX2 R159, R159 ;  /* 0x0000009f009f7308 */ /* 0x000ea40000000800 */
[C---:B------:R-:W-:Y:S02]  /*cec0*/  FMUL.FTZ R46, R2.reuse, R46 ;  /* 0x0000002e022e7220 */ /* 0x040fe40000410000 */
[C---:B------:R-:W-:Y:S02]  /*ced0*/  FMUL.FTZ R47, R2.reuse, R47 ;  /* 0x0000002f022f7220 */ /* 0x040fe40000410000 */
[C---:B------:R-:W-:Y:S04]  /*cee0*/  HMMA.16816.F32.BF16 R100, R16.reuse, R24, R100 ;  /* 0x000000181064723c */ /* 0x040fe80000041864 */
[C---:B------:R-:W-:Y:S01]  /*cef0*/  FMUL.FTZ R48, R3.reuse, R48 ;  /* 0x0000003003307220 */ /* 0x040fe20000410000 */
[----:B------:R-:W-:Y:S01]  /*cf00*/  MUFU.EX2 R158, R158 ;  /* 0x0000009e009e7308 */ /* 0x000fe20000000800 */
[C---:B------:R-:W-:Y:S02]  /*cf10*/  FMUL.FTZ R49, R3.reuse, R49 ;  /* 0x0000003103317220 */ /* 0x040fe40000410000 */
[C---:B------:R-:W-:Y:S01]  /*cf20*/  HMMA.16816.F32.BF16 R104, R16.reuse, R26, R104 ;  /* 0x0000001a1068723c */ /* 0x040fe20000041868 */
[----:B------:R-:W4:Y:S03]  /*cf30*/  LDSM.16.MT88.4 R24, [R195+0x2100] ;  /* 0x00210000c318783b */ /* 0x000f260000004200 */
[C---:B------:R-:W-:Y:S02]  /*cf40*/  FMUL.FTZ R50, R2.reuse, R50 ;  /* 0x0000003202327220 */ /* 0x040fe40000410000 */
[C---:B------:R-:W-:Y:S01]  /*cf50*/  FMUL.FTZ R51, R2.reuse, R51 ;  /* 0x0000003302337220 */ /* 0x040fe20000410000 */
[----:B------:R-:W5:Y:S01]  /*cf60*/  MUFU.EX2 R161, R161 ;  /* 0x000000a100a17308 */ /* 0x000f620000000800 */
[C---:B------:R-:W-:Y:S04]  /*cf70*/  HMMA.16816.F32.BF16 R108, R16.reuse, R28, R108 ;  /* 0x0000001c106c723c */ /* 0x040fe8000004186c */
[C---:B------:R-:W-:Y:S02]  /*cf80*/  FMUL.FTZ R52, R3.reuse, R52 ;  /* 0x0000003403347220 */ /* 0x040fe40000410000 */
[C---:B------:R-:W-:Y:S02]  /*cf90*/  FMUL.FTZ R53, R3.reuse, R53 ;  /* 0x0000003503357220 */ /* 0x040fe40000410000 */
[C---:B------:R-:W-:Y:S01]  /*cfa0*/  HMMA.16816.F32.BF16 R112, R16.reuse, R30, R112 ;  /* 0x0000001e1070723c */ /* 0x040fe20000041870 */
[----:B------:R-:W2:Y:S01]  /*cfb0*/  LDSM.16.MT88.4 R28, [R190+0x2100] ;  /* 0x00210000be1c783b */ /* 0x000ea20000004200 */
        /* <DEDUP_REMOVED lines=22> */
[C---:B--2---:R-:W-:Y:S04]  /*d120*/  HMMA.16816.F32.BF16 R44, R16.reuse, R28, R44 ;  /* 0x0000001c102c723c */ /* 0x044fe8000004182c */
[C---:B------:R-:W-:Y:S01]  /*d130*/  FMUL.FTZ R66, R2.reuse, R66 ;  /* 0x0000004202427220 */ /* 0x040fe20000410000 */
[----:B------:R-:W-:Y:S01]  /*d140*/  MUFU.EX2 R221, R221 ;  /* 0x000000dd00dd7308 */ /* 0x000fe20000000800 */
[C---:B------:R-:W-:Y:S02]  /*d150*/  FMUL.FTZ R67, R2.reuse, R67 ;  /* 0x0000004302437220 */ /* 0x040fe40000410000 */
[C---:B------:R-:W-:Y:S01]  /*d160*/  HMMA.16816.F32.BF16 R48, R16.reuse, R30, R48 ;  /* 0x0000001e1030723c */ /* 0x040fe20000041830 */
[----:B------:R-:W2:Y:S03]  /*d170*/  LDSM.16.MT88.4 R28, [R195+0x4100] ;  /* 0x00410000c31c783b */ /* 0x000ea60000004200 */
[C---:B------:R-:W-:Y:S02]  /*d180*/  FMUL.FTZ R68, R3.reuse, R68 ;  /* 0x0000004403447220 */ /* 0x040fe40000410000 */
[C---:B------:R-:W-:Y:S01]  /*d190*/  FMUL.FTZ R69, R3.reuse, R69 ;  /* 0x0000004503457220 */ /* 0x040fe20000410000 */
[----:B------:R-:W-:Y:S01]  /*d1a0*/  MUFU.EX2 R220, R220 ;  /* 0x000000dc00dc7308 */ /* 0x000fe20000000800 */
        /* <DEDUP_REMOVED lines=35> */
[C---:B------:R-:W-:Y:S04]  /*d3e0*/  FMUL.FTZ R92, R3.reuse, R92 ;  /* 0x0000005c035c7220 */ /* 0x040fe80000410000 */
[C---:B------:R-:W-:Y:S01]  /*d3f0*/  FMUL.FTZ R93, R3.reuse, R93 ;  /* 0x0000005d035d7220 */ /* 0x040fe20000410000 */
[C---:B------:R-:W-:Y:S01]  /*d400*/  HMMA.16816.F32.BF16 R88, R16.reuse, R26, R88 ;  /* 0x0000001a1058723c */ /* 0x040fe20000041858 */
[----:B------:R-:W4:Y:S02]  /*d410*/  LDSM.16.MT88.4 R24, [R189+0x900] ;  /* 0x00090000bd18783b */ /* 0x000f240000004200 */
[C---:B------:R-:W-:Y:S02]  /*d420*/  FMUL.FTZ R94, R2.reuse, R94 ;  /* 0x0000005e025e7220 */ /* 0x040fe40000410000 */
[C---:B------:R-:W-:Y:S02]  /*d430*/  FMUL.FTZ R95, R2.reuse, R95 ;  /* 0x0000005f025f7220 */ /* 0x040fe40000410000 */
[C---:B------:R-:W-:Y:S02]  /*d440*/  FMUL.FTZ R96, R3.reuse, R96 ;  /* 0x0000006003607220 */ /* 0x040fe40000410000 */
[----:B------:R-:W-:Y:S03]  /*d450*/  FMUL.FTZ R97, R3, R97 ;  /* 0x0000006103617220 */ /* 0x000fe60000410000 */
[C---:B--2---:R-:W-:Y:S03]  /*d460*/  HMMA.16816.F32.BF16 R92, R16.reuse, R28, R92 ;  /* 0x0000001c105c723c */ /* 0x044fe6000004185c */
[C---:B------:R-:W-:Y:S02]  /*d470*/  FMUL.FTZ R98, R2.reuse, R98 ;  /* 0x0000006202627220 */ /* 0x040fe40000410000 */
[----:B------:R-:W-:Y:S02]  /*d480*/  FMUL.FTZ R99, R2, R99 ;  /* 0x0000006302637220 */ /* 0x000fe40000410000 */
[--C-:B------:R-:W-:Y:S02]  /*d490*/  FFMA.FTZ R168, R168, c[0x0][0x2d0], -R155.reuse ;  /* 0x0000b400a8a87a23 */ /* 0x100fe4000001089b */
[--C-:B------:R-:W-:Y:S03]  /*d4a0*/  FFMA.FTZ R173, R166, c[0x0][0x2d0], -R155.reuse ;  /* 0x0000b400a6ad7a23 */ /* 0x100fe6000001089b */
[----:B------:R-:W-:Y:S01]  /*d4b0*/  HMMA.16816.F32.BF16 R96, R16, R30, R96 ;  /* 0x0000001e1060723c */ /* 0x000fe20000041860 */
[----:B------:R-:W-:Y:S01]  /*d4c0*/  LDSM.16.MT88.4 R28, [R190+0x4900] ;  /* 0x00490000be1c783b */ /* 0x000fe20000004200 */
[----:B------:R-:W-:Y:S01]  /*d4d0*/  MUFU.EX2 R168, R168 ;  /* 0x000000a800a87308 */ /* 0x000fe20000000800 */
[--C-:B------:R-:W-:Y:S02]  /*d4e0*/  FFMA.FTZ R164, R164, c[0x0][0x2d0], -R155.reuse ;  /* 0x0000b400a4a47a23 */ /* 0x100fe4000001089b */
[--C-:B------:R-:W-:Y:S02]  /*d4f0*/  FFMA.FTZ R175, R162, c[0x0][0x2d0], -R155.reuse ;  /* 0x0000b400a2af7a23 */ /* 0x100fe4000001089b */
[----:B---3--:R-:W-:Y:S01]  /*d500*/  F2FP.BF16.PACK_AB R16, R157, R154 ;  /* 0x0000009a9d10723e */ /* 0x008fe200000010ff */
[--C-:B------:R-:W-:Y:S01]  /*d510*/  FFMA.FTZ R162, R171, c[0x0][0x2d0], -R140.reuse ;  /* 0x0000b400aba27a23 */ /* 0x100fe2000001088c */
[----:B------:R-:W-:Y:S03]  /*d520*/  F2FP.BF16.PACK_AB R18, R159, R156 ;  /* 0x0000009c9f12723e */ /* 0x000fe600000010ff */
[----:B-----5:R-:W-:Y:S01]  /*d530*/  F2FP.BF16.PACK_AB R17, R161, R158 ;  /* 0x0000009ea111723e */ /* 0x020fe200000010ff */
[--C-:B------:R-:W-:Y:S01]  /*d540*/  FFMA.FTZ R171, R144, c[0x0][0x2d0], -R155.reuse ;  /* 0x0000b40090ab7a23 */ /* 0x100fe2000001089b */
[----:B------:R-:W-:Y:S01]  /*d550*/  F2FP.BF16.PACK_AB R19, R163, R160 ;  /* 0x000000a0a313723e */ /* 0x000fe200000010ff */
[--C-:B------:R-:W-:Y:S01]  /*d560*/  FFMA.FTZ R169, R169, c[0x0][0x2d0], -R140.reuse ;  /* 0x0000b400a9a97a23 */ /* 0x100fe2000001088c */
[----:B------:R-:W2:Y:S01]  /*d570*/  MUFU.EX2 R173, R173 ;  /* 0x000000ad00ad7308 */ /* 0x000ea20000000800 */
[--C-:B------:R-:W-:Y:S02]  /*d580*/  FFMA.FTZ R166, R167, c[0x0][0x2d0], -R140.reuse ;  /* 0x0000b400a7a67a23 */ /* 0x100fe4000001088c */
[--C-:B------:R-:W-:Y:S02]  /*d590*/  FFMA.FTZ R167, R147, c[0x0][0x2d0], -R155.reuse ;  /* 0x0000b40093a77a23 */ /* 0x100fe4000001089b */
[C---:B-1----:R-:W-:Y:S01]  /*d5a0*/  HMMA.16816.F32.BF16 R4, R16.reuse, R20, R4 ;  /* 0x000000141004723c */ /* 0x042fe20000041804 */
[----:B------:R-:W-:Y:S02]  /*d5b0*/  LDSM.16.MT88.4 R144, [R195+0x5900] ;  /* 0x00590000c390783b */ /* 0x000fe40000004200 */
[----:B------:R-:W-:Y:S02]  /*d5c0*/  FFMA.FTZ R155, R142, c[0x0][0x2d0], -R155 ;  /* 0x0000b4008e9b7a23 */ /* 0x000fe4000001089b */
[--C-:B------:R-:W-:Y:S01]  /*d5d0*/  FFMA.FTZ R165, R165, c[0x0][0x2d0], -R140.reuse ;  /* 0x0000b400a5a57a23 */ /* 0x100fe2000001088c */
[----:B------:R-:W-:Y:S01]  /*d5e0*/  MUFU.EX2 R164, R164 ;  /* 0x000000a400a47308 */ /* 0x000fe20000000800 */
[----:B------:R-:W-:Y:S01]  /*d5f0*/  FFMA.FTZ R140, R13, c[0x0][0x2d0], -R140 ;  /* 0x0000b4000d8c7a23 */ /* 0x000fe2000001088c */
[C---:B------:R-:W-:Y:S01]  /*d600*/  HMMA.16816.F32.BF16 R8, R16.reuse, R22, R8 ;  /* 0x000000161008723c */ /* 0x040fe20000041808 */
[----:B------:R-:W1:Y:S03]  /*d610*/  LDSM.16.MT88.4 R20, [R188+0x2900] ;  /* 0x00290000bc14783b */ /* 0x000e660000004200 */
[----:B------:R-:W-:Y:S01]  /*d620*/  FFMA.FTZ R148, R3, R210, R148 ;  /* 0x000000d203947223 */ /* 0x000fe20000010094 */
[----:B------:R-:W-:Y:S01]  /*d630*/  MOV R3, R0 ;  /* 0x0000000000037202 */ /* 0x000fe20000000f00 */
[----:B------:R-:W-:Y:S01]  /*d640*/  FFMA.FTZ R153, R2, R211, R153 ;  /* 0x000000d302997223 */ /* 0x000fe20000010099 */
[----:B------:R-:W-:Y:S01]  /*d650*/  MOV R2, R12 ;  /* 0x0000000c00027202 */ /* 0x000fe20000000f00 */
[C---:B------:R-:W-:Y:S01]  /*d660*/  HMMA.16816.F32.BF16 R100, R16.reuse, R32, R100 ;  /* 0x000000201064723c */ /* 0x040fe20000041864 */
[----:B------:R3:W-:Y:S03]  /*d670*/  MUFU.EX2 R13, R140 ;  /* 0x0000008c000d7308 */ /* 0x0007e60000000800 */
[----:B------:R-:W-:Y:S02]  /*d680*/  FADD.FTZ R15, R15, R148 ;  /* 0x000000940f0f7221 */ /* 0x000fe40000010000 */
[----:B------:R-:W-:Y:S02]  /*d690*/  FADD.FTZ R152, R152, R153 ;  /* 0x0000009998987221 */ /* 0x000fe40000010000 */
[C---:B------:R-:W-:Y:S01]  /*d6a0*/  HMMA.16816.F32.BF16 R104, R16.reuse, R34, R104 ;  /* 0x000000221068723c */ /* 0x040fe20000041868 */
[----:B------:R-:W-:Y:S02]  /*d6b0*/  LDSM.16.MT88.4 R32, [R189+0x4900] ;  /* 0x00490000bd20783b */ /* 0x000fe40000004200 */
[----:B------:R-:W5:Y:S01]  /*d6c0*/  MUFU.EX2 R175, R175 ;  /* 0x000000af00af7308 */ /* 0x000f620000000800 */
[----:B------:R-:W-:Y:S04]  /*d6d0*/  FADD.FTZ R14, R14, R15 ;  /* 0x0000000f0e0e7221 */ /* 0x000fe80000010000 */
[C---:B----4-:R-:W-:Y:S04]  /*d6e0*/  HMMA.16816.F32.BF16 R108, R16.reuse, R24, R108 ;  /* 0x00000018106c723c */ /* 0x050fe8000004186c */
[----:B------:R-:W-:Y:S01]  /*d6f0*/  FADD.FTZ R149, R149, R14 ;  /* 0x0000000e95957221 */ /* 0x000fe20000010000 */
[----:B------:R-:W-:Y:S03]  /*d700*/  MUFU.EX2 R162, R162 ;  /* 0x000000a200a27308 */ /* 0x000fe60000000800 */
[C---:B------:R-:W-:Y:S01]  /*d710*/  HMMA.16816.F32.BF16 R112, R16.reuse, R26, R112 ;  /* 0x0000001a1070723c */ /* 0x040fe20000041870 */
[----:B------:R-:W4:Y:S03]  /*d720*/  LDSM.16.MT88.4 R24, [R195+0x4900] ;  /* 0x00490000c318783b */ /* 0x000f260000004200 */
[----:B------:R-:W-:Y:S03]  /*d730*/  FADD.FTZ R154, R154, R149 ;  /* 0x000000959a9a7221 */ /* 0x000fe60000010000 */
[----:B------:R-:W1:Y:S01]  /*d740*/  MUFU.EX2 R169, R169 ;  /* 0x000000a900a97308 */ /* 0x000e620000000800 */
[C---:B------:R-:W-:Y:S01]  /*d750*/  HMMA.16816.F32.BF16 R116, R16.reuse, R124, R116 ;  /* 0x0000007c1074723c */ /* 0x040fe20000041874 */
[----:B---3--:R-:W-:Y:S03]  /*d760*/  LDSM.16.MT88.4 R140, [R188+0x3900] ;  /* 0x00390000bc8c783b */ /* 0x008fe60000004200 */
[----:B------:R-:W-:Y:S04]  /*d770*/  FADD.FTZ R157, R157, R154 ;  /* 0x0000009a9d9d7221 */ /* 0x000fe80000010000 */
[C---:B------:R-:W-:Y:S01]  /*d780*/  HMMA.16816.F32.BF16 R120, R16.reuse, R126, R120 ;  /* 0x0000007e1078723c */ /* 0x040fe20000041878 */
[----:B------:R-:W-:Y:S01]  /*d790*/  LDSM.16.MT88.4 R124, [R190+0x1100] ;  /* 0x00110000be7c783b */ /* 0x000fe20000004200 */
[----:B------:R-:W-:Y:S02]  /*d7a0*/  MUFU.EX2 R166, R166 ;  /* 0x000000a600a67308 */ /* 0x000fe40000000800 */
[----:B------:R-:W-:Y:S04]  /*d7b0*/  FADD.FTZ R156, R156, R157 ;  /* 0x0000009d9c9c7221 */ /* 0x000fe80000010000 */
[C---:B------:R-:W-:Y:S04]  /*d7c0*/  HMMA.16816.F32.BF16 R36, R16.reuse, R128, R36 ;  /* 0x000000801024723c */ /* 0x040fe80000041824 */
[----:B------:R-:W3:Y:S01]  /*d7d0*/  MUFU.EX2 R165, R165 ;  /* 0x000000a500a57308 */ /* 0x000ee20000000800 */
[----:B------:R-:W-:Y:S03]  /*d7e0*/  FADD.FTZ R159, R159, R156 ;  /* 0x0000009c9f9f7221 */ /* 0x000fe60000010000 */
[C---:B------:R-:W-:Y:S01]  /*d7f0*/  HMMA.16816.F32.BF16 R40, R16.reuse, R130, R40 ;  /* 0x000000821028723c */ /* 0x040fe20000041828 */
[----:B------:R-:W-:Y:S05]  /*d800*/  LDSM.16.MT88.4 R128, [R188+0x1100] ;  /* 0x00110000bc80783b */ /* 0x000fea0000004200 */
[----:B------:R-:W1:Y:S02]  /*d810*/  MUFU.EX2 R167, R167 ;  /* 0x000000a700a77308 */ /* 0x000e640000000800 */
[C---:B------:R-:W-:Y:S08]  /*d820*/  HMMA.16816.F32.BF16 R44, R16.reuse, R132, R44 ;  /* 0x00000084102c723c */ /* 0x040ff0000004182c */
[C---:B------:R-:W-:Y:S01]  /*d830*/  HMMA.16816.F32.BF16 R48, R16.reuse, R134, R48 ;  /* 0x000000861030723c */ /* 0x040fe20000041830 */
[----:B------:R-:W-:Y:S01]  /*d840*/  LDSM.16.MT88.4 R132, [R190+0x3100] ;  /* 0x00310000be84783b */ /* 0x000fe20000004200 */
[----:B------:R-:W-:Y:S06]  /*d850*/  MUFU.EX2 R171, R171 ;  /* 0x000000ab00ab7308 */ /* 0x000fec0000000800 */
[C---:B------:R-:W-:Y:S04]  /*d860*/  HMMA.16816.F32.BF16 R52, R16.reuse, R136, R52 ;  /* 0x000000881034723c */ /* 0x040fe80000041834 */
[----:B------:R-:W2:Y:S04]  /*d870*/  MUFU.EX2 R172, R155 ;  /* 0x0000009b00ac7308 */ /* 0x000ea80000000800 */
        /* <DEDUP_REMOVED lines=14> */
[C---:B-1----:R-:W-:Y:S08]  /*d960*/  HMMA.16816.F32.BF16 R92, R16.reuse, R20, R92 ;  /* 0x00000014105c723c */ /* 0x042ff0000004185c */
[----:B------:R-:W-:Y:S01]  /*d970*/  HMMA.16816.F32.BF16 R96, R16, R22, R96 ;  /* 0x000000161060723c */ /* 0x000fe20000041860 */
[----:B------:R-:W1:Y:S06]  /*d980*/  LDSM.16.MT88.4 R20, [R188+0x3100] ;  /* 0x00310000bc14783b */ /* 0x000e6c0000004200 */
[----:B--2---:R-:W-:Y:S01]  /*d990*/  F2FP.BF16.PACK_AB R16, R173, R168 ;  /* 0x000000a8ad10723e */ /* 0x004fe200000010ff */
[----:B------:R-:W-:Y:S01]  /*d9a0*/  FADD.FTZ R168, R168, R159 ;  /* 0x0000009fa8a87221 */ /* 0x000fe20000010000 */
[----:B-----5:R-:W-:Y:S03]  /*d9b0*/  F2FP.BF16.PACK_AB R18, R175, R164 ;  /* 0x000000a4af12723e */ /* 0x020fe600000010ff */
[----:B------:R-:W-:Y:S01]  /*d9c0*/  F2FP.BF16.PACK_AB R17, R169, R162 ;  /* 0x000000a2a911723e */ /* 0x000fe200000010ff */
[----:B------:R-:W-:Y:S01]  /*d9d0*/  FADD.FTZ R173, R173, R168 ;  /* 0x000000a8adad7221 */ /* 0x000fe20000010000 */
[----:B---3--:R-:W-:Y:S03]  /*d9e0*/  F2FP.BF16.PACK_AB R19, R165, R166 ;  /* 0x000000a6a513723e */ /* 0x008fe600000010ff */
[----:B------:R-:W-:Y:S04]  /*d9f0*/  FADD.FTZ R164, R164, R173 ;  /* 0x000000ada4a47221 */ /* 0x000fe80000010000 */
[C---:B----4-:R-:W-:Y:S03]  /*da00*/  HMMA.16816.F32.BF16 R4, R16.reuse, R24, R4 ;  /* 0x000000181004723c */ /* 0x050fe60000041804 */
[----:B------:R-:W-:Y:S05]  /*da10*/  FADD.FTZ R164, R175, R164 ;  /* 0x000000a4afa47221 */ /* 0x000fea0000010000 */
[C---:B------:R-:W-:Y:S01]  /*da20*/  HMMA.16816.F32.BF16 R8, R16.reuse, R26, R8 ;  /* 0x0000001a1008723c */ /* 0x040fe20000041808 */
[----:B------:R-:W2:Y:S07]  /*da30*/  LDSM.16.MT88.4 R24, [R195+0x5100] ;  /* 0x00510000c318783b */ /* 0x000eae0000004200 */
[C---:B------:R-:W-:Y:S08]  /*da40*/  HMMA.16816.F32.BF16 R100, R16.reuse, R124, R100 ;  /* 0x0000007c1064723c */ /* 0x040ff00000041864 */
[C---:B------:R-:W-:Y:S01]  /*da50*/  HMMA.16816.F32.BF16 R104, R16.reuse, R126, R104 ;  /* 0x0000007e1068723c */ /* 0x040fe20000041868 */
[----:B------:R-:W-:Y:S07]  /*da60*/  LDSM.16.MT88.4 R124, [R195+0x1900] ;  /* 0x00190000c37c783b */ /* 0x000fee0000004200 */
[C---:B------:R-:W-:Y:S08]  /*da70*/  HMMA.16816.F32.BF16 R108, R16.reuse, R28, R108 ;  /* 0x0000001c106c723c */ /* 0x040ff0000004186c */
[C---:B------:R-:W-:Y:S01]  /*da80*/  HMMA.16816.F32.BF16 R112, R16.reuse, R30, R112 ;  /* 0x0000001e1070723c */ /* 0x040fe20000041870 */
[----:B------:R-:W3:Y:S07]  /*da90*/  LDSM.16.MT88.4 R28, [R190+0x5100] ;  /* 0x00510000be1c783b */ /* 0x000eee0000004200 */
[C---:B------:R-:W-:Y:S08]  /*daa0*/  HMMA.16816.F32.BF16 R116, R16.reuse, R128, R116 ;  /* 0x000000801074723c */ /* 0x040ff00000041874 */
[C---:B------:R-:W-:Y:S08]  /*dab0*/  HMMA.16816.F32.BF16 R120, R16.reuse, R130, R120 ;  /* 0x000000821078723c */ /* 0x040ff00000041878 */
[C---:B------:R-:W-:Y:S08]  /*dac0*/  HMMA.16816.F32.BF16 R36, R16.reuse, R32, R36 ;  /* 0x000000201024723c */ /* 0x040ff00000041824 */
[C---:B------:R-:W-:Y:S01]  /*dad0*/  HMMA.16816.F32.BF16 R40, R16.reuse, R34, R40 ;  /* 0x000000221028723c */ /* 0x040fe20000041828 */
[----:B------:R-:W4:Y:S07]  /*dae0*/  LDSM.16.MT88.4 R32, [R189+0x5100] ;  /* 0x00510000bd20783b */ /* 0x000f2e0000004200 */
        /* <DEDUP_REMOVED lines=28> */
[C---:B------:R-:W-:Y:S01]  /*dcb0*/  HMMA.16816.F32.BF16 R128, R16.reuse, R124, R4 ;  /* 0x0000007c1080723c */ /* 0x040fe20000041804 */
[----:B------:R-:W5:Y:S02]  /*dcc0*/  LDSM.16.MT88.4 R4, [R190+0x5900] ;  /* 0x00590000be04783b */ /* 0x000f640000004200 */
[----:B------:R-:W-:Y:S05]  /*dcd0*/  FADD.FTZ R210, R172, R171 ;  /* 0x000000abacd27221 */ /* 0x000fea0000010000 */
[C---:B------:R-:W-:Y:S01]  /*dce0*/  HMMA.16816.F32.BF16 R124, R16.reuse, R126, R8 ;  /* 0x0000007e107c723c */ /* 0x040fe20000041808 */
[----:B------:R-:W1:Y:S07]  /*dcf0*/  LDSM.16.MT88.4 R8, [R189+0x5900] ;  /* 0x00590000bd08783b */ /* 0x000e6e0000004200 */
        /* <DEDUP_REMOVED lines=9> */
[C---:B------:R-:W-:Y:S08]  /*dd90*/  HMMA.16816.F32.BF16 R48, R16.reuse, R138, R48 ;  /* 0x0000008a1030723c */ /* 0x040ff00000041830 */
[C---:B-1----:R-:W-:Y:S08]  /*dda0*/  HMMA.16816.F32.BF16 R52, R16.reuse, R20, R52 ;  /* 0x000000141034723c */ /* 0x042ff00000041834 */
[C---:B------:R-:W-:Y:S01]  /*ddb0*/  HMMA.16816.F32.BF16 R56, R16.reuse, R22, R56 ;  /* 0x000000161038723c */ /* 0x040fe20000041838 */
[----:B------:R-:W1:Y:S07]  /*ddc0*/  LDSM.16.MT88.4 R20, [R188+0x5900] ;  /* 0x00590000bc14783b */ /* 0x000e6e0000004200 */
[C---:B------:R-:W-:Y:S08]  /*ddd0*/  HMMA.16816.F32.BF16 R60, R16.reuse, R140, R60 ;  /* 0x0000008c103c723c */ /* 0x040ff0000004183c */
[C---:B------:R-:W-:Y:S08]  /*dde0*/  HMMA.16816.F32.BF16 R64, R16.reuse, R142, R64 ;  /* 0x0000008e1040723c */ /* 0x040ff00000041840 */
[C---:B------:R-:W-:Y:S08]  /*ddf0*/  HMMA.16816.F32.BF16 R68, R16.reuse, R144, R68 ;  /* 0x000000901044723c */ /* 0x040ff00000041844 */
[C---:B------:R-:W-:Y:S08]  /*de00*/  HMMA.16816.F32.BF16 R72, R16.reuse, R146, R72 ;  /* 0x000000921048723c */ /* 0x040ff00000041848 */
[C---:B-----5:R-:W-:Y:S07]  /*de10*/  HMMA.16816.F32.BF16 R76, R16.reuse, R4, R76 ;  /* 0x00000004104c723c */ /* 0x060fee000004184c */
[----:B------:R-:W-:Y:S01]  /*de20*/  FADD.FTZ R5, R151, R152 ;  /* 0x0000009897057221 */ /* 0x000fe20000010000 */
[C---:B------:R-:W-:Y:S04]  /*de30*/  HMMA.16816.F32.BF16 R80, R16.reuse, R6, R80 ;  /* 0x000000061050723c */ /* 0x040fe80000041850 */
[----:B------:R-:W-:Y:S04]  /*de40*/  FADD.FTZ R5, R150, R5 ;  /* 0x0000000596057221 */ /* 0x000fe80000010000 */
[C---:B------:R-:W-:Y:S04]  /*de50*/  HMMA.16816.F32.BF16 R84, R16.reuse, R8, R84 ;  /* 0x000000081054723c */ /* 0x040fe80000041854 */
[----:B------:R-:W-:Y:S04]  /*de60*/  FADD.FTZ R158, R158, R5 ;  /* 0x000000059e9e7221 */ /* 0x000fe80000010000 */
[C---:B------:R-:W-:Y:S04]  /*de70*/  HMMA.16816.F32.BF16 R88, R16.reuse, R10, R88 ;  /* 0x0000000a1058723c */ /* 0x040fe80000041858 */
[----:B------:R-:W-:Y:S04]  /*de80*/  FADD.FTZ R161, R161, R158 ;  /* 0x0000009ea1a17221 */ /* 0x000fe80000010000 */
[----:B------:R-:W-:Y:S01]  /*de90*/  FADD.FTZ R160, R160, R161 ;  /* 0x000000a1a0a07221 */ /* 0x000fe20000010000 */
[C---:B-1----:R-:W-:Y:S03]  /*dea0*/  HMMA.16816.F32.BF16 R92, R16.reuse, R20, R92 ;  /* 0x00000014105c723c */ /* 0x042fe6000004185c */
        /* <DEDUP_REMOVED lines=11> */
.L_x_1512:
        /* <DEDUP_REMOVED lines=122> */
.L_x_1485:
        /* <DEDUP_REMOVED lines=267> */
.L_x_1524:
[----:B---34-:R-:W-:Y:S05]  /*f7b0*/  BSYNC B0 ;  /* 0x0000000000007941 */ /* 0x018fea0003800000 */
.L_x_1523:
        /* <DEDUP_REMOVED lines=23> */
.L_x_1526:
[----:B------:R-:W-:Y:S05]  /*f930*/  BSYNC B0 ;  /* 0x0000000000007941 */ /* 0x000fea0003800000 */
.L_x_1525:
        /* <DEDUP_REMOVED lines=23> */
.L_x_1528:
[----:B------:R-:W-:Y:S05]  /*fab0*/  BSYNC B0 ;  /* 0x0000000000007941 */ /* 0x000fea0003800000 */
.L_x_1527:
        /* <DEDUP_REMOVED lines=24> */
.L_x_1522:
        /* <DEDUP_REMOVED lines=40> */
.L_x_1530:
[----:B------:R-:W-:Y:S05]  /*fec0*/  BSYNC B0 ;  /* 0x0000000000007941 */ /* 0x000fea0003800000 */
.L_x_1529:
        /* <DEDUP_REMOVED lines=62> */
.L_x_1532:
[----:B------:R-:W-:Y:S05]  /*102b0*/  BSYNC B0 ;  /* 0x0000000000007941 */ /* 0x000fea0003800000 */
.L_x_1531:
        /* <DEDUP_REMOVED lines=21> */
.L_x_1534:
[----:B------:R-:W-:Y:S05]  /*10410*/  BSYNC B0 ;  /* 0x0000000000007941 */ /* 0x000fea0003800000 */
.L_x_1533:
        /* <DEDUP_REMOVED lines=21> */
.L_x_1536:
[----:B------:R-:W-:Y:S05]  /*10570*/  BSYNC B0 ;  /* 0x0000000000007941 */ /* 0x000fea0003800000 */
.L_x_1535:
        /* <DEDUP_REMOVED lines=22> */
.L_x_1537:
        /* <DEDUP_REMOVED lines=10> */
.L_x_2642:


//--------------------- .text._ZN7cutlass13device_kernelIN5flash19enable_sm80_to_sm89INS1_16FlashAttnFwdSm80INS1_25CollectiveMainloopFwdSm80ILi8ELi1ELb0EN4cute5tupleIJNS5_1CILi128EEENS7_ILi64EEENS7_ILi192EEEEEELi192ENS_10bfloat16_tEfNS_4arch4Sm80ELb0ELb1ELb0ELb1ELb0ELb0ELb1ELb0EEENS1_21CollectiveEpilogueFwdINS6_IJS8_SA_S9_EEENS6_IJNS7_ILi1EEESI_SI_EEESC_SE_Li256ELb1ELb1ELb0ELb0EEENS1_19SingleTileSchedulerILb1ELb0ELb1ELi128EEEEEEEEEvNT_6ParamsE --------------------------
	.section	.text._ZN7cutlass13device_kernelIN5flash19enable_sm80_to_sm89INS1_16FlashAttnFwdSm80INS1_25CollectiveMainloopFwdSm80ILi8ELi1ELb0EN4cute5tupleIJNS5_1CILi128EEENS7_ILi64EEENS7_ILi192EEEEEELi192ENS_10bfloat16_tEfNS_4arch4Sm80ELb0ELb1ELb0ELb1ELb0ELb0ELb1ELb0EEENS1_21CollectiveEpilogueFwdINS6_IJS8_SA_S9_EEENS6_IJNS7_ILi1EEESI_SI_EEESC_SE_Li256ELb1ELb1ELb0ELb0EEENS1_19SingleTileSchedulerILb1ELb0ELb1ELi128EEEEEEEEEvNT_6ParamsE,"ax",@progbits
	.sectioninfo	@"SHI_REGISTERS=240"
	.align	128
.text._ZN7cutlass13device_kernelIN5flash19enable_sm80_to_sm89INS1_16FlashAttnFwdSm80INS1_25CollectiveMainloopFwdSm80ILi8ELi1ELb0EN4cute5tupleIJNS5_1CILi128EEENS7_ILi64EEENS7_ILi192EEEEEELi192ENS_10bfloat16_tEfNS_4arch4Sm80ELb0ELb1ELb0ELb1ELb0ELb0ELb1ELb0EEENS1_21CollectiveEpilogueFwdINS6_IJS8_SA_S9_EEENS6_IJNS7_ILi1EEESI_SI_EEESC_SE_Li256ELb1ELb1ELb0ELb0EEENS1_19SingleTileSchedulerILb1ELb0ELb1ELi128EEEEEEEEEvNT_6ParamsE:
        .type           _ZN7cutlass13device_kernelIN5flash19enable_sm80_to_sm89INS1_16FlashAttnFwdSm80INS1_25CollectiveMainloopFwdSm80ILi8ELi1ELb0EN4cute5tupleIJNS5_1CILi128EEENS7_ILi64EEENS7_ILi192EEEEEELi192ENS_10bfloat16_tEfNS_4arch4Sm80ELb0ELb1ELb0ELb1ELb0ELb0ELb1ELb0EEENS1_21CollectiveEpilogueFwdINS6_IJS8_SA_S9_EEENS6_IJNS7_ILi1EEESI_SI_EEESC_SE_Li256ELb1ELb1ELb0ELb0EEENS1_19SingleTileSchedulerILb1ELb0ELb1ELi128EEEEEEEEEvNT_6ParamsE,@function
        .size           _ZN7cutlass13device_kernelIN5flash19enable_sm80_to_sm89INS1_16FlashAttnFwdSm80INS1_25CollectiveMainloopFwdSm80ILi8ELi1ELb0EN4cute5tupleIJNS5_1CILi128EEENS7_ILi64EEENS7_ILi192EEEEEELi192ENS_10bfloat16_tEfNS_4arch4Sm80ELb0ELb1ELb0ELb1ELb0ELb0ELb1ELb0EEENS1_21CollectiveEpilogueFwdINS6_IJS8_SA_S9_EEENS6_IJNS7_ILi1EEESI_SI_EEESC_SE_Li256ELb1ELb1ELb0ELb0EEENS1_19SingleTileSchedulerILb1ELb0ELb1ELi128EEEEEEEEEvNT_6ParamsE,(.L_x_2643 - _ZN7cutlass13device_kernelIN5flash19enable_sm80_to_sm89INS1_16FlashAttnFwdSm80INS1_25CollectiveMainloopFwdSm80ILi8ELi1ELb0EN4cute5tupleIJNS5_1CILi128EEENS7_ILi64EEENS7_ILi192EEEEEELi192ENS_10bfloat16_tEfNS_4arch4Sm80ELb0ELb1ELb0ELb1ELb0ELb0ELb1ELb0EEENS1_21CollectiveEpilogueFwdINS6_IJS8_SA_S9_EEENS6_IJNS7_ILi1EEESI_SI_EEESC_SE_Li256ELb1ELb1ELb0ELb0EEENS1_19SingleTileSchedulerILb1ELb0ELb1ELi128EEEEEEEEEvNT_6ParamsE)
        .other          _ZN7cutlass13device_kernelIN5flash19enable_sm80_to_sm89INS1_16FlashAttnFwdSm80INS1_25CollectiveMainloopFwdSm80ILi8ELi1ELb0EN4cute5tupleIJNS5_1CILi128EEENS7_ILi64EEENS7_ILi192EEEEEELi192ENS_10bfloat16_tEfNS_4arch4Sm80ELb0ELb1ELb0ELb1ELb0ELb0ELb1ELb0EEENS1_21CollectiveEpilogueFwdINS6_IJS8_SA_S9_EEENS6_IJNS7_ILi1EEESI_SI_EEESC_SE_Li256ELb1ELb1ELb0ELb0EEENS1_19SingleTileSchedulerILb1ELb0ELb1ELi128EEEEEEEEEvNT_6ParamsE,@"STO_CUDA_ENTRY STV_DEFAULT"
_ZN7cutlass13device_kernelIN5flash19enable_sm80_to_sm89INS1_16FlashAttnFwdSm80INS1_25CollectiveMainloopFwdSm80ILi8ELi1ELb0EN4cute5tupleIJNS5_1CILi128EEENS7_ILi64EEENS7_ILi192EEEEEELi192ENS_10bfloat16_tEfNS_4arch4Sm80ELb0ELb1ELb0ELb1ELb0ELb0ELb1ELb0EEENS1_21CollectiveEpilogueFwdINS6_IJS8_SA_S9_EEENS6_IJNS7_ILi1EEESI_SI_EEESC_SE_Li256ELb1ELb1ELb0ELb0EEENS1_19SingleTileSchedulerILb1ELb0ELb1ELi128EEEEEEEEEvNT_6ParamsE:
        /* <DEDUP_REMOVED lines=16> */
.L_x_1539:
        /* <DEDUP_REMOVED lines=8> */
.L_x_1541:
[----:B------:R-:W-:-:S04]  /*0180*/  MOV R0, c[0x0][0x54c] ;  /* 0x0001530000007a02 */ /* 0x000fc80000000f00 */
.L_x_1540:
[----:B------:R-:W-:Y:S01]  /*0190*/  USHF.L.U32 UR7, UR17, 0x7, URZ ;  /* 0x0000000711077899 */ /* 0x000fe2000800063f */
[----:B-----5:R-:W-:-:S05]  /*01a0*/  IMAD R0, R0, c[0x0][0x548], RZ ;  /* 0x0001520000007a24 */ /* 0x020fca00078e02ff */
[----:B------:R-:W-:-:S04]  /*01b0*/  ISETP.LE.AND P0, PT, R0, UR7, PT ;  /* 0x0000000700007c0c */ /* 0x000fc8000bf03270 */
[----:B------:R-:W-:Y:S01]  /*01c0*/  SEL R200, R200, 0xffffffff, !P0 ;  /* 0xffffffffc8c87807 */ /* 0x000fe20004000000 */
[----:B------:R-:W-:Y:S05]  /*01d0*/  BRA `(.L_x_1542) ;  /* 0x0000012000007947 */ /* 0x000fea0003800000 */
.L_x_1538:
[----:B--2---:R-:W-:-:S04]  /*01e0*/  ISETP.NE.U32.AND P0, PT, RZ, c[0x0][0x568], PT ;  /* 0x00015a00ff007a0c */ /* 0x004fc80003f05070 */
[----:B------:R-:W-:-:S13]  /*01f0*/  ISETP.NE.AND.EX P0, PT, RZ, c[0x0][0x56c], PT, P0 ;  /* 0x00015b00ff007a0c */ /* 0x000fda0003f05300 */
[----:B------:R-:W-:Y:S05]  /*0200*/  @!P0 BRA `(.L_x_1543) ;  /* 0x0000002000008947 */ /* 0x000fea0003800000 */
[----:B------:R1:W5:Y:S01]  /*0210*/  LDG.E R0, [R2.64] ;  /* 0x0000001202007981 */ /* 0x000362000c1e1900 */
[----:B------:R-:W-:Y:S05]  /*0220*/  BRA `(.L_x_1544) ;  /* 0x0000009000007947 */ /* 0x000fea0003800000 */
.L_x_1543:
        /* <DEDUP_REMOVED lines=8> */
.L_x_1545:
[----:B------:R-:W-:-:S04]  /*02b0*/  MOV R0, c[0x0][0x54c] ;  /* 0x0001530000007a02 */ /* 0x000fc80000000f00 */
.L_x_1544:
[----:B------:R-:W-:Y:S01]  /*02c0*/  USHF.L.U32 UR7, UR17, 0x7, URZ ;  /* 0x0000000711077899 */ /* 0x000fe2000800063f */
[----:B-----5:R-:W-:-:S05]  /*02d0*/  IMAD R0, R0, c[0x0][0x548], RZ ;  /* 0x0001520000007a24 */ /* 0x020fca00078e02ff */
[----:B------:R-:W-:-:S04]  /*02e0*/  ISETP.LE.AND P0, PT, R0, UR7, PT ;  /* 0x0000000700007c0c */ /* 0x000fc8000bf03270 */
[----:B------:R-:W-:-:S04]  /*02f0*/  SEL R200, R200, 0xffffffff, !P0 ;  /* 0xffffffffc8c87807 */ /* 0x000fc80004000000 */
.L_x_1542:
        /* <DEDUP_REMOVED lines=31> */
.L_x_1546:
[----:B------:R-:W-:-:S04]  /*04f0*/  ISETP.NE.U32.AND P0, PT, RZ, c[0x0][0x368], PT ;  /* 0x0000da00ff007a0c */ /* 0x000fc80003f05070 */
[----:B------:R-:W-:-:S13]  /*0500*/  ISETP.NE.AND.EX P0, PT, RZ, c[0x0][0x36c], PT, P0 ;  /* 0x0000db00ff007a0c */ /* 0x000fda0003f05300 */
[----:B------:R-:W-:Y:S05]  /*0510*/  @!P0 BRA `(.L_x_1547) ;  /* 0x0000004000008947 */ /* 0x000fea0003800000 */
[----:B------:R-:W-:-:S05]  /*0520*/  IMAD.WIDE R8, R200, R5, c[0x0][0x368] ;  /* 0x0000da00c8087625 */ /* 0x000fca00078e0205 */
[----:B------:R-:W2:Y:S02]  /*0530*/  LDG.E R0, [R8.64] ;  /* 0x0000001208007981 */ /* 0x000ea4000c1e1900 */
[----:B--2---:R1:W2:Y:S02]  /*0540*/  R2UR UR9, R0 ;  /* 0x00000000000973c2 */ /* 0x0042a400000e0000 */
[----:B-12---:R-:W-:Y:S05]  /*0550*/  BRA `(.L_x_1548) ;  /* 0x0000006000007947 */ /* 0x006fea0003800000 */
.L_x_1547:
[----:B------:R-:W-:Y:S05]  /*0560*/  @!P3 BRA `(.L_x_1548) ;  /* 0x000000500000b947 */ /* 0x000fea0003800000 */
[----:B------:R-:W2:Y:S04]  /*0570*/  LDG.E R0, [R8.64] ;  /* 0x0000001208007981 */ /* 0x000ea8000c1e1900 */
[----:B------:R-:W4:Y:S01]  /*0580*/  LDG.E R4, [R8.64+0x4] ;  /* 0x0000041208047981 */ /* 0x000f22000c1e1900 */
[----:B--2---:R-:W1:Y:S08]  /*0590*/  R2UR UR9, R0 ;  /* 0x00000000000973c2 */ /* 0x004e7000000e0000 */
[----:B----4-:R-:W1:Y:S02]  /*05a0*/  R2UR UR4, R4 ;  /* 0x00000000040473c2 */ /* 0x010e6400000e0000 */
[----:B-1----:R-:W-:-:S06]  /*05b0*/  UIADD3 UR9, -UR9, UR4, URZ ;  /* 0x0000000409097290 */ /* 0x002fcc000fffe13f */
.L_x_1548:
        /* <DEDUP_REMOVED lines=26> */
.L_x_1550:
[----:B------:R-:W-:Y:S02]  /*0760*/  UISETP.NE.AND UP0, UPT, UR5, 0x1, UPT ;  /* 0x000000010500788c */ /* 0x000fe4000bf05270 */
[----:B------:R-:W-:Y:S02]  /*0770*/  ULDC.64 UR10, c[0x0][0x330] ;  /* 0x0000cc00000a7ab9 */ /* 0x000fe40000000a00 */
[----:B------:R-:W-:-:S07]  /*0780*/  UIMAD.WIDE.U32 UR12, UR6, UR10, URZ ;  /* 0x0000000a060c72a5 */ /* 0x000fce000f8e003f */
[----:B------:R-:W-:Y:S02]  /*0790*/  @UP0 USHF.R.U32.HI UR6, URZ, UR11, UR13 ;  /* 0x0000000b3f060299 */ /* 0x000fe4000801160d */
.L_x_1551:
[----:B------:R-:W-:Y:S02]  /*07a0*/  ULDC UR8, c[0x0][0x32c] ;  /* 0x0000cb0000087ab9 */ /* 0x000fe40000000800 */
[----:B------:R-:W-:-:S04]  /*07b0*/  UIMAD UR8, UR6, UR5, UR8 ;  /* 0x00000005060872a4 */ /* 0x000fc8000f8e0208 */
[----:B------:R-:W-:-:S04]  /*07c0*/  UISETP.LT.AND UP0, UPT, UR4, UR8, UPT ;  /* 0x000000080400728c */ /* 0x000fc8000bf01270 */
[----:B------:R-:W-:Y:S02]  /*07d0*/  USEL UR4, UR4, UR8, UP0 ;  /* 0x0000000804047287 */ /* 0x000fe40008000000 */
.L_x_1549:
        /* <DEDUP_REMOVED lines=31> */
.L_x_1553:
[----:B------:R-:W-:-:S03]  /*09d0*/  UISETP.NE.AND UP0, UPT, UR5, 0x1, UPT ;  /* 0x000000010500788c */ /* 0x000fc6000bf05270 */
[----:B------:R-:W-:Y:S02]  /*09e0*/  ULDC.64 UR4, c[0x0][0x330] ;  /* 0x0000cc0000047ab9 */ /* 0x000fe40000000a00 */
[----:B------:R-:W-:-:S07]  /*09f0*/  UIMAD.WIDE.U32 UR12, UR10, UR4, URZ ;  /* 0x000000040a0c72a5 */ /* 0x000fce000f8e003f */
[----:B------:R-:W-:Y:S02]  /*0a00*/  @UP0 UMOV UR11, UR13 ;  /* 0x0000000d000b0c82 */ /* 0x000fe40008000000 */
[----:B------:R-:W-:Y:S02]  /*0a10*/  @UP0 USHF.R.U32.HI UR10, URZ, UR5, UR11 ;  /* 0x000000053f0a0299 */ /* 0x000fe4000801160b */
.L_x_1554:
[----:B------:R-:W-:Y:S02]  /*0a20*/  ULDC UR4, c[0x0][0x32c] ;  /* 0x0000cb0000047ab9 */ /* 0x000fe40000000800 */
[----:B------:R-:W-:-:S04]  /*0a30*/  UIMAD UR4, UR10, UR4, URZ ;  /* 0x000000040a0472a4 */ /* 0x000fc8000f8e023f */
[----:B------:R-:W-:-:S04]  /*0a40*/  UISETP.LT.AND UP0, UPT, UR8, UR4, UPT ;  /* 0x000000040800728c */ /* 0x000fc8000bf01270 */
[----:B------:R-:W-:-:S04]  /*0a50*/  USEL UR8, UR8, UR4, !UP0 ;  /* 0x0000000408087287 */ /* 0x000fc8000c000000 */
.L_x_1552:
        /* <DEDUP_REMOVED lines=95> */
[----:B------:R-:W-:Y:S01]  /*1050*/  IMAD R9, R23, c[0x0][0x1e4], R2 ;  /* 0x0000790017097a24 */ /* 0x000fe200078e0202 */
        /* <DEDUP_REMOVED lines=8> */
[----:B------:R-:W-:-:S02]  /*10e0*/  ISETP.GE.AND P1, PT, R5, c[0x0][0x1d4], PT ;  /* 0x0000750005007a0c */ /* 0x000fc40003f26270 */
[----:B------:R-:W-:Y:S01]  /*10f0*/  IADD3 R0, R0, UR7, RZ ;  /* 0x0000000700007c10 */ /* 0x000fe2000fffe0ff */
[----:B------:R-:W-:Y:S01]  /*1100*/  IMAD R5, R12, c[0x0][0x1b8], RZ ;  /* 0x00006e000c057a24 */ /* 0x000fe200078e02ff */
[----:B------:R-:W-:Y:S02]  /*1110*/  SHF.R.S32.HI R3, RZ, 0x1f, R200 ;  /* 0x0000001fff037819 */ /* 0x000fe400000114c8 */
[--C-:B------:R-:W-:Y:S01]  /*1120*/  SHF.R.S32.HI R19, RZ, 0x1f, R18.reuse ;  /* 0x0000001fff137819 */ /* 0x100fe20000011412 */
[----:B------:R-:W-:Y:S01]  /*1130*/  IMAD R20, R4, c[0x0][0x1bc], R5 ;  /* 0x00006f0004147a24 */ /* 0x000fe200078e0205 */
[----:B------:R-:W-:Y:S01]  /*1140*/  SEL R2, R3, RZ, !P5 ;  /* 0x000000ff03027207 */ /* 0x000fe20006800000 */
[----:B------:R-:W-:Y:S01]  /*1150*/  @P4 IMAD.HI.U32 R13, R0, c[0x0][0x2c8], RZ ;  /* 0x0000b200000d4a27 */ /* 0x000fe200078e00ff */
[----:B-1----:R-:W-:Y:S02]  /*1160*/  SEL R11, R200, RZ, !P5 ;  /* 0x000000ffc80b7207 */ /* 0x002fe40006800000 */
[----:B------:R-:W-:Y:S01]  /*1170*/  IADD3 R21, R29, R20, RZ ;  /* 0x000000141d157210 */ /* 0x000fe20007ffe0ff */
[----:B------:R-:W-:Y:S01]  /*1180*/  IMAD.WIDE.U32 R26, R23, c[0x0][0x1e0], R18 ;  /* 0x00007800171a7a25 */ /* 0x000fe200078e0012 */
[----:B------:R-:W-:-:S03]  /*1190*/  SHF.R.S32.HI R5, RZ, 0x1f, R16 ;  /* 0x0000001fff057819 */ /* 0x000fc60000011410 */
[----:B------:R-:W-:Y:S01]  /*11a0*/  IMAD.MOV.U32 R14, RZ, RZ, R0 ;  /* 0x000000ffff0e7224 */ /* 0x000fe200078e0000 */
[----:B------:R-:W-:Y:S01]  /*11b0*/  @P0 SHF.R.U32.HI R14, RZ, c[0x0][0x2cc], R13 ;  /* 0x0000b300ff0e0a19 */ /* 0x000fe2000001160d */
[----:B------:R-:W-:Y:S01]  /*11c0*/  IMAD.WIDE.U32 R22, R23, c[0x0][0x208], R18 ;  /* 0x0000820017167a25 */ /* 0x000fe200078e0012 */
[----:B------:R-:W-:-:S03]  /*11d0*/  LEA.HI R5, R5, R16, RZ, 0x3 ;  /* 0x0000001005057211 */ /* 0x000fc600078f18ff */
[----:B------:R-:W-:Y:S01]  /*11e0*/  IMAD R2, R2, c[0x0][0x1c0], RZ ;  /* 0x0000700002027a24 */ /* 0x000fe200078e02ff */
[----:B------:R-:W-:Y:S01]  /*11f0*/  LOP3.LUT R15, R5, 0xfffffff8, RZ, 0xc0, !PT ;  /* 0xfffffff8050f7812 */ /* 0x000fe200078ec0ff */
[----:B------:R-:W-:Y:S02]  /*1200*/  IMAD.MOV.U32 R20, RZ, RZ, R28 ;  /* 0x000000ffff147224 */ /* 0x000fe400078e001c */
[----:B------:R-:W-:Y:S02]  /*1210*/  IMAD.IADD R23, R23, 0x1, R7 ;  /* 0x0000000117177824 */ /* 0x000fe400078e0207 */
[C---:B------:R-:W-:Y:S02]  /*1220*/  IMAD R2, R11.reuse, c[0x0][0x1c4], R2 ;  /* 0x000071000b027a24 */ /* 0x040fe400078e0202 */
[----:B------:R-:W-:-:S04]  /*1230*/  IMAD.WIDE.U32 R20, R11, c[0x0][0x1c0], R20 ;  /* 0x000070000b147a25 */ /* 0x000fc800078e0014 */
[----:B------:R-:W-:Y:S01]  /*1240*/  IMAD.IADD R27, R27, 0x1, R9 ;  /* 0x000000011b1b7824 */ /* 0x000fe200078e0209 */
[--C-:B------:R-:W-:Y:S01]  /*1250*/  SHF.R.S32.HI R9, RZ, 0x1f, R14.reuse ;  /* 0x0000001fff097819 */ /* 0x100fe2000001140e */
[----:B------:R-:W-:Y:S01]  /*1260*/  IMAD.MOV R7, RZ, RZ, -R14 ;  /* 0x000000ffff077224 */ /* 0x000fe200078e0a0e */
[----:B------:R-:W-:Y:S01]  /*1270*/  IADD3 R21, R21, R2, RZ ;  /* 0x0000000215157210 */ /* 0x000fe20007ffe0ff */
[----:B------:R-:W-:Y:S02]  /*1280*/  IMAD.IADD R15, R16, 0x1, -R15 ;  /* 0x00000001100f7824 */ /* 0x000fe400078e0a0f */
[----:B------:R-:W-:Y:S02]  /*1290*/  IMAD R7, R7, c[0x0][0x2c4], R0 ;  /* 0x0000b10007077a24 */ /* 0x000fe400078e0200 */
[----:B------:R-:W-:Y:S01]  /*12a0*/  IMAD R9, R9, c[0x0][0x1b0], RZ ;  /* 0x00006c0009097a24 */ /* 0x000fe200078e02ff */
[----:B------:R-:W-:Y:S01]  /*12b0*/  LOP3.LUT P4, RZ, R15, 0x4, RZ, 0xc0, !PT ;  /* 0x000000040fff7812 */ /* 0x000fe2000788c0ff */
[----:B------:R-:W-:Y:S01]  /*12c0*/  IMAD.WIDE.U32 R20, R14, c[0x0][0x1b0], R20 ;  /* 0x00006c000e147a25 */ /* 0x000fe200078e0014 */
[----:B------:R-:W-:-:S02]  /*12d0*/  SHF.R.S32.HI R0, RZ, 0x1f, R7 ;  /* 0x0000001fff007819 */ /* 0x000fc40000011407 */
[----:B------:R-:W-:Y:S01]  /*12e0*/  LOP3.LUT P5, RZ, R15, 0x2, RZ, 0xc0, !PT ;  /* 0x000000020fff7812 */ /* 0x000fe200078ac0ff */
[----:B------:R-:W-:Y:S02]  /*12f0*/  IMAD R9, R14, c[0x0][0x1b4], R9 ;  /* 0x00006d000e097a24 */ /* 0x000fe400078e0209 */
[----:B------:R-:W-:Y:S02]  /*1300*/  IMAD R0, R0, c[0x0][0x1a8], RZ ;  /* 0x00006a0000007a24 */ /* 0x000fe400078e02ff */
[----:B------:R-:W-:Y:S02]  /*1310*/  IMAD.IADD R21, R21, 0x1, R9 ;  /* 0x0000000115157824 */ /* 0x000fe400078e0209 */
[C---:B------:R-:W-:Y:S02]  /*1320*/  IMAD R11, R12.reuse, c[0x0][0x1e8], RZ ;  /* 0x00007a000c0b7a24 */ /* 0x040fe400078e02ff */
[----:B------:R-:W-:Y:S02]  /*1330*/  IMAD R13, R12, c[0x0][0x210], RZ ;  /* 0x000084000c0d7a24 */ /* 0x000fe400078e02ff */
[----:B------:R-:W-:-:S02]  /*1340*/  IMAD R0, R7, c[0x0][0x1ac], R0 ;  /* 0x00006b0007007a24 */ /* 0x000fc400078e0200 */
[----:B------:R-:W-:-:S04]  /*1350*/  IMAD.WIDE.U32 R16, R7, c[0x0][0x1a8], R20 ;  /* 0x00006a0007107a25 */ /* 0x000fc800078e0014 */
[C---:B------:R-:W-:Y:S01]  /*1360*/  IMAD R11, R4.reuse, c[0x0][0x1ec], R11 ;  /* 0x00007b00040b7a24 */ /* 0x040fe200078e020b */
[----:B------:R-:W-:Y:S01]  /*1370*/  IADD3 R0, R17, R0, RZ ;  /* 0x0000000011007210 */ /* 0x000fe20007ffe0ff */
[----:B------:R-:W-:Y:S01]  /*1380*/  IMAD R13, R4, c[0x0][0x214], R13 ;  /* 0x00008500040d7a24 */ /* 0x000fe200078e020d */
[----:B------:R-:W-:Y:S01]  /*1390*/  LEA R12, P0, R16, c[0x0][0x160], 0x1 ;  /* 0x00005800100c7a11 */ /* 0x000fe200078008ff */
[----:B------:R-:W-:-:S04]  /*13a0*/  IMAD.WIDE.U32 R204, R4, c[0x0][0x1e8], R26 ;  /* 0x00007a0004cc7a25 */ /* 0x000fc800078e001a */
[----:B------:R-:W-:Y:S01]  /*13b0*/  IMAD.WIDE.U32 R22, R4, c[0x0][0x210], R22 ;  /* 0x0000840004167a25 */ /* 0x000fe200078e0016 */
[----:B------:R1:W3:Y:S03]  /*13c0*/  SHFL.IDX PT, R20, R12, RZ, 0x181f ;  /* 0x00181fff0c147589 */ /* 0x0002e600000e0000 */
[----:B------:R-:W-:Y:S02]  /*13d0*/  IMAD.SHL.U32 R4, R15, 0x40, RZ ;  /* 0x000000400f047824 */ /* 0x000fe400078e00ff */
[----:B------:R-:W-:Y:S01]  /*13e0*/  IMAD.IADD R205, R205, 0x1, R11 ;  /* 0x00000001cdcd7824 */ /* 0x000fe200078e020b */
[----:B------:R-:W-:Y:S01]  /*13f0*/  LEA.HI.X R11, R16, c[0x0][0x164], R0, 0x1, P0 ;  /* 0x00005900100b7a11 */ /* 0x000fe200000f0c00 */
[----:B------:R-:W-:Y:S01]  /*1400*/  IMAD.SHL.U32 R9, R197, 0x8, RZ ;  /* 0x00000008c5097824 */ /* 0x000fe200078e00ff */
[----:B------:R-:W-:Y:S01]  /*1410*/  LOP3.LUT R4, R4, 0x1c0, RZ, 0xc0, !PT ;  /* 0x000001c004047812 */ /* 0x000fe200078ec0ff */
[----:B------:R-:W-:Y:S01]  /*1420*/  IMAD.MOV.U32 R2, RZ, RZ, 0x10 ;  /* 0x00000010ff027424 */ /* 0x000fe200078e00ff */
[----:B------:R-:W-:Y:S01]  /*1430*/  LEA.HI R16, R87, R6, RZ, 0x6 ;  /* 0x0000000657107211 */ /* 0x000fe200078f30ff */
[----:B------:R-:W-:Y:S01]  /*1440*/  IMAD.IADD R23, R23, 0x1, R13 ;  /* 0x0000000117177824 */ /* 0x000fe200078e020d */
[----:B------:R-:W-:Y:S01]  /*1450*/  IADD3 R13, R18, 0x40, RZ ;  /* 0x00000040120d7810 */ /* 0x000fe20007ffe0ff */
[----:B------:R-:W-:Y:S01]  /*1460*/  IMAD.SHL.U32 R5, R5, 0x40, RZ ;  /* 0x0000004005057824 */ /* 0x000fe200078e00ff */
[----:B------:R-:W-:Y:S01]  /*1470*/  LOP3.LUT R7, R4, 0x8, R9, 0xf8, !PT ;  /* 0x0000000804077812 */ /* 0x000fe200078ef809 */
[----:B------:R-:W-:Y:S01]  /*1480*/  IMAD.SHL.U32 R9, R24, 0x8, RZ ;  /* 0x0000000818097824 */ /* 0x000fe200078e00ff */
[----:B------:R-:W-:Y:S01]  /*1490*/  SEL R2, R2, 0xfffffff0, !P5 ;  /* 0xfffffff002027807 */ /* 0x000fe20006800000 */
[----:B------:R1:W4:Y:S01]  /*14a0*/  SHFL.IDX PT, R21, R11, RZ, 0x181f ;  /* 0x00181fff0b157589 */ /* 0x00032200000e0000 */
[----:B------:R-:W-:-:S02]  /*14b0*/  SHF.R.U32.HI R4, RZ, 0x3, R4 ;  /* 0x00000003ff047819 */ /* 0x000fc40000011604 */
[----:B------:R-:W-:Y:S02]  /*14c0*/  ISETP.GE.AND P5, PT, R13, c[0x0][0x198], PT ;  /* 0x000066000d007a0c */ /* 0x000fe40003fa6270 */
[----:B------:R-:W-:Y:S02]  /*14d0*/  LOP3.LUT R4, R7, R4, RZ, 0x3c, !PT ;  /* 0x0000000407047212 */ /* 0x000fe400078e3cff */
[----:B------:R-:W-:Y:S02]  /*14e0*/  SHF.L.U32 R16, R16, 0x3, RZ ;  /* 0x0000000310107819 */ /* 0x000fe400000006ff */
[C---:B------:R-:W-:Y:S02]  /*14f0*/  IADD3 R0, R9.reuse, 0x80, RZ ;  /* 0x0000008009007810 */ /* 0x040fe40007ffe0ff */
[----:B------:R-:W-:Y:S02]  /*1500*/  ISETP.GE.AND P6, PT, R9, c[0x0][0x198], PT ;  /* 0x0000660009007a0c */ /* 0x000fe40003fc6270 */
[----:B------:R-:W-:-:S02]  /*1510*/  LOP3.LUT R199, R199, 0xfffffe00, R16, 0xf8, !PT ;  /* 0xfffffe00c7c77812 */ /* 0x000fc400078ef810 */
[----:B------:R-:W-:Y:S02]  /*1520*/  LOP3.LUT R4, R4, 0xfffffe00, R5, 0xf8, !PT ;  /* 0xfffffe0004047812 */ /* 0x000fe400078ef805 */
[--C-:B--2---:R-:W-:Y:S01]  /*1530*/  @P2 SHF.R.S32.HI R15, RZ, 0x1f, R10.reuse ;  /* 0x0000001fff0f2819 */ /* 0x104fe2000001140a */
[----:B------:R-:W-:Y:S01]  /*1540*/  @P2 IMAD.MOV.U32 R14, RZ, RZ, R10 ;  /* 0x000000ffff0e2224 */ /* 0x000fe200078e000a */
[----:B------:R-:W-:Y:S01]  /*1550*/  IADD3 R10, R8, UR7, RZ ;  /* 0x00000007080a7c10 */ /* 0x000fe2000fffe0ff */
[----:B------:R-:W-:Y:S02]  /*1560*/  @!P2 IMAD.MOV.U32 R15, RZ, RZ, R3 ;  /* 0x000000ffff0fa224 */ /* 0x000fe400078e0003 */
[----:B------:R-:W-:Y:S01]  /*1570*/  @!P2 IMAD.MOV.U32 R14, RZ, RZ, R200 ;  /* 0x000000ffff0ea224 */ /* 0x000fe200078e00c8 */
[----:B------:R-:W-:Y:S01]  /*1580*/  ISETP.GE.AND P0, PT, R10, UR4, PT ;  /* 0x000000040a007c0c */ /* 0x000fe2000bf06270 */
[----:B------:R-:W-:Y:S01]  /*1590*/  IMAD.MOV.U32 R3, RZ, RZ, 0x20 ;  /* 0x00000020ff037424 */ /* 0x000fe200078e00ff */
[----:B------:R-:W-:-:S02]  /*15a0*/  SEL R207, R15, RZ, !P3 ;  /* 0x000000ff0fcf7207 */ /* 0x000fc40005800000 */
[----:B------:R-:W-:Y:S02]  /*15b0*/  SEL R202, R14, RZ, !P3 ;  /* 0x000000ff0eca7207 */ /* 0x000fe40005800000 */
[----:B------:R-:W-:Y:S01]  /*15c0*/  P2R R14, PR, RZ, 0x20 ;  /* 0x00000020ff0e7803 */ /* 0x000fe20000000000 */
[----:B------:R-:W-:Y:S01]  /*15d0*/  IMAD R211, R207, c[0x0][0x1f0], RZ ;  /* 0x00007c00cfd37a24 */ /* 0x000fe200078e02ff */
[----:B------:R-:W-:Y:S01]  /*15e0*/  SEL R3, R3, 0xffffffe0, !P4 ;  /* 0xffffffe003037807 */ /* 0x000fe20006000000 */
[----:B------:R-:W-:Y:S01]  /*15f0*/  IMAD R207, R207, c[0x0][0x218], RZ ;  /* 0x00008600cfcf7a24 */ /* 0x000fe200078e02ff */
[----:B------:R-:W-:Y:S01]  /*1600*/  ISETP.GE.AND P3, PT, R18, c[0x0][0x1d4], PT ;  /* 0x0000750012007a0c */ /* 0x000fe20003f66270 */
[C---:B------:R-:W-:Y:S01]  /*1610*/  IMAD R211, R202.reuse, c[0x0][0x1f4], R211 ;  /* 0x00007d00cad37a24 */ /* 0x040fe200078e02d3 */
[----:B------:R-:W-:Y:S01]  /*1620*/  ISETP.GE.AND P2, PT, R13, c[0x0][0x1d4], PT ;  /* 0x000075000d007a0c */ /* 0x000fe20003f46270 */
[----:B------:R-:W-:Y:S01]  /*1630*/  IMAD R207, R202, c[0x0][0x21c], R207 ;  /* 0x00008700cacf7a24 */ /* 0x000fe200078e02cf */
[----:B------:R-:W-:Y:S01]  /*1640*/  ISETP.NE.AND P4, PT, R14, RZ, PT ;  /* 0x000000ff0e00720c */ /* 0x000fe20003f85270 */
[----:B------:R-:W-:Y:S01]  /*1650*/  IMAD.WIDE.U32 R204, R202, c[0x0][0x1f0], R204 ;  /* 0x00007c00cacc7a25 */ /* 0x000fe200078e00cc */
[----:B------:R-:W-:-:S03]  /*1660*/  ISETP.GE.AND P5, PT, R0, c[0x0][0x198], PT ;  /* 0x0000660000007a0c */ /* 0x000fc60003fa6270 */
        /* <DEDUP_REMOVED lines=19> */
.L_x_1557:
[----:B-1-34-:R-:W-:Y:S05]  /*17a0*/  BSYNC B0 ;  /* 0x0000000000007941 */ /* 0x01afea0003800000 */
.L_x_1556:
        /* <DEDUP_REMOVED lines=22> */
.L_x_1559:
[----:B------:R-:W-:Y:S05]  /*1910*/  BSYNC B0 ;  /* 0x0000000000007941 */ /* 0x000fea0003800000 */
.L_x_1558:
        /* <DEDUP_REMOVED lines=22> */
.L_x_1561:
[----:B------:R-:W-:Y:S05]  /*1a80*/  BSYNC B0 ;  /* 0x0000000000007941 */ /* 0x000fea0003800000 */
.L_x_1560:
        /* <DEDUP_REMOVED lines=9> */
[----:B------:R-:W-:Y:S01]  /*1b20*/  LEA.HI R84, R87, R6, RZ, 0x5 ;  /* 0x0000000657547211 */ /* 0x000fe200078f28ff */
[----:B------:R-:W-:-:S02]  /*1b30*/  UMOV UR10, 0x6 ;  /* 0x00000006000a7882 */ /* 0x000fc40000000000 */
[----:B------:R-:W-:Y:S01]  /*1b40*/  IMAD.U32 R5, RZ, RZ, UR15 ;  /* 0x0000000fff057e24 */ /* 0x000fe2000f8e00ff */
[----:B------:R-:W-:Y:S01]  /*1b50*/  USHF.L.U32 UR22, UR4, 0x6, URZ ;  /* 0x0000000604167899 */ /* 0x000fe2000800063f */
[----:B------:R-:W-:Y:S01]  /*1b60*/  SHF.R.S32.HI R85, RZ, 0x5, R84 ;  /* 0x00000005ff557819 */ /* 0x000fe20000011454 */
[----:B------:R-:W-:Y:S02]  /*1b70*/  USHF.L.U64.HI UR21, UR4, UR10, UR5 ;  /* 0x0000000a04157299 */ /* 0x000fe40008010205 */
[----:B------:R-:W-:Y:S01]  /*1b80*/  USHF.R.S32.HI UR11, URZ, 0x1f, UR20 ;  /* 0x0000001f3f0b7899 */ /* 0x000fe20008011414 */
[----:B------:R-:W-:Y:S01]  /*1b90*/  @!P4 SHF.R.S32.HI R10, RZ, 0x1f, R13 ;  /* 0x0000001fff0ac819 */ /* 0x000fe2000001140d */
[----:B------:R-:W-:Y:S01]  /*1ba0*/  UIMAD UR23, UR21, UR20, URZ ;  /* 0x00000014151772a4 */ /* 0x000fe2000f8e023f */
[----:B------:R-:W-:Y:S01]  /*1bb0*/  IMAD R198, R85, 0x400, R4 ;  /* 0x0000040055c67824 */ /* 0x000fe200078e0204 */
[----:B------:R-:W-:Y:S01]  /*1bc0*/  USHF.L.U32 UR13, UR4, 0x5, URZ ;  /* 0x00000005040d7899 */ /* 0x000fe2000800063f */
[----:B------:R-:W-:Y:S01]  /*1bd0*/  @!P4 LEA.HI R7, R10, R13, RZ, 0x3 ;  /* 0x0000000d0a07c211 */ /* 0x000fe200078f18ff */
[----:B------:R-:W-:Y:S01]  /*1be0*/  UIMAD UR23, UR11, UR22, UR23 ;  /* 0x000000160b1772a4 */ /* 0x000fe2000f8e0217 */
[----:B---3--:R-:W-:Y:S01]  /*1bf0*/  @!P4 LEA R18, P0, R9, R16, 0x1 ;  /* 0x000000100912c211 */ /* 0x008fe200078008ff */
[----:B------:R-:W-:Y:S01]  /*1c00*/  UMOV UR12, 0x5 ;  /* 0x00000005000c7882 */ /* 0x000fe20000000000 */
[----:B------:R-:W-:Y:S01]  /*1c10*/  @!P4 LOP3.LUT R7, R7, 0xfffffff8, RZ, 0xc0, !PT ;  /* 0xfffffff80707c812 */ /* 0x000fe200078ec0ff */
[----:B------:R-:W-:Y:S01]  /*1c20*/  USHF.L.U64.HI UR12, UR4, UR12, UR5 ;  /* 0x0000000c040c7299 */ /* 0x000fe20008010205 */
[C---:B-----5:R-:W-:Y:S01]  /*1c30*/  @!P4 LEA.HI.X R19, R9.reuse, R17, R19, 0x1, P0 ;  /* 0x000000110913c211 */ /* 0x060fe200000f0c13 */
[----:B------:R-:W-:Y:S01]  /*1c40*/  IMAD.SHL.U32 R198, R198, 0x2, RZ ;  /* 0x00000002c6c67824 */ /* 0x000fe200078e00ff */
[----:B------:R-:W-:Y:S01]  /*1c50*/  @!P4 IADD3 R9, R9, 0x80, RZ ;  /* 0x000000800909c810 */ /* 0x000fe20007ffe0ff */
[----:B-12---:R-:W-:Y:S01]  /*1c60*/  @!P4 IMAD.WIDE R12, R7, 0x2, R16 ;  /* 0x00000002070cc825 */ /* 0x006fe200078e0210 */
[----:B------:R-:W-:Y:S01]  /*1c70*/  ISETP.NE.AND P0, PT, R14, RZ, PT ;  /* 0x000000ff0e00720c */ /* 0x000fe20003f05270 */
[----:B------:R-:W-:Y:S01]  /*1c80*/  @!PT LDS RZ, [RZ] ;  /* 0x00000000fffff984 */ /* 0x000fe20000000800 */
[----:B------:R1:W-:Y:S01]  /*1c90*/  @!P4 LDGSTS.E.BYPASS.LTC128B.128 [R199+0xf100], [R18.64], !P6 ;  /* 0x0f10000012c7cfae */ /* 0x0003e2000f101d52 */
[----:B------:R-:W-:Y:S01]  /*1ca0*/  @!P4 SHF.R.S32.HI R0, RZ, 0x1f, R9 ;  /* 0x0000001fff00c819 */ /* 0x000fe20000011409 */
[----:B------:R-:W-:Y:S01]  /*1cb0*/  IMAD.U32 R7, RZ, RZ, UR22 ;  /* 0x00000016ff077e24 */ /* 0x000fe2000f8e00ff */
[----:B------:R-:W-:Y:S01]  /*1cc0*/  ULDC.64 UR4, c[0x0][0x208] ;  /* 0x0000820000047ab9 */ /* 0x000fe20000000a00 */
[----:B------:R-:W-:Y:S01]  /*1cd0*/  IMAD R194, R2, 0x2, R198 ;  /* 0x0000000202c27824 */ /* 0x000fe200078e02c6 */
[----:B------:R-:W-:Y:S01]  /*1ce0*/  @!P4 LEA.HI R0, R0, R9, RZ, 0x3 ;  /* 0x000000090000c211 */ /* 0x000fe200078f18ff */
[----:B------:R-:W-:Y:S01]  /*1cf0*/  UIMAD UR11, UR11, UR4, URZ ;  /* 0x000000040b0b72a4 */ /* 0x000fe2000f8e023f */
[----:B------:R-:W-:Y:S01]  /*1d00*/  IADD3 R9, -R5, UR9, -R8 ;  /* 0x0000000905097c10 */ /* 0x000fe2000fffe908 */
[----:B------:R-:W-:Y:S01]  /*1d10*/  UIMAD.WIDE.U32 UR24, UR20, UR4, URZ ;  /* 0x00000004141872a5 */ /* 0x000fe2000f8e003f */
[----:B------:R-:W-:Y:S01]  /*1d20*/  @!P4 LOP3.LUT R11, R0, 0xfffffff8, RZ, 0xc0, !PT ;  /* 0xfffffff8000bc812 */ /* 0x000fe200078ec0ff */
[----:B------:R-:W-:Y:S01]  /*1d30*/  UIMAD UR11, UR20, UR5, UR11 ;  /* 0x00000005140b72a4 */ /* 0x000fe2000f8e020b */
[C---:B------:R-:W-:Y:S01]  /*1d40*/  ISETP.GE.AND P6, PT, R9.reuse, 0x1, PT ;  /* 0x000000010900780c */ /* 0x040fe20003fc6270 */
[----:B------:R2:W-:Y:S01]  /*1d50*/  @!P4 LDGSTS.E.BYPASS.LTC128B.128 [R199+0x13100], [R12.64], !P0 ;  /* 0x131000000cc7cfae */ /* 0x0005e2000c101d52 */
[----:B------:R-:W-:Y:S01]  /*1d60*/  ISETP.GE.AND P0, PT, R9, 0x21, PT ;  /* 0x000000210900780c */ /* 0x000fe20003f06270 */
[----:B------:R-:W-:Y:S01]  /*1d70*/  @!P4 IMAD.WIDE R16, R11, 0x2, R16 ;  /* 0x000000020b10c825 */ /* 0x000fe200078e0210 */
[----:B------:R-:W-:-:S02]  /*1d80*/  UIADD3 UR11, UR25, UR11, URZ ;  /* 0x0000000b190b7290 */ /* 0x000fc4000fffe03f */
[----:B------:R-:W-:Y:S01]  /*1d90*/  USHF.L.U64.HI UR10, UR4, UR10, UR5 ;  /* 0x0000000a040a7299 */ /* 0x000fe20008010205 */
[----:B------:R-:W-:Y:S01]  /*1da0*/  IMAD.WIDE.U32 R10, R7, UR20, R210 ;  /* 0x00000014070a7c25 */ /* 0x000fe2000f8e00d2 */
[----:B------:R1:W-:Y:S01]  /*1db0*/  @!P4 LDGSTS.E.BYPASS.LTC128B.128 [R199+0x17100], [R16.64], !P5 ;  /* 0x1710000010c7cfae */ /* 0x0003e2000e901d52 */
[----:B------:R-:W-:Y:S02]  /*1dc0*/  UISETP.GT.AND UP0, UPT, UR20, UR8, UPT ;  /* 0x000000081400728c */ /* 0x000fe4000bf04270 */
[----:B------:R-:W-:Y:S01]  /*1dd0*/  IMAD R193, R3, 0x2, R198 ;  /* 0x0000000203c17824 */ /* 0x000fe200078e02c6 */
[----:B------:R-:W0:Y:S01]  /*1de0*/  LDGDEPBAR ;  /* 0x00000000000079af */ /* 0x000e220000000000 */
[----:B------:R-:W-:Y:S01]  /*1df0*/  IADD3 R0, R11, UR23, RZ ;  /* 0x000000170b007c10 */ /* 0x000fe2000fffe0ff */
[----:B------:R-:W-:Y:S02]  /*1e00*/  IMAD.SHL.U32 R11, R24, 0x40, RZ ;  /* 0x00000040180b7824 */ /* 0x000fe400078e00ff */
[----:B------:R-:W-:Y:S01]  /*1e10*/  BAR.SYNC.DEFER_BLOCKING 0x0 ;  /* 0x0000000000007b1d */ /* 0x000fe20000010000 */
[----:B------:R-:W-:Y:S01]  /*1e20*/  @P0 IADD3 R9, P4, R10, UR13, RZ ;  /* 0x0000000d0a090c10 */ /* 0x000fe2000ff9e0ff */
[----:B------:R-:W-:Y:S01]  /*1e30*/  IMAD R191, R3, 0x2, R194 ;  /* 0x0000000203bf7824 */ /* 0x000fe200078e02c2 */
[----:B------:R-:W-:Y:S01]  /*1e40*/  LOP3.LUT R11, R11, 0x1c0, RZ, 0xc0, !PT ;  /* 0x000001c00b0b7812 */ /* 0x000fe200078ec0ff */
[----:B------:R-:W-:-:S02]  /*1e50*/  @UP0 UIADD3 UR5, UR14, -0x2, URZ ;  /* 0xfffffffe0e050890 */ /* 0x000fc4000fffe03f */
[----:B------:R-:W-:Y:S01]  /*1e60*/  UIADD3 UR15, UR9, 0x1, -UR15 ;  /* 0x00000001090f7890 */ /* 0x000fe2000fffe80f */
[----:B--2---:R-:W-:-:S04]  /*1e70*/  @P6 LEA R12, P5, R10, c[0x0][0x1c8], 0x1 ;  /* 0x000072000a0c6a11 */ /* 0x004fc800078a08ff */
[----:B------:R-:W-:Y:S01]  /*1e80*/  @P6 LEA.HI.X R13, R10, c[0x0][0x1cc], R0, 0x1, P5 ;  /* 0x000073000a0d6a11 */ /* 0x000fe200028f0c00 */
[----:B------:R-:W-:Y:S01]  /*1e90*/  IMAD.SHL.U32 R10, R8, 0x8, RZ ;  /* 0x00000008080a7824 */ /* 0x000fe200078e00ff */
[----:B------:R-:W-:Y:S02]  /*1ea0*/  @P0 IADD3.X R0, R0, UR12, RZ, P4, !PT ;  /* 0x0000000c00000c10 */ /* 0x000fe4000a7fe4ff */
[----:B------:R-:W-:Y:S02]  /*1eb0*/  @P0 LEA R14, P4, R9, c[0x0][0x1c8], 0x1 ;  /* 0x00007200090e0a11 */ /* 0x000fe400078808ff */
[----:B------:R-:W-:Y:S02]  /*1ec0*/  LOP3.LUT R10, R11, 0x8, R10, 0xf8, !PT ;  /* 0x000000080b0a7812 */ /* 0x000fe400078ef80a */
[----:B------:R-:W-:Y:S01]  /*1ed0*/  @P0 LEA.HI.X R15, R9, c[0x0][0x1cc], R0, 0x1, P4 ;  /* 0x00007300090f0a11 */ /* 0x000fe200020f0c00 */
[----:B------:R-:W-:Y:S01]  /*1ee0*/  @!PT LDS RZ, [RZ] ;  /* 0x00000000fffff984 */ /* 0x000fe20000000800 */
[----:B------:R-:W-:Y:S01]  /*1ef0*/  @!PT LDS RZ, [RZ] ;  /* 0x00000000fffff984 */ /* 0x000fe20000000800 */
[----:B------:R-:W-:Y:S01]  /*1f00*/  @!PT LDS RZ, [RZ] ;  /* 0x00000000fffff984 */ /* 0x000fe20000000800 */
[----:B------:R2:W-:Y:S01]  /*1f10*/  @P6 LDGSTS.E.BYPASS.LTC128B.128 [R199+0x6100], [R12.64], !P3 ;  /* 0x061000000cc76fae */ /* 0x0005e2000d901d52 */
[----:B------:R-:W-:-:S02]  /*1f20*/  SHF.R.U32.HI R11, RZ, 0x3, R11 ;  /* 0x00000003ff0b7819 */ /* 0x000fc4000001160b */
[----:B------:R-:W-:Y:S01]  /*1f30*/  SEL R9, RZ, 0x1, P3 ;  /* 0x00000001ff097807 */ /* 0x000fe20001800000 */
[----:B------:R2:W-:Y:S01]  /*1f40*/  @P6 LDGSTS.E.BYPASS.LTC128B.128 [R199+0x8100], [R12.64+0x80], !P2 ;  /* 0x081000800cc76fae */ /* 0x0005e2000d101d52 */
[----:B------:R-:W-:Y:S02]  /*1f50*/  LOP3.LUT R10, R10, R11, RZ, 0x3c, !PT ;  /* 0x0000000b0a0a7212 */ /* 0x000fe400078e3cff */
[----:B------:R-:W-:Y:S01]  /*1f60*/  SEL R0, RZ, 0x2, P2 ;  /* 0x00000002ff007807 */ /* 0x000fe20001000000 */
[----:B------:R2:W-:Y:S01]  /*1f70*/  @P6 LDGSTS.E.BYPASS.LTC128B.128 [R199+0xa100], [R12.64+0x100], !P1 ;  /* 0x0a1001000cc76fae */ /* 0x0005e2000c901d52 */
[----:B------:R-:W-:Y:S01]  /*1f80*/  LOP3.LUT P4, RZ, R24, 0x2, RZ, 0xc0, !PT ;  /* 0x0000000218ff7812 */ /* 0x000fe2000788c0ff */
[----:B------:R-:W-:Y:S01]  /*1f90*/  IMAD R197, R197, 0x200, R10 ;  /* 0x00000200c5c57824 */ /* 0x000fe200078e020a */
[----:B------:R-:W-:Y:S01]  /*1fa0*/  SEL R10, RZ, 0x4, P1 ;  /* 0x00000004ff0a7807 */ /* 0x000fe20000800000 */
[----:B------:R3:W-:Y:S02]  /*1fb0*/  @P0 LDGSTS.E.BYPASS.LTC128B.128 [R199+0x7100], [R14.64], !P3 ;  /* 0x071000000ec70fae */ /* 0x0007e4000d901d52 */
[----:B------:R-:W-:Y:S01]  /*1fc0*/  IMAD.SHL.U32 R197, R197, 0x2, RZ ;  /* 0x00000002c5c57824 */ /* 0x000fe200078e00ff */
[----:B------:R-:W-:Y:S01]  /*1fd0*/  IADD3 R9, R10, R0, R9 ;  /* 0x000000000a097210 */ /* 0x000fe20007ffe009 */
[----:B------:R3:W-:Y:S01]  /*1fe0*/  @P0 LDGSTS.E.BYPASS.LTC128B.128 [R199+0x9100], [R14.64+0x80], !P2 ;  /* 0x091000800ec70fae */ /* 0x0007e2000d101d52 */
[----:B------:R-:W-:-:S02]  /*1ff0*/  IADD3 R0, -R8, UR9, -R5 ;  /* 0x0000000908007c10 */ /* 0x000fc4000fffe905 */
[----:B------:R-:W-:Y:S01]  /*2000*/  IADD3 R196, R197, 0x6120, RZ ;  /* 0x00006120c5c47810 */ /* 0x000fe20007ffe0ff */
[----:B------:R3:W-:Y:S01]  /*2010*/  @P0 LDGSTS.E.BYPASS.LTC128B.128 [R199+0xb100], [R14.64+0x100], !P1 ;  /* 0x0b1001000ec70fae */ /* 0x0007e2000c901d52 */
[----:B------:R-:W-:Y:S02]  /*2020*/  ISETP.LT.OR P6, PT, R0, 0x1, P3 ;  /* 0x000000010000780c */ /* 0x000fe40001fc1670 */
[----:B------:R-:W-:Y:S01]  /*2030*/  LOP3.LUT P5, RZ, R9, 0x2, RZ, 0xc0, !PT ;  /* 0x0000000209ff7812 */ /* 0x000fe200078ac0ff */
[----:B------:R-:W0:Y:S01]  /*2040*/  LDGDEPBAR ;  /* 0x00000000000079af */ /* 0x000e220000000000 */
[----:B--2---:R-:W-:Y:S02]  /*2050*/  IMAD.U32 R12, RZ, RZ, UR24 ;  /* 0x00000018ff0c7e24 */ /* 0x004fe4000f8e00ff */
[----:B------:R-:W-:Y:S02]  /*2060*/  IMAD.U32 R13, RZ, RZ, UR25 ;  /* 0x00000019ff0d7e24 */ /* 0x000fe4000f8e00ff */
[----:B------:R-:W-:Y:S01]  /*2070*/  IMAD.U32 R13, RZ, RZ, UR11 ;  /* 0x0000000bff0d7e24 */ /* 0x000fe2000f8e00ff */
[----:B------:R-:W-:Y:S01]  /*2080*/  LEA R11, P0, R12, R202, 0x6 ;  /* 0x000000ca0c0b7211 */ /* 0x000fe200078030ff */
[----:B------:R-:W-:-:S02]  /*2090*/  USHF.L.U32 UR11, UR4, 0x6, URZ ;  /* 0x00000006040b7899 */ /* 0x000fc4000800063f */
[----:B------:R-:W-:Y:S01]  /*20a0*/  @UP0 USHF.R.S32.HI UR4, URZ, 0x1f, UR5 ;  /* 0x0000001f3f040899 */ /* 0x000fe20008011405 */
[----:B------:R-:W-:Y:S02]  /*20b0*/  LEA.HI.X R10, R12, R207, R13, 0x6, P0 ;  /* 0x000000cf0c0a7211 */ /* 0x000fe400000f340d */
[----:B------:R-:W-:Y:S01]  /*20c0*/  IADD3 R12, R197, 0x6100, RZ ;  /* 0x00006100c50c7810 */ /* 0x000fe20007ffe0ff */
[----:B------:R-:W-:-:S04]  /*20d0*/  DEPBAR.LE SB0, 0x1 ;  /* 0x000080400000791a */ /* 0x000fc80000000000 */
[----:B------:R-:W-:-:S04]  /*20e0*/  DEPBAR.LE SB0, 0x0 ;  /* 0x000080000000791a */ /* 0x000fc80000000000 */
[----:B------:R-:W-:Y:S01]  /*20f0*/  BAR.SYNC.DEFER_BLOCKING 0x0 ;  /* 0x0000000000007b1d */ /* 0x000fe20000010000 */
[C---:B------:R-:W-:Y:S02]  /*2100*/  LEA R26, P0, R11.reuse, c[0x0][0x1f8], 0x1 ;  /* 0x00007e000b1a7a11 */ /* 0x040fe400078008ff */
[----:B------:R-:W-:Y:S02]  /*2110*/  @P4 IADD3 R196, R12, -0x20, RZ ;  /* 0xffffffe00cc44810 */ /* 0x000fe40007ffe0ff */
[----:B------:R-:W-:Y:S02]  /*2120*/  LEA.HI.X R27, R11, c[0x0][0x1fc], R10, 0x1, P0 ;  /* 0x00007f000b1b7a11 */ /* 0x000fe400000f0c0a */
[----:B------:R-:W-:Y:S02]  /*2130*/  IADD3 R76, P0, R26, UR11, RZ ;  /* 0x0000000b1a4c7c10 */ /* 0x000fe4000ff1e0ff */
[----:B------:R-:W-:Y:S02]  /*2140*/  LOP3.LUT P4, RZ, R9, 0x4, RZ, 0xc0, !PT ;  /* 0x0000000409ff7812 */ /* 0x000fe4000788c0ff */
[----:B------:R-:W-:-:S02]  /*2150*/  IADD3.X R77, R27, UR10, RZ, P0, !PT ;  /* 0x0000000a1b4d7c10 */ /* 0x000fc400087fe4ff */
[C---:B------:R-:W-:Y:S02]  /*2160*/  ISETP.LT.OR P0, PT, R0.reuse, 0x1, !P5 ;  /* 0x000000010000780c */ /* 0x040fe40006f01670 */
[----:B------:R-:W-:Y:S02]  /*2170*/  ISETP.LT.OR P5, PT, R0, 0x21, !P5 ;  /* 0x000000210000780c */ /* 0x000fe40006fa1670 */
[C---:B------:R-:W-:Y:S02]  /*2180*/  IADD3 R187, R196.reuse, 0x800, RZ ;  /* 0x00000800c4bb7810 */ /* 0x040fe40007ffe0ff */
[C---:B------:R-:W-:Y:S02]  /*2190*/  IADD3 R186, R196.reuse, 0x1000, RZ ;  /* 0x00001000c4ba7810 */ /* 0x040fe40007ffe0ff */
[C---:B------:R-:W-:Y:S02]  /*21a0*/  IADD3 R185, R196.reuse, 0x1800, RZ ;  /* 0x00001800c4b97810 */ /* 0x040fe40007ffe0ff */
[C---:B------:R-:W-:Y:S01]  /*21b0*/  IADD3 R183, R196.reuse, 0x2000, RZ ;  /* 0x00002000c4b77810 */ /* 0x040fe20007ffe0ff */
[----:B------:R-:W-:Y:S01]  /*21c0*/  LDSM.16.M88.4 R44, [R198+0xc100] ;  /* 0x00c10000c62c783b */ /* 0x000fe20000000200 */
[----:B------:R-:W-:-:S02]  /*21d0*/  IADD3 R182, R196, 0x2800, RZ ;  /* 0x00002800c4b67810 */ /* 0x000fc40007ffe0ff */
[C---:B------:R-:W-:Y:S01]  /*21e0*/  IADD3 R181, R196.reuse, 0x3000, RZ ;  /* 0x00003000c4b57810 */ /* 0x040fe20007ffe0ff */
[----:B------:R-:W2:Y:S01]  /*21f0*/  LDSM.16.M88.4 R52, [R197+0x7100] ;  /* 0x00710000c534783b */ /* 0x000ea20000000200 */
[C---:B------:R-:W-:Y:S02]  /*2200*/  IADD3 R180, R196.reuse, 0x3800, RZ ;  /* 0x00003800c4b47810 */ /* 0x040fe40007ffe0ff */
[C---:B------:R-:W-:Y:S01]  /*2210*/  IADD3 R179, R196.reuse, 0x4000, RZ ;  /* 0x00004000c4b37810 */ /* 0x040fe20007ffe0ff */
[----:B-1----:R-:W1:Y:S01]  /*2220*/  LDSM.16.M88.4 R16, [R197+0x6100] ;  /* 0x00610000c510783b */ /* 0x002e620000000200 */
[C---:B------:R-:W-:Y:S02]  /*2230*/  IADD3 R178, R196.reuse, 0x4800, RZ ;  /* 0x00004800c4b27810 */ /* 0x040fe40007ffe0ff */
[C---:B------:R-:W-:Y:S01]  /*2240*/  IADD3 R177, R196.reuse, 0x5000, RZ ;  /* 0x00005000c4b17810 */ /* 0x040fe20007ffe0ff */
[----:B------:R-:W5:Y:S01]  /*2250*/  LDSM.16.M88.4 R60, [R197+0x6900] ;  /* 0x00690000c53c783b */ /* 0x000f620000000200 */
[----:B------:R-:W-:-:S03]  /*2260*/  IADD3 R176, R196, 0x5800, RZ ;  /* 0x00005800c4b07810 */ /* 0x000fc60007ffe0ff */
[----:B------:R-:W4:Y:S04]  /*2270*/  LDSM.16.M88.4 R68, [R197+0x7900] ;  /* 0x00790000c544783b */ /* 0x000f280000000200 */
[----:B---3--:R-:W-:Y:S04]  /*2280*/  LDSM.16.M88.4 R12, [R194+0xc100] ;  /* 0x00c10000c20c783b */ /* 0x008fe80000000200 */
[----:B------:R-:W3:Y:S04]  /*2290*/  LDSM.16.M88.4 R8, [R196+0x1000] ;  /* 0x00100000c408783b */ /* 0x000ee80000000200 */
[----:B------:R-:W3:Y:S04]  /*22a0*/  LDSM.16.M88.4 R36, [R196] ;  /* 0x00000000c424783b */ /* 0x000ee80000000200 */
[----:B------:R-:W3:Y:S04]  /*22b0*/  LDSM.16.M88.4 R32, [R196+0x800] ;  /* 0x00080000c420783b */ /* 0x000ee80000000200 */
[----:B------:R-:W3:Y:S04]  /*22c0*/  LDSM.16.M88.4 R28, [R196+0x1800] ;  /* 0x00180000c41c783b */ /* 0x000ee80000000200 */
[----:B------:R-:W-:Y:S01]  /*22d0*/  @!PT LDS RZ, [RZ] ;  /* 0x00000000fffff984 */ /* 0x000fe20000000800 */
[----:B------:R-:W-:Y:S01]  /*22e0*/  @!PT LDS RZ, [RZ] ;  /* 0x00000000fffff984 */ /* 0x000fe20000000800 */
[----:B------:R-:W-:Y:S01]  /*22f0*/  @!PT LDS RZ, [RZ] ;  /* 0x00000000fffff984 */ /* 0x000fe20000000800 */
[----:B------:R3:W-:Y:S01]  /*2300*/  LDGSTS.E.BYPASS.LTC128B.128 [R199+0x100], [R26.64], !P6 ;  /* 0x001000001ac77fae */ /* 0x0007e2000f101d52 */
[----:B------:R-:W-:-:S02]  /*2310*/  ISETP.LT.OR P6, PT, R0, 0x1, !P4 ;  /* 0x000000010000780c */ /* 0x000fc400067c1670 */
[----:B------:R-:W-:Y:S01]  /*2320*/  ISETP.LT.OR P4, PT, R0, 0x21, !P4 ;  /* 0x000000210000780c */ /* 0x000fe20006781670 */
[----:B--2---:R-:W-:Y:S01]  /*2330*/  HMMA.16816.F32.BF16 R56, R44, R52, RZ ;  /* 0x000000342c38723c */ /* 0x004fe200000418ff */
[----:B------:R3:W-:Y:S01]  /*2340*/  LDGSTS.E.BYPASS.LTC128B.128 [R199+0x2100], [R26.64+0x80], !P0 ;  /* 0x021000801ac77fae */ /* 0x0007e2000c101d52 */
[----:B------:R-:W-:-:S06]  /*2350*/  LOP3.LUT P0, RZ, R24, 0x4, RZ, 0xc0, !PT ;  /* 0x0000000418ff7812 */ /* 0x000fcc000780c0ff */
[----:B------:R-:W-:Y:S02]  /*2360*/  HMMA.16816.F32.BF16 R52, R44, R54, RZ ;  /* 0x000000362c34723c */ /* 0x000fe400000418ff */
[----:B------:R3:W-:Y:S01]  /*2370*/  LDGSTS.E.BYPASS.LTC128B.128 [R199+0x4100], [R26.64+0x100], !P6 ;  /* 0x041001001ac77fae */ /* 0x0007e2000f101d52 */
[----:B------:R-:W-:Y:S01]  /*2380*/  ISETP.LT.OR P6, PT, R0, 0x21, P3 ;  /* 0x000000210000780c */ /* 0x000fe20001fc1670 */
[----:B------:R-:W-:-:S04]  /*2390*/  IMAD.MOV.U32 R0, RZ, RZ, 0x40 ;  /* 0x00000040ff007424 */ /* 0x000fc800078e00ff */
[----:B-1--4-:R-:W-:Y:S01]  /*23a0*/  HMMA.16816.F32.BF16 R20, R44, R16, RZ ;  /* 0x000000102c14723c */ /* 0x012fe200000418ff */
[----:B------:R-:W-:-:S05]  /*23b0*/  SEL R0, R0, 0xffffffc0, !P0 ;  /* 0xffffffc000007807 */ /* 0x000fca0004000000 */
[----:B------:R-:W-:Y:S02]  /*23c0*/  IMAD.IADD R192, R197, 0x1, R0 ;  /* 0x00000001c5c07824 */ /* 0x000fe400078e0200 */
[C---:B------:R-:W-:Y:S01]  /*23d0*/  HMMA.16816.F32.BF16 R16, R44.reuse, R18, RZ ;  /* 0x000000122c10723c */ /* 0x040fe200000418ff */
[----:B------:R1:W-:Y:S01]  /*23e0*/  LDGSTS.E.BYPASS.LTC128B.128 [R199+0x1100], [R76.64], !P6 ;  /* 0x011000004cc77fae */ /* 0x0003e2000f101d52 */
[----:B------:R-:W-:Y:S01]  /*23f0*/  IMAD.IADD R184, R0, 0x1, R196 ;  /* 0x0000000100b87824 */ /* 0x000fe200078e02c4 */
[----:B------:R-:W-:Y:S02]  /*2400*/  SHF.R.S32.HI R0, RZ, 0x1f, R85 ;  /* 0x0000001fff007819 */ /* 0x000fe40000011455 */
[----:B------:R1:W-:Y:S01]  /*2410*/  LDGSTS.E.BYPASS.LTC128B.128 [R199+0x3100], [R76.64+0x80], !P5 ;  /* 0x031000804cc77fae */ /* 0x0003e2000e901d52 */
[----:B------:R-:W-:Y:S02]  /*2420*/  PLOP3.LUT P5, PT, PT, PT, UP0, 0x80, 0x0 ;  /* 0x000000000000781c */ /* 0x000fe40003faf008 */
[----:B-----5:R-:W-:Y:S01]  /*2430*/  HMMA.16816.F32.BF16 R64, R44, R60, RZ ;  /* 0x0000003c2c40723c */ /* 0x020fe200000418ff */
[----:B------:R1:W-:Y:S01]  /*2440*/  LDGSTS.E.BYPASS.LTC128B.128 [R199+0x5100], [R76.64+0x100], !P4 ;  /* 0x051001004cc77fae */ /* 0x0003e2000e101d52 */
[----:B------:R-:W-:-:S02]  /*2450*/  LEA.HI R0, R0, R85, RZ, 0x3 ;  /* 0x0000005500007211 */ /* 0x000fc400078f18ff */
[----:B------:R-:W-:Y:S01]  /*2460*/  PLOP3.LUT P4, PT, PT, PT, UP2, 0x80, 0x0 ;  /* 0x000000000000781c */ /* 0x000fe20003f8f028 */
[----:B------:R-:W-:Y:S01]  /*2470*/  LDSM.16.M88.4 R40, [R193+0xc100] ;  /* 0x00c10000c128783b */ /* 0x000fe20000000200 */
[----:B------:R-:W-:Y:S02]  /*2480*/  LOP3.LUT R0, R0, 0xffffff8, RZ, 0xc0, !PT ;  /* 0x0ffffff800007812 */ /* 0x000fe400078ec0ff */
[C---:B------:R-:W-:Y:S01]  /*2490*/  HMMA.16816.F32.BF16 R60, R44.reuse, R62, RZ ;  /* 0x0000003e2c3c723c */ /* 0x040fe200000418ff */
[----:B---3--:R-:W2:Y:S02]  /*24a0*/  LDSM.16.M88.4 R24, [R192+0x6100] ;  /* 0x00610000c018783b */ /* 0x008ea40000000200 */
[----:B------:R-:W-:Y:S02]  /*24b0*/  IMAD.IADD R85, R85, 0x1, -R0 ;  /* 0x0000000155557824 */ /* 0x000fe400078e0a00 */
[----:B------:R-:W-:Y:S03]  /*24c0*/  LDSM.16.M88.4 R72, [R192+0x6900] ;  /* 0x00690000c048783b */ /* 0x000fe60000000200 */
[C---:B------:R-:W-:Y:S01]  /*24d0*/  HMMA.16816.F32.BF16 R48, R44.reuse, R68, RZ ;  /* 0x000000442c30723c */ /* 0x040fe200000418ff */
[----:B------:R-:W-:Y:S04]  /*24e0*/  LDSM.16.M88.4 R80, [R198+0x10100] ;  /* 0x01010000c650783b */ /* 0x000fe80000000200 */
[----:B------:R-:W0:Y:S03]  /*24f0*/  LDGDEPBAR ;  /* 0x00000000000079af */ /* 0x000e260000000000 */
[----:B------:R-:W-:Y:S01]  /*2500*/  HMMA.16816.F32.BF16 R44, R44, R70, RZ ;  /* 0x000000462c2c723c */ /* 0x000fe200000418ff */
[----:B------:R-:W-:Y:S04]  /*2510*/  LDSM.16.M88.4 R68, [R192+0x7900] ;  /* 0x00790000c044783b */ /* 0x000fe80000000200 */
[----:B-1----:R-:W-:Y:S03]  /*2520*/  LDSM.16.M88.4 R76, [R197+0x8900] ;  /* 0x00890000c54c783b */ /* 0x002fe60000000200 */
[C---:B------:R-:W-:Y:S08]  /*2530*/  HMMA.16816.F32.BF16 R56, R12.reuse, R8, R56 ;  /* 0x000000080c38723c */ /* 0x040ff00000041838 */
[C---:B------:R-:W-:Y:S01]  /*2540*/  HMMA.16816.F32.BF16 R52, R12.reuse, R10, R52 ;  /* 0x0000000a0c34723c */ /* 0x040fe20000041834 */
[----:B------:R-:W1:Y:S07]  /*2550*/  LDSM.16.M88.4 R8, [R192+0x7100] ;  /* 0x00710000c008783b */ /* 0x000e6e0000000200 */
        /* <DEDUP_REMOVED lines=8> */
[----:B------:R-:W3:Y:S04]  /*25e0*/  LDSM.16.M88.4 R12, [R191+0xc100] ;  /* 0x00c10000bf0c783b */ /* 0x000ee80000000200 */
[----:B------:R-:W-:Y:S03]  /*25f0*/  LDSM.16.M88.4 R28, [R184+0x1000] ;  /* 0x00100000b81c783b */ /* 0x000fe60000000200 */
[C---:B--2---:R-:W-:Y:S08]  /*2600*/  HMMA.16816.F32.BF16 R20, R40.reuse, R24, R20 ;  /* 0x000000182814723c */ /* 0x044ff00000041814 */
[C---:B------:R-:W-:Y:S01]  /*2610*/  HMMA.16816.F32.BF16 R16, R40.reuse, R26, R16 ;  /* 0x0000001a2810723c */ /* 0x040fe20000041810 */
[----:B------:R-:W2:Y:S07]  /*2620*/  LDSM.16.M88.4 R24, [R184+0x1800] ;  /* 0x00180000b818783b */ /* 0x000eae0000000200 */
[C---:B-1----:R-:W-:Y:S08]  /*2630*/  HMMA.16816.F32.BF16 R56, R40.reuse, R8, R56 ;  /* 0x000000082838723c */ /* 0x042ff00000041838 */
[C---:B------:R-:W-:Y:S01]  /*2640*/  HMMA.16816.F32.BF16 R52, R40.reuse, R10, R52 ;  /* 0x0000000a2834723c */ /* 0x040fe20000041834 */
[----:B------:R-:W1:Y:S07]  /*2650*/  LDSM.16.M88.4 R8, [R197+0x8100] ;  /* 0x00810000c508783b */ /* 0x000e6e0000000200 */
[C---:B------:R-:W-:Y:S08]  /*2660*/  HMMA.16816.F32.BF16 R64, R40.reuse, R72, R64 ;  /* 0x000000482840723c */ /* 0x040ff00000041840 */
[C---:B------:R-:W-:Y:S01]  /*2670*/  HMMA.16816.F32.BF16 R60, R40.reuse, R74, R60 ;  /* 0x0000004a283c723c */ /* 0x040fe2000004183c */
[----:B------:R-:W-:Y:S07]  /*2680*/  LDSM.16.M88.4 R72, [R197+0x9100] ;  /* 0x00910000c548783b */ /* 0x000fee0000000200 */
[C---:B------:R-:W-:Y:S08]  /*2690*/  HMMA.16816.F32.BF16 R48, R40.reuse, R68, R48 ;  /* 0x000000442830723c */ /* 0x040ff00000041830 */
[----:B------:R-:W-:Y:S01]  /*26a0*/  HMMA.16816.F32.BF16 R44, R40, R70, R44 ;  /* 0x00000046282c723c */ /* 0x000fe2000004182c */
[----:B------:R-:W4:Y:S04]  /*26b0*/  LDSM.16.M88.4 R68, [R197+0x9900] ;  /* 0x00990000c544783b */ /* 0x000f280000000200 */
[----:B------:R-:W-:Y:S03]  /*26c0*/  LDSM.16.M88.4 R40, [R194+0x10100] ;  /* 0x01010000c228783b */ /* 0x000fe60000000200 */
[C---:B---3--:R-:W-:Y:S08]  /*26d0*/  HMMA.16816.F32.BF16 R20, R12.reuse, R36, R20 ;  /* 0x000000240c14723c */ /* 0x048ff00000041814 */
[C---:B------:R-:W-:Y:S01]  /*26e0*/  HMMA.16816.F32.BF16 R16, R12.reuse, R38, R16 ;  /* 0x000000260c10723c */ /* 0x040fe20000041810 */
[----:B------:R-:W3:Y:S07]  /*26f0*/  LDSM.16.M88.4 R36, [R196+0x2000] ;  /* 0x00200000c424783b */ /* 0x000eee0000000200 */
[C---:B------:R-:W-:Y:S08]  /*2700*/  HMMA.16816.F32.BF16 R64, R12.reuse, R32, R64 ;  /* 0x000000200c40723c */ /* 0x040ff00000041840 */
[C---:B------:R-:W-:Y:S01]  /*2710*/  HMMA.16816.F32.BF16 R60, R12.reuse, R34, R60 ;  /* 0x000000220c3c723c */ /* 0x040fe2000004183c */
[----:B------:R-:W5:Y:S07]  /*2720*/  LDSM.16.M88.4 R32, [R196+0x2800] ;  /* 0x00280000c420783b */ /* 0x000f6e0000000200 */
[C---:B--2---:R-:W-:Y:S08]  /*2730*/  HMMA.16816.F32.BF16 R48, R12.reuse, R24, R48 ;  /* 0x000000180c30723c */ /* 0x044ff00000041830 */
[C---:B------:R-:W-:Y:S01]  /*2740*/  HMMA.16816.F32.BF16 R44, R12.reuse, R26, R44 ;  /* 0x0000001a0c2c723c */ /* 0x040fe2000004182c */
[----:B------:R-:W2:Y:S07]  /*2750*/  LDSM.16.M88.4 R24, [R196+0x3800] ;  /* 0x00380000c418783b */ /* 0x000eae0000000200 */
[C---:B------:R-:W-:Y:S08]  /*2760*/  HMMA.16816.F32.BF16 R56, R12.reuse, R28, R56 ;  /* 0x0000001c0c38723c */ /* 0x040ff00000041838 */
[----:B------:R-:W-:Y:S01]  /*2770*/  HMMA.16816.F32.BF16 R52, R12, R30, R52 ;  /* 0x0000001e0c34723c */ /* 0x000fe20000041834 */
[----:B------:R-:W2:Y:S04]  /*2780*/  LDSM.16.M88.4 R28, [R196+0x3000] ;  /* 0x00300000c41c783b */ /* 0x000ea80000000200 */
[----:B------:R-:W-:Y:S03]  /*2790*/  LDSM.16.M88.4 R12, [R193+0x10100] ;  /* 0x01010000c10c783b */ /* 0x000fe60000000200 */
[C---:B-1----:R-:W-:Y:S08]  /*27a0*/  HMMA.16816.F32.BF16 R20, R80.reuse, R8, R20 ;  /* 0x000000085014723c */ /* 0x042ff00000041814 */
[C---:B------:R-:W-:Y:S01]  /*27b0*/  HMMA.16816.F32.BF16 R16, R80.reuse, R10, R16 ;  /* 0x0000000a5010723c */ /* 0x040fe20000041810 */
[----:B------:R-:W1:Y:S07]  /*27c0*/  LDSM.16.M88.4 R8, [R192+0x8100] ;  /* 0x00810000c008783b */ /* 0x000e6e0000000200 */
[C---:B------:R-:W-:Y:S08]  /*27d0*/  HMMA.16816.F32.BF16 R64, R80.reuse, R76, R64 ;  /* 0x0000004c5040723c */ /* 0x040ff00000041840 */
[C---:B------:R-:W-:Y:S08]  /*27e0*/  HMMA.16816.F32.BF16 R60, R80.reuse, R78, R60 ;  /* 0x0000004e503c723c */ /* 0x040ff0000004183c */
[C---:B----4-:R-:W-:Y:S08]  /*27f0*/  HMMA.16816.F32.BF16 R48, R80.reuse, R68, R48 ;  /* 0x000000445030723c */ /* 0x050ff00000041830 */
[C---:B------:R-:W-:Y:S01]  /*2800*/  HMMA.16816.F32.BF16 R44, R80.reuse, R70, R44 ;  /* 0x00000046502c723c */ /* 0x040fe2000004182c */
[----:B------:R-:W-:Y:S07]  /*2810*/  LDSM.16.M88.4 R68, [R192+0x9100] ;  /* 0x00910000c044783b */ /* 0x000fee0000000200 */
[C---:B------:R-:W-:Y:S08]  /*2820*/  HMMA.16816.F32.BF16 R56, R80.reuse, R72, R56 ;  /* 0x000000485038723c */ /* 0x040ff00000041838 */
[----:B------:R-:W-:Y:S08]  /*2830*/  HMMA.16816.F32.BF16 R52, R80, R74, R52 ;  /* 0x0000004a5034723c */ /* 0x000ff00000041834 */
[C---:B---3--:R-:W-:Y:S08]  /*2840*/  HMMA.16816.F32.BF16 R20, R40.reuse, R36, R20 ;  /* 0x000000242814723c */ /* 0x048ff00000041814 */
[C---:B------:R-:W-:Y:S01]  /*2850*/  HMMA.16816.F32.BF16 R16, R40.reuse, R38, R16 ;  /* 0x000000262810723c */ /* 0x040fe20000041810 */
[----:B------:R-:W3:Y:S07]  /*2860*/  LDSM.16.M88.4 R36, [R192+0x8900] ;  /* 0x00890000c024783b */ /* 0x000eee0000000200 */
[C---:B-----5:R-:W-:Y:S08]  /*2870*/  HMMA.16816.F32.BF16 R64, R40.reuse, R32, R64 ;  /* 0x000000202840723c */ /* 0x060ff00000041840 */
[C---:B------:R-:W-:Y:S01]  /*2880*/  HMMA.16816.F32.BF16 R60, R40.reuse, R34, R60 ;  /* 0x00000022283c723c */ /* 0x040fe2000004183c */
[----:B------:R-:W-:Y:S07]  /*2890*/  LDSM.16.M88.4 R32, [R184+0x2800] ;  /* 0x00280000b820783b */ /* 0x000fee0000000200 */
[C---:B--2---:R-:W-:Y:S08]  /*28a0*/  HMMA.16816.F32.BF16 R48, R40.reuse, R24, R48 ;  /* 0x000000182830723c */ /* 0x044ff00000041830 */
[C---:B------:R-:W-:Y:S01]  /*28b0*/  HMMA.16816.F32.BF16 R44, R40.reuse, R26, R44 ;  /* 0x0000001a282c723c */ /* 0x040fe2000004182c */
[----:B------:R-:W2:Y:S07]  /*28c0*/  LDSM.16.M88.4 R24, [R192+0x9900] ;  /* 0x00990000c018783b */ /* 0x000eae0000000200 */
[C---:B------:R-:W-:Y:S08]  /*28d0*/  HMMA.16816.F32.BF16 R56, R40.reuse, R28, R56 ;  /* 0x0000001c2838723c */ /* 0x040ff00000041838 */
[----:B------:R-:W-:Y:S01]  /*28e0*/  HMMA.16816.F32.BF16 R52, R40, R30, R52 ;  /* 0x0000001e2834723c */ /* 0x000fe20000041834 */
[----:B------:R-:W-:Y:S04]  /*28f0*/  LDSM.16.M88.4 R28, [R191+0x10100] ;  /* 0x01010000bf1c783b */ /* 0x000fe80000000200 */
[----:B------:R-:W-:Y:S03]  /*2900*/  LDSM.16.M88.4 R40, [R184+0x3000] ;  /* 0x00300000b828783b */ /* 0x000fe60000000200 */
[C---:B-1----:R-:W-:Y:S08]  /*2910*/  HMMA.16816.F32.BF16 R20, R12.reuse, R8, R20 ;  /* 0x000000080c14723c */ /* 0x042ff00000041814 */
[C---:B------:R-:W-:Y:S01]  /*2920*/  HMMA.16816.F32.BF16 R16, R12.reuse, R10, R16 ;  /* 0x0000000a0c10723c */ /* 0x040fe20000041810 */
[----:B------:R-:W1:Y:S07]  /*2930*/  LDSM.16.M88.4 R8, [R184+0x2000] ;  /* 0x00200000b808783b */ /* 0x000e6e0000000200 */
[C---:B---3--:R-:W-:Y:S08]  /*2940*/  HMMA.16816.F32.BF16 R64, R12.reuse, R36, R64 ;  /* 0x000000240c40723c */ /* 0x048ff00000041840 */
[C---:B------:R-:W-:Y:S01]  /*2950*/  HMMA.16816.F32.BF16 R60, R12.reuse, R38, R60 ;  /* 0x000000260c3c723c */ /* 0x040fe2000004183c */
[----:B------:R-:W3:Y:S07]  /*2960*/  LDSM.16.M88.4 R36, [R184+0x3800] ;  /* 0x00380000b824783b */ /* 0x000eee0000000200 */
[C---:B--2---:R-:W-:Y:S08]  /*2970*/  HMMA.16816.F32.BF16 R48, R12.reuse, R24, R48 ;  /* 0x000000180c30723c */ /* 0x044ff00000041830 */
[C---:B------:R-:W-:Y:S01]  /*2980*/  HMMA.16816.F32.BF16 R44, R12.reuse, R26, R44 ;  /* 0x0000001a0c2c723c */ /* 0x040fe2000004182c */
[----:B------:R-:W-:Y:S07]  /*2990*/  LDSM.16.M88.4 R24, [R197+0xb100] ;  /* 0x00b10000c518783b */ /* 0x000fee0000000200 */
[C---:B------:R-:W-:Y:S08]  /*29a0*/  HMMA.16816.F32.BF16 R56, R12.reuse, R68, R56 ;  /* 0x000000440c38723c */ /* 0x040ff00000041838 */
[----:B------:R-:W-:Y:S01]  /*29b0*/  HMMA.16816.F32.BF16 R72, R12, R70, R52 ;  /* 0x000000460c48723c */ /* 0x000fe20000041834 */
[----:B------:R-:W-:Y:S04]  /*29c0*/  LDSM.16.M88.4 R68, [R198+0x14100] ;  /* 0x01410000c644783b */ /* 0x000fe80000000200 */
[----:B------:R-:W2:Y:S03]  /*29d0*/  LDSM.16.M88.4 R52, [R197+0xa100] ;  /* 0x00a10000c534783b */ /* 0x000ea60000000200 */
[C---:B-1----:R-:W-:Y:S01]  /*29e0*/  HMMA.16816.F32.BF16 R20, R28.reuse, R8, R20 ;  /* 0x000000081c14723c */ /* 0x042fe20000041814 */
[----:B------:R-:W-:Y:S07]  /*29f0*/  LDSM.16.M88.4 R12, [R197+0xa900] ;  /* 0x00a90000c50c783b */ /* 0x000fee0000000200 */
[C---:B------:R-:W-:Y:S01]  /*2a00*/  HMMA.16816.F32.BF16 R16, R28.reuse, R10, R16 ;  /* 0x0000000a1c10723c */ /* 0x040fe20000041810 */
[----:B------:R-:W1:Y:S07]  /*2a10*/  LDSM.16.M88.4 R8, [R197+0xb900] ;  /* 0x00b90000c508783b */ /* 0x000e6e0000000200 */
[C---:B---3--:R-:W-:Y:S08]  /*2a20*/  HMMA.16816.F32.BF16 R48, R28.reuse, R36, R48 ;  /* 0x000000241c30723c */ /* 0x048ff00000041830 */
[C---:B------:R-:W-:Y:S01]  /*2a30*/  HMMA.16816.F32.BF16 R44, R28.reuse, R38, R44 ;  /* 0x000000261c2c723c */ /* 0x040fe2000004182c */
[----:B------:R-:W-:Y:S07]  /*2a40*/  LDSM.16.M88.4 R36, [R196+0x4800] ;  /* 0x00480000c424783b */ /* 0x000fee0000000200 */
[C---:B------:R-:W-:Y:S08]  /*2a50*/  HMMA.16816.F32.BF16 R64, R28.reuse, R32, R64 ;  /* 0x000000201c40723c */ /* 0x040ff00000041840 */
[C---:B------:R-:W-:Y:S01]  /*2a60*/  HMMA.16816.F32.BF16 R60, R28.reuse, R34, R60 ;  /* 0x000000221c3c723c */ /* 0x040fe2000004183c */
[----:B------:R-:W-:Y:S07]  /*2a70*/  LDSM.16.M88.4 R32, [R194+0x14100] ;  /* 0x01410000c220783b */ /* 0x000fee0000000200 */
[C---:B------:R-:W-:Y:S08]  /*2a80*/  HMMA.16816.F32.BF16 R56, R28.reuse, R40, R56 ;  /* 0x000000281c38723c */ /* 0x040ff00000041838 */
[----:B------:R-:W-:Y:S01]  /*2a90*/  HMMA.16816.F32.BF16 R72, R28, R42, R72 ;  /* 0x0000002a1c48723c */ /* 0x000fe20000041848 */
[----:B------:R-:W3:Y:S04]  /*2aa0*/  LDSM.16.M88.4 R28, [R196+0x4000] ;  /* 0x00400000c41c783b */ /* 0x000ee80000000200 */
[----:B------:R-:W4:Y:S03]  /*2ab0*/  LDSM.16.M88.4 R40, [R196+0x5800] ;  /* 0x00580000c428783b */ /* 0x000f260000000200 */
[C---:B--2---:R-:W-:Y:S08]  /*2ac0*/  HMMA.16816.F32.BF16 R20, R68.reuse, R52, R20 ;  /* 0x000000344414723c */ /* 0x044ff00000041814 */
[C---:B------:R-:W-:Y:S01]  /*2ad0*/  HMMA.16816.F32.BF16 R16, R68.reuse, R54, R16 ;  /* 0x000000364410723c */ /* 0x040fe20000041810 */
[----:B------:R-:W2:Y:S07]  /*2ae0*/  LDSM.16.M88.4 R52, [R196+0x5000] ;  /* 0x00500000c434783b */ /* 0x000eae0000000200 */
        /* <DEDUP_REMOVED lines=16> */
[C---:B------:R-:W-:Y:S08]  /*2bf0*/  HMMA.16816.F32.BF16 R64, R32.reuse, R36, R64 ;  /* 0x000000242040723c */ /* 0x040ff00000041840 */
[C---:B------:R-:W-:Y:S01]  /*2c00*/  HMMA.16816.F32.BF16 R60, R32.reuse, R38, R60 ;  /* 0x00000026203c723c */ /* 0x040fe2000004183c */
[----:B------:R-:W-:Y:S07]  /*2c10*/  LDSM.16.M88.4 R36, [R184+0x4000] ;  /* 0x00400000b824783b */ /* 0x000fee0000000200 */
[----:B------:R-:W-:Y:S01]  /*2c20*/  HMMA.16816.F32.BF16 R72, R32, R54, R72 ;  /* 0x000000362048723c */ /* 0x000fe20000041848 */
[----:B------:R-:W-:Y:S04]  /*2c30*/  LDSM.16.M88.4 R32, [R191+0x14100] ;  /* 0x01410000bf20783b */ /* 0x000fe80000000200 */
[----:B------:R-:W-:Y:S03]  /*2c40*/  LDSM.16.M88.4 R52, [R184+0x4800] ;  /* 0x00480000b834783b */ /* 0x000fe60000000200 */
[C---:B-1----:R-:W-:Y:S08]  /*2c50*/  HMMA.16816.F32.BF16 R20, R24.reuse, R12, R20 ;  /* 0x0000000c1814723c */ /* 0x042ff00000041814 */
[C---:B------:R-:W-:Y:S01]  /*2c60*/  HMMA.16816.F32.BF16 R16, R24.reuse, R14, R16 ;  /* 0x0000000e1810723c */ /* 0x040fe20000041810 */
[----:B------:R-:W1:Y:S07]  /*2c70*/  LDSM.16.M88.4 R12, [R184+0x5000] ;  /* 0x00500000b80c783b */ /* 0x000e6e0000000200 */
[C---:B---3--:R-:W-:Y:S08]  /*2c80*/  HMMA.16816.F32.BF16 R56, R24.reuse, R28, R56 ;  /* 0x0000001c1838723c */ /* 0x048ff00000041838 */
[C---:B------:R-:W-:Y:S08]  /*2c90*/  HMMA.16816.F32.BF16 R64, R24.reuse, R8, R64 ;  /* 0x000000081840723c */ /* 0x040ff00000041840 */
[----:B------:R-:W-:Y:S01]  /*2ca0*/  HMMA.16816.F32.BF16 R60, R24, R10, R60 ;  /* 0x0000000a183c723c */ /* 0x000fe2000004183c */
[----:B------:R-:W2:Y:S01]  /*2cb0*/  LDSM.16.M88.4 R8, [R184+0x5800] ;  /* 0x00580000b808783b */ /* 0x000ea20000000200 */
[----:B------:R-:W-:-:S06]  /*2cc0*/  DEPBAR.LE SB0, 0x0 ;  /* 0x000080000000791a */ /* 0x000fcc0000000000 */
[C---:B------:R-:W-:Y:S08]  /*2cd0*/  HMMA.16816.F32.BF16 R72, R24.reuse, R30, R72 ;  /* 0x0000001e1848723c */ /* 0x040ff00000041848 */
[C---:B----4-:R-:W-:Y:S08]  /*2ce0*/  HMMA.16816.F32.BF16 R48, R24.reuse, R40, R48 ;  /* 0x000000281830723c */ /* 0x050ff00000041830 */
[----:B------:R-:W-:Y:S07]  /*2cf0*/  HMMA.16816.F32.BF16 R44, R24, R42, R44 ;  /* 0x0000002a182c723c */ /* 0x000fee000004182c */
[----:B------:R-:W-:Y:S01]  /*2d00*/  LEA.HI R25, R87, R6, RZ, 0x2 ;  /* 0x0000000657197211 */ /* 0x000fe200078f10ff */
[----:B-1----:R-:W-:Y:S01]  /*2d10*/  HMMA.16816.F32.BF16 R56, R32, R12, R56 ;  /* 0x0000000c2038723c */ /* 0x002fe20000041838 */
[----:B------:R-:W-:-:S02]  /*2d20*/  LOP3.LUT R27, R84, 0xffffffe0, RZ, 0xc0, !PT ;  /* 0xffffffe0541b7812 */ /* 0x000fc400078ec0ff */
[----:B------:R-:W-:-:S03]  /*2d30*/  LOP3.LUT R25, R25, 0xfffffffc, RZ, 0xc0, !PT ;  /* 0xfffffffc19197812 */ /* 0x000fc600078ec0ff */
[C---:B------:R-:W-:Y:S02]  /*2d40*/  IMAD.IADD R24, R6.reuse, 0x1, -R27 ;  /* 0x0000000106187824 */ /* 0x040fe400078e0a1b */
[----:B------:R-:W-:Y:S01]  /*2d50*/  @P5 IMAD.WIDE.U32 R26, R7, UR5, R210 ;  /* 0x00000005071a5c25 */ /* 0x000fe2000f8e00d2 */
[----:B------:R-:W-:Y:S01]  /*2d60*/  @UP0 UIMAD UR5, UR21, UR5, URZ ;  /* 0x00000005150502a4 */ /* 0x000fe2000f8e023f */
[C---:B------:R-:W-:Y:S01]  /*2d70*/  HMMA.16816.F32.BF16 R72, R32.reuse, R14, R72 ;  /* 0x0000000e2048723c */ /* 0x040fe20000041848 */
[----:B------:R-:W-:Y:S01]  /*2d80*/  SHF.R.S32.HI R7, RZ, 0x1f, R24 ;  /* 0x0000001fff077819 */ /* 0x000fe20000011418 */
[----:B------:R-:W-:Y:S01]  /*2d90*/  IMAD.IADD R25, R6, 0x1, -R25 ;  /* 0x0000000106197824 */ /* 0x000fe200078e0a19 */
[----:B------:R-:W-:Y:S01]  /*2da0*/  @UP0 UIMAD UR4, UR4, UR22, UR5 ;  /* 0x00000016040402a4 */ /* 0x000fe2000f8e0205 */
[----:B------:R-:W-:Y:S02]  /*2db0*/  @P5 LEA R12, P0, R26, c[0x0][0x1c8], 0x1 ;  /* 0x000072001a0c5a11 */ /* 0x000fe400078008ff */
[----:B------:R-:W-:Y:S01]  /*2dc0*/  LEA.HI R0, R7, R24, RZ, 0x2 ;  /* 0x0000001807007211 */ /* 0x000fe200078f10ff */
[----:B------:R-:W-:Y:S01]  /*2dd0*/  IMAD.U32 R15, RZ, RZ, UR12 ;  /* 0x0000000cff0f7e24 */ /* 0x000fe2000f8e00ff */
[----:B------:R-:W-:Y:S01]  /*2de0*/  LEA.HI R28, R25, R25, RZ, 0x1 ;  /* 0x00000019191c7211 */ /* 0x000fe200078f08ff */
[----:B--2---:R-:W-:Y:S01]  /*2df0*/  HMMA.16816.F32.BF16 R48, R32, R8, R48 ;  /* 0x000000082030723c */ /* 0x004fe20000041830 */
[----:B------:R-:W-:-:S02]  /*2e00*/  LEA.HI.SX32 R6, R0, UR7, 0x1e ;  /* 0x0000000700067c11 */ /* 0x000fc4000f8ff2ff */
[----:B------:R-:W-:Y:S02]  /*2e10*/  LOP3.LUT R28, R28, 0x1ffffffe, RZ, 0xc0, !PT ;  /* 0x1ffffffe1c1c7812 */ /* 0x000fe400078ec0ff */
[----:B------:R-:W-:Y:S01]  /*2e20*/  @P5 IADD3 R7, R27, UR4, RZ ;  /* 0x000000041b075c10 */ /* 0x000fe2000fffe0ff */
[----:B------:R-:W-:Y:S02]  /*2e30*/  IMAD R85, R85, 0x10, R6 ;  /* 0x0000001055557824 */ /* 0x000fe400078e0206 */
[----:B------:R-:W-:Y:S01]  /*2e40*/  IMAD.IADD R28, R25, 0x1, -R28 ;  /* 0x00000001191c7824 */ /* 0x000fe200078e0a1c */
[----:B------:R-:W-:Y:S01]  /*2e50*/  @P5 LEA.HI.X R13, R26, c[0x0][0x1cc], R7, 0x1, P0 ;  /* 0x000073001a0d5a11 */ /* 0x000fe200000f0c07 */
[----:B------:R-:W-:Y:S01]  /*2e60*/  IMAD.U32 R7, RZ, RZ, UR13 ;  /* 0x0000000dff077e24 */ /* 0x000fe2000f8e00ff */
[----:B------:R-:W-:Y:S01]  /*2e70*/  PLOP3.LUT P0, PT, PT, PT, UP2, 0x80, 0x0 ;  /* 0x000000000000781c */ /* 0x000fe20003f0f028 */
[----:B------:R-:W-:Y:S01]  /*2e80*/  IMAD R201, R28, 0x8, R85 ;  /* 0x000000081cc97824 */ /* 0x000fe200078e0255 */
[----:B------:R-:W-:Y:S01]  /*2e90*/  LOP3.LUT R25, R0, 0x7ffffffc, RZ, 0xc0, !PT ;  /* 0x7ffffffc00197812 */ /* 0x000fe200078ec0ff */
[----:B------:R-:W-:Y:S01]  /*2ea0*/  BAR.SYNC.DEFER_BLOCKING 0x0 ;  /* 0x0000000000007b1d */ /* 0x000fe20000010000 */
[----:B------:R-:W-:Y:S01]  /*2eb0*/  @P5 LEA R14, P6, R7, R12, 0x1 ;  /* 0x0000000c070e5211 */ /* 0x000fe200078c08ff */
[----:B------:R-:W-:Y:S01]  /*2ec0*/  @P4 IMAD.HI.U32 R7, R201, c[0x0][0x2c8], RZ ;  /* 0x0000b200c9074a27 */ /* 0x000fe200078e00ff */
[----:B------:R-:W-:Y:S03]  /*2ed0*/  HMMA.16816.F32.BF16 R44, R32, R10, R44 ;  /* 0x0000000a202c723c */ /* 0x000fe6000004182c */
[----:B------:R-:W-:-:S02]  /*2ee0*/  IMAD.MOV.U32 R0, RZ, RZ, R201 ;  /* 0x000000ffff007224 */ /* 0x000fc400078e00c9 */
[----:B------:R-:W-:Y:S02]  /*2ef0*/  IMAD.IADD R208, R24, 0x1, -R25 ;  /* 0x0000000118d07824 */ /* 0x000fe400078e0a19 */
[----:B------:R-:W-:Y:S01]  /*2f00*/  @P0 SHF.R.U32.HI R0, RZ, c[0x0][0x2cc], R7 ;  /* 0x0000b300ff000a19 */ /* 0x000fe20000011607 */
[----:B------:R-:W-:Y:S01]  /*2f10*/  IMAD.U32 R9, RZ, RZ, UR15 ;  /* 0x0000000fff097e24 */ /* 0x000fe2000f8e00ff */
[----:B------:R-:W-:Y:S01]  /*2f20*/  PLOP3.LUT P0, PT, PT, PT, UP1, 0x40, 0x0 ;  /* 0x000000000000781c */ /* 0x000fe20003f0e818 */
[----:B------:R-:W-:Y:S01]  /*2f30*/  IMAD.SHL.U32 R208, R208, 0x2, RZ ;  /* 0x00000002d0d07824 */ /* 0x000fe200078e00ff */
[----:B------:R-:W-:Y:S01]  /*2f40*/  ULDC UR15, c[0x0][0x324] ;  /* 0x0000c900000f7ab9 */ /* 0x000fe20000000800 */
[----:B------:R-:W1:Y:S01]  /*2f50*/  SHFL.IDX PT, R7, R0, RZ, 0x1c1f ;  /* 0x001c1fff00077589 */ /* 0x000e6200000e0000 */
[----:B------:R-:W-:Y:S01]  /*2f60*/  IMAD.U32 R6, RZ, RZ, UR13 ;  /* 0x0000000dff067e24 */ /* 0x000fe2000f8e00ff */
[----:B------:R-:W-:Y:S01]  /*2f70*/  ULOP3.LUT UR15, URZ, UR15, URZ, 0x33, !UPT ;  /* 0x0000000f3f0f7292 */ /* 0x000fe2000f8e333f */
[----:B------:R-:W-:Y:S01]  /*2f80*/  IADD3 R8, R9, -UR16, -R208 ;  /* 0x8000001009087c10 */ /* 0x000fe2000fffe8d0 */
[----:B------:R-:W-:Y:S02]  /*2f90*/  HMMA.16816.F32.BF16 R20, R32, R36, R20 ;  /* 0x000000242014723c */ /* 0x000fe40000041814 */
[----:B------:R-:W-:-:S02]  /*2fa0*/  @P5 LEA.HI.X R15, R6, R13, R15, 0x1, P6 ;  /* 0x0000000d060f5211 */ /* 0x000fc400030f0c0f */
[C---:B------:R-:W-:Y:S01]  /*2fb0*/  IADD3 R10, R8.reuse, c[0x0][0x328], RZ ;  /* 0x0000ca00080a7a10 */ /* 0x040fe20007ffe0ff */
[----:B------:R-:W-:Y:S01]  /*2fc0*/  @!PT LDS RZ, [RZ] ;  /* 0x00000000fffff984 */ /* 0x000fe20000000800 */
[----:B------:R-:W-:Y:S01]  /*2fd0*/  @!PT LDS RZ, [RZ] ;  /* 0x00000000fffff984 */ /* 0x000fe20000000800 */
[----:B------:R2:W-:Y:S01]  /*2fe0*/  @P5 LDGSTS.E.BYPASS.LTC128B.128 [R199+0x6100], [R12.64], !P3 ;  /* 0x061000000cc75fae */ /* 0x0005e2000d901d52 */
[----:B------:R-:W-:Y:S02]  /*2ff0*/  IADD3 R8, R8, UR15, RZ ;  /* 0x0000000f08087c10 */ /* 0x000fe4000fffe0ff */
[----:B------:R-:W-:Y:S01]  /*3000*/  IADD3 R6, -R208, UR9, -R5 ;  /* 0x00000009d0067c10 */ /* 0x000fe2000fffe905 */
[----:B------:R2:W-:Y:S01]  /*3010*/  @P5 LDGSTS.E.BYPASS.LTC128B.128 [R199+0x8100], [R12.64+0x80], !P2 ;  /* 0x081000800cc75fae */ /* 0x0005e2000d101d52 */
[C---:B------:R-:W-:Y:S03]  /*3020*/  HMMA.16816.F32.BF16 R16, R32.reuse, R38, R16 ;  /* 0x000000262010723c */ /* 0x040fe60000041810 */
[----:B------:R2:W-:Y:S04]  /*3030*/  @P5 LDGSTS.E.BYPASS.LTC128B.128 [R199+0xa100], [R12.64+0x100], !P1 ;  /* 0x0a1001000cc75fae */ /* 0x0005e8000c901d52 */
[----:B------:R3:W-:Y:S01]  /*3040*/  @P5 LDGSTS.E.BYPASS.LTC128B.128 [R199+0x7100], [R14.64], !P3 ;  /* 0x071000000ec75fae */ /* 0x0007e2000d901d52 */
[----:B------:R-:W-:Y:S01]  /*3050*/  HMMA.16816.F32.BF16 R64, R32, R52, R64 ;  /* 0x000000342040723c */ /* 0x000fe20000041840 */
[----:B-1----:R-:W-:-:S02]  /*3060*/  IMAD.IADD R9, R10, 0x1, R7 ;  /* 0x000000010a097824 */ /* 0x002fc400078e0207 */
[----:B------:R3:W-:Y:S04]  /*3070*/  @P5 LDGSTS.E.BYPASS.LTC128B.128 [R199+0x9100], [R14.64+0x80], !P2 ;  /* 0x091000800ec75fae */ /* 0x0007e8000d101d52 */
[----:B------:R3:W-:Y:S01]  /*3080*/  @P5 LDGSTS.E.BYPASS.LTC128B.128 [R199+0xb100], [R14.64+0x100], !P1 ;  /* 0x0b1001000ec75fae */ /* 0x0007e2000c901d52 */
[----:B------:R-:W-:Y:S03]  /*3090*/  HMMA.16816.F32.BF16 R60, R32, R54, R60 ;  /* 0x00000036203c723c */ /* 0x000fe6000004183c */
[----:B------:R-:W0:Y:S01]  /*30a0*/  LDGDEPBAR ;  /* 0x00000000000079af */ /* 0x000e220000000000 */
[----:B--2---:R-:W-:Y:S01]  /*30b0*/  IMAD.IADD R12, R8, 0x1, R7 ;  /* 0x00000001080c7824 */ /* 0x004fe200078e0207 */
[----:B---3--:R-:W-:Y:S01]  /*30c0*/  IMNMX R14, R9, R6, PT ;  /* 0x00000006090e7217 */ /* 0x008fe20003800200 */
[----:B------:R-:W-:Y:S05]  /*30d0*/  @P0 BRA `(.L_x_1562) ;  /* 0x0000016000000947 */ /* 0x000fea0003800000 */
[----:B------:R-:W-:Y:S01]  /*30e0*/  IMAD.U32 R24, RZ, RZ, UR16 ;  /* 0x00000010ff187e24 */ /* 0x000fe2000f8e00ff */
        /* <DEDUP_REMOVED lines=11> */
.L_x_1564:
[----:B------:R-:W-:-:S04]  /*31a0*/  MOV R7, c[0x0][0x32c] ;  /* 0x0000cb0000077a02 */ /* 0x000fc80000000f00 */
[----:B------:R-:W-:-:S13]  /*31b0*/  ISETP.NE.AND P0, PT, R7, 0x1, PT ;  /* 0x000000010700780c */ /* 0x000fda0003f05270 */
[----:B------:R-:W-:-:S05]  /*31c0*/  @P0 IMAD.HI.U32 R7, R24, c[0x0][0x330], RZ ;  /* 0x0000cc0018070a27 */ /* 0x000fca00078e00ff */
[----:B------:R-:W-:Y:S02]  /*31d0*/  @P0 SHF.R.U32.HI R24, RZ, c[0x0][0x334], R7 ;  /* 0x0000cd00ff180a19 */ /* 0x000fe40000011607 */
.L_x_1565:
[----:B------:R-:W-:Y:S05]  /*31e0*/  BSYNC B0 ;  /* 0x0000000000007941 */ /* 0x000fea0003800000 */
.L_x_1563:
[----:B------:R-:W-:-:S04]  /*31f0*/  IMAD R9, R24, c[0x0][0x32c], -R5 ;  /* 0x0000cb0018097a24 */ /* 0x000fc800078e0a05 */
[----:B------:R-:W-:-:S05]  /*3200*/  IMAD.IADD R9, R9, 0x1, -R208 ;  /* 0x0000000109097824 */ /* 0x000fca00078e0ad0 */
[----:B------:R-:W-:Y:S02]  /*3210*/  IADD3 R7, R9, c[0x0][0x32c], RZ ;  /* 0x0000cb0009077a10 */ /* 0x000fe40007ffe0ff */
[----:B------:R-:W-:Y:S02]  /*3220*/  IMNMX R12, R12, R9, !PT ;  /* 0x000000090c0c7217 */ /* 0x000fe40007800200 */
[----:B------:R-:W-:Y:S02]  /*3230*/  IMNMX R14, R14, R7, PT ;  /* 0x000000070e0e7217 */ /* 0x000fe40003800200 */
.L_x_1562:
[----:B------:R-:W-:Y:S01]  /*3240*/  ISETP.LT.AND P0, PT, RZ, UR14, PT ;  /* 0x0000000eff007c0c */ /* 0x000fe2000bf01270 */
[----:B------:R-:W1:Y:S03]  /*3250*/  SHFL.IDX PT, R25, R0, 0x1, 0x1c1f ;  /* 0x003c1f0000197f89 */ /* 0x000e6600000e0000 */
        /* <DEDUP_REMOVED lines=9> */
[----:B------:R-:W-:Y:S02]  /*32f0*/  ISETP.GT.AND P5, PT, R12, 0x9, P0 ;  /* 0x000000090c00780c */ /* 0x000fe400007a4270 */
[----:B------:R-:W-:Y:S01]  /*3300*/  FSEL R13, R64, -INF , !P4 ;  /* 0xff800000400d7808 */ /* 0x000fe20006000000 */
[----:B-1----:R-:W-:Y:S01]  /*3310*/  IMAD.IADD R27, R10, 0x1, R25 ;  /* 0x000000010a1b7824 */ /* 0x002fe200078e0219 */
        /* <DEDUP_REMOVED lines=16> */
[----:B------:R-:W-:Y:S02]  /*3420*/  ISETP.GT.AND P5, PT, R12, 0x21, P0 ;  /* 0x000000210c00780c */ /* 0x000fe400007a4270 */
        /* <DEDUP_REMOVED lines=17> */
[----:B------:R-:W-:Y:S01]  /*3540*/  IMAD.IADD R12, R8, 0x1, R25 ;  /* 0x00000001080c7824 */ /* 0x000fe200078e0219 */
[C---:B------:R-:W-:Y:S02]  /*3550*/  ISETP.LT.OR P6, PT, R14.reuse, 0x39, P6 ;  /* 0x000000390e00780c */ /* 0x040fe400037c1670 */
[----:B------:R-:W-:Y:S02]  /*3560*/  ISETP.LT.OR P5, PT, R14, 0x3a, P5 ;  /* 0x0000003a0e00780c */ /* 0x000fe40002fa1670 */
[----:B------:R-:W-:Y:S02]  /*3570*/  IMNMX R0, R27, R6, PT ;  /* 0x000000061b007217 */ /* 0x000fe40003800200 */
[----:B------:R-:W-:Y:S02]  /*3580*/  FSEL R143, R44, -INF , !P6 ;  /* 0xff8000002c8f7808 */ /* 0x000fe40007000000 */
[----:B------:R-:W-:Y:S01]  /*3590*/  FSEL R141, R45, -INF , !P5 ;  /* 0xff8000002d8d7808 */ /* 0x000fe20006800000 */
        /* <DEDUP_REMOVED lines=13> */
.L_x_1568:
[----:B------:R-:W-:-:S04]  /*3670*/  MOV R6, c[0x0][0x32c] ;  /* 0x0000cb0000067a02 */ /* 0x000fc80000000f00 */
[----:B------:R-:W-:-:S13]  /*3680*/  ISETP.NE.AND P4, PT, R6, 0x1, PT ;  /* 0x000000010600780c */ /* 0x000fda0003f85270 */
[----:B------:R-:W-:-:S05]  /*3690*/  @P4 IMAD.HI.U32 R6, R8, c[0x0][0x330], RZ ;  /* 0x0000cc0008064a27 */ /* 0x000fca00078e00ff */
[----:B------:R-:W-:Y:S02]  /*36a0*/  @P4 SHF.R.U32.HI R8, RZ, c[0x0][0x334], R6 ;  /* 0x0000cd00ff084a19 */ /* 0x000fe40000011606 */
.L_x_1569:
[----:B------:R-:W-:Y:S05]  /*36b0*/  BSYNC B0 ;  /* 0x0000000000007941 */ /* 0x000fea0003800000 */
.L_x_1567:
[----:B------:R-:W-:-:S04]  /*36c0*/  IMAD R25, R8, c[0x0][0x32c], -R5 ;  /* 0x0000cb0008197a24 */ /* 0x000fc800078e0a05 */
[----:B------:R-:W-:-:S05]  /*36d0*/  IMAD.IADD R25, R25, 0x1, -R208 ;  /* 0x0000000119197824 */ /* 0x000fca00078e0ad0 */
[----:B------:R-:W-:Y:S02]  /*36e0*/  IADD3 R5, R25, c[0x0][0x32c], RZ ;  /* 0x0000cb0019057a10 */ /* 0x000fe40007ffe0ff */
[----:B------:R-:W-:Y:S02]  /*36f0*/  IMNMX R12, R12, R25, !PT ;  /* 0x000000190c0c7217 */ /* 0x000fe40007800200 */
[----:B------:R-:W-:Y:S02]  /*3700*/  IMNMX R0, R0, R5, PT ;  /* 0x0000000500007217 */ /* 0x000fe40003800200 */
.L_x_1566:
[----:B------:R-:W-:Y:S01]  /*3710*/  ISETP.GT.AND P5, PT, R12, 0x8, P0 ;  /* 0x000000080c00780c */ /* 0x000fe200007a4270 */
[----:B------:R-:W-:Y:S01]  /*3720*/  IMAD.SHL.U32 R195, R4, 0x2, RZ ;  /* 0x0000000204c37824 */ /* 0x000fe200078e00ff */
[----:B------:R-:W-:Y:S01]  /*3730*/  ISETP.GT.AND P6, PT, R12, 0x10, P0 ;  /* 0x000000100c00780c */ /* 0x000fe200007c4270 */
[----:B------:R-:W-:Y:S01]  /*3740*/  @UP2 USHF.L.U32 UR17, UR17, 0x7, URZ ;  /* 0x0000000711112899 */ /* 0x000fe2000800063f */
[C---:B------:R-:W-:Y:S01]  /*3750*/  ISETP.LT.OR P5, PT, R0.reuse, 0x9, P5 ;  /* 0x000000090000780c */ /* 0x040fe20002fa1670 */
[C-C-:B------:R-:W-:Y:S01]  /*3760*/  IMAD R189, R3.reuse, 0x2, R195.reuse ;  /* 0x0000000203bd7824 */ /* 0x140fe200078e02c3 */
[----:B------:R-:W-:Y:S01]  /*3770*/  ISETP.LT.OR P6, PT, R0, 0x11, P6 ;  /* 0x000000110000780c */ /* 0x000fe200037c1670 */
[----:B------:R-:W-:Y:S01]  /*3780*/  LDSM.16.MT88.4 R40, [R195+0x2100] ;  /* 0x00210000c328783b */ /* 0x000fe20000004200 */
[----:B------:R-:W-:Y:S01]  /*3790*/  FSEL R14, R18, -INF , !P5 ;  /* 0xff800000120e7808 */ /* 0x000fe20006800000 */
[----:B------:R-:W-:Y:S01]  /*37a0*/  IMAD R190, R2, 0x2, R195 ;  /* 0x0000000202be7824 */ /* 0x000fe200078e02c3 */
[----:B------:R-:W-:Y:S01]  /*37b0*/  FSEL R18, R66, -INF , !P6 ;  /* 0xff80000042127808 */ /* 0x000fe20007000000 */
[----:B------:R-:W-:Y:S01]  /*37c0*/  LDSM.16.MT88.4 R124, [R195+0x100] ;  /* 0x00010000c37c783b */ /* 0x000fe20000004200 */
[C---:B------:R-:W-:Y:S01]  /*37d0*/  ISETP.GT.AND P5, PT, R12.reuse, 0x1, P0 ;  /* 0x000000010c00780c */ /* 0x040fe200007a4270 */
[----:B------:R-:W-:Y:S01]  /*37e0*/  IMAD R188, R3, 0x2, R190 ;  /* 0x0000000203bc7824 */ /* 0x000fe200078e02be */
[C---:B------:R-:W-:Y:S01]  /*37f0*/  ISETP.GT.AND P6, PT, R12.reuse, RZ, P0 ;  /* 0x000000ff0c00720c */ /* 0x040fe200007c4270 */
[----:B------:R-:W-:Y:S01]  /*3800*/  LDSM.16.MT88.4 R104, [R190+0x100] ;  /* 0x00010000be68783b */ /* 0x000fe20000004200 */
[----:B------:R-:W-:Y:S01]  /*3810*/  ISETP.GT.AND P4, PT, R12, 0x9, P0 ;  /* 0x000000090c00780c */ /* 0x000fe20000784270 */
[----:B------:R-:W-:Y:S01]  /*3820*/  ULDC.64 UR4, c[0x0][0x2c8] ;  /* 0x0000b20000047ab9 */ /* 0x000fe20000000a00 */
[C---:B------:R-:W-:Y:S01]  /*3830*/  ISETP.LT.OR P5, PT, R0.reuse, 0x2, P5 ;  /* 0x000000020000780c */ /* 0x040fe20002fa1670 */
[----:B------:R-:W-:Y:S01]  /*3840*/  LDSM.16.MT88.4 R112, [R189+0x100] ;  /* 0x00010000bd70783b */ /* 0x000fe20000004200 */
[----:B------:R-:W-:Y:S01]  /*3850*/  ISETP.LT.OR P6, PT, R0, 0x1, P6 ;  /* 0x000000010000780c */ /* 0x000fe200037c1670 */
[----:B------:R-:W-:Y:S01]  /*3860*/  UIMAD.WIDE.U32 UR20, UR17, UR4, URZ ;  /* 0x00000004111472a5 */ /* 0x000fe2000f8e003f */
[----:B------:R-:W-:Y:S01]  /*3870*/  FMNMX.FTZ R8, R20, R21, !PT ;  /* 0x0000001514087209 */ /* 0x000fe20007810000 */
[----:B------:R-:W-:Y:S01]  /*3880*/  LDSM.16.MT88.4 R120, [R188+0x100] ;  /* 0x00010000bc78783b */ /* 0x000fe20000004200 */
[----:B------:R-:W-:Y:S01]  /*3890*/  ISETP.LT.OR P4, PT, R0, 0xa, P4 ;  /* 0x0000000a0000780c */ /* 0x000fe20002781670 */
[----:B------:R-:W-:Y:S01]  /*38a0*/  UIADD3 UR14, UR14, -0x2, URZ ;  /* 0xfffffffe0e0e7890 */ /* 0x000fe2000fffe03f */
[----:B------:R-:W-:Y:S01]  /*38b0*/  FSEL R24, R23, -INF , !P5 ;  /* 0xff80000017187808 */ /* 0x000fe20006800000 */
[----:B------:R-:W-:Y:S01]  /*38c0*/  LDSM.16.MT88.4 R80, [R190+0x4100] ;  /* 0x00410000be50783b */ /* 0x000fe20000004200 */
[----:B------:R-:W-:Y:S01]  /*38d0*/  FSEL R22, R22, -INF , !P6 ;  /* 0xff80000016167808 */ /* 0x000fe20007000000 */
[----:B------:R-:W-:Y:S01]  /*38e0*/  @UP2 UMOV UR17, UR21 ;  /* 0x0000001500112c82 */ /* 0x000fe20008000000 */
[----:B------:R-:W-:Y:S01]  /*38f0*/  FMNMX.FTZ R8, R15, R8, !PT ;  /* 0x000000080f087209 */ /* 0x000fe20007810000 */
[----:B------:R-:W-:Y:S01]  /*3900*/  LDSM.16.MT88.4 R88, [R189+0x4100] ;  /* 0x00410000bd58783b */ /* 0x000fe20000004200 */
[----:B------:R-:W-:Y:S01]  /*3910*/  FSEL R6, R19, -INF , !P4 ;  /* 0xff80000013067808 */ /* 0x000fe20006000000 */
[----:B------:R-:W-:Y:S01]  /*3920*/  @UP2 USHF.R.U32.HI UR7, URZ, UR5, UR17 ;  /* 0x000000053f072299 */ /* 0x000fe20008011611 */
[----:B------:R-:W-:Y:S01]  /*3930*/  FMNMX.FTZ R5, R22, R24, !PT ;  /* 0x0000001816057209 */ /* 0x000fe20007810000 */
[----:B------:R-:W-:Y:S01]  /*3940*/  LDSM.16.MT88.4 R136, [R190+0x900] ;  /* 0x00090000be88783b */ /* 0x000fe20000004200 */
[----:B------:R-:W-:Y:S01]  /*3950*/  FMNMX.FTZ R8, R17, R8, !PT ;  /* 0x0000000811087209 */ /* 0x000fe20007810000 */
[----:B------:R-:W-:Y:S01]  /*3960*/  UIADD3 UR4, UR6, UR7, URZ ;  /* 0x0000000706047290 */ /* 0x000fe2000fffe03f */
[----:B------:R-:W-:Y:S01]  /*3970*/  ISETP.GT.AND P4, PT, R12, 0x11, P0 ;  /* 0x000000110c00780c */ /* 0x000fe20000784270 */
[----:B------:R-:W-:Y:S01]  /*3980*/  LDSM.16.MT88.4 R132, [R189+0x900] ;  /* 0x00090000bd84783b */ /* 0x000fe20000004200 */
[----:B------:R-:W-:Y:S01]  /*3990*/  FMNMX.FTZ R5, R14, R5, !PT ;  /* 0x000000050e057209 */ /* 0x000fe20007810000 */
[----:B------:R-:W-:Y:S01]  /*39a0*/  ULDC UR7, c[0x0][0x328] ;  /* 0x0000ca0000077ab9 */ /* 0x000fe20000000800 */
[----:B------:R-:W-:Y:S01]  /*39b0*/  FMNMX.FTZ R8, R13, R8, !PT ;  /* 0x000000080d087209 */ /* 0x000fe20007810000 */
[----:B------:R-:W-:Y:S01]  /*39c0*/  LDSM.16.MT88.4 R32, [R188+0x900] ;  /* 0x00090000bc20783b */ /* 0x000fe20000004200 */
[----:B------:R-:W-:Y:S01]  /*39d0*/  ISETP.LT.OR P4, PT, R0, 0x12, P4 ;  /* 0x000000120000780c */ /* 0x000fe20002781670 */
[----:B------:R-:W-:Y:S01]  /*39e0*/  UIADD3 UR7, UR4, UR7, URZ ;  /* 0x0000000704077290 */ /* 0x000fe2000fffe03f */
[----:B------:R-:W-:Y:S01]  /*39f0*/  ISETP.GT.AND P5, PT, R12, 0x18, P0 ;  /* 0x000000180c00780c */ /* 0x000fe200007a4270 */
[----:B------:R-:W-:Y:S01]  /*3a00*/  LDSM.16.MT88.4 R28, [R190+0x2900] ;  /* 0x00290000be1c783b */ /* 0x000fe20000004200 */
[----:B------:R-:W-:-:S02]  /*3a10*/  FMNMX.FTZ R5, R6, R5, !PT ;  /* 0x0000000506057209 */ /* 0x000fc40007810000 */
[----:B------:R-:W-:Y:S02]  /*3a20*/  FMNMX.FTZ R8, R11, R8, !PT ;  /* 0x000000080b087209 */ /* 0x000fe40007810000 */
[----:B------:R-:W-:Y:S02]  /*3a30*/  FSEL R16, R67, -INF , !P4 ;  /* 0xff80000043107808 */ /* 0x000fe40006000000 */
[----:B------:R-:W-:Y:S01]  /*3a40*/  ISETP.GT.AND P4, PT, R12, 0x19, P0 ;  /* 0x000000190c00780c */ /* 0x000fe20000784270 */
[----:B------:R-:W-:Y:S01]  /*3a50*/  LDSM.16.MT88.4 R64, [R188+0x2100] ;  /* 0x00210000bc40783b */ /* 0x000fe20000004200 */
[----:B------:R-:W-:Y:S02]  /*3a60*/  ISETP.LT.OR P5, PT, R0, 0x19, P5 ;  /* 0x000000190000780c */ /* 0x000fe40002fa1670 */
[----:B------:R-:W-:Y:S02]  /*3a70*/  FMNMX.FTZ R5, R18, R5, !PT ;  /* 0x0000000512057209 */ /* 0x000fe40007810000 */
[----:B------:R-:W-:-:S02]  /*3a80*/  FMNMX.FTZ R8, R9, R8, !PT ;  /* 0x0000000809087209 */ /* 0x000fc40007810000 */
[----:B------:R-:W-:Y:S02]  /*3a90*/  ISETP.LT.OR P4, PT, R0, 0x1a, P4 ;  /* 0x0000001a0000780c */ /* 0x000fe40002781670 */
[----:B------:R-:W-:Y:S02]  /*3aa0*/  FSEL R10, R62, -INF , !P5 ;  /* 0xff8000003e0a7808 */ /* 0x000fe40006800000 */
        /* <DEDUP_REMOVED lines=36> */
[----:B------:R-:W-:Y:S02]  /*3cf0*/  FSEL R142, R51, -INF , !P5 ;  /* 0xff800000338e7808 */ /* 0x000fe40006800000 */
[----:B------:R-:W-:Y:S01]  /*3d00*/  ISETP.LT.OR P4, PT, R0, 0x39, P4 ;  /* 0x000000390000780c */ /* 0x000fe20002781670 */
[----:B------:R-:W-:Y:S01]  /*3d10*/  LDSM.16.MT88.4 R48, [R190+0x2100] ;  /* 0x00210000be30783b */ /* 0x000fe20000004200 */
        /* <DEDUP_REMOVED lines=34> */
[----:B------:R-:W-:Y:S01]  /*3f40*/  MUFU.EX2 R154, R154 ;  /* 0x0000009a009a7308 */ /* 0x000fe20000000800 */
[--C-:B------:R-:W-:Y:S01]  /*3f50*/  FFMA.FTZ R14, R7, c[0x0][0x2d0], -R168.reuse ;  /* 0x0000b400070e7a23 */ /* 0x100fe200000108a8 */
[----:B------:R-:W-:Y:S01]  /*3f60*/  LDSM.16.MT88.4 R24, [R195+0x900] ;  /* 0x00090000c318783b */ /* 0x000fe20000004200 */
[--C-:B------:R-:W-:Y:S02]  /*3f70*/  FFMA.FTZ R146, R11, c[0x0][0x2d0], -R168.reuse ;  /* 0x0000b4000b927a23 */ /* 0x100fe400000108a8 */
[----:B------:R-:W-:Y:S01]  /*3f80*/  FFMA.FTZ R145, R9, c[0x0][0x2d0], -R168 ;  /* 0x0000b40009917a23 */ /* 0x000fe200000108a8 */
[----:B------:R-:W1:Y:S01]  /*3f90*/  LDSM.16.MT88.4 R4, [R188+0x4100] ;  /* 0x00410000bc04783b */ /* 0x000e620000004200 */
[--C-:B------:R-:W-:Y:S01]  /*3fa0*/  FFMA.FTZ R3, R10, c[0x0][0x2d0], -R159.reuse ;  /* 0x0000b4000a037a23 */ /* 0x100fe2000001089f */
[----:B------:R-:W2:Y:S01]  /*3fb0*/  MUFU.EX2 R153, R153 ;  /* 0x0000009900997308 */ /* 0x000ea20000000800 */
[----:B------:R-:W-:-:S02]  /*3fc0*/  FFMA.FTZ R2, R8, c[0x0][0x2d0], -R159 ;  /* 0x0000b40008027a23 */ /* 0x000fc4000001089f */
[----:B------:R-:W3:Y:S01]  /*3fd0*/  LDSM.16.MT88.4 R8, [R195+0x2900] ;  /* 0x00290000c308783b */ /* 0x000ee20000004200 */
[--C-:B------:R-:W-:Y:S02]  /*3fe0*/  FFMA.FTZ R151, R13, c[0x0][0x2d0], -R168.reuse ;  /* 0x0000b4000d977a23 */ /* 0x100fe400000108a8 */
[--C-:B------:R-:W-:Y:S02]  /*3ff0*/  FFMA.FTZ R144, R18, c[0x0][0x2d0], -R159.reuse ;  /* 0x0000b40012907a23 */ /* 0x100fe4000001089f */
[----:B------:R-:W4:Y:S01]  /*4000*/  MUFU.EX2 R147, R147 ;  /* 0x0000009300937308 */ /* 0x000f220000000800 */
[----:B------:R-:W-:Y:S02]  /*4010*/  FFMA.FTZ R13, R16, c[0x0][0x2d0], -R159 ;  /* 0x0000b400100d7a23 */ /* 0x000fe4000001089f */
[----:B------:R-:W5:Y:S01]  /*4020*/  LDSM.16.MT88.4 R16, [R188+0x2900] ;  /* 0x00290000bc10783b */ /* 0x000f620000004200 */
[--C-:B------:R-:W-:Y:S02]  /*4030*/  FFMA.FTZ R158, R163, c[0x0][0x2d0], -R168.reuse ;  /* 0x0000b400a39e7a23 */ /* 0x100fe400000108a8 */
[----:B------:R-:W-:-:S02]  /*4040*/  FFMA.FTZ R156, R161, c[0x0][0x2d0], -R168 ;  /* 0x0000b400a19c7a23 */ /* 0x000fc400000108a8 */
[----:B------:R-:W-:Y:S01]  /*4050*/  MUFU.EX2 R148, R148 ;  /* 0x0000009400947308 */ /* 0x000fe20000000800 */
[----:B--2---:R-:W-:Y:S01]  /*4060*/  F2FP.BF16.PACK_AB R96, R153, R154 ;  /* 0x0000009a9960723e */ /* 0x004fe200000010ff */
[--C-:B------:R-:W-:Y:S02]  /*4070*/  FFMA.FTZ R155, R155, c[0x0][0x2d0], -R168.reuse ;  /* 0x0000b4009b9b7a23 */ /* 0x100fe400000108a8 */
[----:B------:R-:W-:Y:S02]  /*4080*/  FFMA.FTZ R157, R157, c[0x0][0x2d0], -R168 ;  /* 0x0000b4009d9d7a23 */ /* 0x000fe400000108a8 */
[--C-:B------:R-:W-:Y:S02]  /*4090*/  FFMA.FTZ R161, R172, c[0x0][0x2d0], -R159.reuse ;  /* 0x0000b400aca17a23 */ /* 0x100fe4000001089f */
[----:B------:R-:W2:Y:S01]  /*40a0*/  MUFU.EX2 R149, R149 ;  /* 0x0000009500957308 */ /* 0x000ea20000000800 */
[----:B----4-:R-:W-:Y:S01]  /*40b0*/  F2FP.BF16.PACK_AB R98, R147, R152 ;  /* 0x000000989362723e */ /* 0x010fe200000010ff */
[----:B------:R-:W-:-:S02]  /*40c0*/  FFMA.FTZ R162, R162, c[0x0][0x2d0], -R159 ;  /* 0x0000b400a2a27a23 */ /* 0x000fc4000001089f */
[--C-:B------:R-:W-:Y:S02]  /*40d0*/  FFMA.FTZ R163, R170, c[0x0][0x2d0], -R159.reuse ;  /* 0x0000b400aaa37a23 */ /* 0x100fe4000001089f */
[--C-:B------:R-:W-:Y:S02]  /*40e0*/  FFMA.FTZ R164, R164, c[0x0][0x2d0], -R159.reuse ;  /* 0x0000b400a4a47a23 */ /* 0x100fe4000001089f */
[----:B------:R-:W-:Y:S01]  /*40f0*/  MUFU.EX2 R150, R150 ;  /* 0x0000009600967308 */ /* 0x000fe20000000800 */
[--C-:B------:R-:W-:Y:S02]  /*4100*/  FFMA.FTZ R170, R165, c[0x0][0x2d0], -R168.reuse ;  /* 0x0000b400a5aa7a23 */ /* 0x100fe400000108a8 */
[--C-:B------:R-:W-:Y:S02]  /*4110*/  FFMA.FTZ R167, R167, c[0x0][0x2d0], -R168.reuse ;  /* 0x0000b400a7a77a23 */ /* 0x100fe400000108a8 */
[--C-:B------:R-:W-:Y:S02]  /*4120*/  FFMA.FTZ R165, R143, c[0x0][0x2d0], -R168.reuse ;  /* 0x0000b4008fa57a23 */ /* 0x100fe400000108a8 */
[----:B------:R-:W-:Y:S01]  /*4130*/  FFMA.FTZ R212, R141, c[0x0][0x2d0], -R168 ;  /* 0x0000b4008dd47a23 */ /* 0x000fe200000108a8 */
[----:B------:R-:W4:Y:S01]  /*4140*/  MUFU.EX2 R15, R15 ;  /* 0x0000000f000f7308 */ /* 0x000f220000000800 */
[----:B--2---:R-:W-:Y:S01]  /*4150*/  F2FP.BF16.PACK_AB R97, R149, R148 ;  /* 0x000000949561723e */ /* 0x004fe200000010ff */
[----:B------:R-:W-:-:S02]  /*4160*/  FFMA.FTZ R166, R166, c[0x0][0x2d0], -R159 ;  /* 0x0000b400a6a67a23 */ /* 0x000fc4000001089f */
[--C-:B------:R-:W-:Y:S02]  /*4170*/  FFMA.FTZ R169, R142, c[0x0][0x2d0], -R159.reuse ;  /* 0x0000b4008ea97a23 */ /* 0x100fe4000001089f */
[--C-:B------:R-:W-:Y:S02]  /*4180*/  FFMA.FTZ R168, R140, c[0x0][0x2d0], -R159.reuse ;  /* 0x0000b4008ca87a23 */ /* 0x100fe4000001089f */
[----:B------:R-:W-:Y:S01]  /*4190*/  MUFU.EX2 R151, R151 ;  /* 0x0000009700977308 */ /* 0x000fe20000000800 */
[----:B------:R-:W-:Y:S01]  /*41a0*/  FFMA.FTZ R209, R160, c[0x0][0x2d0], -R159 ;  /* 0x0000b400a0d17a23 */ /* 0x000fe2000001089f */
[----:B------:R-:W-:Y:S01]  /*41b0*/  LDSM.16.MT88.4 R140, [R190+0x1900] ;  /* 0x00190000be8c783b */ /* 0x000fe20000004200 */
[----:B------:R-:W-:Y:S02]  /*41c0*/  FADD.FTZ R153, R154, R153 ;  /* 0x000000999a997221 */ /* 0x000fe40000010000 */
[----:B------:R-:W-:Y:S02]  /*41d0*/  FADD.FTZ R149, R148, R149 ;  /* 0x0000009594957221 */ /* 0x000fe40000010000 */
[----:B------:R-:W-:Y:S01]  /*41e0*/  FADD.FTZ R152, R152, R153 ;  /* 0x0000009998987221 */ /* 0x000fe20000010000 */
[----:B----4-:R-:W-:Y:S01]  /*41f0*/  F2FP.BF16.PACK_AB R99, R15, R150 ;  /* 0x000000960f63723e */ /* 0x010fe200000010ff */
[----:B------:R-:W2:Y:S01]  /*4200*/  MUFU.EX2 R146, R146 ;  /* 0x0000009200927308 */ /* 0x000ea20000000800 */
        /* <DEDUP_REMOVED lines=46> */
[----:B------:R-:W3:Y:S06]  /*44f0*/  MUFU.EX2 R209, R209 ;  /* 0x000000d100d17308 */ /* 0x000eec0000000800 */
[C---:B-1----:R-:W-:Y:S07]  /*4500*/  HMMA.16816.F32.BF16 R92, R96.reuse, R4, RZ ;  /* 0x00000004605c723c */ /* 0x042fee00000418ff */
[----:B--2---:R-:W-:Y:S01]  /*4510*/  F2FP.BF16.PACK_AB R4, R146, R151 ;  /* 0x000000979204723e */ /* 0x004fe200000010ff */
[----:B------:R-:W-:Y:S01]  /*4520*/  HMMA.16816.F32.BF16 R96, R96, R6, RZ ;  /* 0x000000066060723c */ /* 0x000fe200000418ff */
[----:B----4-:R-:W-:Y:S01]  /*4530*/  F2FP.BF16.PACK_AB R5, R13, R144 ;  /* 0x000000900d05723e */ /* 0x010fe200000010ff */
        /* <DEDUP_REMOVED lines=145> */
.L_x_1571:
[----:B------:R-:W-:Y:S02]  /*4e50*/  UISETP.NE.AND UP0, UPT, UR6, 0x1, UPT ;  /* 0x000000010600788c */ /* 0x000fe4000bf05270 */
[----:B------:R-:W-:Y:S02]  /*4e60*/  ULDC.64 UR4, c[0x0][0x330] ;  /* 0x0000cc0000047ab9 */ /* 0x000fe40000000a00 */
[----:B------:R-:W-:-:S07]  /*4e70*/  UIMAD.WIDE.U32 UR20, UR17, UR4, URZ ;  /* 0x00000004111472a5 */ /* 0x000fce000f8e003f */
[----:B------:R-:W-:Y:S02]  /*4e80*/  @UP0 USHF.R.U32.HI UR17, URZ, UR5, UR21 ;  /* 0x000000053f110299 */ /* 0x000fe40008011615 */
.L_x_1572:
[----:B------:R-:W-:Y:S02]  /*4e90*/  ULDC UR4, c[0x0][0x32c] ;  /* 0x0000cb0000047ab9 */ /* 0x000fe40000000800 */
[----:B------:R-:W-:-:S04]  /*4ea0*/  UIMAD UR4, UR17, UR6, UR4 ;  /* 0x00000006110472a4 */ /* 0x000fc8000f8e0204 */
[----:B------:R-:W-:-:S04]  /*4eb0*/  UISETP.LT.AND UP0, UPT, UR7, UR4, UPT ;  /* 0x000000040700728c */ /* 0x000fc8000bf01270 */
[----:B------:R-:W-:-:S04]  /*4ec0*/  USEL UR7, UR7, UR4, UP0 ;  /* 0x0000000407077287 */ /* 0x000fc80008000000 */
.L_x_1570:
        /* <DEDUP_REMOVED lines=21> */
[----:B------:R-:W-:Y:S01]  /*5020*/  IMAD.X R214, RZ, RZ, R211, P6 ;  /* 0x000000ffffd67224 */ /* 0x000fe200030e06d3 */
[----:B------:R-:W-:Y:S01]  /*5030*/  @P0 SHF.R.U32.HI R213, RZ, c[0x0][0x2cc], R213 ;  /* 0x0000b300ffd50a19 */ /* 0x000fe200000116d5 */
[----:B------:R-:W-:Y:S02]  /*5040*/  IMAD.X R216, RZ, RZ, R211, P4 ;  /* 0x000000ffffd87224 */ /* 0x000fe400020e06d3 */
.L_x_1582:
        /* <DEDUP_REMOVED lines=20> */
[C---:B------:R-:W-:Y:S02]  /*5190*/  @!P0 LEA R230, P6, R223.reuse, c[0x0][0x1f8], 0x1 ;  /* 0x00007e00dfe68a11 */ /* 0x040fe400078c08ff */
[----:B------:R-:W-:Y:S02]  /*51a0*/  @!P0 IADD3.X R222, R220, UR20, RZ, P5, !PT ;  /* 0x00000014dcde8c10 */ /* 0x000fe4000affe4ff */
[----:B------:R-:W4:Y:S01]  /*51b0*/  LDSM.16.M88.4 R148, [R197+0x7900] ;  /* 0x00790000c594783b */ /* 0x000f220000000200 */
[----:B------:R-:W-:Y:S02]  /*51c0*/  @!P0 LEA.HI.X R231, R223, c[0x0][0x1fc], R0, 0x1, P6 ;  /* 0x00007f00dfe78a11 */ /* 0x000fe400030f0c00 */
[C---:B------:R-:W-:Y:S02]  /*51d0*/  @!P0 LEA R228, P5, R225.reuse, c[0x0][0x1f8], 0x1 ;  /* 0x00007e00e1e48a11 */ /* 0x040fe400078a08ff */
        /* <DEDUP_REMOVED lines=12> */
[C---:B------:R-:W-:Y:S02]  /*52a0*/  @!P0 LEA R232, P6, R0.reuse, c[0x0][0x1f8], 0x1 ;  /* 0x00007e0000e88a11 */ /* 0x040fe400078c08ff */
        /* <DEDUP_REMOVED lines=39> */
[----:B------:R-:W4:Y:S05]  /*5520*/  LDSM.16.M88.4 R168, [R192+0x6100] ;  /* 0x00610000c0a8783b */ /* 0x000f2a0000000200 */
[----:B------:R-:W4:Y:S02]  /*5530*/  LDSM.16.M88.4 R172, [R192+0x6900] ;  /* 0x00690000c0ac783b */ /* 0x000f240000000200 */
[C---:B-----5:R-:W-:Y:S03]  /*5540*/  HMMA.16816.F32.BF16 R4, R152.reuse, R156, R4 ;  /* 0x0000009c9804723c */ /* 0x060fe60000041804 */
[----:B------:R-:W5:Y:S02]  /*5550*/  LDSM.16.M88.4 R132, [R192+0x7100] ;  /* 0x00710000c084783b */ /* 0x000f640000000200 */
[C---:B-1----:R-:W-:Y:S02]  /*5560*/  @P0 LEA R222, P4, R0.reuse, c[0x0][0x1c8], 0x1 ;  /* 0x0000720000de0a11 */ /* 0x042fe400078808ff */
[----:B------:R-:W-:Y:S01]  /*5570*/  @P0 IADD3.X R223, R211, UR20, RZ, P5, !PT ;  /* 0x00000014d3df0c10 */ /* 0x000fe2000affe4ff */
[C---:B------:R-:W-:Y:S01]  /*5580*/  HMMA.16816.F32.BF16 R8, R152.reuse, R158, R8 ;  /* 0x0000009e9808723c */ /* 0x040fe20000041808 */
[----:B------:R-:W1:Y:S03]  /*5590*/  LDSM.16.M88.4 R144, [R192+0x7900] ;  /* 0x00790000c090783b */ /* 0x000e660000000200 */
[----:B------:R-:W-:Y:S02]  /*55a0*/  @P0 LEA.HI.X R223, R0, c[0x0][0x1cc], R223, 0x1, P4 ;  /* 0x0000730000df0a11 */ /* 0x000fe400020f0cdf */
[----:B------:R-:W-:Y:S01]  /*55b0*/  LDSM.16.M88.4 R148, [R184] ;  /* 0x00000000b894783b */ /* 0x000fe20000000200 */
[----:B------:R-:W-:Y:S01]  /*55c0*/  @P0 IADD3 R0, P4, R217, UR21, RZ ;  /* 0x00000015d9000c10 */ /* 0x000fe2000ff9e0ff */
[C---:B------:R-:W-:Y:S03]  /*55d0*/  HMMA.16816.F32.BF16 R12, R152.reuse, R160, R12 ;  /* 0x000000a0980c723c */ /* 0x040fe6000004180c */
[----:B------:R-:W-:Y:S01]  /*55e0*/  LDSM.16.M88.4 R156, [R184+0x1000] ;  /* 0x00100000b89c783b */ /* 0x000fe20000000200 */
[----:B------:R-:W-:Y:S02]  /*55f0*/  @P0 LEA R226, P6, R0, c[0x0][0x1c8], 0x1 ;  /* 0x0000720000e20a11 */ /* 0x000fe400078c08ff */
[----:B--2---:R-:W-:Y:S01]  /*5600*/  @P0 IADD3 R229, P5, R215, UR21, RZ ;  /* 0x00000015d7e50c10 */ /* 0x004fe2000ffbe0ff */
[----:B------:R-:W-:Y:S01]  /*5610*/  @UP3 UIADD3 UR21, UP0, UR13, UR21, URZ ;  /* 0x000000150d153290 */ /* 0x000fe2000ff1e03f */
[C---:B------:R-:W-:Y:S01]  /*5620*/  HMMA.16816.F32.BF16 R16, R152.reuse, R162, R16 ;  /* 0x000000a29810723c */ /* 0x040fe20000041810 */
[----:B------:R-:W-:Y:S03]  /*5630*/  LDSM.16.M88.4 R160, [R184+0x1800] ;  /* 0x00180000b8a0783b */ /* 0x000fe60000000200 */
[----:B---3--:R-:W-:Y:S02]  /*5640*/  @P0 IADD3.X R225, R216, UR20, RZ, P4, !PT ;  /* 0x00000014d8e10c10 */ /* 0x008fe4000a7fe4ff */
[C---:B------:R-:W-:Y:S02]  /*5650*/  @P0 LEA R224, P4, R229.reuse, c[0x0][0x1c8], 0x1 ;  /* 0x00007200e5e00a11 */ /* 0x040fe400078808ff */
[C---:B------:R-:W-:Y:S04]  /*5660*/  HMMA.16816.F32.BF16 R20, R152.reuse, R136, R20 ;  /* 0x000000889814723c */ /* 0x040fe80000041814 */
[----:B------:R-:W-:Y:S02]  /*5670*/  @P0 LEA.HI.X R227, R0, c[0x0][0x1cc], R225, 0x1, P6 ;  /* 0x0000730000e30a11 */ /* 0x000fe400030f0ce1 */
[----:B------:R-:W-:Y:S01]  /*5680*/  @P0 IADD3.X R228, R214, UR20, RZ, P5, !PT ;  /* 0x00000014d6e40c10 */ /* 0x000fe2000affe4ff */
[----:B------:R-:W-:Y:S01]  /*5690*/  @UP3 UIADD3.X UR20, UR12, UR20, URZ, UP0, !UPT ;  /* 0x000000140c143290 */ /* 0x000fe200087fe43f */
[C---:B------:R-:W-:Y:S01]  /*56a0*/  HMMA.16816.F32.BF16 R24, R152.reuse, R138, R24 ;  /* 0x0000008a9818723c */ /* 0x040fe20000041818 */
[----:B------:R-:W2:Y:S03]  /*56b0*/  LDSM.16.M88.4 R136, [R191+0xc100] ;  /* 0x00c10000bf88783b */ /* 0x000ea60000000200 */
[----:B------:R-:W-:Y:S02]  /*56c0*/  @P0 LEA.HI.X R225, R229, c[0x0][0x1cc], R228, 0x1, P4 ;  /* 0x00007300e5e10a11 */ /* 0x000fe400020f0ce4 */
[----:B------:R-:W-:Y:S02]  /*56d0*/  @P0 IADD3 R232, P5, R217, UR21, RZ ;  /* 0x00000015d9e80c10 */ /* 0x000fe4000ffbe0ff */
[C---:B------:R-:W-:Y:S04]  /*56e0*/  HMMA.16816.F32.BF16 R28, R152.reuse, R164, R28 ;  /* 0x000000a4981c723c */ /* 0x040fe8000004181c */
[----:B------:R-:W-:Y:S02]  /*56f0*/  @P0 IADD3 R0, P6, R204, UR21, RZ ;  /* 0x00000015cc000c10 */ /* 0x000fe4000ffde0ff */
[----:B------:R-:W-:Y:S02]  /*5700*/  @P0 IADD3.X R231, R216, UR20, RZ, P5, !PT ;  /* 0x00000014d8e70c10 */ /* 0x000fe4000affe4ff */
[----:B------:R-:W-:Y:S01]  /*5710*/  HMMA.16816.F32.BF16 R32, R152, R166, R32 ;  /* 0x000000a69820723c */ /* 0x000fe20000041820 */
[----:B------:R-:W3:Y:S03]  /*5720*/  LDSM.16.M88.4 R152, [R184+0x800] ;  /* 0x00080000b898783b */ /* 0x000ee60000000200 */
[----:B------:R-:W-:Y:S02]  /*5730*/  @P0 LEA R230, P5, R232, c[0x0][0x1c8], 0x1 ;  /* 0x00007200e8e60a11 */ /* 0x000fe400078a08ff */
[----:B------:R-:W-:Y:S01]  /*5740*/  LDSM.16.M88.4 R164, [R197+0x8100] ;  /* 0x00810000c5a4783b */ /* 0x000fe20000000200 */
[----:B------:R-:W-:Y:S01]  /*5750*/  @P0 IADD3.X R229, R211, UR20, RZ, P6, !PT ;  /* 0x00000014d3e50c10 */ /* 0x000fe2000b7fe4ff */
[C---:B----4-:R-:W-:Y:S05]  /*5760*/  HMMA.16816.F32.BF16 R4, R140.reuse, R168, R4 ;  /* 0x000000a88c04723c */ /* 0x050fea0000041804 */
[----:B------:R-:W-:Y:S02]  /*5770*/  @P0 LEA R236, P6, R0, c[0x0][0x1c8], 0x1 ;  /* 0x0000720000ec0a11 */ /* 0x000fe400078c08ff */
[----:B------:R-:W-:Y:S01]  /*5780*/  @P0 LEA.HI.X R231, R232, c[0x0][0x1cc], R231, 0x1, P5 ;  /* 0x00007300e8e70a11 */ /* 0x000fe200028f0ce7 */
[C---:B------:R-:W-:Y:S01]  /*5790*/  HMMA.16816.F32.BF16 R8, R140.reuse, R170, R8 ;  /* 0x000000aa8c08723c */ /* 0x040fe20000041808 */
[----:B------:R-:W-:Y:S01]  /*57a0*/  LDSM.16.M88.4 R168, [R198+0x14100] ;  /* 0x01410000c6a8783b */ /* 0x000fe20000000200 */
[----:B------:R-:W-:Y:S02]  /*57b0*/  PLOP3.LUT P5, PT, PT, PT, UP2, 0x80, 0x0 ;  /* 0x000000000000781c */ /* 0x000fe40003faf028 */
[----:B------:R-:W-:Y:S01]  /*57c0*/  @P0 LEA.HI.X R237, R0, c[0x0][0x1cc], R229, 0x1, P6 ;  /* 0x0000730000ed0a11 */ /* 0x000fe200030f0ce5 */
[----:B------:R-:W-:Y:S01]  /*57d0*/  IMAD.MOV.U32 R0, RZ, RZ, R201 ;  /* 0x000000ffff007224 */ /* 0x000fe200078e00c9 */
[----:B------:R-:W-:Y:S02]  /*57e0*/  @P0 IADD3 R234, P4, R215, UR21, RZ ;  /* 0x00000015d7ea0c10 */ /* 0x000fe4000ff9e0ff */
[C---:B------:R-:W-:Y:S04]  /*57f0*/  HMMA.16816.F32.BF16 R12, R140.reuse, R172, R12 ;  /* 0x000000ac8c0c723c */ /* 0x040fe8000004180c */
[----:B------:R-:W-:Y:S01]  /*5800*/  @P0 IADD3.X R233, R214, UR20, RZ, P4, !PT ;  /* 0x00000014d6e90c10 */ /* 0x000fe2000a7fe4ff */
[----:B------:R-:W-:Y:S01]  /*5810*/  USHF.L.U32 UR20, UR14, 0x6, URZ ;  /* 0x000000060e147899 */ /* 0x000fe2000800063f */
[C---:B------:R-:W-:Y:S01]  /*5820*/  @P0 LEA R228, P4, R234.reuse, c[0x0][0x1c8], 0x1 ;  /* 0x00007200eae40a11 */ /* 0x040fe200078808ff */
[----:B------:R-:W-:Y:S01]  /*5830*/  @P5 IMAD.MOV.U32 R0, RZ, RZ, R213 ;  /* 0x000000ffff005224 */ /* 0x000fe200078e00d5 */
[C---:B------:R-:W-:Y:S01]  /*5840*/  HMMA.16816.F32.BF16 R16, R140.reuse, R174, R16 ;  /* 0x000000ae8c10723c */ /* 0x040fe20000041810 */
[----:B------:R-:W-:Y:S03]  /*5850*/  LDSM.16.M88.4 R172, [R197+0xa100] ;  /* 0x00a10000c5ac783b */ /* 0x000fe60000000200 */
[----:B------:R-:W-:Y:S02]  /*5860*/  @P0 LEA.HI.X R229, R234, c[0x0][0x1cc], R233, 0x1, P4 ;  /* 0x00007300eae50a11 */ /* 0x000fe400020f0ce9 */
[----:B------:R-:W-:Y:S02]  /*5870*/  SHFL.IDX PT, R232, R0, RZ, 0x1c1f ;  /* 0x001c1fff00e87589 */ /* 0x000fe400000e0000 */
[C---:B-----5:R-:W-:Y:S08]  /*5880*/  HMMA.16816.F32.BF16 R20, R140.reuse, R132, R20 ;  /* 0x000000848c14723c */ /* 0x060ff00000041814 */
[C---:B------:R-:W-:Y:S01]  /*5890*/  HMMA.16816.F32.BF16 R24, R140.reuse, R134, R24 ;  /* 0x000000868c18723c */ /* 0x040fe20000041818 */
[----:B------:R-:W4:Y:S07]  /*58a0*/  LDSM.16.M88.4 R132, [R198+0x10100] ;  /* 0x01010000c684783b */ /* 0x000f2e0000000200 */
[C---:B-1----:R-:W-:Y:S08]  /*58b0*/  HMMA.16816.F32.BF16 R28, R140.reuse, R144, R28 ;  /* 0x000000908c1c723c */ /* 0x042ff0000004181c */
[----:B------:R-:W-:Y:S01]  /*58c0*/  HMMA.16816.F32.BF16 R32, R140, R146, R32 ;  /* 0x000000928c20723c */ /* 0x000fe20000041820 */
[----:B------:R-:W1:Y:S05]  /*58d0*/  LDSM.16.M88.4 R140, [R197+0x8900] ;  /* 0x00890000c58c783b */ /* 0x000e6a0000000200 */
[----:B------:R-:W5:Y:S02]  /*58e0*/  LDSM.16.M88.4 R144, [R197+0x9100] ;  /* 0x00910000c590783b */ /* 0x000f640000000200 */
[C---:B--2---:R-:W-:Y:S08]  /*58f0*/  HMMA.16816.F32.BF16 R4, R136.reuse, R148, R4 ;  /* 0x000000948804723c */ /* 0x044ff00000041804 */
[C---:B------:R-:W-:Y:S01]  /*5900*/  HMMA.16816.F32.BF16 R8, R136.reuse, R150, R8 ;  /* 0x000000968808723c */ /* 0x040fe20000041808 */
[----:B------:R-:W2:Y:S07]  /*5910*/  LDSM.16.M88.4 R148, [R197+0x9900] ;  /* 0x00990000c594783b */ /* 0x000eae0000000200 */
[C---:B---3--:R-:W-:Y:S08]  /*5920*/  HMMA.16816.F32.BF16 R12, R136.reuse, R152, R12 ;  /* 0x00000098880c723c */ /* 0x048ff0000004180c */
[C---:B------:R-:W-:Y:S01]  /*5930*/  HMMA.16816.F32.BF16 R16, R136.reuse, R154, R16 ;  /* 0x0000009a8810723c */ /* 0x040fe20000041810 */
[----:B------:R-:W-:Y:S07]  /*5940*/  LDSM.16.M88.4 R152, [R183] ;  /* 0x00000000b798783b */ /* 0x000fee0000000200 */
[C---:B------:R-:W-:Y:S08]  /*5950*/  HMMA.16816.F32.BF16 R20, R136.reuse, R156, R20 ;  /* 0x0000009c8814723c */ /* 0x040ff00000041814 */
[C---:B------:R-:W-:Y:S01]  /*5960*/  HMMA.16816.F32.BF16 R24, R136.reuse, R158, R24 ;  /* 0x0000009e8818723c */ /* 0x040fe20000041818 */
[----:B------:R-:W-:Y:S07]  /*5970*/  LDSM.16.M88.4 R156, [R182] ;  /* 0x00000000b69c783b */ /* 0x000fee0000000200 */
[C---:B------:R-:W-:Y:S08]  /*5980*/  HMMA.16816.F32.BF16 R28, R136.reuse, R160, R28 ;  /* 0x000000a0881c723c */ /* 0x040ff0000004181c */
[----:B------:R-:W-:Y:S01]  /*5990*/  HMMA.16816.F32.BF16 R32, R136, R162, R32 ;  /* 0x000000a28820723c */ /* 0x000fe20000041820 */
[----:B------:R-:W3:Y:S05]  /*59a0*/  LDSM.16.M88.4 R136, [R194+0x10100] ;  /* 0x01010000c288783b */ /* 0x000eea0000000200 */
[----:B------:R-:W2:Y:S02]  /*59b0*/  LDSM.16.M88.4 R160, [R181] ;  /* 0x00000000b5a0783b */ /* 0x000ea40000000200 */
[C---:B----4-:R-:W-:Y:S08]  /*59c0*/  HMMA.16816.F32.BF16 R4, R132.reuse, R164, R4 ;  /* 0x000000a48404723c */ /* 0x050ff00000041804 */
[C---:B------:R-:W-:Y:S01]  /*59d0*/  HMMA.16816.F32.BF16 R8, R132.reuse, R166, R8 ;  /* 0x000000a68408723c */ /* 0x040fe20000041808 */
[----:B------:R-:W4:Y:S07]  /*59e0*/  LDSM.16.M88.4 R164, [R180] ;  /* 0x00000000b4a4783b */ /* 0x000f2e0000000200 */
[C---:B-1----:R-:W-:Y:S08]  /*59f0*/  HMMA.16816.F32.BF16 R12, R132.reuse, R140, R12 ;  /* 0x0000008c840c723c */ /* 0x042ff0000004180c */
[C---:B------:R-:W-:Y:S01]  /*5a00*/  HMMA.16816.F32.BF16 R16, R132.reuse, R142, R16 ;  /* 0x0000008e8410723c */ /* 0x040fe20000041810 */
[----:B------:R-:W-:Y:S07]  /*5a10*/  LDSM.16.M88.4 R140, [R193+0x10100] ;  /* 0x01010000c18c783b */ /* 0x000fee0000000200 */
[C---:B-----5:R-:W-:Y:S08]  /*5a20*/  HMMA.16816.F32.BF16 R20, R132.reuse, R144, R20 ;  /* 0x000000908414723c */ /* 0x060ff00000041814 */
[C---:B------:R-:W-:Y:S01]  /*5a30*/  HMMA.16816.F32.BF16 R24, R132.reuse, R146, R24 ;  /* 0x000000928418723c */ /* 0x040fe20000041818 */
[----:B------:R-:W1:Y:S07]  /*5a40*/  LDSM.16.M88.4 R144, [R192+0x8100] ;  /* 0x00810000c090783b */ /* 0x000e6e0000000200 */
[C---:B--2---:R-:W-:Y:S08]  /*5a50*/  HMMA.16816.F32.BF16 R28, R132.reuse, R148, R28 ;  /* 0x00000094841c723c */ /* 0x044ff0000004181c */
[----:B------:R-:W-:Y:S01]  /*5a60*/  HMMA.16816.F32.BF16 R32, R132, R150, R32 ;  /* 0x000000968420723c */ /* 0x000fe20000041820 */
[----:B------:R-:W2:Y:S05]  /*5a70*/  LDSM.16.M88.4 R132, [R192+0x8900] ;  /* 0x00890000c084783b */ /* 0x000eaa0000000200 */
[----:B------:R-:W5:Y:S02]  /*5a80*/  LDSM.16.M88.4 R148, [R192+0x9100] ;  /* 0x00910000c094783b */ /* 0x000f640000000200 */
[C---:B---3--:R-:W-:Y:S08]  /*5a90*/  HMMA.16816.F32.BF16 R4, R136.reuse, R152, R4 ;  /* 0x000000988804723c */ /* 0x048ff00000041804 */
        /* <DEDUP_REMOVED lines=8> */
[C---:B----4-:R-:W-:Y:S08]  /*5b20*/  HMMA.16816.F32.BF16 R28, R136.reuse, R164, R28 ;  /* 0x000000a4881c723c */ /* 0x050ff0000004181c */
[----:B------:R-:W-:Y:S01]  /*5b30*/  HMMA.16816.F32.BF16 R32, R136, R166, R32 ;  /* 0x000000a68820723c */ /* 0x000fe20000041820 */
[----:B------:R-:W3:Y:S05]  /*5b40*/  LDSM.16.M88.4 R136, [R192+0x9900] ;  /* 0x00990000c088783b */ /* 0x000eea0000000200 */
[----:B------:R-:W-:Y:S02]  /*5b50*/  LDSM.16.M88.4 R164, [R184+0x3800] ;  /* 0x00380000b8a4783b */ /* 0x000fe40000000200 */
[C---:B-1----:R-:W-:Y:S08]  /*5b60*/  HMMA.16816.F32.BF16 R4, R140.reuse, R144, R4 ;  /* 0x000000908c04723c */ /* 0x042ff00000041804 */
[C---:B------:R-:W-:Y:S01]  /*5b70*/  HMMA.16816.F32.BF16 R8, R140.reuse, R146, R8 ;  /* 0x000000928c08723c */ /* 0x040fe20000041808 */
[----:B------:R-:W1:Y:S07]  /*5b80*/  LDSM.16.M88.4 R144, [R184+0x3000] ;  /* 0x00300000b890783b */ /* 0x000e6e0000000200 */
[C---:B--2---:R-:W-:Y:S08]  /*5b90*/  HMMA.16816.F32.BF16 R12, R140.reuse, R132, R12 ;  /* 0x000000848c0c723c */ /* 0x044ff0000004180c */
[C---:B------:R-:W-:Y:S01]  /*5ba0*/  HMMA.16816.F32.BF16 R16, R140.reuse, R134, R16 ;  /* 0x000000868c10723c */ /* 0x040fe20000041810 */
[----:B------:R-:W2:Y:S07]  /*5bb0*/  LDSM.16.M88.4 R132, [R197+0xa900] ;  /* 0x00a90000c584783b */ /* 0x000eae0000000200 */
[C---:B-----5:R-:W-:Y:S08]  /*5bc0*/  HMMA.16816.F32.BF16 R20, R140.reuse, R148, R20 ;  /* 0x000000948c14723c */ /* 0x060ff00000041814 */
[C---:B------:R-:W-:Y:S01]  /*5bd0*/  HMMA.16816.F32.BF16 R24, R140.reuse, R150, R24 ;  /* 0x000000968c18723c */ /* 0x040fe20000041818 */
[----:B------:R-:W-:Y:S07]  /*5be0*/  LDSM.16.M88.4 R148, [R194+0x14100] ;  /* 0x01410000c294783b */ /* 0x000fee0000000200 */
[C---:B---3--:R-:W-:Y:S08]  /*5bf0*/  HMMA.16816.F32.BF16 R28, R140.reuse, R136, R28 ;  /* 0x000000888c1c723c */ /* 0x048ff0000004181c */
[----:B------:R-:W-:Y:S01]  /*5c00*/  HMMA.16816.F32.BF16 R32, R140, R138, R32 ;  /* 0x0000008a8c20723c */ /* 0x000fe20000041820 */
[----:B------:R-:W3:Y:S05]  /*5c10*/  LDSM.16.M88.4 R136, [R197+0xb100] ;  /* 0x00b10000c588783b */ /* 0x000eea0000000200 */
        /* <DEDUP_REMOVED lines=16> */
[C---:B--2---:R-:W-:Y:S08]  /*5d20*/  HMMA.16816.F32.BF16 R12, R168.reuse, R132, R12 ;  /* 0x00000084a80c723c */ /* 0x044ff0000004180c */
[C---:B------:R-:W-:Y:S01]  /*5d30*/  HMMA.16816.F32.BF16 R16, R168.reuse, R134, R16 ;  /* 0x00000086a810723c */ /* 0x040fe20000041810 */
[----:B------:R-:W2:Y:S07]  /*5d40*/  LDSM.16.M88.4 R132, [R176] ;  /* 0x00000000b084783b */ /* 0x000eae0000000200 */
[C---:B---3--:R-:W-:Y:S08]  /*5d50*/  HMMA.16816.F32.BF16 R20, R168.reuse, R136, R20 ;  /* 0x00000088a814723c */ /* 0x048ff00000041814 */
[C---:B------:R-:W-:Y:S01]  /*5d60*/  HMMA.16816.F32.BF16 R24, R168.reuse, R138, R24 ;  /* 0x0000008aa818723c */ /* 0x040fe20000041818 */
[----:B------:R-:W-:Y:S07]  /*5d70*/  LDSM.16.M88.4 R136, [R193+0x14100] ;  /* 0x01410000c188783b */ /* 0x000fee0000000200 */
[C---:B----4-:R-:W-:Y:S08]  /*5d80*/  HMMA.16816.F32.BF16 R28, R168.reuse, R140, R28 ;  /* 0x0000008ca81c723c */ /* 0x050ff0000004181c */
[----:B------:R-:W-:Y:S01]  /*5d90*/  HMMA.16816.F32.BF16 R32, R168, R142, R32 ;  /* 0x0000008ea820723c */ /* 0x000fe20000041820 */
[----:B------:R-:W3:Y:S07]  /*5da0*/  LDSM.16.M88.4 R140, [R192+0xa100] ;  /* 0x00a10000c08c783b */ /* 0x000eee0000000200 */
        /* <DEDUP_REMOVED lines=9> */
[C---:B--2---:R-:W-:Y:S08]  /*5e40*/  HMMA.16816.F32.BF16 R28, R148.reuse, R132, R28 ;  /* 0x00000084941c723c */ /* 0x044ff0000004181c */
[----:B------:R-:W-:Y:S01]  /*5e50*/  HMMA.16816.F32.BF16 R32, R148, R134, R32 ;  /* 0x000000869420723c */ /* 0x000fe20000041820 */
[----:B------:R-:W2:Y:S07]  /*5e60*/  LDSM.16.M88.4 R132, [R184+0x4800] ;  /* 0x00480000b884783b */ /* 0x000eae0000000200 */
[C---:B---3--:R-:W-:Y:S08]  /*5e70*/  HMMA.16816.F32.BF16 R4, R136.reuse, R140, R4 ;  /* 0x0000008c8804723c */ /* 0x048ff00000041804 */
[C---:B------:R-:W-:Y:S01]  /*5e80*/  HMMA.16816.F32.BF16 R8, R136.reuse, R142, R8 ;  /* 0x0000008e8808723c */ /* 0x040fe20000041808 */
[----:B------:R-:W-:Y:S07]  /*5e90*/  LDSM.16.M88.4 R140, [R184+0x5800] ;  /* 0x00580000b88c783b */ /* 0x000fee0000000200 */
[C---:B----4-:R-:W-:Y:S08]  /*5ea0*/  HMMA.16816.F32.BF16 R12, R136.reuse, R156, R12 ;  /* 0x0000009c880c723c */ /* 0x050ff0000004180c */
[C---:B------:R-:W-:Y:S08]  /*5eb0*/  HMMA.16816.F32.BF16 R16, R136.reuse, R158, R16 ;  /* 0x0000009e8810723c */ /* 0x040ff00000041810 */
[C---:B------:R-:W-:Y:S08]  /*5ec0*/  HMMA.16816.F32.BF16 R20, R136.reuse, R160, R20 ;  /* 0x000000a08814723c */ /* 0x040ff00000041814 */
[C---:B------:R-:W-:Y:S08]  /*5ed0*/  HMMA.16816.F32.BF16 R24, R136.reuse, R162, R24 ;  /* 0x000000a28818723c */ /* 0x040ff00000041818 */
[C---:B-1----:R-:W-:Y:S08]  /*5ee0*/  HMMA.16816.F32.BF16 R28, R136.reuse, R144, R28 ;  /* 0x00000090881c723c */ /* 0x042ff0000004181c */
[----:B------:R-:W-:Y:S01]  /*5ef0*/  HMMA.16816.F32.BF16 R32, R136, R146, R32 ;  /* 0x000000928820723c */ /* 0x000fe20000041820 */
[----:B------:R-:W1:Y:S01]  /*5f00*/  LDSM.16.M88.4 R136, [R184+0x5000] ;  /* 0x00500000b888783b */ /* 0x000e620000000200 */
[----:B------:R-:W-:Y:S04]  /*5f10*/  DEPBAR.LE SB0, 0x0 ;  /* 0x000080000000791a */ /* 0x000fe80000000000 */
[----:B------:R-:W-:Y:S02]  /*5f20*/  BAR.SYNC.DEFER_BLOCKING 0x0 ;  /* 0x0000000000007b1d */ /* 0x000fe40000010000 */
[C---:B-----5:R-:W-:Y:S08]  /*5f30*/  HMMA.16816.F32.BF16 R4, R152.reuse, R164, R4 ;  /* 0x000000a49804723c */ /* 0x060ff00000041804 */
[C---:B------:R-:W-:Y:S08]  /*5f40*/  HMMA.16816.F32.BF16 R8, R152.reuse, R166, R8 ;  /* 0x000000a69808723c */ /* 0x040ff00000041808 */
[C---:B--2---:R-:W-:Y:S01]  /*5f50*/  HMMA.16816.F32.BF16 R12, R152.reuse, R132, R12 ;  /* 0x00000084980c723c */ /* 0x044fe2000004180c */
[----:B------:R-:W-:Y:S01]  /*5f60*/  @!PT LDS RZ, [RZ] ;  /* 0x00000000fffff984 */ /* 0x000fe20000000800 */
[----:B------:R-:W-:Y:S01]  /*5f70*/  @!PT LDS RZ, [RZ] ;  /* 0x00000000fffff984 */ /* 0x000fe20000000800 */
[----:B------:R-:W-:Y:S01]  /*5f80*/  @!PT LDS RZ, [RZ] ;  /* 0x00000000fffff984 */ /* 0x000fe20000000800 */
[----:B------:R2:W-:Y:S07]  /*5f90*/  @P0 LDGSTS.E.BYPASS.LTC128B.128 [R199+0x6100], [R222.64], !P3 ;  /* 0x06100000dec70fae */ /* 0x0005ee000d901d52 */
[C---:B------:R-:W-:Y:S01]  /*5fa0*/  HMMA.16816.F32.BF16 R16, R152.reuse, R134, R16 ;  /* 0x000000869810723c */ /* 0x040fe20000041810 */
[----:B------:R3:W-:Y:S05]  /*5fb0*/  @P0 LDGSTS.E.BYPASS.LTC128B.128 [R199+0x8100], [R226.64], !P2 ;  /* 0x08100000e2c70fae */ /* 0x0007ea000d101d52 */
[----:B------:R4:W-:Y:S02]  /*5fc0*/  @P0 LDGSTS.E.BYPASS.LTC128B.128 [R199+0xa100], [R224.64], !P1 ;  /* 0x0a100000e0c70fae */ /* 0x0009e4000c901d52 */
[C---:B-1----:R-:W-:Y:S03]  /*5fd0*/  HMMA.16816.F32.BF16 R20, R152.reuse, R136, R20 ;  /* 0x000000889814723c */ /* 0x042fe60000041814 */
[----:B------:R3:W-:Y:S05]  /*5fe0*/  @P0 LDGSTS.E.BYPASS.LTC128B.128 [R199+0x7100], [R236.64], !P3 ;  /* 0x07100000ecc70fae */ /* 0x0007ea000d901d52 */
[C---:B------:R-:W-:Y:S01]  /*5ff0*/  HMMA.16816.F32.BF16 R24, R152.reuse, R138, R24 ;  /* 0x0000008a9818723c */ /* 0x040fe20000041818 */
[----:B------:R3:W-:Y:S05]  /*6000*/  @P0 LDGSTS.E.BYPASS.LTC128B.128 [R199+0x9100], [R230.64], !P2 ;  /* 0x09100000e6c70fae */ /* 0x0007ea000d101d52 */
[----:B------:R3:W-:Y:S01]  /*6010*/  @P0 LDGSTS.E.BYPASS.LTC128B.128 [R199+0xb100], [R228.64], !P1 ;  /* 0x0b100000e4c70fae */ /* 0x0007e2000c901d52 */
[----:B------:R-:W-:Y:S01]  /*6020*/  PLOP3.LUT P0, PT, PT, PT, UP1, 0x40, 0x0 ;  /* 0x000000000000781c */ /* 0x000fe20003f0e818 */
[C---:B------:R-:W-:Y:S01]  /*6030*/  HMMA.16816.F32.BF16 R28, R152.reuse, R140, R28 ;  /* 0x0000008c981c723c */ /* 0x040fe2000004181c */
[----:B--2---:R-:W-:Y:S02]  /*6040*/  IMAD.U32 R223, RZ, RZ, UR20 ;  /* 0x00000014ffdf7e24 */ /* 0x004fe4000f8e00ff */
[----:B------:R-:W0:Y:S01]  /*6050*/  LDGDEPBAR ;  /* 0x00000000000079af */ /* 0x000e220000000000 */
[----:B------:R-:W-:Y:S02]  /*6060*/  IMAD.U32 R222, RZ, RZ, UR16 ;  /* 0x00000010ffde7e24 */ /* 0x000fe4000f8e00ff */
[----:B------:R-:W-:Y:S02]  /*6070*/  IADD3 R223, -R208, 0x1, -R223 ;  /* 0x00000001d0df7810 */ /* 0x000fe40007ffe9df */
[----:B------:R-:W-:Y:S04]  /*6080*/  HMMA.16816.F32.BF16 R32, R152, R142, R32 ;  /* 0x0000008e9820723c */ /* 0x000fe80000041820 */
[----:B------:R-:W-:Y:S04]  /*6090*/  IADD3 R222, -R222, UR9, R223 ;  /* 0x00000009dede7c10 */ /* 0x000fe8000fffe1df */
[C---:B----4-:R-:W-:Y:S04]  /*60a0*/  IADD3 R225, R222.reuse, c[0x0][0x328], RZ ;  /* 0x0000ca00dee17a10 */ /* 0x050fe80007ffe0ff */
[----:B------:R-:W-:Y:S01]  /*60b0*/  IADD3 R223, R222, UR15, RZ ;  /* 0x0000000fdedf7c10 */ /* 0x000fe2000fffe0ff */
[--C-:B------:R-:W-:Y:S04]  /*60c0*/  IMAD.IADD R224, R225, 0x1, R232.reuse ;  /* 0x00000001e1e07824 */ /* 0x100fe800078e02e8 */
[----:B------:R-:W-:Y:S01]  /*60d0*/  IMAD.IADD R222, R223, 0x1, R232 ;  /* 0x00000001dfde7824 */ /* 0x000fe200078e02e8 */
[----:B------:R-:W-:-:S05]  /*60e0*/  @P0 BRA `(.L_x_1574) ;  /* 0x000001a000000947 */ /* 0x000fca0003800000 */
[----:B---3--:R-:W-:Y:S01]  /*60f0*/  IMAD.U32 R133, RZ, RZ, UR16 ;  /* 0x00000010ff857e24 */ /* 0x008fe2000f8e00ff */
        /* <DEDUP_REMOVED lines=13> */
.L_x_1576:
[----:B------:R-:W-:Y:S04]  /*61d0*/  MOV R132, c[0x0][0x32c] ;  /* 0x0000cb0000847a02 */ /* 0x000fe80000000f00 */
[----:B------:R-:W-:Y:S11]  /*61e0*/  ISETP.NE.AND P0, PT, R132, 0x1, PT ;  /* 0x000000018400780c */ /* 0x000ff60003f05270 */
[----:B------:R-:W-:Y:S02]  /*61f0*/  @!UPT UIADD3 URZ, URZ, URZ, URZ ;  /* 0x0000003f3f3ff290 */ /* 0x000fe4000fffe03f */
[----:B------:R-:W-:Y:S05]  /*6200*/  @P0 IMAD.HI.U32 R132, R133, c[0x0][0x330], RZ ;  /* 0x0000cc0085840a27 */ /* 0x000fea00078e00ff */
[----:B------:R-:W-:Y:S02]  /*6210*/  @P0 SHF.R.U32.HI R133, RZ, c[0x0][0x334], R132 ;  /* 0x0000cd00ff850a19 */ /* 0x000fe40000011684 */
.L_x_1577:
[----:B------:R-:W-:Y:S05]  /*6220*/  BSYNC B0 ;  /* 0x0000000000007941 */ /* 0x000fea0003800000 */
.L_x_1575:
[----:B------:R-:W-:Y:S04]  /*6230*/  IMAD.MOV.U32 R132, RZ, RZ, c[0x0][0x32c] ;  /* 0x0000cb00ff847624 */ /* 0x000fe800078e00ff */
[----:B------:R-:W-:Y:S04]  /*6240*/  IMAD R135, R133, R132, -UR20 ;  /* 0x8000001485877e24 */ /* 0x000fe8000f8e0284 */
[----:B------:R-:W-:Y:S05]  /*6250*/  IMAD.IADD R135, R135, 0x1, -R208 ;  /* 0x0000000187877824 */ /* 0x000fea00078e0ad0 */
[----:B------:R-:W-:Y:S02]  /*6260*/  IADD3 R133, R135, c[0x0][0x32c], RZ ;  /* 0x0000cb0087857a10 */ /* 0x000fe40007ffe0ff */
[----:B------:R-:W-:Y:S02]  /*6270*/  IMNMX R222, R222, R135, !PT ;  /* 0x00000087dede7217 */ /* 0x000fe40007800200 */
[----:B------:R-:W-:Y:S02]  /*6280*/  IMNMX R224, R224, R133, PT ;  /* 0x00000085e0e07217 */ /* 0x000fe40003800200 */
.L_x_1574:
[----:B---3--:R-:W-:Y:S01]  /*6290*/  UISETP.GT.AND UP0, UPT, UR14, -0x1, UPT ;  /* 0xffffffff0e00788c */ /* 0x008fe2000bf04270 */
[----:B------:R-:W1:Y:S05]  /*62a0*/  SHFL.IDX PT, R0, R0, 0x1, 0x1c1f ;  /* 0x003c1f0000007f89 */ /* 0x000e6a00000e0000 */
[----:B------:R-:W-:Y:S04]  /*62b0*/  PLOP3.LUT P0, PT, PT, PT, UP0, 0x80, 0x0 ;  /* 0x000000000000781c */ /* 0x000fe80003f0f008 */
[C---:B------:R-:W-:Y:S02]  /*62c0*/  ISETP.GT.AND P4, PT, R222.reuse, 0x1, P0 ;  /* 0x00000001de00780c */ /* 0x040fe40000784270 */
[----:B------:R-:W-:Y:S02]  /*62d0*/  ISETP.GT.AND P5, PT, R222, RZ, P0 ;  /* 0x000000ffde00720c */ /* 0x000fe400007a4270 */
[C---:B------:R-:W-:Y:S02]  /*62e0*/  ISETP.LT.OR P4, PT, R224.reuse, 0x2, P4 ;  /* 0x00000002e000780c */ /* 0x040fe40002781670 */
[----:B------:R-:W-:Y:S02]  /*62f0*/  ISETP.LT.OR P5, PT, R224, 0x1, P5 ;  /* 0x00000001e000780c */ /* 0x000fe40002fa1670 */
[----:B------:R-:W-:Y:S02]  /*6300*/  FSEL R136, R5, -INF , !P4 ;  /* 0xff80000005887808 */ /* 0x000fe40006000000 */
[C---:B------:R-:W-:Y:S02]  /*6310*/  ISETP.GT.AND P4, PT, R222.reuse, 0x10, P0 ;  /* 0x00000010de00780c */ /* 0x040fe40000784270 */
[----:B------:R-:W-:Y:S02]  /*6320*/  ISETP.GT.AND P6, PT, R222, 0x8, P0 ;  /* 0x00000008de00780c */ /* 0x000fe400007c4270 */
[----:B------:R-:W-:Y:S01]  /*6330*/  ISETP.LT.OR P4, PT, R224, 0x11, P4 ;  /* 0x00000011e000780c */ /* 0x000fe20002781670 */
[--C-:B-1----:R-:W-:Y:S01]  /*6340*/  IMAD.IADD R225, R225, 0x1, R0.reuse ;  /* 0x00000001e1e17824 */ /* 0x102fe200078e0200 */
[----:B------:R-:W-:Y:S01]  /*6350*/  FSEL R138, R4, -INF , !P5 ;  /* 0xff800000048a7808 */ /* 0x000fe20006800000 */
[----:B------:R-:W-:Y:S01]  /*6360*/  IMAD.IADD R223, R223, 0x1, R0 ;  /* 0x00000001dfdf7824 */ /* 0x000fe200078e0200 */
        /* <DEDUP_REMOVED lines=55> */
.L_x_1580:
[----:B------:R-:W-:Y:S04]  /*66e0*/  MOV R0, c[0x0][0x32c] ;  /* 0x0000cb0000007a02 */ /* 0x000fe80000000f00 */
[----:B------:R-:W-:Y:S11]  /*66f0*/  ISETP.NE.AND P4, PT, R0, 0x1, PT ;  /* 0x000000010000780c */ /* 0x000ff60003f85270 */
[----:B------:R-:W-:Y:S02]  /*6700*/  @!UPT UIADD3 URZ, URZ, URZ, URZ ;  /* 0x0000003f3f3ff290 */ /* 0x000fe4000fffe03f */
[----:B------:R-:W-:Y:S05]  /*6710*/  @P4 IMAD.HI.U32 R0, R5, c[0x0][0x330], RZ ;  /* 0x0000cc0005004a27 */ /* 0x000fea00078e00ff */
[----:B------:R-:W-:Y:S02]  /*6720*/  @P4 SHF.R.U32.HI R5, RZ, c[0x0][0x334], R0 ;  /* 0x0000cd00ff054a19 */ /* 0x000fe40000011600 */
.L_x_1581:
[----:B------:R-:W-:Y:S05]  /*6730*/  BSYNC B0 ;  /* 0x0000000000007941 */ /* 0x000fea0003800000 */
.L_x_1579:
[----:B------:R-:W-:Y:S04]  /*6740*/  IMAD.MOV.U32 R0, RZ, RZ, c[0x0][0x32c] ;  /* 0x0000cb00ff007624 */ /* 0x000fe800078e00ff */
[----:B------:R-:W-:Y:S04]  /*6750*/  IMAD R5, R5, R0, -UR20 ;  /* 0x8000001405057e24 */ /* 0x000fe8000f8e0200 */
[----:B------:R-:W-:Y:S05]  /*6760*/  IMAD.IADD R4, R5, 0x1, -R208 ;  /* 0x0000000105047824 */ /* 0x000fea00078e0ad0 */
[----:B------:R-:W-:Y:S02]  /*6770*/  IADD3 R0, R4, c[0x0][0x32c], RZ ;  /* 0x0000cb0004007a10 */ /* 0x000fe40007ffe0ff */
[----:B------:R-:W-:Y:S02]  /*6780*/  IMNMX R223, R223, R4, !PT ;  /* 0x00000004dfdf7217 */ /* 0x000fe40007800200 */
[----:B------:R-:W-:Y:S02]  /*6790*/  IMNMX R225, R225, R0, PT ;  /* 0x00000000e1e17217 */ /* 0x000fe40003800200 */
.L_x_1578:
[----:B------:R-:W-:Y:S01]  /*67a0*/  FMNMX.FTZ R5, R138, R3, !PT ;  /* 0x000000038a057209 */ /* 0x000fe20007810000 */
[----:B------:R-:W-:Y:S01]  /*67b0*/  UISETP.GT.AND UP0, UPT, UR14, UR17, UPT ;  /* 0x000000110e00728c */ /* 0x000fe2000bf04270 */
[C---:B------:R-:W-:Y:S01]  /*67c0*/  ISETP.GT.AND P6, PT, R223.reuse, RZ, P0 ;  /* 0x000000ffdf00720c */ /* 0x040fe200007c4270 */
[----:B------:R-:W-:Y:S01]  /*67d0*/  UIADD3 UR14, UR14, -0x1, URZ ;  /* 0xffffffff0e0e7890 */ /* 0x000fe2000fffe03f */
[----:B------:R-:W-:Y:S02]  /*67e0*/  FMNMX.FTZ R5, R136, R5, !PT ;  /* 0x0000000588057209 */ /* 0x000fe40007810000 */
[----:B------:R-:W-:Y:S02]  /*67f0*/  ISETP.GT.AND P5, PT, R223, 0x1, P0 ;  /* 0x00000001df00780c */ /* 0x000fe400007a4270 */
[----:B------:R-:W-:Y:S02]  /*6800*/  FMNMX.FTZ R5, R134, R5, !PT ;  /* 0x0000000586057209 */ /* 0x000fe40007810000 */
[C---:B------:R-:W-:Y:S02]  /*6810*/  ISETP.LT.OR P6, PT, R225.reuse, 0x1, P6 ;  /* 0x00000001e100780c */ /* 0x040fe400037c1670 */
        /* <DEDUP_REMOVED lines=57> */
[----:B------:R-:W-:Y:S02]  /*6bb0*/  ISETP.GT.AND P6, PT, R223, 0x30, P0 ;  /* 0x00000030df00780c */ /* 0x000fe400007c4270 */
        /* <DEDUP_REMOVED lines=395> */
.L_x_1573:
        /* <DEDUP_REMOVED lines=23> */
.L_x_1584:
[----:B------:R-:W-:Y:S02]  /*85e0*/  ULDC UR4, c[0x0][0x32c] ;  /* 0x0000cb0000047ab9 */ /* 0x000fe40000000800 */
[----:B------:R-:W-:-:S03]  /*85f0*/  UISETP.NE.AND UP0, UPT, UR4, 0x1, UPT ;  /* 0x000000010400788c */ /* 0x000fc6000bf05270 */
[----:B------:R-:W-:Y:S02]  /*8600*/  ULDC.64 UR4, c[0x0][0x330] ;  /* 0x0000cc0000047ab9 */ /* 0x000fe40000000a00 */
[----:B------:R-:W-:-:S07]  /*8610*/  UIMAD.WIDE.U32 UR20, UR7, UR4, URZ ;  /* 0x00000004071472a5 */ /* 0x000fce000f8e003f */
[----:B------:R-:W-:Y:S02]  /*8620*/  @UP0 UMOV UR17, UR21 ;  /* 0x0000001500110c82 */ /* 0x000fe40008000000 */
[----:B------:R-:W-:Y:S02]  /*8630*/  @UP0 USHF.R.U32.HI UR7, URZ, UR5, UR17 ;  /* 0x000000053f070299 */ /* 0x000fe40008011611 */
.L_x_1585:
[----:B------:R-:W-:Y:S02]  /*8640*/  ULDC UR4, c[0x0][0x32c] ;  /* 0x0000cb0000047ab9 */ /* 0x000fe40000000800 */
[----:B------:R-:W-:-:S04]  /*8650*/  UIMAD UR4, UR7, UR4, URZ ;  /* 0x00000004070472a4 */ /* 0x000fc8000f8e023f */
[----:B------:R-:W-:-:S04]  /*8660*/  UISETP.LT.AND UP0, UPT, UR6, UR4, UPT ;  /* 0x000000040600728c */ /* 0x000fc8000bf01270 */
[----:B------:R-:W-:-:S04]  /*8670*/  USEL UR6, UR6, UR4, !UP0 ;  /* 0x0000000406067287 */ /* 0x000fc8000c000000 */
.L_x_1583:
        /* <DEDUP_REMOVED lines=22> */
.L_x_1587:
        /* <DEDUP_REMOVED lines=21> */
[----:B------:R-:W-:Y:S02]  /*8930*/  @!P0 LEA R168, P4, R0, c[0x0][0x1f8], 0x1 ;  /* 0x00007e0000a88a11 */ /* 0x000fe400078808ff */
        /* <DEDUP_REMOVED lines=14> */
[----:B------:R-:W-:Y:S01]  /*8a20*/  @!P0 IADD3.X R25, R218, UR14, RZ, P6, !PT ;  /* 0x0000000eda198c10 */ /* 0x000fe2000b7fe4ff */
        /* <DEDUP_REMOVED lines=257> */
[----:B------:R-:W-:Y:S01]  /*9a40*/  @P0 LEA R150, P6, R4, c[0x0][0x1c8], 0x1 ;  /* 0x0000720004960a11 */ /* 0x000fe200078c08ff */
[C---:B------:R-:W-:Y:S01]  /*9a50*/  FMUL.FTZ R101, R3.reuse, R101 ;  /* 0x0000006503657220 */ /* 0x040fe20000410000 */
        /* <DEDUP_REMOVED lines=359> */
.L_x_1586:
        /* <DEDUP_REMOVED lines=18> */
.L_x_1597:
        /* <DEDUP_REMOVED lines=214> */
[C---:B------:R-:W-:Y:S04]  /*bf50*/  HMMA.16816.F32.BF16 R16, R136.reuse, R142, R16 ;  /* 0x0000008e8810723c */ /* 0x040fe80000041810 */
[----:B------:R-:W-:Y:S02]  /*bf60*/  @P4 SHF.R.U32.HI R0, RZ, c[0x0][0x2cc], R140 ;  /* 0x0000b300ff004a19 */ /* 0x000fe4000001168c */
[----:B------:R-:W2:Y:S01]  /*bf70*/  LDSM.16.M88.4 R140, [R184+0x5800] ;  /* 0x00580000b88c783b */ /* 0x000ea20000000200 */
[----:B------:R-:W-:Y:S01]  /*bf80*/  @P0 IADD3 R152, P5, R216, UR7, RZ ;  /* 0x00000007d8980c10 */ /* 0x000fe2000ffbe0ff */
[----:B------:R-:W-:Y:S04]  /*bf90*/  DEPBAR.LE SB0, 0x0 ;  /* 0x000080000000791a */ /* 0x000fe80000000000 */
[----:B------:R-:W-:Y:S01]  /*bfa0*/  BAR.SYNC.DEFER_BLOCKING 0x0 ;  /* 0x0000000000007b1d */ /* 0x000fe20000010000 */
[----:B------:R-:W-:Y:S01]  /*bfb0*/  @P0 IADD3 R154, P4, R214, UR7, RZ ;  /* 0x00000007d69a0c10 */ /* 0x000fe2000ff9e0ff */
[C---:B-1----:R-:W-:Y:S05]  /*bfc0*/  HMMA.16816.F32.BF16 R20, R136.reuse, R132, R20 ;  /* 0x000000848814723c */ /* 0x042fea0000041814 */
[----:B------:R-:W-:Y:S02]  /*bfd0*/  @P0 IADD3.X R147, R215, UR6, RZ, P5, !PT ;  /* 0x00000006d7930c10 */ /* 0x000fe4000affe4ff */
[C---:B------:R-:W-:Y:S01]  /*bfe0*/  @P0 LEA R148, P5, R152.reuse, c[0x0][0x1c8], 0x1 ;  /* 0x0000720098940a11 */ /* 0x040fe200078a08ff */
[C---:B------:R-:W-:Y:S04]  /*bff0*/  HMMA.16816.F32.BF16 R24, R136.reuse, R134, R24 ;  /* 0x000000868818723c */ /* 0x040fe80000041818 */
[----:B------:R-:W-:Y:S02]  /*c000*/  @P0 LEA.HI.X R149, R152, c[0x0][0x1cc], R147, 0x1, P5 ;  /* 0x0000730098950a11 */ /* 0x000fe400028f0c93 */
[----:B------:R-:W-:Y:S01]  /*c010*/  @P0 IADD3.X R153, R213, UR6, RZ, P4, !PT ;  /* 0x00000006d5990c10 */ /* 0x000fe2000a7fe4ff */
[----:B------:R-:W-:Y:S01]  /*c020*/  @UP3 UIADD3.X UR6, UR12, UR6, URZ, UP0, !UPT ;  /* 0x000000060c063290 */ /* 0x000fe200087fe43f */
[C---:B------:R-:W-:Y:S04]  /*c030*/  @P0 LEA R146, P4, R154.reuse, c[0x0][0x1c8], 0x1 ;  /* 0x000072009a920a11 */ /* 0x040fe800078808ff */
[----:B------:R-:W-:Y:S01]  /*c040*/  @P0 LEA.HI.X R147, R154, c[0x0][0x1cc], R153, 0x1, P4 ;  /* 0x000073009a930a11 */ /* 0x000fe200020f0c99 */
[----:B------:R-:W-:Y:S01]  /*c050*/  @!PT LDS RZ, [RZ] ;  /* 0x00000000fffff984 */ /* 0x000fe20000000800 */
[----:B------:R-:W-:Y:S01]  /*c060*/  @!PT LDS RZ, [RZ] ;  /* 0x00000000fffff984 */ /* 0x000fe20000000800 */
[----:B------:R-:W-:Y:S01]  /*c070*/  @!PT LDS RZ, [RZ] ;  /* 0x00000000fffff984 */ /* 0x000fe20000000800 */
[----:B------:R1:W-:Y:S01]  /*c080*/  @P0 LDGSTS.E.BYPASS.LTC128B.128 [R199+0x6100], [R150.64], !P3 ;  /* 0x0610000096c70fae */ /* 0x0003e2000d901d52 */
[----:B------:R-:W-:Y:S02]  /*c090*/  @P0 IADD3.X R133, R211, UR6, RZ, P6, !PT ;  /* 0x00000006d3850c10 */ /* 0x000fe4000b7fe4ff */
[----:B------:R-:W-:Y:S02]  /*c0a0*/  @P0 LEA R158, P6, R144, c[0x0][0x1c8], 0x1 ;  /* 0x00007200909e0a11 */ /* 0x000fe400078c08ff */
[----:B------:R1:W-:Y:S01]  /*c0b0*/  @P0 LDGSTS.E.BYPASS.LTC128B.128 [R199+0x8100], [R148.64], !P2 ;  /* 0x0810000094c70fae */ /* 0x0003e2000d101d52 */
[----:B------:R-:W-:Y:S02]  /*c0c0*/  @P0 IADD3 R145, P5, R216, UR17, RZ ;  /* 0x00000011d8910c10 */ /* 0x000fe4000ffbe0ff */
[----:B------:R-:W-:Y:S01]  /*c0d0*/  @P0 LEA.HI.X R159, R144, c[0x0][0x1cc], R133, 0x1, P6 ;  /* 0x00007300909f0a11 */ /* 0x000fe200030f0c85 */
[----:B------:R-:W-:Y:S01]  /*c0e0*/  IMAD.U32 R133, RZ, RZ, UR16 ;  /* 0x00000010ff857e24 */ /* 0x000fe2000f8e00ff */
[----:B------:R1:W-:Y:S01]  /*c0f0*/  @P0 LDGSTS.E.BYPASS.LTC128B.128 [R199+0xa100], [R146.64], !P1 ;  /* 0x0a10000092c70fae */ /* 0x0003e2000c901d52 */
[----:B------:R-:W-:Y:S01]  /*c100*/  @P0 IADD3.X R132, R215, UR6, RZ, P5, !PT ;  /* 0x00000006d7840c10 */ /* 0x000fe2000affe4ff */
[C---:B--2---:R-:W-:Y:S03]  /*c110*/  HMMA.16816.F32.BF16 R28, R136.reuse, R140, R28 ;  /* 0x0000008c881c723c */ /* 0x044fe6000004181c */
[----:B------:R1:W-:Y:S01]  /*c120*/  @P0 LDGSTS.E.BYPASS.LTC128B.128 [R199+0x7100], [R158.64], !P3 ;  /* 0x071000009ec70fae */ /* 0x0003e2000d901d52 */
[C---:B------:R-:W-:Y:S02]  /*c130*/  @P0 LEA R156, P5, R145.reuse, c[0x0][0x1c8], 0x1 ;  /* 0x00007200919c0a11 */ /* 0x040fe400078a08ff */
[----:B------:R-:W-:Y:S02]  /*c140*/  @P0 IADD3 R153, P4, R214, UR17, RZ ;  /* 0x00000011d6990c10 */ /* 0x000fe4000ff9e0ff */
[----:B------:R-:W-:Y:S01]  /*c150*/  @P0 LEA.HI.X R157, R145, c[0x0][0x1cc], R132, 0x1, P5 ;  /* 0x00007300919d0a11 */ /* 0x000fe200028f0c84 */
[----:B------:R-:W-:Y:S01]  /*c160*/  HMMA.16816.F32.BF16 R32, R136, R142, R32 ;  /* 0x0000008e8820723c */ /* 0x000fe20000041820 */
[----:B------:R-:W2:Y:S02]  /*c170*/  SHFL.IDX PT, R132, R0, RZ, 0x1c1f ;  /* 0x001c1fff00847589 */ /* 0x000ea400000e0000 */
[----:B------:R-:W-:Y:S01]  /*c180*/  @P0 IADD3.X R152, R213, UR6, RZ, P4, !PT ;  /* 0x00000006d5980c10 */ /* 0x000fe2000a7fe4ff */
[----:B------:R-:W-:Y:S01]  /*c190*/  USHF.L.U32 UR6, UR14, 0x6, URZ ;  /* 0x000000060e067899 */ /* 0x000fe2000800063f */
[C---:B------:R-:W-:Y:S01]  /*c1a0*/  @P0 LEA R154, P4, R153.reuse, c[0x0][0x1c8], 0x1 ;  /* 0x00007200999a0a11 */ /* 0x040fe200078808ff */
[----:B------:R1:W-:Y:S03]  /*c1b0*/  @P0 LDGSTS.E.BYPASS.LTC128B.128 [R199+0x9100], [R156.64], !P2 ;  /* 0x091000009cc70fae */ /* 0x0003e6000d101d52 */
[----:B------:R-:W-:Y:S03]  /*c1c0*/  @P0 LEA.HI.X R155, R153, c[0x0][0x1cc], R152, 0x1, P4 ;  /* 0x00007300999b0a11 */ /* 0x000fe600020f0c98 */
[----:B------:R-:W-:Y:S02]  /*c1d0*/  IMAD.U32 R135, RZ, RZ, UR6 ;  /* 0x00000006ff877e24 */ /* 0x000fe4000f8e00ff */
[----:B------:R1:W-:Y:S01]  /*c1e0*/  @P0 LDGSTS.E.BYPASS.LTC128B.128 [R199+0xb100], [R154.64], !P1 ;  /* 0x0b1000009ac70fae */ /* 0x0003e2000c901d52 */
[----:B------:R-:W-:Y:S02]  /*c1f0*/  PLOP3.LUT P0, PT, PT, PT, UP1, 0x40, 0x0 ;  /* 0x000000000000781c */ /* 0x000fe40003f0e818 */
[----:B------:R-:W-:Y:S02]  /*c200*/  IADD3 R134, -R208, 0x1, -R135 ;  /* 0x00000001d0867810 */ /* 0x000fe40007ffe987 */
[----:B------:R-:W0:Y:S02]  /*c210*/  LDGDEPBAR ;  /* 0x00000000000079af */ /* 0x000e240000000000 */
[----:B------:R-:W-:Y:S04]  /*c220*/  IADD3 R133, -R133, UR9, R134 ;  /* 0x0000000985857c10 */ /* 0x000fe8000fffe186 */
[C---:B------:R-:W-:Y:S02]  /*c230*/  IADD3 R135, R133.reuse, c[0x0][0x328], RZ ;  /* 0x0000ca0085877a10 */ /* 0x040fe40007ffe0ff */
[----:B------:R-:W-:Y:S03]  /*c240*/  IADD3 R133, R133, UR15, RZ ;  /* 0x0000000f85857c10 */ /* 0x000fe6000fffe0ff */
[--C-:B--2---:R-:W-:Y:S02]  /*c250*/  IMAD.IADD R139, R135, 0x1, R132.reuse ;  /* 0x00000001878b7824 */ /* 0x104fe400078e0284 */
[----:B------:R-:W-:Y:S01]  /*c260*/  IMAD.IADD R137, R133, 0x1, R132 ;  /* 0x0000000185897824 */ /* 0x000fe200078e0284 */
        /* <DEDUP_REMOVED lines=15> */
.L_x_1591:
[----:B------:R-:W-:Y:S04]  /*c360*/  MOV R132, c[0x0][0x32c] ;  /* 0x0000cb0000847a02 */ /* 0x000fe80000000f00 */
[----:B------:R-:W-:Y:S11]  /*c370*/  ISETP.NE.AND P0, PT, R132, 0x1, PT ;  /* 0x000000018400780c */ /* 0x000ff60003f05270 */
[----:B------:R-:W-:Y:S02]  /*c380*/  @!UPT UIADD3 URZ, URZ, URZ, URZ ;  /* 0x0000003f3f3ff290 */ /* 0x000fe4000fffe03f */
[----:B------:R-:W-:Y:S05]  /*c390*/  @P0 IMAD.HI.U32 R132, R141, c[0x0][0x330], RZ ;  /* 0x0000cc008d840a27 */ /* 0x000fea00078e00ff */
[----:B------:R-:W-:Y:S02]  /*c3a0*/  @P0 SHF.R.U32.HI R141, RZ, c[0x0][0x334], R132 ;  /* 0x0000cd00ff8d0a19 */ /* 0x000fe40000011684 */
.L_x_1592:
[----:B------:R-:W-:Y:S05]  /*c3b0*/  BSYNC B0 ;  /* 0x0000000000007941 */ /* 0x000fea0003800000 */
.L_x_1590:
[----:B------:R-:W-:Y:S04]  /*c3c0*/  IMAD.MOV.U32 R132, RZ, RZ, c[0x0][0x32c] ;  /* 0x0000cb00ff847624 */ /* 0x000fe800078e00ff */
[----:B------:R-:W-:Y:S04]  /*c3d0*/  IMAD R141, R141, R132, -UR6 ;  /* 0x800000068d8d7e24 */ /* 0x000fe8000f8e0284 */
[----:B------:R-:W-:Y:S05]  /*c3e0*/  IMAD.IADD R134, R141, 0x1, -R208 ;  /* 0x000000018d867824 */ /* 0x000fea00078e0ad0 */
[----:B------:R-:W-:Y:S02]  /*c3f0*/  IADD3 R132, R134, c[0x0][0x32c], RZ ;  /* 0x0000cb0086847a10 */ /* 0x000fe40007ffe0ff */
[----:B------:R-:W-:Y:S02]  /*c400*/  IMNMX R137, R137, R134, !PT ;  /* 0x0000008689897217 */ /* 0x000fe40007800200 */
[----:B------:R-:W-:Y:S02]  /*c410*/  IMNMX R139, R139, R132, PT ;  /* 0x000000848b8b7217 */ /* 0x000fe40003800200 */
.L_x_1589:
        /* <DEDUP_REMOVED lines=69> */
.L_x_1595:
[----:B------:R-:W-:Y:S04]  /*c870*/  MOV R5, c[0x0][0x32c] ;  /* 0x0000cb0000057a02 */ /* 0x000fe80000000f00 */
[----:B------:R-:W-:Y:S11]  /*c880*/  ISETP.NE.AND P4, PT, R5, 0x1, PT ;  /* 0x000000010500780c */ /* 0x000ff60003f85270 */
[----:B------:R-:W-:Y:S02]  /*c890*/  @!UPT UIADD3 URZ, URZ, URZ, URZ ;  /* 0x0000003f3f3ff290 */ /* 0x000fe4000fffe03f */
[----:B------:R-:W-:Y:S05]  /*c8a0*/  @P4 IMAD.HI.U32 R5, R12, c[0x0][0x330], RZ ;  /* 0x0000cc000c054a27 */ /* 0x000fea00078e00ff */
[----:B------:R-:W-:Y:S02]  /*c8b0*/  @P4 SHF.R.U32.HI R12, RZ, c[0x0][0x334], R5 ;  /* 0x0000cd00ff0c4a19 */ /* 0x000fe40000011605 */
.L_x_1596:
[----:B------:R-:W-:Y:S05]  /*c8c0*/  BSYNC B0 ;  /* 0x0000000000007941 */ /* 0x000fea0003800000 */
.L_x_1594:
[----:B------:R-:W-:Y:S04]  /*c8d0*/  IMAD.MOV.U32 R5, RZ, RZ, c[0x0][0x32c] ;  /* 0x0000cb00ff057624 */ /* 0x000fe800078e00ff */
[----:B------:R-:W-:Y:S04]  /*c8e0*/  IMAD R5, R12, R5, -UR6 ;  /* 0x800000060c057e24 */ /* 0x000fe8000f8e0205 */
[----:B------:R-:W-:Y:S05]  /*c8f0*/  IMAD.IADD R9, R5, 0x1, -R208 ;  /* 0x0000000105097824 */ /* 0x000fea00078e0ad0 */
[----:B------:R-:W-:Y:S02]  /*c900*/  IADD3 R5, R9, c[0x0][0x32c], RZ ;  /* 0x0000cb0009057a10 */ /* 0x000fe40007ffe0ff */
[----:B------:R-:W-:Y:S02]  /*c910*/  IMNMX R4, R4, R9, !PT ;  /* 0x0000000904047217 */ /* 0x000fe40007800200 */
[----:B------:R-:W-:Y:S02]  /*c920*/  IMNMX R0, R0, R5, PT ;  /* 0x0000000500007217 */ /* 0x000fe40003800200 */
.L_x_1593:
        /* <DEDUP_REMOVED lines=460> */
.L_x_1588:
        /* <DEDUP_REMOVED lines=123> */
.L_x_1555:
        /* <DEDUP_REMOVED lines=151> */
.L_x_1599:
        /* <DEDUP_REMOVED lines=139> */
.L_x_1601:
[----:B--2---:R-:W-:Y:S05]  /*ffc0*/  BSYNC B0 ;  /* 0x0000000000007941 */ /* 0x004fea0003800000 */
.L_x_1600:
        /* <DEDUP_REMOVED lines=23> */
.L_x_1603:
[----:B------:R-:W-:Y:S05]  /*10140*/  BSYNC B0 ;  /* 0x0000000000007941 */ /* 0x000fea0003800000 */
.L_x_1602:
        /* <DEDUP_REMOVED lines=23> */
.L_x_1605:
[----:B------:R-:W-:Y:S05]  /*102c0*/  BSYNC B0 ;  /* 0x0000000000007941 */ /* 0x000fea0003800000 */
.L_x_1604:
        /* <DEDUP_REMOVED lines=24> */
.L_x_1598:
        /* <DEDUP_REMOVED lines=18> */
.L_x_1606:
        /* <DEDUP_REMOVED lines=42> */
.L_x_1608:
[----:B------:R-:W-:Y:S05]  /*10810*/  BSYNC B0 ;  /* 0x0000000000007941 */ /* 0x000fea0003800000 */
.L_x_1607:
        /* <DEDUP_REMOVED lines=66> */
.L_x_1610:
[----:B------:R-:W-:Y:S05]  /*10c40*/  BSYNC B0 ;  /* 0x0000000000007941 */ /* 0x000fea0003800000 */
.L_x_1609:
        /* <DEDUP_REMOVED lines=21> */
.L_x_1612:
[----:B------:R-:W-:Y:S05]  /*10da0*/  BSYNC B0 ;  /* 0x0000000000007941 */ /* 0x000fea0003800000 */
.L_x_1611:
        /* <DEDUP_REMOVED lines=21> */
.L_x_1614:
[----:B------:R-:W-:Y:S05]  /*10f00*/  BSYNC B0 ;  /* 0x0000000000007941 */ /* 0x000fea0003800000 */
.L_x_1613:
        /* <DEDUP_REMOVED lines=22> */
.L_x_1615:
        /* <DEDUP_REMOVED lines=9> */
.L_x_2643:


//--------------------- .text._ZN7cutlass13device_kernelIN5flash19enable_sm80_to_sm89INS1_16FlashAttnFwdSm80INS1_25CollectiveMainloopFwdSm80ILi8ELi1ELb0EN4cute5tupleIJNS5_1CILi128EEENS7_ILi64EEENS7_ILi192EEEEEELi192ENS_10bfloat16_tEfNS_4arch4Sm80ELb0ELb1ELb0ELb1ELb0ELb1ELb1ELb0EEENS1_21CollectiveEpilogueFwdINS6_IJS8_SA_S9_EEENS6_IJNS7_ILi1EEESI_SI_EEESC_SE_Li256ELb1ELb1ELb0ELb0EEENS1_19SingleTileSchedulerILb1ELb0ELb1ELi128EEEEEEEEEvNT_6ParamsE --------------------------
	.section	.text._ZN7cutlass13device_kernelIN5flash19enable_sm80_to_sm89INS1_16FlashAttnFwdSm80INS1_25CollectiveMainloopFwdSm80ILi8ELi1ELb0EN4cute5tupleIJNS5_1CILi128EEENS7_ILi64EEENS7_ILi192EEEEEELi192ENS_10bfloat16_tEfNS_4arch4Sm80ELb0ELb1ELb0ELb1ELb0ELb1ELb1ELb0EEENS1_21CollectiveEpilogueFwdINS6_IJS8_SA_S9_EEENS6_IJNS7_ILi1EEESI_SI_EEESC_SE_Li256ELb1ELb1ELb0ELb0EEENS1_19SingleTileSchedulerILb1ELb0ELb1ELi128EEEEEEEEEvNT_6ParamsE,"ax",@progbits
	.sectioninfo	@"SHI_REGISTERS=241"
	.align	128
.text._ZN7cutlass13device_kernelIN5flash19enable_sm80_to_sm89INS1_16FlashAttnFwdSm80INS1_25CollectiveMainloopFwdSm80ILi8ELi1ELb0EN4cute5tupleIJNS5_1CILi128EEENS7_ILi64EEENS7_ILi192EEEEEELi192ENS_10bfloat16_tEfNS_4arch4Sm80ELb0ELb1ELb0ELb1ELb0ELb1ELb1ELb0EEENS1_21CollectiveEpilogueFwdINS6_IJS8_SA_S9_EEENS6_IJNS7_ILi1EEESI_SI_EEESC_SE_Li256ELb1ELb1ELb0ELb0EEENS1_19SingleTileSchedulerILb1ELb0ELb1ELi128EEEEEEEEEvNT_6ParamsE:
        .type           _ZN7cutlass13device_kernelIN5flash19enable_sm80_to_sm89INS1_16FlashAttnFwdSm80INS1_25CollectiveMainloopFwdSm80ILi8ELi1ELb0EN4cute5tupleIJNS5_1CILi128EEENS7_ILi64EEENS7_ILi192EEEEEELi192ENS_10bfloat16_tEfNS_4arch4Sm80ELb0ELb1ELb0ELb1ELb0ELb1ELb1ELb0EEENS1_21CollectiveEpilogueFwdINS6_IJS8_SA_S9_EEENS6_IJNS7_ILi1EEESI_SI_EEESC_SE_Li256ELb1ELb1ELb0ELb0EEENS1_19SingleTileSchedulerILb1ELb0ELb1ELi128EEEEEEEEEvNT_6ParamsE,@function
        .size           _ZN7cutlass13device_kernelIN5flash19enable_sm80_to_sm89INS1_16FlashAttnFwdSm80INS1_25CollectiveMainloopFwdSm80ILi8ELi1ELb0EN4cute5tupleIJNS5_1CILi128EEENS7_ILi64EEENS7_ILi192EEEEEELi192ENS_10bfloat16_tEfNS_4arch4Sm80ELb0ELb1ELb0ELb1ELb0ELb1ELb1ELb0EEENS1_21CollectiveEpilogueFwdINS6_IJS8_SA_S9_EEENS6_IJNS7_ILi1EEESI_SI_EEESC_SE_Li256ELb1ELb1ELb0ELb0EEENS1_19SingleTileSchedulerILb1ELb0ELb1ELi128EEEEEEEEEvNT_6ParamsE,(.L_x_2644 - _ZN7cutlass13device_kernelIN5flash19enable_sm80_to_sm89INS1_16FlashAttnFwdSm80INS1_25CollectiveMainloopFwdSm80ILi8ELi1ELb0EN4cute5tupleIJNS5_1CILi128EEENS7_ILi64EEENS7_ILi192EEEEEELi192ENS_10bfloat16_tEfNS_4arch4Sm80ELb0ELb1ELb0ELb1ELb0ELb1ELb1ELb0EEENS1_21CollectiveEpilogueFwdINS6_IJS8_SA_S9_EEENS6_IJNS7_ILi1EEESI_SI_EEESC_SE_Li256ELb1ELb1ELb0ELb0EEENS1_19SingleTileSchedulerILb1ELb0ELb1ELi128EEEEEEEEEvNT_6ParamsE)
        .other          _ZN7cutlass13device_kernelIN5flash19enable_sm80_to_sm89INS1_16FlashAttnFwdSm80INS1_25CollectiveMainloopFwdSm80ILi8ELi1ELb0EN4cute5tupleIJNS5_1CILi128EEENS7_ILi64EEENS7_ILi192EEEEEELi192ENS_10bfloat16_tEfNS_4arch4Sm80ELb0ELb1ELb0ELb1ELb0ELb1ELb1ELb0EEENS1_21CollectiveEpilogueFwdINS6_IJS8_SA_S9_EEENS6_IJNS7_ILi1EEESI_SI_EEESC_SE_Li256ELb1ELb1ELb0ELb0EEENS1_19SingleTileSchedulerILb1ELb0ELb1ELi128EEEEEEEEEvNT_6ParamsE,@"STO_CUDA_ENTRY STV_DEFAULT"
_ZN7cutlass13device_kernelIN5flash19enable_sm80_to_sm89INS1_16FlashAttnFwdSm80INS1_25CollectiveMainloopFwdSm80ILi8ELi1ELb0EN4cute5tupleIJNS5_1CILi128EEENS7_ILi64EEENS7_ILi192EEEEEELi192ENS_10bfloat16_tEfNS_4arch4Sm80ELb0ELb1ELb0ELb1ELb0ELb1ELb1ELb0EEENS1_21CollectiveEpilogueFwdINS6_IJS8_SA_S9_EEENS6_IJNS7_ILi1EEESI_SI_EEESC_SE_Li256ELb1ELb1ELb0ELb0EEENS1_19SingleTileSchedulerILb1ELb0ELb1ELi128EEEEEEEEEvNT_6ParamsE:
        /* <DEDUP_REMOVED lines=20> */
.L_x_1617:
        /* <DEDUP_REMOVED lines=13> */
.L_x_1619:
[----:B------:R-:W-:Y:S02]  /*0210*/  ULDC UR5, c[0x0][0x54c] ;  /* 0x0001530000057ab9 */ /* 0x000fe40000000800 */
.L_x_1618:
[----:B------:R-:W-:Y:S02]  /*0220*/  ULDC UR4, c[0x0][0x548] ;  /* 0x0001520000047ab9 */ /* 0x000fe40000000800 */
[----:B------:R-:W-:-:S02]  /*0230*/  USHF.L.U32 UR18, UR16, 0x7, URZ ;  /* 0x0000000710127899 */ /* 0x000fc4000800063f */
[----:B------:R-:W-:-:S04]  /*0240*/  UIMAD UR4, UR5, UR4, URZ ;  /* 0x00000004050472a4 */ /* 0x000fc8000f8e023f */
[----:B------:R-:W-:-:S04]  /*0250*/  UISETP.GE.AND UP0, UPT, UR18, UR4, UPT ;  /* 0x000000041200728c */ /* 0x000fc8000bf06270 */
[----:B------:R-:W-:Y:S01]  /*0260*/  USEL UR24, UR24, 0xffffffff, !UP0 ;  /* 0xffffffff18187887 */ /* 0x000fe2000c000000 */
[----:B------:R-:W-:Y:S05]  /*0270*/  BRA `(.L_x_1620) ;  /* 0x000001b000007947 */ /* 0x000fea0003800000 */
.L_x_1616:
        /* <DEDUP_REMOVED lines=8> */
.L_x_1621:
        /* <DEDUP_REMOVED lines=13> */
.L_x_1623:
[----:B------:R-:W-:Y:S02]  /*03d0*/  ULDC UR5, c[0x0][0x54c] ;  /* 0x0001530000057ab9 */ /* 0x000fe40000000800 */
.L_x_1622:
[----:B------:R-:W-:Y:S02]  /*03e0*/  ULDC UR4, c[0x0][0x548] ;  /* 0x0001520000047ab9 */ /* 0x000fe40000000800 */
[----:B------:R-:W-:-:S02]  /*03f0*/  USHF.L.U32 UR18, UR16, 0x7, URZ ;  /* 0x0000000710127899 */ /* 0x000fc4000800063f */
[----:B------:R-:W-:-:S04]  /*0400*/  UIMAD UR4, UR5, UR4, URZ ;  /* 0x00000004050472a4 */ /* 0x000fc8000f8e023f */
[----:B------:R-:W-:-:S04]  /*0410*/  UISETP.GE.AND UP0, UPT, UR18, UR4, UPT ;  /* 0x000000041200728c */ /* 0x000fc8000bf06270 */
[----:B------:R-:W-:-:S06]  /*0420*/  USEL UR24, UR24, 0xffffffff, !UP0 ;  /* 0xffffffff18187887 */ /* 0x000fcc000c000000 */
.L_x_1620:
        /* <DEDUP_REMOVED lines=65> */
.L_x_1624:
        /* <DEDUP_REMOVED lines=10> */
.L_x_1625:
[----:B------:R-:W-:Y:S05]  /*08e0*/  @!P2 BRA `(.L_x_1626) ;  /* 0x000000500000a947 */ /* 0x000fea0003800000 */
[----:B-1----:R-:W2:Y:S04]  /*08f0*/  LDG.E R0, [R8.64] ;  /* 0x0000001c08007981 */ /* 0x002ea8000c1e1900 */
[----:B----4-:R-:W4:Y:S01]  /*0900*/  LDG.E R2, [R8.64+0x4] ;  /* 0x0000041c08027981 */ /* 0x010f22000c1e1900 */
[----:B--2---:R-:W1:Y:S08]  /*0910*/  R2UR UR37, R0 ;  /* 0x00000000002573c2 */ /* 0x004e7000000e0000 */
[----:B----4-:R-:W1:Y:S02]  /*0920*/  R2UR UR4, R2 ;  /* 0x00000000020473c2 */ /* 0x010e6400000e0000 */
[----:B-1----:R-:W-:-:S06]  /*0930*/  UIADD3 UR37, -UR37, UR4, URZ ;  /* 0x0000000425257290 */ /* 0x002fcc000fffe13f */
.L_x_1626:
        /* <DEDUP_REMOVED lines=10> */
[----:B------:R-:W-:-:S05]  /*09e0*/  IMAD.U32 R5, RZ, RZ, UR5 ;  /* 0x00000005ff057e24 */ /* 0x000fca000f8e00ff */
[----:B------:R1:W5:Y:S01]  /*09f0*/  @P1 LDG.E R84, [R4.64] ;  /* 0x0000001c04541981 */ /* 0x000362000c1e1900 */
[----:B------:R-:W-:Y:S02]  /*0a00*/  ULDC UR4, c[0x0][0x2c4] ;  /* 0x0000b10000047ab9 */ /* 0x000fe40000000800 */
[----:B------:R-:W-:Y:S02]  /*0a10*/  UISETP.NE.AND UP3, UPT, UR4, 0x1, UPT ;  /* 0x000000010400788c */ /* 0x000fe4000bf65270 */
[----:B---3--:R-:W-:Y:S02]  /*0a20*/  UIADD3 UR8, -UR20, UR37, URZ ;  /* 0x0000002514087290 */ /* 0x008fe4000fffe13f */
[----:B------:R-:W-:-:S07]  /*0a30*/  ULDC.64 UR4, c[0x0][0x2c8] ;  /* 0x0000b20000047ab9 */ /* 0x000fce0000000a00 */
        /* <DEDUP_REMOVED lines=26> */
.L_x_1628:
[----:B------:R-:W-:Y:S02]  /*0be0*/  UISETP.NE.AND UP0, UPT, UR5, 0x1, UPT ;  /* 0x000000010500788c */ /* 0x000fe4000bf05270 */
[----:B------:R-:W-:Y:S02]  /*0bf0*/  ULDC.64 UR6, c[0x0][0x330] ;  /* 0x0000cc0000067ab9 */ /* 0x000fe40000000a00 */
[----:B------:R-:W-:-:S07]  /*0c00*/  UIMAD.WIDE.U32 UR26, UR4, UR6, URZ ;  /* 0x00000006041a72a5 */ /* 0x000fce000f8e003f */
[----:B------:R-:W-:Y:S02]  /*0c10*/  @UP0 UMOV UR9, UR27 ;  /* 0x0000001b00090c82 */ /* 0x000fe40008000000 */
[----:B------:R-:W-:Y:S02]  /*0c20*/  @UP0 USHF.R.U32.HI UR4, URZ, UR7, UR9 ;  /* 0x000000073f040299 */ /* 0x000fe40008011609 */
.L_x_1629:
[----:B------:R-:W-:Y:S02]  /*0c30*/  ULDC UR6, c[0x0][0x32c] ;  /* 0x0000cb0000067ab9 */ /* 0x000fe40000000800 */
[----:B------:R-:W-:-:S04]  /*0c40*/  UIMAD UR6, UR4, UR5, UR6 ;  /* 0x00000005040672a4 */ /* 0x000fc8000f8e0206 */
[----:B------:R-:W-:-:S04]  /*0c50*/  UISETP.LT.AND UP0, UPT, UR17, UR6, UPT ;  /* 0x000000061100728c */ /* 0x000fc8000bf01270 */
[----:B------:R-:W-:-:S03]  /*0c60*/  USEL UR17, UR17, UR6, UP0 ;  /* 0x0000000611117287 */ /* 0x000fc60008000000 */
.L_x_1627:
        /* <DEDUP_REMOVED lines=25> */
.L_x_1631:
[----:B------:R-:W-:-:S03]  /*0e00*/  UISETP.NE.AND UP0, UPT, UR5, 0x1, UPT ;  /* 0x000000010500788c */ /* 0x000fc6000bf05270 */
[----:B------:R-:W-:Y:S02]  /*0e10*/  ULDC.64 UR4, c[0x0][0x330] ;  /* 0x0000cc0000047ab9 */ /* 0x000fe40000000a00 */
[----:B------:R-:W-:-:S07]  /*0e20*/  UIMAD.WIDE.U32 UR26, UR7, UR4, URZ ;  /* 0x00000004071a72a5 */ /* 0x000fce000f8e003f */
[----:B------:R-:W-:Y:S02]  /*0e30*/  @UP0 UMOV UR25, UR27 ;  /* 0x0000001b00190c82 */ /* 0x000fe40008000000 */
[----:B------:R-:W-:Y:S02]  /*0e40*/  @UP0 USHF.R.U32.HI UR7, URZ, UR5, UR25 ;  /* 0x000000053f070299 */ /* 0x000fe40008011619 */
.L_x_1632:
[----:B------:R-:W-:Y:S02]  /*0e50*/  ULDC UR4, c[0x0][0x32c] ;  /* 0x0000cb0000047ab9 */ /* 0x000fe40000000800 */
[----:B------:R-:W-:-:S04]  /*0e60*/  UIMAD UR4, UR7, UR4, URZ ;  /* 0x00000004070472a4 */ /* 0x000fc8000f8e023f */
[----:B------:R-:W-:-:S04]  /*0e70*/  UISETP.LT.AND UP0, UPT, UR6, UR4, UPT ;  /* 0x000000040600728c */ /* 0x000fc8000bf01270 */
[----:B------:R-:W-:Y:S02]  /*0e80*/  USEL UR6, UR6, UR4, !UP0 ;  /* 0x0000000406067287 */ /* 0x000fe4000c000000 */
.L_x_1630:
        /* <DEDUP_REMOVED lines=63> */
[-C--:B------:R-:W-:Y:S01]  /*1280*/  LEA.HI R22, R2, R83.reuse, RZ, 0x2 ;  /* 0x0000005302167211 */ /* 0x080fe200078f10ff */
[C---:B------:R-:W-:Y:S01]  /*1290*/  IMAD R3, R100.reuse, c[0x0][0x23c], R3 ;  /* 0x00008f0064037a24 */ /* 0x040fe200078e0203 */
[----:B------:R-:W-:Y:S01]  /*12a0*/  UMOV UR38, 0x6 ;  /* 0x0000000600267882 */ /* 0x000fe20000000000 */
[----:B------:R-:W-:Y:S01]  /*12b0*/  IMAD.WIDE.U32 R8, R100, c[0x0][0x238], R20 ;  /* 0x00008e0064087a25 */ /* 0x000fe200078e0014 */
[----:B------:R-:W-:Y:S01]  /*12c0*/  USHF.R.S32.HI UR4, URZ, 0x1f, UR17 ;  /* 0x0000001f3f047899 */ /* 0x000fe20008011411 */
[----:B------:R-:W-:Y:S01]  /*12d0*/  LOP3.LUT R18, R22, 0xfffffffc, RZ, 0xc0, !PT ;  /* 0xfffffffc16127812 */ /* 0x000fe200078ec0ff */
[----:B------:R-:W-:Y:S01]  /*12e0*/  ULDC UR32, c[0x0][0x23c] ;  /* 0x00008f0000207ab9 */ /* 0x000fe20000000800 */
[----:B------:R-:W-:Y:S01]  /*12f0*/  IMAD.IADD R9, R9, 0x1, R3 ;  /* 0x0000000109097824 */ /* 0x000fe200078e0203 */
[----:B------:R-:W-:Y:S01]  /*1300*/  ISETP.GE.AND P5, PT, R20, c[0x0][0x1d4], PT ;  /* 0x0000750014007a0c */ /* 0x000fe20003fa6270 */
[----:B------:R-:W-:Y:S01]  /*1310*/  IMAD.U32 R3, RZ, RZ, UR15 ;  /* 0x0000000fff037e24 */ /* 0x000fe2000f8e00ff */
[--C-:B------:R-:W-:Y:S01]  /*1320*/  SHF.R.S32.HI R127, RZ, 0x2, R22.reuse ;  /* 0x00000002ff7f7819 */ /* 0x100fe20000011416 */
[----:B------:R-:W-:Y:S01]  /*1330*/  IMAD.MOV.U32 R101, RZ, RZ, c[0x0][0x27c] ;  /* 0x00009f00ff657624 */ /* 0x000fe200078e00ff */
[----:B------:R-:W-:Y:S01]  /*1340*/  SHF.R.S32.HI R22, RZ, 0x1f, R22 ;  /* 0x0000001fff167819 */ /* 0x000fe20000011416 */
[----:B------:R-:W-:Y:S01]  /*1350*/  IMAD.WIDE.U32 R140, R3, c[0x0][0x240], R8 ;  /* 0x00009000038c7a25 */ /* 0x000fe200078e0008 */
[----:B------:R-:W-:Y:S01]  /*1360*/  LEA.HI R123, R2, R83, RZ, 0x6 ;  /* 0x00000053027b7211 */ /* 0x000fe200078f30ff */
[----:B------:R-:W-:Y:S01]  /*1370*/  UIADD3 UR37, UR19, UR37, URZ ;  /* 0x0000002513257290 */ /* 0x000fe2000fffe03f */
[----:B------:R-:W-:Y:S01]  /*1380*/  ISETP.GE.AND P2, PT, R101, 0x1, PT ;  /* 0x000000016500780c */ /* 0x000fe20003f46270 */
[----:B------:R-:W-:Y:S01]  /*1390*/  IMAD.SHL.U32 R5, R5, 0x40, RZ ;  /* 0x0000004005057824 */ /* 0x000fe200078e00ff */
[----:B------:R-:W-:Y:S01]  /*13a0*/  IADD3 R141, R141, UR6, RZ ;  /* 0x000000068d8d7c10 */ /* 0x000fe2000fffe0ff */
[----:B------:R-:W-:Y:S01]  /*13b0*/  ULDC.64 UR6, c[0x0][0x238] ;  /* 0x00008e0000067ab9 */ /* 0x000fe20000000a00 */
[----:B------:R-:W-:Y:S01]  /*13c0*/  IMAD.IADD R18, R83, 0x1, -R18 ;  /* 0x0000000153127824 */ /* 0x000fe200078e0a12 */
[----:B------:R-:W-:Y:S01]  /*13d0*/  USHF.L.U32 UR26, UR6, 0x6, URZ ;  /* 0x00000006061a7899 */ /* 0x000fe2000800063f */
[----:B------:R-:W-:Y:S01]  /*13e0*/  LOP3.LUT R5, R5, 0x1c0, RZ, 0xc0, !PT ;  /* 0x000001c005057812 */ /* 0x000fe200078ec0ff */
[----:B------:R-:W-:Y:S01]  /*13f0*/  IMAD.WIDE.U32 R140, R138, c[0x0][0x248], R140 ;  /* 0x000092008a8c7a25 */ /* 0x000fe200078e008c */
[----:B------:R-:W-:Y:S01]  /*1400*/  USHF.L.U64.HI UR25, UR6, UR38, UR7 ;  /* 0x0000002606197299 */ /* 0x000fe20008010207 */
[----:B------:R-:W-:Y:S01]  /*1410*/  LEA.HI R22, R22, R127, RZ, 0x3 ;  /* 0x0000007f16167211 */ /* 0x000fe200078f18ff */
[----:B------:R-:W-:Y:S01]  /*1420*/  USHF.L.U32 UR33, UR6, 0x5, URZ ;  /* 0x0000000506217899 */ /* 0x000fe2000800063f */
[----:B------:R-:W-:Y:S01]  /*1430*/  IMAD.U32 R85, RZ, RZ, UR26 ;  /* 0x0000001aff557e24 */ /* 0x000fe2000f8e00ff */
[----:B------:R-:W-:Y:S01]  /*1440*/  UIMAD UR7, UR25, UR17, URZ ;  /* 0x00000011190772a4 */ /* 0x000fe2000f8e023f */
[----:B------:R-:W-:Y:S01]  /*1450*/  IADD3 R145, R141, UR5, RZ ;  /* 0x000000058d917c10 */ /* 0x000fe2000fffe0ff */
[----:B------:R-:W-:Y:S01]  /*1460*/  IMAD.MOV.U32 R144, RZ, RZ, R140 ;  /* 0x000000ffff907224 */ /* 0x000fe200078e008c */
[----:B-1----:R-:W-:Y:S01]  /*1470*/  LOP3.LUT R7, R5, 0x38, R20, 0xf8, !PT ;  /* 0x0000003805077812 */ /* 0x002fe200078ef814 */
[----:B------:R-:W-:Y:S01]  /*1480*/  UIMAD UR7, UR4, UR26, UR7 ;  /* 0x0000001a040772a4 */ /* 0x000fe2000f8e0207 */
[----:B------:R-:W-:Y:S01]  /*1490*/  IMAD.SHL.U32 R16, R18, 0x4, RZ ;  /* 0x0000000412107824 */ /* 0x000fe200078e00ff */
[----:B------:R-:W-:Y:S01]  /*14a0*/  SHF.R.U32.HI R4, RZ, 0x3, R5 ;  /* 0x00000003ff047819 */ /* 0x000fe20000011605 */
[----:B------:R-:W-:Y:S01]  /*14b0*/  IMAD.WIDE.U32 R8, R85, UR17, R144 ;  /* 0x0000001155087c25 */ /* 0x000fe2000f8e0090 */
[----:B------:R-:W-:Y:S01]  /*14c0*/  ULDC.64 UR4, c[0x0][0x260] ;  /* 0x0000980000047ab9 */ /* 0x000fe20000000a00 */
[----:B------:R-:W-:Y:S01]  /*14d0*/  IADD3 R5, R20, 0x40, RZ ;  /* 0x0000004014057810 */ /* 0x000fe20007ffe0ff */
[----:B------:R-:W-:Y:S01]  /*14e0*/  UIMAD UR4, UR14, UR4, URZ ;  /* 0x000000040e0472a4 */ /* 0x000fe2000f8e023f */
[----:B------:R-:W-:Y:S01]  /*14f0*/  IMAD.SHL.U32 R18, R18, 0x8, RZ ;  /* 0x0000000812127824 */ /* 0x000fe200078e00ff */
[C---:B------:R-:W-:Y:S01]  /*1500*/  IADD3 R15, R16.reuse, 0x20, RZ ;  /* 0x00000020100f7810 */ /* 0x040fe20007ffe0ff */
[----:B------:R-:W-:Y:S01]  /*1510*/  IMAD.SHL.U32 R17, R101, 0x2, RZ ;  /* 0x0000000265117824 */ /* 0x000fe200078e00ff */
[----:B------:R-:W-:Y:S01]  /*1520*/  LOP3.LUT R4, R7, R4, RZ, 0x3c, !PT ;  /* 0x0000000407047212 */ /* 0x000fe200078e3cff */
[----:B------:R-:W-:Y:S01]  /*1530*/  UIMAD UR4, UR15, UR5, UR4 ;  /* 0x000000050f0472a4 */ /* 0x000fe2000f8e0204 */
[----:B------:R-:W-:Y:S01]  /*1540*/  ISETP.GE.AND P4, PT, R5, c[0x0][0x1d4], PT ;  /* 0x0000750005007a0c */ /* 0x000fe20003f86270 */
[----:B------:R-:W-:Y:S01]  /*1550*/  IMAD.IADD R12, R16, 0x1, R15 ;  /* 0x00000001100c7824 */ /* 0x000fe200078e020f */
[----:B------:R-:W-:Y:S01]  /*1560*/  IADD3 R24, -R17, c[0x0][0x1d4], RZ ;  /* 0x0000750011187a10 */ /* 0x000fe20007ffe1ff */
[----:B------:R-:W-:Y:S01]  /*1570*/  IMAD.SHL.U32 R123, R123, 0x8, RZ ;  /* 0x000000087b7b7824 */ /* 0x000fe200078e00ff */
[----:B------:R-:W-:Y:S01]  /*1580*/  IADD3 R5, R20, 0x80, RZ ;  /* 0x0000008014057810 */ /* 0x000fe20007ffe0ff */
[----:B------:R-:W-:Y:S01]  /*1590*/  IMAD.WIDE.U32 R20, R3, c[0x0][0x260], R20 ;  /* 0x0000980003147a25 */ /* 0x000fe200078e0014 */
[----:B------:R-:W-:Y:S01]  /*15a0*/  IADD3 R14, R16, 0x40, RZ ;  /* 0x00000040100e7810 */ /* 0x000fe20007ffe0ff */
[----:B------:R-:W-:Y:S01]  /*15b0*/  USHF.R.S32.HI UR40, URZ, 0x1f, UR37 ;  /* 0x0000001f3f287899 */ /* 0x000fe20008011425 */
[----:B------:R-:W-:Y:S01]  /*15c0*/  SHF.R.S32.HI R19, RZ, 0x1f, R18 ;  /* 0x0000001fff137819 */ /* 0x000fe20000011412 */
[----:B------:R-:W-:Y:S01]  /*15d0*/  IMAD.WIDE.U32 R142, R127, c[0x0][0x1e0], RZ ;  /* 0x000078007f8e7a25 */ /* 0x000fe200078e00ff */
[----:B------:R-:W-:Y:S01]  /*15e0*/  IADD3 R21, R21, UR4, RZ ;  /* 0x0000000415157c10 */ /* 0x000fe2000fffe0ff */
[----:B------:R-:W-:Y:S01]  /*15f0*/  ULDC.64 UR4, c[0x0][0x210] ;  /* 0x0000840000047ab9 */ /* 0x000fe20000000a00 */
[----:B------:R-:W-:Y:S01]  /*1600*/  LOP3.LUT R22, R22, 0xfffffff8, RZ, 0xc0, !PT ;  /* 0xfffffff816167812 */ /* 0x000fe200078ec0ff */
[----:B------:R-:W-:Y:S01]  /*1610*/  IMAD.IADD R13, R16, 0x1, R14 ;  /* 0x00000001100d7824 */ /* 0x000fe200078e020e */
[----:B------:R-:W-:Y:S01]  /*1620*/  ISETP.GE.AND P3, PT, R5, c[0x0][0x1d4], PT ;  /* 0x0000750005007a0c */ /* 0x000fe20003f66270 */
[----:B------:R-:W-:Y:S01]  /*1630*/  IMAD.WIDE.U32 R138, R138, c[0x0][0x268], R20 ;  /* 0x00009a008a8a7a25 */ /* 0x000fe200078e0014 */
[----:B------:R-:W-:Y:S01]  /*1640*/  LOP3.LUT R123, R4, 0xfffffe00, R123, 0xf8, !PT ;  /* 0xfffffe00047b7812 */ /* 0x000fe200078ef87b */
[----:B------:R-:W-:Y:S01]  /*1650*/  UIMAD UR4, UR14, UR4, URZ ;  /* 0x000000040e0472a4 */ /* 0x000fe2000f8e023f */
[----:B------:R-:W-:Y:S01]  /*1660*/  LEA.HI R2, R2, R83, RZ, 0x5 ;  /* 0x0000005302027211 */ /* 0x000fe200078f28ff */
[----:B------:R-:W-:Y:S01]  /*1670*/  IMAD.IADD R109, R127, 0x1, -R22 ;  /* 0x000000017f6d7824 */ /* 0x000fe200078e0a16 */
[----:B------:R-:W-:Y:S01]  /*1680*/  SHF.R.S32.HI R94, RZ, 0x1f, R127 ;  /* 0x0000001fff5e7819 */ /* 0x000fe2000001147f */
[----:B------:R-:W-:Y:S01]  /*1690*/  UIMAD UR4, UR15, UR5, UR4 ;  /* 0x000000050f0472a4 */ /* 0x000fe2000f8e0204 */
[----:B------:R-:W-:Y:S01]  /*16a0*/  IMAD.SHL.U32 R123, R123, 0x2, RZ ;  /* 0x000000027b7b7824 */ /* 0x000fe200078e00ff */
[----:B------:R-:W-:Y:S01]  /*16b0*/  IADD3 R126, R18, 0x60, RZ ;  /* 0x00000060127e7810 */ /* 0x000fe20007ffe0ff */
[----:B------:R-:W-:Y:S01]  /*16c0*/  IMAD.SHL.U32 R2, R2, 0x10, RZ ;  /* 0x0000001002027824 */ /* 0x000fe200078e00ff */
[----:B------:R-:W-:Y:S01]  /*16d0*/  IADD3 R125, R18, 0x80, RZ ;  /* 0x00000080127d7810 */ /* 0x000fe20007ffe0ff */
[----:B------:R-:W-:Y:S01]  /*16e0*/  IMAD R130, R94, c[0x0][0x280], RZ ;  /* 0x0000a0005e827a24 */ /* 0x000fe200078e02ff */
[----:B------:R-:W-:Y:S01]  /*16f0*/  IADD3 R124, R18, 0xa0, RZ ;  /* 0x000000a0127c7810 */ /* 0x000fe20007ffe0ff */
[----:B------:R-:W-:Y:S01]  /*1700*/  IMAD R128, R94, c[0x0][0x290], RZ ;  /* 0x0000a4005e807a24 */ /* 0x000fe200078e02ff */
[----:B------:R-:W-:Y:S01]  /*1710*/  LOP3.LUT R2, R2, 0xfffffe00, RZ, 0xc0, !PT ;  /* 0xfffffe0002027812 */ /* 0x000fe200078ec0ff */
[----:B------:R-:W-:-:S02]  /*1720*/  IMAD R130, R127, c[0x0][0x284], R130 ;  /* 0x0000a1007f827a24 */ /* 0x000fc400078e0282 */
[C---:B------:R-:W-:Y:S02]  /*1730*/  IMAD R128, R127.reuse, c[0x0][0x294], R128 ;  /* 0x0000a5007f807a24 */ /* 0x040fe400078e0280 */
[----:B------:R-:W-:-:S04]  /*1740*/  IMAD.WIDE.U32 R28, R127, c[0x0][0x280], R18 ;  /* 0x0000a0007f1c7a25 */ /* 0x000fc800078e0012 */
[----:B------:R-:W-:-:S04]  /*1750*/  IMAD.WIDE.U32 R26, R127, c[0x0][0x290], R18 ;  /* 0x0000a4007f1a7a25 */ /* 0x000fc800078e0012 */
[----:B------:R-:W-:Y:S02]  /*1760*/  IMAD.IADD R131, R130, 0x1, R29 ;  /* 0x0000000182837824 */ /* 0x000fe400078e021d */
[----:B------:R-:W-:Y:S01]  /*1770*/  IMAD.IADD R129, R128, 0x1, R27 ;  /* 0x0000000180817824 */ /* 0x000fe200078e021b */
[----:B--2---:R1:W2:Y:S02]  /*1780*/  @P6 R2UR UR30, R0 ;  /* 0x00000000001e63c2 */ /* 0x0042a400000e0000 */
[----:B-1----:R-:W-:Y:S02]  /*1790*/  P2R R0, PR, RZ, 0x4 ;  /* 0x00000004ff007803 */ /* 0x002fe40000000000 */
[----:B------:R-:W-:Y:S02]  /*17a0*/  IADD3 R0, R9, UR7, RZ ;  /* 0x0000000709007c10 */ /* 0x000fe4000fffe0ff */
[----:B------:R-:W-:-:S04]  /*17b0*/  @P1 LEA R10, P2, R8, c[0x0][0x220], 0x1 ;  /* 0x00008800080a1a11 */ /* 0x000fc800078408ff */
[----:B------:R-:W-:Y:S02]  /*17c0*/  @P1 LEA.HI.X R11, R8, c[0x0][0x224], R0, 0x1, P2 ;  /* 0x00008900080b1a11 */ /* 0x000fe400010f0c00 */
[----:B------:R-:W-:-:S03]  /*17d0*/  ISETP.GE.AND P2, PT, R18, c[0x0][0x27c], PT ;  /* 0x00009f0012007a0c */ /* 0x000fc60003f46270 */
[----:B------:R-:W-:Y:S01]  /*17e0*/  @!PT LDS RZ, [RZ] ;  /* 0x00000000fffff984 */ /* 0x000fe20000000800 */
[----:B------:R-:W-:Y:S01]  /*17f0*/  @!PT LDS RZ, [RZ] ;  /* 0x00000000fffff984 */ /* 0x000fe20000000800 */
[----:B------:R-:W-:Y:S01]  /*1800*/  @!PT LDS RZ, [RZ] ;  /* 0x00000000fffff984 */ /* 0x000fe20000000800 */
[----:B------:R1:W-:Y:S01]  /*1810*/  @P1 LDGSTS.E.BYPASS.LTC128B.128 [R123+0x6100], [R10.64], !P5 ;  /* 0x061000000a7b1fae */ /* 0x0003e2000e901d5c */
[----:B------:R-:W-:Y:S02]  /*1820*/  SEL R7, RZ, c[0x0][0x27c], !P2 ;  /* 0x00009f00ff077a07 */ /* 0x000fe40005000000 */
[----:B------:R-:W-:Y:S01]  /*1830*/  SEL R9, R17, R24, !P2 ;  /* 0x0000001811097207 */ /* 0x000fe20005000000 */
[----:B------:R1:W-:Y:S01]  /*1840*/  @P1 LDGSTS.E.BYPASS.LTC128B.128 [R123+0x8100], [R10.64+0x80], !P4 ;  /* 0x081000800a7b1fae */ /* 0x0003e2000e101d5c */
[----:B------:R-:W-:Y:S01]  /*1850*/  ISETP.GE.AND P2, PT, R12, c[0x0][0x27c], PT ;  /* 0x00009f000c007a0c */ /* 0x000fe20003f46270 */
[----:B------:R-:W-:Y:S01]  /*1860*/  IMAD.IADD R7, R18, 0x1, R7 ;  /* 0x0000000112077824 */ /* 0x000fe200078e0207 */
[----:B------:R-:W-:Y:S01]  /*1870*/  SHF.R.S32.HI R6, RZ, 0x1f, R9 ;  /* 0x0000001fff067819 */ /* 0x000fe20000011409 */
[----:B------:R1:W-:Y:S01]  /*1880*/  @P1 LDGSTS.E.BYPASS.LTC128B.128 [R123+0xa100], [R10.64+0x100], !P3 ;  /* 0x0a1001000a7b1fae */ /* 0x0003e2000d901d5c */
[----:B------:R-:W-:Y:S02]  /*1890*/  SEL R3, RZ, c[0x0][0x27c], !P2 ;  /* 0x00009f00ff037a07 */ /* 0x000fe40005000000 */
[----:B------:R-:W-:-:S02]  /*18a0*/  SHF.R.S32.HI R114, RZ, 0x1f, R7 ;  /* 0x0000001fff727819 */ /* 0x000fc40000011407 */
[----:B------:R-:W-:Y:S01]  /*18b0*/  SEL R5, R17, R24, !P2 ;  /* 0x0000001811057207 */ /* 0x000fe20005000000 */
[----:B------:R-:W-:Y:S01]  /*18c0*/  IMAD.IADD R20, R3, 0x1, R12 ;  /* 0x0000000103147824 */ /* 0x000fe200078e020c */
[CC--:B------:R-:W-:Y:S02]  /*18d0*/  LEA.HI R122, R114.reuse, R7.reuse, RZ, 0x3 ;  /* 0x00000007727a7211 */ /* 0x0c0fe400078f18ff */
[----:B------:R-:W-:Y:S01]  /*18e0*/  LEA.HI R114, R114, R7, RZ, 0x6 ;  /* 0x0000000772727211 */ /* 0x000fe200078f30ff */
[----:B------:R-:W-:Y:S01]  /*18f0*/  IMAD.U32 R7, RZ, RZ, UR15 ;  /* 0x0000000fff077e24 */ /* 0x000fe2000f8e00ff */
[----:B------:R-:W-:Y:S02]  /*1900*/  ISETP.GE.AND P2, PT, R13, c[0x0][0x27c], PT ;  /* 0x00009f000d007a0c */ /* 0x000fe40003f46270 */
[----:B------:R-:W-:Y:S01]  /*1910*/  LEA.HI R6, R6, R9, RZ, 0x4 ;  /* 0x0000000906067211 */ /* 0x000fe200078f20ff */
[----:B------:R-:W-:Y:S01]  /*1920*/  IMAD.WIDE.U32 R136, R7, c[0x0][0x210], R18 ;  /* 0x0000840007887a25 */ /* 0x000fe200078e0012 */
[----:B------:R-:W-:-:S02]  /*1930*/  SHF.R.S32.HI R7, RZ, 0x1f, R20 ;  /* 0x0000001fff077819 */ /* 0x000fc40000011414 */
[----:B------:R-:W-:Y:S01]  /*1940*/  SEL R24, R17, R24, !P2 ;  /* 0x0000001811187207 */ /* 0x000fe20005000000 */
[----:B------:R-:W-:Y:S01]  /*1950*/  IMAD.SHL.U32 R114, R114, 0x40, RZ ;  /* 0x0000004072727824 */ /* 0x000fe200078e00ff */
[CC--:B------:R-:W-:Y:S02]  /*1960*/  LEA.HI R121, R7.reuse, R20.reuse, RZ, 0x3 ;  /* 0x0000001407797211 */ /* 0x0c0fe400078f18ff */
[----:B------:R-:W-:Y:S02]  /*1970*/  LEA.HI R7, R7, R20, RZ, 0x6 ;  /* 0x0000001407077211 */ /* 0x000fe400078f30ff */
[----:B------:R-:W-:Y:S02]  /*1980*/  SEL R20, RZ, c[0x0][0x27c], !P2 ;  /* 0x00009f00ff147a07 */ /* 0x000fe40005000000 */
[C---:B------:R-:W-:Y:S01]  /*1990*/  LOP3.LUT P2, RZ, R109.reuse, 0x4, RZ, 0xc0, !PT ;  /* 0x000000046dff7812 */ /* 0x040fe2000784c0ff */
[----:B------:R-:W-:Y:S01]  /*19a0*/  IMAD.SHL.U32 R109, R109, 0x40, RZ ;  /* 0x000000406d6d7824 */ /* 0x000fe200078e00ff */
[----:B------:R-:W-:Y:S01]  /*19b0*/  SHF.R.S32.HI R4, RZ, 0x1f, R5 ;  /* 0x0000001fff047819 */ /* 0x000fe20000011405 */
[----:B------:R-:W-:Y:S01]  /*19c0*/  IMAD.SHL.U32 R7, R7, 0x40, RZ ;  /* 0x0000004007077824 */ /* 0x000fe200078e00ff */
[----:B------:R-:W-:Y:S01]  /*19d0*/  SHF.R.S32.HI R119, RZ, 0x4, R6 ;  /* 0x00000004ff777819 */ /* 0x000fe20000011406 */
[----:B------:R-:W-:Y:S01]  /*19e0*/  IMAD.IADD R21, R20, 0x1, R13 ;  /* 0x0000000114157824 */ /* 0x000fe200078e020d */
[----:B------:R-:W-:-:S02]  /*19f0*/  LOP3.LUT R109, R109, 0x1c0, RZ, 0xc0, !PT ;  /* 0x000001c06d6d7812 */ /* 0x000fc400078ec0ff */
[----:B------:R-:W-:Y:S02]  /*1a00*/  LEA.HI R4, R4, R5, RZ, 0x4 ;  /* 0x0000000504047211 */ /* 0x000fe400078f20ff */
[----:B------:R-:W-:Y:S02]  /*1a10*/  SHF.R.U32.HI R5, RZ, 0x3, R109 ;  /* 0x00000003ff057819 */ /* 0x000fe4000001166d */
[----:B------:R-:W-:Y:S02]  /*1a20*/  LOP3.LUT R6, R109, 0x38, R121, 0xf8, !PT ;  /* 0x000000386d067812 */ /* 0x000fe400078ef879 */
[----:B------:R-:W-:Y:S02]  /*1a30*/  LEA.HI.SX32 R119, R122, R119, 0x1d ;  /* 0x000000777a777211 */ /* 0x000fe400078feaff */
[----:B------:R-:W-:Y:S02]  /*1a40*/  LOP3.LUT R112, R7, 0x7ffff000, RZ, 0xc0, !PT ;  /* 0x7ffff00007707812 */ /* 0x000fe400078ec0ff */
[----:B------:R-:W-:-:S02]  /*1a50*/  LOP3.LUT R7, R6, R5, RZ, 0x3c, !PT ;  /* 0x0000000506077212 */ /* 0x000fc400078e3cff */
[----:B------:R-:W-:Y:S02]  /*1a60*/  SHF.R.S32.HI R6, RZ, 0x1f, R119 ;  /* 0x0000001fff067819 */ /* 0x000fe40000011477 */
[----:B------:R-:W-:Y:S02]  /*1a70*/  SHF.R.S32.HI R3, RZ, 0x1f, R24 ;  /* 0x0000001fff037819 */ /* 0x000fe40000011418 */
[----:B------:R-:W-:Y:S01]  /*1a80*/  LEA.HI R6, R6, R119, RZ, 0x3 ;  /* 0x0000007706067211 */ /* 0x000fe200078f18ff */
[----:B------:R-:W-:Y:S01]  /*1a90*/  IMAD.SHL.U32 R119, R119, 0x8, RZ ;  /* 0x0000000877777824 */ /* 0x000fe200078e00ff */
[----:B------:R-:W-:Y:S02]  /*1aa0*/  LOP3.LUT R20, R109, 0x38, R122, 0xf8, !PT ;  /* 0x000000386d147812 */ /* 0x000fe400078ef87a */
[----:B------:R-:W-:Y:S01]  /*1ab0*/  LEA.HI R3, R3, R24, RZ, 0x4 ;  /* 0x0000001803037211 */ /* 0x000fe200078f20ff */
[----:B------:R-:W-:Y:S01]  /*1ac0*/  IMAD.SHL.U32 R6, R6, 0x200, RZ ;  /* 0x0000020006067824 */ /* 0x000fe200078e00ff */
[----:B------:R-:W-:-:S02]  /*1ad0*/  SHF.R.S32.HI R110, RZ, 0x1f, R21 ;  /* 0x0000001fff6e7819 */ /* 0x000fc40000011415 */
[----:B------:R-:W-:Y:S02]  /*1ae0*/  LOP3.LUT R9, R20, R5, RZ, 0x3c, !PT ;  /* 0x0000000514097212 */ /* 0x000fe400078e3cff */
[----:B------:R-:W-:Y:S02]  /*1af0*/  LOP3.LUT R20, R109, 0x38, R119, 0xf8, !PT ;  /* 0x000000386d147812 */ /* 0x000fe400078ef877 */
[----:B------:R-:W-:Y:S02]  /*1b00*/  SHF.R.S32.HI R4, RZ, 0x4, R4 ;  /* 0x00000004ff047819 */ /* 0x000fe40000011404 */
[----:B------:R-:W-:Y:S02]  /*1b10*/  LEA.HI R120, R110, R21, RZ, 0x3 ;  /* 0x000000156e787211 */ /* 0x000fe400078f18ff */
[----:B------:R-:W-:Y:S02]  /*1b20*/  SHF.R.S32.HI R3, RZ, 0x4, R3 ;  /* 0x00000004ff037819 */ /* 0x000fe40000011403 */
[----:B------:R-:W-:-:S02]  /*1b30*/  LOP3.LUT R113, R20, R5, RZ, 0x3c, !PT ;  /* 0x0000000514717212 */ /* 0x000fc400078e3cff */
[----:B------:R-:W-:Y:S02]  /*1b40*/  LOP3.LUT R6, R6, 0x7ffff000, RZ, 0xc0, !PT ;  /* 0x7ffff00006067812 */ /* 0x000fe400078ec0ff */
[----:B------:R-:W-:Y:S02]  /*1b50*/  LEA.HI.SX32 R116, R121, R4, 0x1d ;  /* 0x0000000479747211 */ /* 0x000fe400078feaff */
[----:B------:R-:W-:Y:S02]  /*1b60*/  LEA.HI.SX32 R115, R120, R3, 0x1d ;  /* 0x0000000378737211 */ /* 0x000fe400078feaff */
[----:B------:R-:W-:Y:S01]  /*1b70*/  IADD3 R137, R137, UR4, RZ ;  /* 0x0000000489897c10 */ /* 0x000fe2000fffe0ff */
[----:B------:R-:W-:Y:S01]  /*1b80*/  UMOV UR4, 0x5 ;  /* 0x0000000500047882 */ /* 0x000fe20000000000 */
[----:B------:R-:W-:Y:S01]  /*1b90*/  IADD3 R113, R113, R6, R2 ;  /* 0x0000000671717210 */ /* 0x000fe20007ffe002 */
[----:B------:R-:W-:Y:S01]  /*1ba0*/  USHF.L.U64.HI UR32, UR6, UR4, UR32 ;  /* 0x0000000406207299 */ /* 0x000fe20008010220 */
[----:B------:R-:W-:-:S02]  /*1bb0*/  SHF.R.S32.HI R3, RZ, 0x1f, R116 ;  /* 0x0000001fff037819 */ /* 0x000fc40000011474 */
[----:B------:R-:W-:Y:S01]  /*1bc0*/  SHF.R.S32.HI R6, RZ, 0x1f, R115 ;  /* 0x0000001fff067819 */ /* 0x000fe20000011473 */
[----:B------:R-:W-:Y:S01]  /*1bd0*/  ULDC.64 UR4, c[0x0][0x1e0] ;  /* 0x0000780000047ab9 */ /* 0x000fe20000000a00 */
[----:B------:R-:W-:Y:S01]  /*1be0*/  LEA.HI R4, R3, R116, RZ, 0x3 ;  /* 0x0000007403047211 */ /* 0x000fe200078f18ff */
[----:B------:R-:W-:Y:S01]  /*1bf0*/  IMAD.SHL.U32 R116, R116, 0x8, RZ ;  /* 0x0000000874747824 */ /* 0x000fe200078e00ff */
[----:B------:R-:W-:Y:S01]  /*1c00*/  LEA.HI R3, R6, R115, RZ, 0x3 ;  /* 0x0000007306037211 */ /* 0x000fe200078f18ff */
[----:B------:R-:W-:Y:S01]  /*1c10*/  USHF.L.U64.HI UR34, UR4, UR38, UR5 ;  /* 0x0000002604227299 */ /* 0x000fe20008010205 */
[----:B------:R-:W-:Y:S01]  /*1c20*/  IMAD.SHL.U32 R115, R115, 0x8, RZ ;  /* 0x0000000873737824 */ /* 0x000fe200078e00ff */
[----:B------:R-:W-:Y:S01]  /*1c30*/  USHF.L.U32 UR35, UR4, 0x6, URZ ;  /* 0x0000000604237899 */ /* 0x000fe2000800063f */
[----:B------:R-:W-:Y:S01]  /*1c40*/  LEA.HI R110, R110, R21, RZ, 0x6 ;  /* 0x000000156e6e7211 */ /* 0x000fe200078f30ff */
[----:B------:R-:W-:Y:S01]  /*1c50*/  IMAD.SHL.U32 R3, R3, 0x200, RZ ;  /* 0x0000020003037824 */ /* 0x000fe200078e00ff */
[----:B------:R-:W-:Y:S01]  /*1c60*/  ULDC.64 UR4, c[0x0][0x280] ;  /* 0x0000a00000047ab9 */ /* 0x000fe20000000a00 */
[C---:B------:R-:W-:Y:S01]  /*1c70*/  LOP3.LUT R22, R109.reuse, 0x38, R120, 0xf8, !PT ;  /* 0x000000386d167812 */ /* 0x040fe200078ef878 */
[----:B------:R-:W-:Y:S01]  /*1c80*/  USHF.L.U64.HI UR36, UR4, UR38, UR5 ;  /* 0x0000002604247299 */ /* 0x000fe20008010205 */
[C---:B------:R-:W-:Y:S01]  /*1c90*/  LOP3.LUT R118, R109.reuse, 0x18, R18, 0xf8, !PT ;  /* 0x000000186d767812 */ /* 0x040fe200078ef812 */
[----:B------:R-:W-:Y:S01]  /*1ca0*/  USHF.L.U32 UR39, UR4, 0x6, URZ ;  /* 0x0000000604277899 */ /* 0x000fe2000800063f */
[C---:B------:R-:W-:Y:S01]  /*1cb0*/  LOP3.LUT R6, R109.reuse, 0x38, R116, 0xf8, !PT ;  /* 0x000000386d067812 */ /* 0x040fe200078ef874 */
[----:B------:R-:W-:Y:S01]  /*1cc0*/  IMAD.SHL.U32 R110, R110, 0x40, RZ ;  /* 0x000000406e6e7824 */ /* 0x000fe200078e00ff */
[----:B------:R-:W-:Y:S01]  /*1cd0*/  ULDC.64 UR4, c[0x0][0x290] ;  /* 0x0000a40000047ab9 */ /* 0x000fe20000000a00 */
[----:B------:R-:W-:Y:S01]  /*1ce0*/  LOP3.LUT R109, R109, 0x38, R115, 0xf8, !PT ;  /* 0x000000386d6d7812 */ /* 0x000fe200078ef873 */
[----:B------:R-:W-:Y:S01]  /*1cf0*/  USHF.L.U64.HI UR38, UR4, UR38, UR5 ;  /* 0x0000002604267299 */ /* 0x000fe20008010205 */
[----:B------:R-:W-:Y:S01]  /*1d00*/  LOP3.LUT R3, R3, 0x7ffff000, RZ, 0xc0, !PT ;  /* 0x7ffff00003037812 */ /* 0x000fe200078ec0ff */
[----:B------:R-:W-:Y:S01]  /*1d10*/  USHF.L.U32 UR41, UR4, 0x6, URZ ;  /* 0x0000000604297899 */ /* 0x000fe2000800063f */
[----:B------:R-:W-:Y:S01]  /*1d20*/  LOP3.LUT R109, R109, R5, RZ, 0x3c, !PT ;  /* 0x000000056d6d7212 */ /* 0x000fe200078e3cff */
[----:B------:R-:W-:Y:S01]  /*1d30*/  ULDC.64 UR6, c[0x0][0x1e8] ;  /* 0x00007a0000067ab9 */ /* 0x000fe20000000a00 */
[----:B------:R-:W-:Y:S01]  /*1d40*/  @P0 IADD3 R8, P1, R8, UR33, RZ ;  /* 0x0000002108080c10 */ /* 0x000fe2000ff3e0ff */
[----:B------:R-:W-:Y:S01]  /*1d50*/  ULDC.64 UR4, c[0x0][0x1e0] ;  /* 0x0000780000047ab9 */ /* 0x000fe20000000a00 */
[--C-:B------:R-:W-:Y:S01]  /*1d60*/  IADD3 R112, R7, R112, R2.reuse ;  /* 0x0000007007707210 */ /* 0x100fe20007ffe002 */
[----:B------:R-:W-:Y:S01]  /*1d70*/  UIMAD UR43, UR40, UR4, URZ ;  /* 0x00000004282b72a4 */ /* 0x000fe2000f8e023f */
[--C-:B------:R-:W-:Y:S01]  /*1d80*/  IADD3 R109, R109, R3, R2.reuse ;  /* 0x000000036d6d7210 */ /* 0x100fe20007ffe002 */
[----:B------:R-:W-:Y:S01]  /*1d90*/  UIMAD.WIDE.U32 UR44, UR37, UR4, URZ ;  /* 0x00000004252c72a5 */ /* 0x000fe2000f8e003f */
[----:B------:R-:W-:Y:S01]  /*1da0*/  LOP3.LUT R110, R110, 0x7ffff000, RZ, 0xc0, !PT ;  /* 0x7ffff0006e6e7812 */ /* 0x000fe200078ec0ff */
[----:B------:R-:W-:Y:S01]  /*1db0*/  UIMAD UR43, UR37, UR5, UR43 ;  /* 0x00000005252b72a4 */ /* 0x000fe2000f8e022b */
[-C--:B------:R-:W-:Y:S01]  /*1dc0*/  LOP3.LUT R7, R22, R5.reuse, RZ, 0x3c, !PT ;  /* 0x0000000516077212 */ /* 0x080fe200078e3cff */
[----:B------:R-:W-:Y:S01]  /*1dd0*/  UIMAD UR42, UR14, UR6, URZ ;  /* 0x000000060e2a72a4 */ /* 0x000fe2000f8e023f */
[----:B------:R-:W-:Y:S01]  /*1de0*/  LOP3.LUT R111, R6, R5, RZ, 0x3c, !PT ;  /* 0x00000005066f7212 */ /* 0x000fe200078e3cff */
[----:B------:R-:W-:Y:S01]  /*1df0*/  ULDC.64 UR4, c[0x0][0x268] ;  /* 0x00009a0000047ab9 */ /* 0x000fe20000000a00 */
[----:B------:R-:W-:Y:S01]  /*1e00*/  @P0 IADD3.X R3, R0, UR32, RZ, P1, !PT ;  /* 0x0000002000030c10 */ /* 0x000fe20008ffe4ff */
[----:B------:R-:W-:Y:S01]  /*1e10*/  UIMAD UR27, UR27, UR4, URZ ;  /* 0x000000041b1b72a4 */ /* 0x000fe2000f8e023f */
[C---:B------:R-:W-:Y:S01]  /*1e20*/  @P0 LEA R6, P1, R8.reuse, c[0x0][0x220], 0x1 ;  /* 0x0000880008060a11 */ /* 0x040fe200078208ff */
[----:B------:R-:W-:Y:S01]  /*1e30*/  UIADD3 UR45, UR45, UR43, URZ ;  /* 0x0000002b2d2d7290 */ /* 0x000fe2000fffe03f */
[----:B------:R-:W-:Y:S01]  /*1e40*/  IADD3 R110, R7, R110, R2 ;  /* 0x0000006e076e7210 */ /* 0x000fe20007ffe002 */
[----:B------:R-:W-:Y:S01]  /*1e50*/  UIMAD UR27, UR31, UR5, UR27 ;  /* 0x000000051f1b72a4 */ /* 0x000fe2000f8e021b */
[----:B------:R-:W-:Y:S01]  /*1e60*/  @P0 LEA.HI.X R7, R8, c[0x0][0x224], R3, 0x1, P1 ;  /* 0x0000890008070a11 */ /* 0x000fe200008f0c03 */
[----:B--2---:R-:W-:Y:S01]  /*1e70*/  @UP0 USHF.R.S32.HI UR31, URZ, 0x1f, UR30 ;  /* 0x0000001f3f1f0899 */ /* 0x004fe2000801141e */
[----:B------:R-:W-:Y:S01]  /*1e80*/  SHF.R.S32.HI R17, RZ, 0x1f, R16 ;  /* 0x0000001fff117819 */ /* 0x000fe20000011410 */
[----:B------:R-:W-:Y:S01]  /*1e90*/  UIMAD UR42, UR15, UR7, UR42 ;  /* 0x000000070f2a72a4 */ /* 0x000fe2000f8e022a */
[----:B------:R-:W-:Y:S01]  /*1ea0*/  IMAD.SHL.U32 R4, R4, 0x200, RZ ;  /* 0x0000020004047824 */ /* 0x000fe200078e00ff */
[----:B------:R-:W-:Y:S01]  /*1eb0*/  UIMAD.WIDE.U32 UR44, UR15, UR6, UR44 ;  /* 0x000000060f2c72a5 */ /* 0x000fe2000f8e002c */
[----:B------:R2:W-:Y:S01]  /*1ec0*/  @P0 LDGSTS.E.BYPASS.LTC128B.128 [R123+0x7100], [R6.64], !P5 ;  /* 0x07100000067b0fae */ /* 0x0005e2000e901d5c */
[----:B------:R-:W-:Y:S01]  /*1ed0*/  @!UP0 UMOV UR30, UR24 ;  /* 0x00000018001e8c82 */ /* 0x000fe20008000000 */
[----:B------:R-:W-:Y:S01]  /*1ee0*/  SHF.R.S32.HI R3, RZ, 0x1f, R84 ;  /* 0x0000001fff037819 */ /* 0x000fe20000011454 */
[----:B------:R-:W-:Y:S01]  /*1ef0*/  UIADD3 UR45, UR45, UR42, URZ ;  /* 0x0000002a2d2d7290 */ /* 0x000fe2000fffe03f */
[----:B------:R2:W-:Y:S01]  /*1f00*/  @P0 LDGSTS.E.BYPASS.LTC128B.128 [R123+0x9100], [R6.64+0x80], !P4 ;  /* 0x09100080067b0fae */ /* 0x0005e2000e101d5c */
[----:B------:R-:W-:Y:S01]  /*1f10*/  @!UP0 UMOV UR31, UR13 ;  /* 0x0000000d001f8c82 */ /* 0x000fe20008000000 */
[C-C-:B------:R-:W-:Y:S01]  /*1f20*/  IMAD.WIDE.U32 R134, R127.reuse, c[0x0][0x280], R16.reuse ;  /* 0x0000a0007f867a25 */ /* 0x140fe200078e0010 */
[----:B------:R-:W-:Y:S01]  /*1f30*/  USEL UR42, UR30, URZ, !UP5 ;  /* 0x0000003f1e2a7287 */ /* 0x000fe2000e800000 */
[----:B------:R2:W-:Y:S01]  /*1f40*/  @P0 LDGSTS.E.BYPASS.LTC128B.128 [R123+0xb100], [R6.64+0x100], !P3 ;  /* 0x0b100100067b0fae */ /* 0x0005e2000d901d5c */
[----:B------:R-:W-:Y:S01]  /*1f50*/  USEL UR13, UR31, URZ, !UP5 ;  /* 0x0000003f1f0d7287 */ /* 0x000fe2000e800000 */
[----:B------:R-:W-:Y:S01]  /*1f60*/  IMAD.WIDE.U32 R132, R127, c[0x0][0x290], R16 ;  /* 0x0000a4007f847a25 */ /* 0x000fe200078e0010 */
[----:B------:R-:W-:Y:S01]  /*1f70*/  ULDC.64 UR6, c[0x0][0x1f0] ;  /* 0x00007c0000067ab9 */ /* 0x000fe20000000a00 */
[----:B------:R-:W0:Y:S01]  /*1f80*/  LDGDEPBAR ;  /* 0x00000000000079af */ /* 0x000e220000000000 */
[----:B------:R-:W-:Y:S01]  /*1f90*/  UIMAD.WIDE.U32 UR30, UR42, UR6, UR44 ;  /* 0x000000062a1e72a5 */ /* 0x000fe2000f8e002c */
[----:B------:R-:W-:Y:S01]  /*1fa0*/  IMAD R0, R94, c[0x0][0x1e0], RZ ;  /* 0x000078005e007a24 */ /* 0x000fe200078e02ff */
[----:B------:R-:W-:Y:S01]  /*1fb0*/  UIMAD UR6, UR13, UR6, URZ ;  /* 0x000000060d0672a4 */ /* 0x000fe2000f8e023f */
[----:B------:R-:W-:Y:S01]  /*1fc0*/  LOP3.LUT R118, R2, R118, R5, 0xf6, !PT ;  /* 0x0000007602767212 */ /* 0x000fe200078ef605 */
[----:B------:R-:W-:Y:S01]  /*1fd0*/  ULDC.64 UR4, c[0x0][0x218] ;  /* 0x0000860000047ab9 */ /* 0x000fe20000000a00 */
[----:B------:R-:W-:Y:S01]  /*1fe0*/  IMAD.IADD R135, R135, 0x1, R130 ;  /* 0x0000000187877824 */ /* 0x000fe200078e0282 */
[----:B------:R-:W-:Y:S01]  /*1ff0*/  UIMAD UR4, UR13, UR4, URZ ;  /* 0x000000040d0472a4 */ /* 0x000fe2000f8e023f */
[----:B------:R-:W-:Y:S01]  /*2000*/  IMAD.IADD R133, R133, 0x1, R128 ;  /* 0x0000000185857824 */ /* 0x000fe200078e0280 */
[----:B------:R-:W-:Y:S01]  /*2010*/  UIMAD UR6, UR42, UR7, UR6 ;  /* 0x000000072a0672a4 */ /* 0x000fe2000f8e0206 */
[----:B------:R-:W-:Y:S01]  /*2020*/  LOP3.LUT R114, R114, 0x7ffff000, RZ, 0xc0, !PT ;  /* 0x7ffff00072727812 */ /* 0x000fe200078ec0ff */
[----:B------:R-:W-:Y:S01]  /*2030*/  IMAD.U32 R5, RZ, RZ, UR42 ;  /* 0x0000002aff057e24 */ /* 0x000fe2000f8e00ff */
[----:B------:R-:W-:Y:S01]  /*2040*/  LOP3.LUT R4, R4, 0x7ffff000, RZ, 0xc0, !PT ;  /* 0x7ffff00004047812 */ /* 0x000fe200078ec0ff */
[----:B------:R-:W-:Y:S01]  /*2050*/  IMAD R89, R3, c[0x0][0x280], RZ ;  /* 0x0000a00003597a24 */ /* 0x000fe200078e02ff */
[C---:B------:R-:W-:Y:S01]  /*2060*/  IADD3 R95, P0, R127.reuse, UR37, RZ ;  /* 0x000000257f5f7c10 */ /* 0x040fe2000ff1e0ff */
[----:B------:R-:W-:Y:S01]  /*2070*/  IMAD R103, R127, c[0x0][0x1e4], R0 ;  /* 0x000079007f677a24 */ /* 0x000fe200078e0200 */
[----:B------:R-:W-:Y:S01]  /*2080*/  IADD3 R97, R139, UR27, RZ ;  /* 0x0000001b8b617c10 */ /* 0x000fe2000fffe0ff */
[----:B------:R-:W-:Y:S01]  /*2090*/  IMAD.MOV.U32 R130, RZ, RZ, R28 ;  /* 0x000000ffff827224 */ /* 0x000fe200078e001c */
[----:B------:R-:W-:Y:S01]  /*20a0*/  UIMAD UR4, UR42, UR5, UR4 ;  /* 0x000000052a0472a4 */ /* 0x000fe2000f8e0204 */
[----:B------:R-:W-:Y:S01]  /*20b0*/  IMAD.MOV.U32 R128, RZ, RZ, R26 ;  /* 0x000000ffff807224 */ /* 0x000fe200078e001a */
[----:B------:R-:W-:Y:S01]  /*20c0*/  UIADD3 UR27, UR31, UR6, URZ ;  /* 0x000000061f1b7290 */ /* 0x000fe2000fffe03f */
[----:B------:R-:W-:Y:S01]  /*20d0*/  IMAD R3, R3, c[0x0][0x290], RZ ;  /* 0x0000a40003037a24 */ /* 0x000fe200078e02ff */
[----:B------:R-:W-:Y:S01]  /*20e0*/  IADD3 R114, R9, R114, R2 ;  /* 0x0000007209727210 */ /* 0x000fe20007ffe002 */
[----:B------:R-:W-:Y:S01]  /*20f0*/  IMAD.WIDE.U32 R136, R5, c[0x0][0x218], R136 ;  /* 0x0000860005887a25 */ /* 0x000fe200078e0088 */
[----:B------:R-:W-:Y:S01]  /*2100*/  IADD3 R111, R111, R4, R2 ;  /* 0x000000046f6f7210 */ /* 0x000fe20007ffe002 */
[----:B------:R-:W-:Y:S01]  /*2110*/  ULDC.U8 UR5, c[0x0][0x298] ;  /* 0x0000a60000057ab9 */ /* 0x000fe20000000000 */
[----:B------:R-:W-:Y:S01]  /*2120*/  IADD3.X R94, R94, UR40, RZ, P0, !PT ;  /* 0x000000285e5e7c10 */ /* 0x000fe200087fe4ff */
[----:B------:R-:W-:Y:S01]  /*2130*/  IMAD R89, R84, c[0x0][0x284], R89 ;  /* 0x0000a10054597a24 */ /* 0x000fe200078e0259 */
[----:B------:R-:W-:Y:S01]  /*2140*/  LEA R118, R118, 0x100, 0x1 ;  /* 0x0000010076767811 */ /* 0x000fe200078e08ff */
[----:B------:R-:W-:Y:S01]  /*2150*/  IMAD.IADD R103, R143, 0x1, R103 ;  /* 0x000000018f677824 */ /* 0x000fe200078e0267 */
[----:B------:R-:W-:Y:S01]  /*2160*/  LOP3.LUT R122, R122, 0xfffffff8, RZ, 0xc0, !PT ;  /* 0xfffffff87a7a7812 */ /* 0x000fe200078ec0ff */
[----:B------:R-:W-:Y:S01]  /*2170*/  IMAD.WIDE.U32 R134, R84, c[0x0][0x280], R134 ;  /* 0x0000a00054867a25 */ /* 0x000fe200078e0086 */
[----:B------:R-:W-:-:S02]  /*2180*/  LOP3.LUT R121, R121, 0xfffffff8, RZ, 0xc0, !PT ;  /* 0xfffffff879797812 */ /* 0x000fc400078ec0ff */
[----:B------:R-:W-:Y:S01]  /*2190*/  LOP3.LUT R120, R120, 0xfffffff8, RZ, 0xc0, !PT ;  /* 0xfffffff878787812 */ /* 0x000fe200078ec0ff */
[----:B------:R-:W-:Y:S01]  /*21a0*/  IMAD R3, R84, c[0x0][0x294], R3 ;  /* 0x0000a50054037a24 */ /* 0x000fe200078e0203 */
[----:B------:R-:W-:Y:S01]  /*21b0*/  IADD3 R87, P1, P0, R142, UR30, R18 ;  /* 0x0000001e8e577c10 */ /* 0x000fe2000f83e012 */
[----:B------:R-:W-:Y:S01]  /*21c0*/  IMAD.WIDE.U32 R130, R84, c[0x0][0x280], R130 ;  /* 0x0000a00054827a25 */ /* 0x000fe200078e0082 */
[----:B------:R-:W-:Y:S02]  /*21d0*/  IADD3 R117, R118, 0x40, RZ ;  /* 0x0000004076757810 */ /* 0x000fe40007ffe0ff */
[----:B------:R-:W-:Y:S01]  /*21e0*/  ISETP.NE.AND P6, PT, RZ, UR5, PT ;  /* 0x00000005ff007c0c */ /* 0x000fe2000bfc5270 */
[----:B------:R-:W-:Y:S01]  /*21f0*/  IMAD.WIDE.U32 R132, R84, c[0x0][0x290], R132 ;  /* 0x0000a40054847a25 */ /* 0x000fe200078e0084 */
[C---:B-1----:R-:W-:Y:S02]  /*2200*/  IADD3 R11, R16.reuse, 0x50, RZ ;  /* 0x00000050100b7810 */ /* 0x042fe40007ffe0ff */
[----:B------:R-:W-:Y:S01]  /*2210*/  IADD3 R10, R16, 0x30, RZ ;  /* 0x00000030100a7810 */ /* 0x000fe20007ffe0ff */
[----:B------:R-:W-:Y:S01]  /*2220*/  IMAD.WIDE.U32 R128, R84, c[0x0][0x290], R128 ;  /* 0x0000a40054807a25 */ /* 0x000fe200078e0080 */
[----:B------:R-:W-:-:S02]  /*2230*/  IADD3 R9, R16, 0x10, RZ ;  /* 0x0000001010097810 */ /* 0x000fc40007ffe0ff */
[----:B------:R-:W-:Y:S01]  /*2240*/  SHF.R.S32.HI R108, RZ, 0x1f, R122 ;  /* 0x0000001fff6c7819 */ /* 0x000fe2000001147a */
        /* <DEDUP_REMOVED lines=8> */
[----:B------:R-:W-:Y:S01]  /*22d0*/  IMAD.SHL.U32 R114, R114, 0x2, RZ ;  /* 0x0000000272727824 */ /* 0x000fe200078e00ff */
[----:B------:R-:W-:Y:S01]  /*22e0*/  IADD3 R93, R137, UR4, RZ ;  /* 0x00000004895d7c10 */ /* 0x000fe2000fffe0ff */
[----:B------:R-:W-:Y:S01]  /*22f0*/  IMAD.SHL.U32 R112, R112, 0x2, RZ ;  /* 0x0000000270707824 */ /* 0x000fe200078e00ff */
[----:B------:R-:W-:Y:S01]  /*2300*/  SHF.R.S32.HI R104, RZ, 0x1f, R116 ;  /* 0x0000001fff687819 */ /* 0x000fe20000011474 */
[----:B------:R-:W-:Y:S01]  /*2310*/  IMAD.SHL.U32 R110, R110, 0x2, RZ ;  /* 0x000000026e6e7824 */ /* 0x000fe200078e00ff */
[----:B------:R-:W-:Y:S01]  /*2320*/  SHF.R.S32.HI R102, RZ, 0x1f, R115 ;  /* 0x0000001fff667819 */ /* 0x000fe20000011473 */
[----:B------:R-:W-:Y:S01]  /*2330*/  IMAD.SHL.U32 R113, R113, 0x2, RZ ;  /* 0x0000000271717824 */ /* 0x000fe200078e00ff */
[----:B------:R-:W-:Y:S01]  /*2340*/  IADD3.X R86, R103, UR27, R19, P1, P0 ;  /* 0x0000001b67567c10 */ /* 0x000fe20008fe0413 */
[----:B------:R-:W-:-:S02]  /*2350*/  IMAD.SHL.U32 R111, R111, 0x2, RZ ;  /* 0x000000026f6f7824 */ /* 0x000fc400078e00ff */
[----:B------:R-:W-:Y:S01]  /*2360*/  IMAD.SHL.U32 R109, R109, 0x2, RZ ;  /* 0x000000026d6d7824 */ /* 0x000fe200078e00ff */
[----:B--2---:R-:W-:Y:S06]  /*2370*/  BAR.SYNC.DEFER_BLOCKING 0x0 ;  /* 0x0000000000007b1d */ /* 0x004fec0000010000 */
.L_x_1658:
[----:B------:R-:W-:Y:S01]  /*2380*/  ISETP.GE.AND P2, PT, R101, 0x1, PT ;  /* 0x000000016500780c */ /* 0x000fe20003f46270 */
        /* <DEDUP_REMOVED lines=84> */
.L_x_1638:
[----:B------:R-:W-:Y:S05]  /*28d0*/  BSYNC B0 ;  /* 0x0000000000007941 */ /* 0x000fea0003800000 */
.L_x_1637:
        /* <DEDUP_REMOVED lines=99> */
.L_x_1641:
[----:B------:R-:W-:Y:S05]  /*2f10*/  BSYNC B0 ;  /* 0x0000000000007941 */ /* 0x000fea0003800000 */
.L_x_1640:
        /* <DEDUP_REMOVED lines=56> */
.L_x_1643:
[----:B------:R-:W-:Y:S05]  /*32a0*/  BSYNC B0 ;  /* 0x0000000000007941 */ /* 0x000fea0003800000 */
.L_x_1642:
        /* <DEDUP_REMOVED lines=56> */
.L_x_1645:
[----:B------:R-:W-:Y:S05]  /*3630*/  BSYNC B0 ;  /* 0x0000000000007941 */ /* 0x000fea0003800000 */
.L_x_1644:
        /* <DEDUP_REMOVED lines=56> */
.L_x_1647:
[----:B------:R-:W-:Y:S05]  /*39c0*/  BSYNC B0 ;  /* 0x0000000000007941 */ /* 0x000fea0003800000 */
.L_x_1646:
        /* <DEDUP_REMOVED lines=56> */
.L_x_1649:
[----:B------:R-:W-:Y:S05]  /*3d50*/  BSYNC B0 ;  /* 0x0000000000007941 */ /* 0x000fea0003800000 */
.L_x_1648:
        /* <DEDUP_REMOVED lines=56> */
.L_x_1636:
        /* <DEDUP_REMOVED lines=47> */
.L_x_1651:
[----:B------:R-:W-:Y:S05]  /*43d0*/  BSYNC B0 ;  /* 0x0000000000007941 */ /* 0x000fea0003800000 */
.L_x_1650:
        /* <DEDUP_REMOVED lines=40> */
[C---:B------:R-:W-:Y:S01]  /*4660*/  IADD3 R151, P1, P0, R92.reuse, UR30, R122 ;  /* 0x0000001e5c977c10 */ /* 0x040fe2000f83e07a */
[----:B------:R-:W-:Y:S01]  /*4670*/  IMAD.MOV.U32 R48, RZ, RZ, R53 ;  /* 0x000000ffff307224 */ /* 0x000fe200078e0035 */
[----:B------:R-:W-:Y:S01]  /*4680*/  MOV R59, R54 ;  /* 0x00000036003b7202 */ /* 0x000fe20000000f00 */
[----:B------:R-:W-:Y:S01]  /*4690*/  IMAD.MOV.U32 R46, RZ, RZ, R42 ;  /* 0x000000ffff2e7224 */ /* 0x000fe200078e002a */
[C---:B------:R-:W-:Y:S01]  /*46a0*/  IADD3.X R146, R147.reuse, UR27, R108, P1, P0 ;  /* 0x0000001b93927c10 */ /* 0x040fe20008fe046c */
[----:B------:R-:W-:Y:S02]  /*46b0*/  IMAD.MOV.U32 R63, RZ, RZ, R55 ;  /* 0x000000ffff3f7224 */ /* 0x000fe400078e0037 */
[----:B------:R-:W2:Y:S01]  /*46c0*/  LDS.128 R72, [R114+0x6100] ;  /* 0x0061000072487984 */ /* 0x000ea20000000c00 */
[----:B------:R-:W-:Y:S02]  /*46d0*/  IMAD.MOV.U32 R50, RZ, RZ, R52 ;  /* 0x000000ffff327224 */ /* 0x000fe400078e0034 */
[----:B------:R-:W-:Y:S01]  /*46e0*/  IMAD.MOV.U32 R44, RZ, RZ, R41 ;  /* 0x000000ffff2c7224 */ /* 0x000fe200078e0029 */
[----:B------:R-:W-:Y:S01]  /*46f0*/  @!P2 IADD3 R149, P1, P0, R92, UR30, R119 ;  /* 0x0000001e5c95ac10 */ /* 0x000fe2000f83e077 */
[----:B------:R-:W-:Y:S03]  /*4700*/  IMAD.MOV.U32 R45, RZ, RZ, R40 ;  /* 0x000000ffff2d7224 */ /* 0x000fe600078e0028 */
[----:B------:R-:W-:Y:S02]  /*4710*/  @!P2 IADD3.X R96, R147, UR27, R105, P1, P0 ;  /* 0x0000001b9360ac10 */ /* 0x000fe40008fe0469 */
        /* <DEDUP_REMOVED lines=62> */
[----:B------:R-:W-:Y:S01]  /*4b00*/  @!P0 FMUL.FTZ R6, R42, R43 ;  /* 0x0000002b2a068220 */ /* 0x000fe20000410000 */
        /* <DEDUP_REMOVED lines=20> */
[----:B------:R-:W-:Y:S01]  /*4c50*/  @!P0 FFMA.FTZ R159, R61, R40, -R159 ;  /* 0x000000283d9f8223 */ /* 0x000fe2000001089f */
[----:B------:R-:W-:Y:S01]  /*4c60*/  @!P0 F2FP.BF16.PACK_AB R146, R153, R146 ;  /* 0x000000929992823e */ /* 0x000fe200000010ff */
        /* <DEDUP_REMOVED lines=9> */
[----:B------:R-:W-:Y:S02]  /*4d00*/  @!P0 FFMA.FTZ R8, R63, R60, R8 ;  /* 0x0000003c3f088223 */ /* 0x000fe40000010008 */
        /* <DEDUP_REMOVED lines=10> */
.L_x_1653:
[----:B------:R-:W-:Y:S05]  /*4db0*/  BSYNC B0 ;  /* 0x0000000000007941 */ /* 0x000fea0003800000 */
.L_x_1652:
[----:B------:R-:W-:Y:S01]  /*4dc0*/  ISETP.GE.AND P0, PT, R12, c[0x0][0x1d4], PT ;  /* 0x000075000c007a0c */ /* 0x000fe20003f06270 */
[----:B------:R-:W-:Y:S01]  /*4dd0*/  @!UPT UIADD3 URZ, URZ, URZ, URZ ;  /* 0x0000003f3f3ff290 */ /* 0x000fe2000fffe03f */
[----:B------:R-:W-:Y:S11]  /*4de0*/  BSSY B0, `(.L_x_1654) ;  /* 0x0000071000007945 */ /* 0x000ff60003800000 */
[----:B------:R-:W-:-:S05]  /*4df0*/  @P0 BRA `(.L_x_1655) ;  /* 0x000006f000000947 */ /* 0x000fca0003800000 */
[----:B------:R-:W-:Y:S01]  /*4e00*/  ISETP.GE.AND P2, PT, R116, c[0x0][0x1d4], PT ;  /* 0x0000750074007a0c */ /* 0x000fe20003f46270 */
[----:B-1----:R-:W1:Y:S01]  /*4e10*/  LDS.128 R24, [R111+0x6100] ;  /* 0x006100006f187984 */ /* 0x002e620000000c00 */
[C---:B------:R-:W-:Y:S04]  /*4e20*/  IADD3 R63, P1, P0, R92.reuse, UR30, R121 ;  /* 0x0000001e5c3f7c10 */ /* 0x040fe8000f83e079 */
[C---:B------:R-:W-:Y:S03]  /*4e30*/  IADD3.X R60, R147.reuse, UR27, R107, P1, P0 ;  /* 0x0000001b933c7c10 */ /* 0x040fe60008fe046b */
[----:B------:R-:W2:Y:S04]  /*4e40*/  LDS.128 R56, [R112+0x6100] ;  /* 0x0061000070387984 */ /* 0x000ea80000000c00 */
[----:B------:R-:W-:Y:S04]  /*4e50*/  @!P2 IADD3 R61, P1, P0, R92, UR30, R116 ;  /* 0x0000001e5c3dac10 */ /* 0x000fe8000f83e074 */
[----:B------:R-:W-:Y:S02]  /*4e60*/  @!P2 IADD3.X R54, R147, UR27, R104, P1, P0 ;  /* 0x0000001b9336ac10 */ /* 0x000fe40008fe0468 */
        /* <DEDUP_REMOVED lines=104> */
.L_x_1655:
[----:B------:R-:W-:Y:S05]  /*54f0*/  BSYNC B0 ;  /* 0x0000000000007941 */ /* 0x000fea0003800000 */
.L_x_1654:
        /* <DEDUP_REMOVED lines=115> */
.L_x_1635:
[----:B------:R-:W-:Y:S04]  /*5c30*/  UIMAD UR4, UR17, -0x40, UR22 ;  /* 0xffffffc0110478a4 */ /* 0x000fe8000f8e0216 */
[----:B------:R-:W-:Y:S04]  /*5c40*/  UISETP.LT.AND UP0, UPT, UR4, 0x40, UPT ;  /* 0x000000400400788c */ /* 0x000fe8000bf01270 */
[----:B------:R-:W-:Y:S06]  /*5c50*/  USEL UR4, UR4, 0x40, UP0 ;  /* 0x0000004004047887 */ /* 0x000fec0008000000 */
[----:B------:R-:W-:Y:S11]  /*5c60*/  ISETP.GE.AND P0, PT, R127, UR4, PT ;  /* 0x000000047f007c0c */ /* 0x000ff6000bf06270 */
        /* <DEDUP_REMOVED lines=20> */
.L_x_1639:
[----:B------:R-:W-:Y:S05]  /*5db0*/  BSYNC B1 ;  /* 0x0000000000017941 */ /* 0x000fea0003800000 */
.L_x_1634:
[----:B------:R-:W-:Y:S01]  /*5dc0*/  USHF.L.U32 UR4, UR17, 0x6, URZ ;  /* 0x0000000611047899 */ /* 0x000fe2000800063f */
[----:B------:R-:W-:Y:S01]  /*5dd0*/  BSSY B0, `(.L_x_1656) ;  /* 0x0000048000007945 */ /* 0x000fe20003800000 */
[----:B------:R-:W-:Y:S02]  /*5de0*/  USHF.L.U64.HI UR13, UR17, 0x6, UR13 ;  /* 0x00000006110d7899 */ /* 0x000fe4000801020d */
[----:B------:R-:W-:Y:S02]  /*5df0*/  UIADD3 UR5, -UR4, UR22, URZ ;  /* 0x0000001604057290 */ /* 0x000fe4000fffe13f */
[----:B-1----:R-:W-:Y:S02]  /*5e00*/  IADD3 R2, R98, -UR4, RZ ;  /* 0x8000000462027c10 */ /* 0x002fe4000fffe0ff */
[----:B------:R-:W-:Y:S01]  /*5e10*/  IADD3 R3, P1, R100, UR4, RZ ;  /* 0x0000000464037c10 */ /* 0x000fe2000ff3e0ff */
[----:B------:R-:W-:Y:S01]  /*5e20*/  UISETP.LT.AND UP0, UPT, UR5, 0x40, UPT ;  /* 0x000000400500788c */ /* 0x000fe2000bf01270 */
[C---:B------:R-:W-:Y:S02]  /*5e30*/  ISETP.GE.AND P0, PT, R2.reuse, 0x21, PT ;  /* 0x000000210200780c */ /* 0x040fe40003f06270 */
[----:B------:R-:W-:Y:S01]  /*5e40*/  IADD3.X R0, R99, UR13, RZ, P1, !PT ;  /* 0x0000000d63007c10 */ /* 0x000fe20008ffe4ff */
[----:B------:R-:W-:Y:S10]  /*5e50*/  USEL UR5, UR5, 0x40, UP0 ;  /* 0x0000004005057887 */ /* 0x000ff40008000000 */
[----:B------:R-:W-:Y:S05]  /*5e60*/  @P0 IADD3 R5, P1, R3, 0x20, RZ ;  /* 0x0000002003050810 */ /* 0x000fea0007f3e0ff */
[----:B------:R-:W-:Y:S01]  /*5e70*/  @P0 IMAD.X R4, RZ, RZ, R0, P1 ;  /* 0x000000ffff040224 */ /* 0x000fe200008e0600 */
[----:B------:R-:W-:Y:S03]  /*5e80*/  ISETP.GE.AND P1, PT, R2, 0x1, PT ;  /* 0x000000010200780c */ /* 0x000fe60003f26270 */
[----:B------:R-:W-:Y:S04]  /*5e90*/  @P0 IMAD R4, R4, c[0x0][0x258], RZ ;  /* 0x0000960004040a24 */ /* 0x000fe800078e02ff */
[----:B------:R-:W-:Y:S06]  /*5ea0*/  @P0 IMAD R4, R5, c[0x0][0x25c], R4 ;  /* 0x0000970005040a24 */ /* 0x000fec00078e0204 */
[----:B------:R-:W-:Y:S02]  /*5eb0*/  @P1 IMAD R0, R0, c[0x0][0x258], RZ ;  /* 0x0000960000001a24 */ /* 0x000fe400078e02ff */
[----:B------:R-:W-:Y:S02]  /*5ec0*/  @P1 IMAD.MOV.U32 R96, RZ, RZ, R138 ;  /* 0x000000ffff601224 */ /* 0x000fe400078e008a */
[C---:B------:R-:W-:Y:S02]  /*5ed0*/  @P1 IMAD R0, R3.reuse, c[0x0][0x25c], R0 ;  /* 0x0000970003001a24 */ /* 0x040fe400078e0200 */
[----:B------:R-:W-:Y:S04]  /*5ee0*/  @P1 IMAD.WIDE.U32 R6, R3, c[0x0][0x258], R96 ;  /* 0x0000960003061a25 */ /* 0x000fe800078e0060 */
[----:B------:R-:W-:Y:S01]  /*5ef0*/  @P1 IMAD.IADD R0, R7, 0x1, R0 ;  /* 0x0000000107001824 */ /* 0x000fe200078e0200 */
[C---:B------:R-:W-:Y:S01]  /*5f00*/  @P1 LEA R2, P2, R6.reuse, c[0x0][0x250], 0x1 ;  /* 0x0000940006021a11 */ /* 0x040fe200078408ff */
[----:B------:R-:W-:Y:S03]  /*5f10*/  @P0 IMAD.MOV.U32 R96, RZ, RZ, R138 ;  /* 0x000000ffff600224 */ /* 0x000fe600078e008a */
[----:B------:R-:W-:Y:S01]  /*5f20*/  @P1 LEA.HI.X R3, R6, c[0x0][0x254], R0, 0x1, P2 ;  /* 0x0000950006031a11 */ /* 0x000fe200010f0c00 */
[----:B------:R-:W-:Y:S04]  /*5f30*/  @P0 IMAD.WIDE.U32 R6, R5, c[0x0][0x258], R96 ;  /* 0x0000960005060a25 */ /* 0x000fe800078e0060 */
[----:B------:R-:W-:Y:S01]  /*5f40*/  @!PT LDS RZ, [RZ] ;  /* 0x00000000fffff984 */ /* 0x000fe20000000800 */
[----:B------:R-:W-:Y:S01]  /*5f50*/  @!PT LDS RZ, [RZ] ;  /* 0x00000000fffff984 */ /* 0x000fe20000000800 */
[----:B------:R-:W-:Y:S01]  /*5f60*/  @!PT LDS RZ, [RZ] ;  /* 0x00000000fffff984 */ /* 0x000fe20000000800 */
[----:B------:R1:W-:Y:S01]  /*5f70*/  @P1 LDGSTS.E.BYPASS.LTC128B.128 [R123+0x100], [R2.64], !P5 ;  /* 0x00100000027b1fae */ /* 0x0003e2000e901d5c */
[----:B------:R-:W-:Y:S01]  /*5f80*/  @P0 IMAD.IADD R4, R7, 0x1, R4 ;  /* 0x0000000107040824 */ /* 0x000fe200078e0204 */
[C---:B-----5:R-:W-:Y:S02]  /*5f90*/  @P0 LEA R20, P2, R6.reuse, c[0x0][0x250], 0x1 ;  /* 0x0000940006140a11 */ /* 0x060fe400078408ff */
[----:B------:R1:W-:Y:S02]  /*5fa0*/  @P1 LDGSTS.E.BYPASS.LTC128B.128 [R123+0x2100], [R2.64+0x80], !P4 ;  /* 0x02100080027b1fae */ /* 0x0003e4000e101d5c */
[----:B------:R-:W-:Y:S02]  /*5fb0*/  @P0 LEA.HI.X R21, R6, c[0x0][0x254], R4, 0x1, P2 ;  /* 0x0000950006150a11 */ /* 0x000fe400010f0c04 */
[----:B------:R1:W-:Y:S04]  /*5fc0*/  @P1 LDGSTS.E.BYPASS.LTC128B.128 [R123+0x4100], [R2.64+0x100], !P3 ;  /* 0x04100100027b1fae */ /* 0x0003e8000d901d5c */
[----:B------:R1:W-:Y:S04]  /*5fd0*/  @P0 LDGSTS.E.BYPASS.LTC128B.128 [R123+0x1100], [R20.64], !P5 ;  /* 0x01100000147b0fae */ /* 0x0003e8000e901d5c */
[----:B------:R1:W-:Y:S04]  /*5fe0*/  @P0 LDGSTS.E.BYPASS.LTC128B.128 [R123+0x3100], [R20.64+0x80], !P4 ;  /* 0x03100080147b0fae */ /* 0x0003e8000e101d5c */
[----:B------:R1:W-:Y:S01]  /*5ff0*/  @P0 LDGSTS.E.BYPASS.LTC128B.128 [R123+0x5100], [R20.64+0x100], !P3 ;  /* 0x05100100147b0fae */ /* 0x0003e2000d901d5c */
[----:B------:R-:W-:Y:S03]  /*6000*/  ISETP.GE.AND P0, PT, R127, UR5, PT ;  /* 0x000000057f007c0c */ /* 0x000fe6000bf06270 */
        /* <DEDUP_REMOVED lines=36> */
.L_x_1657:
[----:B-1----:R-:W-:Y:S05]  /*6250*/  BSYNC B0 ;  /* 0x0000000000007941 */ /* 0x002fea0003800000 */
.L_x_1656:
        /* <DEDUP_REMOVED lines=45> */
.L_x_1633:
        /* <DEDUP_REMOVED lines=22> */
.L_x_1660:
[----:B------:R-:W-:Y:S02]  /*6690*/  UISETP.NE.AND UP0, UPT, UR6, 0x1, UPT ;  /* 0x000000010600788c */ /* 0x000fe4000bf05270 */
[----:B------:R-:W-:Y:S02]  /*66a0*/  ULDC.64 UR4, c[0x0][0x330] ;  /* 0x0000cc0000047ab9 */ /* 0x000fe40000000a00 */
[----:B------:R-:W-:-:S07]  /*66b0*/  UIMAD.WIDE.U32 UR26, UR8, UR4, URZ ;  /* 0x00000004081a72a5 */ /* 0x000fce000f8e003f */
[----:B------:R-:W-:Y:S02]  /*66c0*/  @UP0 UMOV UR11, UR27 ;  /* 0x0000001b000b0c82 */ /* 0x000fe40008000000 */
[----:B------:R-:W-:Y:S02]  /*66d0*/  @UP0 USHF.R.U32.HI UR8, URZ, UR5, UR11 ;  /* 0x000000053f080299 */ /* 0x000fe4000801160b */
.L_x_1661:
[----:B------:R-:W-:Y:S02]  /*66e0*/  ULDC UR4, c[0x0][0x32c] ;  /* 0x0000cb0000047ab9 */ /* 0x000fe40000000800 */
[----:B------:R-:W-:-:S04]  /*66f0*/  UIMAD UR4, UR8, UR6, UR4 ;  /* 0x00000006080472a4 */ /* 0x000fc8000f8e0204 */
[----:B------:R-:W-:-:S04]  /*6700*/  UISETP.LT.AND UP0, UPT, UR7, UR4, UPT ;  /* 0x000000040700728c */ /* 0x000fc8000bf01270 */
[----:B------:R-:W-:-:S04]  /*6710*/  USEL UR7, UR7, UR4, UP0 ;  /* 0x0000000407077287 */ /* 0x000fc80008000000 */
.L_x_1659:
        /* <DEDUP_REMOVED lines=28> */
.L_x_1663:
[----:B------:R-:W-:Y:S02]  /*68e0*/  ULDC UR4, c[0x0][0x32c] ;  /* 0x0000cb0000047ab9 */ /* 0x000fe40000000800 */
[----:B------:R-:W-:-:S03]  /*68f0*/  UISETP.NE.AND UP0, UPT, UR4, 0x1, UPT ;  /* 0x000000010400788c */ /* 0x000fc6000bf05270 */
[----:B------:R-:W-:Y:S02]  /*6900*/  ULDC.64 UR4, c[0x0][0x330] ;  /* 0x0000cc0000047ab9 */ /* 0x000fe40000000a00 */
[----:B------:R-:W-:-:S07]  /*6910*/  UIMAD.WIDE.U32 UR26, UR7, UR4, URZ ;  /* 0x00000004071a72a5 */ /* 0x000fce000f8e003f */
[----:B------:R-:W-:Y:S02]  /*6920*/  @UP0 UMOV UR11, UR27 ;  /* 0x0000001b000b0c82 */ /* 0x000fe40008000000 */
[----:B------:R-:W-:Y:S02]  /*6930*/  @UP0 USHF.R.U32.HI UR7, URZ, UR5, UR11 ;  /* 0x000000053f070299 */ /* 0x000fe4000801160b */
.L_x_1664:
[----:B------:R-:W-:Y:S02]  /*6940*/  ULDC UR4, c[0x0][0x32c] ;  /* 0x0000cb0000047ab9 */ /* 0x000fe40000000800 */
[----:B------:R-:W-:-:S04]  /*6950*/  UIMAD UR4, UR7, UR4, URZ ;  /* 0x00000004070472a4 */ /* 0x000fc8000f8e023f */
[----:B------:R-:W-:-:S04]  /*6960*/  UISETP.LT.AND UP0, UPT, UR6, UR4, UPT ;  /* 0x000000040600728c */ /* 0x000fc8000bf01270 */
[----:B------:R-:W-:-:S04]  /*6970*/  USEL UR6, UR6, UR4, !UP0 ;  /* 0x0000000406067287 */ /* 0x000fc8000c000000 */
.L_x_1662:
        /* <DEDUP_REMOVED lines=87> */
[----:B------:R-:W-:Y:S01]  /*6ef0*/  UIADD3 UR21, UR27, UR21, URZ ;  /* 0x000000151b157290 */ /* 0x000fe2000fffe03f */
[----:B------:R-:W-:Y:S01]  /*6f00*/  LOP3.LUT R13, R13, 0x1c0, RZ, 0xc0, !PT ;  /* 0x000001c00d0d7812 */ /* 0x000fe200078ec0ff */
[----:B------:R-:W-:Y:S01]  /*6f10*/  IMAD.SHL.U32 R18, R0, 0x8, RZ ;  /* 0x0000000800127824 */ /* 0x000fe200078e00ff */
[----:B------:R-:W-:Y:S01]  /*6f20*/  LOP3.LUT R43, R43, 0xfffffffe, RZ, 0xc0, !PT ;  /* 0xfffffffe2b2b7812 */ /* 0x000fe200078ec0ff */
[----:B------:R-:W-:Y:S01]  /*6f30*/  ULDC.64 UR4, c[0x0][0x1b8] ;  /* 0x00006e0000047ab9 */ /* 0x000fe20000000a00 */
[----:B------:R-:W-:Y:S01]  /*6f40*/  PLOP3.LUT P2, PT, PT, PT, UP3, 0x80, 0x0 ;  /* 0x000000000000781c */ /* 0x000fe20003f4f038 */
[----:B------:R-:W-:Y:S01]  /*6f50*/  UISETP.NE.U32.AND UP0, UPT, URZ, UR6, UPT ;  /* 0x000000063f00728c */ /* 0x000fe2000bf05070 */
[----:B------:R-:W-:Y:S01]  /*6f60*/  LOP3.LUT R8, R8, 0xfffffff0, RZ, 0xc0, !PT ;  /* 0xfffffff008087812 */ /* 0x000fe200078ec0ff */
[----:B------:R-:W-:Y:S01]  /*6f70*/  IMAD.IADD R43, R4, 0x1, -R43 ;  /* 0x00000001042b7824 */ /* 0x000fe200078e0a2b */
[----:B------:R-:W-:Y:S01]  /*6f80*/  IADD3 R4, R18, 0x80, RZ ;  /* 0x0000008012047810 */ /* 0x000fe20007ffe0ff */
[----:B------:R-:W-:Y:S01]  /*6f90*/  UMOV UR20, UR26 ;  /* 0x0000001a00147c82 */ /* 0x000fe20008000000 */
[----:B-1----:R-:W-:Y:S01]  /*6fa0*/  LOP3.LUT R2, R13, 0x38, R18, 0xf8, !PT ;  /* 0x000000380d027812 */ /* 0x002fe200078ef812 */
[----:B------:R-:W-:Y:S01]  /*6fb0*/  UIMAD UR6, UR14, UR4, URZ ;  /* 0x000000040e0672a4 */ /* 0x000fe2000f8e023f */
[----:B------:R-:W-:Y:S01]  /*6fc0*/  SHF.R.U32.HI R13, RZ, 0x3, R13 ;  /* 0x00000003ff0d7819 */ /* 0x000fe2000001160d */
[----:B------:R-:W-:Y:S01]  /*6fd0*/  UIMAD.WIDE.U32 UR20, UR15, UR4, UR20 ;  /* 0x000000040f1472a5 */ /* 0x000fe2000f8e0014 */
[----:B------:R-:W-:Y:S01]  /*6fe0*/  ISETP.GE.AND P3, PT, R4, c[0x0][0x1d4], PT ;  /* 0x0000750004007a0c */ /* 0x000fe20003f66270 */
[----:B------:R-:W-:Y:S01]  /*6ff0*/  USHF.R.S32.HI UR4, URZ, 0x1f, UR19 ;  /* 0x0000001f3f047899 */ /* 0x000fe20008011413 */
[----:B------:R-:W-:Y:S01]  /*7000*/  LOP3.LUT R13, R2, R13, RZ, 0x3c, !PT ;  /* 0x0000000d020d7212 */ /* 0x000fe200078e3cff */
[----:B------:R-:W-:Y:S01]  /*7010*/  IMAD R2, R0, 0x20, R42 ;  /* 0x0000002000027824 */ /* 0x000fe200078e022a */
[----:B------:R-:W-:Y:S01]  /*7020*/  PLOP3.LUT P1, PT, PT, PT, UP3, 0x80, 0x0 ;  /* 0x000000000000781c */ /* 0x000fe20003f2f038 */
[----:B------:R-:W-:Y:S01]  /*7030*/  UISETP.NE.AND.EX UP0, UPT, URZ, UR7, UPT, UP0 ;  /* 0x000000073f00728c */ /* 0x000fe2000bf05300 */
[----:B------:R-:W-:Y:S01]  /*7040*/  P2R R199, PR, RZ, 0x8 ;  /* 0x00000008ffc77803 */ /* 0x000fe20000000000 */
[----:B------:R-:W-:Y:S01]  /*7050*/  UIMAD UR6, UR15, UR5, UR6 ;  /* 0x000000050f0672a4 */ /* 0x000fe2000f8e0206 */
[----:B------:R-:W-:Y:S01]  /*7060*/  IADD3 R15, P3, R42, UR19, RZ ;  /* 0x000000132a0f7c10 */ /* 0x000fe2000ff7e0ff */
[----:B------:R-:W-:Y:S01]  /*7070*/  IMAD.IADD R8, R83, 0x1, -R8 ;  /* 0x0000000153087824 */ /* 0x000fe200078e0a08 */
[----:B------:R-:W-:Y:S01]  /*7080*/  IADD3 R2, R2, UR18, RZ ;  /* 0x0000001202027c10 */ /* 0x000fe2000fffe0ff */
[----:B------:R-:W-:Y:S01]  /*7090*/  USEL UR13, UR24, URZ, !UP0 ;  /* 0x0000003f180d7287 */ /* 0x000fe2000c000000 */
[----:B------:R-:W-:Y:S01]  /*70a0*/  LEA.HI.X.SX32 R4, R42, UR4, 0x1, P3 ;  /* 0x000000042a047c11 */ /* 0x000fe200098f0eff */
[----:B------:R-:W-:Y:S01]  /*70b0*/  UIADD3 UR21, UR21, UR6, URZ ;  /* 0x0000000615157290 */ /* 0x000fe2000fffe03f */
[----:B------:R-:W-:Y:S01]  /*70c0*/  SHF.R.S32.HI R9, RZ, 0x1f, R8 ;  /* 0x0000001fff097819 */ /* 0x000fe20000011408 */
[----:B------:R-:W-:Y:S01]  /*70d0*/  USEL UR7, UR11, URZ, !UP0 ;  /* 0x0000003f0b077287 */ /* 0x000fe2000c000000 */
[----:B------:R-:W-:Y:S01]  /*70e0*/  @P2 IMAD.HI.U32 R5, R2, c[0x0][0x2c8], RZ ;  /* 0x0000b20002052a27 */ /* 0x000fe200078e00ff */
[----:B------:R-:W-:Y:S01]  /*70f0*/  ULDC.64 UR4, c[0x0][0x1c0] ;  /* 0x0000700000047ab9 */ /* 0x000fe20000000a00 */
[----:B------:R-:W-:Y:S01]  /*7100*/  SHF.R.S32.HI R19, RZ, 0x1f, R18 ;  /* 0x0000001fff137819 */ /* 0x000fe20000011412 */
[----:B------:R-:W-:Y:S01]  /*7110*/  UIMAD.WIDE.U32 UR26, UR13, UR4, UR20 ;  /* 0x000000040d1a72a5 */ /* 0x000fe2000f8e0014 */
[C---:B------:R-:W-:Y:S01]  /*7120*/  IMAD R10, R4.reuse, c[0x0][0x1e0], RZ ;  /* 0x00007800040a7a24 */ /* 0x040fe200078e02ff */
[----:B------:R-:W-:Y:S01]  /*7130*/  UIMAD UR7, UR7, UR4, URZ ;  /* 0x00000004070772a4 */ /* 0x000fe2000f8e023f */
[----:B------:R-:W-:Y:S01]  /*7140*/  IMAD R4, R4, c[0x0][0x208], RZ ;  /* 0x0000820004047a24 */ /* 0x000fe200078e02ff */
[----:B------:R-:W-:Y:S01]  /*7150*/  LEA.HI R9, R9, R8, RZ, 0x3 ;  /* 0x0000000809097211 */ /* 0x000fe200078f18ff */
[----:B------:R-:W-:Y:S01]  /*7160*/  IMAD.MOV.U32 R6, RZ, RZ, R2 ;  /* 0x000000ffff067224 */ /* 0x000fe200078e0002 */
[----:B------:R-:W-:Y:S01]  /*7170*/  @P1 SHF.R.U32.HI R6, RZ, c[0x0][0x2cc], R5 ;  /* 0x0000b300ff061a19 */ /* 0x000fe20000011605 */
[----:B------:R-:W-:Y:S01]  /*7180*/  UIMAD UR5, UR13, UR5, UR7 ;  /* 0x000000050d0572a4 */ /* 0x000fe2000f8e0207 */
[----:B------:R-:W-:Y:S01]  /*7190*/  IMAD R5, R15, c[0x0][0x1e4], R10 ;  /* 0x000079000f057a24 */ /* 0x000fe200078e020a */
[----:B------:R-:W-:Y:S01]  /*71a0*/  LOP3.LUT R7, R9, 0xfffffff8, RZ, 0xc0, !PT ;  /* 0xfffffff809077812 */ /* 0x000fe200078ec0ff */
[C---:B------:R-:W-:Y:S01]  /*71b0*/  IMAD R4, R15.reuse, c[0x0][0x20c], R4 ;  /* 0x000083000f047a24 */ /* 0x040fe200078e0204 */
[----:B------:R-:W-:Y:S01]  /*71c0*/  UIADD3 UR6, UR27, UR5, URZ ;  /* 0x000000051b067290 */ /* 0x000fe2000fffe03f */
[C-C-:B------:R-:W-:Y:S01]  /*71d0*/  IMAD.WIDE.U32 R16, R15.reuse, c[0x0][0x1e0], R18.reuse ;  /* 0x000078000f107a25 */ /* 0x140fe200078e0012 */
[----:B------:R-:W-:Y:S01]  /*71e0*/  LEA.HI R40, R80, R83, RZ, 0x6 ;  /* 0x0000005350287211 */ /* 0x000fe200078f30ff */
[----:B------:R-:W-:Y:S01]  /*71f0*/  ULDC.64 UR4, c[0x0][0x350] ;  /* 0x0000d40000047ab9 */ /* 0x000fe20000000a00 */
[----:B------:R-:W-:Y:S01]  /*7200*/  BSSY B0, `(.L_x_1666) ;  /* 0x0000064000007945 */ /* 0x000fe20003800000 */
[----:B------:R-:W-:Y:S01]  /*7210*/  IMAD.WIDE.U32 R14, R15, c[0x0][0x208], R18 ;  /* 0x000082000f0e7a25 */ /* 0x000fe200078e0012 */
[----:B------:R-:W-:Y:S01]  /*7220*/  UISETP.NE.U32.AND UP0, UPT, URZ, UR4, UPT ;  /* 0x000000043f00728c */ /* 0x000fe2000bf05070 */
[----:B------:R-:W-:-:S02]  /*7230*/  ISETP.GE.AND P5, PT, R18, c[0x0][0x1d4], PT ;  /* 0x0000750012007a0c */ /* 0x000fc40003fa6270 */
[----:B------:R-:W-:Y:S01]  /*7240*/  IMAD.MOV R11, RZ, RZ, -R6 ;  /* 0x000000ffff0b7224 */ /* 0x000fe200078e0a06 */
[----:B------:R-:W-:Y:S01]  /*7250*/  UISETP.NE.AND.EX UP0, UPT, URZ, UR5, UPT, UP0 ;  /* 0x000000053f00728c */ /* 0x000fe2000bf05300 */
[----:B------:R-:W-:Y:S02]  /*7260*/  IMAD.IADD R17, R17, 0x1, R5 ;  /* 0x0000000111117824 */ /* 0x000fe400078e0205 */
[----:B------:R-:W-:Y:S01]  /*7270*/  IMAD.IADD R5, R15, 0x1, R4 ;  /* 0x000000010f057824 */ /* 0x000fe200078e0204 */
[----:B------:R-:W-:Y:S01]  /*7280*/  ULDC.64 UR4, c[0x0][0x210] ;  /* 0x0000840000047ab9 */ /* 0x000fe20000000a00 */
[----:B------:R-:W-:Y:S02]  /*7290*/  IMAD.MOV.U32 R4, RZ, RZ, R14 ;  /* 0x000000ffff047224 */ /* 0x000fe400078e000e */
[----:B------:R-:W-:Y:S02]  /*72a0*/  IMAD.IADD R7, R8, 0x1, -R7 ;  /* 0x0000000108077824 */ /* 0x000fe400078e0a07 */
[----:B------:R-:W-:-:S02]  /*72b0*/  IMAD R2, R11, c[0x0][0x2c4], R2 ;  /* 0x0000b1000b027a24 */ /* 0x000fc400078e0202 */
[----:B------:R-:W-:Y:S01]  /*72c0*/  IMAD.U32 R14, RZ, RZ, UR15 ;  /* 0x0000000fff0e7e24 */ /* 0x000fe2000f8e00ff */
[C---:B------:R-:W-:Y:S01]  /*72d0*/  LOP3.LUT P4, RZ, R7.reuse, 0x4, RZ, 0xc0, !PT ;  /* 0x0000000407ff7812 */ /* 0x040fe2000788c0ff */
[----:B------:R-:W-:Y:S01]  /*72e0*/  IMAD.U32 R11, RZ, RZ, UR27 ;  /* 0x0000001bff0b7e24 */ /* 0x000fe2000f8e00ff */
[C---:B------:R-:W-:Y:S01]  /*72f0*/  LOP3.LUT P2, RZ, R7.reuse, 0x2, RZ, 0xc0, !PT ;  /* 0x0000000207ff7812 */ /* 0x040fe2000784c0ff */
[----:B------:R-:W-:Y:S02]  /*7300*/  IMAD.U32 R10, RZ, RZ, UR26 ;  /* 0x0000001aff0a7e24 */ /* 0x000fe4000f8e00ff */
[----:B------:R-:W-:Y:S01]  /*7310*/  IMAD.U32 R11, RZ, RZ, UR6 ;  /* 0x00000006ff0b7e24 */ /* 0x000fe2000f8e00ff */
[----:B------:R-:W-:Y:S01]  /*7320*/  ULDC.64 UR6, c[0x0][0x1e8] ;  /* 0x00007a0000067ab9 */ /* 0x000fe20000000a00 */
[----:B------:R-:W-:Y:S01]  /*7330*/  IMAD.WIDE.U32 R14, R14, c[0x0][0x210], R4 ;  /* 0x000084000e0e7a25 */ /* 0x000fe200078e0004 */
[----:B------:R-:W-:Y:S02]  /*7340*/  UIMAD UR6, UR14, UR6, URZ ;  /* 0x000000060e0672a4 */ /* 0x000fe4000f8e023f */
[----:B------:R-:W-:Y:S01]  /*7350*/  UIMAD UR14, UR14, UR4, URZ ;  /* 0x000000040e0e72a4 */ /* 0x000fe2000f8e023f */
[----:B------:R-:W-:Y:S01]  /*7360*/  IMAD.SHL.U32 R5, R7, 0x40, RZ ;  /* 0x0000004007057824 */ /* 0x000fe200078e00ff */
[----:B------:R-:W-:Y:S01]  /*7370*/  UIMAD UR13, UR15, UR7, UR6 ;  /* 0x000000070f0d72a4 */ /* 0x000fe2000f8e0206 */
[----:B------:R-:W-:Y:S01]  /*7380*/  IMAD.U32 R204, RZ, RZ, UR15 ;  /* 0x0000000fffcc7e24 */ /* 0x000fe2000f8e00ff */
[----:B------:R-:W-:Y:S01]  /*7390*/  UIMAD UR14, UR15, UR5, UR14 ;  /* 0x000000050f0e72a4 */ /* 0x000fe2000f8e020e */
[----:B------:R-:W-:Y:S01]  /*73a0*/  IMAD.SHL.U32 R4, R43, 0x8, RZ ;  /* 0x000000082b047824 */ /* 0x000fe200078e00ff */
[----:B------:R-:W-:Y:S01]  /*73b0*/  ULDC.64 UR6, c[0x0][0x1f0] ;  /* 0x00007c0000067ab9 */ /* 0x000fe20000000a00 */
[----:B------:R-:W-:Y:S01]  /*73c0*/  IMAD.WIDE.U32 R204, R204, c[0x0][0x1e8], R16 ;  /* 0x00007a00cccc7a25 */ /* 0x000fe200078e0010 */
[----:B------:R-:W-:Y:S01]  /*73d0*/  ULDC.64 UR4, c[0x0][0x218] ;  /* 0x0000860000047ab9 */ /* 0x000fe20000000a00 */
[----:B------:R-:W-:-:S02]  /*73e0*/  LOP3.LUT R5, R5, 0x1c0, RZ, 0xc0, !PT ;  /* 0x000001c005057812 */ /* 0x000fc400078ec0ff */
[----:B------:R-:W-:Y:S01]  /*73f0*/  IADD3 R15, R15, UR14, RZ ;  /* 0x0000000e0f0f7c10 */ /* 0x000fe2000fffe0ff */
[----:B------:R-:W-:Y:S01]  /*7400*/  IMAD.SHL.U32 R40, R40, 0x8, RZ ;  /* 0x0000000828287824 */ /* 0x000fe200078e00ff */
[----:B------:R-:W-:Y:S01]  /*7410*/  IADD3 R205, R205, UR13, RZ ;  /* 0x0000000dcdcd7c10 */ /* 0x000fe2000fffe0ff */
[----:B------:R-:W-:Y:S01]  /*7420*/  IMAD.SHL.U32 R9, R9, 0x40, RZ ;  /* 0x0000004009097824 */ /* 0x000fe200078e00ff */
[----:B------:R-:W-:Y:S02]  /*7430*/  LOP3.LUT R4, R5, 0x8, R4, 0xf8, !PT ;  /* 0x0000000805047812 */ /* 0x000fe400078ef804 */
[----:B------:R-:W-:Y:S02]  /*7440*/  SHF.R.U32.HI R5, RZ, 0x3, R5 ;  /* 0x00000003ff057819 */ /* 0x000fe40000011605 */
[----:B------:R-:W-:Y:S02]  /*7450*/  LOP3.LUT R40, R13, 0xfffffe00, R40, 0xf8, !PT ;  /* 0xfffffe000d287812 */ /* 0x000fe400078ef828 */
[----:B------:R-:W-:-:S04]  /*7460*/  LOP3.LUT R4, R4, R5, RZ, 0x3c, !PT ;  /* 0x0000000504047212 */ /* 0x000fc800078e3cff */
[----:B------:R-:W-:Y:S01]  /*7470*/  LOP3.LUT R4, R4, 0xfffffe00, R9, 0xf8, !PT ;  /* 0xfffffe0004047812 */ /* 0x000fe200078ef809 */
[----:B--2---:R1:W2:Y:S02]  /*7480*/  @P0 R2UR UR20, R3 ;  /* 0x00000000031403c2 */ /* 0x0042a400000e0000 */
        /* <DEDUP_REMOVED lines=18> */
[----:B------:R-:W-:Y:S01]  /*75b0*/  UIMAD UR6, UR20, UR7, UR6 ;  /* 0x00000007140672a4 */ /* 0x000fe2000f8e0206 */
[----:B------:R-:W-:Y:S01]  /*75c0*/  IMAD R3, R3, c[0x0][0x1a8], RZ ;  /* 0x00006a0003037a24 */ /* 0x000fe200078e02ff */
[----:B------:R-:W-:Y:S01]  /*75d0*/  LEA R12, P0, R6, c[0x0][0x160], 0x1 ;  /* 0x00005800060c7a11 */ /* 0x000fe200078008ff */
[----:B------:R-:W-:Y:S01]  /*75e0*/  UIMAD UR4, UR20, UR5, UR4 ;  /* 0x00000005140472a4 */ /* 0x000fe2000f8e0204 */
[----:B------:R-:W-:-:S03]  /*75f0*/  IMAD.WIDE.U32 R204, R200, c[0x0][0x1f0], R204 ;  /* 0x00007c00c8cc7a25 */ /* 0x000fc600078e00cc */
        /* <DEDUP_REMOVED lines=9> */
[----:B------:R-:W-:Y:S01]  /*7690*/  IMAD.SHL.U32 R6, R0, 0x8, RZ ;  /* 0x0000000800067824 */ /* 0x000fe200078e00ff */
[----:B------:R-:W-:Y:S01]  /*76a0*/  ISETP.GE.AND P0, PT, R10, UR21, PT ;  /* 0x000000150a007c0c */ /* 0x000fe2000bf06270 */
[----:B------:R-:W-:Y:S01]  /*76b0*/  IMAD.MOV.U32 R3, RZ, RZ, 0x20 ;  /* 0x00000020ff037424 */ /* 0x000fe200078e00ff */
[----:B------:R-:W-:Y:S01]  /*76c0*/  ISETP.GE.AND P6, PT, R7, c[0x0][0x1d4], PT ;  /* 0x0000750007007a0c */ /* 0x000fe20003fc6270 */
[----:B------:R1:W3:Y:S01]  /*76d0*/  SHFL.IDX PT, R17, R11, RZ, 0x181f ;  /* 0x00181fff0b117589 */ /* 0x0002e200000e0000 */
[----:B------:R-:W-:-:S02]  /*76e0*/  IADD3 R5, R6, 0x80, RZ ;  /* 0x0000008006057810 */ /* 0x000fc40007ffe0ff */
[----:B------:R-:W-:Y:S02]  /*76f0*/  SEL R3, R3, 0xffffffe0, !P4 ;  /* 0xffffffe003037807 */ /* 0x000fe40006000000 */
[----:B------:R-:W-:Y:S02]  /*7700*/  ISETP.GE.AND P1, PT, R6, c[0x0][0x198], PT ;  /* 0x0000660006007a0c */ /* 0x000fe40003f26270 */
[----:B------:R-:W-:Y:S02]  /*7710*/  SEL R2, R2, 0xfffffff0, !P2 ;  /* 0xfffffff002027807 */ /* 0x000fe40005000000 */
[----:B------:R-:W-:Y:S02]  /*7720*/  ISETP.GE.AND P3, PT, R7, c[0x0][0x198], PT ;  /* 0x0000660007007a0c */ /* 0x000fe40003f66270 */
[----:B------:R-:W-:Y:S01]  /*7730*/  ISETP.GE.AND P4, PT, R5, c[0x0][0x198], PT ;  /* 0x0000660005007a0c */ /* 0x000fe20003f86270 */
[----:B------:R-:W-:Y:S07]  /*7740*/  @P0 BRA `(.L_x_1667) ;  /* 0x000000f000000947 */ /* 0x000fee0003800000 */
[----:B--2---:R-:W-:Y:S02]  /*7750*/  SHF.R.S32.HI R14, RZ, 0x1f, R7 ;  /* 0x0000001fff0e7819 */ /* 0x004fe40000011407 */
[----:B------:R-:W-:-:S02]  /*7760*/  SHF.R.S32.HI R8, RZ, 0x1f, R5 ;  /* 0x0000001fff087819 */ /* 0x000fc40000011405 */
[----:B------:R-:W-:Y:S02]  /*7770*/  LEA.HI R9, R14, R7, RZ, 0x3 ;  /* 0x000000070e097211 */ /* 0x000fe400078f18ff */
[----:B------:R-:W-:Y:S01]  /*7780*/  LEA.HI R8, R8, R5, RZ, 0x3 ;  /* 0x0000000508087211 */ /* 0x000fe200078f18ff */
[----:B------:R-:W-:Y:S01]  /*7790*/  IMAD.SHL.U32 R5, R40, 0x2, RZ ;  /* 0x0000000228057824 */ /* 0x000fe200078e00ff */
        /* <DEDUP_REMOVED lines=10> */
.L_x_1667:
[----:B--2---:R-:W-:Y:S05]  /*7840*/  BSYNC B0 ;  /* 0x0000000000007941 */ /* 0x004fea0003800000 */
.L_x_1666:
        /* <DEDUP_REMOVED lines=22> */
.L_x_1669:
[----:B------:R-:W-:Y:S05]  /*79b0*/  BSYNC B0 ;  /* 0x0000000000007941 */ /* 0x000fea0003800000 */
.L_x_1668:
        /* <DEDUP_REMOVED lines=22> */
.L_x_1671:
[----:B------:R-:W-:Y:S05]  /*7b20*/  BSYNC B0 ;  /* 0x0000000000007941 */ /* 0x000fea0003800000 */
.L_x_1670:
[----:B-1----:R-:W1:Y:S01]  /*7b30*/  SHFL.IDX PT, R14, R12, 0x3, 0x181f ;  /* 0x00781f000c0e7f89 */ /* 0x002e6200000e0000 */
        /* <DEDUP_REMOVED lines=12> */
[----:B------:R-:W-:Y:S01]  /*7c00*/  USHF.R.S32.HI UR20, URZ, 0x1f, UR19 ;  /* 0x0000001f3f147899 */ /* 0x000fe20008011413 */
[----:B------:R-:W-:Y:S01]  /*7c10*/  @!P0 SHF.R.S32.HI R10, RZ, 0x1f, R7 ;  /* 0x0000001fff0a8819 */ /* 0x000fe20000011407 */
[----:B------:R-:W-:Y:S01]  /*7c20*/  UIMAD UR6, UR14, UR19, URZ ;  /* 0x000000130e0672a4 */ /* 0x000fe2000f8e023f */
[----:B------:R-:W-:Y:S01]  /*7c30*/  @!P0 IMAD.SHL.U32 R8, R40, 0x2, RZ ;  /* 0x0000000228088824 */ /* 0x000fe200078e00ff */
[----:B------:R-:W-:Y:S01]  /*7c40*/  UMOV UR7, 0x5 ;  /* 0x0000000500077882 */ /* 0x000fe20000000000 */
[----:B------:R-:W-:Y:S01]  /*7c50*/  @!P0 LEA.HI R9, R10, R7, RZ, 0x3 ;  /* 0x000000070a098211 */ /* 0x000fe200078f18ff */
[----:B------:R-:W-:Y:S01]  /*7c60*/  IMAD.U32 R7, RZ, RZ, UR13 ;  /* 0x0000000dff077e24 */ /* 0x000fe2000f8e00ff */
[C---:B-1----:R-:W-:Y:S01]  /*7c70*/  @!P0 LEA R18, P2, R6.reuse, R14, 0x1 ;  /* 0x0000000e06128211 */ /* 0x042fe200078408ff */
[----:B------:R-:W-:Y:S01]  /*7c80*/  UIMAD UR6, UR20, UR13, UR6 ;  /* 0x0000000d140672a4 */ /* 0x000fe2000f8e0206 */
[----:B------:R-:W-:Y:S01]  /*7c90*/  IADD3 R10, -R5, UR12, -R42 ;  /* 0x0000000c050a7c10 */ /* 0x000fe2000fffe92a */
[----:B----4-:R-:W-:Y:S01]  /*7ca0*/  IMAD.WIDE.U32 R16, R7, UR19, R210 ;  /* 0x0000001307107c25 */ /* 0x010fe2000f8e00d2 */
[----:B-----5:R-:W-:Y:S01]  /*7cb0*/  @!P0 LEA.HI.X R19, R6, R15, R19, 0x1, P2 ;  /* 0x0000000f06138211 */ /* 0x020fe200010f0c13 */
[----:B------:R-:W-:Y:S01]  /*7cc0*/  USHF.L.U64.HI UR7, UR4, UR7, UR5 ;  /* 0x0000000704077299 */ /* 0x000fe20008010205 */
[----:B------:R-:W-:-:S02]  /*7cd0*/  ISETP.GE.AND P2, PT, R10, 0x1, PT ;  /* 0x000000010a00780c */ /* 0x000fc40003f46270 */
[----:B------:R-:W-:Y:S01]  /*7ce0*/  @!P0 LOP3.LUT R9, R9, 0xfffffff8, RZ, 0xc0, !PT ;  /* 0xfffffff809098812 */ /* 0x000fe200078ec0ff */
[----:B------:R-:W-:Y:S01]  /*7cf0*/  @!PT LDS RZ, [RZ] ;  /* 0x00000000fffff984 */ /* 0x000fe20000000800 */
[----:B------:R1:W-:Y:S01]  /*7d00*/  @!P0 LDGSTS.E.BYPASS.LTC128B.128 [R8+0xf100], [R18.64], !P1 ;  /* 0x0f10000012088fae */ /* 0x0003e2000c901d5c */
[----:B--23--:R-:W-:-:S03]  /*7d10*/  @!P0 IADD3 R11, R6, 0x80, RZ ;  /* 0x00000080060b8810 */ /* 0x00cfc60007ffe0ff */
[----:B------:R-:W-:Y:S01]  /*7d20*/  @!P0 IMAD.WIDE R20, R9, 0x2, R14 ;  /* 0x0000000209148825 */ /* 0x000fe200078e020e */
[----:B------:R-:W-:Y:S01]  /*7d30*/  IADD3 R9, R17, UR6, RZ ;  /* 0x0000000611097c10 */ /* 0x000fe2000fffe0ff */
[----:B------:R-:W-:Y:S01]  /*7d40*/  USHF.L.U32 UR6, UR4, 0x5, URZ ;  /* 0x0000000504067899 */ /* 0x000fe2000800063f */
[----:B------:R-:W-:Y:S02]  /*7d50*/  @!P0 SHF.R.S32.HI R6, RZ, 0x1f, R11 ;  /* 0x0000001fff068819 */ /* 0x000fe4000001140b */
[----:B------:R1:W-:Y:S01]  /*7d60*/  @!P0 LDGSTS.E.BYPASS.LTC128B.128 [R8+0x13100], [R20.64], !P3 ;  /* 0x1310000014088fae */ /* 0x0003e2000d901d5c */
[----:B------:R-:W-:Y:S02]  /*7d70*/  @P2 LEA R12, P1, R16, c[0x0][0x1c8], 0x1 ;  /* 0x00007200100c2a11 */ /* 0x000fe400078208ff */
[----:B------:R-:W-:Y:S02]  /*7d80*/  @!P0 LEA.HI R11, R6, R11, RZ, 0x3 ;  /* 0x0000000b060b8211 */ /* 0x000fe400078f18ff */
[----:B------:R-:W-:-:S02]  /*7d90*/  @P2 LEA.HI.X R13, R16, c[0x0][0x1cc], R9, 0x1, P1 ;  /* 0x00007300100d2a11 */ /* 0x000fc400008f0c09 */
[----:B------:R-:W-:Y:S02]  /*7da0*/  ISETP.GE.AND P1, PT, R10, 0x21, PT ;  /* 0x000000210a00780c */ /* 0x000fe40003f26270 */
[----:B------:R-:W-:Y:S02]  /*7db0*/  @!P0 LOP3.LUT R11, R11, 0xfffffff8, RZ, 0xc0, !PT ;  /* 0xfffffff80b0b8812 */ /* 0x000fe400078ec0ff */
[----:B------:R-:W-:-:S04]  /*7dc0*/  LEA.HI R6, R80, R83, RZ, 0x5 ;  /* 0x0000005350067211 */ /* 0x000fc800078f28ff */
[----:B------:R-:W-:-:S05]  /*7dd0*/  SHF.R.S32.HI R81, RZ, 0x5, R6 ;  /* 0x00000005ff517819 */ /* 0x000fca0000011406 */
[----:B------:R-:W-:Y:S01]  /*7de0*/  @P1 IADD3 R10, P3, R16, UR6, RZ ;  /* 0x00000006100a1c10 */ /* 0x000fe2000ff7e0ff */
[----:B------:R-:W-:-:S03]  /*7df0*/  @!P0 IMAD.WIDE R16, R11, 0x2, R14 ;  /* 0x000000020b108825 */ /* 0x000fc600078e020e */
[----:B------:R-:W-:Y:S01]  /*7e00*/  @P1 IADD3.X R9, R9, UR7, RZ, P3, !PT ;  /* 0x0000000709091c10 */ /* 0x000fe20009ffe4ff */
[----:B------:R-:W-:Y:S01]  /*7e10*/  @P2 IMAD.SHL.U32 R11, R40, 0x2, RZ ;  /* 0x00000002280b2824 */ /* 0x000fe200078e00ff */
[----:B------:R1:W-:Y:S01]  /*7e20*/  @!P0 LDGSTS.E.BYPASS.LTC128B.128 [R8+0x17100], [R16.64], !P4 ;  /* 0x1710000010088fae */ /* 0x0003e2000e101d5c */
[----:B------:R-:W-:Y:S02]  /*7e30*/  ISETP.NE.AND P4, PT, R199, RZ, PT ;  /* 0x000000ffc700720c */ /* 0x000fe40003f85270 */
[C---:B------:R-:W-:Y:S01]  /*7e40*/  @P1 LEA R14, P0, R10.reuse, c[0x0][0x1c8], 0x1 ;  /* 0x000072000a0e1a11 */ /* 0x040fe200078008ff */
[----:B------:R-:W0:Y:S03]  /*7e50*/  LDGDEPBAR ;  /* 0x00000000000079af */ /* 0x000e260000000000 */
[----:B------:R-:W-:Y:S01]  /*7e60*/  @P1 LEA.HI.X R15, R10, c[0x0][0x1cc], R9, 0x1, P0 ;  /* 0x000073000a0f1a11 */ /* 0x000fe200000f0c09 */
[----:B------:R-:W-:Y:S01]  /*7e70*/  BAR.SYNC.DEFER_BLOCKING 0x0 ;  /* 0x0000000000007b1d */ /* 0x000fe20000010000 */
[----:B------:R-:W-:Y:S01]  /*7e80*/  ISETP.LT.AND P0, PT, RZ, c[0x0][0x27c], PT ;  /* 0x00009f00ff007a0c */ /* 0x000fe20003f01270 */
[----:B------:R-:W-:-:S04]  /*7e90*/  @P1 IMAD.SHL.U32 R9, R40, 0x2, RZ ;  /* 0x0000000228091824 */ /* 0x000fc800078e00ff */
        /* <DEDUP_REMOVED lines=13> */
.L_x_1672:
        /* <DEDUP_REMOVED lines=122> */
.L_x_1676:
[----:B--2---:R-:W-:Y:S05]  /*8710*/  BSYNC B0 ;  /* 0x0000000000007941 */ /* 0x004fea0003800000 */
.L_x_1675:
        /* <DEDUP_REMOVED lines=129> */
.L_x_1678:
[----:B-12-4-:R-:W-:Y:S05]  /*8f30*/  BSYNC B0 ;  /* 0x0000000000007941 */ /* 0x016fea0003800000 */
.L_x_1677:
        /* <DEDUP_REMOVED lines=120> */
.L_x_1682:
[----:B------:R-:W-:Y:S05]  /*96c0*/  BSYNC B0 ;  /* 0x0000000000007941 */ /* 0x000fea0003800000 */
.L_x_1681:
        /* <DEDUP_REMOVED lines=50> */
.L_x_1684:
[----:B------:R-:W-:Y:S05]  /*99f0*/  BSYNC B0 ;  /* 0x0000000000007941 */ /* 0x000fea0003800000 */
.L_x_1683:
        /* <DEDUP_REMOVED lines=50> */
.L_x_1686:
[----:B------:R-:W-:Y:S05]  /*9d20*/  BSYNC B0 ;  /* 0x0000000000007941 */ /* 0x000fea0003800000 */
.L_x_1685:
        /* <DEDUP_REMOVED lines=50> */
.L_x_1688:
[----:B------:R-:W-:Y:S05]  /*a050*/  BSYNC B0 ;  /* 0x0000000000007941 */ /* 0x000fea0003800000 */
.L_x_1687:
        /* <DEDUP_REMOVED lines=50> */
.L_x_1690:
[----:B------:R-:W-:Y:S05]  /*a380*/  BSYNC B0 ;  /* 0x0000000000007941 */ /* 0x000fea0003800000 */
.L_x_1689:
        /* <DEDUP_REMOVED lines=49> */
.L_x_1680:
[----:B------:R-:W-:Y:S05]  /*a6a0*/  BSYNC B1 ;  /* 0x0000000000017941 */ /* 0x000fea0003800000 */
.L_x_1679:
        /* <DEDUP_REMOVED lines=52> */
.L_x_1693:
[----:B------:R-:W-:Y:S05]  /*a9f0*/  BSYNC B0 ;  /* 0x0000000000007941 */ /* 0x000fea0003800000 */
.L_x_1692:
        /* <DEDUP_REMOVED lines=50> */
.L_x_1695:
[----:B------:R-:W-:Y:S05]  /*ad20*/  BSYNC B0 ;  /* 0x0000000000007941 */ /* 0x000fea0003800000 */
.L_x_1694:
        /* <DEDUP_REMOVED lines=50> */
.L_x_1697:
[----:B------:R-:W-:Y:S05]  /*b050*/  BSYNC B0 ;  /* 0x0000000000007941 */ /* 0x000fea0003800000 */
.L_x_1696:
        /* <DEDUP_REMOVED lines=50> */
.L_x_1699:
[----:B------:R-:W-:Y:S05]  /*b380*/  BSYNC B0 ;  /* 0x0000000000007941 */ /* 0x000fea0003800000 */
.L_x_1698:
        /* <DEDUP_REMOVED lines=50> */
.L_x_1701:
[----:B------:R-:W-:Y:S05]  /*b6b0*/  BSYNC B0 ;  /* 0x0000000000007941 */ /* 0x000fea0003800000 */
.L_x_1700:
        /* <DEDUP_REMOVED lines=50> */
.L_x_1674:
        /* <DEDUP_REMOVED lines=75> */
.L_x_1703:
[----:B--2---:R-:W-:Y:S05]  /*be90*/  BSYNC B0 ;  /* 0x0000000000007941 */ /* 0x004fea0003800000 */
.L_x_1702:
        /* <DEDUP_REMOVED lines=102> */
.L_x_1705:
[----:B--2---:R-:W-:Y:S05]  /*c500*/  BSYNC B0 ;  /* 0x0000000000007941 */ /* 0x004fea0003800000 */
.L_x_1704:
        /* <DEDUP_REMOVED lines=169> */
.L_x_1709:
[----:B------:R-:W-:Y:S05]  /*cfa0*/  BSYNC B0 ;  /* 0x0000000000007941 */ /* 0x000fea0003800000 */
.L_x_1708:
        /* <DEDUP_REMOVED lines=122> */
.L_x_1711:
[----:B------:R-:W-:Y:S05]  /*d750*/  BSYNC B0 ;  /* 0x0000000000007941 */ /* 0x000fea0003800000 */
.L_x_1710:
        /* <DEDUP_REMOVED lines=121> */
.L_x_1707:
[----:B------:R-:W-:Y:S05]  /*def0*/  BSYNC B1 ;  /* 0x0000000000017941 */ /* 0x000fea0003800000 */
.L_x_1706:
        /* <DEDUP_REMOVED lines=119> */
.L_x_1713:
[----:B------:R-:W-:Y:S05]  /*e670*/  BSYNC B0 ;  /* 0x0000000000007941 */ /* 0x000fea0003800000 */
.L_x_1712:
        /* <DEDUP_REMOVED lines=124> */
.L_x_1715:
[----:B------:R-:W-:Y:S05]  /*ee40*/  BSYNC B0 ;  /* 0x0000000000007941 */ /* 0x000fea0003800000 */
.L_x_1714:
        /* <DEDUP_REMOVED lines=123> */
.L_x_1691:
[----:B------:R-:W-:Y:S05]  /*f600*/  BSYNC B2 ;  /* 0x0000000000027941 */ /* 0x000fea0003800000 */
.L_x_1673:
[----:B-1----:R-:W-:Y:S01]  /*f610*/  IMAD.SHL.U32 R8, R0, 0x40, RZ ;  /* 0x0000004000087824 */ /* 0x002fe200078e00ff */
        /* <DEDUP_REMOVED lines=10> */
[----:B------:R-:W-:Y:S01]  /*f6c0*/  LOP3.LUT P1, RZ, R0, 0x2, RZ, 0xc0, !PT ;  /* 0x0000000200ff7812 */ /* 0x000fe2000782c0ff */
[----:B------:R-:W-:Y:S01]  /*f6d0*/  IMAD.SHL.U32 R198, R198, 0x2, RZ ;  /* 0x00000002c6c67824 */ /* 0x000fe200078e00ff */
[----:B------:R-:W-:Y:S01]  /*f6e0*/  BAR.SYNC.DEFER_BLOCKING 0x0 ;  /* 0x0000000000007b1d */ /* 0x000fe20000010000 */
[----:B------:R-:W-:Y:S01]  /*f6f0*/  LOP3.LUT R8, R9, R8, RZ, 0x3c, !PT ;  /* 0x0000000809087212 */ /* 0x000fe200078e3cff */
[----:B------:R-:W-:Y:S01]  /*f700*/  UIADD3 UR20, UR27, UR20, URZ ;  /* 0x000000141b147290 */ /* 0x000fe2000fffe03f */
[----:B------:R-:W-:Y:S01]  /*f710*/  SEL R11, RZ, 0x2, P6 ;  /* 0x00000002ff0b7807 */ /* 0x000fe20003000000 */
[----:B------:R-:W-:Y:S01]  /*f720*/  IMAD.U32 R9, RZ, RZ, UR27 ;  /* 0x0000001bff097e24 */ /* 0x000fe2000f8e00ff */
[----:B------:R-:W-:Y:S01]  /*f730*/  SEL R10, RZ, 0x4, P4 ;  /* 0x00000004ff0a7807 */ /* 0x000fe20002000000 */
[----:B------:R-:W-:Y:S01]  /*f740*/  IMAD R197, R43, 0x200, R8 ;  /* 0x000002002bc57824 */ /* 0x000fe200078e0208 */
[----:B------:R-:W-:Y:S01]  /*f750*/  IADD3 R42, -R42, UR12, -R5 ;  /* 0x0000000c2a2a7c10 */ /* 0x000fe2000fffe905 */
[----:B------:R-:W-:Y:S01]  /*f760*/  IMAD.U32 R8, RZ, RZ, UR26 ;  /* 0x0000001aff087e24 */ /* 0x000fe2000f8e00ff */
[----:B------:R-:W-:Y:S01]  /*f770*/  IADD3 R41, R10, R11, R41 ;  /* 0x0000000b0a297210 */ /* 0x000fe20007ffe029 */
[----:B------:R-:W-:Y:S01]  /*f780*/  IMAD.SHL.U32 R197, R197, 0x2, RZ ;  /* 0x00000002c5c57824 */ /* 0x000fe200078e00ff */
[----:B------:R-:W-:Y:S01]  /*f790*/  P2R R16, PR, RZ, 0x40 ;  /* 0x00000040ff107803 */ /* 0x000fe20000000000 */
[----:B------:R-:W-:Y:S01]  /*f7a0*/  IMAD.U32 R11, RZ, RZ, UR20 ;  /* 0x00000014ff0b7e24 */ /* 0x000fe2000f8e00ff */
[----:B------:R-:W-:Y:S01]  /*f7b0*/  LEA R9, P0, R8, R200, 0x6 ;  /* 0x000000c808097211 */ /* 0x000fe200078030ff */
[--C-:B------:R-:W-:Y:S01]  /*f7c0*/  IMAD R194, R2, 0x2, R198.reuse ;  /* 0x0000000202c27824 */ /* 0x100fe200078e02c6 */
[C---:B------:R-:W-:Y:S01]  /*f7d0*/  IADD3 R10, R197.reuse, 0x6100, RZ ;  /* 0x00006100c50a7810 */ /* 0x040fe20007ffe0ff */
[----:B------:R-:W-:Y:S01]  /*f7e0*/  IMAD.SHL.U32 R202, R40, 0x2, RZ ;  /* 0x0000000228ca7824 */ /* 0x000fe200078e00ff */
[----:B------:R-:W-:Y:S01]  /*f7f0*/  LEA.HI.X R8, R8, R207, R11, 0x6, P0 ;  /* 0x000000cf08087211 */ /* 0x000fe200000f340b */
[----:B------:R-:W-:Y:S01]  /*f800*/  USHF.L.U32 UR20, UR4, 0x6, URZ ;  /* 0x0000000604147899 */ /* 0x000fe2000800063f */
[----:B------:R-:W-:Y:S01]  /*f810*/  IADD3 R196, R197, 0x6120, RZ ;  /* 0x00006120c5c47810 */ /* 0x000fe20007ffe0ff */
[----:B------:R-:W-:Y:S01]  /*f820*/  USHF.L.U64.HI UR11, UR4, UR11, UR5 ;  /* 0x0000000b040b7299 */ /* 0x000fe20008010205 */
[----:B------:R-:W-:Y:S01]  /*f830*/  LEA R26, P0, R9, c[0x0][0x1f8], 0x1 ;  /* 0x00007e00091a7a11 */ /* 0x000fe200078008ff */
[C---:B------:R-:W-:Y:S01]  /*f840*/  IMAD R193, R3.reuse, 0x2, R198 ;  /* 0x0000000203c17824 */ /* 0x040fe200078e02c6 */
[----:B------:R-:W-:Y:S01]  /*f850*/  @P1 IADD3 R196, R10, -0x20, RZ ;  /* 0xffffffe00ac41810 */ /* 0x000fe20007ffe0ff */
[----:B------:R-:W-:Y:S01]  /*f860*/  LDSM.16.M88.4 R20, [R198+0xc100] ;  /* 0x00c10000c614783b */ /* 0x000fe20000000200 */
[C---:B------:R-:W-:Y:S01]  /*f870*/  ISETP.LT.OR P1, PT, R42.reuse, 0x1, P5 ;  /* 0x000000012a00780c */ /* 0x040fe20002f21670 */
[----:B------:R-:W-:Y:S01]  /*f880*/  IMAD R191, R3, 0x2, R194 ;  /* 0x0000000203bf7824 */ /* 0x000fe200078e02c2 */
[----:B------:R-:W-:Y:S01]  /*f890*/  LEA.HI.X R27, R9, c[0x0][0x1fc], R8, 0x1, P0 ;  /* 0x00007f00091b7a11 */ /* 0x000fe200000f0c08 */
[----:B------:R-:W-:Y:S01]  /*f8a0*/  LDSM.16.M88.4 R64, [R197+0x6100] ;  /* 0x00610000c540783b */ /* 0x000fe20000000200 */
[C---:B------:R-:W-:Y:S01]  /*f8b0*/  LOP3.LUT P3, RZ, R41.reuse, 0x2, RZ, 0xc0, !PT ;  /* 0x0000000229ff7812 */ /* 0x040fe2000786c0ff */
[----:B------:R-:W-:Y:S01]  /*f8c0*/  UISETP.GT.AND UP0, UPT, UR19, UR8, UPT ;  /* 0x000000081300728c */ /* 0x000fe2000bf04270 */
[----:B------:R-:W-:Y:S01]  /*f8d0*/  LOP3.LUT P6, RZ, R41, 0x4, RZ, 0xc0, !PT ;  /* 0x0000000429ff7812 */ /* 0x000fe200078cc0ff */
[----:B------:R-:W1:Y:S01]  /*f8e0*/  LDSM.16.M88.4 R56, [R197+0x6900] ;  /* 0x00690000c538783b */ /* 0x000e620000000200 */
[----:B------:R-:W-:Y:S01]  /*f8f0*/  ISETP.LT.OR P0, PT, R42, 0x1, !P3 ;  /* 0x000000012a00780c */ /* 0x000fe20005f01670 */
[----:B------:R-:W-:Y:S01]  /*f900*/  UIADD3 UR17, UR12, 0x1, -UR17 ;  /* 0x000000010c117890 */ /* 0x000fe2000fffe811 */
[----:B------:R-:W-:Y:S01]  /*f910*/  LOP3.LUT P4, RZ, R0, 0x4, RZ, 0xc0, !PT ;  /* 0x0000000400ff7812 */ /* 0x000fe2000788c0ff */
[----:B------:R-:W2:Y:S01]  /*f920*/  LDSM.16.M88.4 R48, [R197+0x7100] ;  /* 0x00710000c530783b */ /* 0x000ea20000000200 */
[----:B------:R-:W-:Y:S01]  /*f930*/  ISETP.LT.OR P2, PT, R42, 0x21, P5 ;  /* 0x000000212a00780c */ /* 0x000fe20002f41670 */
[----:B------:R-:W-:Y:S01]  /*f940*/  IMAD.MOV.U32 R0, RZ, RZ, 0x40 ;  /* 0x00000040ff007424 */ /* 0x000fe200078e00ff */
[----:B------:R-:W-:Y:S01]  /*f950*/  LOP3.LUT R6, R6, 0xffffffe0, RZ, 0xc0, !PT ;  /* 0xffffffe006067812 */ /* 0x000fe200078ec0ff */
[----:B------:R-:W3:Y:S01]  /*f960*/  LDSM.16.M88.4 R8, [R197+0x7900] ;  /* 0x00790000c508783b */ /* 0x000ee20000000200 */
[----:B------:R-:W-:Y:S01]  /*f970*/  @UP0 UIADD3 UR5, UR9, -0x2, URZ ;  /* 0xfffffffe09050890 */ /* 0x000fe2000fffe03f */
[----:B------:R-:W-:-:S02]  /*f980*/  IADD3 R187, R196, 0x800, RZ ;  /* 0x00000800c4bb7810 */ /* 0x000fc40007ffe0ff */
[----:B------:R-:W-:Y:S01]  /*f990*/  LDSM.16.M88.4 R12, [R194+0xc100] ;  /* 0x00c10000c20c783b */ /* 0x000fe20000000200 */
[----:B------:R-:W-:Y:S01]  /*f9a0*/  SEL R0, R0, 0xffffffc0, !P4 ;  /* 0xffffffc000007807 */ /* 0x000fe20006000000 */
[----:B------:R-:W-:Y:S01]  /*f9b0*/  IMAD.IADD R6, R83, 0x1, -R6 ;  /* 0x0000000153067824 */ /* 0x000fe200078e0a06 */
[----:B------:R-:W-:Y:S01]  /*f9c0*/  @UP0 USHF.R.S32.HI UR4, URZ, 0x1f, UR5 ;  /* 0x0000001f3f040899 */ /* 0x000fe20008011405 */
[----:B------:R-:W4:Y:S01]  /*f9d0*/  LDSM.16.M88.4 R88, [R196] ;  /* 0x00000000c458783b */ /* 0x000f220000000200 */
[----:B------:R-:W-:Y:S01]  /*f9e0*/  ISETP.NE.AND P4, PT, R199, RZ, PT ;  /* 0x000000ffc700720c */ /* 0x000fe20003f85270 */
[----:B------:R-:W-:Y:S01]  /*f9f0*/  IMAD.IADD R192, R197, 0x1, R0 ;  /* 0x00000001c5c07824 */ /* 0x000fe200078e0200 */
[----:B------:R-:W-:Y:S01]  /*fa00*/  IADD3 R186, R196, 0x1000, RZ ;  /* 0x00001000c4ba7810 */ /* 0x000fe20007ffe0ff */
[----:B------:R-:W5:Y:S01]  /*fa10*/  LDSM.16.M88.4 R68, [R196+0x800] ;  /* 0x00080000c444783b */ /* 0x000f620000000200 */
[----:B------:R-:W-:Y:S01]  /*fa20*/  IMAD.IADD R184, R0, 0x1, R196 ;  /* 0x0000000100b87824 */ /* 0x000fe200078e02c4 */
[----:B------:R-:W-:-:S02]  /*fa30*/  LEA.HI R0, R80, R83, RZ, 0x2 ;  /* 0x0000005350007211 */ /* 0x000fc400078f10ff */
[----:B------:R-:W2:Y:S01]  /*fa40*/  LDSM.16.M88.4 R36, [R196+0x1000] ;  /* 0x00100000c424783b */ /* 0x000ea20000000200 */
[----:B------:R-:W-:Y:S02]  /*fa50*/  IADD3 R185, R196, 0x1800, RZ ;  /* 0x00001800c4b97810 */ /* 0x000fe40007ffe0ff */
[----:B------:R-:W-:Y:S01]  /*fa60*/  LOP3.LUT R0, R0, 0xfffffffc, RZ, 0xc0, !PT ;  /* 0xfffffffc00007812 */ /* 0x000fe200078ec0ff */
[----:B------:R-:W3:Y:S01]  /*fa70*/  LDSM.16.M88.4 R28, [R196+0x1800] ;  /* 0x00180000c41c783b */ /* 0x000ee20000000200 */
[C---:B------:R-:W-:Y:S02]  /*fa80*/  IADD3 R183, R196.reuse, 0x2000, RZ ;  /* 0x00002000c4b77810 */ /* 0x040fe40007ffe0ff */
[----:B------:R-:W-:Y:S01]  /*fa90*/  IADD3 R182, R196, 0x2800, RZ ;  /* 0x00002800c4b67810 */ /* 0x000fe20007ffe0ff */
[----:B------:R-:W-:Y:S01]  /*faa0*/  @!PT LDS RZ, [RZ] ;  /* 0x00000000fffff984 */ /* 0x000fe20000000800 */
[----:B------:R-:W-:Y:S01]  /*fab0*/  @!PT LDS RZ, [RZ] ;  /* 0x00000000fffff984 */ /* 0x000fe20000000800 */
[----:B------:R-:W-:Y:S01]  /*fac0*/  @!PT LDS RZ, [RZ] ;  /* 0x00000000fffff984 */ /* 0x000fe20000000800 */
[----:B------:R2:W-:Y:S01]  /*fad0*/  LDGSTS.E.BYPASS.LTC128B.128 [R202+0x100], [R26.64], !P1 ;  /* 0x001000001aca7fae */ /* 0x0005e2000c901d5c */
[----:B------:R-:W-:Y:S01]  /*fae0*/  ISETP.LT.OR P1, PT, R42, 0x1, !P6 ;  /* 0x000000012a00780c */ /* 0x000fe20007721670 */
[----:B------:R-:W-:Y:S01]  /*faf0*/  IMAD.IADD R83, R83, 0x1, -R0 ;  /* 0x0000000153537824 */ /* 0x000fe200078e0a00 */
[----:B------:R-:W-:Y:S01]  /*fb00*/  IADD3 R181, R196, 0x3000, RZ ;  /* 0x00003000c4b57810 */ /* 0x000fe20007ffe0ff */
[----:B------:R2:W-:Y:S01]  /*fb10*/  LDGSTS.E.BYPASS.LTC128B.128 [R202+0x2100], [R26.64+0x80], !P0 ;  /* 0x021000801aca7fae */ /* 0x0005e2000c101d5c */
[----:B------:R-:W-:-:S02]  /*fb20*/  IADD3 R24, P0, R26, UR20, RZ ;  /* 0x000000141a187c10 */ /* 0x000fc4000ff1e0ff */
[----:B------:R-:W-:Y:S01]  /*fb30*/  IADD3 R180, R196, 0x3800, RZ ;  /* 0x00003800c4b47810 */ /* 0x000fe20007ffe0ff */
[C---:B-1----:R-:W-:Y:S01]  /*fb40*/  HMMA.16816.F32.BF16 R60, R20.reuse, R56, RZ ;  /* 0x00000038143c723c */ /* 0x042fe200000418ff */
[----:B------:R-:W-:Y:S02]  /*fb50*/  IADD3.X R25, R27, UR11, RZ, P0, !PT ;  /* 0x0000000b1b197c10 */ /* 0x000fe400087fe4ff */
[----:B------:R-:W-:Y:S02]  /*fb60*/  ISETP.LT.OR P0, PT, R42, 0x21, !P6 ;  /* 0x000000212a00780c */ /* 0x000fe40007701670 */
[----:B------:R-:W-:Y:S01]  /*fb70*/  ISETP.NE.AND P6, PT, R16, RZ, PT ;  /* 0x000000ff1000720c */ /* 0x000fe20003fc5270 */
[----:B------:R1:W-:Y:S01]  /*fb80*/  LDGSTS.E.BYPASS.LTC128B.128 [R202+0x4100], [R26.64+0x100], !P1 ;  /* 0x041001001aca7fae */ /* 0x0003e2000c901d5c */
[----:B------:R-:W-:Y:S01]  /*fb90*/  ISETP.LT.OR P1, PT, R42, 0x21, !P3 ;  /* 0x000000212a00780c */ /* 0x000fe20005f21670 */
[----:B------:R-:W-:Y:S01]  /*fba0*/  HMMA.16816.F32.BF16 R16, R20, R64, RZ ;  /* 0x000000401410723c */ /* 0x000fe200000418ff */
[----:B------:R-:W-:Y:S01]  /*fbb0*/  PLOP3.LUT P3, PT, PT, PT, UP3, 0x80, 0x0 ;  /* 0x000000000000781c */ /* 0x000fe20003f6f038 */
[----:B------:R1:W-:Y:S01]  /*fbc0*/  LDGSTS.E.BYPASS.LTC128B.128 [R202+0x1100], [R24.64], !P2 ;  /* 0x0110000018ca7fae */ /* 0x0003e2000d101d5c */
[----:B------:R-:W-:-:S02]  /*fbd0*/  IADD3 R179, R196, 0x4000, RZ ;  /* 0x00004000c4b37810 */ /* 0x000fc40007ffe0ff */
[C---:B------:R-:W-:Y:S02]  /*fbe0*/  IADD3 R178, R196.reuse, 0x4800, RZ ;  /* 0x00004800c4b27810 */ /* 0x040fe40007ffe0ff */
[C---:B------:R-:W-:Y:S01]  /*fbf0*/  IADD3 R177, R196.reuse, 0x5000, RZ ;  /* 0x00005000c4b17810 */ /* 0x040fe20007ffe0ff */
[----:B------:R-:W-:Y:S01]  /*fc00*/  HMMA.16816.F32.BF16 R64, R20, R66, RZ ;  /* 0x000000421440723c */ /* 0x000fe200000418ff */
[----:B------:R-:W-:-:S03]  /*fc10*/  IADD3 R176, R196, 0x5800, RZ ;  /* 0x00005800c4b07810 */ /* 0x000fc60007ffe0ff */
[----:B------:R1:W-:Y:S04]  /*fc20*/  LDGSTS.E.BYPASS.LTC128B.128 [R202+0x3100], [R24.64+0x80], !P1 ;  /* 0x0310008018ca7fae */ /* 0x0003e8000c901d5c */
[----:B------:R1:W-:Y:S01]  /*fc30*/  LDGSTS.E.BYPASS.LTC128B.128 [R202+0x5100], [R24.64+0x100], !P0 ;  /* 0x0510010018ca7fae */ /* 0x0003e2000c101d5c */
[C---:B--2---:R-:W-:Y:S01]  /*fc40*/  HMMA.16816.F32.BF16 R52, R20.reuse, R48, RZ ;  /* 0x000000301434723c */ /* 0x044fe200000418ff */
[----:B------:R-:W-:Y:S02]  /*fc50*/  PLOP3.LUT P0, PT, PT, PT, UP0, 0x80, 0x0 ;  /* 0x000000000000781c */ /* 0x000fe40003f0f008 */
[----:B------:R-:W-:Y:S04]  /*fc60*/  LDSM.16.M88.4 R40, [R193+0xc100] ;  /* 0x00c10000c128783b */ /* 0x000fe80000000200 */
[----:B------:R-:W2:Y:S01]  /*fc70*/  LDSM.16.M88.4 R84, [R192+0x6100] ;  /* 0x00610000c054783b */ /* 0x000ea20000000200 */
[C---:B------:R-:W-:Y:S03]  /*fc80*/  HMMA.16816.F32.BF16 R56, R20.reuse, R58, RZ ;  /* 0x0000003a1438723c */ /* 0x040fe600000418ff */
[----:B------:R-:W2:Y:S04]  /*fc90*/  LDSM.16.M88.4 R76, [R192+0x6900] ;  /* 0x00690000c04c783b */ /* 0x000ea80000000200 */
[----:B------:R-:W2:Y:S01]  /*fca0*/  LDSM.16.M88.4 R32, [R192+0x7100] ;  /* 0x00710000c020783b */ /* 0x000ea20000000200 */
[C---:B------:R-:W-:Y:S03]  /*fcb0*/  HMMA.16816.F32.BF16 R48, R20.reuse, R50, RZ ;  /* 0x000000321430723c */ /* 0x040fe600000418ff */
[----:B------:R-:W-:Y:S04]  /*fcc0*/  LDSM.16.M88.4 R72, [R184] ;  /* 0x00000000b848783b */ /* 0x000fe80000000200 */
[----:B------:R-:W0:Y:S01]  /*fcd0*/  LDGDEPBAR ;  /* 0x00000000000079af */ /* 0x000e220000000000 */
[C---:B---3--:R-:W-:Y:S03]  /*fce0*/  HMMA.16816.F32.BF16 R44, R20.reuse, R8, RZ ;  /* 0x00000008142c723c */ /* 0x048fe600000418ff */
[----:B-1----:R-:W1:Y:S05]  /*fcf0*/  LDSM.16.M88.4 R24, [R192+0x7900] ;  /* 0x00790000c018783b */ /* 0x002e6a0000000200 */
[----:B------:R-:W-:Y:S01]  /*fd00*/  HMMA.16816.F32.BF16 R20, R20, R10, RZ ;  /* 0x0000000a1414723c */ /* 0x000fe200000418ff */
        /* <DEDUP_REMOVED lines=25> */
[----:B------:R-:W1:Y:S04]  /*fea0*/  LDSM.16.M88.4 R20, [R197+0x9900] ;  /* 0x00990000c514783b */ /* 0x000e680000000200 */
[----:B------:R-:W2:Y:S03]  /*feb0*/  LDSM.16.M88.4 R24, [R197+0x9100] ;  /* 0x00910000c518783b */ /* 0x000ea60000000200 */
[C---:B---3--:R-:W-:Y:S08]  /*fec0*/  HMMA.16816.F32.BF16 R16, R8.reuse, R72, R16 ;  /* 0x000000480810723c */ /* 0x048ff00000041810 */
[C---:B------:R-:W-:Y:S01]  /*fed0*/  HMMA.16816.F32.BF16 R64, R8.reuse, R74, R64 ;  /* 0x0000004a0840723c */ /* 0x040fe20000041840 */
[----:B------:R-:W-:Y:S07]  /*fee0*/  LDSM.16.M88.4 R72, [R196+0x2800] ;  /* 0x00280000c448783b */ /* 0x000fee0000000200 */
[C---:B----4-:R-:W-:Y:S08]  /*fef0*/  HMMA.16816.F32.BF16 R44, R8.reuse, R28, R44 ;  /* 0x0000001c082c723c */ /* 0x050ff0000004182c */
        /* <DEDUP_REMOVED lines=18> */
[C---:B--2---:R-:W-:Y:S08]  /*10020*/  HMMA.16816.F32.BF16 R52, R12.reuse, R24, R52 ;  /* 0x000000180c34723c */ /* 0x044ff00000041834 */
[----:B------:R-:W-:Y:S01]  /*10030*/  HMMA.16816.F32.BF16 R48, R12, R26, R48 ;  /* 0x0000001a0c30723c */ /* 0x000fe20000041830 */
[----:B------:R-:W1:Y:S04]  /*10040*/  LDSM.16.M88.4 R12, [R192+0x9900] ;  /* 0x00990000c00c783b */ /* 0x000e680000000200 */
[----:B------:R-:W2:Y:S03]  /*10050*/  LDSM.16.M88.4 R24, [R192+0x8900] ;  /* 0x00890000c018783b */ /* 0x000ea60000000200 */
[C---:B------:R-:W-:Y:S08]  /*10060*/  HMMA.16816.F32.BF16 R16, R32.reuse, R76, R16 ;  /* 0x0000004c2010723c */ /* 0x040ff00000041810 */
[C---:B------:R-:W-:Y:S01]  /*10070*/  HMMA.16816.F32.BF16 R64, R32.reuse, R78, R64 ;  /* 0x0000004e2040723c */ /* 0x040fe20000041840 */
[----:B------:R-:W-:Y:S07]  /*10080*/  LDSM.16.M88.4 R76, [R184+0x2800] ;  /* 0x00280000b84c783b */ /* 0x000fee0000000200 */
[C---:B---3--:R-:W-:Y:S08]  /*10090*/  HMMA.16816.F32.BF16 R44, R32.reuse, R36, R44 ;  /* 0x00000024202c723c */ /* 0x048ff0000004182c */
[C---:B------:R-:W-:Y:S01]  /*100a0*/  HMMA.16816.F32.BF16 R40, R32.reuse, R38, R40 ;  /* 0x000000262028723c */ /* 0x040fe20000041828 */
[----:B------:R-:W-:Y:S07]  /*100b0*/  LDSM.16.M88.4 R36, [R198+0x14100] ;  /* 0x01410000c624783b */ /* 0x000fee0000000200 */
[C---:B------:R-:W-:Y:S08]  /*100c0*/  HMMA.16816.F32.BF16 R52, R32.reuse, R68, R52 ;  /* 0x000000442034723c */ /* 0x040ff00000041834 */
[C---:B------:R-:W-:Y:S01]  /*100d0*/  HMMA.16816.F32.BF16 R48, R32.reuse, R70, R48 ;  /* 0x000000462030723c */ /* 0x040fe20000041830 */
[----:B------:R-:W3:Y:S07]  /*100e0*/  LDSM.16.M88.4 R68, [R184+0x3800] ;  /* 0x00380000b844783b */ /* 0x000eee0000000200 */
[C---:B------:R-:W-:Y:S08]  /*100f0*/  HMMA.16816.F32.BF16 R56, R32.reuse, R74, R56 ;  /* 0x0000004a2038723c */ /* 0x040ff00000041838 */
[----:B------:R-:W-:Y:S01]  /*10100*/  HMMA.16816.F32.BF16 R60, R32, R72, R60 ;  /* 0x00000048203c723c */ /* 0x000fe2000004183c */
[----:B------:R-:W5:Y:S04]  /*10110*/  LDSM.16.M88.4 R72, [R184+0x3000] ;  /* 0x00300000b848783b */ /* 0x000f680000000200 */
[----:B------:R-:W2:Y:S03]  /*10120*/  LDSM.16.M88.4 R32, [R197+0xa100] ;  /* 0x00a10000c520783b */ /* 0x000ea60000000200 */
[C---:B----4-:R-:W-:Y:S08]  /*10130*/  HMMA.16816.F32.BF16 R16, R8.reuse, R28, R16 ;  /* 0x0000001c0810723c */ /* 0x050ff00000041810 */
[C---:B------:R-:W-:Y:S01]  /*10140*/  HMMA.16816.F32.BF16 R64, R8.reuse, R30, R64 ;  /* 0x0000001e0840723c */ /* 0x040fe20000041840 */
[----:B------:R-:W-:Y:S07]  /*10150*/  LDSM.16.M88.4 R28, [R197+0xa900] ;  /* 0x00a90000c51c783b */ /* 0x000fee0000000200 */
[C---:B-1----:R-:W-:Y:S08]  /*10160*/  HMMA.16816.F32.BF16 R44, R8.reuse, R12, R44 ;  /* 0x0000000c082c723c */ /* 0x042ff0000004182c */
[C---:B------:R-:W-:Y:S01]  /*10170*/  HMMA.16816.F32.BF16 R40, R8.reuse, R14, R40 ;  /* 0x0000000e0828723c */ /* 0x040fe20000041828 */
[----:B------:R-:W-:Y:S07]  /*10180*/  LDSM.16.M88.4 R12, [R194+0x14100] ;  /* 0x01410000c20c783b */ /* 0x000fee0000000200 */
[C---:B------:R-:W-:Y:S08]  /*10190*/  HMMA.16816.F32.BF16 R52, R8.reuse, R20, R52 ;  /* 0x000000140834723c */ /* 0x040ff00000041834 */
[C---:B------:R-:W-:Y:S01]  /*101a0*/  HMMA.16816.F32.BF16 R48, R8.reuse, R22, R48 ;  /* 0x000000160830723c */ /* 0x040fe20000041830 */
[----:B------:R-:W1:Y:S07]  /*101b0*/  LDSM.16.M88.4 R20, [R197+0xb900] ;  /* 0x00b90000c514783b */ /* 0x000e6e0000000200 */
[C---:B--2---:R-:W-:Y:S08]  /*101c0*/  HMMA.16816.F32.BF16 R56, R8.reuse, R26, R56 ;  /* 0x0000001a0838723c */ /* 0x044ff00000041838 */
[----:B------:R-:W-:Y:S01]  /*101d0*/  HMMA.16816.F32.BF16 R60, R8, R24, R60 ;  /* 0x00000018083c723c */ /* 0x000fe2000004183c */
[----:B------:R-:W2:Y:S04]  /*101e0*/  LDSM.16.M88.4 R24, [R197+0xb100] ;  /* 0x00b10000c518783b */ /* 0x000ea80000000200 */
[----:B------:R-:W4:Y:S03]  /*101f0*/  LDSM.16.M88.4 R8, [R196+0x4000] ;  /* 0x00400000c408783b */ /* 0x000f260000000200 */
[C---:B------:R-:W-:Y:S08]  /*10200*/  HMMA.16816.F32.BF16 R16, R84.reuse, R88, R16 ;  /* 0x000000585410723c */ /* 0x040ff00000041810 */
[C---:B------:R-:W-:Y:S08]  /*10210*/  HMMA.16816.F32.BF16 R64, R84.reuse, R90, R64 ;  /* 0x0000005a5440723c */ /* 0x040ff00000041840 */
[C---:B---3--:R-:W-:Y:S08]  /*10220*/  HMMA.16816.F32.BF16 R44, R84.reuse, R68, R44 ;  /* 0x00000044542c723c */ /* 0x048ff0000004182c */
[C---:B------:R-:W-:Y:S01]  /*10230*/  HMMA.16816.F32.BF16 R40, R84.reuse, R70, R40 ;  /* 0x000000465428723c */ /* 0x040fe20000041828 */
[----:B------:R-:W-:Y:S07]  /*10240*/  LDSM.16.M88.4 R68, [R196+0x5000] ;  /* 0x00500000c444783b */ /* 0x000fee0000000200 */
[C---:B------:R-:W-:Y:S08]  /*10250*/  HMMA.16816.F32.BF16 R56, R84.reuse, R78, R56 ;  /* 0x0000004e5438723c */ /* 0x040ff00000041838 */
[C---:B------:R-:W-:Y:S08]  /*10260*/  HMMA.16816.F32.BF16 R60, R84.reuse, R76, R60 ;  /* 0x0000004c543c723c */ /* 0x040ff0000004183c */
[C---:B-----5:R-:W-:Y:S08]  /*10270*/  HMMA.16816.F32.BF16 R52, R84.reuse, R72, R52 ;  /* 0x000000485434723c */ /* 0x060ff00000041834 */
[----:B------:R-:W-:Y:S01]  /*10280*/  HMMA.16816.F32.BF16 R48, R84, R74, R48 ;  /* 0x0000004a5430723c */ /* 0x000fe20000041830 */
[----:B------:R-:W3:Y:S07]  /*10290*/  LDSM.16.M88.4 R72, [R196+0x4800] ;  /* 0x00480000c448783b */ /* 0x000eee0000000200 */
        /* <DEDUP_REMOVED lines=8> */
[----:B------:R-:W-:Y:S07]  /*10320*/  LDSM.16.M88.4 R28, [R192+0xb100] ;  /* 0x00b10000c01c783b */ /* 0x000fee0000000200 */
[C---:B--2---:R-:W-:Y:S08]  /*10330*/  HMMA.16816.F32.BF16 R52, R36.reuse, R24, R52 ;  /* 0x000000182434723c */ /* 0x044ff00000041834 */
[----:B------:R-:W-:Y:S01]  /*10340*/  HMMA.16816.F32.BF16 R48, R36, R26, R48 ;  /* 0x0000001a2430723c */ /* 0x000fe20000041830 */
[----:B------:R-:W-:Y:S04]  /*10350*/  LDSM.16.M88.4 R24, [R193+0x14100] ;  /* 0x01410000c118783b */ /* 0x000fe80000000200 */
[----:B------:R-:W-:Y:S03]  /*10360*/  LDSM.16.M88.4 R36, [R192+0xb900] ;  /* 0x00b90000c024783b */ /* 0x000fe60000000200 */
[C---:B----4-:R-:W-:Y:S08]  /*10370*/  HMMA.16816.F32.BF16 R16, R12.reuse, R8, R16 ;  /* 0x000000080c10723c */ /* 0x050ff00000041810 */
[C---:B------:R-:W-:Y:S01]  /*10380*/  HMMA.16816.F32.BF16 R64, R12.reuse, R10, R64 ;  /* 0x0000000a0c40723c */ /* 0x040fe20000041840 */
[----:B------:R-:W2:Y:S07]  /*10390*/  LDSM.16.M88.4 R8, [R192+0xa100] ;  /* 0x00a10000c008783b */ /* 0x000eae0000000200 */
[C---:B---3--:R-:W-:Y:S08]  /*103a0*/  HMMA.16816.F32.BF16 R56, R12.reuse, R74, R56 ;  /* 0x0000004a0c38723c */ /* 0x048ff00000041838 */
[C---:B------:R-:W-:Y:S08]  /*103b0*/  HMMA.16816.F32.BF16 R60, R12.reuse, R72, R60 ;  /* 0x000000480c3c723c */ /* 0x040ff0000004183c */
[C---:B------:R-:W-:Y:S08]  /*103c0*/  HMMA.16816.F32.BF16 R52, R12.reuse, R68, R52 ;  /* 0x000000440c34723c */ /* 0x040ff00000041834 */
[C---:B------:R-:W-:Y:S01]  /*103d0*/  HMMA.16816.F32.BF16 R72, R12.reuse, R70, R48 ;  /* 0x000000460c48723c */ /* 0x040fe20000041830 */
[----:B------:R-:W-:Y:S04]  /*103e0*/  LDSM.16.M88.4 R48, [R191+0x14100] ;  /* 0x01410000bf30783b */ /* 0x000fe80000000200 */
[----:B------:R-:W-:Y:S03]  /*103f0*/  LDSM.16.M88.4 R68, [R184+0x4000] ;  /* 0x00400000b844783b */ /* 0x000fe60000000200 */
[C---:B-1----:R-:W-:Y:S07]  /*10400*/  HMMA.16816.F32.BF16 R44, R12.reuse, R20, R44 ;  /* 0x000000140c2c723c */ /* 0x042fee000004182c */
[----:B------:R-:W-:Y:S01]  /*10410*/  SHF.R.S32.HI R20, RZ, 0x1f, R81 ;  /* 0x0000001fff147819 */ /* 0x000fe20000011451 */
[----:B------:R-:W-:Y:S01]  /*10420*/  HMMA.16816.F32.BF16 R40, R12, R22, R40 ;  /* 0x000000160c28723c */ /* 0x000fe20000041828 */
[----:B------:R-:W1:Y:S02]  /*10430*/  LDSM.16.M88.4 R12, [R184+0x4800] ;  /* 0x00480000b80c783b */ /* 0x000e640000000200 */
[----:B------:R-:W-:-:S04]  /*10440*/  LEA.HI R20, R20, R81, RZ, 0x3 ;  /* 0x0000005114147211 */ /* 0x000fc800078f18ff */
[----:B------:R-:W-:Y:S01]  /*10450*/  LOP3.LUT R0, R20, 0xffffff8, RZ, 0xc0, !PT ;  /* 0x0ffffff814007812 */ /* 0x000fe200078ec0ff */
[----:B--2---:R-:W-:Y:S01]  /*10460*/  HMMA.16816.F32.BF16 R16, R24, R8, R16 ;  /* 0x000000081810723c */ /* 0x004fe20000041810 */
[----:B------:R-:W-:Y:S03]  /*10470*/  LDSM.16.M88.4 R20, [R184+0x5800] ;  /* 0x00580000b814783b */ /* 0x000fe60000000200 */
[----:B------:R-:W-:-:S04]  /*10480*/  IMAD.IADD R81, R81, 0x1, -R0 ;  /* 0x0000000151517824 */ /* 0x000fc800078e0a00 */
[----:B------:R-:W-:Y:S01]  /*10490*/  HMMA.16816.F32.BF16 R64, R24, R10, R64 ;  /* 0x0000000a1840723c */ /* 0x000fe20000041840 */
[----:B------:R-:W2:Y:S01]  /*104a0*/  LDSM.16.M88.4 R8, [R184+0x5000] ;  /* 0x00500000b808783b */ /* 0x000ea20000000200 */
[----:B------:R-:W-:-:S06]  /*104b0*/  DEPBAR.LE SB0, 0x0 ;  /* 0x000080000000791a */ /* 0x000fcc0000000000 */
[C---:B------:R-:W-:Y:S08]  /*104c0*/  HMMA.16816.F32.BF16 R56, R24.reuse, R34, R56 ;  /* 0x000000221838723c */ /* 0x040ff00000041838 */
[C---:B------:R-:W-:Y:S08]  /*104d0*/  HMMA.16816.F32.BF16 R60, R24.reuse, R32, R60 ;  /* 0x00000020183c723c */ /* 0x040ff0000004183c */
[C---:B------:R-:W-:Y:S08]  /*104e0*/  HMMA.16816.F32.BF16 R52, R24.reuse, R28, R52 ;  /* 0x0000001c1834723c */ /* 0x040ff00000041834 */
[C---:B------:R-:W-:Y:S08]  /*104f0*/  HMMA.16816.F32.BF16 R72, R24.reuse, R30, R72 ;  /* 0x0000001e1848723c */ /* 0x040ff00000041848 */
[C---:B------:R-:W-:Y:S08]  /*10500*/  HMMA.16816.F32.BF16 R44, R24.reuse, R36, R44 ;  /* 0x00000024182c723c */ /* 0x040ff0000004182c */
[----:B------:R-:W-:Y:S07]  /*10510*/  HMMA.16816.F32.BF16 R40, R24, R38, R40 ;  /* 0x000000261828723c */ /* 0x000fee0000041828 */
[----:B------:R-:W-:Y:S01]  /*10520*/  @P0 IMAD.WIDE.U32 R24, R7, UR5, R210 ;  /* 0x0000000507180c25 */ /* 0x000fe2000f8e00d2 */
[----:B------:R-:W-:Y:S01]  /*10530*/  @UP0 UIMAD UR5, UR14, UR5, URZ ;  /* 0x000000050e0502a4 */ /* 0x000fe2000f8e023f */
[----:B------:R-:W-:Y:S01]  /*10540*/  SHF.R.S32.HI R7, RZ, 0x1f, R6 ;  /* 0x0000001fff077819 */ /* 0x000fe20000011406 */
[----:B-1----:R-:W-:Y:S02]  /*10550*/  HMMA.16816.F32.BF16 R56, R48, R14, R56 ;  /* 0x0000000e3038723c */ /* 0x002fe40000041838 */
[----:B------:R-:W-:Y:S01]  /*10560*/  @UP0 UIMAD UR4, UR4, UR13, UR5 ;  /* 0x0000000d040402a4 */ /* 0x000fe2000f8e0205 */
[----:B------:R-:W-:-:S04]  /*10570*/  LEA.HI R7, R7, R6, RZ, 0x2 ;  /* 0x0000000607077211 */ /* 0x000fc800078f10ff */
[----:B------:R-:W-:Y:S01]  /*10580*/  LEA.HI R14, R83, R83, RZ, 0x1 ;  /* 0x00000053530e7211 */ /* 0x000fe200078f08ff */
[----:B------:R-:W-:Y:S01]  /*10590*/  HMMA.16816.F32.BF16 R60, R48, R12, R60 ;  /* 0x0000000c303c723c */ /* 0x000fe2000004183c */
[----:B------:R-:W-:Y:S01]  /*105a0*/  LEA.HI.SX32 R0, R7, UR18, 0x1e ;  /* 0x0000001207007c11 */ /* 0x000fe2000f8ff2ff */
[----:B------:R-:W-:Y:S01]  /*105b0*/  IMAD.U32 R15, RZ, RZ, UR6 ;  /* 0x00000006ff0f7e24 */ /* 0x000fe2000f8e00ff */
[----:B------:R-:W-:-:S03]  /*105c0*/  LOP3.LUT R14, R14, 0x1ffffffe, RZ, 0xc0, !PT ;  /* 0x1ffffffe0e0e7812 */ /* 0x000fc600078ec0ff */
[----:B------:R-:W-:Y:S01]  /*105d0*/  IMAD R0, R81, 0x10, R0 ;  /* 0x0000001051007824 */ /* 0x000fe200078e0200 */
[C---:B------:R-:W-:Y:S01]  /*105e0*/  @P0 LEA R12, P1, R24.reuse, c[0x0][0x1c8], 0x1 ;  /* 0x00007200180c0a11 */ /* 0x040fe200078208ff */
[----:B------:R-:W-:Y:S01]  /*105f0*/  IMAD.IADD R203, R83, 0x1, -R14 ;  /* 0x0000000153cb7824 */ /* 0x000fe200078e0a0e */
[----:B------:R-:W-:Y:S01]  /*10600*/  @P0 IADD3 R13, R25, UR4, RZ ;  /* 0x00000004190d0c10 */ /* 0x000fe2000fffe0ff */
[C---:B--2---:R-:W-:Y:S01]  /*10610*/  HMMA.16816.F32.BF16 R52, R48.reuse, R8, R52 ;  /* 0x000000083034723c */ /* 0x044fe20000041834 */
[----:B------:R-:W-:Y:S01]  /*10620*/  IMAD.U32 R14, RZ, RZ, UR6 ;  /* 0x00000006ff0e7e24 */ /* 0x000fe2000f8e00ff */
[----:B------:R-:W-:Y:S01]  /*10630*/  ULDC UR4, c[0x0][0x324] ;  /* 0x0000c90000047ab9 */ /* 0x000fe20000000800 */
[----:B------:R-:W-:Y:S01]  /*10640*/  @P0 LEA.HI.X R13, R24, c[0x0][0x1cc], R13, 0x1, P1 ;  /* 0x00007300180d0a11 */ /* 0x000fe200008f0c0d */
[----:B------:R-:W-:Y:S01]  /*10650*/  BAR.SYNC.DEFER_BLOCKING 0x0 ;  /* 0x0000000000007b1d */ /* 0x000fe20000010000 */
[----:B------:R-:W-:Y:S01]  /*10660*/  PLOP3.LUT P1, PT, PT, PT, UP3, 0x80, 0x0 ;  /* 0x000000000000781c */ /* 0x000fe20003f2f038 */
[----:B------:R-:W-:Y:S01]  /*10670*/  IMAD R203, R203, 0x8, R0 ;  /* 0x00000008cbcb7824 */ /* 0x000fe200078e0200 */
[----:B------:R-:W-:Y:S01]  /*10680*/  @P0 LEA R8, P2, R15, R12, 0x1 ;  /* 0x0000000c0f080211 */ /* 0x000fe200078408ff */
[----:B------:R-:W-:Y:S01]  /*10690*/  IMAD.U32 R9, RZ, RZ, UR7 ;  /* 0x00000007ff097e24 */ /* 0x000fe2000f8e00ff */
[----:B------:R-:W-:Y:S01]  /*106a0*/  LOP3.LUT R15, R7, 0x7ffffffc, RZ, 0xc0, !PT ;  /* 0x7ffffffc070f7812 */ /* 0x000fe200078ec0ff */
[----:B------:R-:W-:Y:S01]  /*106b0*/  @P3 IMAD.HI.U32 R7, R203, c[0x0][0x2c8], RZ ;  /* 0x0000b200cb073a27 */ /* 0x000fe200078e00ff */
[----:B------:R-:W-:Y:S01]  /*106c0*/  HMMA.16816.F32.BF16 R72, R48, R10, R72 ;  /* 0x0000000a3048723c */ /* 0x000fe20000041848 */
[----:B------:R-:W-:Y:S01]  /*106d0*/  ULOP3.LUT UR4, URZ, UR4, URZ, 0x33, !UPT ;  /* 0x000000043f047292 */ /* 0x000fe2000f8e333f */
[----:B------:R-:W-:Y:S01]  /*106e0*/  @P0 LEA.HI.X R9, R14, R13, R9, 0x1, P2 ;  /* 0x0000000d0e090211 */ /* 0x000fe200010f0c09 */
[----:B------:R-:W-:-:S02]  /*106f0*/  IMAD.MOV.U32 R0, RZ, RZ, R203 ;  /* 0x000000ffff007224 */ /* 0x000fc400078e00cb */
[----:B------:R-:W-:Y:S02]  /*10700*/  IMAD.IADD R208, R6, 0x1, -R15 ;  /* 0x0000000106d07824 */ /* 0x000fe400078e0a0f */
[----:B------:R-:W-:Y:S01]  /*10710*/  @P1 SHF.R.U32.HI R0, RZ, c[0x0][0x2cc], R7 ;  /* 0x0000b300ff001a19 */ /* 0x000fe20000011607 */
[----:B------:R-:W-:Y:S01]  /*10720*/  IMAD.U32 R11, RZ, RZ, UR17 ;  /* 0x00000011ff0b7e24 */ /* 0x000fe2000f8e00ff */
[C---:B------:R-:W-:Y:S01]  /*10730*/  HMMA.16816.F32.BF16 R16, R48.reuse, R68, R16 ;  /* 0x000000443010723c */ /* 0x040fe20000041810 */
[----:B------:R-:W-:Y:S02]  /*10740*/  IMAD.SHL.U32 R208, R208, 0x2, RZ ;  /* 0x00000002d0d07824 */ /* 0x000fe400078e00ff */
[----:B------:R-:W1:Y:S03]  /*10750*/  SHFL.IDX PT, R7, R0, RZ, 0x1c1f ;  /* 0x001c1fff00077589 */ /* 0x000e6600000e0000 */
[----:B------:R-:W-:Y:S01]  /*10760*/  IADD3 R11, R11, -UR23, -R208 ;  /* 0x800000170b0b7c10 */ /* 0x000fe2000fffe8d0 */
[----:B------:R-:W-:Y:S01]  /*10770*/  @!PT LDS RZ, [RZ] ;  /* 0x00000000fffff984 */ /* 0x000fe20000000800 */
[----:B------:R-:W-:Y:S01]  /*10780*/  @!PT LDS RZ, [RZ] ;  /* 0x00000000fffff984 */ /* 0x000fe20000000800 */
[----:B------:R2:W-:Y:S01]  /*10790*/  @P0 LDGSTS.E.BYPASS.LTC128B.128 [R202+0x6100], [R12.64], !P5 ;  /* 0x061000000cca0fae */ /* 0x0005e2000e901d5c */
[----:B------:R-:W-:Y:S01]  /*107a0*/  IADD3 R6, -R208, UR12, -R5 ;  /* 0x0000000cd0067c10 */ /* 0x000fe2000fffe905 */
[C---:B------:R-:W-:Y:S01]  /*107b0*/  HMMA.16816.F32.BF16 R64, R48.reuse, R70, R64 ;  /* 0x000000463040723c */ /* 0x040fe20000041840 */
[----:B------:R-:W-:Y:S01]  /*107c0*/  IADD3 R10, R11, c[0x0][0x328], RZ ;  /* 0x0000ca000b0a7a10 */ /* 0x000fe20007ffe0ff */
[----:B------:R2:W-:Y:S04]  /*107d0*/  @P0 LDGSTS.E.BYPASS.LTC128B.128 [R202+0x8100], [R12.64+0x80], !P6 ;  /* 0x081000800cca0fae */ /* 0x0005e8000f101d5c */
[----:B------:R2:W-:Y:S02]  /*107e0*/  @P0 LDGSTS.E.BYPASS.LTC128B.128 [R202+0xa100], [R12.64+0x100], !P4 ;  /* 0x0a1001000cca0fae */ /* 0x0005e4000e101d5c */
[C---:B------:R-:W-:Y:S02]  /*107f0*/  HMMA.16816.F32.BF16 R44, R48.reuse, R20, R44 ;  /* 0x00000014302c723c */ /* 0x040fe4000004182c */
[----:B------:R3:W-:Y:S04]  /*10800*/  @P0 LDGSTS.E.BYPASS.LTC128B.128 [R202+0x7100], [R8.64], !P5 ;  /* 0x0710000008ca0fae */ /* 0x0007e8000e901d5c */
[----:B------:R3:W-:Y:S02]  /*10810*/  @P0 LDGSTS.E.BYPASS.LTC128B.128 [R202+0x9100], [R8.64+0x80], !P6 ;  /* 0x0910008008ca0fae */ /* 0x0007e4000f101d5c */
[----:B------:R-:W-:Y:S01]  /*10820*/  HMMA.16816.F32.BF16 R40, R48, R22, R40 ;  /* 0x000000163028723c */ /* 0x000fe20000041828 */
[----:B-1----:R-:W-:Y:S01]  /*10830*/  IMAD.IADD R15, R10, 0x1, R7 ;  /* 0x000000010a0f7824 */ /* 0x002fe200078e0207 */
[----:B------:R3:W-:Y:S01]  /*10840*/  @P0 LDGSTS.E.BYPASS.LTC128B.128 [R202+0xb100], [R8.64+0x100], !P4 ;  /* 0x0b10010008ca0fae */ /* 0x0007e2000e101d5c */
[----:B------:R-:W-:-:S03]  /*10850*/  PLOP3.LUT P0, PT, PT, PT, UP2, 0x40, 0x0 ;  /* 0x000000000000781c */ /* 0x000fc60003f0e828 */
[----:B------:R-:W0:Y:S01]  /*10860*/  LDGDEPBAR ;  /* 0x00000000000079af */ /* 0x000e220000000000 */
[----:B------:R-:W-:Y:S02]  /*10870*/  IMNMX R15, R15, R6, PT ;  /* 0x000000060f0f7217 */ /* 0x000fe40003800200 */
[----:B---3--:R-:W-:-:S05]  /*10880*/  IADD3 R8, R11, UR4, RZ ;  /* 0x000000040b087c10 */ /* 0x008fca000fffe0ff */
[----:B------:R-:W-:Y:S02]  /*10890*/  IMAD.IADD R14, R8, 0x1, R7 ;  /* 0x00000001080e7824 */ /* 0x000fe400078e0207 */
[----:B------:R-:W-:Y:S05]  /*108a0*/  @P0 BRA `(.L_x_1716) ;  /* 0x0000016000000947 */ /* 0x000fea0003800000 */
[----:B--2---:R-:W-:Y:S01]  /*108b0*/  IMAD.U32 R12, RZ, RZ, UR23 ;  /* 0x00000017ff0c7e24 */ /* 0x004fe2000f8e00ff */
        /* <DEDUP_REMOVED lines=11> */
.L_x_1718:
[----:B------:R-:W-:-:S04]  /*10970*/  MOV R7, c[0x0][0x32c] ;  /* 0x0000cb0000077a02 */ /* 0x000fc80000000f00 */
[----:B------:R-:W-:-:S13]  /*10980*/  ISETP.NE.AND P0, PT, R7, 0x1, PT ;  /* 0x000000010700780c */ /* 0x000fda0003f05270 */
[----:B------:R-:W-:-:S05]  /*10990*/  @P0 IMAD.HI.U32 R7, R12, c[0x0][0x330], RZ ;  /* 0x0000cc000c070a27 */ /* 0x000fca00078e00ff */
[----:B------:R-:W-:Y:S02]  /*109a0*/  @P0 SHF.R.U32.HI R12, RZ, c[0x0][0x334], R7 ;  /* 0x0000cd00ff0c0a19 */ /* 0x000fe40000011607 */
.L_x_1719:
[----:B------:R-:W-:Y:S05]  /*109b0*/  BSYNC B0 ;  /* 0x0000000000007941 */ /* 0x000fea0003800000 */
.L_x_1717:
[----:B------:R-:W-:-:S04]  /*109c0*/  IMAD R7, R12, c[0x0][0x32c], -R5 ;  /* 0x0000cb000c077a24 */ /* 0x000fc800078e0a05 */
[----:B------:R-:W-:-:S05]  /*109d0*/  IMAD.IADD R7, R7, 0x1, -R208 ;  /* 0x0000000107077824 */ /* 0x000fca00078e0ad0 */
[----:B------:R-:W-:Y:S02]  /*109e0*/  IADD3 R12, R7, c[0x0][0x32c], RZ ;  /* 0x0000cb00070c7a10 */ /* 0x000fe40007ffe0ff */
[----:B------:R-:W-:Y:S02]  /*109f0*/  IMNMX R14, R14, R7, !PT ;  /* 0x000000070e0e7217 */ /* 0x000fe40007800200 */
[----:B------:R-:W-:Y:S02]  /*10a00*/  IMNMX R15, R15, R12, PT ;  /* 0x0000000c0f0f7217 */ /* 0x000fe40003800200 */
.L_x_1716:
[----:B--2---:R-:W-:Y:S01]  /*10a10*/  ISETP.LT.AND P0, PT, RZ, UR9, PT ;  /* 0x00000009ff007c0c */ /* 0x004fe2000bf01270 */
[----:B------:R-:W1:Y:S03]  /*10a20*/  SHFL.IDX PT, R21, R0, 0x1, 0x1c1f ;  /* 0x003c1f0000157f89 */ /* 0x000e6600000e0000 */
[C---:B------:R-:W-:Y:S02]  /*10a30*/  ISETP.GT.AND P1, PT, R14.reuse, RZ, P0 ;  /* 0x000000ff0e00720c */ /* 0x040fe40000724270 */
[----:B------:R-:W-:-:S02]  /*10a40*/  ISETP.GT.AND P2, PT, R14, 0x8, P0 ;  /* 0x000000080e00780c */ /* 0x000fc40000744270 */
[C---:B------:R-:W-:Y:S02]  /*10a50*/  ISETP.LT.OR P1, PT, R15.reuse, 0x1, P1 ;  /* 0x000000010f00780c */ /* 0x040fe40000f21670 */
[----:B------:R-:W-:Y:S02]  /*10a60*/  ISETP.GT.AND P3, PT, R14, 0x1, P0 ;  /* 0x000000010e00780c */ /* 0x000fe40000764270 */
[----:B------:R-:W-:Y:S02]  /*10a70*/  FSEL R12, R16, -INF , !P1 ;  /* 0xff800000100c7808 */ /* 0x000fe40004800000 */
[----:B------:R-:W-:Y:S02]  /*10a80*/  ISETP.GT.AND P1, PT, R14, 0x9, P0 ;  /* 0x000000090e00780c */ /* 0x000fe40000724270 */
[C---:B------:R-:W-:Y:S02]  /*10a90*/  ISETP.LT.OR P2, PT, R15.reuse, 0x9, P2 ;  /* 0x000000090f00780c */ /* 0x040fe40001741670 */
[----:B------:R-:W-:-:S02]  /*10aa0*/  ISETP.LT.OR P1, PT, R15, 0xa, P1 ;  /* 0x0000000a0f00780c */ /* 0x000fc40000f21670 */
[----:B------:R-:W-:Y:S02]  /*10ab0*/  ISETP.LT.OR P3, PT, R15, 0x2, P3 ;  /* 0x000000020f00780c */ /* 0x000fe40001f61670 */
[----:B------:R-:W-:Y:S02]  /*10ac0*/  FSEL R13, R64, -INF , !P2 ;  /* 0xff800000400d7808 */ /* 0x000fe40005000000 */
[C---:B------:R-:W-:Y:S02]  /*10ad0*/  ISETP.GT.AND P2, PT, R14.reuse, 0x11, P0 ;  /* 0x000000110e00780c */ /* 0x040fe40000744270 */
[----:B------:R-:W-:Y:S02]  /*10ae0*/  FSEL R65, R65, -INF , !P1 ;  /* 0xff80000041417808 */ /* 0x000fe40004800000 */
[----:B------:R-:W-:Y:S02]  /*10af0*/  ISETP.GT.AND P1, PT, R14, 0x18, P0 ;  /* 0x000000180e00780c */ /* 0x000fe40000724270 */
[----:B------:R-:W-:-:S02]  /*10b00*/  FSEL R17, R17, -INF , !P3 ;  /* 0xff80000011117808 */ /* 0x000fc40005800000 */
[C---:B------:R-:W-:Y:S02]  /*10b10*/  ISETP.GT.AND P3, PT, R14.reuse, 0x10, P0 ;  /* 0x000000100e00780c */ /* 0x040fe40000764270 */
[C---:B------:R-:W-:Y:S02]  /*10b20*/  ISETP.LT.OR P2, PT, R15.reuse, 0x12, P2 ;  /* 0x000000120f00780c */ /* 0x040fe40001741670 */
[C---:B------:R-:W-:Y:S02]  /*10b30*/  ISETP.LT.OR P1, PT, R15.reuse, 0x19, P1 ;  /* 0x000000190f00780c */ /* 0x040fe40000f21670 */
[----:B------:R-:W-:Y:S02]  /*10b40*/  ISETP.LT.OR P3, PT, R15, 0x11, P3 ;  /* 0x000000110f00780c */ /* 0x000fe40001f61670 */
[----:B------:R-:W-:Y:S02]  /*10b50*/  FSEL R61, R61, -INF , !P2 ;  /* 0xff8000003d3d7808 */ /* 0x000fe40005000000 */
[----:B------:R-:W-:-:S02]  /*10b60*/  ISETP.GT.AND P2, PT, R14, 0x20, P0 ;  /* 0x000000200e00780c */ /* 0x000fc40000744270 */
[----:B------:R-:W-:Y:S02]  /*10b70*/  FSEL R9, R56, -INF , !P1 ;  /* 0xff80000038097808 */ /* 0x000fe40004800000 */
        /* <DEDUP_REMOVED lines=20> */
[C---:B------:R-:W-:Y:S02]  /*10cc0*/  ISETP.LT.OR P3, PT, R15.reuse, 0x39, P2 ;  /* 0x000000390f00780c */ /* 0x040fe40001761670 */
[----:B------:R-:W-:Y:S02]  /*10cd0*/  ISETP.LT.OR P2, PT, R15, 0x3a, P1 ;  /* 0x0000003a0f00780c */ /* 0x000fe40000f41670 */
[----:B------:R-:W-:-:S02]  /*10ce0*/  PLOP3.LUT P1, PT, PT, PT, UP2, 0x40, 0x0 ;  /* 0x000000000000781c */ /* 0x000fc40003f2e828 */
[----:B------:R-:W-:Y:S02]  /*10cf0*/  ISETP.GT.AND P4, PT, R14, 0x31, P0 ;  /* 0x000000310e00780c */ /* 0x000fe40000784270 */
[----:B------:R-:W-:Y:S02]  /*10d00*/  FSEL R143, R40, -INF , !P3 ;  /* 0xff800000288f7808 */ /* 0x000fe40005800000 */
[----:B------:R-:W-:Y:S01]  /*10d10*/  ISETP.LT.OR P4, PT, R15, 0x32, P4 ;  /* 0x000000320f00780c */ /* 0x000fe20002781670 */
[--C-:B-1----:R-:W-:Y:S01]  /*10d20*/  IMAD.IADD R15, R10, 0x1, R21.reuse ;  /* 0x000000010a0f7824 */ /* 0x102fe200078e0215 */
[----:B------:R-:W-:Y:S02]  /*10d30*/  FSEL R141, R41, -INF , !P2 ;  /* 0xff800000298d7808 */ /* 0x000fe40005000000 */
[----:B------:R-:W-:Y:S02]  /*10d40*/  FSEL R165, R45, -INF , !P4 ;  /* 0xff8000002da57808 */ /* 0x000fe40006000000 */
[----:B------:R-:W-:Y:S01]  /*10d50*/  IMNMX R0, R15, R6, PT ;  /* 0x000000060f007217 */ /* 0x000fe20003800200 */
[----:B------:R-:W-:Y:S01]  /*10d60*/  IMAD.IADD R15, R8, 0x1, R21 ;  /* 0x00000001080f7824 */ /* 0x000fe200078e0215 */
        /* <DEDUP_REMOVED lines=13> */
.L_x_1722:
[----:B------:R-:W-:-:S04]  /*10e40*/  MOV R6, c[0x0][0x32c] ;  /* 0x0000cb0000067a02 */ /* 0x000fc80000000f00 */
[----:B------:R-:W-:-:S13]  /*10e50*/  ISETP.NE.AND P1, PT, R6, 0x1, PT ;  /* 0x000000010600780c */ /* 0x000fda0003f25270 */
[----:B------:R-:W-:-:S05]  /*10e60*/  @P1 IMAD.HI.U32 R6, R8, c[0x0][0x330], RZ ;  /* 0x0000cc0008061a27 */ /* 0x000fca00078e00ff */
[----:B------:R-:W-:Y:S02]  /*10e70*/  @P1 SHF.R.U32.HI R8, RZ, c[0x0][0x334], R6 ;  /* 0x0000cd00ff081a19 */ /* 0x000fe40000011606 */
.L_x_1723:
[----:B------:R-:W-:Y:S05]  /*10e80*/  BSYNC B0 ;  /* 0x0000000000007941 */ /* 0x000fea0003800000 */
.L_x_1721:
[----:B------:R-:W-:-:S04]  /*10e90*/  IMAD R5, R8, c[0x0][0x32c], -R5 ;  /* 0x0000cb0008057a24 */ /* 0x000fc800078e0a05 */
[----:B------:R-:W-:-:S05]  /*10ea0*/  IMAD.IADD R6, R5, 0x1, -R208 ;  /* 0x0000000105067824 */ /* 0x000fca00078e0ad0 */
[----:B------:R-:W-:Y:S02]  /*10eb0*/  IADD3 R5, R6, c[0x0][0x32c], RZ ;  /* 0x0000cb0006057a10 */ /* 0x000fe40007ffe0ff */
[----:B------:R-:W-:Y:S02]  /*10ec0*/  IMNMX R15, R15, R6, !PT ;  /* 0x000000060f0f7217 */ /* 0x000fe40007800200 */
[----:B------:R-:W-:Y:S02]  /*10ed0*/  IMNMX R0, R0, R5, PT ;  /* 0x0000000500007217 */ /* 0x000fe40003800200 */
.L_x_1720:
[----:B------:R-:W-:Y:S01]  /*10ee0*/  FMNMX.FTZ R8, R12, R17, !PT ;  /* 0x000000110c087209 */ /* 0x000fe20007810000 */
[----:B------:R-:W-:Y:S01]  /*10ef0*/  IMAD.SHL.U32 R195, R4, 0x2, RZ ;  /* 0x0000000204c37824 */ /* 0x000fe200078e00ff */
[C---:B------:R-:W-:Y:S01]  /*10f00*/  ISETP.GT.AND P2, PT, R15.reuse, 0x8, P0 ;  /* 0x000000080f00780c */ /* 0x040fe20000744270 */
[----:B------:R-:W-:Y:S01]  /*10f10*/  @UP3 USHF.L.U32 UR16, UR16, 0x7, URZ ;  /* 0x0000000710103899 */ /* 0x000fe2000800063f */
[----:B------:R-:W-:Y:S01]  /*10f20*/  ISETP.GT.AND P1, PT, R15, 0x9, P0 ;  /* 0x000000090f00780c */ /* 0x000fe20000724270 */
[--C-:B------:R-:W-:Y:S01]  /*10f30*/  IMAD R189, R3, 0x2, R195.reuse ;  /* 0x0000000203bd7824 */ /* 0x100fe200078e02c3 */
[----:B------:R-:W-:Y:S01]  /*10f40*/  FMNMX.FTZ R8, R13, R8, !PT ;  /* 0x000000080d087209 */ /* 0x000fe20007810000 */
[----:B------:R-:W-:Y:S01]  /*10f50*/  IMAD R190, R2, 0x2, R195 ;  /* 0x0000000202be7824 */ /* 0x000fe200078e02c3 */
[C---:B------:R-:W-:Y:S01]  /*10f60*/  ISETP.LT.OR P3, PT, R0.reuse, 0x9, P2 ;  /* 0x000000090000780c */ /* 0x040fe20001761670 */
[----:B------:R-:W-:Y:S01]  /*10f70*/  LDSM.16.MT88.4 R124, [R195+0x100] ;  /* 0x00010000c37c783b */ /* 0x000fe20000004200 */
[----:B------:R-:W-:Y:S01]  /*10f80*/  ISETP.LT.OR P2, PT, R0, 0xa, P1 ;  /* 0x0000000a0000780c */ /* 0x000fe20000f41670 */
[----:B------:R-:W-:Y:S01]  /*10f90*/  IMAD R188, R3, 0x2, R190 ;  /* 0x0000000203bc7824 */ /* 0x000fe200078e02be */
[----:B------:R-:W-:Y:S01]  /*10fa0*/  ISETP.GT.AND P1, PT, R15, 0x10, P0 ;  /* 0x000000100f00780c */ /* 0x000fe20000724270 */
[----:B------:R-:W-:Y:S01]  /*10fb0*/  LDSM.16.MT88.4 R104, [R190+0x100] ;  /* 0x00010000be68783b */ /* 0x000fe20000004200 */
[----:B------:R-:W-:Y:S01]  /*10fc0*/  FMNMX.FTZ R8, R65, R8, !PT ;  /* 0x0000000841087209 */ /* 0x000fe20007810000 */
[----:B------:R-:W-:Y:S01]  /*10fd0*/  ULDC.64 UR4, c[0x0][0x2c8] ;  /* 0x0000b20000047ab9 */ /* 0x000fe20000000a00 */
[----:B------:R-:W-:Y:S01]  /*10fe0*/  FSEL R6, R67, -INF , !P2 ;  /* 0xff80000043067808 */ /* 0x000fe20005000000 */
[----:B------:R-:W-:Y:S01]  /*10ff0*/  LDSM.16.MT88.4 R112, [R189+0x100] ;  /* 0x00010000bd70783b */ /* 0x000fe20000004200 */
[----:B------:R-:W-:Y:S01]  /*11000*/  FSEL R66, R66, -INF , !P3 ;  /* 0xff80000042427808 */ /* 0x000fe20005800000 */
[----:B------:R-:W-:Y:S01]  /*11010*/  UIMAD.WIDE.U32 UR16, UR16, UR4, URZ ;  /* 0x00000004101072a5 */ /* 0x000fe2000f8e003f */
[----:B------:R-:W-:Y:S01]  /*11020*/  ISETP.LT.OR P2, PT, R0, 0x11, P1 ;  /* 0x000000110000780c */ /* 0x000fe20000f41670 */
[----:B------:R-:W-:Y:S01]  /*11030*/  LDSM.16.MT88.4 R120, [R188+0x100] ;  /* 0x00010000bc78783b */ /* 0x000fe20000004200 */
[----:B------:R-:W-:Y:S01]  /*11040*/  ISETP.GT.AND P3, PT, R15, 0x1, P0 ;  /* 0x000000010f00780c */ /* 0x000fe20000764270 */
[----:B------:R-:W-:Y:S01]  /*11050*/  UIADD3 UR9, UR9, -0x2, URZ ;  /* 0xfffffffe09097890 */ /* 0x000fe2000fffe03f */
[----:B------:R-:W-:Y:S01]  /*11060*/  FMNMX.FTZ R8, R11, R8, !PT ;  /* 0x000000080b087209 */ /* 0x000fe20007810000 */
[----:B------:R-:W-:Y:S01]  /*11070*/  LDSM.16.MT88.4 R48, [R190+0x2100] ;  /* 0x00210000be30783b */ /* 0x000fe20000004200 */
[----:B------:R-:W-:Y:S01]  /*11080*/  ISETP.GT.AND P4, PT, R15, RZ, P0 ;  /* 0x000000ff0f00720c */ /* 0x000fe20000784270 */
[----:B------:R-:W-:Y:S01]  /*11090*/  @UP3 UMOV UR13, UR17 ;  /* 0x00000011000d3c82 */ /* 0x000fe20008000000 */
[----:B------:R-:W-:Y:S01]  /*110a0*/  FSEL R16, R62, -INF , !P2 ;  /* 0xff8000003e107808 */ /* 0x000fe20005000000 */
[----:B------:R-:W-:Y:S01]  /*110b0*/  LDSM.16.MT88.4 R80, [R190+0x4100] ;  /* 0x00410000be50783b */ /* 0x000fe20000004200 */
[C---:B------:R-:W-:Y:S01]  /*110c0*/  ISETP.LT.OR P2, PT, R0.reuse, 0x2, P3 ;  /* 0x000000020000780c */ /* 0x040fe20001f41670 */
[----:B------:R-:W-:Y:S01]  /*110d0*/  @UP3 USHF.R.U32.HI UR18, URZ, UR5, UR13 ;  /* 0x000000053f123299 */ /* 0x000fe2000801160d */
[----:B------:R-:W-:Y:S01]  /*110e0*/  FMNMX.FTZ R8, R61, R8, !PT ;  /* 0x000000083d087209 */ /* 0x000fe20007810000 */
[----:B------:R-:W-:Y:S01]  /*110f0*/  LDSM.16.MT88.4 R88, [R189+0x4100] ;  /* 0x00410000bd58783b */ /* 0x000fe20000004200 */
[----:B------:R-:W-:Y:S01]  /*11100*/  ISETP.LT.OR P3, PT, R0, 0x1, P4 ;  /* 0x000000010000780c */ /* 0x000fe20002761670 */
[----:B------:R-:W-:Y:S01]  /*11110*/  UIADD3 UR18, UR10, UR18, URZ ;  /* 0x000000120a127290 */ /* 0x000fe2000fffe03f */
[----:B------:R-:W-:Y:S01]  /*11120*/  FMNMX.FTZ R8, R9, R8, !PT ;  /* 0x0000000809087209 */ /* 0x000fe20007810000 */
[----:B------:R-:W-:Y:S01]  /*11130*/  LDSM.16.MT88.4 R24, [R195+0x900] ;  /* 0x00090000c318783b */ /* 0x000fe20000004200 */
[----:B------:R-:W-:Y:S01]  /*11140*/  FSEL R20, R19, -INF , !P2 ;  /* 0xff80000013147808 */ /* 0x000fe20005000000 */
[----:B------:R-:W-:Y:S01]  /*11150*/  ULDC UR10, c[0x0][0x328] ;  /* 0x0000ca00000a7ab9 */ /* 0x000fe20000000800 */
[----:B------:R-:W-:Y:S01]  /*11160*/  FSEL R18, R18, -INF , !P3 ;  /* 0xff80000012127808 */ /* 0x000fe20005800000 */
[----:B------:R-:W-:Y:S01]  /*11170*/  LDSM.16.MT88.4 R136, [R190+0x900] ;  /* 0x00090000be88783b */ /* 0x000fe20000004200 */
[----:B------:R-:W-:Y:S01]  /*11180*/  ISETP.GT.AND P1, PT, R15, 0x11, P0 ;  /* 0x000000110f00780c */ /* 0x000fe20000724270 */
[----:B------:R-:W-:Y:S01]  /*11190*/  UIADD3 UR10, UR18, UR10, URZ ;  /* 0x0000000a120a7290 */ /* 0x000fe2000fffe03f */
[----:B------:R-:W-:Y:S01]  /*111a0*/  FMNMX.FTZ R22, R7, R8, !PT ;  /* 0x0000000807167209 */ /* 0x000fe20007810000 */
[----:B------:R-:W-:Y:S01]  /*111b0*/  LDSM.16.MT88.4 R132, [R189+0x900] ;  /* 0x00090000bd84783b */ /* 0x000fe20000004200 */
[----:B------:R-:W-:Y:S01]  /*111c0*/  FMNMX.FTZ R5, R18, R20, !PT ;  /* 0x0000001412057209 */ /* 0x000fe20007810000 */
[----:B------:R-:W-:Y:S01]  /*111d0*/  IMAD.U32 R173, RZ, RZ, UR9 ;  /* 0x00000009ffad7e24 */ /* 0x000fe2000f8e00ff */
[----:B------:R-:W-:Y:S01]  /*111e0*/  ISETP.LT.OR P1, PT, R0, 0x12, P1 ;  /* 0x000000120000780c */ /* 0x000fe20000f21670 */
[----:B------:R-:W-:Y:S01]  /*111f0*/  LDSM.16.MT88.4 R32, [R188+0x900] ;  /* 0x00090000bc20783b */ /* 0x000fe20000004200 */
[----:B------:R-:W-:-:S02]  /*11200*/  FMNMX.FTZ R22, R155, R22, !PT ;  /* 0x000000169b167209 */ /* 0x000fc40007810000 */
[----:B------:R-:W-:Y:S01]  /*11210*/  FMNMX.FTZ R5, R66, R5, !PT ;  /* 0x0000000542057209 */ /* 0x000fe20007810000 */
[----:B------:R-:W-:Y:S01]  /*11220*/  LDSM.16.MT88.4 R28, [R190+0x2900] ;  /* 0x00290000be1c783b */ /* 0x000fe20000004200 */
[----:B------:R-:W-:Y:S02]  /*11230*/  ISETP.GT.AND P2, PT, R15, 0x18, P0 ;  /* 0x000000180f00780c */ /* 0x000fe40000744270 */
[----:B------:R-:W-:Y:S02]  /*11240*/  FSEL R14, R63, -INF , !P1 ;  /* 0xff8000003f0e7808 */ /* 0x000fe40004800000 */
[----:B------:R-:W-:Y:S02]  /*11250*/  FMNMX.FTZ R22, R163, R22, !PT ;  /* 0x00000016a3167209 */ /* 0x000fe40007810000 */
[----:B------:R-:W-:Y:S02]  /*11260*/  ISETP.GT.AND P1, PT, R15, 0x19, P0 ;  /* 0x000000190f00780c */ /* 0x000fe40000724270 */
[----:B------:R-:W-:-:S02]  /*11270*/  FMNMX.FTZ R5, R6, R5, !PT ;  /* 0x0000000506057209 */ /* 0x000fc40007810000 */
[C---:B------:R-:W-:Y:S02]  /*11280*/  ISETP.LT.OR P2, PT, R0.reuse, 0x19, P2 ;  /* 0x000000190000780c */ /* 0x040fe40001741670 */
[----:B------:R-:W-:Y:S02]  /*11290*/  FMNMX.FTZ R22, R161, R22, !PT ;  /* 0x00000016a1167209 */ /* 0x000fe40007810000 */
[----:B------:R-:W-:Y:S02]  /*112a0*/  ISETP.LT.OR P1, PT, R0, 0x1a, P1 ;  /* 0x0000001a0000780c */ /* 0x000fe40000f21670 */
[----:B------:R-:W-:Y:S02]  /*112b0*/  FMNMX.FTZ R5, R16, R5, !PT ;  /* 0x0000000510057209 */ /* 0x000fe40007810000 */
[----:B------:R-:W-:Y:S02]  /*112c0*/  FSEL R10, R58, -INF , !P2 ;  /* 0xff8000003a0a7808 */ /* 0x000fe40005000000 */
[----:B------:R-:W-:-:S02]  /*112d0*/  ISETP.GT.AND P2, PT, R15, 0x20, P0 ;  /* 0x000000200f00780c */ /* 0x000fc40000744270 */
[----:B------:R-:W-:Y:S02]  /*112e0*/  FMNMX.FTZ R22, R157, R22, !PT ;  /* 0x000000169d167209 */ /* 0x000fe40007810000 */
[----:B------:R-:W-:Y:S02]  /*112f0*/  FSEL R8, R59, -INF , !P1 ;  /* 0xff8000003b087808 */ /* 0x000fe40004800000 */
[----:B------:R-:W-:Y:S01]  /*11300*/  FMNMX.FTZ R5, R14, R5, !PT ;  /* 0x000000050e057209 */ /* 0x000fe20007810000 */
[----:B------:R-:W-:Y:S01]  /*11310*/  LDSM.16.MT88.4 R56, [R189+0x2100] ;  /* 0x00210000bd38783b */ /* 0x000fe20000004200 */
[----:B------:R-:W-:Y:S02]  /*11320*/  ISETP.GT.AND P1, PT, R15, 0x21, P0 ;  /* 0x000000210f00780c */ /* 0x000fe40000724270 */
[----:B------:R-:W-:Y:S02]  /*11330*/  ISETP.LT.OR P2, PT, R0, 0x21, P2 ;  /* 0x000000210000780c */ /* 0x000fe40001741670 */
[----:B------:R-:W-:-:S02]  /*11340*/  FMNMX.FTZ R22, R167, R22, !PT ;  /* 0x00000016a7167209 */ /* 0x000fc40007810000 */
[----:B------:R-:W-:Y:S02]  /*11350*/  FMNMX.FTZ R5, R10, R5, !PT ;  /* 0x000000050a057209 */ /* 0x000fe40007810000 */
[----:B------:R-:W-:Y:S02]  /*11360*/  ISETP.LT.OR P1, PT, R0, 0x22, P1 ;  /* 0x000000220000780c */ /* 0x000fe40000f21670 */
[----:B------:R-:W-:Y:S02]  /*11370*/  FSEL R172, R54, -INF , !P2 ;  /* 0xff80000036ac7808 */ /* 0x000fe40005000000 */
[----:B------:R-:W-:Y:S02]  /*11380*/  FMNMX.FTZ R22, R165, R22, !PT ;  /* 0x00000016a5167209 */ /* 0x000fe40007810000 */
[----:B------:R-:W-:Y:S02]  /*11390*/  ISETP.GT.AND P2, PT, R15, 0x28, P0 ;  /* 0x000000280f00780c */ /* 0x000fe40000744270 */
[----:B------:R-:W-:-:S02]  /*113a0*/  FMNMX.FTZ R19, R8, R5, !PT ;  /* 0x0000000508137209 */ /* 0x000fc40007810000 */
[----:B------:R-:W-:Y:S02]  /*113b0*/  FSEL R162, R55, -INF , !P1 ;  /* 0xff80000037a27808 */ /* 0x000fe40004800000 */
[----:B------:R-:W-:Y:S02]  /*113c0*/  ISETP.GT.AND P1, PT, R15, 0x29, P0 ;  /* 0x000000290f00780c */ /* 0x000fe40000724270 */
[----:B------:R-:W-:Y:S02]  /*113d0*/  FMNMX.FTZ R22, R143, R22, !PT ;  /* 0x000000168f167209 */ /* 0x000fe40007810000 */
[----:B------:R-:W-:Y:S02]  /*113e0*/  ISETP.LT.OR P2, PT, R0, 0x29, P2 ;  /* 0x000000290000780c */ /* 0x000fe40001741670 */
[----:B------:R-:W-:Y:S02]  /*113f0*/  FMNMX.FTZ R19, R172, R19, !PT ;  /* 0x00000013ac137209 */ /* 0x000fe40007810000 */
[----:B------:R-:W-:-:S02]  /*11400*/  ISETP.LT.OR P1, PT, R0, 0x2a, P1 ;  /* 0x0000002a0000780c */ /* 0x000fc40000f21670 */
[----:B------:R-:W-:Y:S02]  /*11410*/  FMNMX.FTZ R5, R141, R22, !PT ;  /* 0x000000168d057209 */ /* 0x000fe40007810000 */
[----:B------:R-:W-:Y:S02]  /*11420*/  ISETP.GT.AND P3, PT, R15, 0x30, P0 ;  /* 0x000000300f00780c */ /* 0x000fe40000764270 */
[----:B------:R-:W-:Y:S01]  /*11430*/  FSEL R170, R74, -INF , !P2 ;  /* 0xff8000004aaa7808 */ /* 0x000fe20005000000 */
[----:B------:R-:W1:Y:S01]  /*11440*/  SHFL.BFLY PT, R22, R5, 0x2, 0x1f ;  /* 0x0c401f0005167f89 */ /* 0x000e6200000e0000 */
[----:B------:R-:W-:Y:S02]  /*11450*/  FMNMX.FTZ R19, R162, R19, !PT ;  /* 0x00000013a2137209 */ /* 0x000fe40007810000 */
[----:B------:R-:W-:Y:S02]  /*11460*/  FSEL R166, R75, -INF , !P1 ;  /* 0xff8000004ba67808 */ /* 0x000fe40004800000 */
[----:B------:R-:W-:Y:S01]  /*11470*/  ISETP.GT.AND P1, PT, R15, 0x31, P0 ;  /* 0x000000310f00780c */ /* 0x000fe20000724270 */
[----:B------:R-:W-:Y:S01]  /*11480*/  LDSM.16.MT88.4 R72, [R195+0x4100] ;  /* 0x00410000c348783b */ /* 0x000fe20000004200 */
[----:B------:R-:W-:-:S02]  /*11490*/  ISETP.LT.OR P2, PT, R0, 0x31, P3 ;  /* 0x000000310000780c */ /* 0x000fc40001f41670 */
[----:B------:R-:W-:Y:S02]  /*114a0*/  FMNMX.FTZ R19, R170, R19, !PT ;  /* 0x00000013aa137209 */ /* 0x000fe40007810000 */
[----:B------:R-:W-:Y:S02]  /*114b0*/  ISETP.LT.OR P1, PT, R0, 0x32, P1 ;  /* 0x000000320000780c */ /* 0x000fe40000f21670 */
[----:B------:R-:W-:Y:S02]  /*114c0*/  ISETP.GT.AND P3, PT, R15, 0x38, P0 ;  /* 0x000000380f00780c */ /* 0x000fe40000764270 */
[----:B------:R-:W-:Y:S02]  /*114d0*/  FSEL R164, R46, -INF , !P2 ;  /* 0xff8000002ea47808 */ /* 0x000fe40005000000 */
[----:B------:R-:W-:Y:S02]  /*114e0*/  FMNMX.FTZ R19, R166, R19, !PT ;  /* 0x00000013a6137209 */ /* 0x000fe40007810000 */
[----:B------:R-:W-:-:S02]  /*114f0*/  FSEL R142, R47, -INF , !P1 ;  /* 0xff8000002f8e7808 */ /* 0x000fc40004800000 */
[----:B------:R-:W-:Y:S02]  /*11500*/  ISETP.GT.AND P0, PT, R15, 0x39, P0 ;  /* 0x000000390f00780c */ /* 0x000fe40000704270 */
[----:B------:R-:W-:Y:S02]  /*11510*/  ISETP.LT.OR P1, PT, R0, 0x39, P3 ;  /* 0x000000390000780c */ /* 0x000fe40001f21670 */
[----:B------:R-:W-:Y:S02]  /*11520*/  FMNMX.FTZ R19, R164, R19, !PT ;  /* 0x00000013a4137209 */ /* 0x000fe40007810000 */
[----:B------:R-:W-:Y:S02]  /*11530*/  ISETP.LT.OR P0, PT, R0, 0x3a, P0 ;  /* 0x0000003a0000780c */ /* 0x000fe40000701670 */
[----:B------:R-:W-:Y:S02]  /*11540*/  FSEL R140, R42, -INF , !P1 ;  /* 0xff8000002a8c7808 */ /* 0x000fe40004800000 */
[----:B------:R-:W-:-:S02]  /*11550*/  FMNMX.FTZ R19, R142, R19, !PT ;  /* 0x000000138e137209 */ /* 0x000fc40007810000 */
[----:B------:R-:W-:Y:S02]  /*11560*/  FSEL R160, R43, -INF , !P0 ;  /* 0xff8000002ba07808 */ /* 0x000fe40004000000 */
[----:B------:R-:W-:Y:S01]  /*11570*/  FMNMX.FTZ R15, R140, R19, !PT ;  /* 0x000000138c0f7209 */ /* 0x000fe20007810000 */
[----:B------:R-:W-:Y:S01]  /*11580*/  LDSM.16.MT88.4 R40, [R195+0x2100] ;  /* 0x00210000c328783b */ /* 0x000fe20000004200 */
        /* <DEDUP_REMOVED lines=35> */
[----:B------:R-:W2:Y:S01]  /*117c0*/  LDSM.16.MT88.4 R64, [R188+0x2100] ;  /* 0x00210000bc40783b */ /* 0x000ea20000004200 */
[--C-:B------:R-:W-:Y:S02]  /*117d0*/  FFMA.FTZ R153, R18, c[0x0][0x2d0], -R159.reuse ;  /* 0x0000b40012997a23 */ /* 0x100fe4000001089f */
[----:B------:R-:W-:-:S02]  /*117e0*/  FFMA.FTZ R154, R20, c[0x0][0x2d0], -R159 ;  /* 0x0000b400149a7a23 */ /* 0x000fc4000001089f */
[--C-:B------:R-:W-:Y:S01]  /*117f0*/  FFMA.FTZ R147, R6, c[0x0][0x2d0], -R159.reuse ;  /* 0x0000b40006937a23 */ /* 0x100fe2000001089f */
[----:B------:R-:W-:Y:S01]  /*11800*/  MUFU.EX2 R148, R148 ;  /* 0x0000009400947308 */ /* 0x000fe20000000800 */
[----:B------:R-:W3:Y:S01]  /*11810*/  LDSM.16.MT88.4 R4, [R188+0x4100] ;  /* 0x00410000bc04783b */ /* 0x000ee20000004200 */
[--C-:B------:R-:W-:Y:S02]  /*11820*/  FFMA.FTZ R3, R10, c[0x0][0x2d0], -R159.reuse ;  /* 0x0000b4000a037a23 */ /* 0x100fe4000001089f */
[--C-:B------:R-:W-:Y:S01]  /*11830*/  FFMA.FTZ R2, R8, c[0x0][0x2d0], -R159.reuse ;  /* 0x0000b40008027a23 */ /* 0x100fe2000001089f */
[----:B------:R-:W-:Y:S01]  /*11840*/  LDSM.16.MT88.4 R20, [R189+0x2900] ;  /* 0x00290000bd14783b */ /* 0x000fe20000004200 */
[--C-:B------:R-:W-:Y:S01]  /*11850*/  FFMA.FTZ R15, R16, c[0x0][0x2d0], -R159.reuse ;  /* 0x0000b400100f7a23 */ /* 0x100fe2000001089f */
[----:B-1----:R-:W-:Y:S01]  /*11860*/  F2FP.BF16.PACK_AB R98, R146, R149 ;  /* 0x000000959262723e */ /* 0x002fe200000010ff */
[----:B------:R-:W-:Y:S01]  /*11870*/  MUFU.EX2 R153, R153 ;  /* 0x0000009900997308 */ /* 0x000fe20000000800 */
[----:B------:R-:W1:Y:S01]  /*11880*/  LDSM.16.MT88.4 R8, [R195+0x2900] ;  /* 0x00290000c308783b */ /* 0x000e620000004200 */
[----:B------:R-:W-:-:S02]  /*11890*/  FFMA.FTZ R14, R14, c[0x0][0x2d0], -R159 ;  /* 0x0000b4000e0e7a23 */ /* 0x000fc4000001089f */
[--C-:B------:R-:W-:Y:S01]  /*118a0*/  FFMA.FTZ R161, R172, c[0x0][0x2d0], -R159.reuse ;  /* 0x0000b400aca17a23 */ /* 0x100fe2000001089f */
[----:B------:R-:W4:Y:S01]  /*118b0*/  LDSM.16.MT88.4 R16, [R188+0x2900] ;  /* 0x00290000bc10783b */ /* 0x000f220000004200 */
[--C-:B------:R-:W-:Y:S02]  /*118c0*/  FFMA.FTZ R162, R162, c[0x0][0x2d0], -R159.reuse ;  /* 0x0000b400a2a27a23 */ /* 0x100fe4000001089f */
[----:B------:R-:W5:Y:S01]  /*118d0*/  MUFU.EX2 R154, R154 ;  /* 0x0000009a009a7308 */ /* 0x000f620000000800 */
[--C-:B------:R-:W-:Y:S02]  /*118e0*/  FFMA.FTZ R163, R170, c[0x0][0x2d0], -R159.reuse ;  /* 0x0000b400aaa37a23 */ /* 0x100fe4000001089f */
[--C-:B------:R-:W-:Y:S02]  /*118f0*/  FFMA.FTZ R166, R166, c[0x0][0x2d0], -R159.reuse ;  /* 0x0000b400a6a67a23 */ /* 0x100fe4000001089f */
[--C-:B------:R-:W-:Y:S02]  /*11900*/  FFMA.FTZ R170, R165, c[0x0][0x2d0], -R168.reuse ;  /* 0x0000b400a5aa7a23 */ /* 0x100fe400000108a8 */
[----:B------:R-:W-:Y:S01]  /*11910*/  FFMA.FTZ R165, R143, c[0x0][0x2d0], -R168 ;  /* 0x0000b4008fa57a23 */ /* 0x000fe200000108a8 */
[----:B------:R-:W2:Y:S01]  /*11920*/  MUFU.EX2 R147, R147 ;  /* 0x0000009300937308 */ /* 0x000ea20000000800 */
[----:B------:R-:W-:-:S02]  /*11930*/  FFMA.FTZ R164, R164, c[0x0][0x2d0], -R159 ;  /* 0x0000b400a4a47a23 */ /* 0x000fc4000001089f */
[--C-:B------:R-:W-:Y:S02]  /*11940*/  FFMA.FTZ R169, R142, c[0x0][0x2d0], -R159.reuse ;  /* 0x0000b4008ea97a23 */ /* 0x100fe4000001089f */
[--C-:B------:R-:W-:Y:S02]  /*11950*/  FFMA.FTZ R168, R140, c[0x0][0x2d0], -R159.reuse ;  /* 0x0000b4008ca87a23 */ /* 0x100fe4000001089f */
[----:B------:R-:W-:Y:S01]  /*11960*/  FFMA.FTZ R209, R160, c[0x0][0x2d0], -R159 ;  /* 0x0000b400a0d17a23 */ /* 0x000fe2000001089f */
[----:B-----5:R-:W-:Y:S01]  /*11970*/  F2FP.BF16.PACK_AB R97, R154, R153 ;  /* 0x000000999a61723e */ /* 0x020fe200000010ff */
[----:B------:R-:W-:Y:S01]  /*11980*/  MUFU.EX2 R150, R150 ;  /* 0x0000009600967308 */ /* 0x000fe20000000800 */
[----:B------:R-:W-:Y:S01]  /*11990*/  FADD.FTZ R152, R152, R151 ;  /* 0x0000009798987221 */ /* 0x000fe20000010000 */
[----:B------:R-:W-:Y:S01]  /*119a0*/  LDSM.16.MT88.4 R140, [R190+0x1900] ;  /* 0x00190000be8c783b */ /* 0x000fe20000004200 */
[----:B------:R-:W-:Y:S02]  /*119b0*/  FADD.FTZ R153, R153, R154 ;  /* 0x0000009a99997221 */ /* 0x000fe40000010000 */
[----:B------:R-:W-:Y:S01]  /*119c0*/  FADD.FTZ R149, R149, R152 ;  /* 0x0000009895957221 */ /* 0x000fe20000010000 */
[----:B--2---:R-:W-:-:S02]  /*119d0*/  F2FP.BF16.PACK_AB R99, R147, R148 ;  /* 0x000000949363723e */ /* 0x004fc400000010ff */
[----:B------:R-:W2:Y:S01]  /*119e0*/  MUFU.EX2 R145, R145 ;  /* 0x0000009100917308 */ /* 0x000ea20000000800 */
[----:B------:R-:W-:-:S04]  /*119f0*/  FADD.FTZ R149, R146, R149 ;  /* 0x0000009592957221 */ /* 0x000fc80000010000 */
[C---:B------:R-:W-:Y:S03]  /*11a00*/  HMMA.16816.F32.BF16 R36, R96.reuse, R40, RZ ;  /* 0x000000286024723c */ /* 0x040fe600000418ff */
[----:B------:R-:W-:Y:S05]  /*11a10*/  MUFU.EX2 R144, R144 ;  /* 0x0000009000907308 */ /* 0x000fea0000000800 */
[C---:B------:R-:W-:Y:S03]  /*11a20*/  HMMA.16816.F32.BF16 R52, R96.reuse, R56, RZ ;  /* 0x000000386034723c */ /* 0x040fe600000418ff */
[----:B------:R-:W-:Y:S05]  /*11a30*/  MUFU.EX2 R13, R13 ;  /* 0x0000000d000d7308 */ /* 0x000fea0000000800 */
[C---:B------:R-:W-:Y:S03]  /*11a40*/  HMMA.16816.F32.BF16 R40, R96.reuse, R42, RZ ;  /* 0x0000002a6028723c */ /* 0x040fe600000418ff */
[----:B------:R-:W-:Y:S05]  /*11a50*/  MUFU.EX2 R15, R15 ;  /* 0x0000000f000f7308 */ /* 0x000fea0000000800 */
[C---:B------:R-:W-:Y:S03]  /*11a60*/  HMMA.16816.F32.BF16 R56, R96.reuse, R58, RZ ;  /* 0x0000003a6038723c */ /* 0x040fe600000418ff */
[----:B------:R-:W5:Y:S05]  /*11a70*/  MUFU.EX2 R14, R14 ;  /* 0x0000000e000e7308 */ /* 0x000f6a0000000800 */
[C---:B------:R-:W-:Y:S03]  /*11a80*/  HMMA.16816.F32.BF16 R60, R96.reuse, R64, RZ ;  /* 0x00000040603c723c */ /* 0x040fe600000418ff */
[----:B------:R-:W-:Y:S05]  /*11a90*/  MUFU.EX2 R3, R3 ;  /* 0x0000000300037308 */ /* 0x000fea0000000800 */
[C---:B------:R-:W-:Y:S03]  /*11aa0*/  HMMA.16816.F32.BF16 R64, R96.reuse, R66, RZ ;  /* 0x000000426040723c */ /* 0x040fe600000418ff */
[----:B------:R-:W1:Y:S05]  /*11ab0*/  MUFU.EX2 R2, R2 ;  /* 0x0000000200027308 */ /* 0x000e6a0000000800 */
        /* <DEDUP_REMOVED lines=32> */
[C---:B---3--:R-:W-:Y:S07]  /*11cc0*/  HMMA.16816.F32.BF16 R92, R96.reuse, R4, RZ ;  /* 0x00000004605c723c */ /* 0x048fee00000418ff */
[----:B--2---:R-:W-:Y:S01]  /*11cd0*/  F2FP.BF16.PACK_AB R4, R145, R150 ;  /* 0x000000969104723e */ /* 0x004fe200000010ff */
[----:B------:R-:W-:Y:S01]  /*11ce0*/  HMMA.16816.F32.BF16 R96, R96, R6, RZ ;  /* 0x000000066060723c */ /* 0x000fe200000418ff */
[----:B-----5:R-:W-:Y:S01]  /*11cf0*/  F2FP.BF16.PACK_AB R5, R14, R15 ;  /* 0x0000000f0e05723e */ /* 0x020fe200000010ff */
[----:B------:R-:W-:-:S04]  /*11d00*/  FADD.FTZ R150, R150, R149 ;  /* 0x0000009596967221 */ /* 0x000fc80000010000 */
[----:B------:R-:W-:Y:S01]  /*11d10*/  FADD.FTZ R145, R145, R150 ;  /* 0x0000009691917221 */ /* 0x000fe20000010000 */
[----:B------:R-:W-:Y:S02]  /*11d20*/  F2FP.BF16.PACK_AB R6, R13, R144 ;  /* 0x000000900d06723e */ /* 0x000fe400000010ff */
[----:B-1----:R-:W-:Y:S01]  /*11d30*/  F2FP.BF16.PACK_AB R7, R2, R3 ;  /* 0x000000030207723e */ /* 0x002fe200000010ff */
[----:B------:R-:W-:-:S04]  /*11d40*/  FADD.FTZ R144, R144, R145 ;  /* 0x0000009190907221 */ /* 0x000fc80000010000 */
[----:B------:R-:W-:Y:S02]  /*11d50*/  FADD.FTZ R144, R13, R144 ;  /* 0x000000900d907221 */ /* 0x000fe40000010000 */
[C---:B------:R-:W-:Y:S08]  /*11d60*/  HMMA.16816.F32.BF16 R36, R4.reuse, R8, R36 ;  /* 0x000000080424723c */ /* 0x040ff00000041824 */
[C---:B------:R-:W-:Y:S01]  /*11d70*/  HMMA.16816.F32.BF16 R40, R4.reuse, R10, R40 ;  /* 0x0000000a0428723c */ /* 0x040fe20000041828 */
[----:B------:R-:W1:Y:S07]  /*11d80*/  LDSM.16.MT88.4 R8, [R190+0x4900] ;  /* 0x00490000be08783b */ /* 0x000e6e0000004200 */
[C---:B------:R-:W-:Y:S08]  /*11d90*/  HMMA.16816.F32.BF16 R52, R4.reuse, R20, R52 ;  /* 0x000000140434723c */ /* 0x040ff00000041834 */
[C---:B------:R-:W-:Y:S01]  /*11da0*/  HMMA.16816.F32.BF16 R56, R4.reuse, R22, R56 ;  /* 0x000000160438723c */ /* 0x040fe20000041838 */
[----:B------:R-:W2:Y:S07]  /*11db0*/  LDSM.16.MT88.4 R20, [R189+0x4900] ;  /* 0x00490000bd14783b */ /* 0x000eae0000004200 */
[C---:B----4-:R-:W-:Y:S08]  /*11dc0*/  HMMA.16816.F32.BF16 R60, R4.reuse, R16, R60 ;  /* 0x00000010043c723c */ /* 0x050ff0000004183c */
        /* <DEDUP_REMOVED lines=134> */
.L_x_1725:
[----:B------:R-:W-:Y:S02]  /*12630*/  UISETP.NE.AND UP0, UPT, UR9, 0x1, UPT ;  /* 0x000000010900788c */ /* 0x000fe4000bf05270 */
[----:B------:R-:W-:Y:S02]  /*12640*/  ULDC.64 UR4, c[0x0][0x330] ;  /* 0x0000cc0000047ab9 */ /* 0x000fe40000000a00 */
[----:B------:R-:W-:-:S07]  /*12650*/  UIMAD.WIDE.U32 UR16, UR13, UR4, URZ ;  /* 0x000000040d1072a5 */ /* 0x000fce000f8e003f */
[----:B------:R-:W-:Y:S02]  /*12660*/  @UP0 USHF.R.U32.HI UR13, URZ, UR5, UR17 ;  /* 0x000000053f0d0299 */ /* 0x000fe40008011611 */
.L_x_1726:
[----:B------:R-:W-:Y:S02]  /*12670*/  ULDC UR4, c[0x0][0x32c] ;  /* 0x0000cb0000047ab9 */ /* 0x000fe40000000800 */
[----:B------:R-:W-:-:S04]  /*12680*/  UIMAD UR4, UR13, UR9, UR4 ;  /* 0x000000090d0472a4 */ /* 0x000fc8000f8e0204 */
[----:B------:R-:W-:-:S04]  /*12690*/  UISETP.LT.AND UP0, UPT, UR10, UR4, UPT ;  /* 0x000000040a00728c */ /* 0x000fc8000bf01270 */
[----:B------:R-:W-:-:S04]  /*126a0*/  USEL UR10, UR10, UR4, UP0 ;  /* 0x000000040a0a7287 */ /* 0x000fc80008000000 */
.L_x_1724:
        /* <DEDUP_REMOVED lines=13> */
[----:B------:R-:W-:Y:S01]  /*12780*/  IADD3 RZ, P4, R200, 0x80, RZ ;  /* 0x00000080c8ff7810 */ /* 0x000fe20007f9e0ff */
[----:B------:R-:W-:Y:S01]  /*12790*/  IMAD.MOV.U32 R218, RZ, RZ, c[0x0][0x208] ;  /* 0x00008200ffda7624 */ /* 0x000fe200078e00ff */
[----:B------:R-:W-:Y:S01]  /*127a0*/  IADD3 RZ, P1, R204, 0x40, RZ ;  /* 0x00000040ccff7810 */ /* 0x000fe20007f3e0ff */
[--C-:B------:R-:W-:Y:S01]  /*127b0*/  IMAD.X R222, RZ, RZ, R207.reuse, P2 ;  /* 0x000000ffffde7224 */ /* 0x100fe200010e06cf */
[C---:B------:R-:W-:Y:S01]  /*127c0*/  IADD3 R216, R200.reuse, 0x40, RZ ;  /* 0x00000040c8d87810 */ /* 0x040fe20007ffe0ff */
        /* <DEDUP_REMOVED lines=12> */
.L_x_1736:
[----:B------:R-:W-:Y:S04]  /*12890*/  DEPBAR.LE SB0, 0x0 ;  /* 0x000080000000791a */ /* 0x000fe80000000000 */
[----:B------:R-:W-:Y:S01]  /*128a0*/  BAR.SYNC.DEFER_BLOCKING 0x0 ;  /* 0x0000000000007b1d */ /* 0x000fe20000010000 */
[C---:B------:R-:W-:Y:S11]  /*128b0*/  ISETP.LT.AND P0, PT, R224.reuse, UR8, PT ;  /* 0x00000008e0007c0c */ /* 0x040ff6000bf01270 */
[----:B------:R-:W-:Y:S02]  /*128c0*/  @!UPT UIADD3 URZ, URZ, URZ, URZ ;  /* 0x0000003f3f3ff290 */ /* 0x000fe4000fffe03f */
[----:B------:R-:W-:Y:S01]  /*128d0*/  @!P0 SHF.R.S32.HI R0, RZ, 0x1f, R224 ;  /* 0x0000001fff008819 */ /* 0x000fe200000114e0 */
[----:B------:R-:W-:Y:S04]  /*128e0*/  @!P0 IMAD.WIDE.U32 R152, R224, c[0x0][0x208], RZ ;  /* 0x00008200e0988a25 */ /* 0x000fe800078e00ff */
[----:B------:R-:W-:Y:S04]  /*128f0*/  @!P0 IMAD R0, R0, c[0x0][0x208], RZ ;  /* 0x0000820000008a24 */ /* 0x000fe800078e02ff */
[----:B------:R-:W-:Y:S01]  /*12900*/  @!P0 IMAD R0, R224, c[0x0][0x20c], R0 ;  /* 0x00008300e0008a24 */ /* 0x000fe200078e0200 */
[----:B------:R-:W-:Y:S03]  /*12910*/  LDSM.16.M88.4 R132, [R198+0xc100] ;  /* 0x00c10000c684783b */ /* 0x000fe60000000200 */
[----:B------:R-:W-:Y:S02]  /*12920*/  @!P0 IMAD.IADD R0, R153, 0x1, R0 ;  /* 0x0000000199008824 */ /* 0x000fe400078e0200 */
[----:B------:R-:W1:Y:S01]  /*12930*/  LDSM.16.M88.4 R136, [R197+0x6100] ;  /* 0x00610000c588783b */ /* 0x000e620000000200 */
[C---:B------:R-:W-:Y:S02]  /*12940*/  @!P0 IMAD.SHL.U32 R153, R152.reuse, 0x40, RZ ;  /* 0x0000004098998824 */ /* 0x040fe400078e00ff */
[----:B------:R-:W-:Y:S02]  /*12950*/  @!P0 SHF.L.U64.HI R155, R152, 0x6, R0 ;  /* 0x00000006989b8819 */ /* 0x000fe40000010200 */
[----:B------:R-:W2:Y:S01]  /*12960*/  LDSM.16.M88.4 R140, [R197+0x6900] ;  /* 0x00690000c58c783b */ /* 0x000ea20000000200 */
[C---:B------:R-:W-:Y:S02]  /*12970*/  @!P0 IADD3 R159, P3, R153.reuse, R200, RZ ;  /* 0x000000c8999f8210 */ /* 0x040fe40007f7e0ff */
[----:B------:R-:W-:Y:S02]  /*12980*/  @!P0 IADD3 R157, P2, R153, R216, RZ ;  /* 0x000000d8999d8210 */ /* 0x000fe40007f5e0ff */
[----:B------:R-:W3:Y:S01]  /*12990*/  LDSM.16.M88.4 R144, [R197+0x7100] ;  /* 0x00710000c590783b */ /* 0x000ee20000000200 */
[----:B------:R-:W-:Y:S01]  /*129a0*/  @!P0 IMAD.X R154, R155, 0x1, R207, P3 ;  /* 0x000000019b9a8824 */ /* 0x000fe200018e06cf */
[----:B------:R-:W-:Y:S01]  /*129b0*/  @!P0 LEA R160, P3, R159, c[0x0][0x1f8], 0x1 ;  /* 0x00007e009fa08a11 */ /* 0x000fe200078608ff */
[----:B------:R-:W-:Y:S01]  /*129c0*/  @!P0 IMAD.X R0, R155, 0x1, R222, P2 ;  /* 0x000000019b008824 */ /* 0x000fe200010e06de */
[----:B------:R-:W-:Y:S01]  /*129d0*/  @!P0 LEA R166, P2, R157, c[0x0][0x1f8], 0x1 ;  /* 0x00007e009da68a11 */ /* 0x000fe200078408ff */
[----:B------:R-:W4:Y:S01]  /*129e0*/  LDSM.16.M88.4 R148, [R197+0x7900] ;  /* 0x00790000c594783b */ /* 0x000f220000000200 */
[----:B------:R-:W-:Y:S02]  /*129f0*/  @!P0 LEA.HI.X R161, R159, c[0x0][0x1fc], R154, 0x1, P3 ;  /* 0x00007f009fa18a11 */ /* 0x000fe400018f0c9a */
[----:B------:R-:W-:Y:S02]  /*12a00*/  @!P0 LEA.HI.X R167, R157, c[0x0][0x1fc], R0, 0x1, P2 ;  /* 0x00007f009da78a11 */ /* 0x000fe400010f0c00 */
[----:B------:R-:W-:Y:S02]  /*12a10*/  @!P0 IADD3 R152, P1, R153, R215, RZ ;  /* 0x000000d799988210 */ /* 0x000fe40007f3e0ff */
[----:B------:R-:W-:Y:S03]  /*12a20*/  @!P0 LEA R153, P3, R218, R153, 0x5 ;  /* 0x00000099da998211 */ /* 0x000fe600078628ff */
[----:B------:R-:W-:Y:S01]  /*12a30*/  @!P0 IMAD.X R163, R155, 0x1, R221, P1 ;  /* 0x000000019ba38824 */ /* 0x000fe200008e06dd */
[----:B------:R-:W-:Y:S02]  /*12a40*/  @!P0 IADD3 R159, P2, R153, R200, RZ ;  /* 0x000000c8999f8210 */ /* 0x000fe40007f5e0ff */
[----:B------:R-:W-:Y:S02]  /*12a50*/  @!P0 LEA R164, P1, R152, c[0x0][0x1f8], 0x1 ;  /* 0x00007e0098a48a11 */ /* 0x000fe400078208ff */
[----:B------:R-:W-:Y:S02]  /*12a60*/  @!P0 LEA.HI.X R155, R218, R155, R223, 0x5, P3 ;  /* 0x0000009bda9b8211 */ /* 0x000fe400018f2cdf */
[----:B------:R-:W-:Y:S02]  /*12a70*/  @!P0 LEA R172, P4, R159, c[0x0][0x1f8], 0x1 ;  /* 0x00007e009fac8a11 */ /* 0x000fe400078808ff */
[----:B------:R-:W-:Y:S01]  /*12a80*/  @!P0 LEA.HI.X R165, R152, c[0x0][0x1fc], R163, 0x1, P1 ;  /* 0x00007f0098a58a11 */ /* 0x000fe200008f0ca3 */
[----:B------:R-:W-:Y:S01]  /*12a90*/  @!P0 IMAD.X R0, R155, 0x1, R207, P2 ;  /* 0x000000019b008824 */ /* 0x000fe200010e06cf */
[C---:B------:R-:W-:Y:S02]  /*12aa0*/  @!P0 IADD3 R152, P1, R153.reuse, R216, RZ ;  /* 0x000000d899988210 */ /* 0x040fe40007f3e0ff */
[----:B------:R-:W-:Y:S01]  /*12ab0*/  @!P0 IADD3 R153, P3, R153, R215, RZ ;  /* 0x000000d799998210 */ /* 0x000fe20007f7e0ff */
[C---:B-1----:R-:W-:Y:S03]  /*12ac0*/  HMMA.16816.F32.BF16 R4, R132.reuse, R136, RZ ;  /* 0x000000888404723c */ /* 0x042fe600000418ff */
[----:B------:R-:W-:Y:S01]  /*12ad0*/  @!P0 LEA.HI.X R173, R159, c[0x0][0x1fc], R0, 0x1, P4 ;  /* 0x00007f009fad8a11 */ /* 0x000fe200020f0c00 */
[C---:B------:R-:W-:Y:S01]  /*12ae0*/  @!P0 IMAD.X R157, R155.reuse, 0x1, R222, P1 ;  /* 0x000000019b9d8824 */ /* 0x040fe200008e06de */
[C---:B------:R-:W-:Y:S01]  /*12af0*/  @!P0 LEA R170, P2, R152.reuse, c[0x0][0x1f8], 0x1 ;  /* 0x00007e0098aa8a11 */ /* 0x040fe200078408ff */
[----:B------:R-:W-:Y:S01]  /*12b00*/  @!P0 IMAD.X R0, R155, 0x1, R221, P3 ;  /* 0x000000019b008824 */ /* 0x000fe200018e06dd */
[----:B------:R-:W-:Y:S01]  /*12b10*/  @!P0 LEA R168, P1, R153, c[0x0][0x1f8], 0x1 ;  /* 0x00007e0099a88a11 */ /* 0x000fe200078208ff */
[C---:B------:R-:W-:Y:S01]  /*12b20*/  HMMA.16816.F32.BF16 R8, R132.reuse, R138, RZ ;  /* 0x0000008a8408723c */ /* 0x040fe200000418ff */
[----:B------:R-:W-:Y:S01]  /*12b30*/  LDSM.16.M88.4 R136, [R194+0xc100] ;  /* 0x00c10000c288783b */ /* 0x000fe20000000200 */
[----:B------:R-:W-:Y:S02]  /*12b40*/  ISETP.NE.AND P4, PT, R199, RZ, PT ;  /* 0x000000ffc700720c */ /* 0x000fe40003f85270 */
[----:B------:R-:W-:Y:S02]  /*12b50*/  @!P0 LEA.HI.X R171, R152, c[0x0][0x1fc], R157, 0x1, P2 ;  /* 0x00007f0098ab8a11 */ /* 0x000fe400010f0c9d */
[----:B------:R-:W-:Y:S02]  /*12b60*/  @!P0 LEA.HI.X R169, R153, c[0x0][0x1fc], R0, 0x1, P1 ;  /* 0x00007f0099a98a11 */ /* 0x000fe400008f0c00 */
[C---:B--2---:R-:W-:Y:S08]  /*12b70*/  HMMA.16816.F32.BF16 R12, R132.reuse, R140, RZ ;  /* 0x0000008c840c723c */ /* 0x044ff000000418ff */
[C---:B------:R-:W-:Y:S01]  /*12b80*/  HMMA.16816.F32.BF16 R16, R132.reuse, R142, RZ ;  /* 0x0000008e8410723c */ /* 0x040fe200000418ff */
[----:B------:R-:W1:Y:S07]  /*12b90*/  LDSM.16.M88.4 R140, [R196] ;  /* 0x00000000c48c783b */ /* 0x000e6e0000000200 */
[C---:B---3--:R-:W-:Y:S08]  /*12ba0*/  HMMA.16816.F32.BF16 R20, R132.reuse, R144, RZ ;  /* 0x000000908414723c */ /* 0x048ff000000418ff */
[C---:B------:R-:W-:Y:S01]  /*12bb0*/  HMMA.16816.F32.BF16 R24, R132.reuse, R146, RZ ;  /* 0x000000928418723c */ /* 0x040fe200000418ff */
[----:B------:R-:W2:Y:S07]  /*12bc0*/  LDSM.16.M88.4 R144, [R187] ;  /* 0x00000000bb90783b */ /* 0x000eae0000000200 */
[C---:B----4-:R-:W-:Y:S08]  /*12bd0*/  HMMA.16816.F32.BF16 R28, R132.reuse, R148, RZ ;  /* 0x00000094841c723c */ /* 0x050ff000000418ff */
[----:B------:R-:W-:Y:S01]  /*12be0*/  HMMA.16816.F32.BF16 R32, R132, R150, RZ ;  /* 0x000000968420723c */ /* 0x000fe200000418ff */
[----:B------:R-:W3:Y:S05]  /*12bf0*/  LDSM.16.M88.4 R132, [R186] ;  /* 0x00000000ba84783b */ /* 0x000eea0000000200 */
[----:B------:R-:W4:Y:S02]  /*12c00*/  LDSM.16.M88.4 R148, [R185] ;  /* 0x00000000b994783b */ /* 0x000f240000000200 */
[C---:B-1----:R-:W-:Y:S03]  /*12c10*/  HMMA.16816.F32.BF16 R4, R136.reuse, R140, R4 ;  /* 0x0000008c8804723c */ /* 0x042fe60000041804 */
[----:B------:R-:W-:Y:S01]  /*12c20*/  @!PT LDS RZ, [RZ] ;  /* 0x00000000fffff984 */ /* 0x000fe20000000800 */
[----:B------:R-:W-:Y:S01]  /*12c30*/  @!PT LDS RZ, [RZ] ;  /* 0x00000000fffff984 */ /* 0x000fe20000000800 */
[----:B------:R-:W-:Y:S01]  /*12c40*/  @!PT LDS RZ, [RZ] ;  /* 0x00000000fffff984 */ /* 0x000fe20000000800 */
[----:B------:R1:W-:Y:S05]  /*12c50*/  @!P0 LDGSTS.E.BYPASS.LTC128B.128 [R202+0x100], [R160.64], !P5 ;  /* 0x00100000a0ca8fae */ /* 0x0003ea000e901d5c */
[----:B------:R5:W-:Y:S01]  /*12c60*/  @!P0 LDGSTS.E.BYPASS.LTC128B.128 [R202+0x2100], [R166.64], !P6 ;  /* 0x02100000a6ca8fae */ /* 0x000be2000f101d5c */
[C---:B------:R-:W-:Y:S04]  /*12c70*/  HMMA.16816.F32.BF16 R8, R136.reuse, R142, R8 ;  /* 0x0000008e8808723c */ /* 0x040fe80000041808 */
[----:B------:R5:W-:Y:S04]  /*12c80*/  @!P0 LDGSTS.E.BYPASS.LTC128B.128 [R202+0x4100], [R164.64], !P4 ;  /* 0x04100000a4ca8fae */ /* 0x000be8000e101d5c */
[C---:B--2---:R-:W-:Y:S01]  /*12c90*/  HMMA.16816.F32.BF16 R12, R136.reuse, R144, R12 ;  /* 0x00000090880c723c */ /* 0x044fe2000004180c */
[----:B------:R2:W-:Y:S05]  /*12ca0*/  @!P0 LDGSTS.E.BYPASS.LTC128B.128 [R202+0x1100], [R172.64], !P5 ;  /* 0x01100000acca8fae */ /* 0x0005ea000e901d5c */
[----:B------:R1:W-:Y:S02]  /*12cb0*/  @!P0 LDGSTS.E.BYPASS.LTC128B.128 [R202+0x3100], [R170.64], !P6 ;  /* 0x03100000aaca8fae */ /* 0x0003e4000f101d5c */
[C---:B------:R-:W-:Y:S03]  /*12cc0*/  HMMA.16816.F32.BF16 R16, R136.reuse, R146, R16 ;  /* 0x000000928810723c */ /* 0x040fe60000041810 */
[----:B------:R1:W-:Y:S01]  /*12cd0*/  @!P0 LDGSTS.E.BYPASS.LTC128B.128 [R202+0x5100], [R168.64], !P4 ;  /* 0x05100000a8ca8fae */ /* 0x0003e2000e101d5c */
[C---:B------:R-:W-:Y:S04]  /*12ce0*/  ISETP.GT.AND P0, PT, R224.reuse, UR8, PT ;  /* 0x00000008e0007c0c */ /* 0x040fe8000bf04270 */
[C---:B---3--:R-:W-:Y:S01]  /*12cf0*/  HMMA.16816.F32.BF16 R20, R136.reuse, R132, R20 ;  /* 0x000000848814723c */ /* 0x048fe20000041814 */
[----:B------:R-:W-:Y:S05]  /*12d00*/  LDSM.16.M88.4 R140, [R193+0xc100] ;  /* 0x00c10000c18c783b */ /* 0x000fea0000000200 */
[----:B------:R-:W3:Y:S02]  /*12d10*/  LDSM.16.M88.4 R152, [R192+0x6100] ;  /* 0x00610000c098783b */ /* 0x000ee40000000200 */
[C---:B------:R-:W-:Y:S03]  /*12d20*/  HMMA.16816.F32.BF16 R24, R136.reuse, R134, R24 ;  /* 0x000000868818723c */ /* 0x040fe60000041818 */
[----:B------:R-:W2:Y:S01]  /*12d30*/  LDSM.16.M88.4 R156, [R192+0x6900] ;  /* 0x00690000c09c783b */ /* 0x000ea20000000200 */
[----:B------:R-:W-:Y:S04]  /*12d40*/  @P0 IADD3 R0, R224, -0x1, RZ ;  /* 0xffffffffe0000810 */ /* 0x000fe80007ffe0ff */
[C---:B----4-:R-:W-:Y:S01]  /*12d50*/  HMMA.16816.F32.BF16 R28, R136.reuse, R148, R28 ;  /* 0x00000094881c723c */ /* 0x050fe2000004181c */
[----:B------:R-:W0:Y:S05]  /*12d60*/  LDGDEPBAR ;  /* 0x00000000000079af */ /* 0x000e2a0000000000 */
[----:B-1----:R-:W1:Y:S02]  /*12d70*/  LDSM.16.M88.4 R160, [R192+0x7100] ;  /* 0x00710000c0a0783b */ /* 0x002e640000000200 */
[----:B------:R-:W-:Y:S03]  /*12d80*/  HMMA.16816.F32.BF16 R32, R136, R150, R32 ;  /* 0x000000968820723c */ /* 0x000fe60000041820 */
[----:B------:R-:W4:Y:S05]  /*12d90*/  LDSM.16.M88.4 R144, [R192+0x7900] ;  /* 0x00790000c090783b */ /* 0x000f2a0000000200 */
[----:B------:R-:W-:Y:S05]  /*12da0*/  LDSM.16.M88.4 R132, [R191+0xc100] ;  /* 0x00c10000bf84783b */ /* 0x000fea0000000200 */
[----:B-----5:R-:W5:Y:S05]  /*12db0*/  LDSM.16.M88.4 R164, [R184] ;  /* 0x00000000b8a4783b */ /* 0x020f6a0000000200 */
[----:B------:R-:W4:Y:S01]  /*12dc0*/  LDSM.16.M88.4 R168, [R184+0x800] ;  /* 0x00080000b8a8783b */ /* 0x000f220000000200 */
[C---:B---3--:R-:W-:Y:S04]  /*12dd0*/  HMMA.16816.F32.BF16 R4, R140.reuse, R152, R4 ;  /* 0x000000988c04723c */ /* 0x048fe80000041804 */
[----:B------:R-:W3:Y:S05]  /*12de0*/  LDSM.16.M88.4 R136, [R184+0x1000] ;  /* 0x00100000b888783b */ /* 0x000eea0000000200 */
[----:B------:R-:W3:Y:S01]  /*12df0*/  LDSM.16.M88.4 R148, [R184+0x1800] ;  /* 0x00180000b894783b */ /* 0x000ee20000000200 */
[C---:B------:R-:W-:Y:S04]  /*12e00*/  HMMA.16816.F32.BF16 R8, R140.reuse, R154, R8 ;  /* 0x0000009a8c08723c */ /* 0x040fe80000041808 */
[----:B------:R-:W-:Y:S04]  /*12e10*/  LDSM.16.M88.4 R152, [R197+0x8900] ;  /* 0x00890000c598783b */ /* 0x000fe80000000200 */
[C---:B--2---:R-:W-:Y:S01]  /*12e20*/  HMMA.16816.F32.BF16 R12, R140.reuse, R156, R12 ;  /* 0x0000009c8c0c723c */ /* 0x044fe2000004180c */
[----:B------:R-:W-:Y:S07]  /*12e30*/  LDSM.16.M88.4 R172, [R184+0x2000] ;  /* 0x00200000b8ac783b */ /* 0x000fee0000000200 */
[C---:B------:R-:W-:Y:S01]  /*12e40*/  HMMA.16816.F32.BF16 R16, R140.reuse, R158, R16 ;  /* 0x0000009e8c10723c */ /* 0x040fe20000041810 */
[----:B------:R-:W-:Y:S07]  /*12e50*/  LDSM.16.M88.4 R156, [R197+0x9100] ;  /* 0x00910000c59c783b */ /* 0x000fee0000000200 */
[C---:B-1----:R-:W-:Y:S08]  /*12e60*/  HMMA.16816.F32.BF16 R20, R140.reuse, R160, R20 ;  /* 0x000000a08c14723c */ /* 0x042ff00000041814 */
[C---:B------:R-:W-:Y:S01]  /*12e70*/  HMMA.16816.F32.BF16 R24, R140.reuse, R162, R24 ;  /* 0x000000a28c18723c */ /* 0x040fe20000041818 */
[----:B------:R-:W-:Y:S07]  /*12e80*/  LDSM.16.M88.4 R160, [R194+0x10100] ;  /* 0x01010000c2a0783b */ /* 0x000fee0000000200 */
[C---:B----4-:R-:W-:Y:S08]  /*12e90*/  HMMA.16816.F32.BF16 R28, R140.reuse, R144, R28 ;  /* 0x000000908c1c723c */ /* 0x050ff0000004181c */
[----:B------:R-:W-:Y:S01]  /*12ea0*/  HMMA.16816.F32.BF16 R32, R140, R146, R32 ;  /* 0x000000928c20723c */ /* 0x000fe20000041820 */
[----:B------:R-:W-:Y:S05]  /*12eb0*/  LDSM.16.M88.4 R140, [R198+0x10100] ;  /* 0x01010000c68c783b */ /* 0x000fea0000000200 */
[----:B------:R-:W1:Y:S02]  /*12ec0*/  LDSM.16.M88.4 R144, [R197+0x8100] ;  /* 0x00810000c590783b */ /* 0x000e640000000200 */
[C---:B-----5:R-:W-:Y:S08]  /*12ed0*/  HMMA.16816.F32.BF16 R4, R132.reuse, R164, R4 ;  /* 0x000000a48404723c */ /* 0x060ff00000041804 */
[C---:B------:R-:W-:Y:S01]  /*12ee0*/  HMMA.16816.F32.BF16 R8, R132.reuse, R166, R8 ;  /* 0x000000a68408723c */ /* 0x040fe20000041808 */
[----:B------:R-:W-:Y:S07]  /*12ef0*/  LDSM.16.M88.4 R164, [R183] ;  /* 0x00000000b7a4783b */ /* 0x000fee0000000200 */
[C---:B------:R-:W-:Y:S08]  /*12f00*/  HMMA.16816.F32.BF16 R12, R132.reuse, R168, R12 ;  /* 0x000000a8840c723c */ /* 0x040ff0000004180c */
[C---:B------:R-:W-:Y:S01]  /*12f10*/  HMMA.16816.F32.BF16 R16, R132.reuse, R170, R16 ;  /* 0x000000aa8410723c */ /* 0x040fe20000041810 */
[----:B------:R-:W-:Y:S07]  /*12f20*/  LDSM.16.M88.4 R168, [R192+0x8100] ;  /* 0x00810000c0a8783b */ /* 0x000fee0000000200 */
[C---:B---3--:R-:W-:Y:S08]  /*12f30*/  HMMA.16816.F32.BF16 R20, R132.reuse, R136, R20 ;  /* 0x000000888414723c */ /* 0x048ff00000041814 */
[C---:B------:R-:W-:Y:S01]  /*12f40*/  HMMA.16816.F32.BF16 R24, R132.reuse, R138, R24 ;  /* 0x0000008a8418723c */ /* 0x040fe20000041818 */
[----:B------:R-:W2:Y:S07]  /*12f50*/  LDSM.16.M88.4 R136, [R197+0x9900] ;  /* 0x00990000c588783b */ /* 0x000eae0000000200 */
[C---:B------:R-:W-:Y:S08]  /*12f60*/  HMMA.16816.F32.BF16 R28, R132.reuse, R148, R28 ;  /* 0x00000094841c723c */ /* 0x040ff0000004181c */
[----:B------:R-:W-:Y:S01]  /*12f70*/  HMMA.16816.F32.BF16 R32, R132, R150, R32 ;  /* 0x000000968420723c */ /* 0x000fe20000041820 */
[----:B------:R-:W3:Y:S05]  /*12f80*/  LDSM.16.M88.4 R132, [R182] ;  /* 0x00000000b684783b */ /* 0x000eea0000000200 */
[----:B------:R-:W-:Y:S02]  /*12f90*/  LDSM.16.M88.4 R148, [R180] ;  /* 0x00000000b494783b */ /* 0x000fe40000000200 */
[C---:B-1----:R-:W-:Y:S08]  /*12fa0*/  HMMA.16816.F32.BF16 R4, R140.reuse, R144, R4 ;  /* 0x000000908c04723c */ /* 0x042ff00000041804 */
[C---:B------:R-:W-:Y:S01]  /*12fb0*/  HMMA.16816.F32.BF16 R8, R140.reuse, R146, R8 ;  /* 0x000000928c08723c */ /* 0x040fe20000041808 */
[----:B------:R-:W1:Y:S07]  /*12fc0*/  LDSM.16.M88.4 R144, [R181] ;  /* 0x00000000b590783b */ /* 0x000e6e0000000200 */
[C---:B------:R-:W-:Y:S08]  /*12fd0*/  HMMA.16816.F32.BF16 R12, R140.reuse, R152, R12 ;  /* 0x000000988c0c723c */ /* 0x040ff0000004180c */
[C---:B------:R-:W-:Y:S01]  /*12fe0*/  HMMA.16816.F32.BF16 R16, R140.reuse, R154, R16 ;  /* 0x0000009a8c10723c */ /* 0x040fe20000041810 */
[----:B------:R-:W4:Y:S07]  /*12ff0*/  LDSM.16.M88.4 R152, [R193+0x10100] ;  /* 0x01010000c198783b */ /* 0x000f2e0000000200 */
[C---:B------:R-:W-:Y:S08]  /*13000*/  HMMA.16816.F32.BF16 R20, R140.reuse, R156, R20 ;  /* 0x0000009c8c14723c */ /* 0x040ff00000041814 */
[C---:B------:R-:W-:Y:S01]  /*13010*/  HMMA.16816.F32.BF16 R24, R140.reuse, R158, R24 ;  /* 0x0000009e8c18723c */ /* 0x040fe20000041818 */
[----:B------:R-:W-:Y:S07]  /*13020*/  LDSM.16.M88.4 R156, [R192+0x9900] ;  /* 0x00990000c09c783b */ /* 0x000fee0000000200 */
[C---:B--2---:R-:W-:Y:S08]  /*13030*/  HMMA.16816.F32.BF16 R28, R140.reuse, R136, R28 ;  /* 0x000000888c1c723c */ /* 0x044ff0000004181c */
[----:B------:R-:W-:Y:S01]  /*13040*/  HMMA.16816.F32.BF16 R32, R140, R138, R32 ;  /* 0x0000008a8c20723c */ /* 0x000fe20000041820 */
[----:B------:R-:W2:Y:S05]  /*13050*/  LDSM.16.M88.4 R136, [R192+0x8900] ;  /* 0x00890000c088783b */ /* 0x000eaa0000000200 */
[----:B------:R-:W5:Y:S02]  /*13060*/  LDSM.16.M88.4 R140, [R192+0x9100] ;  /* 0x00910000c08c783b */ /* 0x000f640000000200 */
[C---:B------:R-:W-:Y:S08]  /*13070*/  HMMA.16816.F32.BF16 R4, R160.reuse, R164, R4 ;  /* 0x000000a4a004723c */ /* 0x040ff00000041804 */
        /* <DEDUP_REMOVED lines=8> */
[C---:B------:R-:W-:Y:S08]  /*13100*/  HMMA.16816.F32.BF16 R28, R160.reuse, R148, R28 ;  /* 0x00000094a01c723c */ /* 0x040ff0000004181c */
[----:B------:R-:W-:Y:S01]  /*13110*/  HMMA.16816.F32.BF16 R32, R160, R150, R32 ;  /* 0x00000096a020723c */ /* 0x000fe20000041820 */
[----:B------:R-:W1:Y:S05]  /*13120*/  LDSM.16.M88.4 R148, [R184+0x3800] ;  /* 0x00380000b894783b */ /* 0x000e6a0000000200 */
[----:B------:R-:W-:Y:S02]  /*13130*/  LDSM.16.M88.4 R160, [R179] ;  /* 0x00000000b3a0783b */ /* 0x000fe40000000200 */
[C---:B----4-:R-:W-:Y:S08]  /*13140*/  HMMA.16816.F32.BF16 R4, R152.reuse, R168, R4 ;  /* 0x000000a89804723c */ /* 0x050ff00000041804 */
[C---:B------:R-:W-:Y:S08]  /*13150*/  HMMA.16816.F32.BF16 R8, R152.reuse, R170, R8 ;  /* 0x000000aa9808723c */ /* 0x040ff00000041808 */
[C---:B--2---:R-:W-:Y:S08]  /*13160*/  HMMA.16816.F32.BF16 R12, R152.reuse, R136, R12 ;  /* 0x00000088980c723c */ /* 0x044ff0000004180c */
[C---:B------:R-:W-:Y:S01]  /*13170*/  HMMA.16816.F32.BF16 R16, R152.reuse, R138, R16 ;  /* 0x0000008a9810723c */ /* 0x040fe20000041810 */
[----:B------:R-:W-:Y:S07]  /*13180*/  LDSM.16.M88.4 R136, [R198+0x14100] ;  /* 0x01410000c688783b */ /* 0x000fee0000000200 */
[C---:B-----5:R-:W-:Y:S08]  /*13190*/  HMMA.16816.F32.BF16 R20, R152.reuse, R140, R20 ;  /* 0x0000008c9814723c */ /* 0x060ff00000041814 */
[C---:B------:R-:W-:Y:S01]  /*131a0*/  HMMA.16816.F32.BF16 R24, R152.reuse, R142, R24 ;  /* 0x0000008e9818723c */ /* 0x040fe20000041818 */
[----:B------:R-:W2:Y:S07]  /*131b0*/  LDSM.16.M88.4 R140, [R197+0xa100] ;  /* 0x00a10000c58c783b */ /* 0x000eae0000000200 */
[C---:B------:R-:W-:Y:S08]  /*131c0*/  HMMA.16816.F32.BF16 R28, R152.reuse, R156, R28 ;  /* 0x0000009c981c723c */ /* 0x040ff0000004181c */
[----:B------:R-:W-:Y:S01]  /*131d0*/  HMMA.16816.F32.BF16 R32, R152, R158, R32 ;  /* 0x0000009e9820723c */ /* 0x000fe20000041820 */
[----:B------:R-:W4:Y:S05]  /*131e0*/  LDSM.16.M88.4 R152, [R197+0xa900] ;  /* 0x00a90000c598783b */ /* 0x000f2a0000000200 */
[----:B------:R-:W5:Y:S02]  /*131f0*/  LDSM.16.M88.4 R156, [R197+0xb100] ;  /* 0x00b10000c59c783b */ /* 0x000f640000000200 */
[C---:B------:R-:W-:Y:S08]  /*13200*/  HMMA.16816.F32.BF16 R4, R164.reuse, R172, R4 ;  /* 0x000000aca404723c */ /* 0x040ff00000041804 */
[C---:B------:R-:W-:Y:S08]  /*13210*/  HMMA.16816.F32.BF16 R8, R164.reuse, R174, R8 ;  /* 0x000000aea408723c */ /* 0x040ff00000041808 */
        /* <DEDUP_REMOVED lines=8> */
[----:B------:R-:W1:Y:S05]  /*132a0*/  LDSM.16.M88.4 R148, [R178] ;  /* 0x00000000b294783b */ /* 0x000e6a0000000200 */
[----:B------:R-:W-:Y:S02]  /*132b0*/  LDSM.16.M88.4 R164, [R184+0x4000] ;  /* 0x00400000b8a4783b */ /* 0x000fe40000000200 */
[C---:B--2---:R-:W-:Y:S08]  /*132c0*/  HMMA.16816.F32.BF16 R4, R136.reuse, R140, R4 ;  /* 0x0000008c8804723c */ /* 0x044ff00000041804 */
[C---:B------:R-:W-:Y:S01]  /*132d0*/  HMMA.16816.F32.BF16 R8, R136.reuse, R142, R8 ;  /* 0x0000008e8808723c */ /* 0x040fe20000041808 */
[----:B------:R-:W2:Y:S07]  /*132e0*/  LDSM.16.M88.4 R140, [R177] ;  /* 0x00000000b18c783b */ /* 0x000eae0000000200 */
[C---:B----4-:R-:W-:Y:S08]  /*132f0*/  HMMA.16816.F32.BF16 R12, R136.reuse, R152, R12 ;  /* 0x00000098880c723c */ /* 0x050ff0000004180c */
[C---:B------:R-:W-:Y:S01]  /*13300*/  HMMA.16816.F32.BF16 R16, R136.reuse, R154, R16 ;  /* 0x0000009a8810723c */ /* 0x040fe20000041810 */
[----:B------:R-:W4:Y:S07]  /*13310*/  LDSM.16.M88.4 R152, [R176] ;  /* 0x00000000b098783b */ /* 0x000f2e0000000200 */
[C---:B-----5:R-:W-:Y:S08]  /*13320*/  HMMA.16816.F32.BF16 R20, R136.reuse, R156, R20 ;  /* 0x0000009c8814723c */ /* 0x060ff00000041814 */
[C---:B------:R-:W-:Y:S01]  /*13330*/  HMMA.16816.F32.BF16 R24, R136.reuse, R158, R24 ;  /* 0x0000009e8818723c */ /* 0x040fe20000041818 */
[----:B------:R-:W-:Y:S07]  /*13340*/  LDSM.16.M88.4 R156, [R192+0xa900] ;  /* 0x00a90000c09c783b */ /* 0x000fee0000000200 */
[C---:B---3--:R-:W-:Y:S08]  /*13350*/  HMMA.16816.F32.BF16 R28, R136.reuse, R132, R28 ;  /* 0x00000084881c723c */ /* 0x048ff0000004181c */
[----:B------:R-:W-:Y:S01]  /*13360*/  HMMA.16816.F32.BF16 R32, R136, R134, R32 ;  /* 0x000000868820723c */ /* 0x000fe20000041820 */
[----:B------:R-:W-:Y:S05]  /*13370*/  LDSM.16.M88.4 R132, [R193+0x14100] ;  /* 0x01410000c184783b */ /* 0x000fea0000000200 */
[----:B------:R-:W3:Y:S02]  /*13380*/  LDSM.16.M88.4 R136, [R192+0xa100] ;  /* 0x00a10000c088783b */ /* 0x000ee40000000200 */
[C---:B-1----:R-:W-:Y:S08]  /*13390*/  HMMA.16816.F32.BF16 R4, R144.reuse, R160, R4 ;  /* 0x000000a09004723c */ /* 0x042ff00000041804 */
        /* <DEDUP_REMOVED lines=8> */
[C---:B----4-:R-:W-:Y:S07]  /*13420*/  HMMA.16816.F32.BF16 R28, R144.reuse, R152, R28 ;  /* 0x00000098901c723c */ /* 0x050fee000004181c */
[C---:B------:R-:W-:Y:S01]  /*13430*/  @P0 IMAD.WIDE.U32 R152, R0.reuse, c[0x0][0x1e0], RZ ;  /* 0x0000780000980a25 */ /* 0x040fe200078e00ff */
[----:B------:R-:W-:Y:S07]  /*13440*/  HMMA.16816.F32.BF16 R32, R144, R154, R32 ;  /* 0x0000009a9020723c */ /* 0x000fee0000041820 */
[----:B------:R-:W-:Y:S01]  /*13450*/  @P0 SHF.R.S32.HI R155, RZ, 0x1f, R0 ;  /* 0x0000001fff9b0819 */ /* 0x000fe20000011400 */
[C---:B---3--:R-:W-:Y:S05]  /*13460*/  HMMA.16816.F32.BF16 R4, R132.reuse, R136, R4 ;  /* 0x000000888404723c */ /* 0x048fea0000041804 */
[----:B------:R-:W-:Y:S03]  /*13470*/  @P0 IMAD R155, R155, c[0x0][0x1e0], RZ ;  /* 0x000078009b9b0a24 */ /* 0x000fe600078e02ff */
[C---:B------:R-:W-:Y:S01]  /*13480*/  HMMA.16816.F32.BF16 R8, R132.reuse, R138, R8 ;  /* 0x0000008a8408723c */ /* 0x040fe20000041808 */
[----:B------:R-:W3:Y:S03]  /*13490*/  LDSM.16.M88.4 R136, [R184+0x4800] ;  /* 0x00480000b888783b */ /* 0x000ee60000000200 */
[----:B------:R-:W-:Y:S02]  /*134a0*/  @P0 IMAD R0, R0, c[0x0][0x1e4], R155 ;  /* 0x0000790000000a24 */ /* 0x000fe400078e029b */
[----:B------:R-:W-:Y:S02]  /*134b0*/  @P0 IMAD.SHL.U32 R155, R152, 0x40, RZ ;  /* 0x00000040989b0824 */ /* 0x000fe400078e00ff */
[C---:B------:R-:W-:Y:S04]  /*134c0*/  HMMA.16816.F32.BF16 R12, R132.reuse, R156, R12 ;  /* 0x0000009c840c723c */ /* 0x040fe8000004180c */
[----:B------:R-:W-:Y:S01]  /*134d0*/  @P0 IMAD.IADD R153, R153, 0x1, R0 ;  /* 0x0000000199990824 */ /* 0x000fe200078e0200 */
[----:B------:R-:W-:Y:S03]  /*134e0*/  @P0 IADD3 R0, P2, R155, R204, RZ ;  /* 0x000000cc9b000210 */ /* 0x000fe60007f5e0ff */
[C---:B------:R-:W-:Y:S04]  /*134f0*/  HMMA.16816.F32.BF16 R16, R132.reuse, R158, R16 ;  /* 0x0000009e8410723c */ /* 0x040fe80000041810 */
[----:B------:R-:W-:Y:S02]  /*13500*/  @P0 LEA R156, P1, R0, c[0x0][0x1c8], 0x1 ;  /* 0x00007200009c0a11 */ /* 0x000fe400078208ff */
[----:B------:R-:W-:Y:S02]  /*13510*/  @P0 SHF.L.U64.HI R153, R152, 0x6, R153 ;  /* 0x0000000698990819 */ /* 0x000fe40000010299 */
[C---:B-1----:R-:W-:Y:S04]  /*13520*/  HMMA.16816.F32.BF16 R20, R132.reuse, R148, R20 ;  /* 0x000000948414723c */ /* 0x042fe80000041814 */
[----:B------:R-:W-:Y:S04]  /*13530*/  @P0 IMAD.X R157, R153, 0x1, R211, P2 ;  /* 0x00000001999d0824 */ /* 0x000fe800010e06d3 */
[C---:B------:R-:W-:Y:S04]  /*13540*/  HMMA.16816.F32.BF16 R24, R132.reuse, R150, R24 ;  /* 0x000000968418723c */ /* 0x040fe80000041818 */
[----:B------:R-:W-:Y:S02]  /*13550*/  @P0 LEA.HI.X R157, R0, c[0x0][0x1cc], R157, 0x1, P1 ;  /* 0x00007300009d0a11 */ /* 0x000fe400008f0c9d */
[----:B------:R-:W-:Y:S02]  /*13560*/  @P0 IADD3 R0, P3, R155, R214, RZ ;  /* 0x000000d69b000210 */ /* 0x000fe40007f7e0ff */
[C---:B--2---:R-:W-:Y:S04]  /*13570*/  HMMA.16816.F32.BF16 R28, R132.reuse, R140, R28 ;  /* 0x0000008c841c723c */ /* 0x044fe8000004181c */
[--C-:B------:R-:W-:Y:S01]  /*13580*/  @P0 IMAD.X R159, R153, 0x1, R220.reuse, P3 ;  /* 0x00000001999f0824 */ /* 0x100fe200018e06dc */
[C---:B------:R-:W-:Y:S03]  /*13590*/  @P0 LEA R158, P3, R0.reuse, c[0x0][0x1c8], 0x1 ;  /* 0x00007200009e0a11 */ /* 0x040fe600078608ff */
[----:B------:R-:W-:Y:S01]  /*135a0*/  HMMA.16816.F32.BF16 R32, R132, R142, R32 ;  /* 0x0000008e8420723c */ /* 0x000fe20000041820 */
[----:B------:R-:W1:Y:S03]  /*135b0*/  LDSM.16.M88.4 R132, [R184+0x5000] ;  /* 0x00500000b884783b */ /* 0x000e660000000200 */
[----:B------:R-:W-:Y:S04]  /*135c0*/  @P0 LEA.HI.X R159, R0, c[0x0][0x1cc], R159, 0x1, P3 ;  /* 0x00007300009f0a11 */ /* 0x000fe800018f0c9f */
[C---:B------:R-:W-:Y:S07]  /*135d0*/  HMMA.16816.F32.BF16 R4, R160.reuse, R164, R4 ;  /* 0x000000a4a004723c */ /* 0x040fee0000041804 */
[CC--:B------:R-:W-:Y:S01]  /*135e0*/  @P0 IADD3 R164, P2, R155.reuse, R213.reuse, RZ ;  /* 0x000000d59ba40210 */ /* 0x0c0fe20007f5e0ff */
[C---:B------:R-:W-:Y:S04]  /*135f0*/  HMMA.16816.F32.BF16 R8, R160.reuse, R166, R8 ;  /* 0x000000a6a008723c */ /* 0x040fe80000041808 */
[----:B------:R-:W-:Y:S03]  /*13600*/  @P0 IADD3 R165, P1, R155, UR6, RZ ;  /* 0x000000069ba50c10 */ /* 0x000fe6000ff3e0ff */
[C---:B------:R-:W-:Y:S01]  /*13610*/  @P0 IMAD.X R167, R153.reuse, 0x1, R219, P2 ;  /* 0x0000000199a70824 */ /* 0x040fe200010e06db */
[C---:B---3--:R-:W-:Y:S04]  /*13620*/  HMMA.16816.F32.BF16 R12, R160.reuse, R136, R12 ;  /* 0x00000088a00c723c */ /* 0x048fe8000004180c */
[----:B------:R-:W-:Y:S02]  /*13630*/  @P0 IADD3.X R155, R153, UR7, RZ, P1, !PT ;  /* 0x00000007999b0c10 */ /* 0x000fe40008ffe4ff */
[----:B------:R-:W-:Y:S02]  /*13640*/  @P0 IADD3 R154, P1, R165, R204, RZ ;  /* 0x000000cca59a0210 */ /* 0x000fe40007f3e0ff */
[C---:B------:R-:W-:Y:S01]  /*13650*/  HMMA.16816.F32.BF16 R16, R160.reuse, R138, R16 ;  /* 0x0000008aa010723c */ /* 0x040fe20000041810 */
[----:B------:R-:W2:Y:S01]  /*13660*/  LDSM.16.M88.4 R136, [R184+0x5800] ;  /* 0x00580000b888783b */ /* 0x000ea20000000200 */
[----:B------:R-:W-:Y:S04]  /*13670*/  DEPBAR.LE SB0, 0x0 ;  /* 0x000080000000791a */ /* 0x000fe80000000000 */
[----:B------:R-:W-:Y:S01]  /*13680*/  BAR.SYNC.DEFER_BLOCKING 0x0 ;  /* 0x0000000000007b1d */ /* 0x000fe20000010000 */
[----:B------:R-:W-:Y:S01]  /*13690*/  @P0 LEA R166, P2, R164, c[0x0][0x1c8], 0x1 ;  /* 0x00007200a4a60a11 */ /* 0x000fe200078408ff */
[----:B------:R-:W-:Y:S01]  /*136a0*/  @P0 IMAD.X R153, R155, 0x1, R211, P1 ;  /* 0x000000019b990824 */ /* 0x000fe200008e06d3 */
[----:B------:R-:W-:Y:S01]  /*136b0*/  @P0 LEA R152, P1, R154, c[0x0][0x1c8], 0x1 ;  /* 0x000072009a980a11 */ /* 0x000fe200078208ff */
[C---:B-1----:R-:W-:Y:S05]  /*136c0*/  HMMA.16816.F32.BF16 R20, R160.reuse, R132, R20 ;  /* 0x00000084a014723c */ /* 0x042fea0000041814 */
[----:B------:R-:W-:Y:S02]  /*136d0*/  @P0 LEA.HI.X R167, R164, c[0x0][0x1cc], R167, 0x1, P2 ;  /* 0x00007300a4a70a11 */ /* 0x000fe400010f0ca7 */
[----:B------:R-:W-:Y:S01]  /*136e0*/  @P0 LEA.HI.X R153, R154, c[0x0][0x1cc], R153, 0x1, P1 ;  /* 0x000073009a990a11 */ /* 0x000fe200008f0c99 */
[C---:B------:R-:W-:Y:S04]  /*136f0*/  HMMA.16816.F32.BF16 R24, R160.reuse, R134, R24 ;  /* 0x00000086a018723c */ /* 0x040fe80000041818 */
[C---:B------:R-:W-:Y:S02]  /*13700*/  @P0 IADD3 R0, P2, R165.reuse, R214, RZ ;  /* 0x000000d6a5000210 */ /* 0x040fe40007f5e0ff */
[----:B------:R-:W-:Y:S02]  /*13710*/  @P0 IADD3 R165, P1, R165, R213, RZ ;  /* 0x000000d5a5a50210 */ /* 0x000fe40007f3e0ff */
[C---:B------:R-:W-:Y:S01]  /*13720*/  @P0 LEA R168, P3, R0.reuse, c[0x0][0x1c8], 0x1 ;  /* 0x0000720000a80a11 */ /* 0x040fe200078608ff */
[----:B------:R-:W-:Y:S01]  /*13730*/  @P0 IMAD.X R169, R155, 0x1, R220, P2 ;  /* 0x000000019ba90824 */ /* 0x000fe200010e06dc */
[----:B------:R-:W-:Y:S01]  /*13740*/  @!PT LDS RZ, [RZ] ;  /* 0x00000000fffff984 */ /* 0x000fe20000000800 */
[----:B------:R-:W-:Y:S01]  /*13750*/  @!PT LDS RZ, [RZ] ;  /* 0x00000000fffff984 */ /* 0x000fe20000000800 */
[----:B------:R-:W-:Y:S01]  /*13760*/  @!PT LDS RZ, [RZ] ;  /* 0x00000000fffff984 */ /* 0x000fe20000000800 */
[----:B------:R1:W-:Y:S02]  /*13770*/  @P0 LDGSTS.E.BYPASS.LTC128B.128 [R202+0x6100], [R156.64], !P5 ;  /* 0x061000009cca0fae */ /* 0x0003e4000e901d5c */
[----:B------:R-:W-:Y:S01]  /*13780*/  @P0 LEA R154, P2, R165, c[0x0][0x1c8], 0x1 ;  /* 0x00007200a59a0a11 */ /* 0x000fe200078408ff */
[----:B------:R-:W-:Y:S01]  /*13790*/  @P0 IMAD.X R164, R155, 0x1, R219, P1 ;  /* 0x000000019ba40824 */ /* 0x000fe200008e06db */
[----:B------:R-:W-:Y:S01]  /*137a0*/  @P0 LEA.HI.X R169, R0, c[0x0][0x1cc], R169, 0x1, P3 ;  /* 0x0000730000a90a11 */ /* 0x000fe200018f0ca9 */
[----:B------:R-:W-:Y:S01]  /*137b0*/  IMAD.MOV.U32 R0, RZ, RZ, R203 ;  /* 0x000000ffff007224 */ /* 0x000fe200078e00cb */
[----:B------:R3:W-:Y:S01]  /*137c0*/  @P0 LDGSTS.E.BYPASS.LTC128B.128 [R202+0x8100], [R158.64], !P6 ;  /* 0x081000009eca0fae */ /* 0x0007e2000f101d5c */
[----:B------:R-:W-:Y:S02]  /*137d0*/  PLOP3.LUT P1, PT, PT, PT, UP3, 0x80, 0x0 ;  /* 0x000000000000781c */ /* 0x000fe40003f2f038 */
[----:B------:R-:W-:Y:S02]  /*137e0*/  @P0 LEA.HI.X R155, R165, c[0x0][0x1cc], R164, 0x1, P2 ;  /* 0x00007300a59b0a11 */ /* 0x000fe400010f0ca4 */
[----:B------:R4:W-:Y:S01]  /*137f0*/  @P0 LDGSTS.E.BYPASS.LTC128B.128 [R202+0xa100], [R166.64], !P4 ;  /* 0x0a100000a6ca0fae */ /* 0x0009e2000e101d5c */
[C---:B--2---:R-:W-:Y:S04]  /*13800*/  HMMA.16816.F32.BF16 R28, R160.reuse, R136, R28 ;  /* 0x00000088a01c723c */ /* 0x044fe8000004181c */
[----:B------:R2:W-:Y:S04]  /*13810*/  @P0 LDGSTS.E.BYPASS.LTC128B.128 [R202+0x7100], [R152.64], !P5 ;  /* 0x0710000098ca0fae */ /* 0x0005e8000e901d5c */
[----:B------:R-:W-:Y:S01]  /*13820*/  @P1 IMAD.MOV.U32 R0, RZ, RZ, R217 ;  /* 0x000000ffff001224 */ /* 0x000fe200078e00d9 */
[----:B------:R4:W-:Y:S01]  /*13830*/  @P0 LDGSTS.E.BYPASS.LTC128B.128 [R202+0x9100], [R168.64], !P6 ;  /* 0x09100000a8ca0fae */ /* 0x0009e2000f101d5c */
[----:B------:R-:W-:Y:S04]  /*13840*/  HMMA.16816.F32.BF16 R32, R160, R138, R32 ;  /* 0x0000008aa020723c */ /* 0x000fe80000041820 */
[----:B------:R5:W-:Y:S01]  /*13850*/  @P0 LDGSTS.E.BYPASS.LTC128B.128 [R202+0xb100], [R154.64], !P4 ;  /* 0x0b1000009aca0fae */ /* 0x000be2000e101d5c */
[----:B------:R-:W-:Y:S01]  /*13860*/  PLOP3.LUT P0, PT, PT, PT, UP2, 0x40, 0x0 ;  /* 0x000000000000781c */ /* 0x000fe20003f0e828 */
[----:B-1----:R-:W-:Y:S02]  /*13870*/  IMAD.U32 R156, RZ, RZ, UR23 ;  /* 0x00000017ff9c7e24 */ /* 0x002fe4000f8e00ff */
[----:B------:R-:W-:Y:S01]  /*13880*/  IMAD.SHL.U32 R161, R224, 0x40, RZ ;  /* 0x00000040e0a17824 */ /* 0x000fe200078e00ff */
[----:B------:R-:W3:Y:S04]  /*13890*/  SHFL.IDX PT, R164, R0, RZ, 0x1c1f ;  /* 0x001c1fff00a47589 */ /* 0x000ee800000e0000 */
[----:B------:R-:W-:Y:S01]  /*138a0*/  IADD3 R157, -R208, 0x1, -R161 ;  /* 0x00000001d09d7810 */ /* 0x000fe20007ffe9a1 */
[----:B------:R-:W0:Y:S03]  /*138b0*/  LDGDEPBAR ;  /* 0x00000000000079af */ /* 0x000e260000000000 */
[----:B------:R-:W-:Y:S04]  /*138c0*/  IADD3 R156, -R156, UR12, R157 ;  /* 0x0000000c9c9c7c10 */ /* 0x000fe8000fffe19d */
[C---:B------:R-:W-:Y:S02]  /*138d0*/  IADD3 R157, R156.reuse, c[0x0][0x328], RZ ;  /* 0x0000ca009c9d7a10 */ /* 0x040fe40007ffe0ff */
[----:B--2---:R-:W-:Y:S03]  /*138e0*/  IADD3 R153, R156, UR4, RZ ;  /* 0x000000049c997c10 */ /* 0x004fe6000fffe0ff */
[--C-:B---3--:R-:W-:Y:S02]  /*138f0*/  IMAD.IADD R159, R157, 0x1, R164.reuse ;  /* 0x000000019d9f7824 */ /* 0x108fe400078e02a4 */
[----:B-----5:R-:W-:Y:S01]  /*13900*/  IMAD.IADD R155, R153, 0x1, R164 ;  /* 0x00000001999b7824 */ /* 0x020fe200078e02a4 */
[----:B------:R-:W-:-:S05]  /*13910*/  @P0 BRA `(.L_x_1728) ;  /* 0x0000019000000947 */ /* 0x000fca0003800000 */
[----:B----4-:R-:W-:Y:S01]  /*13920*/  IMAD.U32 R133, RZ, RZ, UR23 ;  /* 0x00000017ff857e24 */ /* 0x010fe2000f8e00ff */
        /* <DEDUP_REMOVED lines=13> */
.L_x_1730:
[----:B------:R-:W-:Y:S04]  /*13a00*/  MOV R132, c[0x0][0x32c] ;  /* 0x0000cb0000847a02 */ /* 0x000fe80000000f00 */
[----:B------:R-:W-:Y:S11]  /*13a10*/  ISETP.NE.AND P0, PT, R132, 0x1, PT ;  /* 0x000000018400780c */ /* 0x000ff60003f05270 */
[----:B------:R-:W-:Y:S02]  /*13a20*/  @!UPT UIADD3 URZ, URZ, URZ, URZ ;  /* 0x0000003f3f3ff290 */ /* 0x000fe4000fffe03f */
[----:B------:R-:W-:Y:S05]  /*13a30*/  @P0 IMAD.HI.U32 R132, R164, c[0x0][0x330], RZ ;  /* 0x0000cc00a4840a27 */ /* 0x000fea00078e00ff */
[----:B------:R-:W-:Y:S02]  /*13a40*/  @P0 SHF.R.U32.HI R164, RZ, c[0x0][0x334], R132 ;  /* 0x0000cd00ffa40a19 */ /* 0x000fe40000011684 */
.L_x_1731:
[----:B------:R-:W-:Y:S05]  /*13a50*/  BSYNC B0 ;  /* 0x0000000000007941 */ /* 0x000fea0003800000 */
.L_x_1729:
[----:B------:R-:W-:Y:S04]  /*13a60*/  IMAD R133, R164, c[0x0][0x32c], -R161 ;  /* 0x0000cb00a4857a24 */ /* 0x000fe800078e0aa1 */
[----:B------:R-:W-:Y:S05]  /*13a70*/  IMAD.IADD R134, R133, 0x1, -R208 ;  /* 0x0000000185867824 */ /* 0x000fea00078e0ad0 */
[----:B------:R-:W-:Y:S02]  /*13a80*/  IADD3 R132, R134, c[0x0][0x32c], RZ ;  /* 0x0000cb0086847a10 */ /* 0x000fe40007ffe0ff */
[----:B------:R-:W-:Y:S02]  /*13a90*/  IMNMX R155, R155, R134, !PT ;  /* 0x000000869b9b7217 */ /* 0x000fe40007800200 */
[----:B------:R-:W-:Y:S02]  /*13aa0*/  IMNMX R159, R159, R132, PT ;  /* 0x000000849f9f7217 */ /* 0x000fe40003800200 */
.L_x_1728:
[----:B----4-:R-:W-:Y:S04]  /*13ab0*/  ISETP.GT.AND P1, PT, R224, -0x1, PT ;  /* 0xffffffffe000780c */ /* 0x010fe80003f24270 */
[C---:B------:R-:W-:Y:S02]  /*13ac0*/  ISETP.GT.AND P0, PT, R155.reuse, RZ, P1 ;  /* 0x000000ff9b00720c */ /* 0x040fe40000f04270 */
[----:B------:R-:W-:Y:S02]  /*13ad0*/  ISETP.GT.AND P2, PT, R155, 0x8, P1 ;  /* 0x000000089b00780c */ /* 0x000fe40000f44270 */
[----:B------:R-:W-:Y:S02]  /*13ae0*/  ISETP.LT.OR P0, PT, R159, 0x1, P0 ;  /* 0x000000019f00780c */ /* 0x000fe40000701670 */
        /* <DEDUP_REMOVED lines=41> */
[C---:B------:R-:W-:Y:S02]  /*13d80*/  ISETP.LT.OR P3, PT, R159.reuse, 0x39, P2 ;  /* 0x000000399f00780c */ /* 0x040fe40001761670 */
[----:B------:R-:W-:Y:S02]  /*13d90*/  ISETP.LT.OR P2, PT, R159, 0x3a, P0 ;  /* 0x0000003a9f00780c */ /* 0x000fe40000741670 */
[----:B------:R-:W-:Y:S02]  /*13da0*/  PLOP3.LUT P0, PT, PT, PT, UP2, 0x40, 0x0 ;  /* 0x000000000000781c */ /* 0x000fe40003f0e828 */
[----:B------:R-:W-:Y:S02]  /*13db0*/  ISETP.GT.AND P4, PT, R155, 0x31, P1 ;  /* 0x000000319b00780c */ /* 0x000fe40000f84270 */
[----:B------:R-:W-:Y:S02]  /*13dc0*/  FSEL R148, R32, -INF , !P3 ;  /* 0xff80000020947808 */ /* 0x000fe40005800000 */
[----:B------:R-:W-:Y:S02]  /*13dd0*/  ISETP.LT.OR P4, PT, R159, 0x32, P4 ;  /* 0x000000329f00780c */ /* 0x000fe40002781670 */
[----:B------:R-:W-:Y:S02]  /*13de0*/  FSEL R146, R33, -INF , !P2 ;  /* 0xff80000021927808 */ /* 0x000fe40005000000 */
[----:B------:R-:W-:Y:S03]  /*13df0*/  FSEL R150, R29, -INF , !P4 ;  /* 0xff8000001d967808 */ /* 0x000fe60006000000 */
        /* <DEDUP_REMOVED lines=15> */
.L_x_1734:
[----:B------:R-:W-:Y:S04]  /*13ef0*/  MOV R4, c[0x0][0x32c] ;  /* 0x0000cb0000047a02 */ /* 0x000fe80000000f00 */
[----:B------:R-:W-:Y:S11]  /*13f00*/  ISETP.NE.AND P0, PT, R4, 0x1, PT ;  /* 0x000000010400780c */ /* 0x000ff60003f05270 */
[----:B------:R-:W-:Y:S02]  /*13f10*/  @!UPT UIADD3 URZ, URZ, URZ, URZ ;  /* 0x0000003f3f3ff290 */ /* 0x000fe4000fffe03f */
[----:B------:R-:W-:Y:S05]  /*13f20*/  @P0 IMAD.HI.U32 R4, R12, c[0x0][0x330], RZ ;  /* 0x0000cc000c040a27 */ /* 0x000fea00078e00ff */
[----:B------:R-:W-:Y:S02]  /*13f30*/  @P0 SHF.R.U32.HI R12, RZ, c[0x0][0x334], R4 ;  /* 0x0000cd00ff0c0a19 */ /* 0x000fe40000011604 */
.L_x_1735:
[----:B------:R-:W-:Y:S05]  /*13f40*/  BSYNC B0 ;  /* 0x0000000000007941 */ /* 0x000fea0003800000 */
.L_x_1733:
[----:B------:R-:W-:Y:S04]  /*13f50*/  IMAD R161, R12, c[0x0][0x32c], -R161 ;  /* 0x0000cb000ca17a24 */ /* 0x000fe800078e0aa1 */
[----:B------:R-:W-:Y:S05]  /*13f60*/  IMAD.IADD R4, R161, 0x1, -R208 ;  /* 0x00000001a1047824 */ /* 0x000fea00078e0ad0 */
[----:B------:R-:W-:Y:S02]  /*13f70*/  IADD3 R5, R4, c[0x0][0x32c], RZ ;  /* 0x0000cb0004057a10 */ /* 0x000fe40007ffe0ff */
[----:B------:R-:W-:Y:S02]  /*13f80*/  IMNMX R153, R153, R4, !PT ;  /* 0x0000000499997217 */ /* 0x000fe40007800200 */
[----:B------:R-:W-:Y:S02]  /*13f90*/  IMNMX R0, R0, R5, PT ;  /* 0x0000000500007217 */ /* 0x000fe40003800200 */
.L_x_1732:
[----:B------:R-:W-:Y:S02]  /*13fa0*/  FMNMX.FTZ R5, R138, R3, !PT ;  /* 0x000000038a057209 */ /* 0x000fe40007810000 */
[C---:B------:R-:W-:Y:S02]  /*13fb0*/  ISETP.GT.AND P2, PT, R153.reuse, RZ, P1 ;  /* 0x000000ff9900720c */ /* 0x040fe40000f44270 */
[----:B------:R-:W-:Y:S02]  /*13fc0*/  FMNMX.FTZ R5, R136, R5, !PT ;  /* 0x0000000588057209 */ /* 0x000fe40007810000 */
[----:B------:R-:W-:Y:S02]  /*13fd0*/  ISETP.LT.OR P2, PT, R0, 0x1, P2 ;  /* 0x000000010000780c */ /* 0x000fe40001741670 */
        /* <DEDUP_REMOVED lines=35> */
[C---:B------:R-:W-:Y:S02]  /*14210*/  ISETP.LT.OR P0, PT, R0.reuse, 0x1a, P0 ;  /* 0x0000001a0000780c */ /* 0x040fe40000701670 */
        /* <DEDUP_REMOVED lines=14> */
[----:B------:R-:W-:Y:S01]  /*14300*/  ISETP.LT.OR P2, PT, R0, 0x29, P4 ;  /* 0x000000290000780c */ /* 0x000fe20002741670 */
[----:B------:R-:W-:Y:S01]  /*14310*/  LDSM.16.MT88.4 R20, [R190+0x100] ;  /* 0x00010000be14783b */ /* 0x000fe20000004200 */
[----:B------:R-:W-:Y:S02]  /*14320*/  FMNMX.FTZ R10, R175, R10, !PT ;  /* 0x0000000aaf0a7209 */ /* 0x000fe40007810000 */
[----:B------:R-:W-:Y:S02]  /*14330*/  ISETP.GT.AND P0, PT, R153, 0x29, P1 ;  /* 0x000000299900780c */ /* 0x000fe40000f04270 */
[----:B------:R-:W-:Y:S02]  /*14340*/  FMNMX.FTZ R5, R146, R7, !PT ;  /* 0x0000000792057209 */ /* 0x000fe40007810000 */
[----:B------:R-:W-:Y:S02]  /*14350*/  FSEL R157, R26, -INF , !P2 ;  /* 0xff8000001a9d7808 */ /* 0x000fe40005000000 */
[----:B------:R-:W-:Y:S01]  /*14360*/  FMNMX.FTZ R10, R159, R10, !PT ;  /* 0x0000000a9f0a7209 */ /* 0x000fe20007810000 */
[----:B------:R-:W1:Y:S01]  /*14370*/  SHFL.BFLY PT, R4, R5, 0x2, 0x1f ;  /* 0x0c401f0005047f89 */ /* 0x000e6200000e0000 */
        /* <DEDUP_REMOVED lines=13> */
[----:B------:R-:W-:Y:S02]  /*14450*/  ISETP.GT.AND P0, PT, R153, 0x39, P1 ;  /* 0x000000399900780c */ /* 0x000fe40000f04270 */
[C---:B------:R-:W-:Y:S02]  /*14460*/  ISETP.LT.OR P1, PT, R0.reuse, 0x39, P4 ;  /* 0x000000390000780c */ /* 0x040fe40002721670 */
[----:B------:R-:W-:Y:S02]  /*14470*/  ISETP.LT.OR P0, PT, R0, 0x3a, P0 ;  /* 0x0000003a0000780c */ /* 0x000fe40000701670 */
[----:B------:R-:W-:Y:S02]  /*14480*/  FSEL R145, R34, -INF , !P1 ;  /* 0xff80000022917808 */ /* 0x000fe40004800000 */
[----:B------:R-:W-:Y:S02]  /*14490*/  FMNMX.FTZ R0, R147, R10, !PT ;  /* 0x0000000a93007209 */ /* 0x000fe40007810000 */
[----:B------:R-:W-:Y:S02]  /*144a0*/  FSEL R133, R35, -INF , !P0 ;  /* 0xff80000023857808 */ /* 0x000fe40004000000 */
[----:B------:R-:W-:Y:S04]  /*144b0*/  FMNMX.FTZ R0, R145, R0, !PT ;  /* 0x0000000091007209 */ /* 0x000fe80007810000 */
[----:B------:R-:W-:Y:S02]  /*144c0*/  FMNMX.FTZ R7, R133, R0, !PT ;  /* 0x0000000085077209 */ /* 0x000fe40007810000 */
[----:B-1----:R-:W-:Y:S03]  /*144d0*/  FMNMX.FTZ R6, R5, R4, !PT ;  /* 0x0000000405067209 */ /* 0x002fe60007810000 */
[----:B------:R-:W1:Y:S08]  /*144e0*/  SHFL.BFLY PT, R4, R7, 0x2, 0x1f ;  /* 0x0c401f0007047f89 */ /* 0x000e7000000e0000 */
[----:B------:R-:W2:Y:S01]  /*144f0*/  SHFL.BFLY PT, R15, R6, 0x1, 0x1f ;  /* 0x0c201f00060f7f89 */ /* 0x000ea200000e0000 */
[----:B-1----:R-:W-:Y:S07]  /*14500*/  FMNMX.FTZ R5, R7, R4, !PT ;  /* 0x0000000407057209 */ /* 0x002fee0007810000 */
        /* <DEDUP_REMOVED lines=8> */
[--C-:B------:R-:W-:Y:S02]  /*14590*/  FFMA.FTZ R135, R136, c[0x0][0x2d0], -R153.reuse ;  /* 0x0000b40088877a23 */ /* 0x100fe40000010899 */
[--C-:B------:R-:W-:Y:S01]  /*145a0*/  FFMA.FTZ R134, R134, c[0x0][0x2d0], -R153.reuse ;  /* 0x0000b40086867a23 */ /* 0x100fe20000010899 */
[----:B-1----:R-:W-:Y:S01]  /*145b0*/  FMNMX.FTZ R132, R5, R132, !PT ;  /* 0x0000008405847209 */ /* 0x002fe20007810000 */
[--C-:B------:R-:W-:Y:S01]  /*145c0*/  FFMA.FTZ R161, R8, c[0x0][0x2d0], -R153.reuse ;  /* 0x0000b40008a17a23 */ /* 0x100fe20000010899 */
[----:B------:R-:W-:Y:S01]  /*145d0*/  MUFU.EX2 R160, R160 ;  /* 0x000000a000a07308 */ /* 0x000fe20000000800 */
[----:B------:R-:W-:Y:S01]  /*145e0*/  FMUL.FTZ R6, R3, c[0x0][0x2d0] ;  /* 0x0000b40003067a20 */ /* 0x000fe20000410000 */
[C---:B------:R-:W-:Y:S01]  /*145f0*/  FSETP.NEU.FTZ.AND P0, PT, R132.reuse, -INF , PT ;  /* 0xff8000008400780b */ /* 0x040fe20003f1d000 */
[----:B------:R-:W-:Y:S02]  /*14600*/  FMUL.FTZ R144, R132, c[0x0][0x2d0] ;  /* 0x0000b40084907a20 */ /* 0x000fe40000410000 */
[--C-:B------:R-:W-:Y:S01]  /*14610*/  FFMA.FTZ R169, R140, c[0x0][0x2d0], -R153.reuse ;  /* 0x0000b4008ca97a23 */ /* 0x100fe20000010899 */
[----:B------:R-:W-:Y:S01]  /*14620*/  FSEL R5, R132, RZ, P0 ;  /* 0x000000ff84057208 */ /* 0x000fe20000000000 */
[--C-:B------:R-:W-:Y:S01]  /*14630*/  FFMA.FTZ R174, R158, c[0x0][0x2d0], -R153.reuse ;  /* 0x0000b4009eae7a23 */ /* 0x100fe20000010899 */
[----:B------:R-:W-:Y:S01]  /*14640*/  FSEL R144, R144, RZ, P0 ;  /* 0x000000ff90907208 */ /* 0x000fe20000000000 */
[--C-:B------:R-:W-:Y:S01]  /*14650*/  FFMA.FTZ R225, R156, c[0x0][0x2d0], -R153.reuse ;  /* 0x0000b4009ce17a23 */ /* 0x100fe20000010899 */
[----:B------:R-:W1:Y:S01]  /*14660*/  MUFU.EX2 R135, R135 ;  /* 0x0000008700877308 */ /* 0x000e620000000800 */
[----:B------:R-:W-:Y:S01]  /*14670*/  FADD.FTZ R5, -R5, R2 ;  /* 0x0000000205057221 */ /* 0x000fe20000010100 */
[----:B------:R-:W-:Y:S01]  /*14680*/  ISETP.GT.AND P0, PT, R224, UR5, PT ;  /* 0x00000005e0007c0c */ /* 0x000fe2000bf04270 */
[--C-:B------:R-:W-:Y:S02]  /*14690*/  FFMA.FTZ R164, R13, c[0x0][0x2d0], -R144.reuse ;  /* 0x0000b4000da47a23 */ /* 0x100fe40000010890 */
[----:B------:R-:W2:Y:S01]  /*146a0*/  LDSM.16.MT88.4 R12, [R195+0x100] ;  /* 0x00010000c30c783b */ /* 0x000ea20000004200 */
[--C-:B------:R-:W-:Y:S02]  /*146b0*/  FFMA.FTZ R165, R17, c[0x0][0x2d0], -R144.reuse ;  /* 0x0000b40011a57a23 */ /* 0x100fe40000010890 */
[--C-:B------:R-:W-:Y:S02]  /*146c0*/  FFMA.FTZ R163, R9, c[0x0][0x2d0], -R144.reuse ;  /* 0x0000b40009a37a23 */ /* 0x100fe40000010890 */
[--C-:B------:R-:W-:Y:S01]  /*146d0*/  FFMA.FTZ R162, R11, c[0x0][0x2d0], -R144.reuse ;  /* 0x0000b4000ba27a23 */ /* 0x100fe20000010890 */
[----:B------:R-:W-:Y:S01]  /*146e0*/  MUFU.EX2 R134, R134 ;  /* 0x0000008600867308 */ /* 0x000fe20000000800 */
[----:B------:R-:W-:Y:S02]  /*146f0*/  FMUL.FTZ R2, R5, c[0x0][0x2d0] ;  /* 0x0000b40005027a20 */ /* 0x000fe40000410000 */
[--C-:B------:R-:W-:Y:S02]  /*14700*/  FFMA.FTZ R172, R143, c[0x0][0x2d0], -R144.reuse ;  /* 0x0000b4008fac7a23 */ /* 0x100fe40000010890 */
[--C-:B------:R-:W-:Y:S02]  /*14710*/  FFMA.FTZ R226, R154, c[0x0][0x2d0], -R153.reuse ;  /* 0x0000b4009ae27a23 */ /* 0x100fe40000010899 */
[--C-:B------:R-:W-:Y:S02]  /*14720*/  FFMA.FTZ R227, R152, c[0x0][0x2d0], -R153.reuse ;  /* 0x0000b40098e37a23 */ /* 0x100fe40000010899 */
[--C-:B------:R-:W-:Y:S01]  /*14730*/  FFMA.FTZ R228, R159, c[0x0][0x2d0], -R144.reuse ;  /* 0x0000b4009fe47a23 */ /* 0x100fe20000010890 */
[----:B------:R-:W3:Y:S01]  /*14740*/  MUFU.EX2 R161, R161 ;  /* 0x000000a100a17308 */ /* 0x000ee20000000800 */
[--C-:B------:R-:W-:Y:S01]  /*14750*/  FFMA.FTZ R229, R157, c[0x0][0x2d0], -R144.reuse ;  /* 0x0000b4009de57a23 */ /* 0x100fe20000010890 */
[----:B-1----:R-:W-:Y:S01]  /*14760*/  F2FP.BF16.PACK_AB R136, R135, R160 ;  /* 0x000000a08788723e */ /* 0x002fe200000010ff */
[----:B------:R-:W-:Y:S01]  /*14770*/  LDSM.16.MT88.4 R156, [R195+0x5900] ;  /* 0x00590000c39c783b */ /* 0x000fe20000004200 */
[--C-:B------:R-:W-:Y:S02]  /*14780*/  FFMA.FTZ R230, R155, c[0x0][0x2d0], -R144.reuse ;  /* 0x0000b4009be67a23 */ /* 0x100fe40000010890 */
[--C-:B------:R-:W-:Y:S02]  /*14790*/  FFMA.FTZ R231, R151, c[0x0][0x2d0], -R153.reuse ;  /* 0x0000b40097e77a23 */ /* 0x100fe40000010899 */
[--C-:B------:R-:W-:Y:S02]  /*147a0*/  FFMA.FTZ R232, R150, c[0x0][0x2d0], -R153.reuse ;  /* 0x0000b40096e87a23 */ /* 0x100fe40000010899 */
[----:B------:R-:W1:Y:S01]  /*147b0*/  MUFU.EX2 R3, R6 ;  /* 0x0000000600037308 */ /* 0x000e620000000800 */
[--C-:B------:R-:W-:Y:S02]  /*147c0*/  FFMA.FTZ R233, R148, c[0x0][0x2d0], -R153.reuse ;  /* 0x0000b40094e97a23 */ /* 0x100fe40000010899 */
[--C-:B------:R-:W-:Y:S02]  /*147d0*/  FFMA.FTZ R235, R149, c[0x0][0x2d0], -R144.reuse ;  /* 0x0000b40095eb7a23 */ /* 0x100fe40000010890 */
[----:B------:R-:W-:Y:S01]  /*147e0*/  LDSM.16.MT88.4 R148, [R189+0x3900] ;  /* 0x00390000bd94783b */ /* 0x000fe20000004200 */
[--C-:B------:R-:W-:Y:S02]  /*147f0*/  FFMA.FTZ R236, R147, c[0x0][0x2d0], -R144.reuse ;  /* 0x0000b40093ec7a23 */ /* 0x100fe40000010890 */
[--C-:B------:R-:W-:Y:S02]  /*14800*/  FFMA.FTZ R237, R145, c[0x0][0x2d0], -R144.reuse ;  /* 0x0000b40091ed7a23 */ /* 0x100fe40000010890 */
[----:B------:R-:W-:Y:S01]  /*14810*/  MUFU.EX2 R165, R165 ;  /* 0x000000a500a57308 */ /* 0x000fe20000000800 */
[--C-:B------:R-:W-:Y:S02]  /*14820*/  FFMA.FTZ R166, R166, c[0x0][0x2d0], -R153.reuse ;  /* 0x0000b400a6a67a23 */ /* 0x100fe40000010899 */
[--C-:B------:R-:W-:Y:S01]  /*14830*/  FFMA.FTZ R167, R168, c[0x0][0x2d0], -R153.reuse ;  /* 0x0000b400a8a77a23 */ /* 0x100fe20000010899 */
[----:B---3--:R-:W-:Y:S01]  /*14840*/  F2FP.BF16.PACK_AB R138, R161, R134 ;  /* 0x00000086a18a723e */ /* 0x008fe200000010ff */
[--C-:B------:R-:W-:Y:S02]  /*14850*/  FFMA.FTZ R168, R142, c[0x0][0x2d0], -R153.reuse ;  /* 0x0000b4008ea87a23 */ /* 0x100fe40000010899 */
[----:B------:R-:W-:Y:S02]  /*14860*/  FFMA.FTZ R153, R146, c[0x0][0x2d0], -R153 ;  /* 0x0000b40092997a23 */ /* 0x000fe40000010899 */
[--C-:B------:R-:W-:Y:S01]  /*14870*/  FFMA.FTZ R170, R173, c[0x0][0x2d0], -R144.reuse ;  /* 0x0000b400adaa7a23 */ /* 0x100fe20000010890 */
[----:B------:R-:W3:Y:S01]  /*14880*/  MUFU.EX2 R164, R164 ;  /* 0x000000a400a47308 */ /* 0x000ee20000000800 */
[--C-:B------:R-:W-:Y:S02]  /*14890*/  FFMA.FTZ R173, R141, c[0x0][0x2d0], -R144.reuse ;  /* 0x0000b4008dad7a23 */ /* 0x100fe40000010890 */
[----:B------:R-:W-:Y:S01]  /*148a0*/  LDSM.16.MT88.4 R140, [R189+0x2900] ;  /* 0x00290000bd8c783b */ /* 0x000fe20000004200 */
[C---:B-1----:R-:W-:Y:S02]  /*148b0*/  FMUL.FTZ R4, R3.reuse, R128 ;  /* 0x0000008003047220 */ /* 0x042fe40000410000 */
        /* <DEDUP_REMOVED lines=8> */
[----:B------:R-:W1:Y:S01]  /*14940*/  MUFU.EX2 R162, R162 ;  /* 0x000000a200a27308 */ /* 0x000e620000000800 */
[C---:B------:R-:W-:Y:S02]  /*14950*/  FMUL.FTZ R32, R3.reuse, R120 ;  /* 0x0000007803207220 */ /* 0x040fe40000410000 */
[C---:B------:R-:W-:Y:S01]  /*14960*/  FMUL.FTZ R33, R3.reuse, R121 ;  /* 0x0000007903217220 */ /* 0x040fe20000410000 */
[----:B---3--:R-:W-:Y:S01]  /*14970*/  F2FP.BF16.PACK_AB R137, R164, R165 ;  /* 0x000000a5a489723e */ /* 0x008fe200000010ff */
        /* <DEDUP_REMOVED lines=12> */
[----:B-1----:R-:W-:Y:S01]  /*14a40*/  F2FP.BF16.PACK_AB R139, R162, R163 ;  /* 0x000000a3a28b723e */ /* 0x002fe200000010ff */
        /* <DEDUP_REMOVED lines=10> */
[----:B------:R-:W1:Y:S01]  /*14af0*/  MUFU.EX2 R167, R167 ;  /* 0x000000a700a77308 */ /* 0x000e620000000800 */
[C---:B------:R-:W-:Y:S02]  /*14b00*/  FMUL.FTZ R11, R2.reuse, R127 ;  /* 0x0000007f020b7220 */ /* 0x040fe40000410000 */
[C---:B--2---:R-:W-:Y:S03]  /*14b10*/  HMMA.16816.F32.BF16 R4, R136.reuse, R12, R4 ;  /* 0x0000000c8804723c */ /* 0x044fe60000041804 */
        /* <DEDUP_REMOVED lines=96> */
[----:B------:R-:W-:Y:S02]  /*15120*/  FMUL.FTZ R85, R3, R85 ;  /* 0x0000005503557220 */ /* 0x000fe40000410000 */
[C---:B------:R-:W-:Y:S01]  /*15130*/  HMMA.16816.F32.BF16 R72, R136.reuse, R110, R72 ;  /* 0x0000006e8848723c */ /* 0x040fe20000041848 */
[----:B------:R-:W4:Y:S01]  /*15140*/  LDSM.16.MT88.4 R108, [R188+0x4100] ;  /* 0x00410000bc6c783b */ /* 0x000f220000004200 */
[----:B------:R-:W-:Y:S02]  /*15150*/  MUFU.EX2 R235, R235 ;  /* 0x000000eb00eb7308 */ /* 0x000fe40000000800 */
[C---:B------:R-:W-:Y:S02]  /*15160*/  FMUL.FTZ R86, R2.reuse, R86 ;  /* 0x0000005602567220 */ /* 0x040fe40000410000 */
[C---:B------:R-:W-:Y:S02]  /*15170*/  FMUL.FTZ R87, R2.reuse, R87 ;  /* 0x0000005702577220 */ /* 0x040fe40000410000 */
[--C-:B------:R-:W-:Y:S01]  /*15180*/  FFMA.FTZ R171, R171, c[0x0][0x2d0], -R144.reuse ;  /* 0x0000b400abab7a23 */ /* 0x100fe20000010890 */
[C---:B---3--:R-:W-:Y:S03]  /*15190*/  HMMA.16816.F32.BF16 R76, R136.reuse, R100, R76 ;  /* 0x00000064884c723c */ /* 0x048fe6000004184c */
[C---:B------:R-:W-:Y:S01]  /*151a0*/  FMUL.FTZ R88, R3.reuse, R88 ;  /* 0x0000005803587220 */ /* 0x040fe20000410000 */
[----:B------:R-:W-:Y:S01]  /*151b0*/  MUFU.EX2 R236, R236 ;  /* 0x000000ec00ec7308 */ /* 0x000fe20000000800 */
[----:B------:R-:W-:Y:S02]  /*151c0*/  FMUL.FTZ R89, R3, R89 ;  /* 0x0000005903597220 */ /* 0x000fe40000410000 */
[C---:B------:R-:W-:Y:S01]  /*151d0*/  FMUL.FTZ R90, R2.reuse, R90 ;  /* 0x0000005a025a7220 */ /* 0x040fe20000410000 */
[C---:B------:R-:W-:Y:S04]  /*151e0*/  HMMA.16816.F32.BF16 R80, R136.reuse, R102, R80 ;  /* 0x000000668850723c */ /* 0x040fe80000041850 */
[C---:B------:R-:W-:Y:S01]  /*151f0*/  FMUL.FTZ R91, R2.reuse, R91 ;  /* 0x0000005b025b7220 */ /* 0x040fe20000410000 */
[----:B------:R-:W-:Y:S01]  /*15200*/  F2FP.BF16.PACK_AB R100, R167, R166 ;  /* 0x000000a6a764723e */ /* 0x000fe200000010ff */
[----:B------:R-:W-:Y:S01]  /*15210*/  FMUL.FTZ R92, R3, R92 ;  /* 0x0000005c035c7220 */ /* 0x000fe20000410000 */
[----:B--2---:R-:W-:Y:S01]  /*15220*/  F2FP.BF16.PACK_AB R102, R169, R168 ;  /* 0x000000a8a966723e */ /* 0x004fe200000010ff */
[C---:B-1----:R-:W-:Y:S01]  /*15230*/  HMMA.16816.F32.BF16 R84, R136.reuse, R104, R84 ;  /* 0x000000688854723c */ /* 0x042fe20000041854 */
[----:B------:R-:W1:Y:S03]  /*15240*/  MUFU.EX2 R171, R171 ;  /* 0x000000ab00ab7308 */ /* 0x000e660000000800 */
[----:B------:R-:W-:Y:S01]  /*15250*/  FMUL.FTZ R93, R3, R93 ;  /* 0x0000005d035d7220 */ /* 0x000fe20000410000 */
[----:B-----5:R-:W-:Y:S01]  /*15260*/  F2FP.BF16.PACK_AB R103, R173, R172 ;  /* 0x000000acad67723e */ /* 0x020fe200000010ff */
[C---:B------:R-:W-:Y:S02]  /*15270*/  FMUL.FTZ R94, R2.reuse, R94 ;  /* 0x0000005e025e7220 */ /* 0x040fe40000410000 */
[C---:B------:R-:W-:Y:S01]  /*15280*/  HMMA.16816.F32.BF16 R88, R136.reuse, R106, R88 ;  /* 0x0000006a8858723c */ /* 0x040fe20000041858 */
[----:B------:R-:W2:Y:S02]  /*15290*/  LDSM.16.MT88.4 R104, [R189+0x900] ;  /* 0x00090000bd68783b */ /* 0x000ea40000004200 */
[----:B------:R-:W-:Y:S01]  /*152a0*/  MUFU.EX2 R237, R237 ;  /* 0x000000ed00ed7308 */ /* 0x000fe20000000800 */
[C---:B------:R-:W-:Y:S02]  /*152b0*/  FMUL.FTZ R95, R2.reuse, R95 ;  /* 0x0000005f025f7220 */ /* 0x040fe40000410000 */
[C---:B------:R-:W-:Y:S02]  /*152c0*/  FMUL.FTZ R96, R3.reuse, R96 ;  /* 0x0000006003607220 */ /* 0x040fe40000410000 */
[----:B------:R-:W-:Y:S03]  /*152d0*/  FMUL.FTZ R97, R3, R97 ;  /* 0x0000006103617220 */ /* 0x000fe60000410000 */
[C---:B----4-:R-:W-:Y:S03]  /*152e0*/  HMMA.16816.F32.BF16 R92, R136.reuse, R108, R92 ;  /* 0x0000006c885c723c */ /* 0x050fe6000004185c */
[C---:B------:R-:W-:Y:S02]  /*152f0*/  FMUL.FTZ R98, R2.reuse, R98 ;  /* 0x0000006202627220 */ /* 0x040fe40000410000 */
[C---:B------:R-:W-:Y:S01]  /*15300*/  FMUL.FTZ R99, R2.reuse, R99 ;  /* 0x0000006302637220 */ /* 0x040fe20000410000 */
[----:B-1----:R-:W-:Y:S01]  /*15310*/  F2FP.BF16.PACK_AB R101, R171, R170 ;  /* 0x000000aaab65723e */ /* 0x002fe200000010ff */
        /* <DEDUP_REMOVED lines=134> */
[----:B------:R-:W-:Y:S01]  /*15b80*/  FADD.FTZ R2, R173, R2 ;  /* 0x00000002ad027221 */ /* 0x000fe20000010000 */
[----:B------:R-:W-:Y:S03]  /*15b90*/  IADD3 R173, R224, -0x1, RZ ;  /* 0xffffffffe0ad7810 */ /* 0x000fe60007ffe0ff */
[----:B------:R-:W-:Y:S01]  /*15ba0*/  FADD.FTZ R175, R175, R2 ;  /* 0x00000002afaf7221 */ /* 0x000fe20000010000 */
[----:B------:R-:W-:Y:S04]  /*15bb0*/  HMMA.16816.F32.BF16 R96, R136, R14, R96 ;  /* 0x0000000e8860723c */ /* 0x000fe80000041860 */
[----:B------:R-:W-:Y:S01]  /*15bc0*/  FADD.FTZ R228, R228, R175 ;  /* 0x000000afe4e47221 */ /* 0x000fe20000010000 */
[----:B------:R-:W-:Y:S02]  /*15bd0*/  MOV R224, R173 ;  /* 0x000000ad00e07202 */ /* 0x000fe40000000f00 */
[-C--:B------:R-:W-:Y:S01]  /*15be0*/  MOV R12, R132.reuse ;  /* 0x00000084000c7202 */ /* 0x080fe20000000f00 */
[----:B------:R-:W-:Y:S01]  /*15bf0*/  FADD.FTZ R229, R229, R228 ;  /* 0x000000e4e5e57221 */ /* 0x000fe20000010000 */
[----:B------:R-:W-:Y:S03]  /*15c00*/  MOV R2, R132 ;  /* 0x0000008400027202 */ /* 0x000fe60000000f00 */
[----:B------:R-:W-:Y:S04]  /*15c10*/  FADD.FTZ R230, R230, R229 ;  /* 0x000000e5e6e67221 */ /* 0x000fe80000010000 */
[----:B------:R-:W-:Y:S04]  /*15c20*/  FADD.FTZ R235, R235, R230 ;  /* 0x000000e6ebeb7221 */ /* 0x000fe80000010000 */
[----:B------:R-:W-:Y:S04]  /*15c30*/  FADD.FTZ R236, R236, R235 ;  /* 0x000000ebecec7221 */ /* 0x000fe80000010000 */
[----:B------:R-:W-:Y:S04]  /*15c40*/  FADD.FTZ R209, R237, R236 ;  /* 0x000000ecedd17221 */ /* 0x000fe80000010000 */
[----:B------:R-:W-:Y:S01]  /*15c50*/  FADD.FTZ R209, R238, R209 ;  /* 0x000000d1eed17221 */ /* 0x000fe20000010000 */
[----:B------:R-:W-:-:S05]  /*15c60*/  @P0 BRA `(.L_x_1736) ;  /* 0xffffcc2000000947 */ /* 0x000fca000383ffff */
.L_x_1727:
        /* <DEDUP_REMOVED lines=23> */
.L_x_1738:
[----:B------:R-:W-:Y:S02]  /*15de0*/  ULDC UR4, c[0x0][0x32c] ;  /* 0x0000cb0000047ab9 */ /* 0x000fe40000000800 */
[----:B------:R-:W-:-:S03]  /*15df0*/  UISETP.NE.AND UP0, UPT, UR4, 0x1, UPT ;  /* 0x000000010400788c */ /* 0x000fc6000bf05270 */
[----:B------:R-:W-:Y:S02]  /*15e00*/  ULDC.64 UR4, c[0x0][0x330] ;  /* 0x0000cc0000047ab9 */ /* 0x000fe40000000a00 */
[----:B------:R-:W-:-:S07]  /*15e10*/  UIMAD.WIDE.U32 UR16, UR10, UR4, URZ ;  /* 0x000000040a1072a5 */ /* 0x000fce000f8e003f */
[----:B------:R-:W-:Y:S02]  /*15e20*/  @UP0 UMOV UR13, UR17 ;  /* 0x00000011000d0c82 */ /* 0x000fe40008000000 */
[----:B------:R-:W-:Y:S02]  /*15e30*/  @UP0 USHF.R.U32.HI UR10, URZ, UR5, UR13 ;  /* 0x000000053f0a0299 */ /* 0x000fe4000801160d */
.L_x_1739:
[----:B------:R-:W-:Y:S02]  /*15e40*/  ULDC UR4, c[0x0][0x32c] ;  /* 0x0000cb0000047ab9 */ /* 0x000fe40000000800 */
[----:B------:R-:W-:-:S04]  /*15e50*/  UIMAD UR4, UR10, UR4, URZ ;  /* 0x000000040a0472a4 */ /* 0x000fc8000f8e023f */
[----:B------:R-:W-:-:S04]  /*15e60*/  UISETP.LT.AND UP0, UPT, UR9, UR4, UPT ;  /* 0x000000040900728c */ /* 0x000fc8000bf01270 */
[----:B------:R-:W-:-:S04]  /*15e70*/  USEL UR9, UR9, UR4, !UP0 ;  /* 0x0000000409097287 */ /* 0x000fc8000c000000 */
.L_x_1737:
        /* <DEDUP_REMOVED lines=25> */
.L_x_1741:
[----:B------:R-:W-:Y:S04]  /*16010*/  DEPBAR.LE SB0, 0x0 ;  /* 0x000080000000791a */ /* 0x000fe80000000000 */
[----:B------:R-:W-:Y:S01]  /*16020*/  BAR.SYNC.DEFER_BLOCKING 0x0 ;  /* 0x0000000000007b1d */ /* 0x000fe20000010000 */
[C---:B------:R-:W-:Y:S02]  /*16030*/  ISETP.LT.AND P0, PT, R222.reuse, UR8, PT ;  /* 0x00000008de007c0c */ /* 0x040fe4000bf01270 */
[----:B------:R-:W-:Y:S11]  /*16040*/  ISETP.NE.AND P4, PT, R199, RZ, PT ;  /* 0x000000ffc700720c */ /* 0x000ff60003f85270 */
[----:B------:R-:W-:Y:S01]  /*16050*/  @!P0 SHF.R.S32.HI R159, RZ, 0x1f, R222 ;  /* 0x0000001fff9f8819 */ /* 0x000fe200000114de */
[----:B------:R-:W-:Y:S04]  /*16060*/  @!P0 IMAD.WIDE.U32 R20, R222, c[0x0][0x208], RZ ;  /* 0x00008200de148a25 */ /* 0x000fe800078e00ff */
[----:B------:R-:W-:Y:S01]  /*16070*/  @!P0 IMAD R159, R159, c[0x0][0x208], RZ ;  /* 0x000082009f9f8a24 */ /* 0x000fe200078e02ff */
[----:B------:R-:W-:Y:S03]  /*16080*/  @!P0 SHF.L.U32 R29, R20, 0x6, RZ ;  /* 0x00000006141d8819 */ /* 0x000fe600000006ff */
[----:B------:R-:W-:Y:S01]  /*16090*/  @!P0 IMAD R159, R222, c[0x0][0x20c], R159 ;  /* 0x00008300de9f8a24 */ /* 0x000fe200078e029f */
[----:B------:R-:W-:Y:S01]  /*160a0*/  LDSM.16.M88.4 R32, [R198+0xc100] ;  /* 0x00c10000c620783b */ /* 0x000fe20000000200 */
[C---:B------:R-:W-:Y:S02]  /*160b0*/  @!P0 IADD3 R2, P1, R29.reuse, R215, RZ ;  /* 0x000000d71d028210 */ /* 0x040fe40007f3e0ff */
[----:B------:R-:W-:Y:S02]  /*160c0*/  @!P0 IADD3 R31, P2, R29, R200, RZ ;  /* 0x000000c81d1f8210 */ /* 0x000fe40007f5e0ff */
[----:B------:R-:W-:Y:S02]  /*160d0*/  @!P0 IADD3 R159, R21, R159, RZ ;  /* 0x0000009f159f8210 */ /* 0x000fe40007ffe0ff */
[----:B------:R-:W-:Y:S01]  /*160e0*/  @!P0 IADD3 R0, P3, R29, R214, RZ ;  /* 0x000000d61d008210 */ /* 0x000fe20007f7e0ff */
[----:B------:R-:W1:Y:S01]  /*160f0*/  LDSM.16.M88.4 R8, [R197+0x6100] ;  /* 0x00610000c508783b */ /* 0x000e620000000200 */
[----:B------:R-:W-:Y:S04]  /*16100*/  @!P0 SHF.L.U64.HI R159, R20, 0x6, R159 ;  /* 0x00000006149f8819 */ /* 0x000fe8000001029f */
[----:B------:R-:W-:Y:S02]  /*16110*/  @!P0 IADD3.X R28, R159, R207, RZ, P2, !PT ;  /* 0x000000cf9f1c8210 */ /* 0x000fe400017fe4ff */
[C---:B------:R-:W-:Y:S01]  /*16120*/  @!P0 LEA R164, P2, R31.reuse, c[0x0][0x1f8], 0x1 ;  /* 0x00007e001fa48a11 */ /* 0x040fe200078408ff */
[----:B------:R-:W2:Y:S03]  /*16130*/  LDSM.16.M88.4 R16, [R197+0x6900] ;  /* 0x00690000c510783b */ /* 0x000ea60000000200 */
[----:B------:R-:W-:Y:S02]  /*16140*/  @!P0 LEA.HI.X R165, R31, c[0x0][0x1fc], R28, 0x1, P2 ;  /* 0x00007f001fa58a11 */ /* 0x000fe400010f0c1c */
[C---:B------:R-:W-:Y:S02]  /*16150*/  @!P0 LEA R168, P2, R0.reuse, c[0x0][0x1f8], 0x1 ;  /* 0x00007e0000a88a11 */ /* 0x040fe400078408ff */
[C---:B------:R-:W-:Y:S01]  /*16160*/  @!P0 IADD3.X R31, R159.reuse, R220, RZ, P3, !PT ;  /* 0x000000dc9f1f8210 */ /* 0x040fe20001ffe4ff */
[----:B------:R-:W3:Y:S03]  /*16170*/  LDSM.16.M88.4 R24, [R197+0x7100] ;  /* 0x00710000c518783b */ /* 0x000ee60000000200 */
[----:B------:R-:W-:Y:S05]  /*16180*/  @!P0 LEA.HI.X R169, R0, c[0x0][0x1fc], R31, 0x1, P2 ;  /* 0x00007f0000a98a11 */ /* 0x000fea00010f0c1f */
        /* <DEDUP_REMOVED lines=10> */
[----:B------:R-:W-:Y:S02]  /*16230*/  @!P0 IADD3.X R25, R159, R221, RZ, P1, !PT ;  /* 0x000000dd9f198210 */ /* 0x000fe40000ffe4ff */
[C---:B------:R-:W-:Y:S04]  /*16240*/  @!P0 LEA R166, P1, R2.reuse, c[0x0][0x1f8], 0x1 ;  /* 0x00007e0002a68a11 */ /* 0x040fe800078208ff */
[----:B------:R-:W-:Y:S02]  /*16250*/  @!P0 LEA.HI.X R167, R2, c[0x0][0x1fc], R25, 0x1, P1 ;  /* 0x00007f0002a78a11 */ /* 0x000fe400008f0c19 */
[C---:B------:R-:W-:Y:S01]  /*16260*/  HMMA.16816.F32.BF16 R24, R32.reuse, R26, RZ ;  /* 0x0000001a2018723c */ /* 0x040fe200000418ff */
[C---:B------:R-:W-:Y:S04]  /*16270*/  @!P0 LEA R29, P1, R217.reuse, R29, 0x5 ;  /* 0x0000001dd91d8211 */ /* 0x040fe800078228ff */
[----:B------:R-:W-:Y:S02]  /*16280*/  @!P0 LEA.HI.X R159, R217, R159, R216, 0x5, P1 ;  /* 0x0000009fd99f8211 */ /* 0x000fe400008f2cd8 */
[C---:B------:R-:W-:Y:S02]  /*16290*/  @!P0 IADD3 R132, P3, R29.reuse, R200, RZ ;  /* 0x000000c81d848210 */ /* 0x040fe40007f7e0ff */
[C---:B------:R-:W-:Y:S03]  /*162a0*/  @!P0 IADD3 R0, P2, R29.reuse, R215, RZ ;  /* 0x000000d71d008210 */ /* 0x040fe60007f5e0ff */
[----:B------:R-:W-:Y:S02]  /*162b0*/  @!P0 IADD3 R2, P1, R29, R214, RZ ;  /* 0x000000d61d028210 */ /* 0x000fe40007f3e0ff */
[C---:B----4-:R-:W-:Y:S01]  /*162c0*/  HMMA.16816.F32.BF16 R28, R32.reuse, R136, RZ ;  /* 0x00000088201c723c */ /* 0x050fe200000418ff */
[C---:B------:R-:W-:Y:S02]  /*162d0*/  @!P0 IADD3.X R157, R159.reuse, R207, RZ, P3, !PT ;  /* 0x000000cf9f9d8210 */ /* 0x040fe40001ffe4ff */
[----:B------:R-:W-:Y:S02]  /*162e0*/  @!P0 LEA R174, P3, R132, c[0x0][0x1f8], 0x1 ;  /* 0x00007e0084ae8a11 */ /* 0x000fe400078608ff */
[C---:B------:R-:W-:Y:S02]  /*162f0*/  @!P0 IADD3.X R135, R159.reuse, R221, RZ, P2, !PT ;  /* 0x000000dd9f878210 */ /* 0x040fe400017fe4ff */
[----:B------:R-:W-:Y:S01]  /*16300*/  @!P0 IADD3.X R137, R159, R220, RZ, P1, !PT ;  /* 0x000000dc9f898210 */ /* 0x000fe20000ffe4ff */
[----:B------:R-:W-:Y:S01]  /*16310*/  HMMA.16816.F32.BF16 R32, R32, R138, RZ ;  /* 0x0000008a2020723c */ /* 0x000fe200000418ff */
[----:B------:R-:W-:Y:S03]  /*16320*/  @!P0 LEA R170, P1, R2, c[0x0][0x1f8], 0x1 ;  /* 0x00007e0002aa8a11 */ /* 0x000fe600078208ff */
[----:B------:R-:W-:Y:S02]  /*16330*/  @!P0 LEA.HI.X R175, R132, c[0x0][0x1fc], R157, 0x1, P3 ;  /* 0x00007f0084af8a11 */ /* 0x000fe400018f0c9d */
[----:B------:R-:W-:Y:S02]  /*16340*/  @!P0 LEA.HI.X R171, R2, c[0x0][0x1fc], R137, 0x1, P1 ;  /* 0x00007f0002ab8a11 */ /* 0x000fe400008f0c89 */
[C---:B-1----:R-:W-:Y:S01]  /*16350*/  HMMA.16816.F32.BF16 R4, R140.reuse, R144, R4 ;  /* 0x000000908c04723c */ /* 0x042fe20000041804 */
[----:B------:R-:W1:Y:S04]  /*16360*/  LDSM.16.M88.4 R136, [R185] ;  /* 0x00000000b988783b */ /* 0x000e680000000200 */
[C---:B------:R-:W-:Y:S03]  /*16370*/  @!P0 LEA R172, P2, R0.reuse, c[0x0][0x1f8], 0x1 ;  /* 0x00007e0000ac8a11 */ /* 0x040fe600078408ff */
[C---:B------:R-:W-:Y:S01]  /*16380*/  HMMA.16816.F32.BF16 R8, R140.reuse, R146, R8 ;  /* 0x000000928c08723c */ /* 0x040fe20000041808 */
[----:B------:R-:W-:Y:S01]  /*16390*/  @!PT LDS RZ, [RZ] ;  /* 0x00000000fffff984 */ /* 0x000fe20000000800 */
[----:B------:R-:W-:Y:S01]  /*163a0*/  @!PT LDS RZ, [RZ] ;  /* 0x00000000fffff984 */ /* 0x000fe20000000800 */
[----:B------:R-:W-:Y:S01]  /*163b0*/  @!PT LDS RZ, [RZ] ;  /* 0x00000000fffff984 */ /* 0x000fe20000000800 */
[----:B------:R3:W-:Y:S03]  /*163c0*/  @!P0 LDGSTS.E.BYPASS.LTC128B.128 [R202+0x100], [R164.64], !P5 ;  /* 0x00100000a4ca8fae */ /* 0x0007e6000e901d5c */
[----:B------:R-:W-:Y:S04]  /*163d0*/  @!P0 LEA.HI.X R173, R0, c[0x0][0x1fc], R135, 0x1, P2 ;  /* 0x00007f0000ad8a11 */ /* 0x000fe800010f0c87 */
[C---:B-----5:R-:W-:Y:S01]  /*163e0*/  HMMA.16816.F32.BF16 R12, R140.reuse, R148, R12 ;  /* 0x000000948c0c723c */ /* 0x060fe2000004180c */
[----:B------:R3:W-:Y:S07]  /*163f0*/  @!P0 LDGSTS.E.BYPASS.LTC128B.128 [R202+0x2100], [R166.64], !P6 ;  /* 0x02100000a6ca8fae */ /* 0x0007ee000f101d5c */
[C---:B------:R-:W-:Y:S01]  /*16400*/  HMMA.16816.F32.BF16 R16, R140.reuse, R150, R16 ;  /* 0x000000968c10723c */ /* 0x040fe20000041810 */
[----:B------:R4:W-:Y:S07]  /*16410*/  @!P0 LDGSTS.E.BYPASS.LTC128B.128 [R202+0x4100], [R168.64], !P4 ;  /* 0x04100000a8ca8fae */ /* 0x0009ee000e101d5c */
[C---:B--2---:R-:W-:Y:S01]  /*16420*/  HMMA.16816.F32.BF16 R20, R140.reuse, R152, R20 ;  /* 0x000000988c14723c */ /* 0x044fe20000041814 */
[----:B------:R2:W-:Y:S07]  /*16430*/  @!P0 LDGSTS.E.BYPASS.LTC128B.128 [R202+0x1100], [R174.64], !P5 ;  /* 0x01100000aeca8fae */ /* 0x0005ee000e901d5c */
[C---:B------:R-:W-:Y:S01]  /*16440*/  HMMA.16816.F32.BF16 R24, R140.reuse, R154, R24 ;  /* 0x0000009a8c18723c */ /* 0x040fe20000041818 */
[----:B------:R2:W-:Y:S07]  /*16450*/  @!P0 LDGSTS.E.BYPASS.LTC128B.128 [R202+0x3100], [R172.64], !P6 ;  /* 0x03100000acca8fae */ /* 0x0005ee000f101d5c */
[C---:B-1----:R-:W-:Y:S01]  /*16460*/  HMMA.16816.F32.BF16 R28, R140.reuse, R136, R28 ;  /* 0x000000888c1c723c */ /* 0x042fe2000004181c */
[----:B------:R4:W-:Y:S02]  /*16470*/  @!P0 LDGSTS.E.BYPASS.LTC128B.128 [R202+0x5100], [R170.64], !P4 ;  /* 0x05100000aaca8fae */ /* 0x0009e4000e101d5c */
[C---:B------:R-:W-:Y:S05]  /*16480*/  ISETP.GT.AND P0, PT, R222.reuse, UR8, PT ;  /* 0x00000008de007c0c */ /* 0x040fea000bf04270 */
[----:B------:R-:W-:Y:S01]  /*16490*/  HMMA.16816.F32.BF16 R32, R140, R138, R32 ;  /* 0x0000008a8c20723c */ /* 0x000fe20000041820 */
        /* <DEDUP_REMOVED lines=125> */
[----:B------:R-:W-:Y:S06]  /*16c70*/  BAR.SYNC.DEFER_BLOCKING 0x0 ;  /* 0x0000000000007b1d */ /* 0x000fec0000010000 */
[----:B------:R-:W-:Y:S01]  /*16c80*/  IADD3 R173, R222, -0x1, RZ ;  /* 0xffffffffdead7810 */ /* 0x000fe20007ffe0ff */
        /* <DEDUP_REMOVED lines=47> */
[----:B------:R-:W-:Y:S01]  /*16f80*/  @P0 IMAD R137, R173, c[0x0][0x1e4], R137 ;  /* 0x00007900ad890a24 */ /* 0x000fe200078e0289 */
[----:B-1----:R-:W-:Y:S01]  /*16f90*/  FMNMX.FTZ R0, R141, R2, !PT ;  /* 0x000000028d007209 */ /* 0x002fe20007810000 */
[----:B------:R-:W-:Y:S04]  /*16fa0*/  @P0 IMAD.WIDE.U32 R140, R173, c[0x0][0x1e0], RZ ;  /* 0x00007800ad8c0a25 */ /* 0x000fe800078e00ff */
[----:B------:R-:W-:Y:S01]  /*16fb0*/  FADD.FTZ R2, -R0, R3 ;  /* 0x0000000300027221 */ /* 0x000fe20000010100 */
[----:B------:R-:W-:Y:S01]  /*16fc0*/  @P0 SHF.L.U32 R139, R140, 0x6, RZ ;  /* 0x000000068c8b0819 */ /* 0x000fe200000006ff */
[----:B------:R-:W-:Y:S01]  /*16fd0*/  FMUL.FTZ R167, R0, c[0x0][0x2d0] ;  /* 0x0000b40000a77a20 */ /* 0x000fe20000410000 */
[----:B--2---:R-:W-:Y:S01]  /*16fe0*/  FMNMX.FTZ R132, R135, R132, !PT ;  /* 0x0000008487847209 */ /* 0x004fe20007810000 */
[----:B------:R-:W-:Y:S01]  /*16ff0*/  FMUL.FTZ R3, R2, c[0x0][0x2d0] ;  /* 0x0000b40002037a20 */ /* 0x000fe20000410000 */
[----:B------:R-:W-:Y:S01]  /*17000*/  @P0 IADD3 R137, R141, R137, RZ ;  /* 0x000000898d890210 */ /* 0x000fe20007ffe0ff */
[----:B------:R-:W-:Y:S01]  /*17010*/  FFMA.FTZ R162, R4, c[0x0][0x2d0], -R167 ;  /* 0x0000b40004a27a23 */ /* 0x000fe200000108a7 */
[----:B------:R-:W-:Y:S01]  /*17020*/  @P0 IADD3 R4, P1, R139, R204, RZ ;  /* 0x000000cc8b040210 */ /* 0x000fe20007f3e0ff */
[----:B------:R-:W-:Y:S01]  /*17030*/  FADD.FTZ R2, -R132, R133 ;  /* 0x0000008584027221 */ /* 0x000fe20000010100 */
[----:B------:R-:W-:Y:S01]  /*17040*/  @P0 SHF.L.U64.HI R137, R140, 0x6, R137 ;  /* 0x000000068c890819 */ /* 0x000fe20000010289 */
[--C-:B------:R-:W-:Y:S01]  /*17050*/  FFMA.FTZ R160, R9, c[0x0][0x2d0], -R167.reuse ;  /* 0x0000b40009a07a23 */ /* 0x100fe200000108a7 */
[----:B------:R-:W-:Y:S01]  /*17060*/  @P0 LEA R140, P2, R4, c[0x0][0x1c8], 0x1 ;  /* 0x00007200048c0a11 */ /* 0x000fe200078408ff */
[----:B------:R-:W-:Y:S01]  /*17070*/  FMUL.FTZ R133, R2, c[0x0][0x2d0] ;  /* 0x0000b40002857a20 */ /* 0x000fe20000410000 */
[----:B------:R-:W-:Y:S01]  /*17080*/  @P0 IADD3.X R135, R137, R211, RZ, P1, !PT ;  /* 0x000000d389870210 */ /* 0x000fe20000ffe4ff */
[----:B------:R-:W-:Y:S01]  /*17090*/  FFMA.FTZ R138, R8, c[0x0][0x2d0], -R167 ;  /* 0x0000b400088a7a23 */ /* 0x000fe200000108a7 */
[----:B------:R-:W-:Y:S01]  /*170a0*/  @P0 IADD3 R136, P1, R139, R213, RZ ;  /* 0x000000d58b880210 */ /* 0x000fe20007f3e0ff */
[----:B------:R1:W2:Y:S01]  /*170b0*/  MUFU.EX2 R2, R133 ;  /* 0x0000008500027308 */ /* 0x0002a20000000800 */
[----:B------:R-:W-:Y:S01]  /*170c0*/  @P0 LEA.HI.X R141, R4, c[0x0][0x1cc], R135, 0x1, P2 ;  /* 0x00007300048d0a11 */ /* 0x000fe200010f0c87 */
[----:B------:R-:W-:Y:S01]  /*170d0*/  FMUL.FTZ R165, R132, c[0x0][0x2d0] ;  /* 0x0000b40084a57a20 */ /* 0x000fe20000410000 */
[----:B------:R-:W-:Y:S01]  /*170e0*/  @P0 LEA R142, P3, R136, c[0x0][0x1c8], 0x1 ;  /* 0x00007200888e0a11 */ /* 0x000fe200078608ff */
[----:B------:R-:W-:Y:S01]  /*170f0*/  FFMA.FTZ R170, R16, c[0x0][0x2d0], -R167 ;  /* 0x0000b40010aa7a23 */ /* 0x000fe200000108a7 */
[----:B------:R-:W-:Y:S01]  /*17100*/  @P0 IADD3.X R135, R137, R219, RZ, P1, !PT ;  /* 0x000000db89870210 */ /* 0x000fe20000ffe4ff */
[----:B------:R3:W-:Y:S01]  /*17110*/  @P0 LDGSTS.E.BYPASS.LTC128B.128 [R202+0x6100], [R140.64], !P5 ;  /* 0x061000008cca0fae */ /* 0x0007e2000e901d5c */
[----:B------:R-:W-:Y:S02]  /*17120*/  FFMA.FTZ R164, R6, c[0x0][0x2d0], -R165 ;  /* 0x0000b40006a47a23 */ /* 0x000fe400000108a5 */
[----:B------:R-:W-:Y:S01]  /*17130*/  @P0 LEA.HI.X R143, R136, c[0x0][0x1cc], R135, 0x1, P3 ;  /* 0x00007300888f0a11 */ /* 0x000fe200018f0c87 */
[--C-:B------:R-:W-:Y:S01]  /*17140*/  FFMA.FTZ R161, R7, c[0x0][0x2d0], -R165.reuse ;  /* 0x0000b40007a17a23 */ /* 0x100fe200000108a5 */
[----:B------:R-:W-:Y:S01]  /*17150*/  MUFU.EX2 R135, R138 ;  /* 0x0000008a00877308 */ /* 0x000fe20000000800 */
[--C-:B------:R-:W-:Y:S02]  /*17160*/  FFMA.FTZ R163, R10, c[0x0][0x2d0], -R165.reuse ;  /* 0x0000b4000aa37a23 */ /* 0x100fe400000108a5 */
[----:B------:R3:W-:Y:S01]  /*17170*/  @P0 LDGSTS.E.BYPASS.LTC128B.128 [R202+0x8100], [R142.64], !P6 ;  /* 0x081000008eca0fae */ /* 0x0007e2000f101d5c */
[----:B------:R-:W-:Y:S02]  /*17180*/  FFMA.FTZ R166, R11, c[0x0][0x2d0], -R165 ;  /* 0x0000b4000ba67a23 */ /* 0x000fe400000108a5 */
[----:B------:R-:W-:Y:S02]  /*17190*/  FFMA.FTZ R171, R17, c[0x0][0x2d0], -R167 ;  /* 0x0000b40011ab7a23 */ /* 0x000fe400000108a7 */
[--C-:B------:R-:W-:Y:S02]  /*171a0*/  FFMA.FTZ R174, R18, c[0x0][0x2d0], -R165.reuse ;  /* 0x0000b40012ae7a23 */ /* 0x100fe400000108a5 */
[----:B------:R-:W4:Y:S01]  /*171b0*/  MUFU.EX2 R3, R3 ;  /* 0x0000000300037308 */ /* 0x000f220000000800 */
[----:B------:R-:W-:Y:S02]  /*171c0*/  FFMA.FTZ R223, R19, c[0x0][0x2d0], -R165 ;  /* 0x0000b40013df7a23 */ /* 0x000fe400000108a5 */
[----:B-1----:R-:W-:Y:S01]  /*171d0*/  FFMA.FTZ R133, R5, c[0x0][0x2d0], -R167 ;  /* 0x0000b40005857a23 */ /* 0x002fe200000108a7 */
[C---:B------:R-:W-:Y:S01]  /*171e0*/  @P0 IADD3 R5, P4, R139.reuse, R134, RZ ;  /* 0x000000868b050210 */ /* 0x040fe20007f9e0ff */
[C---:B--2---:R-:W-:Y:S01]  /*171f0*/  FMUL.FTZ R6, R2.reuse, R130 ;  /* 0x0000008202067220 */ /* 0x044fe20000410000 */
[----:B------:R-:W-:Y:S01]  /*17200*/  @P0 IADD3 R139, P1, R139, UR6, RZ ;  /* 0x000000068b8b0c10 */ /* 0x000fe2000ff3e0ff */
[C---:B------:R-:W-:Y:S01]  /*17210*/  FMUL.FTZ R7, R2.reuse, R131 ;  /* 0x0000008302077220 */ /* 0x040fe20000410000 */
[----:B------:R-:W-:Y:S01]  /*17220*/  @P0 IADD3.X R4, R137, R218, RZ, P4, !PT ;  /* 0x000000da89040210 */ /* 0x000fe200027fe4ff */
[C---:B------:R-:W-:Y:S01]  /*17230*/  FMUL.FTZ R10, R2.reuse, R126 ;  /* 0x0000007e020a7220 */ /* 0x040fe20000410000 */
[----:B------:R-:W-:Y:S01]  /*17240*/  ISETP.NE.AND P4, PT, R199, RZ, PT ;  /* 0x000000ffc700720c */ /* 0x000fe20003f85270 */
[----:B------:R-:W-:Y:S01]  /*17250*/  MUFU.EX2 R162, R162 ;  /* 0x000000a200a27308 */ /* 0x000fe20000000800 */
[C---:B------:R-:W-:Y:S01]  /*17260*/  @P0 LEA R144, P2, R5.reuse, c[0x0][0x1c8], 0x1 ;  /* 0x0000720005900a11 */ /* 0x040fe200078408ff */
[C---:B------:R-:W-:Y:S02]  /*17270*/  FMUL.FTZ R11, R2.reuse, R127 ;  /* 0x0000007f020b7220 */ /* 0x040fe40000410000 */
[C---:B------:R-:W-:Y:S01]  /*17280*/  FMUL.FTZ R102, R2.reuse, R102 ;  /* 0x0000006602667220 */ /* 0x040fe20000410000 */
[----:B------:R-:W-:Y:S01]  /*17290*/  @P0 LEA.HI.X R145, R5, c[0x0][0x1cc], R4, 0x1, P2 ;  /* 0x0000730005910a11 */ /* 0x000fe200010f0c04 */
[C---:B------:R-:W-:Y:S01]  /*172a0*/  FMUL.FTZ R103, R2.reuse, R103 ;  /* 0x0000006702677220 */ /* 0x040fe20000410000 */
[----:B------:R-:W-:Y:S01]  /*172b0*/  @P0 IADD3 R4, P3, R139, R204, RZ ;  /* 0x000000cc8b040210 */ /* 0x000fe20007f7e0ff */
[----:B------:R-:W-:Y:S01]  /*172c0*/  FMUL.FTZ R106, R2, R106 ;  /* 0x0000006a026a7220 */ /* 0x000fe20000410000 */
[----:B------:R-:W-:Y:S01]  /*172d0*/  @P0 IADD3.X R5, R137, UR7, RZ, P1, !PT ;  /* 0x0000000789050c10 */ /* 0x000fe20008ffe4ff */
[----:B------:R-:W1:Y:S01]  /*172e0*/  MUFU.EX2 R133, R133 ;  /* 0x0000008500857308 */ /* 0x000e620000000800 */
[----:B------:R-:W-:Y:S01]  /*172f0*/  @P0 IADD3 R8, P2, R139, R213, RZ ;  /* 0x000000d58b080210 */ /* 0x000fe20007f5e0ff */
[----:B------:R2:W-:Y:S01]  /*17300*/  @P0 LDGSTS.E.BYPASS.LTC128B.128 [R202+0xa100], [R144.64], !P4 ;  /* 0x0a10000090ca0fae */ /* 0x0005e2000e101d5c */
[----:B------:R-:W-:Y:S01]  /*17310*/  @P0 IADD3.X R9, R5, R211, RZ, P3, !PT ;  /* 0x000000d305090210 */ /* 0x000fe20001ffe4ff */
[C---:B----4-:R-:W-:Y:S01]  /*17320*/  FMUL.FTZ R100, R3.reuse, R100 ;  /* 0x0000006403647220 */ /* 0x050fe20000410000 */
[C---:B------:R-:W-:Y:S01]  /*17330*/  @P0 LEA R146, P3, R4.reuse, c[0x0][0x1c8], 0x1 ;  /* 0x0000720004920a11 */ /* 0x040fe200078608ff */
[----:B------:R-:W-:Y:S01]  /*17340*/  FMUL.FTZ R101, R3, R101 ;  /* 0x0000006503657220 */ /* 0x000fe20000410000 */
[----:B------:R-:W-:Y:S01]  /*17350*/  @P0 IADD3.X R137, R5, R219, RZ, P2, !PT ;  /* 0x000000db05890210 */ /* 0x000fe200017fe4ff */
[C---:B------:R-:W-:Y:S01]  /*17360*/  FMUL.FTZ R104, R3.reuse, R104 ;  /* 0x0000006803687220 */ /* 0x040fe20000410000 */
[----:B------:R-:W-:Y:S01]  /*17370*/  @P0 LEA.HI.X R147, R4, c[0x0][0x1cc], R9, 0x1, P3 ;  /* 0x0000730004930a11 */ /* 0x000fe200018f0c09 */
[----:B------:R-:W4:Y:S01]  /*17380*/  MUFU.EX2 R160, R160 ;  /* 0x000000a000a07308 */ /* 0x000f220000000800 */
[C---:B------:R-:W-:Y:S01]  /*17390*/  @P0 LEA R148, P2, R8.reuse, c[0x0][0x1c8], 0x1 ;  /* 0x0000720008940a11 */ /* 0x040fe200078408ff */
[----:B------:R-:W-:Y:S01]  /*173a0*/  FMUL.FTZ R4, R3, R128 ;  /* 0x0000008003047220 */ /* 0x000fe20000410000 */
[----:B------:R-:W-:Y:S01]  /*173b0*/  @P0 IADD3 R136, P1, R139, R134, RZ ;  /* 0x000000868b880210 */ /* 0x000fe20007f3e0ff */
[----:B------:R2:W-:Y:S01]  /*173c0*/  @P0 LDGSTS.E.BYPASS.LTC128B.128 [R202+0x7100], [R146.64], !P5 ;  /* 0x0710000092ca0fae */ /* 0x0005e2000e901d5c */
[----:B------:R-:W-:Y:S01]  /*173d0*/  @P0 LEA.HI.X R149, R8, c[0x0][0x1cc], R137, 0x1, P2 ;  /* 0x0000730008950a11 */ /* 0x000fe200010f0c89 */
[----:B------:R-:W-:Y:S01]  /*173e0*/  FMUL.FTZ R8, R3, R124 ;  /* 0x0000007c03087220 */ /* 0x000fe20000410000 */
[----:B------:R-:W-:Y:S01]  /*173f0*/  @P0 IADD3.X R5, R5, R218, RZ, P1, !PT ;  /* 0x000000da05050210 */ /* 0x000fe20000ffe4ff */
[C---:B------:R-:W-:Y:S01]  /*17400*/  FMUL.FTZ R9, R3.reuse, R125 ;  /* 0x0000007d03097220 */ /* 0x040fe20000410000 */
[C---:B------:R-:W-:Y:S01]  /*17410*/  @P0 LEA R150, P1, R136.reuse, c[0x0][0x1c8], 0x1 ;  /* 0x0000720088960a11 */ /* 0x040fe200078208ff */
[----:B------:R-:W-:Y:S01]  /*17420*/  MUFU.EX2 R164, R164 ;  /* 0x000000a400a47308 */ /* 0x000fe20000000800 */
[C---:B------:R-:W-:Y:S01]  /*17430*/  FMUL.FTZ R105, R3.reuse, R105 ;  /* 0x0000006903697220 */ /* 0x040fe20000410000 */
[----:B------:R5:W-:Y:S01]  /*17440*/  @P0 LDGSTS.E.BYPASS.LTC128B.128 [R202+0x9100], [R148.64], !P6 ;  /* 0x0910000094ca0fae */ /* 0x000be2000f101d5c */
[----:B------:R-:W-:Y:S01]  /*17450*/  @P0 LEA.HI.X R151, R136, c[0x0][0x1cc], R5, 0x1, P1 ;  /* 0x0000730088970a11 */ /* 0x000fe200008f0c05 */
[----:B------:R-:W-:Y:S01]  /*17460*/  FMUL.FTZ R5, R3, R129 ;  /* 0x0000008103057220 */ /* 0x000fe20000410000 */
[----:B-1----:R-:W-:Y:S01]  /*17470*/  F2FP.BF16.PACK_AB R128, R133, R162 ;  /* 0x000000a28580723e */ /* 0x002fe200000010ff */
[----:B------:R-:W-:Y:S02]  /*17480*/  FMUL.FTZ R107, R2, R107 ;  /* 0x0000006b026b7220 */ /* 0x000fe40000410000 */
[C---:B------:R-:W-:Y:S02]  /*17490*/  FMUL.FTZ R108, R3.reuse, R108 ;  /* 0x0000006c036c7220 */ /* 0x040fe40000410000 */
[----:B------:R5:W-:Y:S01]  /*174a0*/  @P0 LDGSTS.E.BYPASS.LTC128B.128 [R202+0xb100], [R150.64], !P4 ;  /* 0x0b10000096ca0fae */ /* 0x000be2000e101d5c */
[----:B------:R-:W1:Y:S01]  /*174b0*/  MUFU.EX2 R161, R161 ;  /* 0x000000a100a17308 */ /* 0x000e620000000800 */
[----:B------:R-:W-:Y:S01]  /*174c0*/  FMUL.FTZ R109, R3, R109 ;  /* 0x0000006d036d7220 */ /* 0x000fe20000410000 */
[----:B------:R-:W-:Y:S01]  /*174d0*/  ISETP.GT.AND P0, PT, R222, UR4, PT ;  /* 0x00000004de007c0c */ /* 0x000fe2000bf04270 */
[----:B------:R-:W-:Y:S01]  /*174e0*/  FMUL.FTZ R110, R2, R110 ;  /* 0x0000006e026e7220 */ /* 0x000fe20000410000 */
[----:B----4-:R-:W-:Y:S01]  /*174f0*/  F2FP.BF16.PACK_AB R130, R160, R135 ;  /* 0x00000087a082723e */ /* 0x010fe200000010ff */
[----:B------:R-:W-:Y:S02]  /*17500*/  FMUL.FTZ R111, R2, R111 ;  /* 0x0000006f026f7220 */ /* 0x000fe40000410000 */
[----:B------:R-:W4:Y:S01]  /*17510*/  LDSM.16.MT88.4 R136, [R195+0x100] ;  /* 0x00010000c388783b */ /* 0x000f220000004200 */
[--C-:B------:R-:W-:Y:S02]  /*17520*/  FFMA.FTZ R224, R28, c[0x0][0x2d0], -R167.reuse ;  /* 0x0000b4001ce07a23 */ /* 0x100fe400000108a7 */
[----:B------:R-:W-:Y:S01]  /*17530*/  MUFU.EX2 R163, R163 ;  /* 0x000000a300a37308 */ /* 0x000fe20000000800 */
[--C-:B------:R-:W-:Y:S02]  /*17540*/  FFMA.FTZ R225, R29, c[0x0][0x2d0], -R167.reuse ;  /* 0x0000b4001de17a23 */ /* 0x100fe400000108a7 */
[----:B------:R-:W-:Y:S02]  /*17550*/  FFMA.FTZ R226, R32, c[0x0][0x2d0], -R167 ;  /* 0x0000b40020e27a23 */ /* 0x000fe400000108a7 */
[----:B---3--:R-:W3:Y:S01]  /*17560*/  LDSM.16.MT88.4 R140, [R190+0x100] ;  /* 0x00010000be8c783b */ /* 0x008ee20000004200 */
[--C-:B------:R-:W-:Y:S02]  /*17570*/  FFMA.FTZ R227, R30, c[0x0][0x2d0], -R165.reuse ;  /* 0x0000b4001ee37a23 */ /* 0x100fe400000108a5 */
[--C-:B------:R-:W-:Y:S02]  /*17580*/  FFMA.FTZ R228, R31, c[0x0][0x2d0], -R165.reuse ;  /* 0x0000b4001fe47a23 */ /* 0x100fe400000108a5 */
[----:B------:R-:W5:Y:S01]  /*17590*/  MUFU.EX2 R166, R166 ;  /* 0x000000a600a67308 */ /* 0x000f620000000800 */
[----:B------:R-:W-:Y:S02]  /*175a0*/  FFMA.FTZ R229, R34, c[0x0][0x2d0], -R165 ;  /* 0x0000b40022e57a23 */ /* 0x000fe400000108a5 */
[----:B--2---:R-:W2:Y:S01]  /*175b0*/  LDSM.16.MT88.4 R144, [R189+0x100] ;  /* 0x00010000bd90783b */ /* 0x004ea20000004200 */
[----:B-1----:R-:W-:Y:S01]  /*175c0*/  F2FP.BF16.PACK_AB R129, R161, R164 ;  /* 0x000000a4a181723e */ /* 0x002fe200000010ff */
[C---:B------:R-:W-:Y:S02]  /*175d0*/  FMUL.FTZ R112, R3.reuse, R112 ;  /* 0x0000007003707220 */ /* 0x040fe40000410000 */
[C---:B------:R-:W-:Y:S02]  /*175e0*/  FMUL.FTZ R113, R3.reuse, R113 ;  /* 0x0000007103717220 */ /* 0x040fe40000410000 */
[C---:B------:R-:W-:Y:S01]  /*175f0*/  FMUL.FTZ R114, R2.reuse, R114 ;  /* 0x0000007202727220 */ /* 0x040fe20000410000 */
[----:B------:R-:W-:Y:S01]  /*17600*/  MUFU.EX2 R170, R170 ;  /* 0x000000aa00aa7308 */ /* 0x000fe20000000800 */
[----:B------:R-:W1:Y:S01]  /*17610*/  LDSM.16.MT88.4 R124, [R188+0x100] ;  /* 0x00010000bc7c783b */ /* 0x000e620000004200 */
[C---:B------:R-:W-:Y:S02]  /*17620*/  FMUL.FTZ R115, R2.reuse, R115 ;  /* 0x0000007302737220 */ /* 0x040fe40000410000 */
[C---:B------:R-:W-:Y:S02]  /*17630*/  FMUL.FTZ R116, R3.reuse, R116 ;  /* 0x0000007403747220 */ /* 0x040fe40000410000 */
[C---:B------:R-:W-:Y:S02]  /*17640*/  FMUL.FTZ R117, R3.reuse, R117 ;  /* 0x0000007503757220 */ /* 0x040fe40000410000 */
[C---:B------:R-:W-:Y:S01]  /*17650*/  FMUL.FTZ R118, R2.reuse, R118 ;  /* 0x0000007602767220 */ /* 0x040fe20000410000 */
[----:B------:R-:W-:Y:S01]  /*17660*/  LDSM.16.MT88.4 R16, [R190+0x900] ;  /* 0x00090000be10783b */ /* 0x000fe20000004200 */
[----:B------:R-:W-:Y:S01]  /*17670*/  FMUL.FTZ R119, R2, R119 ;  /* 0x0000007702777220 */ /* 0x000fe20000410000 */
[----:B------:R-:W1:Y:S01]  /*17680*/  MUFU.EX2 R171, R171 ;  /* 0x000000ab00ab7308 */ /* 0x000e620000000800 */
[C---:B------:R-:W-:Y:S01]  /*17690*/  FMUL.FTZ R120, R3.reuse, R120 ;  /* 0x0000007803787220 */ /* 0x040fe20000410000 */
[----:B-----5:R-:W-:Y:S01]  /*176a0*/  F2FP.BF16.PACK_AB R131, R166, R163 ;  /* 0x000000a3a683723e */ /* 0x020fe200000010ff */
[C---:B------:R-:W-:Y:S03]  /*176b0*/  FMUL.FTZ R121, R3.reuse, R121 ;  /* 0x0000007903797220 */ /* 0x040fe60000410000 */
[----:B------:R-:W-:Y:S01]  /*176c0*/  LDSM.16.MT88.4 R148, [R195+0x2900] ;  /* 0x00290000c394783b */ /* 0x000fe20000004200 */
[C---:B------:R-:W-:Y:S02]  /*176d0*/  FMUL.FTZ R122, R2.reuse, R122 ;  /* 0x0000007a027a7220 */ /* 0x040fe40000410000 */
[C---:B------:R-:W-:Y:S01]  /*176e0*/  FMUL.FTZ R123, R2.reuse, R123 ;  /* 0x0000007b027b7220 */ /* 0x040fe20000410000 */
[C---:B----4-:R-:W-:Y:S01]  /*176f0*/  HMMA.16816.F32.BF16 R4, R128.reuse, R136, R4 ;  /* 0x000000888004723c */ /* 0x050fe20000041804 */
[----:B------:R-:W-:Y:S03]  /*17700*/  MUFU.EX2 R174, R174 ;  /* 0x000000ae00ae7308 */ /* 0x000fe60000000800 */
[----:B------:R-:W-:Y:S01]  /*17710*/  LDSM.16.MT88.4 R152, [R190+0x2900] ;  /* 0x00290000be98783b */ /* 0x000fe20000004200 */
[C---:B------:R-:W-:Y:S02]  /*17720*/  FMUL.FTZ R36, R3.reuse, R36 ;  /* 0x0000002403247220 */ /* 0x040fe40000410000 */
[C---:B------:R-:W-:Y:S01]  /*17730*/  FMUL.FTZ R37, R3.reuse, R37 ;  /* 0x0000002503257220 */ /* 0x040fe20000410000 */
[C---:B------:R-:W-:Y:S03]  /*17740*/  HMMA.16816.F32.BF16 R8, R128.reuse, R138, R8 ;  /* 0x0000008a8008723c */ /* 0x040fe60000041808 */
[----:B------:R-:W4:Y:S01]  /*17750*/  MUFU.EX2 R223, R223 ;  /* 0x000000df00df7308 */ /* 0x000f220000000800 */
[----:B------:R-:W5:Y:S01]  /*17760*/  LDSM.16.MT88.4 R136, [R195+0x2100] ;  /* 0x00210000c388783b */ /* 0x000f620000004200 */
[C---:B------:R-:W-:Y:S02]  /*17770*/  FMUL.FTZ R38, R2.reuse, R38 ;  /* 0x0000002602267220 */ /* 0x040fe40000410000 */
[C---:B------:R-:W-:Y:S01]  /*17780*/  FMUL.FTZ R39, R2.reuse, R39 ;  /* 0x0000002702277220 */ /* 0x040fe20000410000 */
[C---:B---3--:R-:W-:Y:S04]  /*17790*/  HMMA.16816.F32.BF16 R100, R128.reuse, R140, R100 ;  /* 0x0000008c8064723c */ /* 0x048fe80000041864 */
[----:B------:R-:W-:Y:S01]  /*177a0*/  LDSM.16.MT88.4 R156, [R189+0x2900] ;  /* 0x00290000bd9c783b */ /* 0x000fe20000004200 */
[C---:B------:R-:W-:Y:S01]  /*177b0*/  FMUL.FTZ R40, R3.reuse, R40 ;  /* 0x0000002803287220 */ /* 0x040fe20000410000 */
[----:B------:R-:W-:Y:S01]  /*177c0*/  MUFU.EX2 R224, R224 ;  /* 0x000000e000e07308 */ /* 0x000fe20000000800 */
[C---:B------:R-:W-:Y:S01]  /*177d0*/  FMUL.FTZ R41, R3.reuse, R41 ;  /* 0x0000002903297220 */ /* 0x040fe20000410000 */
[C---:B------:R-:W-:Y:S04]  /*177e0*/  HMMA.16816.F32.BF16 R104, R128.reuse, R142, R104 ;  /* 0x0000008e8068723c */ /* 0x040fe80000041868 */
[----:B------:R-:W3:Y:S01]  /*177f0*/  LDSM.16.MT88.4 R140, [R190+0x2100] ;  /* 0x00210000be8c783b */ /* 0x000ee20000004200 */
[C---:B------:R-:W-:Y:S02]  /*17800*/  FMUL.FTZ R42, R2.reuse, R42 ;  /* 0x0000002a022a7220 */ /* 0x040fe40000410000 */
[C---:B------:R-:W-:Y:S01]  /*17810*/  FMUL.FTZ R43, R2.reuse, R43 ;  /* 0x0000002b022b7220 */ /* 0x040fe20000410000 */
[C---:B--2---:R-:W-:Y:S01]  /*17820*/  HMMA.16816.F32.BF16 R108, R128.reuse, R144, R108 ;  /* 0x00000090806c723c */ /* 0x044fe2000004186c */
[----:B------:R-:W-:Y:S03]  /*17830*/  MUFU.EX2 R225, R225 ;  /* 0x000000e100e17308 */ /* 0x000fe60000000800 */
[----:B------:R-:W-:Y:S01]  /*17840*/  LDSM.16.MT88.4 R28, [R189+0x1900] ;  /* 0x00190000bd1c783b */ /* 0x000fe20000004200 */
[C---:B------:R-:W-:Y:S02]  /*17850*/  FMUL.FTZ R44, R3.reuse, R44 ;  /* 0x0000002c032c7220 */ /* 0x040fe40000410000 */
[C---:B------:R-:W-:Y:S01]  /*17860*/  FMUL.FTZ R45, R3.reuse, R45 ;  /* 0x0000002d032d7220 */ /* 0x040fe20000410000 */
[C---:B------:R-:W-:Y:S03]  /*17870*/  HMMA.16816.F32.BF16 R112, R128.reuse, R146, R112 ;  /* 0x000000928070723c */ /* 0x040fe60000041870 */
[----:B------:R-:W-:Y:S01]  /*17880*/  MUFU.EX2 R226, R226 ;  /* 0x000000e200e27308 */ /* 0x000fe20000000800 */
[----:B------:R-:W-:Y:S01]  /*17890*/  LDSM.16.MT88.4 R144, [R188+0x900] ;  /* 0x00090000bc90783b */ /* 0x000fe20000004200 */
[C---:B------:R-:W-:Y:S02]  /*178a0*/  FMUL.FTZ R46, R2.reuse, R46 ;  /* 0x0000002e022e7220 */ /* 0x040fe40000410000 */
[C---:B------:R-:W-:Y:S01]  /*178b0*/  FMUL.FTZ R47, R2.reuse, R47 ;  /* 0x0000002f022f7220 */ /* 0x040fe20000410000 */
[C---:B-1----:R-:W-:Y:S04]  /*178c0*/  HMMA.16816.F32.BF16 R116, R128.reuse, R124, R116 ;  /* 0x0000007c8074723c */ /* 0x042fe80000041874 */
[----:B------:R-:W0:Y:S01]  /*178d0*/  LDGDEPBAR ;  /* 0x00000000000079af */ /* 0x000e220000000000 */
[C---:B------:R-:W-:Y:S01]  /*178e0*/  FMUL.FTZ R48, R3.reuse, R48 ;  /* 0x0000003003307220 */ /* 0x040fe20000410000 */
[----:B------:R-:W-:Y:S01]  /*178f0*/  MUFU.EX2 R227, R227 ;  /* 0x000000e300e37308 */ /* 0x000fe20000000800 */
[C---:B------:R-:W-:Y:S01]  /*17900*/  FMUL.FTZ R49, R3.reuse, R49 ;  /* 0x0000003103317220 */ /* 0x040fe20000410000 */
[C---:B------:R-:W-:Y:S04]  /*17910*/  HMMA.16816.F32.BF16 R120, R128.reuse, R126, R120 ;  /* 0x0000007e8078723c */ /* 0x040fe80000041878 */
[----:B------:R-:W1:Y:S01]  /*17920*/  LDSM.16.MT88.4 R124, [R189+0x2100] ;  /* 0x00210000bd7c783b */ /* 0x000e620000004200 */
[C---:B------:R-:W-:Y:S02]  /*17930*/  FMUL.FTZ R50, R2.reuse, R50 ;  /* 0x0000003202327220 */ /* 0x040fe40000410000 */
[C---:B------:R-:W-:Y:S01]  /*17940*/  FMUL.FTZ R51, R2.reuse, R51 ;  /* 0x0000003302337220 */ /* 0x040fe20000410000 */
[C---:B-----5:R-:W-:Y:S01]  /*17950*/  HMMA.16816.F32.BF16 R36, R128.reuse, R136, R36 ;  /* 0x000000888024723c */ /* 0x060fe20000041824 */
[----:B------:R-:W-:Y:S03]  /*17960*/  MUFU.EX2 R228, R228 ;  /* 0x000000e400e47308 */ /* 0x000fe60000000800 */
[C---:B------:R-:W-:Y:S02]  /*17970*/  FMUL.FTZ R52, R3.reuse, R52 ;  /* 0x0000003403347220 */ /* 0x040fe40000410000 */
[C---:B------:R-:W-:Y:S02]  /*17980*/  FMUL.FTZ R53, R3.reuse, R53 ;  /* 0x0000003503357220 */ /* 0x040fe40000410000 */
[C---:B------:R-:W-:Y:S01]  /*17990*/  HMMA.16816.F32.BF16 R40, R128.reuse, R138, R40 ;  /* 0x0000008a8028723c */ /* 0x040fe20000041828 */
[----:B------:R-:W2:Y:S02]  /*179a0*/  LDSM.16.MT88.4 R136, [R188+0x2100] ;  /* 0x00210000bc88783b */ /* 0x000ea40000004200 */
[----:B------:R-:W-:Y:S01]  /*179b0*/  MUFU.EX2 R229, R229 ;  /* 0x000000e500e57308 */ /* 0x000fe20000000800 */
        /* <DEDUP_REMOVED lines=21> */
[C---:B------:R-:W-:Y:S04]  /*17b10*/  FMUL.FTZ R68, R3.reuse, R68 ;  /* 0x0000004403447220 */ /* 0x040fe80000410000 */
[C---:B------:R-:W-:Y:S01]  /*17b20*/  FMUL.FTZ R69, R3.reuse, R69 ;  /* 0x0000004503457220 */ /* 0x040fe20000410000 */
[C---:B------:R-:W-:Y:S01]  /*17b30*/  HMMA.16816.F32.BF16 R64, R128.reuse, R138, R64 ;  /* 0x0000008a8040723c */ /* 0x040fe20000041840 */
[----:B------:R-:W2:Y:S02]  /*17b40*/  LDSM.16.MT88.4 R136, [R189+0x4100] ;  /* 0x00410000bd88783b */ /* 0x000ea40000004200 */
[C---:B------:R-:W-:Y:S02]  /*17b50*/  FMUL.FTZ R70, R2.reuse, R70 ;  /* 0x0000004602467220 */ /* 0x040fe40000410000 */
[C---:B------:R-:W-:Y:S02]  /*17b60*/  FMUL.FTZ R71, R2.reuse, R71 ;  /* 0x0000004702477220 */ /* 0x040fe40000410000 */
[C---:B------:R-:W-:Y:S02]  /*17b70*/  FMUL.FTZ R72, R3.reuse, R72 ;  /* 0x0000004803487220 */ /* 0x040fe40000410000 */
[C---:B------:R-:W-:Y:S03]  /*17b80*/  FMUL.FTZ R73, R3.reuse, R73 ;  /* 0x0000004903497220 */ /* 0x040fe60000410000 */
[C---:B---3--:R-:W-:Y:S03]  /*17b90*/  HMMA.16816.F32.BF16 R68, R128.reuse, R140, R68 ;  /* 0x0000008c8044723c */ /* 0x048fe60000041844 */
[C---:B------:R-:W-:Y:S02]  /*17ba0*/  FMUL.FTZ R74, R2.reuse, R74 ;  /* 0x0000004a024a7220 */ /* 0x040fe40000410000 */
[C---:B------:R-:W-:Y:S02]  /*17bb0*/  FMUL.FTZ R75, R2.reuse, R75 ;  /* 0x0000004b024b7220 */ /* 0x040fe40000410000 */
[C---:B------:R-:W-:Y:S02]  /*17bc0*/  FMUL.FTZ R76, R3.reuse, R76 ;  /* 0x0000004c034c7220 */ /* 0x040fe40000410000 */
[C---:B------:R-:W-:Y:S03]  /*17bd0*/  FMUL.FTZ R77, R3.reuse, R77 ;  /* 0x0000004d034d7220 */ /* 0x040fe60000410000 */
[C---:B------:R-:W-:Y:S01]  /*17be0*/  HMMA.16816.F32.BF16 R72, R128.reuse, R142, R72 ;  /* 0x0000008e8048723c */ /* 0x040fe20000041848 */
[----:B------:R-:W3:Y:S02]  /*17bf0*/  LDSM.16.MT88.4 R140, [R188+0x4100] ;  /* 0x00410000bc8c783b */ /* 0x000ee40000004200 */
        /* <DEDUP_REMOVED lines=15> */
[C---:B--2---:R-:W-:Y:S01]  /*17cf0*/  HMMA.16816.F32.BF16 R84, R128.reuse, R136, R84 ;  /* 0x000000888054723c */ /* 0x044fe20000041854 */
[----:B------:R-:W-:Y:S02]  /*17d00*/  MUFU.EX2 R168, R168 ;  /* 0x000000a800a87308 */ /* 0x000fe40000000800 */
[--C-:B------:R-:W-:Y:S01]  /*17d10*/  FFMA.FTZ R172, R14, c[0x0][0x2d0], -R165.reuse ;  /* 0x0000b4000eac7a23 */ /* 0x100fe200000108a5 */
[----:B------:R-:W-:Y:S01]  /*17d20*/  F2FP.BF16.PACK_AB R14, R171, R170 ;  /* 0x000000aaab0e723e */ /* 0x000fe200000010ff */
[----:B------:R-:W-:Y:S01]  /*17d30*/  FFMA.FTZ R175, R15, c[0x0][0x2d0], -R165 ;  /* 0x0000b4000faf7a23 */ /* 0x000fe200000108a5 */
[----:B----4-:R-:W-:Y:S01]  /*17d40*/  F2FP.BF16.PACK_AB R15, R223, R174 ;  /* 0x000000aedf0f723e */ /* 0x010fe200000010ff */
[C---:B------:R-:W-:Y:S02]  /*17d50*/  FMUL.FTZ R88, R3.reuse, R88 ;  /* 0x0000005803587220 */ /* 0x040fe40000410000 */
[C---:B------:R-:W-:Y:S02]  /*17d60*/  FMUL.FTZ R89, R3.reuse, R89 ;  /* 0x0000005903597220 */ /* 0x040fe40000410000 */
[----:B------:R-:W2:Y:S01]  /*17d70*/  MUFU.EX2 R169, R169 ;  /* 0x000000a900a97308 */ /* 0x000ea20000000800 */
        /* <DEDUP_REMOVED lines=12> */
[C---:B---3--:R-:W-:Y:S01]  /*17e40*/  HMMA.16816.F32.BF16 R92, R128.reuse, R140, R92 ;  /* 0x0000008c805c723c */ /* 0x048fe2000004185c */
[----:B------:R-:W3:Y:S02]  /*17e50*/  MUFU.EX2 R175, R175 ;  /* 0x000000af00af7308 */ /* 0x000ee40000000800 */
[C---:B------:R-:W-:Y:S01]  /*17e60*/  FMUL.FTZ R99, R2.reuse, R99 ;  /* 0x0000006302637220 */ /* 0x040fe20000410000 */
[----:B--2---:R-:W-:Y:S01]  /*17e70*/  F2FP.BF16.PACK_AB R12, R169, R168 ;  /* 0x000000a8a90c723e */ /* 0x004fe200000010ff */
[----:B------:R-:W-:Y:S02]  /*17e80*/  FFMA.FTZ R162, R3, R212, R162 ;  /* 0x000000d403a27223 */ /* 0x000fe400000100a2 */
[----:B------:R-:W-:Y:S02]  /*17e90*/  FFMA.FTZ R164, R2, R209, R164 ;  /* 0x000000d102a47223 */ /* 0x000fe400000100a4 */
[----:B------:R-:W-:Y:S01]  /*17ea0*/  FADD.FTZ R162, R133, R162 ;  /* 0x000000a285a27221 */ /* 0x000fe20000010000 */
[----:B------:R-:W-:Y:S01]  /*17eb0*/  HMMA.16816.F32.BF16 R96, R128, R142, R96 ;  /* 0x0000008e8060723c */ /* 0x000fe20000041860 */
[----:B------:R-:W-:Y:S02]  /*17ec0*/  LDSM.16.MT88.4 R128, [R190+0x4900] ;  /* 0x00490000be80783b */ /* 0x000fe40000004200 */
[----:B------:R-:W-:Y:S01]  /*17ed0*/  MOV R133, R132 ;  /* 0x0000008400857202 */ /* 0x000fe20000000f00 */
[----:B------:R-:W-:Y:S02]  /*17ee0*/  FADD.FTZ R164, R161, R164 ;  /* 0x000000a4a1a47221 */ /* 0x000fe40000010000 */
[----:B------:R-:W-:Y:S02]  /*17ef0*/  FADD.FTZ R135, R135, R162 ;  /* 0x000000a287877221 */ /* 0x000fe40000010000 */
[----:B------:R-:W-:Y:S01]  /*17f00*/  FADD.FTZ R3, R163, R164 ;  /* 0x000000a4a3037221 */ /* 0x000fe20000010000 */
[----:B------:R-:W-:Y:S03]  /*17f10*/  LDSM.16.MT88.4 R140, [R190+0x3100] ;  /* 0x00310000be8c783b */ /* 0x000fe60000004200 */
[----:B------:R-:W-:Y:S02]  /*17f20*/  FADD.FTZ R135, R160, R135 ;  /* 0x00000087a0877221 */ /* 0x000fe40000010000 */
[----:B------:R-:W-:Y:S01]  /*17f30*/  FADD.FTZ R3, R166, R3 ;  /* 0x00000003a6037221 */ /* 0x000fe20000010000 */
[----:B---3--:R-:W-:Y:S01]  /*17f40*/  F2FP.BF16.PACK_AB R13, R175, R172 ;  /* 0x000000acaf0d723e */ /* 0x008fe200000010ff */
[----:B------:R-:W-:Y:S02]  /*17f50*/  FADD.FTZ R168, R168, R135 ;  /* 0x00000087a8a87221 */ /* 0x000fe40000010000 */
[----:B------:R-:W-:Y:S01]  /*17f60*/  FADD.FTZ R172, R172, R3 ;  /* 0x00000003acac7221 */ /* 0x000fe20000010000 */
[----:B------:R-:W-:Y:S01]  /*17f70*/  MOV R3, R0 ;  /* 0x0000000000037202 */ /* 0x000fe20000000f00 */
        /* <DEDUP_REMOVED lines=152> */
.L_x_1740:
        /* <DEDUP_REMOVED lines=8> */
[----:B------:R-:W-:Y:S01]  /*18980*/  IADD3 RZ, P0, R204, 0x80, RZ ;  /* 0x00000080ccff7810 */ /* 0x000fe20007f1e0ff */
        /* <DEDUP_REMOVED lines=15> */
.L_x_1751:
[----:B------:R-:W-:Y:S04]  /*18a80*/  DEPBAR.LE SB0, 0x0 ;  /* 0x000080000000791a */ /* 0x000fe80000000000 */
[----:B------:R-:W-:Y:S01]  /*18a90*/  BAR.SYNC.DEFER_BLOCKING 0x0 ;  /* 0x0000000000007b1d */ /* 0x000fe20000010000 */
[----:B------:R-:W-:Y:S01]  /*18aa0*/  SHF.R.S32.HI R0, RZ, 0x1f, R173 ;  /* 0x0000001fff007819 */ /* 0x000fe200000114ad */
[----:B------:R-:W-:Y:S01]  /*18ab0*/  IMAD R13, R173, UR11, RZ ;  /* 0x0000000bad0d7c24 */ /* 0x000fe2000f8e02ff */
[----:B------:R-:W-:Y:S01]  /*18ac0*/  ISETP.NE.AND P3, PT, R199, RZ, PT ;  /* 0x000000ffc700720c */ /* 0x000fe20003f65270 */
[C---:B------:R-:W-:Y:S04]  /*18ad0*/  IMAD.WIDE.U32 R20, R173.reuse, UR9, R216 ;  /* 0x00000009ad147c25 */ /* 0x040fe8000f8e00d8 */
[C---:B------:R-:W-:Y:S01]  /*18ae0*/  IMAD.WIDE.U32 R6, R173.reuse, UR9, R214 ;  /* 0x00000009ad067c25 */ /* 0x040fe2000f8e00d6 */
[----:B------:R-:W-:Y:S03]  /*18af0*/  LEA R166, P1, R20, c[0x0][0x1f8], 0x1 ;  /* 0x00007e0014a67a11 */ /* 0x000fe600078208ff */
[----:B------:R-:W-:Y:S01]  /*18b00*/  IMAD R13, R0, UR9, R13 ;  /* 0x00000009000d7c24 */ /* 0x000fe2000f8e020d */
[----:B------:R-:W-:Y:S01]  /*18b10*/  LEA R164, P0, R6, c[0x0][0x1f8], 0x1 ;  /* 0x00007e0006a47a11 */ /* 0x000fe200078008ff */
[----:B------:R-:W-:Y:S04]  /*18b20*/  IMAD.WIDE.U32 R22, R173, UR9, R206 ;  /* 0x00000009ad167c25 */ /* 0x000fe8000f8e00ce */
[C---:B------:R-:W-:Y:S01]  /*18b30*/  IMAD.IADD R4, R13.reuse, 0x1, R21 ;  /* 0x000000010d047824 */ /* 0x040fe200078e0215 */
[----:B------:R-:W-:Y:S01]  /*18b40*/  LEA R30, P2, R22, c[0x0][0x1f8], 0x1 ;  /* 0x00007e00161e7a11 */ /* 0x000fe200078408ff */
[----:B------:R-:W-:Y:S02]  /*18b50*/  IMAD.IADD R5, R13, 0x1, R7 ;  /* 0x000000010d057824 */ /* 0x000fe400078e0207 */
[----:B------:R-:W-:Y:S01]  /*18b60*/  IMAD.U32 R14, RZ, RZ, UR10 ;  /* 0x0000000aff0e7e24 */ /* 0x000fe2000f8e00ff */
[----:B------:R-:W-:Y:S01]  /*18b70*/  LEA.HI.X R167, R20, c[0x0][0x1fc], R4, 0x1, P1 ;  /* 0x00007f0014a77a11 */ /* 0x000fe200008f0c04 */
[----:B------:R-:W-:Y:S01]  /*18b80*/  LDSM.16.M88.4 R32, [R198+0xc100] ;  /* 0x00c10000c620783b */ /* 0x000fe20000000200 */
[----:B------:R-:W-:Y:S01]  /*18b90*/  LEA.HI.X R165, R6, c[0x0][0x1fc], R5, 0x1, P0 ;  /* 0x00007f0006a57a11 */ /* 0x000fe200000f0c05 */
[----:B------:R-:W-:Y:S02]  /*18ba0*/  IMAD.U32 R15, RZ, RZ, UR5 ;  /* 0x00000005ff0f7e24 */ /* 0x000fe4000f8e00ff */
[----:B------:R-:W-:Y:S01]  /*18bb0*/  IMAD.IADD R0, R23, 0x1, R13 ;  /* 0x0000000117007824 */ /* 0x000fe200078e020d */
[----:B------:R-:W1:Y:S01]  /*18bc0*/  LDSM.16.M88.4 R8, [R197+0x6100] ;  /* 0x00610000c508783b */ /* 0x000e620000000200 */
[----:B------:R-:W-:Y:S03]  /*18bd0*/  IMAD.WIDE.U32 R14, R173, UR9, R14 ;  /* 0x00000009ad0e7c25 */ /* 0x000fe6000f8e000e */
[----:B------:R-:W-:Y:S01]  /*18be0*/  LEA.HI.X R31, R22, c[0x0][0x1fc], R0, 0x1, P2 ;  /* 0x00007f00161f7a11 */ /* 0x000fe200010f0c00 */
[----:B------:R-:W2:Y:S01]  /*18bf0*/  LDSM.16.M88.4 R16, [R197+0x6900] ;  /* 0x00690000c510783b */ /* 0x000ea20000000200 */
[-C--:B------:R-:W-:Y:S01]  /*18c00*/  IADD3 R0, P2, R200, R14.reuse, RZ ;  /* 0x0000000ec8007210 */ /* 0x080fe20007f5e0ff */
[----:B------:R-:W-:Y:S01]  /*18c10*/  IMAD.IADD R13, R13, 0x1, R15 ;  /* 0x000000010d0d7824 */ /* 0x000fe200078e020f */
[-C--:B------:R-:W-:Y:S02]  /*18c20*/  IADD3 R20, P1, R216, R14.reuse, RZ ;  /* 0x0000000ed8147210 */ /* 0x080fe40007f3e0ff */
[----:B------:R-:W3:Y:S01]  /*18c30*/  LDSM.16.M88.4 R24, [R197+0x7100] ;  /* 0x00710000c518783b */ /* 0x000ee20000000200 */
[----:B------:R-:W-:Y:S01]  /*18c40*/  IADD3 R21, P0, R214, R14, RZ ;  /* 0x0000000ed6157210 */ /* 0x000fe20007f1e0ff */
[C---:B------:R-:W-:Y:S01]  /*18c50*/  IMAD.X R23, R13.reuse, 0x1, R207, P2 ;  /* 0x000000010d177824 */ /* 0x040fe200010e06cf */
[----:B------:R-:W-:Y:S01]  /*18c60*/  LEA R218, P2, R0, c[0x0][0x1f8], 0x1 ;  /* 0x00007e0000da7a11 */ /* 0x000fe200078408ff */
[C---:B------:R-:W-:Y:S01]  /*18c70*/  IMAD.X R29, R13.reuse, 0x1, R217, P1 ;  /* 0x000000010d1d7824 */ /* 0x040fe200008e06d9 */
[----:B------:R-:W4:Y:S01]  /*18c80*/  LDSM.16.M88.4 R132, [R197+0x7900] ;  /* 0x00790000c584783b */ /* 0x000f220000000200 */
[----:B------:R-:W-:Y:S01]  /*18c90*/  LEA R170, P1, R20, c[0x0][0x1f8], 0x1 ;  /* 0x00007e0014aa7a11 */ /* 0x000fe200078208ff */
[----:B------:R-:W-:Y:S01]  /*18ca0*/  IMAD.X R22, R13, 0x1, R215, P0 ;  /* 0x000000010d167824 */ /* 0x000fe200000e06d7 */
[C---:B------:R-:W-:Y:S02]  /*18cb0*/  LEA R168, P0, R21.reuse, c[0x0][0x1f8], 0x1 ;  /* 0x00007e0015a87a11 */ /* 0x040fe400078008ff */
[----:B------:R-:W-:Y:S01]  /*18cc0*/  LDSM.16.M88.4 R136, [R194+0xc100] ;  /* 0x00c10000c288783b */ /* 0x000fe20000000200 */
[----:B------:R-:W-:Y:S02]  /*18cd0*/  LEA.HI.X R219, R0, c[0x0][0x1fc], R23, 0x1, P2 ;  /* 0x00007f0000db7a11 */ /* 0x000fe400010f0c17 */
[----:B------:R-:W-:Y:S02]  /*18ce0*/  LEA.HI.X R171, R20, c[0x0][0x1fc], R29, 0x1, P1 ;  /* 0x00007f0014ab7a11 */ /* 0x000fe400008f0c1d */
[----:B------:R-:W5:Y:S01]  /*18cf0*/  LDSM.16.M88.4 R140, [R196] ;  /* 0x00000000c48c783b */ /* 0x000f620000000200 */
[----:B------:R-:W-:Y:S02]  /*18d00*/  LEA.HI.X R169, R21, c[0x0][0x1fc], R22, 0x1, P0 ;  /* 0x00007f0015a97a11 */ /* 0x000fe400000f0c16 */
[C---:B------:R-:W-:Y:S02]  /*18d10*/  ISETP.GT.AND P0, PT, R173.reuse, UR8, PT ;  /* 0x00000008ad007c0c */ /* 0x040fe4000bf04270 */
[----:B------:R-:W3:Y:S01]  /*18d20*/  LDSM.16.M88.4 R144, [R187] ;  /* 0x00000000bb90783b */ /* 0x000ee20000000200 */
[----:B------:R-:W-:Y:S02]  /*18d30*/  PLOP3.LUT P1, PT, PT, PT, UP3, 0x80, 0x0 ;  /* 0x000000000000781c */ /* 0x000fe40003f2f038 */
[----:B------:R-:W-:Y:S02]  /*18d40*/  PLOP3.LUT P2, PT, PT, PT, UP3, 0x80, 0x0 ;  /* 0x000000000000781c */ /* 0x000fe40003f4f038 */
[----:B------:R-:W4:Y:S01]  /*18d50*/  LDSM.16.M88.4 R148, [R186] ;  /* 0x00000000ba94783b */ /* 0x000f220000000200 */
[C---:B-1----:R-:W-:Y:S04]  /*18d60*/  HMMA.16816.F32.BF16 R4, R32.reuse, R8, RZ ;  /* 0x000000082004723c */ /* 0x042fe800000418ff */
[----:B------:R-:W1:Y:S01]  /*18d70*/  LDSM.16.M88.4 R152, [R185] ;  /* 0x00000000b998783b */ /* 0x000e620000000200 */
[----:B------:R-:W-:Y:S04]  /*18d80*/  @P0 IADD3 R0, R173, -0x1, RZ ;  /* 0xffffffffad000810 */ /* 0x000fe80007ffe0ff */
[----:B------:R-:W-:Y:S01]  /*18d90*/  @!PT LDS RZ, [RZ] ;  /* 0x00000000fffff984 */ /* 0x000fe20000000800 */
[----:B------:R-:W-:Y:S01]  /*18da0*/  @!PT LDS RZ, [RZ] ;  /* 0x00000000fffff984 */ /* 0x000fe20000000800 */
[----:B------:R-:W-:Y:S01]  /*18db0*/  @!PT LDS RZ, [RZ] ;  /* 0x00000000fffff984 */ /* 0x000fe20000000800 */
[----:B------:R4:W-:Y:S01]  /*18dc0*/  LDGSTS.E.BYPASS.LTC128B.128 [R202+0x100], [R30.64], !P5 ;  /* 0x001000001eca7fae */ /* 0x0009e2000e901d5c */
[C---:B------:R-:W-:Y:S04]  /*18dd0*/  HMMA.16816.F32.BF16 R8, R32.reuse, R10, RZ ;  /* 0x0000000a2008723c */ /* 0x040fe800000418ff */
[----:B------:R1:W-:Y:S04]  /*18de0*/  LDGSTS.E.BYPASS.LTC128B.128 [R202+0x2100], [R166.64], !P6 ;  /* 0x02100000a6ca7fae */ /* 0x0003e8000f101d5c */
[C---:B--2---:R-:W-:Y:S01]  /*18df0*/  HMMA.16816.F32.BF16 R12, R32.reuse, R16, RZ ;  /* 0x00000010200c723c */ /* 0x044fe200000418ff */
[----:B------:R1:W-:Y:S05]  /*18e00*/  LDGSTS.E.BYPASS.LTC128B.128 [R202+0x4100], [R164.64], !P3 ;  /* 0x04100000a4ca7fae */ /* 0x0003ea000d901d5c */
[----:B------:R2:W-:Y:S02]  /*18e10*/  LDGSTS.E.BYPASS.LTC128B.128 [R202+0x1100], [R218.64], !P5 ;  /* 0x01100000daca7fae */ /* 0x0005e4000e901d5c */
[C---:B------:R-:W-:Y:S03]  /*18e20*/  HMMA.16816.F32.BF16 R16, R32.reuse, R18, RZ ;  /* 0x000000122010723c */ /* 0x040fe600000418ff */
[----:B------:R1:W-:Y:S05]  /*18e30*/  LDGSTS.E.BYPASS.LTC128B.128 [R202+0x3100], [R170.64], !P6 ;  /* 0x03100000aaca7fae */ /* 0x0003ea000f101d5c */
[C---:B---3--:R-:W-:Y:S01]  /*18e40*/  HMMA.16816.F32.BF16 R20, R32.reuse, R24, RZ ;  /* 0x000000182014723c */ /* 0x048fe200000418ff */
[----:B------:R3:W-:Y:S05]  /*18e50*/  LDGSTS.E.BYPASS.LTC128B.128 [R202+0x5100], [R168.64], !P3 ;  /* 0x05100000a8ca7fae */ /* 0x0007ea000d901d5c */
[----:B------:R-:W-:Y:S02]  /*18e60*/  LDSM.16.M88.4 R156, [R193+0xc100] ;  /* 0x00c10000c19c783b */ /* 0x000fe40000000200 */
[C---:B------:R-:W-:Y:S03]  /*18e70*/  HMMA.16816.F32.BF16 R24, R32.reuse, R26, RZ ;  /* 0x0000001a2018723c */ /* 0x040fe600000418ff */
[----:B------:R-:W0:Y:S05]  /*18e80*/  LDGDEPBAR ;  /* 0x00000000000079af */ /* 0x000e2a0000000000 */
[C---:B----4-:R-:W-:Y:S01]  /*18e90*/  HMMA.16816.F32.BF16 R28, R32.reuse, R132, RZ ;  /* 0x00000084201c723c */ /* 0x050fe200000418ff */
[----:B------:R-:W4:Y:S05]  /*18ea0*/  LDSM.16.M88.4 R160, [R192+0x6100] ;  /* 0x00610000c0a0783b */ /* 0x000f2a0000000200 */
[----:B-1----:R-:W-:Y:S02]  /*18eb0*/  LDSM.16.M88.4 R164, [R197+0x8100] ;  /* 0x00810000c5a4783b */ /* 0x002fe40000000200 */
[----:B------:R-:W-:Y:S03]  /*18ec0*/  HMMA.16816.F32.BF16 R32, R32, R134, RZ ;  /* 0x000000862020723c */ /* 0x000fe600000418ff */
[----:B------:R-:W1:Y:S05]  /*18ed0*/  LDSM.16.M88.4 R132, [R192+0x6900] ;  /* 0x00690000c084783b */ /* 0x000e6a0000000200 */
[C---:B-----5:R-:W-:Y:S01]  /*18ee0*/  HMMA.16816.F32.BF16 R4, R136.reuse, R140, R4 ;  /* 0x0000008c8804723c */ /* 0x060fe20000041804 */
[----:B---3--:R-:W-:Y:S07]  /*18ef0*/  LDSM.16.M88.4 R168, [R192+0x8900] ;  /* 0x00890000c0a8783b */ /* 0x008fee0000000200 */
[C---:B------:R-:W-:Y:S01]  /*18f00*/  HMMA.16816.F32.BF16 R8, R136.reuse, R142, R8 ;  /* 0x0000008e8808723c */ /* 0x040fe20000041808 */
[----:B------:R-:W3:Y:S07]  /*18f10*/  LDSM.16.M88.4 R140, [R192+0x7100] ;  /* 0x00710000c08c783b */ /* 0x000eee0000000200 */
[C---:B------:R-:W-:Y:S08]  /*18f20*/  HMMA.16816.F32.BF16 R12, R136.reuse, R144, R12 ;  /* 0x00000090880c723c */ /* 0x040ff0000004180c */
[C---:B------:R-:W-:Y:S01]  /*18f30*/  HMMA.16816.F32.BF16 R16, R136.reuse, R146, R16 ;  /* 0x000000928810723c */ /* 0x040fe20000041810 */
[----:B------:R-:W5:Y:S07]  /*18f40*/  LDSM.16.M88.4 R144, [R192+0x7900] ;  /* 0x00790000c090783b */ /* 0x000f6e0000000200 */
[C---:B------:R-:W-:Y:S08]  /*18f50*/  HMMA.16816.F32.BF16 R20, R136.reuse, R148, R20 ;  /* 0x000000948814723c */ /* 0x040ff00000041814 */
[C---:B------:R-:W-:Y:S01]  /*18f60*/  HMMA.16816.F32.BF16 R24, R136.reuse, R150, R24 ;  /* 0x000000968818723c */ /* 0x040fe20000041818 */
[----:B------:R-:W-:Y:S07]  /*18f70*/  LDSM.16.M88.4 R148, [R184] ;  /* 0x00000000b894783b */ /* 0x000fee0000000200 */
[C---:B------:R-:W-:Y:S08]  /*18f80*/  HMMA.16816.F32.BF16 R28, R136.reuse, R152, R28 ;  /* 0x00000098881c723c */ /* 0x040ff0000004181c */
[----:B------:R-:W-:Y:S01]  /*18f90*/  HMMA.16816.F32.BF16 R32, R136, R154, R32 ;  /* 0x0000009a8820723c */ /* 0x000fe20000041820 */
[----:B------:R-:W2:Y:S05]  /*18fa0*/  LDSM.16.M88.4 R136, [R191+0xc100] ;  /* 0x00c10000bf88783b */ /* 0x000eaa0000000200 */
[----:B------:R-:W2:Y:S02]  /*18fb0*/  LDSM.16.M88.4 R152, [R184+0x800] ;  /* 0x00080000b898783b */ /* 0x000ea40000000200 */
        /* <DEDUP_REMOVED lines=9> */
[C---:B-----5:R-:W-:Y:S08]  /*19050*/  HMMA.16816.F32.BF16 R28, R156.reuse, R144, R28 ;  /* 0x000000909c1c723c */ /* 0x060ff0000004181c */
[----:B------:R-:W-:Y:S01]  /*19060*/  HMMA.16816.F32.BF16 R32, R156, R146, R32 ;  /* 0x000000929c20723c */ /* 0x000fe20000041820 */
[----:B------:R-:W4:Y:S05]  /*19070*/  LDSM.16.M88.4 R144, [R197+0x8900] ;  /* 0x00890000c590783b */ /* 0x000f2a0000000200 */
[----:B------:R-:W-:Y:S02]  /*19080*/  LDSM.16.M88.4 R156, [R181] ;  /* 0x00000000b59c783b */ /* 0x000fe40000000200 */
[C---:B--2---:R-:W-:Y:S08]  /*19090*/  HMMA.16816.F32.BF16 R4, R136.reuse, R148, R4 ;  /* 0x000000948804723c */ /* 0x044ff00000041804 */
[C---:B------:R-:W-:Y:S01]  /*190a0*/  HMMA.16816.F32.BF16 R8, R136.reuse, R150, R8 ;  /* 0x000000968808723c */ /* 0x040fe20000041808 */
[----:B------:R-:W2:Y:S07]  /*190b0*/  LDSM.16.M88.4 R148, [R197+0x9100] ;  /* 0x00910000c594783b */ /* 0x000eae0000000200 */
[C---:B------:R-:W-:Y:S08]  /*190c0*/  HMMA.16816.F32.BF16 R12, R136.reuse, R152, R12 ;  /* 0x00000098880c723c */ /* 0x040ff0000004180c */
[C---:B------:R-:W-:Y:S01]  /*190d0*/  HMMA.16816.F32.BF16 R16, R136.reuse, R154, R16 ;  /* 0x0000009a8810723c */ /* 0x040fe20000041810 */
[----:B------:R-:W-:Y:S07]  /*190e0*/  LDSM.16.M88.4 R152, [R182] ;  /* 0x00000000b698783b */ /* 0x000fee0000000200 */
[C---:B-1----:R-:W-:Y:S08]  /*190f0*/  HMMA.16816.F32.BF16 R20, R136.reuse, R132, R20 ;  /* 0x000000848814723c */ /* 0x042ff00000041814 */
[C---:B------:R-:W-:Y:S01]  /*19100*/  HMMA.16816.F32.BF16 R24, R136.reuse, R134, R24 ;  /* 0x000000868818723c */ /* 0x040fe20000041818 */
[----:B------:R-:W1:Y:S07]  /*19110*/  LDSM.16.M88.4 R132, [R197+0x9900] ;  /* 0x00990000c584783b */ /* 0x000e6e0000000200 */
[C---:B---3--:R-:W-:Y:S08]  /*19120*/  HMMA.16816.F32.BF16 R28, R136.reuse, R140, R28 ;  /* 0x0000008c881c723c */ /* 0x048ff0000004181c */
[----:B------:R-:W-:Y:S01]  /*19130*/  HMMA.16816.F32.BF16 R32, R136, R142, R32 ;  /* 0x0000008e8820723c */ /* 0x000fe20000041820 */
[----:B------:R-:W-:Y:S05]  /*19140*/  LDSM.16.M88.4 R136, [R194+0x10100] ;  /* 0x01010000c288783b */ /* 0x000fea0000000200 */
[----:B------:R-:W3:Y:S02]  /*19150*/  LDSM.16.M88.4 R140, [R183] ;  /* 0x00000000b78c783b */ /* 0x000ee40000000200 */
[C---:B------:R-:W-:Y:S08]  /*19160*/  HMMA.16816.F32.BF16 R4, R160.reuse, R164, R4 ;  /* 0x000000a4a004723c */ /* 0x040ff00000041804 */
[C---:B------:R-:W-:Y:S01]  /*19170*/  HMMA.16816.F32.BF16 R8, R160.reuse, R166, R8 ;  /* 0x000000a6a008723c */ /* 0x040fe20000041808 */
[----:B------:R-:W-:Y:S07]  /*19180*/  LDSM.16.M88.4 R164, [R192+0x8100] ;  /* 0x00810000c0a4783b */ /* 0x000fee0000000200 */
[C---:B----4-:R-:W-:Y:S08]  /*19190*/  HMMA.16816.F32.BF16 R12, R160.reuse, R144, R12 ;  /* 0x00000090a00c723c */ /* 0x050ff0000004180c */
[C---:B------:R-:W-:Y:S01]  /*191a0*/  HMMA.16816.F32.BF16 R16, R160.reuse, R146, R16 ;  /* 0x00000092a010723c */ /* 0x040fe20000041810 */
[----:B------:R-:W4:Y:S07]  /*191b0*/  LDSM.16.M88.4 R144, [R180] ;  /* 0x00000000b490783b */ /* 0x000f2e0000000200 */
[C---:B--2---:R-:W-:Y:S08]  /*191c0*/  HMMA.16816.F32.BF16 R20, R160.reuse, R148, R20 ;  /* 0x00000094a014723c */ /* 0x044ff00000041814 */
[C---:B------:R-:W-:Y:S01]  /*191d0*/  HMMA.16816.F32.BF16 R24, R160.reuse, R150, R24 ;  /* 0x00000096a018723c */ /* 0x040fe20000041818 */
[----:B------:R-:W2:Y:S07]  /*191e0*/  LDSM.16.M88.4 R148, [R193+0x10100] ;  /* 0x01010000c194783b */ /* 0x000eae0000000200 */
[C---:B-1----:R-:W-:Y:S08]  /*191f0*/  HMMA.16816.F32.BF16 R28, R160.reuse, R132, R28 ;  /* 0x00000084a01c723c */ /* 0x042ff0000004181c */
[----:B------:R-:W-:Y:S01]  /*19200*/  HMMA.16816.F32.BF16 R32, R160, R134, R32 ;  /* 0x00000086a020723c */ /* 0x000fe20000041820 */
[----:B------:R-:W1:Y:S05]  /*19210*/  LDSM.16.M88.4 R132, [R192+0x9100] ;  /* 0x00910000c084783b */ /* 0x000e6a0000000200 */
[----:B------:R-:W-:Y:S02]  /*19220*/  LDSM.16.M88.4 R160, [R184+0x2000] ;  /* 0x00200000b8a0783b */ /* 0x000fe40000000200 */
[C---:B---3--:R-:W-:Y:S08]  /*19230*/  HMMA.16816.F32.BF16 R4, R136.reuse, R140, R4 ;  /* 0x0000008c8804723c */ /* 0x048ff00000041804 */
[C---:B------:R-:W-:Y:S01]  /*19240*/  HMMA.16816.F32.BF16 R8, R136.reuse, R142, R8 ;  /* 0x0000008e8808723c */ /* 0x040fe20000041808 */
[----:B------:R-:W3:Y:S07]  /*19250*/  LDSM.16.M88.4 R140, [R192+0x9900] ;  /* 0x00990000c08c783b */ /* 0x000eee0000000200 */
[C---:B------:R-:W-:Y:S08]  /*19260*/  HMMA.16816.F32.BF16 R12, R136.reuse, R152, R12 ;  /* 0x00000098880c723c */ /* 0x040ff0000004180c */
[C---:B------:R-:W-:Y:S01]  /*19270*/  HMMA.16816.F32.BF16 R16, R136.reuse, R154, R16 ;  /* 0x0000009a8810723c */ /* 0x040fe20000041810 */
[----:B------:R-:W5:Y:S07]  /*19280*/  LDSM.16.M88.4 R152, [R191+0x10100] ;  /* 0x01010000bf98783b */ /* 0x000f6e0000000200 */
[C---:B------:R-:W-:Y:S08]  /*19290*/  HMMA.16816.F32.BF16 R20, R136.reuse, R156, R20 ;  /* 0x0000009c8814723c */ /* 0x040ff00000041814 */
[C---:B------:R-:W-:Y:S01]  /*192a0*/  HMMA.16816.F32.BF16 R24, R136.reuse, R158, R24 ;  /* 0x0000009e8818723c */ /* 0x040fe20000041818 */
[----:B------:R-:W-:Y:S07]  /*192b0*/  LDSM.16.M88.4 R156, [R197+0xa900] ;  /* 0x00a90000c59c783b */ /* 0x000fee0000000200 */
[C---:B----4-:R-:W-:Y:S08]  /*192c0*/  HMMA.16816.F32.BF16 R28, R136.reuse, R144, R28 ;  /* 0x00000090881c723c */ /* 0x050ff0000004181c */
[----:B------:R-:W-:Y:S01]  /*192d0*/  HMMA.16816.F32.BF16 R32, R136, R146, R32 ;  /* 0x000000928820723c */ /* 0x000fe20000041820 */
[----:B------:R-:W4:Y:S05]  /*192e0*/  LDSM.16.M88.4 R136, [R184+0x2800] ;  /* 0x00280000b888783b */ /* 0x000f2a0000000200 */
[----:B------:R-:W3:Y:S02]  /*192f0*/  LDSM.16.M88.4 R144, [R184+0x3000] ;  /* 0x00300000b890783b */ /* 0x000ee40000000200 */
[C---:B--2---:R-:W-:Y:S08]  /*19300*/  HMMA.16816.F32.BF16 R4, R148.reuse, R164, R4 ;  /* 0x000000a49404723c */ /* 0x044ff00000041804 */
[C---:B------:R-:W-:Y:S01]  /*19310*/  HMMA.16816.F32.BF16 R8, R148.reuse, R166, R8 ;  /* 0x000000a69408723c */ /* 0x040fe20000041808 */
[----:B------:R-:W-:Y:S07]  /*19320*/  LDSM.16.M88.4 R164, [R184+0x4000] ;  /* 0x00400000b8a4783b */ /* 0x000fee0000000200 */
[C---:B------:R-:W-:Y:S08]  /*19330*/  HMMA.16816.F32.BF16 R12, R148.reuse, R168, R12 ;  /* 0x000000a8940c723c */ /* 0x040ff0000004180c */
[C---:B------:R-:W-:Y:S08]  /*19340*/  HMMA.16816.F32.BF16 R16, R148.reuse, R170, R16 ;  /* 0x000000aa9410723c */ /* 0x040ff00000041810 */
[C---:B-1----:R-:W-:Y:S08]  /*19350*/  HMMA.16816.F32.BF16 R20, R148.reuse, R132, R20 ;  /* 0x000000849414723c */ /* 0x042ff00000041814 */
[C---:B------:R-:W-:Y:S01]  /*19360*/  HMMA.16816.F32.BF16 R24, R148.reuse, R134, R24 ;  /* 0x000000869418723c */ /* 0x040fe20000041818 */
[----:B------:R-:W1:Y:S07]  /*19370*/  LDSM.16.M88.4 R132, [R184+0x3800] ;  /* 0x00380000b884783b */ /* 0x000e6e0000000200 */
[C---:B---3--:R-:W-:Y:S08]  /*19380*/  HMMA.16816.F32.BF16 R28, R148.reuse, R140, R28 ;  /* 0x0000008c941c723c */ /* 0x048ff0000004181c */
[----:B------:R-:W-:Y:S01]  /*19390*/  HMMA.16816.F32.BF16 R32, R148, R142, R32 ;  /* 0x0000008e9420723c */ /* 0x000fe20000041820 */
[----:B------:R-:W-:Y:S05]  /*193a0*/  LDSM.16.M88.4 R140, [R198+0x14100] ;  /* 0x01410000c68c783b */ /* 0x000fea0000000200 */
[----:B------:R-:W2:Y:S02]  /*193b0*/  LDSM.16.M88.4 R148, [R197+0xa100] ;  /* 0x00a10000c594783b */ /* 0x000ea40000000200 */
[C---:B-----5:R-:W-:Y:S08]  /*193c0*/  HMMA.16816.F32.BF16 R4, R152.reuse, R160, R4 ;  /* 0x000000a09804723c */ /* 0x060ff00000041804 */
[C---:B------:R-:W-:Y:S01]  /*193d0*/  HMMA.16816.F32.BF16 R8, R152.reuse, R162, R8 ;  /* 0x000000a29808723c */ /* 0x040fe20000041808 */
[----:B------:R-:W-:Y:S07]  /*193e0*/  LDSM.16.M88.4 R160, [R197+0xb900] ;  /* 0x00b90000c5a0783b */ /* 0x000fee0000000200 */
[C---:B----4-:R-:W-:Y:S08]  /*193f0*/  HMMA.16816.F32.BF16 R12, R152.reuse, R136, R12 ;  /* 0x00000088980c723c */ /* 0x050ff0000004180c */
[C---:B------:R-:W-:Y:S01]  /*19400*/  HMMA.16816.F32.BF16 R16, R152.reuse, R138, R16 ;  /* 0x0000008a9810723c */ /* 0x040fe20000041810 */
[----:B------:R-:W3:Y:S07]  /*19410*/  LDSM.16.M88.4 R136, [R197+0xb100] ;  /* 0x00b10000c588783b */ /* 0x000eee0000000200 */
[C---:B------:R-:W-:Y:S08]  /*19420*/  HMMA.16816.F32.BF16 R20, R152.reuse, R144, R20 ;  /* 0x000000909814723c */ /* 0x040ff00000041814 */
[C---:B------:R-:W-:Y:S01]  /*19430*/  HMMA.16816.F32.BF16 R24, R152.reuse, R146, R24 ;  /* 0x000000929818723c */ /* 0x040fe20000041818 */
[----:B------:R-:W-:Y:S07]  /*19440*/  LDSM.16.M88.4 R144, [R179] ;  /* 0x00000000b390783b */ /* 0x000fee0000000200 */
[C---:B-1----:R-:W-:Y:S08]  /*19450*/  HMMA.16816.F32.BF16 R28, R152.reuse, R132, R28 ;  /* 0x00000084981c723c */ /* 0x042ff0000004181c */
[----:B------:R-:W-:Y:S01]  /*19460*/  HMMA.16816.F32.BF16 R32, R152, R134, R32 ;  /* 0x000000869820723c */ /* 0x000fe20000041820 */
[----:B------:R-:W1:Y:S05]  /*19470*/  LDSM.16.M88.4 R132, [R194+0x14100] ;  /* 0x01410000c284783b */ /* 0x000e6a0000000200 */
[----:B------:R-:W4:Y:S02]  /*19480*/  LDSM.16.M88.4 R152, [R178] ;  /* 0x00000000b298783b */ /* 0x000f240000000200 */
[C---:B--2---:R-:W-:Y:S08]  /*19490*/  HMMA.16816.F32.BF16 R4, R140.reuse, R148, R4 ;  /* 0x000000948c04723c */ /* 0x044ff00000041804 */
[C---:B------:R-:W-:Y:S01]  /*194a0*/  HMMA.16816.F32.BF16 R8, R140.reuse, R150, R8 ;  /* 0x000000968c08723c */ /* 0x040fe20000041808 */
[----:B------:R-:W-:Y:S07]  /*194b0*/  LDSM.16.M88.4 R148, [R176] ;  /* 0x00000000b094783b */ /* 0x000fee0000000200 */
[C---:B------:R-:W-:Y:S08]  /*194c0*/  HMMA.16816.F32.BF16 R12, R140.reuse, R156, R12 ;  /* 0x0000009c8c0c723c */ /* 0x040ff0000004180c */
[C---:B------:R-:W-:Y:S01]  /*194d0*/  HMMA.16816.F32.BF16 R16, R140.reuse, R158, R16 ;  /* 0x0000009e8c10723c */ /* 0x040fe20000041810 */
[----:B------:R-:W-:Y:S07]  /*194e0*/  LDSM.16.M88.4 R156, [R192+0xa100] ;  /* 0x00a10000c09c783b */ /* 0x000fee0000000200 */
[C---:B---3--:R-:W-:Y:S08]  /*194f0*/  HMMA.16816.F32.BF16 R20, R140.reuse, R136, R20 ;  /* 0x000000888c14723c */ /* 0x048ff00000041814 */
[C---:B------:R-:W-:Y:S01]  /*19500*/  HMMA.16816.F32.BF16 R24, R140.reuse, R138, R24 ;  /* 0x0000008a8c18723c */ /* 0x040fe20000041818 */
[----:B------:R-:W2:Y:S07]  /*19510*/  LDSM.16.M88.4 R136, [R177] ;  /* 0x00000000b188783b */ /* 0x000eae0000000200 */
[C---:B------:R-:W-:Y:S08]  /*19520*/  HMMA.16816.F32.BF16 R28, R140.reuse, R160, R28 ;  /* 0x000000a08c1c723c */ /* 0x040ff0000004181c */
[----:B------:R-:W-:Y:S01]  /*19530*/  HMMA.16816.F32.BF16 R32, R140, R162, R32 ;  /* 0x000000a28c20723c */ /* 0x000fe20000041820 */
[----:B------:R-:W3:Y:S05]  /*19540*/  LDSM.16.M88.4 R140, [R193+0x14100] ;  /* 0x01410000c18c783b */ /* 0x000eea0000000200 */
[----:B------:R-:W-:Y:S02]  /*19550*/  LDSM.16.M88.4 R160, [R192+0xb100] ;  /* 0x00b10000c0a0783b */ /* 0x000fe40000000200 */
[C---:B-1----:R-:W-:Y:S08]  /*19560*/  HMMA.16816.F32.BF16 R4, R132.reuse, R144, R4 ;  /* 0x000000908404723c */ /* 0x042ff00000041804 */
[C---:B------:R-:W-:Y:S01]  /*19570*/  HMMA.16816.F32.BF16 R8, R132.reuse, R146, R8 ;  /* 0x000000928408723c */ /* 0x040fe20000041808 */
[----:B------:R-:W1:Y:S07]  /*19580*/  LDSM.16.M88.4 R144, [R192+0xa900] ;  /* 0x00a90000c090783b */ /* 0x000e6e0000000200 */
[C---:B----4-:R-:W-:Y:S08]  /*19590*/  HMMA.16816.F32.BF16 R12, R132.reuse, R152, R12 ;  /* 0x00000098840c723c */ /* 0x050ff0000004180c */
[C---:B------:R-:W-:Y:S01]  /*195a0*/  HMMA.16816.F32.BF16 R16, R132.reuse, R154, R16 ;  /* 0x0000009a8410723c */ /* 0x040fe20000041810 */
[----:B------:R-:W4:Y:S07]  /*195b0*/  LDSM.16.M88.4 R152, [R192+0xb900] ;  /* 0x00b90000c098783b */ /* 0x000f2e0000000200 */
[C---:B--2---:R-:W-:Y:S08]  /*195c0*/  HMMA.16816.F32.BF16 R20, R132.reuse, R136, R20 ;  /* 0x000000888414723c */ /* 0x044ff00000041814 */
[C---:B------:R-:W-:Y:S01]  /*195d0*/  HMMA.16816.F32.BF16 R24, R132.reuse, R138, R24 ;  /* 0x0000008a8418723c */ /* 0x040fe20000041818 */
[----:B------:R-:W2:Y:S07]  /*195e0*/  LDSM.16.M88.4 R136, [R191+0x14100] ;  /* 0x01410000bf88783b */ /* 0x000eae0000000200 */
[C---:B------:R-:W-:Y:S07]  /*195f0*/  HMMA.16816.F32.BF16 R28, R132.reuse, R148, R28 ;  /* 0x00000094841c723c */ /* 0x040fee000004181c */
[C---:B------:R-:W-:Y:S01]  /*19600*/  @P0 IMAD.WIDE.U32 R148, R0.reuse, c[0x0][0x1e0], RZ ;  /* 0x0000780000940a25 */ /* 0x040fe200078e00ff */
[----:B------:R-:W-:Y:S01]  /*19610*/  HMMA.16816.F32.BF16 R32, R132, R150, R32 ;  /* 0x000000968420723c */ /* 0x000fe20000041820 */
[----:B------:R-:W5:Y:S07]  /*19620*/  LDSM.16.M88.4 R132, [R184+0x4800] ;  /* 0x00480000b884783b */ /* 0x000f6e0000000200 */
[C---:B---3--:R-:W-:Y:S08]  /*19630*/  HMMA.16816.F32.BF16 R4, R140.reuse, R156, R4 ;  /* 0x0000009c8c04723c */ /* 0x048ff00000041804 */
[C---:B------:R-:W-:Y:S08]  /*19640*/  HMMA.16816.F32.BF16 R8, R140.reuse, R158, R8 ;  /* 0x0000009e8c08723c */ /* 0x040ff00000041808 */
[C---:B-1----:R-:W-:Y:S07]  /*19650*/  HMMA.16816.F32.BF16 R12, R140.reuse, R144, R12 ;  /* 0x000000908c0c723c */ /* 0x042fee000004180c */
[----:B------:R-:W-:Y:S01]  /*19660*/  @P0 SHF.R.S32.HI R145, RZ, 0x1f, R0 ;  /* 0x0000001fff910819 */ /* 0x000fe20000011400 */
[C---:B------:R-:W-:Y:S04]  /*19670*/  HMMA.16816.F32.BF16 R16, R140.reuse, R146, R16 ;  /* 0x000000928c10723c */ /* 0x040fe80000041810 */
[----:B------:R-:W-:Y:S04]  /*19680*/  @P0 IMAD R145, R145, c[0x0][0x1e0], RZ ;  /* 0x0000780091910a24 */ /* 0x000fe800078e02ff */
[C---:B------:R-:W-:Y:S04]  /*19690*/  HMMA.16816.F32.BF16 R20, R140.reuse, R160, R20 ;  /* 0x000000a08c14723c */ /* 0x040fe80000041814 */
[----:B------:R-:W-:Y:S02]  /*196a0*/  @P0 IMAD R145, R0, c[0x0][0x1e4], R145 ;  /* 0x0000790000910a24 */ /* 0x000fe400078e0291 */
[----:B------:R-:W-:Y:S02]  /*196b0*/  IMAD.MOV.U32 R0, RZ, RZ, R203 ;  /* 0x000000ffff007224 */ /* 0x000fe400078e00cb */
[C---:B------:R-:W-:Y:S04]  /*196c0*/  HMMA.16816.F32.BF16 R24, R140.reuse, R162, R24 ;  /* 0x000000a28c18723c */ /* 0x040fe80000041818 */
[----:B------:R-:W-:Y:S02]  /*196d0*/  @P0 IMAD.IADD R145, R149, 0x1, R145 ;  /* 0x0000000195910824 */ /* 0x000fe400078e0291 */
[C---:B------:R-:W-:Y:S02]  /*196e0*/  @P0 IMAD.SHL.U32 R149, R148.reuse, 0x40, RZ ;  /* 0x0000004094950824 */ /* 0x040fe400078e00ff */
[C---:B----4-:R-:W-:Y:S04]  /*196f0*/  HMMA.16816.F32.BF16 R28, R140.reuse, R152, R28 ;  /* 0x000000988c1c723c */ /* 0x050fe8000004181c */
[----:B------:R-:W-:Y:S02]  /*19700*/  @P0 IADD3 R144, P3, R149, R204, RZ ;  /* 0x000000cc95900210 */ /* 0x000fe40007f7e0ff */
[----:B------:R-:W-:Y:S02]  /*19710*/  @P0 SHF.L.U64.HI R148, R148, 0x6, R145 ;  /* 0x0000000694940819 */ /* 0x000fe40000010291 */
[----:B------:R-:W-:Y:S01]  /*19720*/  HMMA.16816.F32.BF16 R32, R140, R154, R32 ;  /* 0x0000009a8c20723c */ /* 0x000fe20000041820 */
[----:B------:R-:W1:Y:S03]  /*19730*/  LDSM.16.M88.4 R140, [R184+0x5000] ;  /* 0x00500000b88c783b */ /* 0x000e660000000200 */
[----:B------:R-:W-:Y:S04]  /*19740*/  @P0 IMAD.X R145, R148, 0x1, R211, P3 ;  /* 0x0000000194910824 */ /* 0x000fe800018e06d3 */
[C---:B--2---:R-:W-:Y:S08]  /*19750*/  HMMA.16816.F32.BF16 R4, R136.reuse, R164, R4 ;  /* 0x000000a48804723c */ /* 0x044ff00000041804 */
[C---:B------:R-:W-:Y:S08]  /*19760*/  HMMA.16816.F32.BF16 R8, R136.reuse, R166, R8 ;  /* 0x000000a68808723c */ /* 0x040ff00000041808 */
[C---:B-----5:R-:W-:Y:S07]  /*19770*/  HMMA.16816.F32.BF16 R12, R136.reuse, R132, R12 ;  /* 0x00000084880c723c */ /* 0x060fee000004180c */
[----:B------:R-:W-:Y:S01]  /*19780*/  @P1 IMAD.HI.U32 R133, R203, c[0x0][0x2c8], RZ ;  /* 0x0000b200cb851a27 */ /* 0x000fe200078e00ff */
[C---:B------:R-:W-:Y:S01]  /*19790*/  @P0 LEA R132, P1, R144.reuse, c[0x0][0x1c8], 0x1 ;  /* 0x0000720090840a11 */ /* 0x040fe200078208ff */
[C---:B------:R-:W-:Y:S03]  /*197a0*/  HMMA.16816.F32.BF16 R16, R136.reuse, R134, R16 ;  /* 0x000000868810723c */ /* 0x040fe60000041810 */
[----:B------:R-:W-:Y:S02]  /*197b0*/  @P2 SHF.R.U32.HI R0, RZ, c[0x0][0x2cc], R133 ;  /* 0x0000b300ff002a19 */ /* 0x000fe40000011685 */
[----:B------:R-:W-:Y:S02]  /*197c0*/  @P0 LEA.HI.X R133, R144, c[0x0][0x1cc], R145, 0x1, P1 ;  /* 0x0000730090850a11 */ /* 0x000fe400008f0c91 */
[----:B------:R-:W2:Y:S01]  /*197d0*/  LDSM.16.M88.4 R144, [R184+0x5800] ;  /* 0x00580000b890783b */ /* 0x000ea20000000200 */
[C---:B------:R-:W-:Y:S01]  /*197e0*/  @P0 IADD3 R150, P2, R149.reuse, R174, RZ ;  /* 0x000000ae95960210 */ /* 0x040fe20007f5e0ff */
[----:B------:R-:W-:Y:S04]  /*197f0*/  DEPBAR.LE SB0, 0x0 ;  /* 0x000080000000791a */ /* 0x000fe80000000000 */
[----:B------:R-:W-:Y:S01]  /*19800*/  BAR.SYNC.DEFER_BLOCKING 0x0 ;  /* 0x0000000000007b1d */ /* 0x000fe20000010000 */
[C---:B------:R-:W-:Y:S01]  /*19810*/  @P0 IADD3 R134, P1, R149.reuse, R172, RZ ;  /* 0x000000ac95860210 */ /* 0x040fe20007f3e0ff */
[C---:B------:R-:W-:Y:S01]  /*19820*/  @P0 IMAD.X R135, R148.reuse, 0x1, R213, P2 ;  /* 0x0000000194870824 */ /* 0x040fe200010e06d5 */
[----:B------:R-:W-:Y:S01]  /*19830*/  @P0 IADD3 R149, P3, R149, UR6, RZ ;  /* 0x0000000695950c10 */ /* 0x000fe2000ff7e0ff */
[C---:B-1----:R-:W-:Y:S05]  /*19840*/  HMMA.16816.F32.BF16 R20, R136.reuse, R140, R20 ;  /* 0x0000008c8814723c */ /* 0x042fea0000041814 */
[----:B------:R-:W-:Y:S01]  /*19850*/  @P0 IMAD.X R151, R148, 0x1, R175, P1 ;  /* 0x0000000194970824 */ /* 0x000fe200008e06af */
[----:B------:R-:W-:Y:S02]  /*19860*/  @P0 LEA R154, P2, R150, c[0x0][0x1c8], 0x1 ;  /* 0x00007200969a0a11 */ /* 0x000fe400078408ff */
[----:B------:R-:W-:Y:S01]  /*19870*/  @P0 LEA R152, P1, R134, c[0x0][0x1c8], 0x1 ;  /* 0x0000720086980a11 */ /* 0x000fe200078208ff */
[C---:B------:R-:W-:Y:S03]  /*19880*/  HMMA.16816.F32.BF16 R24, R136.reuse, R142, R24 ;  /* 0x0000008e8818723c */ /* 0x040fe60000041818 */
[----:B------:R-:W-:Y:S02]  /*19890*/  @P0 LEA.HI.X R155, R150, c[0x0][0x1cc], R135, 0x1, P2 ;  /* 0x00007300969b0a11 */ /* 0x000fe400010f0c87 */
[----:B------:R-:W-:Y:S02]  /*198a0*/  @P0 LEA.HI.X R153, R134, c[0x0][0x1cc], R151, 0x1, P1 ;  /* 0x0000730086990a11 */ /* 0x000fe400008f0c97 */
[C---:B------:R-:W-:Y:S02]  /*198b0*/  @P0 IADD3 R134, P2, R149.reuse, R204, RZ ;  /* 0x000000cc95860210 */ /* 0x040fe40007f5e0ff */
[C---:B------:R-:W-:Y:S01]  /*198c0*/  @P0 IADD3 R135, P1, R149.reuse, R174, RZ ;  /* 0x000000ae95870210 */ /* 0x040fe20007f3e0ff */
[----:B------:R-:W-:Y:S01]  /*198d0*/  @!PT LDS RZ, [RZ] ;  /* 0x00000000fffff984 */ /* 0x000fe20000000800 */
[----:B------:R-:W-:Y:S01]  /*198e0*/  @!PT LDS RZ, [RZ] ;  /* 0x00000000fffff984 */ /* 0x000fe20000000800 */
[----:B------:R-:W-:Y:S01]  /*198f0*/  @!PT LDS RZ, [RZ] ;  /* 0x00000000fffff984 */ /* 0x000fe20000000800 */
[----:B------:R1:W-:Y:S02]  /*19900*/  @P0 LDGSTS.E.BYPASS.LTC128B.128 [R202+0x6100], [R132.64], !P5 ;  /* 0x0610000084ca0fae */ /* 0x0003e4000e901d5c */
[----:B------:R-:W-:Y:S02]  /*19910*/  @P0 IADD3.X R148, R148, UR7, RZ, P3, !PT ;  /* 0x0000000794940c10 */ /* 0x000fe40009ffe4ff */
[----:B------:R-:W-:Y:S01]  /*19920*/  @P0 IADD3 R149, P3, R149, R172, RZ ;  /* 0x000000ac95950210 */ /* 0x000fe20007f7e0ff */
[----:B------:R3:W-:Y:S02]  /*19930*/  @P0 LDGSTS.E.BYPASS.LTC128B.128 [R202+0x8100], [R154.64], !P6 ;  /* 0x081000009aca0fae */ /* 0x0007e4000f101d5c */
[----:B------:R-:W-:Y:S01]  /*19940*/  @P0 IMAD.X R141, R148, 0x1, R211, P2 ;  /* 0x00000001948d0824 */ /* 0x000fe200010e06d3 */
[----:B------:R-:W-:Y:S01]  /*19950*/  @P0 LEA R156, P4, R134, c[0x0][0x1c8], 0x1 ;  /* 0x00007200869c0a11 */ /* 0x000fe200078808ff */
[C---:B------:R-:W-:Y:S01]  /*19960*/  @P0 IMAD.X R140, R148.reuse, 0x1, R213, P1 ;  /* 0x00000001948c0824 */ /* 0x040fe200008e06d5 */
[----:B------:R-:W-:Y:S01]  /*19970*/  @P0 LEA R150, P2, R135, c[0x0][0x1c8], 0x1 ;  /* 0x0000720087960a11 */ /* 0x000fe200078408ff */
[----:B------:R-:W-:Y:S01]  /*19980*/  @P0 IMAD.X R148, R148, 0x1, R175, P3 ;  /* 0x0000000194940824 */ /* 0x000fe200018e06af */
[----:B------:R-:W-:Y:S01]  /*19990*/  ISETP.NE.AND P3, PT, R199, RZ, PT ;  /* 0x000000ffc700720c */ /* 0x000fe20003f65270 */
[C---:B--2---:R-:W-:Y:S03]  /*199a0*/  HMMA.16816.F32.BF16 R28, R136.reuse, R144, R28 ;  /* 0x00000090881c723c */ /* 0x044fe6000004181c */
[----:B------:R-:W-:Y:S02]  /*199b0*/  @P0 LEA.HI.X R157, R134, c[0x0][0x1cc], R141, 0x1, P4 ;  /* 0x00007300869d0a11 */ /* 0x000fe400020f0c8d */
[----:B------:R-:W2:Y:S01]  /*199c0*/  SHFL.IDX PT, R134, R0, RZ, 0x1c1f ;  /* 0x001c1fff00867589 */ /* 0x000ea200000e0000 */
[----:B------:R-:W-:Y:S01]  /*199d0*/  @P0 LEA.HI.X R151, R135, c[0x0][0x1cc], R140, 0x1, P2 ;  /* 0x0000730087970a11 */ /* 0x000fe200010f0c8c */
[----:B------:R-:W-:Y:S01]  /*199e0*/  IMAD.SHL.U32 R135, R173, 0x40, RZ ;  /* 0x00000040ad877824 */ /* 0x000fe200078e00ff */
[C---:B------:R-:W-:Y:S01]  /*199f0*/  @P0 LEA R158, P1, R149.reuse, c[0x0][0x1c8], 0x1 ;  /* 0x00007200959e0a11 */ /* 0x040fe200078208ff */
[----:B------:R-:W-:Y:S03]  /*19a00*/  HMMA.16816.F32.BF16 R32, R136, R146, R32 ;  /* 0x000000928820723c */ /* 0x000fe60000041820 */
[----:B------:R3:W-:Y:S01]  /*19a10*/  @P0 LDGSTS.E.BYPASS.LTC128B.128 [R202+0xa100], [R152.64], !P3 ;  /* 0x0a10000098ca0fae */ /* 0x0007e2000d901d5c */
[----:B------:R-:W-:Y:S01]  /*19a20*/  @P0 LEA.HI.X R159, R149, c[0x0][0x1cc], R148, 0x1, P1 ;  /* 0x00007300959f0a11 */ /* 0x000fe200008f0c94 */
[----:B-1----:R-:W-:Y:S01]  /*19a30*/  IMAD.U32 R133, RZ, RZ, UR23 ;  /* 0x00000017ff857e24 */ /* 0x002fe2000f8e00ff */
[----:B------:R-:W-:Y:S02]  /*19a40*/  IADD3 R132, -R208, 0x1, -R135 ;  /* 0x00000001d0847810 */ /* 0x000fe40007ffe987 */
[----:B------:R3:W-:Y:S04]  /*19a50*/  @P0 LDGSTS.E.BYPASS.LTC128B.128 [R202+0x7100], [R156.64], !P5 ;  /* 0x071000009cca0fae */ /* 0x0007e8000e901d5c */
[----:B------:R-:W-:Y:S01]  /*19a60*/  IADD3 R133, -R133, UR12, R132 ;  /* 0x0000000c85857c10 */ /* 0x000fe2000fffe184 */
[----:B------:R3:W-:Y:S03]  /*19a70*/  @P0 LDGSTS.E.BYPASS.LTC128B.128 [R202+0x9100], [R150.64], !P6 ;  /* 0x0910000096ca0fae */ /* 0x0007e6000f101d5c */
[C---:B------:R-:W-:Y:S02]  /*19a80*/  IADD3 R137, R133.reuse, c[0x0][0x328], RZ ;  /* 0x0000ca0085897a10 */ /* 0x040fe40007ffe0ff */
[----:B------:R3:W-:Y:S01]  /*19a90*/  @P0 LDGSTS.E.BYPASS.LTC128B.128 [R202+0xb100], [R158.64], !P3 ;  /* 0x0b1000009eca0fae */ /* 0x0007e2000d901d5c */
[----:B------:R-:W-:Y:S02]  /*19aa0*/  PLOP3.LUT P0, PT, PT, PT, UP2, 0x40, 0x0 ;  /* 0x000000000000781c */ /* 0x000fe40003f0e828 */
[----:B------:R-:W-:Y:S01]  /*19ab0*/  IADD3 R133, R133, UR4, RZ ;  /* 0x0000000485857c10 */ /* 0x000fe2000fffe0ff */
[--C-:B--2---:R-:W-:Y:S01]  /*19ac0*/  IMAD.IADD R141, R137, 0x1, R134.reuse ;  /* 0x00000001898d7824 */ /* 0x104fe200078e0286 */
[----:B------:R-:W0:Y:S03]  /*19ad0*/  LDGDEPBAR ;  /* 0x00000000000079af */ /* 0x000e260000000000 */
[----:B------:R-:W-:Y:S06]  /*19ae0*/  IMAD.IADD R139, R133, 0x1, R134 ;  /* 0x00000001858b7824 */ /* 0x000fec00078e0286 */
        /* <DEDUP_REMOVED lines=15> */
.L_x_1745:
[----:B------:R-:W-:Y:S04]  /*19be0*/  MOV R132, c[0x0][0x32c] ;  /* 0x0000cb0000847a02 */ /* 0x000fe80000000f00 */
[----:B------:R-:W-:Y:S11]  /*19bf0*/  ISETP.NE.AND P0, PT, R132, 0x1, PT ;  /* 0x000000018400780c */ /* 0x000ff60003f05270 */
[----:B------:R-:W-:Y:S02]  /*19c00*/  @!UPT UIADD3 URZ, URZ, URZ, URZ ;  /* 0x0000003f3f3ff290 */ /* 0x000fe4000fffe03f */
[----:B------:R-:W-:Y:S05]  /*19c10*/  @P0 IMAD.HI.U32 R132, R134, c[0x0][0x330], RZ ;  /* 0x0000cc0086840a27 */ /* 0x000fea00078e00ff */
[----:B------:R-:W-:Y:S02]  /*19c20*/  @P0 SHF.R.U32.HI R134, RZ, c[0x0][0x334], R132 ;  /* 0x0000cd00ff860a19 */ /* 0x000fe40000011684 */
.L_x_1746:
[----:B------:R-:W-:Y:S05]  /*19c30*/  BSYNC B0 ;  /* 0x0000000000007941 */ /* 0x000fea0003800000 */
.L_x_1744:
[----:B------:R-:W-:Y:S04]  /*19c40*/  IMAD R143, R134, c[0x0][0x32c], -R135 ;  /* 0x0000cb00868f7a24 */ /* 0x000fe800078e0a87 */
[----:B------:R-:W-:Y:S05]  /*19c50*/  IMAD.IADD R134, R143, 0x1, -R208 ;  /* 0x000000018f867824 */ /* 0x000fea00078e0ad0 */
[----:B------:R-:W-:Y:S02]  /*19c60*/  IADD3 R132, R134, c[0x0][0x32c], RZ ;  /* 0x0000cb0086847a10 */ /* 0x000fe40007ffe0ff */
[----:B------:R-:W-:Y:S02]  /*19c70*/  IMNMX R139, R139, R134, !PT ;  /* 0x000000868b8b7217 */ /* 0x000fe40007800200 */
[----:B------:R-:W-:Y:S02]  /*19c80*/  IMNMX R141, R141, R132, PT ;  /* 0x000000848d8d7217 */ /* 0x000fe40003800200 */
.L_x_1743:
[----:B------:R-:W-:Y:S04]  /*19c90*/  ISETP.GT.AND P1, PT, R173, -0x1, PT ;  /* 0xffffffffad00780c */ /* 0x000fe80003f24270 */
[C---:B------:R-:W-:Y:S02]  /*19ca0*/  ISETP.GT.AND P0, PT, R139.reuse, RZ, P1 ;  /* 0x000000ff8b00720c */ /* 0x040fe40000f04270 */
[----:B------:R-:W-:Y:S02]  /*19cb0*/  ISETP.GT.AND P2, PT, R139, 0x8, P1 ;  /* 0x000000088b00780c */ /* 0x000fe40000f44270 */
[----:B------:R-:W-:Y:S02]  /*19cc0*/  ISETP.LT.OR P0, PT, R141, 0x1, P0 ;  /* 0x000000018d00780c */ /* 0x000fe40000701670 */
        /* <DEDUP_REMOVED lines=10> */
[----:B---3--:R-:W-:Y:S02]  /*19d70*/  FSEL R150, R5, -INF , !P3 ;  /* 0xff80000005967808 */ /* 0x008fe40005800000 */
        /* <DEDUP_REMOVED lines=53> */
.L_x_1749:
[----:B------:R-:W-:Y:S04]  /*1a0d0*/  MOV R5, c[0x0][0x32c] ;  /* 0x0000cb0000057a02 */ /* 0x000fe80000000f00 */
[----:B------:R-:W-:Y:S11]  /*1a0e0*/  ISETP.NE.AND P0, PT, R5, 0x1, PT ;  /* 0x000000010500780c */ /* 0x000ff60003f05270 */
[----:B------:R-:W-:Y:S02]  /*1a0f0*/  @!UPT UIADD3 URZ, URZ, URZ, URZ ;  /* 0x0000003f3f3ff290 */ /* 0x000fe4000fffe03f */
[----:B------:R-:W-:Y:S05]  /*1a100*/  @P0 IMAD.HI.U32 R5, R12, c[0x0][0x330], RZ ;  /* 0x0000cc000c050a27 */ /* 0x000fea00078e00ff */
[----:B------:R-:W-:Y:S02]  /*1a110*/  @P0 SHF.R.U32.HI R12, RZ, c[0x0][0x334], R5 ;  /* 0x0000cd00ff0c0a19 */ /* 0x000fe40000011605 */
.L_x_1750:
[----:B------:R-:W-:Y:S05]  /*1a120*/  BSYNC B0 ;  /* 0x0000000000007941 */ /* 0x000fea0003800000 */
.L_x_1748:
[----:B------:R-:W-:Y:S04]  /*1a130*/  IMAD R135, R12, c[0x0][0x32c], -R135 ;  /* 0x0000cb000c877a24 */ /* 0x000fe800078e0a87 */
[----:B------:R-:W-:Y:S05]  /*1a140*/  IMAD.IADD R135, R135, 0x1, -R208 ;  /* 0x0000000187877824 */ /* 0x000fea00078e0ad0 */
[----:B------:R-:W-:Y:S02]  /*1a150*/  IADD3 R5, R135, c[0x0][0x32c], RZ ;  /* 0x0000cb0087057a10 */ /* 0x000fe40007ffe0ff */
[----:B------:R-:W-:Y:S02]  /*1a160*/  IMNMX R4, R4, R135, !PT ;  /* 0x0000008704047217 */ /* 0x000fe40007800200 */
[----:B------:R-:W-:Y:S02]  /*1a170*/  IMNMX R0, R0, R5, PT ;  /* 0x0000000500007217 */ /* 0x000fe40003800200 */
.L_x_1747:
[----:B------:R-:W-:Y:S02]  /*1a180*/  FMNMX.FTZ R5, R148, R3, !PT ;  /* 0x0000000394057209 */ /* 0x000fe40007810000 */
[----:B------:R-:W-:Y:S02]  /*1a190*/  ISETP.GT.AND P2, PT, R4, RZ, P1 ;  /* 0x000000ff0400720c */ /* 0x000fe40000f44270 */
        /* <DEDUP_REMOVED lines=13> */
[----:B------:R-:W-:Y:S02]  /*1a270*/  ISETP.LT.OR P3, PT, R0, 0x9, P3 ;  /* 0x000000090000780c */ /* 0x000fe40001f61670 */
[----:B------:R-:W-:Y:S02]  /*1a280*/  FSEL R17, R7, -INF , !P0 ;  /* 0xff80000007117808 */ /* 0x000fe40004000000 */
[----:B------:R-:W-:Y:S02]  /*1a290*/  ISETP.GT.AND P0, PT, R4, 0x9, P1 ;  /* 0x000000090400780c */ /* 0x000fe40000f04270 */
[----:B------:R-:W-:Y:S02]  /*1a2a0*/  FMNMX.FTZ R5, R168, R5, !PT ;  /* 0x00000005a8057209 */ /* 0x000fe40007810000 */
[----:B------:R-:W-:Y:S02]  /*1a2b0*/  ISETP.GT.AND P4, PT, R4, 0x10, P1 ;  /* 0x000000100400780c */ /* 0x000fe40000f84270 */
[----:B------:R-:W-:Y:S02]  /*1a2c0*/  ISETP.LT.OR P2, PT, R0, 0xa, P0 ;  /* 0x0000000a0000780c */ /* 0x000fe40000741670 */
[----:B------:R-:W-:Y:S02]  /*1a2d0*/  FSEL R9, R10, -INF , !P3 ;  /* 0xff8000000a097808 */ /* 0x000fe40005800000 */
[----:B------:R-:W-:Y:S02]  /*1a2e0*/  FMNMX.FTZ R5, R166, R5, !PT ;  /* 0x00000005a6057209 */ /* 0x000fe40007810000 */
[----:B------:R-:W-:Y:S02]  /*1a2f0*/  FMNMX.FTZ R6, R17, R6, !PT ;  /* 0x0000000611067209 */ /* 0x000fe40007810000 */
[----:B------:R-:W-:Y:S02]  /*1a300*/  ISETP.GT.AND P0, PT, R4, 0x11, P1 ;  /* 0x000000110400780c */ /* 0x000fe40000f04270 */
[----:B------:R-:W-:Y:S02]  /*1a310*/  FSEL R11, R11, -INF , !P2 ;  /* 0xff8000000b0b7808 */ /* 0x000fe40005000000 */
[----:B------:R-:W-:Y:S02]  /*1a320*/  ISETP.LT.OR P2, PT, R0, 0x11, P4 ;  /* 0x000000110000780c */ /* 0x000fe40002741670 */
[----:B------:R-:W-:Y:S02]  /*1a330*/  FMNMX.FTZ R5, R164, R5, !PT ;  /* 0x00000005a4057209 */ /* 0x000fe40007810000 */
[----:B------:R-:W-:Y:S02]  /*1a340*/  FMNMX.FTZ R6, R9, R6, !PT ;  /* 0x0000000609067209 */ /* 0x000fe40007810000 */
[----:B------:R-:W-:Y:S02]  /*1a350*/  FSEL R137, R14, -INF , !P2 ;  /* 0xff8000000e897808 */ /* 0x000fe40005000000 */
[----:B------:R-:W-:Y:S02]  /*1a360*/  ISETP.LT.OR P0, PT, R0, 0x12, P0 ;  /* 0x000000120000780c */ /* 0x000fe40000701670 */
[----:B------:R-:W-:Y:S02]  /*1a370*/  FMNMX.FTZ R10, R162, R5, !PT ;  /* 0x00000005a20a7209 */ /* 0x000fe40007810000 */
[C---:B------:R-:W-:Y:S02]  /*1a380*/  ISETP.GT.AND P2, PT, R4.reuse, 0x18, P1 ;  /* 0x000000180400780c */ /* 0x040fe40000f44270 */
[----:B------:R-:W-:Y:S02]  /*1a390*/  FMNMX.FTZ R6, R11, R6, !PT ;  /* 0x000000060b067209 */ /* 0x000fe40007810000 */
[----:B------:R-:W-:Y:S02]  /*1a3a0*/  FSEL R135, R15, -INF , !P0 ;  /* 0xff8000000f877808 */ /* 0x000fe40004000000 */
[----:B------:R-:W-:Y:S02]  /*1a3b0*/  FMNMX.FTZ R5, R147, R10, !PT ;  /* 0x0000000a93057209 */ /* 0x000fe40007810000 */
[----:B------:R-:W-:Y:S02]  /*1a3c0*/  FMNMX.FTZ R10, R137, R6, !PT ;  /* 0x00000006890a7209 */ /* 0x000fe40007810000 */
[----:B------:R-:W-:Y:S02]  /*1a3d0*/  ISETP.GT.AND P0, PT, R4, 0x19, P1 ;  /* 0x000000190400780c */ /* 0x000fe40000f04270 */
[----:B------:R-:W-:Y:S02]  /*1a3e0*/  ISETP.LT.OR P2, PT, R0, 0x19, P2 ;  /* 0x000000190000780c */ /* 0x000fe40001741670 */
[----:B------:R-:W-:Y:S02]  /*1a3f0*/  FMNMX.FTZ R10, R135, R10, !PT ;  /* 0x0000000a870a7209 */ /* 0x000fe40007810000 */
[----:B------:R-:W-:Y:S02]  /*1a400*/  FSEL R33, R18, -INF , !P2 ;  /* 0xff80000012217808 */ /* 0x000fe40005000000 */
        /* <DEDUP_REMOVED lines=65> */
[----:B------:R-:W-:Y:S01]  /*1a820*/  ISETP.GT.AND P0, PT, R173, UR8, PT ;  /* 0x00000008ad007c0c */ /* 0x000fe2000bf04270 */
        /* <DEDUP_REMOVED lines=206> */
[----:B------:R-:W-:Y:S01]  /*1b510*/  IADD3 R2, R173, -0x1, RZ ;  /* 0xffffffffad027810 */ /* 0x000fe20007ffe0ff */
[C---:B------:R-:W-:Y:S01]  /*1b520*/  HMMA.16816.F32.BF16 R100, R16.reuse, R32, R100 ;  /* 0x000000201064723c */ /* 0x040fe20000041864 */
[----:B------:R3:W-:Y:S03]  /*1b530*/  MUFU.EX2 R13, R140 ;  /* 0x0000008c000d7308 */ /* 0x0007e60000000800 */
[----:B------:R-:W-:Y:S01]  /*1b540*/  FADD.FTZ R15, R15, R148 ;  /* 0x000000940f0f7221 */ /* 0x000fe20000010000 */
[----:B------:R-:W-:Y:S01]  /*1b550*/  MOV R173, R2 ;  /* 0x0000000200ad7202 */ /* 0x000fe20000000f00 */
[----:B------:R-:W-:Y:S01]  /*1b560*/  FADD.FTZ R152, R152, R153 ;  /* 0x0000009998987221 */ /* 0x000fe20000010000 */
[----:B------:R-:W-:Y:S01]  /*1b570*/  MOV R2, R12 ;  /* 0x0000000c00027202 */ /* 0x000fe20000000f00 */
        /* <DEDUP_REMOVED lines=140> */
.L_x_1742:
        /* <DEDUP_REMOVED lines=123> */
.L_x_1665:
        /* <DEDUP_REMOVED lines=165> */
.L_x_1753:
        /* <DEDUP_REMOVED lines=146> */
.L_x_1755:
[----:B--2---:R-:W-:Y:S05]  /*1d960*/  BSYNC B0 ;  /* 0x0000000000007941 */ /* 0x004fea0003800000 */
.L_x_1754:
        /* <DEDUP_REMOVED lines=23> */
.L_x_1757:
[----:B------:R-:W-:Y:S05]  /*1dae0*/  BSYNC B0 ;  /* 0x0000000000007941 */ /* 0x000fea0003800000 */
.L_x_1756:
        /* <DEDUP_REMOVED lines=23> */
.L_x_1759:
[----:B------:R-:W-:Y:S05]  /*1dc60*/  BSYNC B0 ;  /* 0x0000000000007941 */ /* 0x000fea0003800000 */
.L_x_1758:
        /* <DEDUP_REMOVED lines=24> */
.L_x_1752:
        /* <DEDUP_REMOVED lines=31> */
.L_x_1760:
        /* <DEDUP_REMOVED lines=43> */
.L_x_1762:
[----:B------:R-:W-:Y:S05]  /*1e290*/  BSYNC B0 ;  /* 0x0000000000007941 */ /* 0x000fea0003800000 */
.L_x_1761:
        /* <DEDUP_REMOVED lines=70> */
.L_x_1764:
[----:B------:R-:W-:Y:S05]  /*1e700*/  BSYNC B0 ;  /* 0x0000000000007941 */ /* 0x000fea0003800000 */
.L_x_1763:
        /* <DEDUP_REMOVED lines=21> */
.L_x_1766:
[----:B------:R-:W-:Y:S05]  /*1e860*/  BSYNC B0 ;  /* 0x0000000000007941 */ /* 0x000fea0003800000 */
.L_x_1765:
        /* <DEDUP_REMOVED lines=21> */
.L_x_1768:
[----:B------:R-:W-:Y:S05]  /*1e9c0*/  BSYNC B0 ;  /* 0x0000000000007941 */ /* 0x000fea0003800000 */
.L_x_1767:
        /* <DEDUP_REMOVED lines=22> */
.L_x_1769:
        /* <DEDUP_REMOVED lines=13> */
.L_x_2644:


//--------------------- .text._ZN7cutlass13device_kernelIN5flash19enable_sm80_to_sm89INS1_16FlashAttnFwdSm80INS1_25CollectiveMainloopFwdSm80ILi8ELi1ELb1EN4cute5tupleIJNS5_1CILi128EEENS7_ILi96EEENS7_ILi192EEEEEELi192ENS_10bfloat16_tEfNS_4arch4Sm80ELb1ELb0ELb0ELb0ELb0ELb0ELb1ELb0EEENS1_21CollectiveEpilogueFwdINS6_IJS8_SA_S9_EEENS6_IJNS7_ILi1EEESI_SI_EEESC_SE_Li256ELb0ELb1ELb0ELb0EEENS1_30DynamicPersistentTileSchedulerILi256ELi256ELb0ELb1ELb0EEEEEEEEEvNT_6ParamsE --------------------------
	.section	.text._ZN7cutlass13device_kernelIN5flash19enable_sm80_to_sm89INS1_16FlashAttnFwdSm80INS1_25CollectiveMainloopFwdSm80ILi8ELi1ELb1EN4cute5tupleIJNS5_1CILi128EEENS7_ILi96EEENS7_ILi192EEEEEELi192ENS_10bfloat16_tEfNS_4arch4Sm80ELb1ELb0ELb0ELb0ELb0ELb0ELb1ELb0EEENS1_21CollectiveEpilogueFwdINS6_IJS8_SA_S9_EEENS6_IJNS7_ILi1EEESI_SI_EEESC_SE_Li256ELb0ELb1ELb0ELb0EEENS1_30DynamicPersistentTileSchedulerILi256ELi256ELb0ELb1ELb0EEEEEEEEEvNT_6ParamsE,"ax",@progbits
	.sectioninfo	@"SHI_REGISTERS=255"
	.align	128
.text._ZN7cutlass13device_kernelIN5flash19enable_sm80_to_sm89INS1_16FlashAttnFwdSm80INS1_25CollectiveMainloopFwdSm80ILi8ELi1ELb1EN4cute5tupleIJNS5_1CILi128EEENS7_ILi96EEENS7_ILi192EEEEEELi192ENS_10bfloat16_tEfNS_4arch4Sm80ELb1ELb0ELb0ELb0ELb0ELb0ELb1ELb0EEENS1_21CollectiveEpilogueFwdINS6_IJS8_SA_S9_EEENS6_IJNS7_ILi1EEESI_SI_EEESC_SE_Li256ELb0ELb1ELb0ELb0EEENS1_30DynamicPersistentTileSchedulerILi256ELi256ELb0ELb1ELb0EEEEEEEEEvNT_6ParamsE:
        .type           _ZN7cutlass13device_kernelIN5flash19enable_sm80_to_sm89INS1_16FlashAttnFwdSm80INS1_25CollectiveMainloopFwdSm80ILi8ELi1ELb1EN4cute5tupleIJNS5_1CILi128EEENS7_ILi96EEENS7_ILi192EEEEEELi192ENS_10bfloat16_tEfNS_4arch4Sm80ELb1ELb0ELb0ELb0ELb0ELb0ELb1ELb0EEENS1_21CollectiveEpilogueFwdINS6_IJS8_SA_S9_EEENS6_IJNS7_ILi1EEESI_SI_EEESC_SE_Li256ELb0ELb1ELb0ELb0EEENS1_30DynamicPersistentTileSchedulerILi256ELi256ELb0ELb1ELb0EEEEEEEEEvNT_6ParamsE,@function
        .size           _ZN7cutlass13device_kernelIN5flash19enable_sm80_to_sm89INS1_16FlashAttnFwdSm80INS1_25CollectiveMainloopFwdSm80ILi8ELi1ELb1EN4cute5tupleIJNS5_1CILi128EEENS7_ILi96EEENS7_ILi192EEEEEELi192ENS_10bfloat16_tEfNS_4arch4Sm80ELb1ELb0ELb0ELb0ELb0ELb0ELb1ELb0EEENS1_21CollectiveEpilogueFwdINS6_IJS8_SA_S9_EEENS6_IJNS7_ILi1EEESI_SI_EEESC_SE_Li256ELb0ELb1ELb0ELb0EEENS1_30DynamicPersistentTileSchedulerILi256ELi256ELb0ELb1ELb0EEEEEEEEEvNT_6ParamsE,(.L_x_2645 - _ZN7cutlass13device_kernelIN5flash19enable_sm80_to_sm89INS1_16FlashAttnFwdSm80INS1_25CollectiveMainloopFwdSm80ILi8ELi1ELb1EN4cute5tupleIJNS5_1CILi128EEENS7_ILi96EEENS7_ILi192EEEEEELi192ENS_10bfloat16_tEfNS_4arch4Sm80ELb1ELb0ELb0ELb0ELb0ELb0ELb1ELb0EEENS1_21CollectiveEpilogueFwdINS6_IJS8_SA_S9_EEENS6_IJNS7_ILi1EEESI_SI_EEESC_SE_Li256ELb0ELb1ELb0ELb0EEENS1_30DynamicPersistentTileSchedulerILi256ELi256ELb0ELb1ELb0EEEEEEEEEvNT_6ParamsE)
        .other          _ZN7cutlass13device_kernelIN5flash19enable_sm80_to_sm89INS1_16FlashAttnFwdSm80INS1_25CollectiveMainloopFwdSm80ILi8ELi1ELb1EN4cute5tupleIJNS5_1CILi128EEENS7_ILi96EEENS7_ILi192EEEEEELi192ENS_10bfloat16_tEfNS_4arch4Sm80ELb1ELb0ELb0ELb0ELb0ELb0ELb1ELb0EEENS1_21CollectiveEpilogueFwdINS6_IJS8_SA_S9_EEENS6_IJNS7_ILi1EEESI_SI_EEESC_SE_Li256ELb0ELb1ELb0ELb0EEENS1_30DynamicPersistentTileSchedulerILi256ELi256ELb0ELb1ELb0EEEEEEEEEvNT_6ParamsE,@"STO_CUDA_ENTRY STV_DEFAULT"
_ZN7cutlass13device_kernelIN5flash19enable_sm80_to_sm89INS1_16FlashAttnFwdSm80INS1_25CollectiveMainloopFwdSm80ILi8ELi1ELb1EN4cute5tupleIJNS5_1CILi128EEENS7_ILi96EEENS7_ILi192EEEEEELi192ENS_10bfloat16_tEfNS_4arch4Sm80ELb1ELb0ELb0ELb0ELb0ELb0ELb1ELb0EEENS1_21CollectiveEpilogueFwdINS6_IJS8_SA_S9_EEENS6_IJNS7_ILi1EEESI_SI_EEESC_SE_Li256ELb0ELb1ELb0ELb0EEENS1_30DynamicPersistentTileSchedulerILi256ELi256ELb0ELb1ELb0EEEEEEEEEvNT_6ParamsE:
        /* <DEDUP_REMOVED lines=168> */
.L_x_1811:
        /* <DEDUP_REMOVED lines=19> */
.L_x_1771:
[----:B------:R-:W-:-:S04]  /*0bb0*/  MOV R0, c[0x0][0x554] ;  /* 0x0001550000007a02 */ /* 0x000fc80000000f00 */
[----:B------:R-:W-:Y:S02]  /*0bc0*/  ISETP.NE.AND P0, PT, R0, 0x1, PT ;  /* 0x000000010000780c */ /* 0x000fe40003f05270 */
[----:B------:R-:W-:-:S11]  /*0bd0*/  MOV R0, R2 ;  /* 0x0000000200007202 */ /* 0x000fd60000000f00 */
[----:B------:R-:W-:-:S05]  /*0be0*/  @P0 IMAD.HI.U32 R4, R2, c[0x0][0x558], RZ ;  /* 0x0001560002040a27 */ /* 0x000fca00078e00ff */
[----:B------:R-:W-:-:S05]  /*0bf0*/  @P0 SHF.R.U32.HI R0, RZ, c[0x0][0x55c], R4 ;  /* 0x00015700ff000a19 */ /* 0x000fca0000011604 */
[----:B------:R-:W-:Y:S02]  /*0c00*/  IMAD R4, R0, c[0x0][0x554], RZ ;  /* 0x0001550000047a24 */ /* 0x000fe400078e02ff */
.L_x_1772:
[----:B------:R-:W-:Y:S05]  /*0c10*/  BSYNC B0 ;  /* 0x0000000000007941 */ /* 0x000fea0003800000 */
.L_x_1770:
        /* <DEDUP_REMOVED lines=191> */
[--C-:B------:R-:W-:Y:S01]  /*1810*/  SHF.R.S32.HI R6, RZ, 0x1f, R0.reuse ;  /* 0x0000001fff067819 */ /* 0x100fe20000011400 */
[----:B------:R-:W-:-:S04]  /*1820*/  IMAD.MOV R5, RZ, RZ, -R0 ;  /* 0x000000ffff057224 */ /* 0x000fc800078e0a00 */
        /* <DEDUP_REMOVED lines=69> */
[C---:B------:R-:W-:Y:S02]  /*1c80*/  ISETP.GE.AND P6, PT, R53.reuse, c[0x0][0x198], PT ;  /* 0x0000660035007a0c */ /* 0x040fe40003fc6270 */
[----:B-1----:R-:W-:Y:S01]  /*1c90*/  @!P5 LEA R4, P0, R53, R2, 0x1 ;  /* 0x000000023504d211 */ /* 0x002fe200078008ff */
[----:B-----5:R-:W-:-:S03]  /*1ca0*/  IMAD.WIDE.U32 R6, R9, c[0x0][0x1e0], RZ ;  /* 0x0000780009067a25 */ /* 0x020fc600078e00ff */
[----:B------:R-:W-:Y:S01]  /*1cb0*/  @!P5 LEA.HI.X R5, R53, R0, R28, 0x1, P0 ;  /* 0x000000003505d211 */ /* 0x000fe200000f0c1c */
[----:B------:R-:W-:Y:S01]  /*1cc0*/  IMAD R2, R9, c[0x0][0x1e4], R3 ;  /* 0x0000790009027a24 */ /* 0x000fe200078e0203 */
[----:B------:R-:W-:Y:S01]  /*1cd0*/  ISETP.GE.AND P0, PT, R8, 0x1, PT ;  /* 0x000000010800780c */ /* 0x000fe20003f06270 */
[----:B------:R-:W-:Y:S02]  /*1ce0*/  IMAD.MOV.U32 R118, RZ, RZ, R26 ;  /* 0x000000ffff767224 */ /* 0x000fe400078e001a */
[----:B------:R-:W-:Y:S02]  /*1cf0*/  IMAD.IADD R0, R7, 0x1, R2 ;  /* 0x0000000107007824 */ /* 0x000fe400078e0202 */
[----:B------:R-:W-:Y:S01]  /*1d00*/  IMAD.MOV.U32 R119, RZ, RZ, R25 ;  /* 0x000000ffff777224 */ /* 0x000fe200078e0019 */
[----:B------:R-:W-:Y:S01]  /*1d10*/  ISETP.NE.AND P3, PT, R19, RZ, PT ;  /* 0x000000ff1300720c */ /* 0x000fe20003f65270 */
[----:B------:R-:W-:Y:S01]  /*1d20*/  IMAD R0, R0, 0x60, RZ ;  /* 0x0000006000007824 */ /* 0x000fe200078e02ff */
[----:B------:R-:W-:Y:S01]  /*1d30*/  ISETP.NE.AND P2, PT, R18, RZ, PT ;  /* 0x000000ff1200720c */ /* 0x000fe20003f45270 */
[----:B------:R-:W-:Y:S01]  /*1d40*/  IMAD.WIDE.U32 R2, R6, 0x60, R118 ;  /* 0x0000006006027825 */ /* 0x000fe200078e0076 */
[----:B------:R1:W-:Y:S01]  /*1d50*/  @!P5 LDGSTS.E.BYPASS.LTC128B.128 [R122+0xb100], [R4.64], !P6 ;  /* 0x0b100000047adfae */ /* 0x0003e2000f101d46 */
[----:B------:R-:W-:-:S02]  /*1d60*/  ISETP.GE.AND P6, PT, R8, 0x21, PT ;  /* 0x000000210800780c */ /* 0x000fc40003fc6270 */
[----:B------:R-:W-:Y:S01]  /*1d70*/  IMAD.IADD R0, R3, 0x1, R0 ;  /* 0x0000000103007824 */ /* 0x000fe200078e0200 */
[----:B------:R-:W0:Y:S01]  /*1d80*/  LDGDEPBAR ;  /* 0x00000000000079af */ /* 0x000e220000000000 */
[----:B------:R-:W-:Y:S02]  /*1d90*/  IMAD.MOV.U32 R117, RZ, RZ, c[0x0][0x1e0] ;  /* 0x00007800ff757624 */ /* 0x000fe400078e00ff */
[----:B------:R-:W-:Y:S02]  /*1da0*/  IMAD.MOV.U32 R120, RZ, RZ, c[0x0][0x1e4] ;  /* 0x00007900ff787624 */ /* 0x000fe400078e00ff */
[----:B------:R-:W-:Y:S01]  /*1db0*/  IMAD.WIDE.U32 R6, R117, 0x40, RZ ;  /* 0x0000004075067825 */ /* 0x000fe200078e00ff */
[----:B-1----:R-:W-:-:S04]  /*1dc0*/  @P0 LEA R4, P5, R2, c[0x0][0x1c8], 0x1 ;  /* 0x0000720002040a11 */ /* 0x002fc800078a08ff */
[----:B------:R-:W-:Y:S02]  /*1dd0*/  @P0 LEA.HI.X R5, R2, c[0x0][0x1cc], R0, 0x1, P5 ;  /* 0x0000730002050a11 */ /* 0x000fe400028f0c00 */
[----:B------:R-:W-:-:S03]  /*1de0*/  ISETP.GE.AND P5, PT, R8, 0x41, PT ;  /* 0x000000410800780c */ /* 0x000fc60003fa6270 */
[----:B------:R1:W-:Y:S04]  /*1df0*/  @P0 LDGSTS.E.BYPASS.LTC128B.128 [R122+0xc100], [R4.64], !P4 ;  /* 0x0c100000047a0fae */ /* 0x0003e8000e101d46 */
[----:B------:R1:W-:Y:S04]  /*1e00*/  @P0 LDGSTS.E.BYPASS.LTC128B.128 [R122+0xf100], [R4.64+0x80], !P3 ;  /* 0x0f100080047a0fae */ /* 0x0003e8000d901d46 */
[----:B------:R1:W-:Y:S01]  /*1e10*/  @P0 LDGSTS.E.BYPASS.LTC128B.128 [R122+0x12100], [R4.64+0x100], !P2 ;  /* 0x12100100047a0fae */ /* 0x0003e2000d101d46 */
[----:B------:R-:W-:Y:S01]  /*1e20*/  @P6 LEA R3, P0, R117, R2, 0x5 ;  /* 0x0000000275036211 */ /* 0x000fe200078028ff */
[----:B------:R-:W-:-:S02]  /*1e30*/  IMAD R12, R12, c[0x0][0x208], RZ ;  /* 0x000082000c0c7a24 */ /* 0x000fc400078e02ff */
[----:B------:R-:W-:-:S04]  /*1e40*/  IMAD.WIDE.U32 R10, R9, c[0x0][0x208], RZ ;  /* 0x00008200090a7a25 */ /* 0x000fc800078e00ff */
[----:B------:R-:W-:Y:S01]  /*1e50*/  IMAD R12, R9, c[0x0][0x20c], R12 ;  /* 0x00008300090c7a24 */ /* 0x000fe200078e020c */
[----:B-1----:R-:W-:Y:S02]  /*1e60*/  @P6 LEA.HI.X R5, R117, R0, R120, 0x5, P0 ;  /* 0x0000000075056211 */ /* 0x002fe400000f2c78 */
[----:B------:R-:W-:-:S04]  /*1e70*/  @P6 LEA R4, P0, R3, c[0x0][0x1c8], 0x1 ;  /* 0x0000720003046a11 */ /* 0x000fc800078008ff */
[----:B------:R-:W-:Y:S02]  /*1e80*/  @P6 LEA.HI.X R5, R3, c[0x0][0x1cc], R5, 0x1, P0 ;  /* 0x0000730003056a11 */ /* 0x000fe400000f0c05 */
[----:B------:R-:W-:Y:S01]  /*1e90*/  @P5 IADD3 R3, P0, R2, R6, RZ ;  /* 0x0000000602035210 */ /* 0x000fe20007f1e0ff */
[----:B------:R-:W-:Y:S02]  /*1ea0*/  IMAD.SHL.U32 R2, R120, 0x40, RZ ;  /* 0x0000004078027824 */ /* 0x000fe400078e00ff */
        /* <DEDUP_REMOVED lines=12> */
[----:B------:R-:W-:Y:S02]  /*1f70*/  IMAD.MOV.U32 R6, RZ, RZ, R22 ;  /* 0x000000ffff067224 */ /* 0x000fe400078e0016 */
[----:B------:R-:W-:Y:S02]  /*1f80*/  IMAD.MOV.U32 R7, RZ, RZ, R24 ;  /* 0x000000ffff077224 */ /* 0x000fe400078e0018 */
[----:B------:R-:W-:Y:S02]  /*1f90*/  IMAD.IADD R0, R11, 0x1, R12 ;  /* 0x000000010b007824 */ /* 0x000fe400078e020c */
[----:B------:R-:W-:Y:S01]  /*1fa0*/  IMAD.WIDE.U32 R6, R10, 0x60, R6 ;  /* 0x000000600a067825 */ /* 0x000fe200078e0006 */
[----:B------:R-:W-:Y:S04]  /*1fb0*/  LDSM.16.M88.4 R156, [R250] ;  /* 0x00000000fa9c783b */ /* 0x000fe80000000200 */
[----:B------:R-:W-:Y:S04]  /*1fc0*/  LDSM.16.M88.4 R160, [R251] ;  /* 0x00000000fba0783b */ /* 0x000fe80000000200 */
[----:B------:R-:W-:Y:S04]  /*1fd0*/  LDSM.16.M88.4 R172, [R252] ;  /* 0x00000000fcac783b */ /* 0x000fe80000000200 */
        /* <DEDUP_REMOVED lines=8> */
[----:B------:R-:W-:Y:S04]  /*2060*/  LDSM.16.M88.4 R204, [R252+0x8000] ;  /* 0x00800000fccc783b */ /* 0x000fe80000000200 */
[----:B------:R-:W-:Y:S01]  /*2070*/  BAR.SYNC.DEFER_BLOCKING 0x0 ;  /* 0x0000000000007b1d */ /* 0x000fe20000010000 */
[----:B------:R-:W-:-:S02]  /*2080*/  IMAD R0, R0, 0x60, RZ ;  /* 0x0000006000007824 */ /* 0x000fc400078e02ff */
[----:B-1----:R-:W-:Y:S02]  /*2090*/  IMAD.MOV.U32 R5, RZ, RZ, c[0x0][0x208] ;  /* 0x00008200ff057624 */ /* 0x002fe400078e00ff */
[----:B--2---:R-:W-:Y:S01]  /*20a0*/  IMAD.MOV.U32 R3, RZ, RZ, 0x6 ;  /* 0x00000006ff037424 */ /* 0x004fe200078e00ff */
[C---:B------:R-:W-:Y:S01]  /*20b0*/  LEA R2, P0, R6.reuse, c[0x0][0x1f8], 0x1 ;  /* 0x00007e0006027a11 */ /* 0x040fe200078008ff */
[----:B------:R-:W-:Y:S02]  /*20c0*/  IMAD.IADD R0, R7, 0x1, R0 ;  /* 0x0000000107007824 */ /* 0x000fe400078e0200 */
[C---:B------:R-:W-:Y:S01]  /*20d0*/  IMAD.SHL.U32 R4, R5.reuse, 0x40, RZ ;  /* 0x0000004005047824 */ /* 0x040fe200078e00ff */
[----:B------:R-:W-:Y:S02]  /*20e0*/  SHF.L.U64.HI R5, R5, R3, c[0x0][0x20c] ;  /* 0x0000830005057619 */ /* 0x000fe40000010203 */
[----:B------:R-:W-:Y:S02]  /*20f0*/  LEA.HI.X R3, R6, c[0x0][0x1fc], R0, 0x1, P0 ;  /* 0x00007f0006037a11 */ /* 0x000fe400000f0c00 */
[----:B------:R-:W-:-:S02]  /*2100*/  IADD3 R10, P5, P0, R4, 0x80, R2 ;  /* 0x00000080040a7810 */ /* 0x000fc400078be002 */
[----:B------:R-:W-:Y:S02]  /*2110*/  LOP3.LUT R0, R20, 0x1, RZ, 0xc0, !PT ;  /* 0x0000000114007812 */ /* 0x000fe400078ec0ff */
        /* <DEDUP_REMOVED lines=10> */
[----:B------:R-:W-:Y:S04]  /*21c0*/  LDSM.16.M88.4 R12, [R225+0x800] ;  /* 0x00080000e10c783b */ /* 0x000fe80000000200 */
[----:B------:R-:W2:Y:S04]  /*21d0*/  LDSM.16.M88.4 R40, [R225+0x1000] ;  /* 0x00100000e128783b */ /* 0x000ea80000000200 */
[----:B------:R-:W3:Y:S04]  /*21e0*/  LDSM.16.M88.4 R44, [R225+0x1800] ;  /* 0x00180000e12c783b */ /* 0x000ee80000000200 */
[----:B------:R-:W-:Y:S04]  /*21f0*/  LDSM.16.M88.4 R60, [R225+0x2000] ;  /* 0x00200000e13c783b */ /* 0x000fe80000000200 */
[----:B------:R-:W-:Y:S04]  /*2200*/  LDSM.16.M88.4 R68, [R225+0x2800] ;  /* 0x00280000e144783b */ /* 0x000fe80000000200 */
[----:B------:R-:W-:Y:S04]  /*2210*/  LDSM.16.M88.4 R56, [R231] ;  /* 0x00000000e738783b */ /* 0x000fe80000000200 */
[----:B------:R-:W-:Y:S04]  /*2220*/  LDSM.16.M88.4 R52, [R248] ;  /* 0x00000000f834783b */ /* 0x000fe80000000200 */
[----:B------:R-:W4:Y:S04]  /*2230*/  LDSM.16.M88.4 R48, [R247] ;  /* 0x00000000f730783b */ /* 0x000f280000000200 */
[----:B------:R-:W5:Y:S04]  /*2240*/  LDSM.16.M88.4 R64, [R246] ;  /* 0x00000000f640783b */ /* 0x000f680000000200 */
[----:B------:R-:W1:Y:S04]  /*2250*/  LDSM.16.M88.4 R92, [R245] ;  /* 0x00000000f55c783b */ /* 0x000e680000000200 */
[----:B------:R-:W1:Y:S04]  /*2260*/  LDSM.16.M88.4 R104, [R244] ;  /* 0x00000000f468783b */ /* 0x000e680000000200 */
        /* <DEDUP_REMOVED lines=10> */
[----:B------:R-:W-:-:S05]  /*2310*/  IADD3 R4, P0, R2, R4, RZ ;  /* 0x0000000402047210 */ /* 0x000fca0007f1e0ff */
[----:B------:R-:W-:Y:S01]  /*2320*/  IMAD.X R5, R3, 0x1, R5, P0 ;  /* 0x0000000103057824 */ /* 0x000fe200000e0605 */
        /* <DEDUP_REMOVED lines=9> */
[----:B--2---:R-:W-:Y:S04]  /*23c0*/  HMMA.16816.F32.BF16 R16, R156, R42, RZ ;  /* 0x0000002a9c10723c */ /* 0x004fe800000418ff */
[----:B------:R2:W-:Y:S01]  /*23d0*/  LDGSTS.E.BYPASS.LTC128B.128 [R122+0x7100], [R6.64], !P0 ;  /* 0x07100000067a7fae */ /* 0x0005e2000c101d46 */
[----:B------:R-:W-:-:S02]  /*23e0*/  ISETP.NE.U32.AND P0, PT, R0, 0x1, PT ;  /* 0x000000010000780c */ /* 0x000fc40003f05070 */
[C---:B------:R-:W-:Y:S02]  /*23f0*/  ISETP.LT.OR P6, PT, R8.reuse, 0x41, !P6 ;  /* 0x000000410800780c */ /* 0x040fe400077c1670 */
[C---:B------:R-:W-:Y:S02]  /*2400*/  ISETP.LT.OR P0, PT, R8.reuse, 0x41, P0 ;  /* 0x000000410800780c */ /* 0x040fe40000701670 */
[----:B------:R-:W-:Y:S01]  /*2410*/  ISETP.LT.OR P5, PT, R8, 0x41, !P5 ;  /* 0x000000410800780c */ /* 0x000fe20006fa1670 */
[C---:B------:R-:W-:Y:S08]  /*2420*/  HMMA.16816.F32.BF16 R28, R156.reuse, R12, RZ ;  /* 0x0000000c9c1c723c */ /* 0x040ff000000418ff */
[C---:B------:R-:W-:Y:S02]  /*2430*/  HMMA.16816.F32.BF16 R24, R156.reuse, R14, RZ ;  /* 0x0000000e9c18723c */ /* 0x040fe400000418ff */
[----:B------:R2:W-:Y:S04]  /*2440*/  LDGSTS.E.BYPASS.LTC128B.128 [R122+0x2100], [R4.64], !P0 ;  /* 0x02100000047a7fae */ /* 0x0005e8000c101d46 */
[----:B------:R2:W-:Y:S02]  /*2450*/  LDGSTS.E.BYPASS.LTC128B.128 [R122+0x5100], [R4.64+0x80], !P6 ;  /* 0x05100080047a7fae */ /* 0x0005e4000f101d46 */
[C---:B------:R-:W-:Y:S02]  /*2460*/  HMMA.16816.F32.BF16 R20, R156.reuse, R40, RZ ;  /* 0x000000289c14723c */ /* 0x040fe400000418ff */
[----:B------:R2:W-:Y:S04]  /*2470*/  LDGSTS.E.BYPASS.LTC128B.128 [R122+0x8100], [R4.64+0x100], !P5 ;  /* 0x08100100047a7fae */ /* 0x0005e8000e901d46 */
[----:B------:R-:W-:Y:S02]  /*2480*/  LDSM.16.M88.4 R108, [R226+0x5000] ;  /* 0x00500000e26c783b */ /* 0x000fe40000000200 */
[----:B---3--:R-:W-:Y:S02]  /*2490*/  HMMA.16816.F32.BF16 R12, R156, R44, RZ ;  /* 0x0000002c9c0c723c */ /* 0x008fe400000418ff */
[----:B------:R-:W-:Y:S04]  /*24a0*/  LDSM.16.M88.4 R112, [R235] ;  /* 0x00000000eb70783b */ /* 0x000fe80000000200 */
[----:B------:R-:W0:Y:S02]  /*24b0*/  LDGDEPBAR ;  /* 0x00000000000079af */ /* 0x000e240000000000 */
[C---:B----4-:R-:W-:Y:S08]  /*24c0*/  HMMA.16816.F32.BF16 R80, R160.reuse, R50, R16 ;  /* 0x00000032a050723c */ /* 0x050ff00000041810 */
[----:B------:R-:W-:Y:S01]  /*24d0*/  HMMA.16816.F32.BF16 R100, R160, R58, R32 ;  /* 0x0000003aa064723c */ /* 0x000fe20000041820 */
[----:B------:R-:W3:Y:S07]  /*24e0*/  LDSM.16.M88.4 R32, [R229] ;  /* 0x00000000e520783b */ /* 0x000eee0000000200 */
[----:B------:R-:W-:Y:S08]  /*24f0*/  HMMA.16816.F32.BF16 R16, R156, R62, RZ ;  /* 0x0000003e9c10723c */ /* 0x000ff000000418ff */
[C---:B------:R-:W-:Y:S01]  /*2500*/  HMMA.16816.F32.BF16 R76, R160.reuse, R56, R36 ;  /* 0x00000038a04c723c */ /* 0x040fe20000041824 */
[----:B------:R-:W4:Y:S07]  /*2510*/  LDSM.16.M88.4 R36, [R229+0x800] ;  /* 0x00080000e524783b */ /* 0x000f2e0000000200 */
[C---:B------:R-:W-:Y:S01]  /*2520*/  HMMA.16816.F32.BF16 R84, R160.reuse, R48, R20 ;  /* 0x00000030a054723c */ /* 0x040fe20000041814 */
[----:B------:R-:W3:Y:S07]  /*2530*/  LDSM.16.M88.4 R48, [R229+0x1000] ;  /* 0x00100000e530783b */ /* 0x000eee0000000200 */
[----:B-----5:R-:W-:Y:S08]  /*2540*/  HMMA.16816.F32.BF16 R56, R160, R64, R12 ;  /* 0x00000040a038723c */ /* 0x020ff0000004180c */
[C---:B-1----:R-:W-:Y:S01]  /*2550*/  HMMA.16816.F32.BF16 R8, R156.reuse, R46, RZ ;  /* 0x0000002e9c08723c */ /* 0x042fe200000418ff */
[----:B------:R-:W1:Y:S07]  /*2560*/  LDSM.16.M88.4 R44, [R229+0x2000] ;  /* 0x00200000e52c783b */ /* 0x000e6e0000000200 */
[C---:B------:R-:W-:Y:S01]  /*2570*/  HMMA.16816.F32.BF16 R20, R156.reuse, R60, RZ ;  /* 0x0000003c9c14723c */ /* 0x040fe200000418ff */
[----:B------:R-:W-:Y:S07]  /*2580*/  LDSM.16.M88.4 R60, [R229+0x1800] ;  /* 0x00180000e53c783b */ /* 0x000fee0000000200 */
[C---:B------:R-:W-:Y:S08]  /*2590*/  HMMA.16816.F32.BF16 R12, R156.reuse, R68, RZ ;  /* 0x000000449c0c723c */ /* 0x040ff000000418ff */
[----:B--2---:R-:W-:Y:S01]  /*25a0*/  HMMA.16816.F32.BF16 R4, R156, R70, RZ ;  /* 0x000000469c04723c */ /* 0x004fe200000418ff */
[----:B------:R-:W-:Y:S07]  /*25b0*/  LDSM.16.M88.4 R68, [R226+0x1000] ;  /* 0x00100000e244783b */ /* 0x000fee0000000200 */
[C---:B------:R-:W-:Y:S01]  /*25c0*/  HMMA.16816.F32.BF16 R96, R160.reuse, R52, R28 ;  /* 0x00000034a060723c */ /* 0x040fe2000004181c */
[----:B------:R-:W-:Y:S07]  /*25d0*/  LDSM.16.M88.4 R28, [R226+0x800] ;  /* 0x00080000e21c783b */ /* 0x000fee0000000200 */
[C---:B------:R-:W-:Y:S01]  /*25e0*/  HMMA.16816.F32.BF16 R88, R160.reuse, R54, R24 ;  /* 0x00000036a058723c */ /* 0x040fe20000041818 */
[----:B------:R-:W2:Y:S07]  /*25f0*/  LDSM.16.M88.4 R24, [R229+0x2800] ;  /* 0x00280000e518783b */ /* 0x000eae0000000200 */
[C---:B------:R-:W-:Y:S01]  /*2600*/  HMMA.16816.F32.BF16 R52, R160.reuse, R94, R16 ;  /* 0x0000005ea034723c */ /* 0x040fe20000041810 */
[----:B------:R-:W5:Y:S07]  /*2610*/  LDSM.16.M88.4 R16, [R226] ;  /* 0x00000000e210783b */ /* 0x000f6e0000000200 */
[C---:B------:R-:W-:Y:S08]  /*2620*/  HMMA.16816.F32.BF16 R72, R160.reuse, R66, R8 ;  /* 0x00000042a048723c */ /* 0x040ff00000041808 */
[C---:B------:R-:W-:Y:S01]  /*2630*/  HMMA.16816.F32.BF16 R64, R160.reuse, R92, R20 ;  /* 0x0000005ca040723c */ /* 0x040fe20000041814 */
[----:B------:R-:W-:Y:S07]  /*2640*/  LDSM.16.M88.4 R92, [R226+0x2800] ;  /* 0x00280000e25c783b */ /* 0x000fee0000000200 */
[C---:B------:R-:W-:Y:S08]  /*2650*/  HMMA.16816.F32.BF16 R40, R160.reuse, R104, R12 ;  /* 0x00000068a028723c */ /* 0x040ff0000004180c */
[----:B------:R-:W-:Y:S01]  /*2660*/  HMMA.16816.F32.BF16 R20, R160, R106, R4 ;  /* 0x0000006aa014723c */ /* 0x000fe20000041804 */
[----:B------:R-:W-:Y:S07]  /*2670*/  LDSM.16.M88.4 R104, [R225+0x7800] ;  /* 0x00780000e168783b */ /* 0x000fee0000000200 */
[C---:B---3--:R-:W-:Y:S08]  /*2680*/  HMMA.16816.F32.BF16 R12, R168.reuse, R32, R76 ;  /* 0x00000020a80c723c */ /* 0x048ff0000004184c */
[C---:B------:R-:W-:Y:S01]  /*2690*/  HMMA.16816.F32.BF16 R8, R168.reuse, R34, R100 ;  /* 0x00000022a808723c */ /* 0x040fe20000041864 */
[----:B------:R-:W3:Y:S07]  /*26a0*/  LDSM.16.M88.4 R100, [R226+0x1800] ;  /* 0x00180000e264783b */ /* 0x000eee0000000200 */
[C---:B----4-:R-:W-:Y:S01]  /*26b0*/  HMMA.16816.F32.BF16 R4, R168.reuse, R36, R96 ;  /* 0x00000024a804723c */ /* 0x050fe20000041860 */
[----:B------:R-:W-:Y:S07]  /*26c0*/  LDSM.16.M88.4 R96, [R242] ;  /* 0x00000000f260783b */ /* 0x000fee0000000200 */
[C---:B------:R-:W-:Y:S01]  /*26d0*/  HMMA.16816.F32.BF16 R32, R168.reuse, R38, R88 ;  /* 0x00000026a820723c */ /* 0x040fe20000041858 */
[----:B------:R-:W4:Y:S07]  /*26e0*/  LDSM.16.M88.4 R88, [R226+0x2000] ;  /* 0x00200000e258783b */ /* 0x000f2e0000000200 */
[C---:B------:R-:W-:Y:S08]  /*26f0*/  HMMA.16816.F32.BF16 R36, R168.reuse, R48, R84 ;  /* 0x00000030a824723c */ /* 0x040ff00000041854 */
[C---:B-1----:R-:W-:Y:S08]  /*2700*/  HMMA.16816.F32.BF16 R84, R168.reuse, R46, R52 ;  /* 0x0000002ea854723c */ /* 0x042ff00000041834 */
[----:B--2---:R-:W-:Y:S08]  /*2710*/  HMMA.16816.F32.BF16 R76, R168, R24, R40 ;  /* 0x00000018a84c723c */ /* 0x004ff00000041828 */
[C---:B-----5:R-:W-:Y:S08]  /*2720*/  HMMA.16816.F32.BF16 R52, R172.reuse, R16, R12 ;  /* 0x00000010ac34723c */ /* 0x060ff0000004180c */
[C---:B------:R-:W-:Y:S08]  /*2730*/  HMMA.16816.F32.BF16 R40, R172.reuse, R18, R8 ;  /* 0x00000012ac28723c */ /* 0x040ff00000041808 */
[C---:B------:R-:W-:Y:S08]  /*2740*/  HMMA.16816.F32.BF16 R16, R172.reuse, R28, R4 ;  /* 0x0000001cac10723c */ /* 0x040ff00000041804 */
[----:B------:R-:W-:Y:S01]  /*2750*/  HMMA.16816.F32.BF16 R12, R172, R30, R32 ;  /* 0x0000001eac0c723c */ /* 0x000fe20000041820 */
[----:B------:R-:W1:Y:S07]  /*2760*/  LDSM.16.M88.4 R28, [R225+0x3000] ;  /* 0x00300000e11c783b */ /* 0x000e6e0000000200 */
[C---:B------:R-:W-:Y:S08]  /*2770*/  HMMA.16816.F32.BF16 R48, R168.reuse, R50, R80 ;  /* 0x00000032a830723c */ /* 0x040ff00000041850 */
[C---:B------:R-:W-:Y:S01]  /*2780*/  HMMA.16816.F32.BF16 R80, R168.reuse, R26, R20 ;  /* 0x0000001aa850723c */ /* 0x040fe20000041814 */
[----:B------:R-:W2:Y:S04]  /*2790*/  LDSM.16.M88.4 R24, [R225+0x3800] ;  /* 0x00380000e118783b */ /* 0x000ea80000000200 */
[----:B------:R-:W5:Y:S03]  /*27a0*/  LDSM.16.M88.4 R20, [R225+0x4000] ;  /* 0x00400000e114783b */ /* 0x000f660000000200 */
[C---:B------:R-:W-:Y:S08]  /*27b0*/  HMMA.16816.F32.BF16 R56, R168.reuse, R60, R56 ;  /* 0x0000003ca838723c */ /* 0x040ff00000041838 */
[C---:B------:R-:W-:Y:S01]  /*27c0*/  HMMA.16816.F32.BF16 R72, R168.reuse, R62, R72 ;  /* 0x0000003ea848723c */ /* 0x040fe20000041848 */
[----:B------:R-:W-:Y:S07]  /*27d0*/  LDSM.16.M88.4 R60, [R225+0x5000] ;  /* 0x00500000e13c783b */ /* 0x000fee0000000200 */
[----:B------:R-:W-:Y:S08]  /*27e0*/  HMMA.16816.F32.BF16 R64, R168, R44, R64 ;  /* 0x0000002ca840723c */ /* 0x000ff00000041840 */
[C---:B------:R-:W-:Y:S01]  /*27f0*/  HMMA.16816.F32.BF16 R8, R172.reuse, R68, R36 ;  /* 0x00000044ac08723c */ /* 0x040fe20000041824 */
[----:B------:R-:W1:Y:S07]  /*2800*/  LDSM.16.M88.4 R36, [R225+0x4800] ;  /* 0x00480000e124783b */ /* 0x000e6e0000000200 */
[C---:B---3--:R-:W-:Y:S08]  /*2810*/  HMMA.16816.F32.BF16 R32, R172.reuse, R100, R56 ;  /* 0x00000064ac20723c */ /* 0x048ff00000041838 */
[C---:B------:R-:W-:Y:S08]  /*2820*/  HMMA.16816.F32.BF16 R4, R172.reuse, R70, R48 ;  /* 0x00000046ac04723c */ /* 0x040ff00000041830 */
[C---:B------:R-:W-:Y:S01]  /*2830*/  HMMA.16816.F32.BF16 R44, R172.reuse, R102, R72 ;  /* 0x00000066ac2c723c */ /* 0x040fe20000041848 */
[----:B------:R-:W-:Y:S07]  /*2840*/  LDSM.16.M88.4 R100, [R241] ;  /* 0x00000000f164783b */ /* 0x000fee0000000200 */
[C---:B----4-:R-:W-:Y:S08]  /*2850*/  HMMA.16816.F32.BF16 R56, R172.reuse, R88, R64 ;  /* 0x00000058ac38723c */ /* 0x050ff00000041840 */
[C---:B------:R-:W-:Y:S01]  /*2860*/  HMMA.16816.F32.BF16 R64, R172.reuse, R90, R84 ;  /* 0x0000005aac40723c */ /* 0x040fe20000041854 */
[----:B------:R-:W-:Y:S04]  /*2870*/  LDSM.16.M88.4 R84, [R243] ;  /* 0x00000000f354783b */ /* 0x000fe80000000200 */
[----:B------:R-:W-:Y:S03]  /*2880*/  LDSM.16.M88.4 R88, [R238] ;  /* 0x00000000ee58783b */ /* 0x000fe60000000200 */
[----:B------:R-:W-:Y:S01]  /*2890*/  HMMA.16816.F32.BF16 R72, R172, R92, R76 ;  /* 0x0000005cac48723c */ /* 0x000fe2000004184c */
[----:B------:R-:W3:Y:S07]  /*28a0*/  LDSM.16.M88.4 R76, [R225+0x5800] ;  /* 0x00580000e14c783b */ /* 0x000eee0000000200 */
[----:B-1----:R-:W-:Y:S08]  /*28b0*/  HMMA.16816.F32.BF16 R68, R176, R28, R52 ;  /* 0x0000001cb044723c */ /* 0x002ff00000041834 */
[----:B------:R-:W-:Y:S01]  /*28c0*/  HMMA.16816.F32.BF16 R80, R172, R94, R80 ;  /* 0x0000005eac50723c */ /* 0x000fe20000041850 */
[----:B------:R-:W1:Y:S07]  /*28d0*/  LDSM.16.M88.4 R92, [R240] ;  /* 0x00000000f05c783b */ /* 0x000e6e0000000200 */
[C---:B------:R-:W-:Y:S08]  /*28e0*/  HMMA.16816.F32.BF16 R52, R176.reuse, R30, R40 ;  /* 0x0000001eb034723c */ /* 0x040ff00000041828 */
[C---:B--2---:R-:W-:Y:S08]  /*28f0*/  HMMA.16816.F32.BF16 R48, R176.reuse, R24, R16 ;  /* 0x00000018b030723c */ /* 0x044ff00000041810 */
[C---:B------:R-:W-:Y:S01]  /*2900*/  HMMA.16816.F32.BF16 R40, R176.reuse, R26, R12 ;  /* 0x0000001ab028723c */ /* 0x040fe2000004180c */
[----:B------:R-:W2:Y:S07]  /*2910*/  LDSM.16.M88.4 R24, [R239] ;  /* 0x00000000ef18783b */ /* 0x000eae0000000200 */
[C---:B-----5:R-:W-:Y:S08]  /*2920*/  HMMA.16816.F32.BF16 R28, R176.reuse, R20, R8 ;  /* 0x00000014b01c723c */ /* 0x060ff00000041808 */
[C---:B------:R-:W-:Y:S08]  /*2930*/  HMMA.16816.F32.BF16 R20, R176.reuse, R22, R4 ;  /* 0x00000016b014723c */ /* 0x040ff00000041804 */
[C---:B------:R-:W-:Y:S08]  /*2940*/  HMMA.16816.F32.BF16 R12, R176.reuse, R38, R44 ;  /* 0x00000026b00c723c */ /* 0x040ff0000004182c */
[C---:B------:R-:W-:Y:S08]  /*2950*/  HMMA.16816.F32.BF16 R8, R176.reuse, R60, R56 ;  /* 0x0000003cb008723c */ /* 0x040ff00000041838 */
[C---:B------:R-:W-:Y:S08]  /*2960*/  HMMA.16816.F32.BF16 R4, R176.reuse, R62, R64 ;  /* 0x0000003eb004723c */ /* 0x040ff00000041840 */
[C---:B------:R-:W-:Y:S08]  /*2970*/  HMMA.16816.F32.BF16 R16, R176.reuse, R36, R32 ;  /* 0x00000024b010723c */ /* 0x040ff00000041820 */
[C---:B---3--:R-:W-:Y:S08]  /*2980*/  HMMA.16816.F32.BF16 R64, R176.reuse, R76, R72 ;  /* 0x0000004cb040723c */ /* 0x048ff00000041848 */
[----:B------:R-:W-:Y:S08]  /*2990*/  HMMA.16816.F32.BF16 R80, R176, R78, R80 ;  /* 0x0000004eb050723c */ /* 0x000ff00000041850 */
[C---:B------:R-:W-:Y:S08]  /*29a0*/  HMMA.16816.F32.BF16 R76, R180.reuse, R84, R68 ;  /* 0x00000054b44c723c */ /* 0x040ff00000041844 */
[C---:B------:R-:W-:Y:S01]  /*29b0*/  HMMA.16816.F32.BF16 R68, R180.reuse, R96, R48 ;  /* 0x00000060b444723c */ /* 0x040fe20000041830 */
[----:B------:R-:W3:Y:S07]  /*29c0*/  LDSM.16.M88.4 R48, [R229+0x3000] ;  /* 0x00300000e530783b */ /* 0x000eee0000000200 */
[C---:B------:R-:W-:Y:S01]  /*29d0*/  HMMA.16816.F32.BF16 R60, R180.reuse, R98, R40 ;  /* 0x00000062b43c723c */ /* 0x040fe20000041828 */
[----:B------:R-:W4:Y:S04]  /*29e0*/  LDSM.16.M88.4 R40, [R229+0x3800] ;  /* 0x00380000e528783b */ /* 0x000f280000000200 */
[----:B------:R-:W-:Y:S03]  /*29f0*/  LDSM.16.M88.4 R96, [R226+0x4800] ;  /* 0x00480000e260783b */ /* 0x000fe60000000200 */
[C---:B------:R-:W-:Y:S01]  /*2a00*/  HMMA.16816.F32.BF16 R56, R180.reuse, R100, R28 ;  /* 0x00000064b438723c */ /* 0x040fe2000004181c */
[----:B------:R-:W5:Y:S07]  /*2a10*/  LDSM.16.M88.4 R28, [R229+0x4000] ;  /* 0x00400000e51c783b */ /* 0x000f6e0000000200 */
[C---:B-1----:R-:W-:Y:S08]  /*2a20*/  HMMA.16816.F32.BF16 R36, R180.reuse, R94, R12 ;  /* 0x0000005eb424723c */ /* 0x042ff0000004180c */
[C---:B--2---:R-:W-:Y:S08]  /*2a30*/  HMMA.16816.F32.BF16 R32, R180.reuse, R24, R8 ;  /* 0x00000018b420723c */ /* 0x044ff00000041808 */
[C---:B------:R-:W-:Y:S01]  /*2a40*/  HMMA.16816.F32.BF16 R12, R180.reuse, R26, R4 ;  /* 0x0000001ab40c723c */ /* 0x040fe20000041804 */
[----:B------:R-:W1:Y:S07]  /*2a50*/  LDSM.16.M88.4 R24, [R229+0x4800] ;  /* 0x00480000e518783b */ /* 0x000e6e0000000200 */
[C---:B------:R-:W-:Y:S01]  /*2a60*/  HMMA.16816.F32.BF16 R72, R180.reuse, R86, R52 ;  /* 0x00000056b448723c */ /* 0x040fe20000041834 */
[----:B------:R-:W-:Y:S07]  /*2a70*/  LDSM.16.M88.4 R84, [R226+0x3000] ;  /* 0x00300000e254783b */ /* 0x000fee0000000200 */
[C---:B------:R-:W-:Y:S01]  /*2a80*/  HMMA.16816.F32.BF16 R52, R180.reuse, R102, R20 ;  /* 0x00000066b434723c */ /* 0x040fe20000041814 */
[----:B------:R-:W2:Y:S04]  /*2a90*/  LDSM.16.M88.4 R20, [R229+0x5000] ;  /* 0x00500000e514783b */ /* 0x000ea80000000200 */
[----:B------:R-:W-:Y:S03]  /*2aa0*/  LDSM.16.M88.4 R100, [R236] ;  /* 0x00000000ec64783b */ /* 0x000fe60000000200 */
[C---:B------:R-:W-:Y:S01]  /*2ab0*/  HMMA.16816.F32.BF16 R44, R180.reuse, R92, R16 ;  /* 0x0000005cb42c723c */ /* 0x040fe20000041810 */
[----:B------:R-:W1:Y:S04]  /*2ac0*/  LDSM.16.M88.4 R16, [R229+0x5800] ;  /* 0x00580000e510783b */ /* 0x000e680000000200 */
[----:B------:R-:W-:Y:S03]  /*2ad0*/  LDSM.16.M88.4 R92, [R225+0x7000] ;  /* 0x00700000e15c783b */ /* 0x000fe60000000200 */
[C---:B------:R-:W-:Y:S08]  /*2ae0*/  HMMA.16816.F32.BF16 R8, R180.reuse, R88, R64 ;  /* 0x00000058b408723c */ /* 0x040ff00000041840 */
[----:B------:R-:W-:Y:S01]  /*2af0*/  HMMA.16816.F32.BF16 R4, R180, R90, R80 ;  /* 0x0000005ab404723c */ /* 0x000fe20000041850 */
[----:B------:R-:W1:Y:S04]  /*2b00*/  LDSM.16.M88.4 R80, [R226+0x3800] ;  /* 0x00380000e250783b */ /* 0x000e680000000200 */
[----:B------:R-:W1:Y:S03]  /*2b10*/  LDSM.16.M88.4 R88, [R226+0x4000] ;  /* 0x00400000e258783b */ /* 0x000e660000000200 */
[C---:B---3--:R-:W-:Y:S08]  /*2b20*/  HMMA.16816.F32.BF16 R76, R184.reuse, R48, R76 ;  /* 0x00000030b84c723c */ /* 0x048ff0000004184c */
[C---:B------:R-:W-:Y:S08]  /*2b30*/  HMMA.16816.F32.BF16 R72, R184.reuse, R50, R72 ;  /* 0x00000032b848723c */ /* 0x040ff00000041848 */
[C---:B----4-:R-:W-:Y:S08]  /*2b40*/  HMMA.16816.F32.BF16 R68, R184.reuse, R40, R68 ;  /* 0x00000028b844723c */ /* 0x050ff00000041844 */
[C---:B------:R-:W-:Y:S08]  /*2b50*/  HMMA.16816.F32.BF16 R64, R184.reuse, R42, R60 ;  /* 0x0000002ab840723c */ /* 0x040ff0000004183c */
[C---:B-----5:R-:W-:Y:S08]  /*2b60*/  HMMA.16816.F32.BF16 R40, R184.reuse, R28, R56 ;  /* 0x0000001cb828723c */ /* 0x060ff00000041838 */
[C---:B------:R-:W-:Y:S01]  /*2b70*/  HMMA.16816.F32.BF16 R48, R184.reuse, R30, R52 ;  /* 0x0000001eb830723c */ /* 0x040fe20000041834 */
[----:B------:R-:W-:Y:S07]  /*2b80*/  LDSM.16.M88.4 R28, [R225+0x6800] ;  /* 0x00680000e11c783b */ /* 0x000fee0000000200 */
[C---:B-1----:R-:W-:Y:S08]  /*2b90*/  HMMA.16816.F32.BF16 R60, R184.reuse, R24, R44 ;  /* 0x00000018b83c723c */ /* 0x042ff0000004182c */
[C---:B------:R-:W-:Y:S01]  /*2ba0*/  HMMA.16816.F32.BF16 R56, R184.reuse, R26, R36 ;  /* 0x0000001ab838723c */ /* 0x040fe20000041824 */
[----:B------:R-:W1:Y:S07]  /*2bb0*/  LDSM.16.M88.4 R24, [R226+0x5800] ;  /* 0x00580000e218783b */ /* 0x000e6e0000000200 */
[C---:B--2---:R-:W-:Y:S08]  /*2bc0*/  HMMA.16816.F32.BF16 R52, R184.reuse, R20, R32 ;  /* 0x00000014b834723c */ /* 0x044ff00000041820 */
[C---:B------:R-:W-:Y:S08]  /*2bd0*/  HMMA.16816.F32.BF16 R44, R184.reuse, R22, R12 ;  /* 0x00000016b82c723c */ /* 0x040ff0000004180c */
[C---:B------:R-:W-:Y:S08]  /*2be0*/  HMMA.16816.F32.BF16 R36, R184.reuse, R16, R8 ;  /* 0x00000010b824723c */ /* 0x040ff00000041808 */
[----:B------:R-:W-:Y:S01]  /*2bf0*/  HMMA.16816.F32.BF16 R20, R184, R18, R4 ;  /* 0x00000012b814723c */ /* 0x000fe20000041804 */
[----:B------:R-:W2:Y:S07]  /*2c00*/  LDSM.16.M88.4 R16, [R225+0x6000] ;  /* 0x00600000e110783b */ /* 0x000eae0000000200 */
[C---:B------:R-:W-:Y:S08]  /*2c10*/  HMMA.16816.F32.BF16 R12, R188.reuse, R84, R76 ;  /* 0x00000054bc0c723c */ /* 0x040ff0000004184c */
[C---:B------:R-:W-:Y:S01]  /*2c20*/  HMMA.16816.F32.BF16 R8, R188.reuse, R86, R72 ;  /* 0x00000056bc08723c */ /* 0x040fe20000041848 */
[----:B------:R-:W-:Y:S07]  /*2c30*/  LDSM.16.M88.4 R84, [R233] ;  /* 0x00000000e954783b */ /* 0x000fee0000000200 */
[C---:B------:R-:W-:Y:S08]  /*2c40*/  HMMA.16816.F32.BF16 R32, R188.reuse, R82, R64 ;  /* 0x00000052bc20723c */ /* 0x040ff00000041840 */
[C---:B------:R-:W-:Y:S01]  /*2c50*/  HMMA.16816.F32.BF16 R4, R188.reuse, R80, R68 ;  /* 0x00000050bc04723c */ /* 0x040fe20000041844 */
[----:B------:R-:W3:Y:S07]  /*2c60*/  LDSM.16.M88.4 R80, [R225+0x8000] ;  /* 0x00800000e150783b */ /* 0x000eee0000000200 */
[C---:B------:R-:W-:Y:S08]  /*2c70*/  HMMA.16816.F32.BF16 R40, R188.reuse, R88, R40 ;  /* 0x00000058bc28723c */ /* 0x040ff00000041828 */
[C---:B------:R-:W-:Y:S01]  /*2c80*/  HMMA.16816.F32.BF16 R48, R188.reuse, R90, R48 ;  /* 0x0000005abc30723c */ /* 0x040fe20000041830 */
[----:B------:R-:W4:Y:S07]  /*2c90*/  LDSM.16.M88.4 R88, [R225+0x8800] ;  /* 0x00880000e158783b */ /* 0x000f2e0000000200 */
[C---:B------:R-:W-:Y:S08]  /*2ca0*/  HMMA.16816.F32.BF16 R60, R188.reuse, R96, R60 ;  /* 0x00000060bc3c723c */ /* 0x040ff0000004183c */
[C---:B------:R-:W-:Y:S01]  /*2cb0*/  HMMA.16816.F32.BF16 R76, R188.reuse, R98, R56 ;  /* 0x00000062bc4c723c */ /* 0x040fe20000041838 */
[----:B------:R-:W5:Y:S07]  /*2cc0*/  LDSM.16.M88.4 R96, [R237] ;  /* 0x00000000ed60783b */ /* 0x000f6e0000000200 */
[C---:B------:R-:W-:Y:S08]  /*2cd0*/  HMMA.16816.F32.BF16 R72, R188.reuse, R108, R52 ;  /* 0x0000006cbc48723c */ /* 0x040ff00000041834 */
[C---:B------:R-:W-:Y:S01]  /*2ce0*/  HMMA.16816.F32.BF16 R68, R188.reuse, R110, R44 ;  /* 0x0000006ebc44723c */ /* 0x040fe2000004182c */
[----:B------:R-:W-:Y:S07]  /*2cf0*/  LDSM.16.M88.4 R108, [R229+0x6000] ;  /* 0x00600000e56c783b */ /* 0x000fee0000000200 */
[C---:B-1----:R-:W-:Y:S08]  /*2d00*/  HMMA.16816.F32.BF16 R64, R188.reuse, R24, R36 ;  /* 0x00000018bc40723c */ /* 0x042ff00000041824 */
[----:B------:R-:W-:Y:S01]  /*2d10*/  HMMA.16816.F32.BF16 R56, R188, R26, R20 ;  /* 0x0000001abc38723c */ /* 0x000fe20000041814 */
[----:B------:R-:W1:Y:S07]  /*2d20*/  LDSM.16.M88.4 R24, [R234] ;  /* 0x00000000ea18783b */ /* 0x000e6e0000000200 */
[C---:B--2---:R-:W-:Y:S08]  /*2d30*/  HMMA.16816.F32.BF16 R52, R192.reuse, R16, R12 ;  /* 0x00000010c034723c */ /* 0x044ff0000004180c */
[C---:B------:R-:W-:Y:S08]  /*2d40*/  HMMA.16816.F32.BF16 R44, R192.reuse, R18, R8 ;  /* 0x00000012c02c723c */ /* 0x040ff00000041808 */
[C---:B------:R-:W-:Y:S08]  /*2d50*/  HMMA.16816.F32.BF16 R16, R192.reuse, R30, R32 ;  /* 0x0000001ec010723c */ /* 0x040ff00000041820 */
[C---:B------:R-:W-:Y:S08]  /*2d60*/  HMMA.16816.F32.BF16 R12, R192.reuse, R92, R40 ;  /* 0x0000005cc00c723c */ /* 0x040ff00000041828 */
[C---:B------:R-:W-:Y:S01]  /*2d70*/  HMMA.16816.F32.BF16 R8, R192.reuse, R94, R48 ;  /* 0x0000005ec008723c */ /* 0x040fe20000041830 */
[----:B------:R-:W2:Y:S07]  /*2d80*/  LDSM.16.M88.4 R92, [R232] ;  /* 0x00000000e85c783b */ /* 0x000eae0000000200 */
[C---:B------:R-:W-:Y:S08]  /*2d90*/  HMMA.16816.F32.BF16 R20, R192.reuse, R28, R4 ;  /* 0x0000001cc014723c */ /* 0x040ff00000041804 */
[C---:B------:R-:W-:Y:S08]  /*2da0*/  HMMA.16816.F32.BF16 R4, R192.reuse, R104, R60 ;  /* 0x00000068c004723c */ /* 0x040ff0000004183c */
[C---:B------:R-:W-:Y:S01]  /*2db0*/  HMMA.16816.F32.BF16 R28, R192.reuse, R106, R76 ;  /* 0x0000006ac01c723c */ /* 0x040fe2000004184c */
[----:B------:R-:W-:Y:S04]  /*2dc0*/  LDSM.16.M88.4 R104, [R229+0x8800] ;  /* 0x00880000e568783b */ /* 0x000fe80000000200 */
[----:B------:R-:W-:Y:S03]  /*2dd0*/  LDSM.16.M88.4 R76, [R226+0x6800] ;  /* 0x00680000e24c783b */ /* 0x000fe60000000200 */
[C---:B---3--:R-:W-:Y:S08]  /*2de0*/  HMMA.16816.F32.BF16 R32, R192.reuse, R80, R72 ;  /* 0x00000050c020723c */ /* 0x048ff00000041848 */
[C---:B------:R-:W-:Y:S01]  /*2df0*/  HMMA.16816.F32.BF16 R36, R192.reuse, R82, R68 ;  /* 0x00000052c024723c */ /* 0x040fe20000041844 */
[----:B------:R-:W-:Y:S07]  /*2e00*/  LDSM.16.M88.4 R80, [R229+0x7000] ;  /* 0x00700000e550783b */ /* 0x000fee0000000200 */
[C---:B----4-:R-:W-:Y:S01]  /*2e10*/  HMMA.16816.F32.BF16 R40, R192.reuse, R88, R64 ;  /* 0x00000058c028723c */ /* 0x050fe20000041840 */
[----:B------:R-:W-:Y:S07]  /*2e20*/  LDSM.16.M88.4 R64, [R226+0x6000] ;  /* 0x00600000e240783b */ /* 0x000fee0000000200 */
[----:B------:R-:W-:Y:S01]  /*2e30*/  HMMA.16816.F32.BF16 R48, R192, R90, R56 ;  /* 0x0000005ac030723c */ /* 0x000fe20000041838 */
[----:B------:R-:W-:Y:S07]  /*2e40*/  LDSM.16.M88.4 R88, [R229+0x7800] ;  /* 0x00780000e558783b */ /* 0x000fee0000000200 */
[C---:B-----5:R-:W-:Y:S08]  /*2e50*/  HMMA.16816.F32.BF16 R56, R196.reuse, R98, R44 ;  /* 0x00000062c438723c */ /* 0x060ff0000004182c */
[C---:B------:R-:W-:Y:S01]  /*2e60*/  HMMA.16816.F32.BF16 R44, R196.reuse, R102, R16 ;  /* 0x00000066c42c723c */ /* 0x040fe20000041810 */
[----:B------:R-:W3:Y:S07]  /*2e70*/  LDSM.16.M88.4 R16, [R229+0x6800] ;  /* 0x00680000e510783b */ /* 0x000eee0000000200 */
[C---:B------:R-:W-:Y:S01]  /*2e80*/  HMMA.16816.F32.BF16 R60, R196.reuse, R96, R52 ;  /* 0x00000060c43c723c */ /* 0x040fe20000041834 */
[----:B------:R-:W4:Y:S07]  /*2e90*/  LDSM.16.M88.4 R96, [R229+0x8000] ;  /* 0x00800000e560783b */ /* 0x000f2e0000000200 */
[C---:B------:R-:W-:Y:S08]  /*2ea0*/  HMMA.16816.F32.BF16 R72, R196.reuse, R112, R12 ;  /* 0x00000070c448723c */ /* 0x040ff0000004180c */
[C---:B------:R-:W-:Y:S01]  /*2eb0*/  HMMA.16816.F32.BF16 R52, R196.reuse, R100, R20 ;  /* 0x00000064c434723c */ /* 0x040fe20000041814 */
[----:B------:R-:W5:Y:S07]  /*2ec0*/  LDSM.16.M88.4 R100, [R226+0x8000] ;  /* 0x00800000e264783b */ /* 0x000f6e0000000200 */
[C---:B------:R-:W-:Y:S08]  /*2ed0*/  HMMA.16816.F32.BF16 R68, R196.reuse, R114, R8 ;  /* 0x00000072c444723c */ /* 0x040ff00000041808 */
[C---:B-1----:R-:W-:Y:S08]  /*2ee0*/  HMMA.16816.F32.BF16 R12, R196.reuse, R24, R4 ;  /* 0x00000018c40c723c */ /* 0x042ff00000041804 */
[C---:B------:R-:W-:Y:S08]  /*2ef0*/  HMMA.16816.F32.BF16 R8, R196.reuse, R26, R28 ;  /* 0x0000001ac408723c */ /* 0x040ff0000004181c */
[C---:B------:R-:W-:Y:S08]  /*2f00*/  HMMA.16816.F32.BF16 R4, R196.reuse, R84, R32 ;  /* 0x00000054c404723c */ /* 0x040ff00000041820 */
[C---:B------:R-:W-:Y:S01]  /*2f10*/  HMMA.16816.F32.BF16 R20, R196.reuse, R86, R36 ;  /* 0x00000056c414723c */ /* 0x040fe20000041824 */
[----:B------:R-:W1:Y:S07]  /*2f20*/  LDSM.16.M88.4 R84, [R226+0x7000] ;  /* 0x00700000e254783b */ /* 0x000e6e0000000200 */
[C---:B--2---:R-:W-:Y:S08]  /*2f30*/  HMMA.16816.F32.BF16 R28, R196.reuse, R92, R40 ;  /* 0x0000005cc41c723c */ /* 0x044ff00000041828 */
[----:B------:R-:W-:Y:S01]  /*2f40*/  HMMA.16816.F32.BF16 R48, R196, R94, R48 ;  /* 0x0000005ec430723c */ /* 0x000fe20000041830 */
[----:B------:R-:W2:Y:S07]  /*2f50*/  LDSM.16.M88.4 R92, [R226+0x7800] ;  /* 0x00780000e25c783b */ /* 0x000eae0000000200 */
[C---:B------:R-:W-:Y:S08]  /*2f60*/  HMMA.16816.F32.BF16 R60, R200.reuse, R108, R60 ;  /* 0x0000006cc83c723c */ /* 0x040ff0000004183c */
[----:B------:R-:W-:Y:S01]  /*2f70*/  HMMA.16816.F32.BF16 R56, R200, R110, R56 ;  /* 0x0000006ec838723c */ /* 0x000fe20000041838 */
[----:B------:R-:W1:Y:S01]  /*2f80*/  LDSM.16.M88.4 R108, [R226+0x8800] ;  /* 0x00880000e26c783b */ /* 0x000e620000000200 */
[----:B------:R-:W-:-:S06]  /*2f90*/  DEPBAR.LE SB0, 0x0 ;  /* 0x000080000000791a */ /* 0x000fcc0000000000 */
[C---:B---3--:R-:W-:Y:S08]  /*2fa0*/  HMMA.16816.F32.BF16 R52, R200.reuse, R16, R52 ;  /* 0x00000010c834723c */ /* 0x048ff00000041834 */
[C---:B------:R-:W-:Y:S08]  /*2fb0*/  HMMA.16816.F32.BF16 R44, R200.reuse, R18, R44 ;  /* 0x00000012c82c723c */ /* 0x040ff0000004182c */
[C---:B------:R-:W-:Y:S08]  /*2fc0*/  HMMA.16816.F32.BF16 R32, R200.reuse, R88, R12 ;  /* 0x00000058c820723c */ /* 0x040ff0000004180c */
[C---:B------:R-:W-:Y:S08]  /*2fd0*/  HMMA.16816.F32.BF16 R24, R200.reuse, R90, R8 ;  /* 0x0000005ac818723c */ /* 0x040ff00000041808 */
[C---:B----4-:R-:W-:Y:S08]  /*2fe0*/  HMMA.16816.F32.BF16 R16, R200.reuse, R96, R4 ;  /* 0x00000060c810723c */ /* 0x050ff00000041804 */
[----:B------:R-:W-:Y:S01]  /*2ff0*/  HMMA.16816.F32.BF16 R40, R200, R80, R72 ;  /* 0x00000050c828723c */ /* 0x000fe20000041848 */
[----:B------:R-:W-:-:S07]  /*3000*/  IMAD.MOV.U32 R97, RZ, RZ, R123 ;  /* 0x000000ffff617224 */ /* 0x000fce00078e007b */
[C---:B------:R-:W-:Y:S08]  /*3010*/  HMMA.16816.F32.BF16 R36, R200.reuse, R82, R68 ;  /* 0x00000052c824723c */ /* 0x040ff00000041844 */
[C---:B------:R-:W-:Y:S08]  /*3020*/  HMMA.16816.F32.BF16 R12, R200.reuse, R98, R20 ;  /* 0x00000062c80c723c */ /* 0x040ff00000041814 */
[C---:B------:R-:W-:Y:S08]  /*3030*/  HMMA.16816.F32.BF16 R8, R200.reuse, R104, R28 ;  /* 0x00000068c808723c */ /* 0x040ff0000004181c */
[----:B------:R-:W-:Y:S01]  /*3040*/  HMMA.16816.F32.BF16 R4, R200, R106, R48 ;  /* 0x0000006ac804723c */ /* 0x000fe20000041830 */
[----:B------:R-:W-:Y:S01]  /*3050*/  ISETP.GE.AND P0, PT, R97, 0x2, PT ;  /* 0x000000026100780c */ /* 0x000fe20003f06270 */
[----:B------:R-:W-:Y:S06]  /*3060*/  BSSY B0, `(.L_x_1774) ;  /* 0x0000031000007945 */ /* 0x000fec0003800000 */
[C---:B------:R-:W-:Y:S08]  /*3070*/  HMMA.16816.F32.BF16 R20, R204.reuse, R64, R60 ;  /* 0x00000040cc14723c */ /* 0x040ff0000004183c */
[C---:B------:R-:W-:Y:S08]  /*3080*/  HMMA.16816.F32.BF16 R56, R204.reuse, R66, R56 ;  /* 0x00000042cc38723c */ /* 0x040ff00000041838 */
[C---:B-----5:R-:W-:Y:S08]  /*3090*/  HMMA.16816.F32.BF16 R64, R204.reuse, R100, R16 ;  /* 0x00000064cc40723c */ /* 0x060ff00000041810 */
        /* <DEDUP_REMOVED lines=8> */
[----:B------:R-:W-:Y:S01]  /*3120*/  HMMA.16816.F32.BF16 R48, R204, R110, R4 ;  /* 0x0000006ecc30723c */ /* 0x000fe20000041804 */
[----:B------:R-:W-:Y:S06]  /*3130*/  BAR.SYNC.DEFER_BLOCKING 0x0 ;  /* 0x0000000000007b1d */ /* 0x000fec0000010000 */
[----:B------:R-:W-:Y:S01]  /*3140*/  @!UPT UIADD3 URZ, URZ, URZ, URZ ;  /* 0x0000003f3f3ff290 */ /* 0x000fe2000fffe03f */
[----:B------:R-:W-:Y:S11]  /*3150*/  @!P0 BRA `(.L_x_1775) ;  /* 0x0000021000008947 */ /* 0x000ff60003800000 */
[----:B------:R-:W-:Y:S01]  /*3160*/  IADD3 R0, R97, -0x2, RZ ;  /* 0xfffffffe61007810 */ /* 0x000fe20007ffe0ff */
[C---:B------:R-:W-:Y:S01]  /*3170*/  IMAD.SHL.U32 R6, R117.reuse, 0x40, RZ ;  /* 0x0000004075067824 */ /* 0x040fe200078e00ff */
[----:B------:R-:W-:-:S02]  /*3180*/  SHF.L.U64.HI R7, R117, 0x6, R120 ;  /* 0x0000000675077819 */ /* 0x000fc40000010278 */
[----:B------:R-:W-:-:S05]  /*3190*/  SHF.R.S32.HI R2, RZ, 0x1f, R0 ;  /* 0x0000001fff027819 */ /* 0x000fca0000011400 */
[----:B------:R-:W-:Y:S02]  /*31a0*/  IMAD R4, R2, c[0x0][0x1e0], RZ ;  /* 0x0000780002047a24 */ /* 0x000fe400078e02ff */
[----:B------:R-:W-:-:S04]  /*31b0*/  IMAD.WIDE.U32 R2, R0, c[0x0][0x1e0], RZ ;  /* 0x0000780000027a25 */ /* 0x000fc800078e00ff */
[----:B------:R-:W-:Y:S02]  /*31c0*/  IMAD R0, R0, c[0x0][0x1e4], R4 ;  /* 0x0000790000007a24 */ /* 0x000fe400078e0204 */
[----:B------:R-:W-:-:S04]  /*31d0*/  IMAD.WIDE.U32 R4, R2, 0x60, R118 ;  /* 0x0000006002047825 */ /* 0x000fc800078e0076 */
[----:B------:R-:W-:Y:S01]  /*31e0*/  IMAD.IADD R0, R3, 0x1, R0 ;  /* 0x0000000103007824 */ /* 0x000fe200078e0200 */
[----:B------:R-:W-:-:S03]  /*31f0*/  LEA R2, P0, R4, c[0x0][0x1c8], 0x1 ;  /* 0x0000720004027a11 */ /* 0x000fc600078008ff */
[----:B------:R-:W-:Y:S01]  /*3200*/  IMAD R0, R0, 0x60, RZ ;  /* 0x0000006000007824 */ /* 0x000fe200078e02ff */
[----:B------:R-:W-:-:S03]  /*3210*/  IADD3 R10, P6, P5, R6, 0x80, R2 ;  /* 0x00000080060a7810 */ /* 0x000fc60007dde002 */
[----:B------:R-:W-:-:S05]  /*3220*/  IMAD.IADD R0, R5, 0x1, R0 ;  /* 0x0000000105007824 */ /* 0x000fca00078e0200 */
        /* <DEDUP_REMOVED lines=20> */
.L_x_1775:
[----:B------:R-:W-:Y:S05]  /*3370*/  BSYNC B0 ;  /* 0x0000000000007941 */ /* 0x000fea0003800000 */
.L_x_1774:
[----:B------:R-:W2:Y:S04]  /*3380*/  LDL R0, [R1+0x84] ;  /* 0x0000840001007983 */ /* 0x000ea80000100800 */
[----:B-1----:R-:W3:Y:S04]  /*3390*/  LDL R5, [R1+0x50] ;  /* 0x0000500001057983 */ /* 0x002ee80000100800 */
        /* <DEDUP_REMOVED lines=17> */
[----:B------:R-:W-:Y:S02]  /*34b0*/  ISETP.GT.AND P6, PT, R2, 0x1, PT ;  /* 0x000000010200780c */ /* 0x000fe40003fc4270 */
[----:B------:R-:W-:Y:S02]  /*34c0*/  FSEL R5, R20, -INF , P0 ;  /* 0xff80000014057808 */ /* 0x000fe40000000000 */
[----:B------:R-:W-:-:S02]  /*34d0*/  ISETP.GT.AND P0, PT, R0, 0x1, PT ;  /* 0x000000010000780c */ /* 0x000fc40003f04270 */
[----:B------:R-:W-:Y:S02]  /*34e0*/  ISETP.GT.AND P5, PT, R0, RZ, PT ;  /* 0x000000ff0000720c */ /* 0x000fe40003fa4270 */
[----:B------:R-:W-:Y:S02]  /*34f0*/  FSEL R6, R21, -INF , P6 ;  /* 0xff80000015067808 */ /* 0x000fe40003000000 */
[----:B------:R-:W-:Y:S02]  /*3500*/  ISETP.GT.AND P6, PT, R2, 0x8, PT ;  /* 0x000000080200780c */ /* 0x000fe40003fc4270 */
[----:B------:R-:W-:Y:S02]  /*3510*/  FSEL R13, R23, -INF , P0 ;  /* 0xff800000170d7808 */ /* 0x000fe40000000000 */
[----:B------:R-:W-:Y:S02]  /*3520*/  ISETP.GT.AND P0, PT, R0, 0x8, PT ;  /* 0x000000080000780c */ /* 0x000fe40003f04270 */
[----:B------:R-:W-:-:S02]  /*3530*/  FSEL R12, R22, -INF , P5 ;  /* 0xff800000160c7808 */ /* 0x000fc40002800000 */
[----:B------:R-:W-:Y:S02]  /*3540*/  ISETP.GT.AND P5, PT, R2, 0x9, PT ;  /* 0x000000090200780c */ /* 0x000fe40003fa4270 */
[----:B------:R-:W-:Y:S02]  /*3550*/  FSEL R7, R56, -INF , P6 ;  /* 0xff80000038077808 */ /* 0x000fe40003000000 */
[----:B------:R-:W-:Y:S02]  /*3560*/  FMNMX.FTZ R3, R5, R6, !PT ;  /* 0x0000000605037209 */ /* 0x000fe40007810000 */
[----:B------:R-:W-:Y:S02]  /*3570*/  FSEL R14, R58, -INF , P0 ;  /* 0xff8000003a0e7808 */ /* 0x000fe40000000000 */
[----:B------:R-:W-:Y:S02]  /*3580*/  ISETP.GT.AND P0, PT, R2, 0x11, PT ;  /* 0x000000110200780c */ /* 0x000fe40003f04270 */
[----:B------:R-:W-:-:S02]  /*3590*/  FSEL R8, R57, -INF , P5 ;  /* 0xff80000039087808 */ /* 0x000fc40002800000 */
[----:B------:R-:W-:Y:S02]  /*35a0*/  ISETP.GT.AND P6, PT, R2, 0x10, PT ;  /* 0x000000100200780c */ /* 0x000fe40003fc4270 */
[----:B------:R-:W-:Y:S02]  /*35b0*/  FMNMX.FTZ R3, R7, R3, !PT ;  /* 0x0000000307037209 */ /* 0x000fe40007810000 */
[----:B------:R-:W-:Y:S02]  /*35c0*/  ISETP.GT.AND P5, PT, R0, 0x9, PT ;  /* 0x000000090000780c */ /* 0x000fe40003fa4270 */
[----:B------:R-:W-:Y:S02]  /*35d0*/  FSEL R10, R53, -INF , P0 ;  /* 0xff800000350a7808 */ /* 0x000fe40000000000 */
[----:B------:R-:W-:Y:S02]  /*35e0*/  FSEL R9, R52, -INF , P6 ;  /* 0xff80000034097808 */ /* 0x000fe40003000000 */
[----:B------:R-:W-:-:S02]  /*35f0*/  ISETP.GT.AND P0, PT, R0, 0x11, PT ;  /* 0x000000110000780c */ /* 0x000fc40003f04270 */
[----:B------:R-:W-:Y:S02]  /*3600*/  FMNMX.FTZ R3, R8, R3, !PT ;  /* 0x0000000308037209 */ /* 0x000fe40007810000 */
[----:B------:R-:W-:Y:S02]  /*3610*/  FSEL R15, R59, -INF , P5 ;  /* 0xff8000003b0f7808 */ /* 0x000fe40002800000 */
[----:B------:R-:W-:Y:S01]  /*3620*/  ISETP.GT.AND P5, PT, R0, 0x10, PT ;  /* 0x000000100000780c */ /* 0x000fe20003fa4270 */
[----:B------:R-:W-:Y:S01]  /*3630*/  LDSM.16.MT88.4 R56, [R249] ;  /* 0x00000000f938783b */ /* 0x000fe20000004200 */
[----:B------:R-:W-:Y:S02]  /*3640*/  ISETP.GT.AND P6, PT, R2, 0x18, PT ;  /* 0x000000180200780c */ /* 0x000fe40003fc4270 */
[----:B------:R-:W-:Y:S02]  /*3650*/  FSEL R22, R55, -INF , P0 ;  /* 0xff80000037167808 */ /* 0x000fe40000000000 */
[----:B------:R-:W-:-:S02]  /*3660*/  FMNMX.FTZ R3, R9, R3, !PT ;  /* 0x0000000309037209 */ /* 0x000fc40007810000 */
[----:B------:R-:W-:Y:S02]  /*3670*/  ISETP.GT.AND P0, PT, R0, 0x18, PT ;  /* 0x000000180000780c */ /* 0x000fe40003f04270 */
[----:B------:R-:W-:Y:S02]  /*3680*/  FSEL R21, R54, -INF , P5 ;  /* 0xff80000036157808 */ /* 0x000fe40002800000 */
[----:B------:R-:W-:Y:S02]  /*3690*/  ISETP.GT.AND P5, PT, R2, 0x19, PT ;  /* 0x000000190200780c */ /* 0x000fe40003fa4270 */
[----:B------:R-:W-:Y:S02]  /*36a0*/  FSEL R11, R44, -INF , P6 ;  /* 0xff8000002c0b7808 */ /* 0x000fe40003000000 */
[----:B------:R-:W-:Y:S02]  /*36b0*/  FMNMX.FTZ R3, R10, R3, !PT ;  /* 0x000000030a037209 */ /* 0x000fe40007810000 */
[----:B------:R-:W-:-:S02]  /*36c0*/  FSEL R23, R46, -INF , P0 ;  /* 0xff8000002e177808 */ /* 0x000fc40000000000 */
[C---:B------:R-:W-:Y:S02]  /*36d0*/  ISETP.GT.AND P0, PT, R2.reuse, 0x21, PT ;  /* 0x000000210200780c */ /* 0x040fe40003f04270 */
[----:B------:R-:W-:Y:S02]  /*36e0*/  FSEL R20, R45, -INF , P5 ;  /* 0xff8000002d147808 */ /* 0x000fe40002800000 */
[----:B------:R-:W-:Y:S02]  /*36f0*/  ISETP.GT.AND P6, PT, R2, 0x20, PT ;  /* 0x000000200200780c */ /* 0x000fe40003fc4270 */
[----:B------:R-:W-:Y:S02]  /*3700*/  FMNMX.FTZ R3, R11, R3, !PT ;  /* 0x000000030b037209 */ /* 0x000fe40007810000 */
[----:B------:R-:W-:Y:S02]  /*3710*/  FSEL R88, R41, -INF , P0 ;  /* 0xff80000029587808 */ /* 0x000fe40000000000 */
[----:B------:R-:W-:-:S02]  /*3720*/  ISETP.GT.AND P0, PT, R0, 0x21, PT ;  /* 0x000000210000780c */ /* 0x000fc40003f04270 */
[----:B------:R-:W-:Y:S02]  /*3730*/  ISETP.GT.AND P5, PT, R0, 0x19, PT ;  /* 0x000000190000780c */ /* 0x000fe40003fa4270 */
[----:B------:R-:W-:Y:S02]  /*3740*/  FSEL R89, R40, -INF , P6 ;  /* 0xff80000028597808 */ /* 0x000fe40003000000 */
[----:B------:R-:W-:Y:S02]  /*3750*/  FMNMX.FTZ R3, R20, R3, !PT ;  /* 0x0000000314037209 */ /* 0x000fe40007810000 */
[----:B------:R-:W-:Y:S02]  /*3760*/  FSEL R101, R43, -INF , P0 ;  /* 0xff8000002b657808 */ /* 0x000fe40000000000 */
[----:B------:R-:W-:Y:S02]  /*3770*/  FSEL R24, R47, -INF , P5 ;  /* 0xff8000002f187808 */ /* 0x000fe40002800000 */
[----:B------:R-:W-:-:S02]  /*3780*/  ISETP.GT.AND P6, PT, R2, 0x28, PT ;  /* 0x000000280200780c */ /* 0x000fc40003fc4270 */
[----:B------:R-:W-:Y:S02]  /*3790*/  ISETP.GT.AND P0, PT, R2, 0x29, PT ;  /* 0x000000290200780c */ /* 0x000fe40003f04270 */
[----:B------:R-:W-:Y:S02]  /*37a0*/  FMNMX.FTZ R3, R89, R3, !PT ;  /* 0x0000000359037209 */ /* 0x000fe40007810000 */
[----:B------:R-:W-:Y:S02]  /*37b0*/  ISETP.GT.AND P5, PT, R0, 0x20, PT ;  /* 0x000000200000780c */ /* 0x000fe40003fa4270 */
[----:B------:R-:W-:Y:S02]  /*37c0*/  FSEL R79, R36, -INF , P6 ;  /* 0xff800000244f7808 */ /* 0x000fe40003000000 */
[----:B------:R-:W-:Y:S02]  /*37d0*/  FSEL R78, R37, -INF , P0 ;  /* 0xff800000254e7808 */ /* 0x000fe40000000000 */
[----:B------:R-:W-:-:S02]  /*37e0*/  FMNMX.FTZ R4, R12, R13, !PT ;  /* 0x0000000d0c047209 */ /* 0x000fc40007810000 */
[----:B------:R-:W-:Y:S02]  /*37f0*/  FMNMX.FTZ R3, R88, R3, !PT ;  /* 0x0000000358037209 */ /* 0x000fe40007810000 */
[----:B------:R-:W-:Y:S02]  /*3800*/  FSEL R100, R42, -INF , P5 ;  /* 0xff8000002a647808 */ /* 0x000fe40002800000 */
[C---:B------:R-:W-:Y:S01]  /*3810*/  ISETP.GT.AND P0, PT, R0.reuse, 0x29, PT ;  /* 0x000000290000780c */ /* 0x040fe20003f04270 */
[----:B------:R-:W-:Y:S01]  /*3820*/  LDSM.16.MT88.4 R40, [R228+0x800] ;  /* 0x00080000e428783b */ /* 0x000fe20000004200 */
[----:B------:R-:W-:Y:S02]  /*3830*/  ISETP.GT.AND P5, PT, R0, 0x28, PT ;  /* 0x000000280000780c */ /* 0x000fe40003fa4270 */
[----:B------:R-:W-:Y:S02]  /*3840*/  ISETP.GT.AND P6, PT, R2, 0x30, PT ;  /* 0x000000300200780c */ /* 0x000fe40003fc4270 */
[----:B------:R-:W-:-:S02]  /*3850*/  FMNMX.FTZ R4, R14, R4, !PT ;  /* 0x000000040e047209 */ /* 0x000fc40007810000 */
[----:B------:R-:W-:Y:S02]  /*3860*/  FMNMX.FTZ R3, R79, R3, !PT ;  /* 0x000000034f037209 */ /* 0x000fe40007810000 */
[----:B------:R-:W-:Y:S02]  /*3870*/  FSEL R91, R39, -INF , P0 ;  /* 0xff800000275b7808 */ /* 0x000fe40000000000 */
[----:B------:R-:W-:Y:S02]  /*3880*/  FSEL R90, R38, -INF , P5 ;  /* 0xff800000265a7808 */ /* 0x000fe40002800000 */
[----:B------:R-:W-:Y:S01]  /*3890*/  ISETP.GT.AND P0, PT, R2, 0x31, PT ;  /* 0x000000310200780c */ /* 0x000fe20003f04270 */
[----:B------:R-:W-:Y:S01]  /*38a0*/  LDSM.16.MT88.4 R36, [R227+0x800] ;  /* 0x00080000e324783b */ /* 0x000fe20000004200 */
[----:B------:R-:W-:Y:S02]  /*38b0*/  ISETP.GT.AND P5, PT, R0, 0x30, PT ;  /* 0x000000300000780c */ /* 0x000fe40003fa4270 */
[----:B------:R-:W-:-:S02]  /*38c0*/  FSEL R111, R32, -INF , P6 ;  /* 0xff800000206f7808 */ /* 0x000fc40003000000 */
[----:B------:R-:W-:Y:S02]  /*38d0*/  FMNMX.FTZ R4, R15, R4, !PT ;  /* 0x000000040f047209 */ /* 0x000fe40007810000 */
[----:B------:R-:W-:Y:S02]  /*38e0*/  FMNMX.FTZ R3, R78, R3, !PT ;  /* 0x000000034e037209 */ /* 0x000fe40007810000 */
[----:B------:R-:W-:Y:S02]  /*38f0*/  FSEL R102, R33, -INF , P0 ;  /* 0xff80000021667808 */ /* 0x000fe40000000000 */
[----:B------:R-:W-:Y:S02]  /*3900*/  ISETP.GT.AND P0, PT, R0, 0x31, PT ;  /* 0x000000310000780c */ /* 0x000fe40003f04270 */
[----:B------:R-:W-:Y:S02]  /*3910*/  FSEL R86, R34, -INF , P5 ;  /* 0xff80000022567808 */ /* 0x000fe40002800000 */
[----:B------:R-:W-:-:S02]  /*3920*/  ISETP.GT.AND P5, PT, R2, 0x38, PT ;  /* 0x000000380200780c */ /* 0x000fc40003fa4270 */
[----:B------:R-:W-:Y:S02]  /*3930*/  FMNMX.FTZ R4, R21, R4, !PT ;  /* 0x0000000415047209 */ /* 0x000fe40007810000 */
[----:B------:R-:W-:Y:S02]  /*3940*/  FMNMX.FTZ R3, R111, R3, !PT ;  /* 0x000000036f037209 */ /* 0x000fe40007810000 */
[----:B------:R-:W-:Y:S02]  /*3950*/  FSEL R113, R35, -INF , P0 ;  /* 0xff80000023717808 */ /* 0x000fe40000000000 */
        /* <DEDUP_REMOVED lines=24> */
[----:B------:R-:W-:Y:S02]  /*3ae0*/  FSEL R98, R16, -INF , P5 ;  /* 0xff80000010627808 */ /* 0x000fe40002800000 */
[----:B------:R-:W-:Y:S02]  /*3af0*/  ISETP.GT.AND P5, PT, R0, 0x38, PT ;  /* 0x000000380000780c */ /* 0x000fe40003fa4270 */
[----:B------:R-:W-:-:S02]  /*3b00*/  ISETP.GT.AND P0, PT, R2, 0x51, PT ;  /* 0x000000510200780c */ /* 0x000fc40003f04270 */
[----:B------:R-:W-:Y:S02]  /*3b10*/  FMNMX.FTZ R4, R91, R4, !PT ;  /* 0x000000045b047209 */ /* 0x000fe40007810000 */
[----:B------:R-:W-:Y:S02]  /*3b20*/  FMNMX.FTZ R3, R99, R3, !PT ;  /* 0x0000000363037209 */ /* 0x000fe40007810000 */
[----:B------:R-:W-:Y:S02]  /*3b30*/  FSEL R110, R30, -INF , P5 ;  /* 0xff8000001e6e7808 */ /* 0x000fe40002800000 */
[C---:B------:R-:W-:Y:S02]  /*3b40*/  ISETP.GT.AND P6, PT, R2.reuse, 0x58, PT ;  /* 0x000000580200780c */ /* 0x040fe40003fc4270 */
        /* <DEDUP_REMOVED lines=18> */
[----:B------:R-:W-:Y:S01]  /*3c70*/  ISETP.GT.AND P5, PT, R0, 0x48, PT ;  /* 0x000000480000780c */ /* 0x000fe20003fa4270 */
[----:B------:R-:W1:Y:S01]  /*3c80*/  SHFL.BFLY PT, R3, R141, 0x2, 0x1f ;  /* 0x0c401f008d037f89 */ /* 0x000e6200000e0000 */
[----:B------:R-:W-:-:S02]  /*3c90*/  FMNMX.FTZ R2, R84, R2, !PT ;  /* 0x0000000254027209 */ /* 0x000fc40007810000 */
[----:B------:R-:W-:Y:S02]  /*3ca0*/  ISETP.GT.AND P0, PT, R0, 0x49, PT ;  /* 0x000000490000780c */ /* 0x000fe40003f04270 */
[----:B------:R-:W-:Y:S02]  /*3cb0*/  FSEL R87, R62, -INF , P5 ;  /* 0xff8000003e577808 */ /* 0x000fe40002800000 */
[----:B------:R-:W-:Y:S02]  /*3cc0*/  FMNMX.FTZ R2, R93, R2, !PT ;  /* 0x000000025d027209 */ /* 0x000fe40007810000 */
[----:B------:R-:W-:Y:S02]  /*3cd0*/  FSEL R92, R63, -INF , P0 ;  /* 0xff8000003f5c7808 */ /* 0x000fe40000000000 */
[----:B------:R-:W-:Y:S01]  /*3ce0*/  ISETP.GT.AND P5, PT, R0, 0x50, PT ;  /* 0x000000500000780c */ /* 0x000fe20003fa4270 */
[----:B------:R-:W-:Y:S01]  /*3cf0*/  LDSM.16.MT88.4 R60, [R224+0x800] ;  /* 0x00080000e03c783b */ /* 0x000fe20000004200 */
[----:B------:R-:W-:-:S02]  /*3d00*/  FMNMX.FTZ R2, R87, R2, !PT ;  /* 0x0000000257027209 */ /* 0x000fc40007810000 */
[----:B------:R-:W-:Y:S02]  /*3d10*/  ISETP.GT.AND P0, PT, R0, 0x51, PT ;  /* 0x000000510000780c */ /* 0x000fe40003f04270 */
[----:B------:R-:W-:Y:S02]  /*3d20*/  FSEL R85, R18, -INF , P5 ;  /* 0xff80000012557808 */ /* 0x000fe40002800000 */
[----:B------:R-:W-:Y:S02]  /*3d30*/  FMNMX.FTZ R2, R92, R2, !PT ;  /* 0x000000025c027209 */ /* 0x000fe40007810000 */
[----:B------:R-:W-:Y:S02]  /*3d40*/  FSEL R114, R19, -INF , P0 ;  /* 0xff80000013727808 */ /* 0x000fe40000000000 */
[----:B------:R-:W-:Y:S01]  /*3d50*/  ISETP.GT.AND P5, PT, R0, 0x58, PT ;  /* 0x000000580000780c */ /* 0x000fe20003fa4270 */
[----:B------:R-:W-:Y:S01]  /*3d60*/  LDSM.16.MT88.4 R16, [R224] ;  /* 0x00000000e010783b */ /* 0x000fe20000004200 */
[----:B------:R-:W-:-:S02]  /*3d70*/  FMNMX.FTZ R2, R85, R2, !PT ;  /* 0x0000000255027209 */ /* 0x000fc40007810000 */
[----:B------:R-:W-:Y:S02]  /*3d80*/  ISETP.GT.AND P0, PT, R0, 0x59, PT ;  /* 0x000000590000780c */ /* 0x000fe40003f04270 */
[----:B------:R-:W-:Y:S02]  /*3d90*/  FSEL R112, R50, -INF , P5 ;  /* 0xff80000032707808 */ /* 0x000fe40002800000 */
[----:B------:R-:W-:Y:S02]  /*3da0*/  FMNMX.FTZ R0, R114, R2, !PT ;  /* 0x0000000272007209 */ /* 0x000fe40007810000 */
[----:B------:R-:W-:Y:S02]  /*3db0*/  FSEL R107, R51, -INF , P0 ;  /* 0xff800000336b7808 */ /* 0x000fe40000000000 */
[----:B------:R-:W-:Y:S01]  /*3dc0*/  FMNMX.FTZ R0, R112, R0, !PT ;  /* 0x0000000070007209 */ /* 0x000fe20007810000 */
[----:B------:R-:W-:Y:S01]  /*3dd0*/  LDSM.16.MT88.4 R48, [R224+0x3000] ;  /* 0x00300000e030783b */ /* 0x000fe20000004200 */
[----:B-1----:R-:W-:-:S02]  /*3de0*/  FMNMX.FTZ R141, R141, R3, !PT ;  /* 0x000000038d8d7209 */ /* 0x002fc40007810000 */
        /* <DEDUP_REMOVED lines=19> */
[--C-:B--2---:R-:W-:Y:S02]  /*3f20*/  FFMA.FTZ R2, R7, c[0x0][0x2d0], -R0.reuse ;  /* 0x0000b40007027a23 */ /* 0x104fe40000010800 */
[----:B------:R-:W1:Y:S05]  /*3f30*/  LDSM.16.MT88.4 R4, [R227] ;  /* 0x00000000e304783b */ /* 0x000e6a0000004200 */
[----:B------:R2:W-:Y:S02]  /*3f40*/  MUFU.EX2 R73, R2 ;  /* 0x0000000200497308 */ /* 0x0005e40000000800 */
[----:B--2---:R-:W-:Y:S01]  /*3f50*/  FFMA.FTZ R2, R8, c[0x0][0x2d0], -R0 ;  /* 0x0000b40008027a23 */ /* 0x004fe20000010800 */
[----:B---3--:R-:W-:-:S05]  /*3f60*/  F2FP.BF16.PACK_AB R8, R66, R67 ;  /* 0x000000434208723e */ /* 0x008fca00000010ff */
[----:B------:R2:W3:Y:S02]  /*3f70*/  MUFU.EX2 R74, R2 ;  /* 0x00000002004a7308 */ /* 0x0004e40000000800 */
[----:B--2---:R-:W-:Y:S01]  /*3f80*/  FFMA.FTZ R2, R9, c[0x0][0x2d0], -R0 ;  /* 0x0000b40009027a23 */ /* 0x004fe20000010800 */
[----:B---3--:R-:W-:-:S05]  /*3f90*/  F2FP.BF16.PACK_AB R10, R74, R73 ;  /* 0x000000494a0a723e */ /* 0x008fca00000010ff */
[----:B------:R2:W-:Y:S02]  /*3fa0*/  MUFU.EX2 R76, R2 ;  /* 0x00000002004c7308 */ /* 0x0005e40000000800 */
[----:B--2---:R-:W-:-:S05]  /*3fb0*/  FMUL.FTZ R2, R140, c[0x0][0x2d0] ;  /* 0x0000b4008c027a20 */ /* 0x004fca0000410000 */
[----:B------:R-:W-:-:S05]  /*3fc0*/  FSEL R2, R2, RZ, P0 ;  /* 0x000000ff02027208 */ /* 0x000fca0000000000 */
[----:B------:R-:W-:-:S04]  /*3fd0*/  FFMA.FTZ R3, R12, c[0x0][0x2d0], -R2 ;  /* 0x0000b4000c037a23 */ /* 0x000fc80000010802 */
[----:B------:R2:W-:Y:S02]  /*3fe0*/  MUFU.EX2 R53, R3 ;  /* 0x0000000300357308 */ /* 0x0005e40000000800 */
[----:B--2---:R-:W-:-:S06]  /*3ff0*/  FFMA.FTZ R3, R13, c[0x0][0x2d0], -R2 ;  /* 0x0000b4000d037a23 */ /* 0x004fcc0000010802 */
[----:B------:R2:W3:Y:S02]  /*4000*/  MUFU.EX2 R52, R3 ;  /* 0x0000000300347308 */ /* 0x0004e40000000800 */
[----:B--2---:R-:W-:Y:S01]  /*4010*/  FFMA.FTZ R3, R14, c[0x0][0x2d0], -R2 ;  /* 0x0000b4000e037a23 */ /* 0x004fe20000010802 */
[----:B---3--:R-:W-:-:S05]  /*4020*/  F2FP.BF16.PACK_AB R9, R52, R53 ;  /* 0x000000353409723e */ /* 0x008fca00000010ff */
[----:B------:R2:W-:Y:S02]  /*4030*/  MUFU.EX2 R54, R3 ;  /* 0x0000000300367308 */ /* 0x0005e40000000800 */
[----:B--2---:R-:W-:Y:S02]  /*4040*/  FFMA.FTZ R3, R15, c[0x0][0x2d0], -R2 ;  /* 0x0000b4000f037a23 */ /* 0x004fe40000010802 */
[----:B------:R-:W2:Y:S04]  /*4050*/  LDSM.16.MT88.4 R12, [R228] ;  /* 0x00000000e40c783b */ /* 0x000ea80000004200 */
[----:B------:R3:W4:Y:S02]  /*4060*/  MUFU.EX2 R55, R3 ;  /* 0x0000000300377308 */ /* 0x0007240000000800 */
[----:B---3--:R-:W-:Y:S01]  /*4070*/  FFMA.FTZ R3, R20, c[0x0][0x2d0], -R0 ;  /* 0x0000b40014037a23 */ /* 0x008fe20000010800 */
[----:B----4-:R-:W-:-:S05]  /*4080*/  F2FP.BF16.PACK_AB R11, R55, R54 ;  /* 0x00000036370b723e */ /* 0x010fca00000010ff */
[----:B------:R3:W4:Y:S02]  /*4090*/  MUFU.EX2 R143, R3 ;  /* 0x00000003008f7308 */ /* 0x0007240000000800 */
[C---:B------:R-:W-:Y:S08]  /*40a0*/  HMMA.16816.F32.BF16 R44, R8.reuse, R16, RZ ;  /* 0x00000010082c723c */ /* 0x040ff000000418ff */
[----:B------:R-:W-:Y:S01]  /*40b0*/  HMMA.16816.F32.BF16 R32, R8, R18, RZ ;  /* 0x000000120820723c */ /* 0x000fe200000418ff */
[----:B---3--:R-:W-:-:S04]  /*40c0*/  FFMA.FTZ R3, R21, c[0x0][0x2d0], -R2 ;  /* 0x0000b40015037a23 */ /* 0x008fc80000010802 */
[----:B------:R3:W-:Y:S03]  /*40d0*/  MUFU.EX2 R65, R3 ;  /* 0x0000000300417308 */ /* 0x0007e60000000800 */
[C---:B-1----:R-:W-:Y:S07]  /*40e0*/  HMMA.16816.F32.BF16 R16, R8.reuse, R6, RZ ;  /* 0x000000060810723c */ /* 0x042fee00000418ff */
[----:B----4-:R-:W-:Y:S01]  /*40f0*/  F2FP.BF16.PACK_AB R6, R143, R77 ;  /* 0x0000004d8f06723e */ /* 0x010fe200000010ff */
[----:B--2---:R-:W-:Y:S01]  /*4100*/  HMMA.16816.F32.BF16 R28, R8, R12, RZ ;  /* 0x0000000c081c723c */ /* 0x004fe200000418ff */
[----:B---3--:R-:W-:-:S04]  /*4110*/  FFMA.FTZ R3, R22, c[0x0][0x2d0], -R2 ;  /* 0x0000b40016037a23 */ /* 0x008fc80000010802 */
[----:B------:R1:W2:Y:S02]  /*4120*/  MUFU.EX2 R64, R3 ;  /* 0x0000000300407308 */ /* 0x0002a40000000800 */
[----:B-1----:R-:W-:Y:S02]  /*4130*/  FFMA.FTZ R3, R23, c[0x0][0x2d0], -R2 ;  /* 0x0000b40017037a23 */ /* 0x002fe40000010802 */
[----:B------:R-:W-:Y:S04]  /*4140*/  HMMA.16816.F32.BF16 R20, R8, R4, RZ ;  /* 0x000000040814723c */ /* 0x000fe800000418ff */
[----:B------:R1:W-:Y:S03]  /*4150*/  MUFU.EX2 R72, R3 ;  /* 0x0000000300487308 */ /* 0x0003e60000000800 */
[----:B------:R-:W-:-:S02]  /*4160*/  F2FP.BF16.PACK_AB R4, R75, R76 ;  /* 0x0000004c4b04723e */ /* 0x000fc400000010ff */
[----:B--2---:R-:W-:Y:S01]  /*4170*/  F2FP.BF16.PACK_AB R5, R64, R65 ;  /* 0x000000414005723e */ /* 0x004fe200000010ff */
[----:B-1----:R-:W-:Y:S02]  /*4180*/  FFMA.FTZ R3, R24, c[0x0][0x2d0], -R2 ;  /* 0x0000b40018037a23 */ /* 0x002fe40000010802 */
[C---:B------:R-:W-:Y:S02]  /*4190*/  HMMA.16816.F32.BF16 R24, R8.reuse, R14, RZ ;  /* 0x0000000e0818723c */ /* 0x040fe400000418ff */
[----:B------:R-:W1:Y:S06]  /*41a0*/  MUFU.EX2 R142, R3 ;  /* 0x00000003008e7308 */ /* 0x000e6c0000000800 */
[----:B------:R-:W-:Y:S01]  /*41b0*/  HMMA.16816.F32.BF16 R12, R8, R56, RZ ;  /* 0x00000038080c723c */ /* 0x000fe200000418ff */
[----:B-1----:R-:W-:Y:S01]  /*41c0*/  F2FP.BF16.PACK_AB R7, R142, R72 ;  /* 0x000000488e07723e */ /* 0x002fe200000010ff */
[----:B------:R-:W-:-:S02]  /*41d0*/  FADD.FTZ R3, R67, R66 ;  /* 0x0000004243037221 */ /* 0x000fc40000010000 */
[----:B------:R-:W-:Y:S02]  /*41e0*/  IMAD.MOV.U32 R66, RZ, RZ, R92 ;  /* 0x000000ffff427224 */ /* 0x000fe400078e005c */
[----:B------:R-:W-:Y:S02]  /*41f0*/  IMAD.MOV.U32 R67, RZ, RZ, R87 ;  /* 0x000000ffff437224 */ /* 0x000fe400078e0057 */
[C---:B------:R-:W-:Y:S01]  /*4200*/  HMMA.16816.F32.BF16 R220, R4.reuse, R60, R44 ;  /* 0x0000003c04dc723c */ /* 0x040fe2000004182c */
[----:B------:R-:W1:Y:S07]  /*4210*/  LDSM.16.MT88.4 R44, [R224+0x3800] ;  /* 0x00380000e02c783b */ /* 0x000e6e0000004200 */
[C---:B------:R-:W-:Y:S08]  /*4220*/  HMMA.16816.F32.BF16 R212, R4.reuse, R36, R20 ;  /* 0x0000002404d4723c */ /* 0x040ff00000041814 */
[C---:B------:R-:W-:Y:S01]  /*4230*/  HMMA.16816.F32.BF16 R144, R4.reuse, R38, R16 ;  /* 0x000000260490723c */ /* 0x040fe20000041810 */
[----:B------:R-:W2:Y:S07]  /*4240*/  LDSM.16.MT88.4 R36, [R227+0x3000] ;  /* 0x00300000e324783b */ /* 0x000eae0000004200 */
[C---:B------:R-:W-:Y:S01]  /*4250*/  HMMA.16816.F32.BF16 R164, R4.reuse, R62, R32 ;  /* 0x0000003e04a4723c */ /* 0x040fe20000041820 */
[----:B------:R-:W3:Y:S04]  /*4260*/  LDSM.16.MT88.4 R60, [R228+0x3800] ;  /* 0x00380000e43c783b */ /* 0x000ee80000004200 */
[----:B------:R-:W-:Y:S03]  /*4270*/  LDSM.16.MT88.4 R32, [R230+0x3800] ;  /* 0x00380000e620783b */ /* 0x000fe60000004200 */
[C---:B------:R-:W-:Y:S01]  /*4280*/  HMMA.16816.F32.BF16 R216, R4.reuse, R40, R28 ;  /* 0x0000002804d8723c */ /* 0x040fe2000004181c */
[----:B------:R-:W-:Y:S07]  /*4290*/  LDSM.16.MT88.4 R28, [R227+0x3800] ;  /* 0x00380000e31c783b */ /* 0x000fee0000004200 */
        /* <DEDUP_REMOVED lines=8> */
[----:B------:R-:W-:Y:S08]  /*4320*/  HMMA.16816.F32.BF16 R24, R8, R58, RZ ;  /* 0x0000003a0818723c */ /* 0x000ff000000418ff */
[C---:B-1----:R-:W-:Y:S07]  /*4330*/  HMMA.16816.F32.BF16 R136, R4.reuse, R44, R20 ;  /* 0x0000002c0488723c */ /* 0x042fee0000041814 */
[----:B------:R-:W-:Y:S01]  /*4340*/  IMAD.MOV.U32 R45, RZ, RZ, R107 ;  /* 0x000000ffff2d7224 */ /* 0x000fe200078e006b */
[----:B------:R-:W-:Y:S01]  /*4350*/  HMMA.16816.F32.BF16 R56, R4, R46, R16 ;  /* 0x0000002e0438723c */ /* 0x000fe20000041810 */
[----:B------:R-:W-:-:S06]  /*4360*/  IMAD.MOV.U32 R44, RZ, RZ, R106 ;  /* 0x000000ffff2c7224 */ /* 0x000fcc00078e006a */
[----:B------:R-:W-:Y:S01]  /*4370*/  IMAD.MOV.U32 R47, RZ, RZ, R105 ;  /* 0x000000ffff2f7224 */ /* 0x000fe200078e0069 */
[----:B--2---:R-:W-:Y:S01]  /*4380*/  HMMA.16816.F32.BF16 R20, R8, R36, RZ ;  /* 0x000000240814723c */ /* 0x004fe200000418ff */
[----:B------:R-:W-:-:S07]  /*4390*/  IMAD.MOV.U32 R46, RZ, RZ, R104 ;  /* 0x000000ffff2e7224 */ /* 0x000fce00078e0068 */
[----:B------:R-:W-:Y:S01]  /*43a0*/  HMMA.16816.F32.BF16 R16, R8, R38, RZ ;  /* 0x000000260810723c */ /* 0x000fe200000418ff */
[----:B------:R-:W1:Y:S07]  /*43b0*/  LDSM.16.MT88.4 R36, [R224+0x6000] ;  /* 0x00600000e024783b */ /* 0x000e6e0000004200 */
[----:B---3--:R-:W-:Y:S07]  /*43c0*/  HMMA.16816.F32.BF16 R132, R4, R60, R12 ;  /* 0x0000003c0484723c */ /* 0x008fee000004180c */
[----:B------:R-:W-:Y:S01]  /*43d0*/  IMAD.MOV.U32 R61, RZ, RZ, R114 ;  /* 0x000000ffff3d7224 */ /* 0x000fe200078e0072 */
[----:B----4-:R-:W-:Y:S01]  /*43e0*/  HMMA.16816.F32.BF16 R12, R8, R40, RZ ;  /* 0x00000028080c723c */ /* 0x010fe200000418ff */
[----:B------:R-:W-:-:S06]  /*43f0*/  IMAD.MOV.U32 R60, RZ, RZ, R113 ;  /* 0x000000ffff3c7224 */ /* 0x000fcc00078e0071 */
[----:B------:R-:W-:Y:S01]  /*4400*/  IMAD.MOV.U32 R40, RZ, RZ, R111 ;  /* 0x000000ffff287224 */ /* 0x000fe200078e006f */
[----:B------:R-:W-:Y:S01]  /*4410*/  HMMA.16816.F32.BF16 R124, R4, R28, R20 ;  /* 0x0000001c047c723c */ /* 0x000fe20000041814 */
[----:B------:R-:W2:Y:S01]  /*4420*/  LDSM.16.MT88.4 R20, [R224+0x6800] ;  /* 0x00680000e014783b */ /* 0x000ea20000004200 */
[----:B------:R-:W-:-:S06]  /*4430*/  IMAD.MOV.U32 R41, RZ, RZ, R112 ;  /* 0x000000ffff297224 */ /* 0x000fcc00078e0070 */
[C---:B------:R-:W-:Y:S08]  /*4440*/  HMMA.16816.F32.BF16 R128, R4.reuse, R70, R24 ;  /* 0x000000460480723c */ /* 0x040ff00000041818 */
[----:B------:R-:W-:Y:S07]  /*4450*/  HMMA.16816.F32.BF16 R148, R4, R32, R12 ;  /* 0x000000200494723c */ /* 0x000fee000004180c */
[----:B------:R-:W-:Y:S01]  /*4460*/  IMAD.MOV.U32 R33, RZ, RZ, R108 ;  /* 0x000000ffff217224 */ /* 0x000fe200078e006c */
[----:B-1----:R-:W-:Y:S01]  /*4470*/  HMMA.16816.F32.BF16 R12, R8, R36, RZ ;  /* 0x00000024080c723c */ /* 0x002fe200000418ff */
[----:B------:R-:W-:-:S06]  /*4480*/  IMAD.MOV.U32 R32, RZ, RZ, R99 ;  /* 0x000000ffff207224 */ /* 0x000fcc00078e0063 */
[----:B------:R-:W-:Y:S01]  /*4490*/  IMAD.MOV.U32 R37, RZ, RZ, R95 ;  /* 0x000000ffff257224 */ /* 0x000fe200078e005f */
[----:B------:R-:W-:Y:S01]  /*44a0*/  HMMA.16816.F32.BF16 R24, R8, R82, RZ ;  /* 0x000000520818723c */ /* 0x000fe200000418ff */
[----:B------:R-:W-:-:S07]  /*44b0*/  IMAD.MOV.U32 R36, RZ, RZ, R94 ;  /* 0x000000ffff247224 */ /* 0x000fce00078e005e */
[C---:B------:R-:W-:Y:S08]  /*44c0*/  HMMA.16816.F32.BF16 R80, R4.reuse, R30, R16 ;  /* 0x0000001e0450723c */ /* 0x040ff00000041810 */
[C---:B--2---:R-:W-:Y:S08]  /*44d0*/  HMMA.16816.F32.BF16 R116, R4.reuse, R20, R12 ;  /* 0x000000140474723c */ /* 0x044ff0000004180c */
[----:B------:R-:W-:Y:S01]  /*44e0*/  HMMA.16816.F32.BF16 R120, R4, R62, R24 ;  /* 0x0000003e0478723c */ /* 0x000fe20000041818 */
[----:B------:R-:W1:Y:S06]  /*44f0*/  LDSM.16.MT88.4 R24, [R228+0x6000] ;  /* 0x00600000e418783b */ /* 0x000e6c0000004200 */
[----:B------:R-:W-:Y:S01]  /*4500*/  IMAD.MOV.U32 R63, RZ, RZ, R110 ;  /* 0x000000ffff3f7224 */ /* 0x000fe200078e006e */
[----:B------:R-:W-:Y:S01]  /*4510*/  HMMA.16816.F32.BF16 R12, R8, R38, RZ ;  /* 0x00000026080c723c */ /* 0x000fe200000418ff */
[----:B------:R-:W-:-:S06]  /*4520*/  IMAD.MOV.U32 R62, RZ, RZ, R109 ;  /* 0x000000ffff3e7224 */ /* 0x000fcc00078e006d */
[----:B------:R-:W-:Y:S01]  /*4530*/  IMAD.MOV.U32 R39, RZ, RZ, R86 ;  /* 0x000000ffff277224 */ /* 0x000fe200078e0056 */
[----:B------:R-:W-:Y:S07]  /*4540*/  HMMA.16816.F32.BF16 R16, R8, R42, RZ ;  /* 0x0000002a0810723c */ /* 0x000fee00000418ff */
        /* <DEDUP_REMOVED lines=12> */
[----:B------:R-:W-:-:S04]  /*4610*/  FADD.FTZ R3, R55, R3 ;  /* 0x0000000337037221 */ /* 0x000fc80000010000 */
[----:B------:R-:W-:-:S04]  /*4620*/  FADD.FTZ R3, R65, R3 ;  /* 0x0000000341037221 */ /* 0x000fc80000010000 */
[----:B------:R-:W-:Y:S11]  /*4630*/  FADD.FTZ R3, R64, R3 ;  /* 0x0000000340037221 */ /* 0x000ff60000010000 */
[----:B------:R-:W-:Y:S02]  /*4640*/  @!UPT UIADD3 URZ, URZ, URZ, URZ ;  /* 0x0000003f3f3ff290 */ /* 0x000fe4000fffe03f */
[----:B--2---:R-:W-:Y:S07]  /*4650*/  HMMA.16816.F32.BF16 R104, R4, R20, R12 ;  /* 0x000000140468723c */ /* 0x004fee000004180c */
[----:B------:R-:W-:Y:S02]  /*4660*/  FADD.FTZ R12, R76, R16 ;  /* 0x000000104c0c7221 */ /* 0x000fe40000010000 */
[----:B------:R-:W-:Y:S02]  /*4670*/  FADD.FTZ R21, R72, R3 ;  /* 0x0000000348157221 */ /* 0x000fe40000010000 */
[----:B------:R-:W-:-:S02]  /*4680*/  FADD.FTZ R16, R75, R12 ;  /* 0x0000000c4b107221 */ /* 0x000fc40000010000 */
[----:B------:R-:W-:Y:S01]  /*4690*/  HMMA.16816.F32.BF16 R12, R8, R26, RZ ;  /* 0x0000001a080c723c */ /* 0x000fe200000418ff */
[----:B------:R-:W1:Y:S01]  /*46a0*/  LDSM.16.MT88.4 R24, [R227+0x6000] ;  /* 0x00600000e318783b */ /* 0x000e620000004200 */
[----:B------:R-:W-:Y:S11]  /*46b0*/  FFMA.FTZ R3, R89, c[0x0][0x2d0], -R0 ;  /* 0x0000b40059037a23 */ /* 0x000ff60000010800 */
[----:B------:R-:W-:Y:S11]  /*46c0*/  @!UPT UIADD3 URZ, URZ, URZ, URZ ;  /* 0x0000003f3f3ff290 */ /* 0x000ff6000fffe03f */
        /* <DEDUP_REMOVED lines=20> */
[----:B------:R-:W2:Y:S06]  /*4810*/  LDSM.16.MT88.4 R8, [R224+0x1000] ;  /* 0x00100000e008783b */ /* 0x000eac0000004200 */
[----:B------:R-:W-:-:S02]  /*4820*/  IMAD.MOV.U32 R15, RZ, RZ, R61 ;  /* 0x000000ffff0f7224 */ /* 0x000fc400078e003d */
[----:B-1----:R-:W-:-:S04]  /*4830*/  FFMA.FTZ R3, R88, c[0x0][0x2d0], -R0 ;  /* 0x0000b40058037a23 */ /* 0x002fc80000010800 */
        /* <DEDUP_REMOVED lines=21> */
[----:B------:R-:W-:Y:S01]  /*4990*/  HMMA.16816.F32.BF16 R52, R4, R10, R164 ;  /* 0x0000000a0434723c */ /* 0x000fe200000418a4 */
[----:B------:R-:W1:Y:S01]  /*49a0*/  LDSM.16.MT88.4 R8, [R228+0x1000] ;  /* 0x00100000e408783b */ /* 0x000e620000004200 */
[----:B------:R-:W-:-:S02]  /*49b0*/  IMAD.MOV.U32 R220, RZ, RZ, R43 ;  /* 0x000000ffffdc7224 */ /* 0x000fc400078e002b */
[----:B------:R-:W-:Y:S02]  /*49c0*/  IMAD.MOV.U32 R223, RZ, RZ, R36 ;  /* 0x000000ffffdf7224 */ /* 0x000fe400078e0024 */
[----:B------:R-:W-:Y:S02]  /*49d0*/  IMAD.MOV.U32 R222, RZ, RZ, R37 ;  /* 0x000000ffffde7224 */ /* 0x000fe400078e0025 */
[----:B------:R-:W-:Y:S02]  /*49e0*/  IMAD.MOV.U32 R165, RZ, RZ, R68 ;  /* 0x000000ffffa57224 */ /* 0x000fe400078e0044 */
[----:B------:R-:W-:Y:S02]  /*49f0*/  IMAD.MOV.U32 R164, RZ, RZ, R69 ;  /* 0x000000ffffa47224 */ /* 0x000fe400078e0045 */
[----:B------:R-:W-:Y:S02]  /*4a00*/  IMAD.MOV.U32 R166, RZ, RZ, R41 ;  /* 0x000000ffffa67224 */ /* 0x000fe400078e0029 */
[----:B------:R-:W-:-:S02]  /*4a10*/  IMAD.MOV.U32 R167, RZ, RZ, R60 ;  /* 0x000000ffffa77224 */ /* 0x000fc400078e003c */
[--C-:B------:R-:W-:Y:S02]  /*4a20*/  FFMA.FTZ R220, R220, c[0x0][0x2d0], -R0.reuse ;  /* 0x0000b400dcdc7a23 */ /* 0x100fe40000010800 */
[--C-:B------:R-:W-:Y:S02]  /*4a30*/  FFMA.FTZ R221, R221, c[0x0][0x2d0], -R0.reuse ;  /* 0x0000b400dddd7a23 */ /* 0x100fe40000010800 */
        /* <DEDUP_REMOVED lines=12> */
[----:B------:R-:W-:Y:S01]  /*4b00*/  IMAD.MOV.U32 R155, RZ, RZ, R32 ;  /* 0x000000ffff9b7224 */ /* 0x000fe200078e0020 */
        /* <DEDUP_REMOVED lines=8> */
[----:B------:R2:W-:Y:S01]  /*4b90*/  MUFU.EX2 R15, R3 ;  /* 0x00000003000f7308 */ /* 0x0005e20000000800 */
[C---:B-1----:R-:W-:Y:S07]  /*4ba0*/  HMMA.16816.F32.BF16 R64, R4.reuse, R8, R208 ;  /* 0x000000080440723c */ /* 0x042fee00000418d0 */
[----:B------:R-:W-:Y:S01]  /*4bb0*/  IMAD.MOV.U32 R211, RZ, RZ, R33 ;  /* 0x000000ffffd37224 */ /* 0x000fe200078e0021 */
[----:B------:R-:W-:Y:S01]  /*4bc0*/  HMMA.16816.F32.BF16 R40, R4, R10, R128 ;  /* 0x0000000a0428723c */ /* 0x000fe20000041880 */
[----:B------:R-:W1:Y:S01]  /*4bd0*/  LDSM.16.MT88.4 R8, [R224+0x4000] ;  /* 0x00400000e008783b */ /* 0x000e620000004200 */
[----:B------:R-:W-:-:S02]  /*4be0*/  IMAD.MOV.U32 R210, RZ, RZ, R103 ;  /* 0x000000ffffd27224 */ /* 0x000fc400078e0067 */
[----:B------:R-:W-:-:S04]  /*4bf0*/  IMAD.MOV.U32 R209, RZ, RZ, R102 ;  /* 0x000000ffffd17224 */ /* 0x000fc800078e0066 */
[----:B--2---:R-:W-:Y:S01]  /*4c00*/  FFMA.FTZ R3, R209, c[0x0][0x2d0], -R0 ;  /* 0x0000b400d1037a23 */ /* 0x004fe20000010800 */
        /* <DEDUP_REMOVED lines=33> */
[----:B------:R1:W-:Y:S01]  /*4e20*/  MUFU.EX2 R86, R3 ;  /* 0x0000000300567308 */ /* 0x0003e20000000800 */
[----:B------:R-:W-:Y:S02]  /*4e30*/  IMAD.MOV.U32 R27, RZ, RZ, R219 ;  /* 0x000000ffff1b7224 */ /* 0x000fe400078e00db */
[--C-:B----4-:R-:W-:Y:S02]  /*4e40*/  FFMA.FTZ R4, R215, c[0x0][0x2d0], -R2.reuse ;  /* 0x0000b400d7047a23 */ /* 0x110fe40000010802 */
[----:B------:R-:W-:-:S03]  /*4e50*/  FFMA.FTZ R27, R27, c[0x0][0x2d0], -R2 ;  /* 0x0000b4001b1b7a23 */ /* 0x000fc60000010802 */
        /* <DEDUP_REMOVED lines=9> */
[----:B------:R1:W-:Y:S01]  /*4ef0*/  MUFU.EX2 R24, R3 ;  /* 0x0000000300187308 */ /* 0x0003e20000000800 */
[----:B------:R-:W-:Y:S02]  /*4f00*/  IMAD.MOV.U32 R143, RZ, RZ, R218 ;  /* 0x000000ffff8f7224 */ /* 0x000fe400078e00da */
[----:B-1----:R-:W-:-:S05]  /*4f10*/  FFMA.FTZ R3, R214, c[0x0][0x2d0], -R2 ;  /* 0x0000b400d6037a23 */ /* 0x002fca0000010802 */
        /* <DEDUP_REMOVED lines=16> */
[----:B------:R-:W-:Y:S01]  /*5020*/  IMAD.MOV.U32 R55, RZ, RZ, R167 ;  /* 0x000000ffff377224 */ /* 0x000fe200078e00a7 */
        /* <DEDUP_REMOVED lines=21> */
[C---:B-1----:R-:W-:Y:S08]  /*5180*/  HMMA.16816.F32.BF16 R64, R4.reuse, R8, R148 ;  /* 0x000000080440723c */ /* 0x042ff00000041894 */
[C---:B------:R-:W-:Y:S01]  /*5190*/  HMMA.16816.F32.BF16 R52, R4.reuse, R10, R100 ;  /* 0x0000000a0434723c */ /* 0x040fe20000041864 */
[----:B------:R-:W1:Y:S07]  /*51a0*/  LDSM.16.MT88.4 R8, [R224+0x7800] ;  /* 0x00780000e008783b */ /* 0x000e6e0000004200 */
[C---:B-1----:R-:W-:Y:S01]  /*51b0*/  HMMA.16816.F32.BF16 R44, R4.reuse, R8, R144 ;  /* 0x00000008042c723c */ /* 0x042fe20000041890 */
[----:B------:R1:W-:Y:S06]  /*51c0*/  MUFU.EX2 R144, R17 ;  /* 0x0000001100907308 */ /* 0x0003ec0000000800 */
[----:B------:R-:W-:Y:S01]  /*51d0*/  IMAD.MOV.U32 R146, RZ, RZ, R223 ;  /* 0x000000ffff927224 */ /* 0x000fe200078e00df */
[----:B------:R-:W-:Y:S01]  /*51e0*/  HMMA.16816.F32.BF16 R32, R4, R10, R124 ;  /* 0x0000000a0420723c */ /* 0x000fe2000004187c */
[----:B------:R-:W2:Y:S01]  /*51f0*/  LDSM.16.MT88.4 R8, [R228+0x7800] ;  /* 0x00780000e408783b */ /* 0x000ea20000004200 */
[----:B------:R-:W-:Y:S01]  /*5200*/  MUFU.EX2 R145, R21 ;  /* 0x0000001500917308 */ /* 0x000fe20000000800 */
[----:B------:R-:W-:-:S05]  /*5210*/  IMAD.MOV.U32 R147, RZ, RZ, R22 ;  /* 0x000000ffff937224 */ /* 0x000fca00078e0016 */
[C---:B--2---:R-:W-:Y:S07]  /*5220*/  HMMA.16816.F32.BF16 R80, R4.reuse, R8, R136 ;  /* 0x000000080450723c */ /* 0x044fee0000041888 */
[----:B------:R-:W-:Y:S01]  /*5230*/  IMAD.MOV.U32 R139, RZ, RZ, R222 ;  /* 0x000000ffff8b7224 */ /* 0x000fe200078e00de */
[----:B------:R-:W-:Y:S01]  /*5240*/  HMMA.16816.F32.BF16 R68, R4, R10, R120 ;  /* 0x0000000a0444723c */ /* 0x000fe20000041878 */
[----:B------:R-:W2:Y:S01]  /*5250*/  LDSM.16.MT88.4 R8, [R227+0x7800] ;  /* 0x00780000e308783b */ /* 0x000ea20000004200 */
[----:B------:R-:W-:-:S02]  /*5260*/  IMAD.MOV.U32 R138, RZ, RZ, R221 ;  /* 0x000000ffff8a7224 */ /* 0x000fc400078e00dd */
[----:B------:R-:W-:-:S04]  /*5270*/  IMAD.MOV.U32 R137, RZ, RZ, R220 ;  /* 0x000000ffff897224 */ /* 0x000fc800078e00dc */
[C---:B--2---:R-:W-:Y:S08]  /*5280*/  HMMA.16816.F32.BF16 R60, R4.reuse, R8, R132 ;  /* 0x00000008043c723c */ /* 0x044ff00000041884 */
[C---:B------:R-:W-:Y:S01]  /*5290*/  HMMA.16816.F32.BF16 R48, R4.reuse, R10, R116 ;  /* 0x0000000a0430723c */ /* 0x040fe20000041874 */
[----:B------:R-:W2:Y:S07]  /*52a0*/  LDSM.16.MT88.4 R8, [R230+0x7800] ;  /* 0x00780000e608783b */ /* 0x000eae0000004200 */
[C---:B--2---:R-:W-:Y:S01]  /*52b0*/  HMMA.16816.F32.BF16 R40, R4.reuse, R8, R128 ;  /* 0x000000080428723c */ /* 0x044fe20000041880 */
        /* <DEDUP_REMOVED lines=8> */
[----:B-1----:R-:W-:Y:S01]  /*5340*/  LDSM.16.MT88.4 R16, [R228+0x2000] ;  /* 0x00200000e410783b */ /* 0x002fe20000004200 */
[--C-:B------:R-:W-:Y:S02]  /*5350*/  FFMA.FTZ R0, R142, c[0x0][0x2d0], -R2.reuse ;  /* 0x0000b4008e007a23 */ /* 0x100fe40000010802 */
[----:B------:R1:W-:Y:S01]  /*5360*/  MUFU.EX2 R142, R4 ;  /* 0x00000004008e7308 */ /* 0x0003e20000000800 */
[----:B--2---:R-:W2:Y:S01]  /*5370*/  LDSM.16.MT88.4 R12, [R227+0x2000] ;  /* 0x00200000e30c783b */ /* 0x004ea20000004200 */
[----:B------:R-:W-:-:S02]  /*5380*/  FFMA.FTZ R11, R58, c[0x0][0x2d0], -R2 ;  /* 0x0000b4003a0b7a23 */ /* 0x000fc40000010802 */
[--C-:B------:R-:W-:Y:S01]  /*5390*/  FFMA.FTZ R10, R59, c[0x0][0x2d0], -R2.reuse ;  /* 0x0000b4003b0a7a23 */ /* 0x100fe20000010802 */
[----:B------:R-:W3:Y:S03]  /*53a0*/  LDSM.16.MT88.4 R20, [R224+0x2000] ;  /* 0x00200000e014783b */ /* 0x000ee60000004200 */
[----:B------:R-:W4:Y:S01]  /*53b0*/  MUFU.EX2 R0, R0 ;  /* 0x0000000000007308 */ /* 0x000f220000000800 */
[----:B-1----:R-:W-:-:S07]  /*53c0*/  FFMA.FTZ R4, R143, c[0x0][0x2d0], -R2 ;  /* 0x0000b4008f047a23 */ /* 0x002fce0000010802 */
[----:B------:R1:W5:Y:S02]  /*53d0*/  MUFU.EX2 R143, R4 ;  /* 0x00000004008f7308 */ /* 0x0003640000000800 */
[----:B-1----:R-:W-:Y:S01]  /*53e0*/  FADD.FTZ R4, R25, R5 ;  /* 0x0000000519047221 */ /* 0x002fe20000010000 */
[----:B----4-:R-:W-:Y:S01]  /*53f0*/  F2FP.BF16.PACK_AB R5, R0, R3 ;  /* 0x000000030005723e */ /* 0x010fe200000010ff */
[----:B------:R-:W-:Y:S01]  /*5400*/  FFMA.FTZ R25, R57, c[0x0][0x2d0], -R2 ;  /* 0x0000b40039197a23 */ /* 0x000fe20000010802 */
[----:B-----5:R-:W-:Y:S01]  /*5410*/  F2FP.BF16.PACK_AB R7, R143, R142 ;  /* 0x0000008e8f07723e */ /* 0x020fe200000010ff */
[----:B------:R-:W-:Y:S01]  /*5420*/  FADD.FTZ R2, R26, R6 ;  /* 0x000000061a027221 */ /* 0x000fe20000010000 */
[----:B------:R-:W-:Y:S01]  /*5430*/  F2FP.BF16.PACK_AB R6, R145, R144 ;  /* 0x000000909106723e */ /* 0x000fe200000010ff */
[----:B------:R-:W-:Y:S01]  /*5440*/  FADD.FTZ R24, R24, R4 ;  /* 0x0000000418187221 */ /* 0x000fe20000010000 */
[----:B------:R-:W-:-:S07]  /*5450*/  F2FP.BF16.PACK_AB R4, R9, R8 ;  /* 0x000000080904723e */ /* 0x000fce00000010ff */
[C---:B--2---:R-:W-:Y:S08]  /*5460*/  HMMA.16816.F32.BF16 R116, R4.reuse, R12, R164 ;  /* 0x0000000c0474723c */ /* 0x044ff000000418a4 */
[----:B------:R-:W-:Y:S01]  /*5470*/  HMMA.16816.F32.BF16 R220, R4, R14, R112 ;  /* 0x0000000e04dc723c */ /* 0x000fe20000041870 */
[----:B------:R-:W1:Y:S01]  /*5480*/  LDSM.16.MT88.4 R12, [R228+0x5000] ;  /* 0x00500000e40c783b */ /* 0x000e620000004200 */
[----:B------:R-:W-:-:S03]  /*5490*/  FADD.FTZ R2, R86, R2 ;  /* 0x0000000256027221 */ /* 0x000fc60000010000 */
[----:B------:R-:W-:Y:S03]  /*54a0*/  LDSM.16.MT88.4 R112, [R227+0x2800] ;  /* 0x00280000e370783b */ /* 0x000fe60000004200 */
[C---:B---3--:R-:W-:Y:S08]  /*54b0*/  HMMA.16816.F32.BF16 R56, R4.reuse, R22, R212 ;  /* 0x000000160438723c */ /* 0x048ff000000418d4 */
[----:B------:R-:W-:Y:S01]  /*54c0*/  HMMA.16816.F32.BF16 R148, R4, R20, R216 ;  /* 0x000000140494723c */ /* 0x000fe200000418d8 */
[----:B------:R-:W2:Y:S01]  /*54d0*/  LDSM.16.MT88.4 R20, [R230+0x2000] ;  /* 0x00200000e614783b */ /* 0x000ea20000004200 */
[----:B------:R-:W-:-:S02]  /*54e0*/  IMAD.MOV.U32 R123, RZ, RZ, R116 ;  /* 0x000000ffff7b7224 */ /* 0x000fc400078e0074 */
[----:B------:R-:W-:Y:S02]  /*54f0*/  IMAD.MOV.U32 R122, RZ, RZ, R117 ;  /* 0x000000ffff7a7224 */ /* 0x000fe400078e0075 */
[----:B------:R-:W-:Y:S02]  /*5500*/  IMAD.MOV.U32 R121, RZ, RZ, R118 ;  /* 0x000000ffff797224 */ /* 0x000fe400078e0076 */
[----:B------:R-:W-:Y:S01]  /*5510*/  HMMA.16816.F32.BF16 R100, R4, R16, R208 ;  /* 0x000000100464723c */ /* 0x000fe200000418d0 */
[----:B------:R-:W-:-:S07]  /*5520*/  IMAD.MOV.U32 R120, RZ, RZ, R119 ;  /* 0x000000ffff787224 */ /* 0x000fce00078e0077 */
[C---:B------:R-:W-:Y:S01]  /*5530*/  HMMA.16816.F32.BF16 R76, R4.reuse, R18, R76 ;  /* 0x00000012044c723c */ /* 0x040fe2000004184c */
[----:B------:R-:W3:Y:S07]  /*5540*/  LDSM.16.MT88.4 R16, [R224+0x5000] ;  /* 0x00500000e010783b */ /* 0x000eee0000004200 */
[C---:B-1----:R-:W-:Y:S08]  /*5550*/  HMMA.16816.F32.BF16 R92, R4.reuse, R12, R92 ;  /* 0x0000000c045c723c */ /* 0x042ff0000004185c */
[C---:B------:R-:W-:Y:S01]  /*5560*/  HMMA.16816.F32.BF16 R36, R4.reuse, R14, R36 ;  /* 0x0000000e0424723c */ /* 0x040fe20000041824 */
[----:B------:R-:W1:Y:S07]  /*5570*/  LDSM.16.MT88.4 R12, [R224+0x8000] ;  /* 0x00800000e00c783b */ /* 0x000e6e0000004200 */
[C---:B--2---:R-:W-:Y:S01]  /*5580*/  HMMA.16816.F32.BF16 R116, R4.reuse, R20, R152 ;  /* 0x000000140474723c */ /* 0x044fe20000041898 */
[----:B------:R-:W-:Y:S07]  /*5590*/  LDSM.16.MT88.4 R152, [R224+0x2800] ;  /* 0x00280000e098783b */ /* 0x000fee0000004200 */
[----:B------:R-:W-:Y:S01]  /*55a0*/  HMMA.16816.F32.BF16 R208, R4, R22, R108 ;  /* 0x0000001604d0723c */ /* 0x000fe2000004186c */
[----:B------:R-:W2:Y:S01]  /*55b0*/  LDSM.16.MT88.4 R20, [R227+0x5000] ;  /* 0x00500000e314783b */ /* 0x000ea20000004200 */
[----:B------:R-:W-:-:S05]  /*55c0*/  FADD.FTZ R2, R87, R2 ;  /* 0x0000000257027221 */ /* 0x000fca0000010000 */
[----:B------:R-:W-:Y:S01]  /*55d0*/  IMAD.MOV.U32 R108, RZ, RZ, R123 ;  /* 0x000000ffff6c7224 */ /* 0x000fe200078e007b */
[----:B---3--:R-:W-:Y:S01]  /*55e0*/  HMMA.16816.F32.BF16 R124, R4, R16, R104 ;  /* 0x00000010047c723c */ /* 0x008fe20000041868 */
[----:B------:R-:W-:Y:S01]  /*55f0*/  IMAD.MOV.U32 R109, RZ, RZ, R122 ;  /* 0x000000ffff6d7224 */ /* 0x000fe200078e007a */
[----:B------:R-:W-:Y:S01]  /*5600*/  LDSM.16.MT88.4 R104, [R228+0x2800] ;  /* 0x00280000e468783b */ /* 0x000fe20000004200 */
[----:B------:R-:W-:Y:S02]  /*5610*/  IMAD.MOV.U32 R110, RZ, RZ, R121 ;  /* 0x000000ffff6e7224 */ /* 0x000fe400078e0079 */
[----:B------:R-:W-:-:S03]  /*5620*/  IMAD.MOV.U32 R111, RZ, RZ, R120 ;  /* 0x000000ffff6f7224 */ /* 0x000fc600078e0078 */
[C---:B------:R-:W-:Y:S01]  /*5630*/  HMMA.16816.F32.BF16 R132, R4.reuse, R18, R96 ;  /* 0x000000120484723c */ /* 0x040fe20000041860 */
[----:B------:R-:W3:Y:S07]  /*5640*/  LDSM.16.MT88.4 R16, [R230+0x5000] ;  /* 0x00500000e610783b */ /* 0x000eee0000004200 */
        /* <DEDUP_REMOVED lines=8> */
[C---:B---3--:R-:W-:Y:S08]  /*56d0*/  HMMA.16816.F32.BF16 R128, R4.reuse, R16, R64 ;  /* 0x000000100480723c */ /* 0x048ff00000041840 */
[C---:B------:R-:W-:Y:S01]  /*56e0*/  HMMA.16816.F32.BF16 R216, R4.reuse, R18, R52 ;  /* 0x0000001204d8723c */ /* 0x040fe20000041834 */
[----:B------:R-:W3:Y:S07]  /*56f0*/  LDSM.16.MT88.4 R16, [R227+0x8000] ;  /* 0x00800000e310783b */ /* 0x000eee0000004200 */
[C---:B-1----:R-:W-:Y:S01]  /*5700*/  HMMA.16816.F32.BF16 R28, R4.reuse, R14, R28 ;  /* 0x0000000e041c723c */ /* 0x042fe2000004181c */
[----:B------:R1:W-:Y:S07]  /*5710*/  MUFU.EX2 R14, R146 ;  /* 0x00000092000e7308 */ /* 0x0003ee0000000800 */
[----:B------:R-:W-:Y:S01]  /*5720*/  IMAD.MOV.U32 R66, RZ, RZ, R128 ;  /* 0x000000ffff427224 */ /* 0x000fe200078e0080 */
[----:B------:R-:W-:Y:S01]  /*5730*/  HMMA.16816.F32.BF16 R40, R4, R12, R40 ;  /* 0x0000000c0428723c */ /* 0x000fe20000041828 */
[----:B------:R-:W-:Y:S01]  /*5740*/  MUFU.EX2 R13, R137 ;  /* 0x00000089000d7308 */ /* 0x000fe20000000800 */
[----:B------:R-:W-:-:S02]  /*5750*/  IMAD.MOV.U32 R65, RZ, RZ, R129 ;  /* 0x000000ffff417224 */ /* 0x000fc400078e0081 */
[----:B------:R-:W-:Y:S02]  /*5760*/  IMAD.MOV.U32 R64, RZ, RZ, R130 ;  /* 0x000000ffff407224 */ /* 0x000fe400078e0082 */
[----:B------:R-:W-:Y:S02]  /*5770*/  IMAD.MOV.U32 R26, RZ, RZ, R131 ;  /* 0x000000ffff1a7224 */ /* 0x000fe400078e0083 */
[C---:B--2---:R-:W-:Y:S01]  /*5780*/  HMMA.16816.F32.BF16 R44, R4.reuse, R20, R80 ;  /* 0x00000014042c723c */ /* 0x044fe20000041850 */
[----:B-1----:R-:W2:Y:S01]  /*5790*/  LDL R146, [R1+0x54] ;  /* 0x0000540001927983 */ /* 0x002ea20000100800 */
[----:B------:R-:W1:Y:S03]  /*57a0*/  MUFU.EX2 R15, R139 ;  /* 0x0000008b000f7308 */ /* 0x000e660000000800 */
[----:B------:R-:W4:Y:S03]  /*57b0*/  LDSM.16.MT88.4 R128, [R224+0x5800] ;  /* 0x00580000e080783b */ /* 0x000f260000004200 */
[C---:B------:R-:W-:Y:S01]  /*57c0*/  HMMA.16816.F32.BF16 R32, R4.reuse, R22, R68 ;  /* 0x000000160420723c */ /* 0x040fe20000041844 */
[----:B------:R-:W-:Y:S01]  /*57d0*/  LDSM.16.MT88.4 R80, [R228+0x8800] ;  /* 0x00880000e450783b */ /* 0x000fe20000004200 */
[----:B------:R-:W-:Y:S05]  /*57e0*/  MUFU.EX2 R12, R25 ;  /* 0x00000019000c7308 */ /* 0x000fea0000000800 */
[----:B------:R-:W-:Y:S01]  /*57f0*/  IMAD.MOV.U32 R71, RZ, RZ, R26 ;  /* 0x000000ffff477224 */ /* 0x000fe200078e001a */
[C---:B---3--:R-:W-:Y:S01]  /*5800*/  HMMA.16816.F32.BF16 R20, R4.reuse, R16, R60 ;  /* 0x000000100414723c */ /* 0x048fe2000004183c */
[----:B------:R-:W-:Y:S01]  /*5810*/  IMAD.MOV.U32 R68, RZ, RZ, R66 ;  /* 0x000000ffff447224 */ /* 0x000fe200078e0042 */
[----:B------:R-:W3:Y:S06]  /*5820*/  MUFU.EX2 R16, R138 ;  /* 0x0000008a00107308 */ /* 0x000eec0000000800 */
[----:B------:R-:W-:Y:S01]  /*5830*/  HMMA.16816.F32.BF16 R48, R4, R18, R48 ;  /* 0x000000120430723c */ /* 0x000fe20000041830 */
[----:B-1----:R-:W-:Y:S01]  /*5840*/  F2FP.BF16.PACK_AB R98, R14, R15 ;  /* 0x0000000f0e62723e */ /* 0x002fe200000010ff */
[----:B------:R-:W1:Y:S01]  /*5850*/  MUFU.EX2 R7, R11 ;  /* 0x0000000b00077308 */ /* 0x000e620000000800 */
[----:B------:R-:W-:-:S02]  /*5860*/  IMAD.MOV.U32 R69, RZ, RZ, R65 ;  /* 0x000000ffff457224 */ /* 0x000fc400078e0041 */
[----:B------:R-:W-:Y:S01]  /*5870*/  IMAD.MOV.U32 R70, RZ, RZ, R64 ;  /* 0x000000ffff467224 */ /* 0x000fe200078e0040 */
[----:B---3--:R-:W-:-:S04]  /*5880*/  F2FP.BF16.PACK_AB R96, R16, R13 ;  /* 0x0000000d1060723e */ /* 0x008fc800000010ff */
[----:B------:R-:W-:Y:S01]  /*5890*/  MUFU.EX2 R5, R10 ;  /* 0x0000000a00057308 */ /* 0x000fe20000000800 */
[----:B------:R-:W-:Y:S01]  /*58a0*/  FADD.FTZ R4, R85, R24 ;  /* 0x0000001855047221 */ /* 0x000fe20000010000 */
[----:B------:R-:W3:Y:S06]  /*58b0*/  LDSM.16.MT88.4 R136, [R228+0x5800] ;  /* 0x00580000e488783b */ /* 0x000eec0000004200 */
[----:B------:R-:W5:Y:S01]  /*58c0*/  MUFU.EX2 R6, R27 ;  /* 0x0000001b00067308 */ /* 0x000f620000000800 */
[----:B-1----:R-:W-:Y:S01]  /*58d0*/  F2FP.BF16.PACK_AB R97, R7, R12 ;  /* 0x0000000c0761723e */ /* 0x002fe200000010ff */
[----:B------:R-:W-:Y:S01]  /*58e0*/  IMAD.MOV.U32 R26, RZ, RZ, c[0x0][0x168] ;  /* 0x00005a00ff1a7624 */ /* 0x000fe200078e00ff */
[----:B------:R-:W-:Y:S01]  /*58f0*/  LDSM.16.MT88.4 R64, [R230+0x5800] ;  /* 0x00580000e640783b */ /* 0x000fe20000004200 */
[----:B-----5:R-:W-:-:S07]  /*5900*/  F2FP.BF16.PACK_AB R99, R6, R5 ;  /* 0x000000050663723e */ /* 0x020fce00000010ff */
[C---:B------:R-:W-:Y:S08]  /*5910*/  HMMA.16816.F32.BF16 R148, R96.reuse, R152, R148 ;  /* 0x000000986094723c */ /* 0x040ff00000041894 */
[----:B------:R-:W-:Y:S01]  /*5920*/  HMMA.16816.F32.BF16 R152, R96, R154, R56 ;  /* 0x0000009a6098723c */ /* 0x000fe20000041838 */
[----:B------:R-:W1:Y:S01]  /*5930*/  LDSM.16.MT88.4 R56, [R227+0x5800] ;  /* 0x00580000e338783b */ /* 0x000e620000004200 */
[----:B------:R-:W-:-:S04]  /*5940*/  FADD.FTZ R4, R84, R4 ;  /* 0x0000000454047221 */ /* 0x000fc80000010000 */
[----:B------:R-:W-:Y:S02]  /*5950*/  FADD.FTZ R3, R3, R4 ;  /* 0x0000000403037221 */ /* 0x000fe40000010000 */
[----:B------:R-:W-:Y:S02]  /*5960*/  FADD.FTZ R4, R9, R2 ;  /* 0x0000000209047221 */ /* 0x000fe40000010000 */
[----:B------:R-:W5:Y:S01]  /*5970*/  LDSM.16.MT88.4 R8, [R230+0x8800] ;  /* 0x00880000e608783b */ /* 0x000f620000004200 */
[----:B------:R-:W-:Y:S01]  /*5980*/  FADD.FTZ R3, R0, R3 ;  /* 0x0000000300037221 */ /* 0x000fe20000010000 */
[C---:B----4-:R-:W-:Y:S08]  /*5990*/  HMMA.16816.F32.BF16 R124, R96.reuse, R128, R124 ;  /* 0x00000080607c723c */ /* 0x050ff0000004187c */
[C---:B------:R-:W-:Y:S08]  /*59a0*/  HMMA.16816.F32.BF16 R128, R96.reuse, R130, R132 ;  /* 0x000000826080723c */ /* 0x040ff00000041884 */
[C---:B---3--:R-:W-:Y:S08]  /*59b0*/  HMMA.16816.F32.BF16 R132, R96.reuse, R136, R92 ;  /* 0x000000886084723c */ /* 0x048ff0000004185c */
[C---:B-1----:R-:W-:Y:S01]  /*59c0*/  HMMA.16816.F32.BF16 R52, R96.reuse, R56, R88 ;  /* 0x000000386034723c */ /* 0x042fe20000041858 */
[----:B------:R-:W-:Y:S07]  /*59d0*/  LDSM.16.MT88.4 R88, [R227+0x8800] ;  /* 0x00880000e358783b */ /* 0x000fee0000004200 */
[C---:B------:R-:W-:Y:S01]  /*59e0*/  HMMA.16816.F32.BF16 R56, R96.reuse, R58, R72 ;  /* 0x0000003a6038723c */ /* 0x040fe20000041848 */
[----:B------:R-:W1:Y:S07]  /*59f0*/  LDSM.16.MT88.4 R72, [R224+0x8800] ;  /* 0x00880000e048783b */ /* 0x000e6e0000004200 */
[----:B-----5:R-:W-:Y:S07]  /*5a00*/  HMMA.16816.F32.BF16 R92, R96, R8, R40 ;  /* 0x00000008605c723c */ /* 0x020fee0000041828 */
[----:B------:R-:W-:-:S05]  /*5a10*/  IADD3 R8, R147, -0x2, RZ ;  /* 0xfffffffe93087810 */ /* 0x000fca0007ffe0ff */
[----:B------:R-:W-:Y:S01]  /*5a20*/  STL [R1+0x8], R8 ;  /* 0x0000080801007387 */ /* 0x000fe20000100800 */
        /* <DEDUP_REMOVED lines=12> */
[----:B------:R-:W-:Y:S01]  /*5af0*/  HMMA.16816.F32.BF16 R72, R96, R74, R164 ;  /* 0x0000004a6048723c */ /* 0x000fe200000418a4 */
[----:B--2---:R-:W-:-:S04]  /*5b00*/  @P1 IMAD.HI.U32 R2, R146, c[0x0][0x2c8], RZ ;  /* 0x0000b20092021a27 */ /* 0x004fc800078e00ff */
        /* <DEDUP_REMOVED lines=14> */
[----:B------:R-:W-:Y:S02]  /*5bf0*/  FADD.FTZ R7, R7, R12 ;  /* 0x0000000c07077221 */ /* 0x000fe40000010000 */
[----:B------:R-:W-:Y:S02]  /*5c00*/  FADD.FTZ R15, R15, R16 ;  /* 0x000000100f0f7221 */ /* 0x000fe40000010000 */
[----:B------:R-:W-:Y:S01]  /*5c10*/  FADD.FTZ R5, R5, R7 ;  /* 0x0000000705057221 */ /* 0x000fe20000010000 */
[----:B------:R1:W-:Y:S01]  /*5c20*/  STL [R1+0x18], R0 ;  /* 0x0000180001007387 */ /* 0x0003e20000100800 */
[----:B------:R-:W-:Y:S01]  /*5c30*/  ISETP.GE.AND P0, PT, R8, R0, PT ;  /* 0x000000000800720c */ /* 0x000fe20003f06270 */
[----:B------:R-:W-:Y:S01]  /*5c40*/  FADD.FTZ R2, R14, R15 ;  /* 0x0000000f0e027221 */ /* 0x000fe20000010000 */
[----:B------:R-:W-:Y:S01]  /*5c50*/  HMMA.16816.F32.BF16 R80, R96, R82, R32 ;  /* 0x000000526050723c */ /* 0x000fe20000041820 */
[----:B-1----:R-:W-:-:S05]  /*5c60*/  FADD.FTZ R0, R6, R5 ;  /* 0x0000000506007221 */ /* 0x002fca0000010000 */
[----:B------:R1:W-:Y:S04]  /*5c70*/  STL [R1+0x10], R0 ;  /* 0x0000100001007387 */ /* 0x0003e80000100800 */
[----:B------:R1:W-:Y:S01]  /*5c80*/  STL [R1+0xc], R2 ;  /* 0x00000c0201007387 */ /* 0x0003e20000100800 */
[C---:B------:R-:W-:Y:S08]  /*5c90*/  HMMA.16816.F32.BF16 R88, R96.reuse, R90, R48 ;  /* 0x0000005a6058723c */ /* 0x040ff00000041830 */
[----:B------:R-:W-:Y:S01]  /*5ca0*/  HMMA.16816.F32.BF16 R96, R96, R10, R28 ;  /* 0x0000000a6060723c */ /* 0x000fe2000004181c */
[----:B------:R-:W-:Y:S07]  /*5cb0*/  @!P0 BRA `(.L_x_1776) ;  /* 0x000043e000008947 */ /* 0x000fee0003800000 */
[----:B------:R-:W2:Y:S01]  /*5cc0*/  LDL R147, [R1+0x84] ;  /* 0x0000840001937983 */ /* 0x000ea20000100800 */
[----:B------:R-:W-:Y:S01]  /*5cd0*/  IMAD.MOV.U32 R144, RZ, RZ, R140 ;  /* 0x000000ffff907224 */ /* 0x000fe200078e008c */
[----:B------:R-:W-:-:S02]  /*5ce0*/  MOV R143, R141 ;  /* 0x0000008d008f7202 */ /* 0x000fc40000000f00 */
[----:B------:R-:W-:Y:S01]  /*5cf0*/  MOV R217, R8 ;  /* 0x0000000800d97202 */ /* 0x000fe20000000f00 */
[----:B-12---:R-:W-:-:S05]  /*5d00*/  IMAD.IADD R0, R147, 0x1, R146 ;  /* 0x0000000193007824 */ /* 0x006fca00078e0292 */
[----:B------:R1:W-:Y:S02]  /*5d10*/  STL [R1+0x14], R0 ;  /* 0x0000140001007387 */ /* 0x0003e40000100800 */
[----:B-1----:R-:W-:-:S05]  /*5d20*/  @P1 IMAD.HI.U32 R0, R0, c[0x0][0x2c8], RZ ;  /* 0x0000b20000001a27 */ /* 0x002fca00078e00ff */
[----:B------:R-:W-:-:S05]  /*5d30*/  @P1 SHF.R.U32.HI R0, RZ, c[0x0][0x2cc], R0 ;  /* 0x0000b300ff001a19 */ /* 0x000fca0000011600 */
[----:B------:R1:W-:Y:S02]  /*5d40*/  @P1 STL [R1+0x1c], R0 ;  /* 0x00001c0001001387 */ /* 0x0003e40000100800 */
.L_x_1777:
[----:B------:R-:W-:Y:S04]  /*5d50*/  DEPBAR.LE SB0, 0x0 ;  /* 0x000080000000791a */ /* 0x000fe80000000000 */
[----:B------:R-:W-:Y:S01]  /*5d60*/  WARPSYNC 0xffffffff ;  /* 0xffffffff00007948 */ /* 0x000fe20003800000 */
[----:B------:R-:W-:Y:S01]  /*5d70*/  BAR.SYNC.DEFER_BLOCKING 0x0 ;  /* 0x0000000000007b1d */ /* 0x000fe20000010000 */
[C---:B------:R-:W-:Y:S11]  /*5d80*/  ISETP.GE.AND P6, PT, R217.reuse, RZ, PT ;  /* 0x000000ffd900720c */ /* 0x040ff60003fc6270 */
[----:B------:R-:W-:Y:S02]  /*5d90*/  @!UPT UIADD3 URZ, URZ, URZ, URZ ;  /* 0x0000003f3f3ff290 */ /* 0x000fe4000fffe03f */
[----:B-1----:R-:W-:Y:S01]  /*5da0*/  @P6 SHF.R.S32.HI R0, RZ, 0x1f, R217 ;  /* 0x0000001fff006819 */ /* 0x002fe200000114d9 */
[C---:B------:R-:W-:Y:S04]  /*5db0*/  @P6 IMAD.WIDE.U32 R140, R217.reuse, c[0x0][0x208], RZ ;  /* 0x00008200d98c6a25 */ /* 0x040fe800078e00ff */
[----:B------:R-:W-:Y:S04]  /*5dc0*/  @P6 IMAD R0, R0, c[0x0][0x208], RZ ;  /* 0x0000820000006a24 */ /* 0x000fe800078e02ff */
[----:B------:R-:W-:Y:S01]  /*5dd0*/  @P6 IMAD R0, R217, c[0x0][0x20c], R0 ;  /* 0x00008300d9006a24 */ /* 0x000fe200078e0200 */
[----:B------:R-:W1:Y:S03]  /*5de0*/  LDSM.16.M88.4 R8, [R225] ;  /* 0x00000000e108783b */ /* 0x000e660000000200 */
[----:B------:R-:W-:Y:S04]  /*5df0*/  @P6 IMAD.IADD R0, R141, 0x1, R0 ;  /* 0x000000018d006824 */ /* 0x000fe800078e0200 */
[----:B------:R-:W-:Y:S01]  /*5e00*/  @P6 IMAD R0, R0, 0x60, RZ ;  /* 0x0000006000006824 */ /* 0x000fe200078e02ff */
[----:B------:R-:W2:Y:S08]  /*5e10*/  LDSM.16.M88.4 R16, [R225+0x800] ;  /* 0x00080000e110783b */ /* 0x000eb00000000200 */
[----:B------:R-:W3:Y:S04]  /*5e20*/  LDL R145, [R1+0x3c] ;  /* 0x00003c0001917983 */ /* 0x000ee80000100800 */
[----:B------:R-:W3:Y:S06]  /*5e30*/  LDL.64 R2, [R1+0x28] ;  /* 0x0000280001027983 */ /* 0x000eec0000100a00 */
        /* <DEDUP_REMOVED lines=31> */
[----:B---3--:R-:W-:Y:S05]  /*6030*/  @P6 IMAD.MOV.U32 R3, RZ, RZ, R145 ;  /* 0x000000ffff036224 */ /* 0x008fea00078e0091 */
[----:B------:R-:W2:Y:S03]  /*6040*/  LDL R145, [R1+0x50] ;  /* 0x0000500001917983 */ /* 0x000ea60000100800 */
[----:B------:R-:W-:Y:S05]  /*6050*/  @P6 IMAD.WIDE.U32 R2, R140, 0x60, R2 ;  /* 0x000000608c026825 */ /* 0x000fea00078e0002 */
[----:B------:R-:W-:Y:S01]  /*6060*/  @P6 IADD3 R0, R3, R0, RZ ;  /* 0x0000000003006210 */ /* 0x000fe20007ffe0ff */
[C---:B-1----:R-:W-:Y:S03]  /*6070*/  HMMA.16816.F32.BF16 R36, R160.reuse, R164, R36 ;  /* 0x000000a4a024723c */ /* 0x042fe60000041824 */
[C---:B------:R-:W-:Y:S01]  /*6080*/  @P6 SHF.L.U64.HI R140, R2.reuse, 0x1, R0 ;  /* 0x00000001028c6819 */ /* 0x040fe20000010200 */
[----:B------:R-:W-:Y:S04]  /*6090*/  @P6 IMAD.SHL.U32 R0, R2, 0x2, RZ ;  /* 0x0000000202006824 */ /* 0x000fe800078e00ff */
        /* <DEDUP_REMOVED lines=14> */
[----:B----4-:R-:W-:Y:S05]  /*6180*/  @P6 IADD3 R146, P0, R0, c[0x0][0x1f8], RZ ;  /* 0x00007e0000926a10 */ /* 0x010fea0007f1e0ff */
[----:B------:R-:W-:Y:S01]  /*6190*/  HMMA.16816.F32.BF16 R48, R160, R166, R48 ;  /* 0x000000a6a030723c */ /* 0x000fe20000041830 */
[----:B------:R-:W-:Y:S03]  /*61a0*/  @P6 IMAD.MOV.U32 R0, RZ, RZ, 0x6 ;  /* 0x00000006ff006424 */ /* 0x000fe600078e00ff */
[----:B------:R-:W-:Y:S02]  /*61b0*/  @P6 IADD3.X R147, RZ, c[0x0][0x1fc], R140, P0, P5 ;  /* 0x00007f00ff936a10 */ /* 0x000fe400007ea48c */
[----:B------:R-:W-:Y:S03]  /*61c0*/  @P6 MOV R140, c[0x0][0x208] ;  /* 0x00008200008c6a02 */ /* 0x000fe60000000f00 */
[----:B------:R1:W-:Y:S03]  /*61d0*/  @P6 LDGSTS.E.BYPASS.LTC128B.128 [R142+0x6100], [R146.64], !P2 ;  /* 0x06100000928e6fae */ /* 0x0003e6000d101d46 */
[C---:B------:R-:W-:Y:S02]  /*61e0*/  @P6 SHF.L.U64.HI R0, R140.reuse, R0, c[0x0][0x20c] ;  /* 0x000083008c006619 */ /* 0x040fe40000010200 */
[----:B------:R-:W-:Y:S04]  /*61f0*/  @P6 SHF.L.U32 R140, R140, 0x6, RZ ;  /* 0x000000068c8c6819 */ /* 0x000fe800000006ff */
[----:B---3--:R-:W-:Y:S05]  /*6200*/  @P6 IADD3 R2, P0, R2, R140, RZ ;  /* 0x0000008c02026210 */ /* 0x008fea0007f1e0ff */
[----:B------:R-:W-:Y:S01]  /*6210*/  @P6 IMAD.X R3, R3, 0x1, R0, P0 ;  /* 0x0000000103036824 */ /* 0x000fe200000e0600 */
        /* <DEDUP_REMOVED lines=8> */
[----:B---3--:R-:W-:Y:S07]  /*62a0*/  IMAD R3, R217, -0x60, RZ ;  /* 0xffffffa0d9037824 */ /* 0x008fee00078e02ff */
[----:B------:R-:W3:Y:S08]  /*62b0*/  LDSM.16.M88.4 R164, [R229] ;  /* 0x00000000e5a4783b */ /* 0x000ef00000000200 */
[----:B------:R-:W0:Y:S08]  /*62c0*/  LDGDEPBAR ;  /* 0x00000000000079af */ /* 0x000e300000000000 */
[----:B------:R1:W5:Y:S04]  /*62d0*/  LDL R2, [R1+0x14] ;  /* 0x0000140001027983 */ /* 0x0003680000100800 */
[----:B------:R-:W4:Y:S01]  /*62e0*/  LDL.LU R209, [R1+0xc] ;  /* 0x00000c0001d17983 */ /* 0x000f220000300800 */
[C---:B---3--:R-:W-:Y:S08]  /*62f0*/  HMMA.16816.F32.BF16 R4, R168.reuse, R164, R4 ;  /* 0x000000a4a804723c */ /* 0x048ff00000041804 */
[C---:B------:R-:W-:Y:S01]  /*6300*/  HMMA.16816.F32.BF16 R8, R168.reuse, R166, R8 ;  /* 0x000000a6a808723c */ /* 0x040fe20000041808 */
[----:B------:R-:W3:Y:S07]  /*6310*/  LDSM.16.M88.4 R164, [R229+0x800] ;  /* 0x00080000e5a4783b */ /* 0x000eee0000000200 */
[C---:B---3--:R-:W-:Y:S08]  /*6320*/  HMMA.16816.F32.BF16 R12, R168.reuse, R164, R12 ;  /* 0x000000a4a80c723c */ /* 0x048ff0000004180c */
[C---:B------:R-:W-:Y:S01]  /*6330*/  HMMA.16816.F32.BF16 R16, R168.reuse, R166, R16 ;  /* 0x000000a6a810723c */ /* 0x040fe20000041810 */
[----:B------:R-:W3:Y:S07]  /*6340*/  LDSM.16.M88.4 R164, [R229+0x1000] ;  /* 0x00100000e5a4783b */ /* 0x000eee0000000200 */
[C---:B---3--:R-:W-:Y:S08]  /*6350*/  HMMA.16816.F32.BF16 R20, R168.reuse, R164, R20 ;  /* 0x000000a4a814723c */ /* 0x048ff00000041814 */
[C---:B------:R-:W-:Y:S01]  /*6360*/  HMMA.16816.F32.BF16 R24, R168.reuse, R166, R24 ;  /* 0x000000a6a818723c */ /* 0x040fe20000041818 */
[----:B------:R-:W3:Y:S03]  /*6370*/  LDSM.16.M88.4 R164, [R229+0x1800] ;  /* 0x00180000e5a4783b */ /* 0x000ee60000000200 */
[----:B--2---:R-:W-:Y:S04]  /*6380*/  IADD3 R3, -R145, 0x1, R3 ;  /* 0x0000000191037810 */ /* 0x004fe80007ffe103 */
[----:B------:R-:W-:Y:S04]  /*6390*/  IADD3 R3, R3, c[0x0][0x1d0], RZ ;  /* 0x0000740003037a10 */ /* 0x000fe80007ffe0ff */
[----:B------:R-:W-:Y:S01]  /*63a0*/  IADD3 R3, R3, -c[0x0][0x168], RZ ;  /* 0x80005a0003037a10 */ /* 0x000fe20007ffe0ff */
[C---:B---3--:R-:W-:Y:S08]  /*63b0*/  HMMA.16816.F32.BF16 R28, R168.reuse, R164, R28 ;  /* 0x000000a4a81c723c */ /* 0x048ff0000004181c */
[C---:B------:R-:W-:Y:S01]  /*63c0*/  HMMA.16816.F32.BF16 R32, R168.reuse, R166, R32 ;  /* 0x000000a6a820723c */ /* 0x040fe20000041820 */
[----:B------:R-:W2:Y:S07]  /*63d0*/  LDSM.16.M88.4 R164, [R229+0x2000] ;  /* 0x00200000e5a4783b */ /* 0x000eae0000000200 */
[C---:B--2---:R-:W-:Y:S08]  /*63e0*/  HMMA.16816.F32.BF16 R36, R168.reuse, R164, R36 ;  /* 0x000000a4a824723c */ /* 0x044ff00000041824 */
[C---:B------:R-:W-:Y:S01]  /*63f0*/  HMMA.16816.F32.BF16 R40, R168.reuse, R166, R40 ;  /* 0x000000a6a828723c */ /* 0x040fe20000041828 */
[----:B------:R-:W2:Y:S07]  /*6400*/  LDSM.16.M88.4 R164, [R229+0x2800] ;  /* 0x00280000e5a4783b */ /* 0x000eae0000000200 */
[C---:B--2---:R-:W-:Y:S08]  /*6410*/  HMMA.16816.F32.BF16 R44, R168.reuse, R164, R44 ;  /* 0x000000a4a82c723c */ /* 0x044ff0000004182c */
[----:B------:R-:W-:Y:S01]  /*6420*/  HMMA.16816.F32.BF16 R48, R168, R166, R48 ;  /* 0x000000a6a830723c */ /* 0x000fe20000041830 */
[----:B------:R-:W2:Y:S03]  /*6430*/  LDSM.16.M88.4 R164, [R226] ;  /* 0x00000000e2a4783b */ /* 0x000ea60000000200 */
[----:B-----5:R-:W-:Y:S05]  /*6440*/  @P1 IMAD.MOV.U32 R2, RZ, RZ, R208 ;  /* 0x000000ffff021224 */ /* 0x020fea00078e00d0 */
[----:B------:R-:W3:Y:S01]  /*6450*/  SHFL.IDX PT, R0, R2, RZ, 0x1c1f ;  /* 0x001c1fff02007589 */ /* 0x000ee200000e0000 */
[C---:B--2---:R-:W-:Y:S08]  /*6460*/  HMMA.16816.F32.BF16 R4, R172.reuse, R164, R4 ;  /* 0x000000a4ac04723c */ /* 0x044ff00000041804 */
[C---:B------:R-:W-:Y:S01]  /*6470*/  HMMA.16816.F32.BF16 R8, R172.reuse, R166, R8 ;  /* 0x000000a6ac08723c */ /* 0x040fe20000041808 */
[----:B------:R-:W2:Y:S03]  /*6480*/  LDSM.16.M88.4 R164, [R226+0x800] ;  /* 0x00080000e2a4783b */ /* 0x000ea60000000200 */
[----:B---3--:R-:W-:Y:S04]  /*6490*/  IADD3 R0, R3, R0, RZ ;  /* 0x0000000003007210 */ /* 0x008fe80007ffe0ff */
[C---:B------:R-:W-:Y:S02]  /*64a0*/  ISETP.GT.AND P6, PT, R0.reuse, RZ, PT ;  /* 0x000000ff0000720c */ /* 0x040fe40003fc4270 */
[C---:B------:R-:W-:Y:S02]  /*64b0*/  ISETP.GT.AND P5, PT, R0.reuse, 0x1, PT ;  /* 0x000000010000780c */ /* 0x040fe40003fa4270 */
[----:B------:R-:W-:Y:S01]  /*64c0*/  ISETP.GT.AND P0, PT, R0, 0x8, PT ;  /* 0x000000080000780c */ /* 0x000fe20003f04270 */
        /* <DEDUP_REMOVED lines=32> */
[----:B------:R-:W2:Y:S07]  /*66d0*/  LDSM.16.M88.4 R164, [R243] ;  /* 0x00000000f3a4783b */ /* 0x000eae0000000200 */
[C---:B--2---:R-:W-:Y:S08]  /*66e0*/  HMMA.16816.F32.BF16 R4, R180.reuse, R164, R4 ;  /* 0x000000a4b404723c */ /* 0x044ff00000041804 */
[C---:B------:R-:W-:Y:S01]  /*66f0*/  HMMA.16816.F32.BF16 R8, R180.reuse, R166, R8 ;  /* 0x000000a6b408723c */ /* 0x040fe20000041808 */
        /* <DEDUP_REMOVED lines=110> */
[----:B------:R-:W-:Y:S02]  /*6de0*/  FSEL R4, R4, -INF , P6 ;  /* 0xff80000004047808 */ /* 0x000fe40003000000 */
[C---:B------:R-:W-:Y:S06]  /*6df0*/  ISETP.GT.AND P6, PT, R0.reuse, 0x9, PT ;  /* 0x000000090000780c */ /* 0x040fec0003fc4270 */
[----:B------:R-:W-:Y:S02]  /*6e00*/  FSEL R208, R9, -INF , P6 ;  /* 0xff80000009d07808 */ /* 0x000fe40003000000 */
[----:B------:R-:W-:Y:S01]  /*6e10*/  ISETP.GT.AND P6, PT, R0, 0x18, PT ;  /* 0x000000180000780c */ /* 0x000fe20003fc4270 */
[C---:B--2---:R-:W-:Y:S08]  /*6e20*/  HMMA.16816.F32.BF16 R12, R204.reuse, R164, R12 ;  /* 0x000000a4cc0c723c */ /* 0x044ff0000004180c */
[C---:B------:R-:W-:Y:S01]  /*6e30*/  HMMA.16816.F32.BF16 R16, R204.reuse, R166, R16 ;  /* 0x000000a6cc10723c */ /* 0x040fe20000041810 */
[----:B------:R-:W2:Y:S11]  /*6e40*/  LDSM.16.M88.4 R164, [R226+0x7000] ;  /* 0x00700000e2a4783b */ /* 0x000eb60000000200 */
[----:B------:R-:W-:Y:S11]  /*6e50*/  @!UPT UIADD3 URZ, URZ, URZ, URZ ;  /* 0x0000003f3f3ff290 */ /* 0x000ff6000fffe03f */
[----:B------:R-:W-:Y:S01]  /*6e60*/  @!UPT UIADD3 URZ, URZ, URZ, URZ ;  /* 0x0000003f3f3ff290 */ /* 0x000fe2000fffe03f */
[----:B------:R-:W-:Y:S02]  /*6e70*/  FSEL R216, R16, -INF , P6 ;  /* 0xff80000010d87808 */ /* 0x000fe40003000000 */
[C---:B------:R-:W-:Y:S01]  /*6e80*/  ISETP.GT.AND P6, PT, R0.reuse, 0x21, PT ;  /* 0x000000210000780c */ /* 0x040fe20003fc4270 */
[C---:B--2---:R-:W-:Y:S08]  /*6e90*/  HMMA.16816.F32.BF16 R20, R204.reuse, R164, R20 ;  /* 0x000000a4cc14723c */ /* 0x044ff00000041814 */
[C---:B------:R-:W-:Y:S01]  /*6ea0*/  HMMA.16816.F32.BF16 R24, R204.reuse, R166, R24 ;  /* 0x000000a6cc18723c */ /* 0x040fe20000041818 */
[----:B------:R-:W2:Y:S11]  /*6eb0*/  LDSM.16.M88.4 R164, [R226+0x7800] ;  /* 0x00780000e2a4783b */ /* 0x000eb60000000200 */
[----:B------:R-:W-:Y:S04]  /*6ec0*/  @!UPT UIADD3 URZ, URZ, URZ, URZ ;  /* 0x0000003f3f3ff290 */ /* 0x000fe8000fffe03f */
[----:B------:R-:W-:Y:S02]  /*6ed0*/  FSEL R21, R21, -INF , P6 ;  /* 0xff80000015157808 */ /* 0x000fe40003000000 */
[----:B------:R-:W-:Y:S01]  /*6ee0*/  ISETP.GT.AND P6, PT, R0, 0x30, PT ;  /* 0x000000300000780c */ /* 0x000fe20003fc4270 */
        /* <DEDUP_REMOVED lines=10> */
[----:B------:R-:W2:Y:S01]  /*6f90*/  LDSM.16.M88.4 R164, [R226+0x8800] ;  /* 0x00880000e2a4783b */ /* 0x000ea20000000200 */
[----:B------:R-:W-:Y:S07]  /*6fa0*/  DEPBAR.LE SB0, 0x0 ;  /* 0x000080000000791a */ /* 0x000fee0000000000 */
[----:B------:R-:W-:Y:S11]  /*6fb0*/  BAR.SYNC.DEFER_BLOCKING 0x0 ;  /* 0x0000000000007b1d */ /* 0x000ff60000010000 */
[----:B------:R-:W-:Y:S04]  /*6fc0*/  @!UPT UIADD3 URZ, URZ, URZ, URZ ;  /* 0x0000003f3f3ff290 */ /* 0x000fe8000fffe03f */
[----:B------:R-:W-:Y:S02]  /*6fd0*/  FSEL R40, R40, -INF , P6 ;  /* 0xff80000028287808 */ /* 0x000fe40003000000 */
[C---:B------:R-:W-:Y:S01]  /*6fe0*/  ISETP.GT.AND P6, PT, R0.reuse, 0x51, PT ;  /* 0x000000510000780c */ /* 0x040fe20003fc4270 */
[C---:B--2---:R-:W-:Y:S08]  /*6ff0*/  HMMA.16816.F32.BF16 R44, R204.reuse, R164, R44 ;  /* 0x000000a4cc2c723c */ /* 0x044ff0000004182c */
[----:B------:R-:W-:Y:S07]  /*7000*/  HMMA.16816.F32.BF16 R48, R204, R166, R48 ;  /* 0x000000a6cc30723c */ /* 0x000fee0000041830 */
[----:B------:R-:W-:Y:S02]  /*7010*/  FSEL R166, R5, -INF , P5 ;  /* 0xff80000005a67808 */ /* 0x000fe40002800000 */
[----:B------:R-:W-:Y:S01]  /*7020*/  ISETP.GT.AND P5, PT, R0, 0x10, PT ;  /* 0x000000100000780c */ /* 0x000fe20003fa4270 */
[----:B------:R2:W3:Y:S02]  /*7030*/  SHFL.IDX PT, R5, R2, 0x1, 0x1c1f ;  /* 0x003c1f0002057f89 */ /* 0x0004e400000e0000 */
[----:B------:R-:W-:Y:S01]  /*7040*/  FSEL R167, R8, -INF , P0 ;  /* 0xff80000008a77808 */ /* 0x000fe20000000000 */
[----:B------:R-:W-:Y:S01]  /*7050*/  IMAD.MOV.U32 R8, RZ, RZ, R142 ;  /* 0x000000ffff087224 */ /* 0x000fe200078e008e */
[----:B------:R-:W-:Y:S02]  /*7060*/  ISETP.GT.AND P0, PT, R0, 0x11, PT ;  /* 0x000000110000780c */ /* 0x000fe40003f04270 */
[----:B------:R-:W-:Y:S02]  /*7070*/  FSEL R214, R12, -INF , P5 ;  /* 0xff8000000cd67808 */ /* 0x000fe40002800000 */
[----:B------:R-:W-:Y:S02]  /*7080*/  FSEL R215, R13, -INF , P0 ;  /* 0xff8000000dd77808 */ /* 0x000fe40000000000 */
[C---:B------:R-:W-:Y:S02]  /*7090*/  ISETP.GT.AND P5, PT, R0.reuse, 0x19, PT ;  /* 0x000000190000780c */ /* 0x040fe40003fa4270 */
        /* <DEDUP_REMOVED lines=21> */
[----:B------:R-:W-:Y:S02]  /*71f0*/  FMNMX.FTZ R0, R4, R143, !PT ;  /* 0x0000008f04007209 */ /* 0x000fe40007810000 */
[----:B------:R-:W-:Y:S02]  /*7200*/  FSEL R45, R45, -INF , P6 ;  /* 0xff8000002d2d7808 */ /* 0x000fe40003000000 */
[----:B------:R-:W-:Y:S02]  /*7210*/  FMNMX.FTZ R0, R166, R0, !PT ;  /* 0x00000000a6007209 */ /* 0x000fe40007810000 */
[----:B------:R-:W-:Y:S02]  /*7220*/  FSEL R48, R48, -INF , P5 ;  /* 0xff80000030307808 */ /* 0x000fe40002800000 */
[----:B------:R-:W-:Y:S02]  /*7230*/  FMNMX.FTZ R0, R167, R0, !PT ;  /* 0x00000000a7007209 */ /* 0x000fe40007810000 */
[----:B------:R-:W-:Y:S02]  /*7240*/  FSEL R49, R49, -INF , P0 ;  /* 0xff80000031317808 */ /* 0x000fe40000000000 */
[----:B------:R-:W-:Y:S04]  /*7250*/  FMNMX.FTZ R0, R208, R0, !PT ;  /* 0x00000000d0007209 */ /* 0x000fe80007810000 */
        /* <DEDUP_REMOVED lines=14> */
[----:B--2---:R-:W-:Y:S02]  /*7340*/  FMNMX.FTZ R2, R40, R0, !PT ;  /* 0x0000000028027209 */ /* 0x004fe40007810000 */
[----:B---3--:R-:W-:Y:S02]  /*7350*/  IADD3 R0, R3, R5, RZ ;  /* 0x0000000503007210 */ /* 0x008fe40007ffe0ff */
[----:B------:R-:W-:Y:S02]  /*7360*/  FMNMX.FTZ R2, R41, R2, !PT ;  /* 0x0000000229027209 */ /* 0x000fe40007810000 */
[----:B------:R-:W-:Y:S02]  /*7370*/  ISETP.GT.AND P5, PT, R0, RZ, PT ;  /* 0x000000ff0000720c */ /* 0x000fe40003fa4270 */
[----:B------:R-:W-:Y:S02]  /*7380*/  FMNMX.FTZ R2, R44, R2, !PT ;  /* 0x000000022c027209 */ /* 0x000fe40007810000 */
[----:B------:R-:W-:Y:S02]  /*7390*/  ISETP.GT.AND P0, PT, R0, 0x1, PT ;  /* 0x000000010000780c */ /* 0x000fe40003f04270 */
[----:B------:R-:W-:Y:S02]  /*73a0*/  FMNMX.FTZ R2, R45, R2, !PT ;  /* 0x000000022d027209 */ /* 0x000fe40007810000 */
[----:B------:R-:W-:Y:S02]  /*73b0*/  FSEL R6, R6, -INF , P5 ;  /* 0xff80000006067808 */ /* 0x000fe40002800000 */
[----:B------:R-:W-:Y:S02]  /*73c0*/  FMNMX.FTZ R2, R48, R2, !PT ;  /* 0x0000000230027209 */ /* 0x000fe40007810000 */
[----:B-1----:R-:W-:Y:S02]  /*73d0*/  FSEL R147, R7, -INF , P0 ;  /* 0xff80000007937808 */ /* 0x002fe40000000000 */
[----:B------:R-:W-:Y:S02]  /*73e0*/  FMNMX.FTZ R2, R49, R2, !PT ;  /* 0x0000000231027209 */ /* 0x000fe40007810000 */
[C---:B------:R-:W-:Y:S02]  /*73f0*/  ISETP.GT.AND P5, PT, R0.reuse, 0x8, PT ;  /* 0x000000080000780c */ /* 0x040fe40003fa4270 */
[----:B------:R-:W-:Y:S01]  /*7400*/  ISETP.GT.AND P0, PT, R0, 0x9, PT ;  /* 0x000000090000780c */ /* 0x000fe20003f04270 */
[----:B------:R-:W1:Y:S01]  /*7410*/  SHFL.BFLY PT, R3, R2, 0x2, 0x1f ;  /* 0x0c401f0002037f89 */ /* 0x000e6200000e0000 */
[----:B------:R-:W-:Y:S02]  /*7420*/  FSEL R164, R10, -INF , P5 ;  /* 0xff8000000aa47808 */ /* 0x000fe40002800000 */
[----:B------:R-:W-:Y:S02]  /*7430*/  FSEL R165, R11, -INF , P0 ;  /* 0xff8000000ba57808 */ /* 0x000fe40000000000 */
[C---:B------:R-:W-:Y:S02]  /*7440*/  ISETP.GT.AND P5, PT, R0.reuse, 0x10, PT ;  /* 0x000000100000780c */ /* 0x040fe40003fa4270 */
[----:B------:R-:W-:Y:S02]  /*7450*/  ISETP.GT.AND P0, PT, R0, 0x11, PT ;  /* 0x000000110000780c */ /* 0x000fe40003f04270 */
[----:B------:R-:W-:Y:S02]  /*7460*/  FSEL R211, R14, -INF , P5 ;  /* 0xff8000000ed37808 */ /* 0x000fe40002800000 */
[----:B------:R-:W-:Y:S01]  /*7470*/  FSEL R210, R15, -INF , P0 ;  /* 0xff8000000fd27808 */ /* 0x000fe20000000000 */
[----:B------:R-:W-:Y:S01]  /*7480*/  IMAD.MOV.U32 R15, RZ, RZ, R49 ;  /* 0x000000ffff0f7224 */ /* 0x000fe200078e0031 */
[C---:B------:R-:W-:Y:S02]  /*7490*/  ISETP.GT.AND P5, PT, R0.reuse, 0x18, PT ;  /* 0x000000180000780c */ /* 0x040fe40003fa4270 */
[----:B------:R-:W-:Y:S02]  /*74a0*/  ISETP.GT.AND P0, PT, R0, 0x19, PT ;  /* 0x000000190000780c */ /* 0x000fe40003f04270 */
[----:B------:R-:W-:Y:S02]  /*74b0*/  FSEL R212, R18, -INF , P5 ;  /* 0xff80000012d47808 */ /* 0x000fe40002800000 */
[----:B------:R-:W-:Y:S01]  /*74c0*/  FSEL R213, R19, -INF , P0 ;  /* 0xff80000013d57808 */ /* 0x000fe20000000000 */
[----:B------:R-:W-:Y:S01]  /*74d0*/  IMAD.MOV.U32 R19, RZ, RZ, R25 ;  /* 0x000000ffff137224 */ /* 0x000fe200078e0019 */
[C---:B------:R-:W-:Y:S02]  /*74e0*/  ISETP.GT.AND P5, PT, R0.reuse, 0x20, PT ;  /* 0x000000200000780c */ /* 0x040fe40003fa4270 */
[----:B------:R-:W-:Y:S02]  /*74f0*/  ISETP.GT.AND P0, PT, R0, 0x21, PT ;  /* 0x000000210000780c */ /* 0x000fe40003f04270 */
[----:B-1----:R-:W-:Y:S02]  /*7500*/  FMNMX.FTZ R2, R2, R3, !PT ;  /* 0x0000000302027209 */ /* 0x002fe40007810000 */
[----:B------:R-:W-:Y:S02]  /*7510*/  FMNMX.FTZ R3, R6, R144, !PT ;  /* 0x0000009006037209 */ /* 0x000fe40007810000 */
[----:B------:R-:W-:Y:S01]  /*7520*/  FSEL R220, R22, -INF , P5 ;  /* 0xff80000016dc7808 */ /* 0x000fe20002800000 */
[----:B----4-:R-:W1:Y:S01]  /*7530*/  SHFL.BFLY PT, R141, R2, 0x1, 0x1f ;  /* 0x0c201f00028d7f89 */ /* 0x010e6200000e0000 */
[----:B------:R-:W-:Y:S01]  /*7540*/  FMNMX.FTZ R3, R147, R3, !PT ;  /* 0x0000000393037209 */ /* 0x000fe20007810000 */
[----:B------:R-:W-:Y:S01]  /*7550*/  IMAD.MOV.U32 R22, RZ, RZ, R33 ;  /* 0x000000ffff167224 */ /* 0x000fe200078e0021 */
[----:B------:R-:W-:Y:S02]  /*7560*/  FSEL R219, R23, -INF , P0 ;  /* 0xff80000017db7808 */ /* 0x000fe40000000000 */
[----:B------:R-:W-:Y:S02]  /*7570*/  FMNMX.FTZ R3, R164, R3, !PT ;  /* 0x00000003a4037209 */ /* 0x000fe40007810000 */
[C---:B------:R-:W-:Y:S02]  /*7580*/  ISETP.GT.AND P5, PT, R0.reuse, 0x28, PT ;  /* 0x000000280000780c */ /* 0x040fe40003fa4270 */
[----:B------:R-:W-:Y:S02]  /*7590*/  FMNMX.FTZ R3, R165, R3, !PT ;  /* 0x00000003a5037209 */ /* 0x000fe40007810000 */
[----:B------:R-:W-:Y:S02]  /*75a0*/  ISETP.GT.AND P0, PT, R0, 0x29, PT ;  /* 0x000000290000780c */ /* 0x000fe40003f04270 */
[----:B------:R-:W-:Y:S02]  /*75b0*/  FMNMX.FTZ R3, R211, R3, !PT ;  /* 0x00000003d3037209 */ /* 0x000fe40007810000 */
[----:B------:R-:W-:Y:S02]  /*75c0*/  FSEL R221, R26, -INF , P5 ;  /* 0xff8000001add7808 */ /* 0x000fe40002800000 */
[----:B------:R-:W-:Y:S02]  /*75d0*/  FMNMX.FTZ R3, R210, R3, !PT ;  /* 0x00000003d2037209 */ /* 0x000fe40007810000 */
[----:B------:R-:W-:Y:S02]  /*75e0*/  FSEL R222, R27, -INF , P0 ;  /* 0xff8000001bde7808 */ /* 0x000fe40000000000 */
[----:B------:R-:W-:Y:S02]  /*75f0*/  FMNMX.FTZ R3, R212, R3, !PT ;  /* 0x00000003d4037209 */ /* 0x000fe40007810000 */
[----:B------:R-:W-:Y:S02]  /*7600*/  ISETP.GT.AND P5, PT, R0, 0x30, PT ;  /* 0x000000300000780c */ /* 0x000fe40003fa4270 */
[----:B------:R-:W-:Y:S02]  /*7610*/  FMNMX.FTZ R3, R213, R3, !PT ;  /* 0x00000003d5037209 */ /* 0x000fe40007810000 */
[----:B------:R-:W-:Y:S01]  /*7620*/  FSEL R14, R30, -INF , P5 ;  /* 0xff8000001e0e7808 */ /* 0x000fe20002800000 */
[----:B------:R-:W-:Y:S01]  /*7630*/  IMAD.MOV.U32 R30, RZ, RZ, R45 ;  /* 0x000000ffff1e7224 */ /* 0x000fe200078e002d */
[----:B------:R-:W-:Y:S02]  /*7640*/  FMNMX.FTZ R3, R220, R3, !PT ;  /* 0x00000003dc037209 */ /* 0x000fe40007810000 */
[C---:B------:R-:W-:Y:S02]  /*7650*/  ISETP.GT.AND P0, PT, R0.reuse, 0x31, PT ;  /* 0x000000310000780c */ /* 0x040fe40003f04270 */
[----:B------:R-:W-:Y:S02]  /*7660*/  FMNMX.FTZ R3, R219, R3, !PT ;  /* 0x00000003db037209 */ /* 0x000fe40007810000 */
[----:B------:R-:W-:Y:S02]  /*7670*/  FSEL R10, R31, -INF , P0 ;  /* 0xff8000001f0a7808 */ /* 0x000fe40000000000 */
[----:B------:R-:W-:Y:S02]  /*7680*/  FMNMX.FTZ R3, R221, R3, !PT ;  /* 0x00000003dd037209 */ /* 0x000fe40007810000 */
[----:B------:R-:W-:Y:S02]  /*7690*/  ISETP.GT.AND P5, PT, R0, 0x38, PT ;  /* 0x000000380000780c */ /* 0x000fe40003fa4270 */
[----:B------:R-:W-:Y:S02]  /*76a0*/  FMNMX.FTZ R3, R222, R3, !PT ;  /* 0x00000003de037209 */ /* 0x000fe40007810000 */
[----:B------:R-:W-:Y:S02]  /*76b0*/  FSEL R34, R34, -INF , P5 ;  /* 0xff80000022227808 */ /* 0x000fe40002800000 */
[----:B------:R-:W-:Y:S02]  /*76c0*/  FMNMX.FTZ R3, R14, R3, !PT ;  /* 0x000000030e037209 */ /* 0x000fe40007810000 */
[----:B------:R-:W-:Y:S02]  /*76d0*/  ISETP.GT.AND P0, PT, R0, 0x39, PT ;  /* 0x000000390000780c */ /* 0x000fe40003f04270 */
[----:B------:R-:W-:Y:S02]  /*76e0*/  FMNMX.FTZ R3, R10, R3, !PT ;  /* 0x000000030a037209 */ /* 0x000fe40007810000 */
[----:B------:R-:W-:Y:S01]  /*76f0*/  FSEL R11, R35, -INF , P0 ;  /* 0xff800000230b7808 */ /* 0x000fe20000000000 */
[----:B------:R-:W-:Y:S01]  /*7700*/  IMAD.MOV.U32 R35, RZ, RZ, R41 ;  /* 0x000000ffff237224 */ /* 0x000fe200078e0029 */
[----:B------:R-:W-:Y:S02]  /*7710*/  ISETP.GT.AND P0, PT, R0, 0x40, PT ;  /* 0x000000400000780c */ /* 0x000fe40003f04270 */
[----:B------:R-:W-:Y:S02]  /*7720*/  FMNMX.FTZ R3, R34, R3, !PT ;  /* 0x0000000322037209 */ /* 0x000fe40007810000 */
[----:B------:R-:W-:Y:S02]  /*7730*/  FSEL R7, R38, -INF , P0 ;  /* 0xff80000026077808 */ /* 0x000fe40000000000 */
[C---:B------:R-:W-:Y:S02]  /*7740*/  ISETP.GT.AND P6, PT, R0.reuse, 0x41, PT ;  /* 0x000000410000780c */ /* 0x040fe40003fc4270 */
[----:B------:R-:W-:Y:S02]  /*7750*/  FMNMX.FTZ R3, R11, R3, !PT ;  /* 0x000000030b037209 */ /* 0x000fe40007810000 */
[----:B------:R-:W-:Y:S02]  /*7760*/  FSEL R39, R39, -INF , P6 ;  /* 0xff80000027277808 */ /* 0x000fe40003000000 */
[C---:B------:R-:W-:Y:S02]  /*7770*/  ISETP.GT.AND P0, PT, R0.reuse, 0x49, PT ;  /* 0x000000490000780c */ /* 0x040fe40003f04270 */
[----:B------:R-:W-:Y:S02]  /*7780*/  FMNMX.FTZ R3, R7, R3, !PT ;  /* 0x0000000307037209 */ /* 0x000fe40007810000 */
[----:B------:R-:W-:Y:S02]  /*7790*/  ISETP.GT.AND P5, PT, R0, 0x48, PT ;  /* 0x000000480000780c */ /* 0x000fe40003fa4270 */
[----:B------:R-:W-:Y:S02]  /*77a0*/  FSEL R43, R43, -INF , P0 ;  /* 0xff8000002b2b7808 */ /* 0x000fe40000000000 */
[----:B------:R-:W-:Y:S02]  /*77b0*/  FSEL R42, R42, -INF , P5 ;  /* 0xff8000002a2a7808 */ /* 0x000fe40002800000 */
[C---:B------:R-:W-:Y:S02]  /*77c0*/  ISETP.GT.AND P0, PT, R0.reuse, 0x50, PT ;  /* 0x000000500000780c */ /* 0x040fe40003f04270 */
[----:B------:R-:W-:Y:S02]  /*77d0*/  FMNMX.FTZ R3, R39, R3, !PT ;  /* 0x0000000327037209 */ /* 0x000fe40007810000 */
[----:B------:R-:W-:Y:S02]  /*77e0*/  ISETP.GT.AND P6, PT, R0, 0x51, PT ;  /* 0x000000510000780c */ /* 0x000fe40003fc4270 */
        /* <DEDUP_REMOVED lines=8> */
[----:B------:R-:W-:Y:S01]  /*7870*/  FSEL R142, R51, -INF , P0 ;  /* 0xff800000338e7808 */ /* 0x000fe20000000000 */
[----:B------:R-:W-:Y:S01]  /*7880*/  IMAD.MOV.U32 R51, RZ, RZ, R37 ;  /* 0x000000ffff337224 */ /* 0x000fe200078e0025 */
[----:B------:R-:W-:Y:S02]  /*7890*/  FMNMX.FTZ R0, R47, R0, !PT ;  /* 0x000000002f007209 */ /* 0x000fe40007810000 */
[----:B-1----:R-:W-:Y:S02]  /*78a0*/  FMNMX.FTZ R141, R2, R141, !PT ;  /* 0x0000008d028d7209 */ /* 0x002fe40007810000 */
[----:B------:R-:W-:Y:S02]  /*78b0*/  FMNMX.FTZ R0, R50, R0, !PT ;  /* 0x0000000032007209 */ /* 0x000fe40007810000 */
[C---:B------:R-:W-:Y:S02]  /*78c0*/  FSETP.NEU.FTZ.AND P0, PT, R141.reuse, -INF , PT ;  /* 0xff8000008d00780b */ /* 0x040fe40003f1d000 */
[----:B------:R-:W-:Y:S02]  /*78d0*/  FMNMX.FTZ R0, R142, R0, !PT ;  /* 0x000000008e007209 */ /* 0x000fe40007810000 */
[----:B------:R-:W-:Y:S02]  /*78e0*/  FSEL R3, R141, RZ, P0 ;  /* 0x000000ff8d037208 */ /* 0x000fe40000000000 */
[----:B------:R-:W-:Y:S01]  /*78f0*/  MOV R26, R8 ;  /* 0x00000008001a7202 */ /* 0x000fe20000000f00 */
[----:B------:R-:W1:Y:S01]  /*7900*/  SHFL.BFLY PT, R2, R0, 0x2, 0x1f ;  /* 0x0c401f0000027f89 */ /* 0x000e6200000e0000 */
[----:B------:R-:W-:Y:S02]  /*7910*/  MOV R18, R21 ;  /* 0x0000001500127202 */ /* 0x000fe40000000f00 */
[----:B------:R-:W-:Y:S02]  /*7920*/  MOV R23, R32 ;  /* 0x0000002000177202 */ /* 0x000fe40000000f00 */
[----:B------:R-:W-:Y:S02]  /*7930*/  MOV R27, R48 ;  /* 0x00000030001b7202 */ /* 0x000fe40000000f00 */
[----:B------:R-:W-:Y:S02]  /*7940*/  MOV R31, R44 ;  /* 0x0000002c001f7202 */ /* 0x000fe40000000f00 */
[----:B------:R-:W-:Y:S02]  /*7950*/  MOV R38, R40 ;  /* 0x0000002800267202 */ /* 0x000fe40000000f00 */
[----:B------:R-:W-:Y:S02]  /*7960*/  ISETP.GE.AND P6, PT, R217, 0x1, PT ;  /* 0x00000001d900780c */ /* 0x000fe40003fc6270 */
        /* <DEDUP_REMOVED lines=16> */
[----:B--2---:R-:W-:Y:S01]  /*7a70*/  FMUL.FTZ R8, R2, R152 ;  /* 0x0000009802087220 */ /* 0x004fe20000410000 */
[----:B------:R-:W-:Y:S01]  /*7a80*/  FSEL R144, R144, RZ, P0 ;  /* 0x000000ff90907208 */ /* 0x000fe20000000000 */
[----:B------:R-:W2:Y:S01]  /*7a90*/  LDL.LU R152, [R1+0x10] ;  /* 0x0000100001987983 */ /* 0x000ea20000300800 */
[C---:B------:R-:W-:Y:S01]  /*7aa0*/  FFMA.FTZ R209, R2.reuse, R209, R146 ;  /* 0x000000d102d17223 */ /* 0x040fe20000010092 */
[----:B------:R-:W1:Y:S01]  /*7ab0*/  MUFU.EX2 R0, R0 ;  /* 0x0000000000007308 */ /* 0x000e620000000800 */
[----:B------:R-:W-:Y:S01]  /*7ac0*/  FMUL.FTZ R4, R2, R148 ;  /* 0x0000009402047220 */ /* 0x000fe20000410000 */
[----:B------:R-:W-:Y:S01]  /*7ad0*/  MOV R148, R28 ;  /* 0x0000001c00947202 */ /* 0x000fe20000000f00 */
[----:B------:R-:W-:Y:S02]  /*7ae0*/  FFMA.FTZ R6, R6, c[0x0][0x2d0], -R144 ;  /* 0x0000b40006067a23 */ /* 0x000fe40000010890 */
[C---:B------:R-:W-:Y:S02]  /*7af0*/  FMUL.FTZ R5, R2.reuse, R149 ;  /* 0x0000009502057220 */ /* 0x040fe40000410000 */
[C---:B------:R-:W-:Y:S02]  /*7b00*/  FMUL.FTZ R9, R2.reuse, R153 ;  /* 0x0000009902097220 */ /* 0x040fe40000410000 */
[C---:B------:R-:W-:Y:S01]  /*7b10*/  FMUL.FTZ R12, R2.reuse, R100 ;  /* 0x00000064020c7220 */ /* 0x040fe20000410000 */
[----:B------:R3:W2:Y:S01]  /*7b20*/  MUFU.EX2 R145, R6 ;  /* 0x0000000600917308 */ /* 0x0006a20000000800 */
[C---:B------:R-:W-:Y:S02]  /*7b30*/  FMUL.FTZ R13, R2.reuse, R101 ;  /* 0x00000065020d7220 */ /* 0x040fe40000410000 */
[C---:B------:R-:W-:Y:S02]  /*7b40*/  FMUL.FTZ R16, R2.reuse, R104 ;  /* 0x0000006802107220 */ /* 0x040fe40000410000 */
[C---:B------:R-:W-:Y:S02]  /*7b50*/  FMUL.FTZ R17, R2.reuse, R105 ;  /* 0x0000006902117220 */ /* 0x040fe40000410000 */
[C---:B------:R-:W-:Y:S02]  /*7b60*/  FMUL.FTZ R20, R2.reuse, R108 ;  /* 0x0000006c02147220 */ /* 0x040fe40000410000 */
        /* <DEDUP_REMOVED lines=46> */
[----:B-1----:R-:W-:Y:S02]  /*7e50*/  FMUL.FTZ R18, R0, R106 ;  /* 0x0000006a00127220 */ /* 0x002fe40000410000 */
[----:B---3--:R-:W-:Y:S01]  /*7e60*/  IMAD.MOV.U32 R6, RZ, RZ, R29 ;  /* 0x000000ffff067224 */ /* 0x008fe200078e001d */
[----:B------:R-:W3:Y:S01]  /*7e70*/  LDL R106, [R1+0x38] ;  /* 0x00003800016a7983 */ /* 0x000ee20000100800 */
[C---:B------:R-:W-:Y:S01]  /*7e80*/  FMUL.FTZ R29, R2.reuse, R117 ;  /* 0x00000075021d7220 */ /* 0x040fe20000410000 */
[----:B------:R-:W-:Y:S01]  /*7e90*/  MOV R117, R39 ;  /* 0x0000002700757202 */ /* 0x000fe20000000f00 */
[----:B------:R-:W-:Y:S02]  /*7ea0*/  IMAD.MOV.U32 R149, RZ, RZ, R24 ;  /* 0x000000ffff957224 */ /* 0x000fe400078e0018 */
[----:B------:R-:W-:Y:S02]  /*7eb0*/  FMUL.FTZ R24, R2, R112 ;  /* 0x0000007002187220 */ /* 0x000fe40000410000 */
[C---:B------:R-:W-:Y:S01]  /*7ec0*/  FMUL.FTZ R14, R0.reuse, R102 ;  /* 0x00000066000e7220 */ /* 0x040fe20000410000 */
[----:B------:R-:W-:Y:S01]  /*7ed0*/  MOV R102, R3 ;  /* 0x0000000300667202 */ /* 0x000fe20000000f00 */
[C---:B------:R-:W-:Y:S01]  /*7ee0*/  FMUL.FTZ R19, R0.reuse, R107 ;  /* 0x0000006b00137220 */ /* 0x040fe20000410000 */
[----:B------:R-:W3:Y:S01]  /*7ef0*/  LDL.64 R2, [R1+0x20] ;  /* 0x0000200001027983 */ /* 0x000ee20000100a00 */
[----:B------:R-:W-:Y:S01]  /*7f00*/  IADD3 R107, R217, -0x1, RZ ;  /* 0xffffffffd96b7810 */ /* 0x000fe20007ffe0ff */
[----:B------:R-:W-:Y:S02]  /*7f10*/  IMAD.MOV.U32 R137, RZ, RZ, R7 ;  /* 0x000000ffff897224 */ /* 0x000fe400078e0007 */
[----:B------:R-:W-:Y:S02]  /*7f20*/  IMAD.MOV.U32 R153, RZ, RZ, R43 ;  /* 0x000000ffff997224 */ /* 0x000fe400078e002b */
[C---:B------:R-:W-:Y:S02]  /*7f30*/  FMUL.FTZ R7, R0.reuse, R151 ;  /* 0x0000009700077220 */ /* 0x040fe40000410000 */
[C---:B------:R-:W-:Y:S01]  /*7f40*/  FMUL.FTZ R10, R0.reuse, R154 ;  /* 0x0000009a000a7220 */ /* 0x040fe20000410000 */
[----:B------:R-:W-:Y:S01]  /*7f50*/  MOV R154, R38 ;  /* 0x00000026009a7202 */ /* 0x000fe20000000f00 */
[----:B------:R-:W-:Y:S02]  /*7f60*/  IMAD.MOV.U32 R116, RZ, RZ, R23 ;  /* 0x000000ffff747224 */ /* 0x000fe400078e0017 */
[C---:B------:R-:W-:Y:S02]  /*7f70*/  FMUL.FTZ R23, R0.reuse, R111 ;  /* 0x0000006f00177220 */ /* 0x040fe40000410000 */
[----:B------:R-:W-:Y:S02]  /*7f80*/  IMAD.MOV.U32 R112, RZ, RZ, R34 ;  /* 0x000000ffff707224 */ /* 0x000fe400078e0022 */
        /* <DEDUP_REMOVED lines=34> */
[----:B------:R-:W-:Y:S02]  /*81b0*/  IMAD.MOV.U32 R149, RZ, RZ, R47 ;  /* 0x000000ffff957224 */ /* 0x000fe400078e002f */
[C---:B------:R-:W-:Y:S02]  /*81c0*/  FMUL.FTZ R47, R0.reuse, R135 ;  /* 0x00000087002f7220 */ /* 0x040fe40000410000 */
[----:B------:R-:W-:Y:S02]  /*81d0*/  IMAD.MOV.U32 R125, RZ, RZ, R6 ;  /* 0x000000ffff7d7224 */ /* 0x000fe400078e0006 */
[C---:B------:R-:W-:Y:S01]  /*81e0*/  FMUL.FTZ R6, R0.reuse, R150 ;  /* 0x0000009600067220 */ /* 0x040fe20000410000 */
[----:B------:R-:W-:Y:S01]  /*81f0*/  MOV R150, R31 ;  /* 0x0000001f00967202 */ /* 0x000fe20000000f00 */
[C---:B------:R-:W-:Y:S02]  /*8200*/  FMUL.FTZ R31, R0.reuse, R119 ;  /* 0x00000077001f7220 */ /* 0x040fe40000410000 */
[----:B------:R-:W-:Y:S02]  /*8210*/  IMAD.MOV.U32 R129, RZ, RZ, R11 ;  /* 0x000000ffff817224 */ /* 0x000fe400078e000b */
[C---:B------:R-:W-:Y:S02]  /*8220*/  FMUL.FTZ R11, R0.reuse, R155 ;  /* 0x0000009b000b7220 */ /* 0x040fe40000410000 */
[----:B------:R-:W-:Y:S02]  /*8230*/  IMAD.MOV.U32 R155, RZ, RZ, R51 ;  /* 0x000000ffff9b7224 */ /* 0x000fe400078e0033 */
[C---:B------:R-:W-:Y:S02]  /*8240*/  FMUL.FTZ R51, R0.reuse, R139 ;  /* 0x0000008b00337220 */ /* 0x040fe40000410000 */
[----:B------:R-:W-:Y:S01]  /*8250*/  IMAD.MOV.U32 R151, RZ, RZ, R35 ;  /* 0x000000ffff977224 */ /* 0x000fe200078e0023 */
[----:B------:R-:W-:Y:S01]  /*8260*/  MOV R127, R155 ;  /* 0x0000009b007f7202 */ /* 0x000fe20000000f00 */
        /* <DEDUP_REMOVED lines=10> */
[C---:B------:R-:W-:Y:S01]  /*8310*/  @P6 IMAD.WIDE.U32 R100, R107.reuse, c[0x0][0x1e0], RZ ;  /* 0x000078006b646a25 */ /* 0x040fe200078e00ff */
[----:B------:R-:W-:Y:S03]  /*8320*/  MOV R111, R103 ;  /* 0x00000067006f7202 */ /* 0x000fe60000000f00 */
[----:B------:R-:W-:Y:S02]  /*8330*/  IMAD.MOV.U32 R139, RZ, RZ, R105 ;  /* 0x000000ffff8b7224 */ /* 0x000fe400078e0069 */
[----:B------:R-:W-:Y:S02]  /*8340*/  IMAD.MOV.U32 R130, RZ, RZ, R154 ;  /* 0x000000ffff827224 */ /* 0x000fe400078e009a */
[----:B------:R-:W-:Y:S02]  /*8350*/  IMAD.MOV.U32 R154, RZ, RZ, R150 ;  /* 0x000000ffff9a7224 */ /* 0x000fe400078e0096 */
[----:B------:R-:W-:Y:S01]  /*8360*/  IMAD.MOV.U32 R150, RZ, RZ, R132 ;  /* 0x000000ffff967224 */ /* 0x000fe200078e0084 */
[----:B------:R-:W-:Y:S01]  /*8370*/  MOV R132, R117 ;  /* 0x0000007500847202 */ /* 0x000fe20000000f00 */
[----:B------:R-:W-:Y:S02]  /*8380*/  IMAD.MOV.U32 R135, RZ, RZ, R112 ;  /* 0x000000ffff877224 */ /* 0x000fe400078e0070 */
[----:B------:R-:W-:Y:S02]  /*8390*/  IMAD.MOV.U32 R131, RZ, RZ, R116 ;  /* 0x000000ffff837224 */ /* 0x000fe400078e0074 */
[----:B------:R-:W-:Y:S02]  /*83a0*/  IMAD.MOV.U32 R124, RZ, RZ, R120 ;  /* 0x000000ffff7c7224 */ /* 0x000fe400078e0078 */
[C---:B--2---:R-:W-:Y:S01]  /*83b0*/  FFMA.FTZ R104, R0.reuse, R152, R145 ;  /* 0x0000009800687223 */ /* 0x044fe20000010091 */
[----:B------:R-:W-:Y:S01]  /*83c0*/  MOV R152, R46 ;  /* 0x0000002e00987202 */ /* 0x000fe20000000f00 */
[----:B------:R-:W-:Y:S01]  /*83d0*/  FMUL.FTZ R46, R0, R134 ;  /* 0x00000086002e7220 */ /* 0x000fe20000410000 */
[----:B------:R-:W-:Y:S02]  /*83e0*/  @P6 SHF.R.S32.HI R0, RZ, 0x1f, R107 ;  /* 0x0000001fff006819 */ /* 0x000fe4000001146b */
[----:B------:R-:W-:Y:S03]  /*83f0*/  MOV R134, R113 ;  /* 0x0000007100867202 */ /* 0x000fe60000000f00 */
[----:B------:R-:W-:Y:S04]  /*8400*/  @P6 IMAD R0, R0, c[0x0][0x1e0], RZ ;  /* 0x0000780000006a24 */ /* 0x000fe800078e02ff */
[----:B------:R-:W-:Y:S01]  /*8410*/  @P6 IMAD R0, R107, c[0x0][0x1e4], R0 ;  /* 0x000079006b006a24 */ /* 0x000fe200078e0200 */
[----:B------:R-:W-:Y:S01]  /*8420*/  MOV R107, R133 ;  /* 0x00000085006b7202 */ /* 0x000fe20000000f00 */
[----:B------:R-:W-:Y:S01]  /*8430*/  IMAD.MOV.U32 R133, RZ, RZ, R129 ;  /* 0x000000ffff857224 */ /* 0x000fe200078e0081 */
[----:B------:R-:W-:Y:S01]  /*8440*/  MOV R129, R108 ;  /* 0x0000006c00817202 */ /* 0x000fe20000000f00 */
[----:B------:R-:W-:Y:S01]  /*8450*/  FFMA.FTZ R108, R167, c[0x0][0x2d0], -R143 ;  /* 0x0000b400a76c7a23 */ /* 0x000fe2000001088f */
[----:B------:R-:W-:Y:S02]  /*8460*/  @P6 IADD3 R0, R101, R0, RZ ;  /* 0x0000000065006210 */ /* 0x000fe40007ffe0ff */
[----:B------:R-:W-:Y:S03]  /*8470*/  MOV R122, R107 ;  /* 0x0000006b007a7202 */ /* 0x000fe60000000f00 */
[----:B------:R-:W-:Y:S01]  /*8480*/  @P6 IMAD R0, R0, 0x60, RZ ;  /* 0x0000006000006824 */ /* 0x000fe200078e02ff */
[----:B------:R-:W-:Y:S01]  /*8490*/  MUFU.EX2 R108, R108 ;  /* 0x0000006c006c7308 */ /* 0x000fe20000000800 */
[----:B---3--:R-:W-:Y:S02]  /*84a0*/  @P6 IMAD.MOV.U32 R3, RZ, RZ, R106 ;  /* 0x000000ffff036224 */ /* 0x008fe400078e006a */
[----:B------:R-:W-:Y:S02]  /*84b0*/  IMAD.MOV.U32 R106, RZ, RZ, R102 ;  /* 0x000000ffff6a7224 */ /* 0x000fe400078e0066 */
[----:B------:R-:W-:Y:S04]  /*84c0*/  @P6 IMAD.WIDE.U32 R2, R100, 0x60, R2 ;  /* 0x0000006064026825 */ /* 0x000fe800078e0002 */
[----:B------:R-:W-:Y:S02]  /*84d0*/  @P6 IMAD.IADD R0, R3, 0x1, R0 ;  /* 0x0000000103006824 */ /* 0x000fe400078e0200 */
[----:B------:R-:W-:Y:S03]  /*84e0*/  IMAD.MOV.U32 R126, RZ, RZ, R106 ;  /* 0x000000ffff7e7224 */ /* 0x000fe600078e006a */
        /* <DEDUP_REMOVED lines=14> */
[----:B------:R-:W-:Y:S01]  /*85d0*/  IMAD.MOV.U32 R135, RZ, RZ, R127 ;  /* 0x000000ffff877224 */ /* 0x000fe200078e007f */
[----:B------:R-:W-:Y:S01]  /*85e0*/  @P6 MOV R100, 0x6 ;  /* 0x0000000600646802 */ /* 0x000fe20000000f00 */
[----:B------:R-:W2:Y:S01]  /*85f0*/  MUFU.EX2 R0, R0 ;  /* 0x0000000000007308 */ /* 0x000ea20000000800 */
[----:B------:R-:W-:Y:S01]  /*8600*/  IMAD.MOV.U32 R127, RZ, RZ, R128 ;  /* 0x000000ffff7f7224 */ /* 0x000fe200078e0080 */
[----:B------:R3:W-:Y:S01]  /*8610*/  @P6 LDGSTS.E.BYPASS.LTC128B.128 [R111+0x12100], [R102.64], !P2 ;  /* 0x12100000666f6fae */ /* 0x0007e2000d101d46 */
[----:B------:R-:W-:Y:S02]  /*8620*/  IMAD.MOV.U32 R128, RZ, RZ, R121 ;  /* 0x000000ffff807224 */ /* 0x000fe400078e0079 */
[----:B---3--:R-:W-:Y:S05]  /*8630*/  @P6 IMAD.MOV.U32 R102, RZ, RZ, c[0x0][0x1e0] ;  /* 0x00007800ff666624 */ /* 0x008fea00078e00ff */
[C---:B------:R-:W-:Y:S01]  /*8640*/  @P6 SHF.L.U64.HI R100, R102.reuse, R100, c[0x0][0x1e4] ;  /* 0x0000790066646619 */ /* 0x040fe20000010264 */
[----:B------:R-:W-:Y:S05]  /*8650*/  @P6 IMAD.SHL.U32 R102, R102, 0x40, RZ ;  /* 0x0000004066666824 */ /* 0x000fea00078e00ff */
[----:B-1----:R-:W-:Y:S04]  /*8660*/  @P6 IADD3 R2, P0, R2, R102, RZ ;  /* 0x0000006602026210 */ /* 0x002fe80007f1e0ff */
[----:B------:R-:W-:Y:S02]  /*8670*/  @P6 IADD3.X R3, R100, R3, RZ, P0, !PT ;  /* 0x0000000364036210 */ /* 0x000fe400007fe4ff */
[----:B------:R-:W-:Y:S03]  /*8680*/  @P6 IADD3 R102, P0, R102, R2, RZ ;  /* 0x0000000266666210 */ /* 0x000fe60007f1e0ff */
[----:B------:R1:W-:Y:S02]  /*8690*/  @P6 LDGSTS.E.BYPASS.LTC128B.128 [R111+0xd100], [R2.64], !P4 ;  /* 0x0d100000026f6fae */ /* 0x0003e4000e101d46 */
[----:B------:R-:W-:Y:S01]  /*86a0*/  @P6 IMAD.X R103, R100, 0x1, R3, P0 ;  /* 0x0000000164676824 */ /* 0x000fe200000e0603 */
[----:B--2---:R-:W-:Y:S05]  /*86b0*/  F2FP.BF16.PACK_AB R100, R0, R146 ;  /* 0x000000920064723e */ /* 0x004fea00000010ff */
[----:B------:R1:W-:Y:S08]  /*86c0*/  @P6 LDGSTS.E.BYPASS.LTC128B.128 [R111+0x10100], [R2.64+0x80], !P3 ;  /* 0x10100080026f6fae */ /* 0x0003f0000d901d46 */
[----:B------:R1:W-:Y:S08]  /*86d0*/  @P6 LDGSTS.E.BYPASS.LTC128B.128 [R111+0x13100], [R2.64+0x100], !P2 ;  /* 0x13100100026f6fae */ /* 0x0003f0000d101d46 */
[----:B------:R2:W-:Y:S08]  /*86e0*/  @P6 LDGSTS.E.BYPASS.LTC128B.128 [R111+0xe100], [R102.64], !P4 ;  /* 0x0e100000666f6fae */ /* 0x0005f0000e101d46 */
[----:B------:R2:W-:Y:S08]  /*86f0*/  @P6 LDGSTS.E.BYPASS.LTC128B.128 [R111+0x11100], [R102.64+0x80], !P3 ;  /* 0x11100080666f6fae */ /* 0x0005f0000d901d46 */
[----:B------:R2:W-:Y:S01]  /*8700*/  @P6 LDGSTS.E.BYPASS.LTC128B.128 [R111+0x14100], [R102.64+0x100], !P2 ;  /* 0x14100100666f6fae */ /* 0x0005e2000d101d46 */
[--C-:B-1----:R-:W-:Y:S01]  /*8710*/  FFMA.FTZ R2, R147, c[0x0][0x2d0], -R144.reuse ;  /* 0x0000b40093027a23 */ /* 0x102fe20000010890 */
[----:B------:R-:W-:Y:S01]  /*8720*/  MOV R147, R138 ;  /* 0x0000008a00937202 */ /* 0x000fe20000000f00 */
[----:B------:R-:W-:Y:S02]  /*8730*/  FFMA.FTZ R3, R208, c[0x0][0x2d0], -R143 ;  /* 0x0000b400d0037a23 */ /* 0x000fe4000001088f */
[----:B------:R-:W-:Y:S03]  /*8740*/  IMAD.MOV.U32 R138, RZ, RZ, R131 ;  /* 0x000000ffff8a7224 */ /* 0x000fe600078e0083 */
[----:B------:R-:W0:Y:S01]  /*8750*/  LDGDEPBAR ;  /* 0x00000000000079af */ /* 0x000e220000000000 */
[----:B------:R-:W1:Y:S01]  /*8760*/  MUFU.EX2 R2, R2 ;  /* 0x0000000200027308 */ /* 0x000e620000000800 */
[----:B------:R-:W-:Y:S02]  /*8770*/  MOV R131, R126 ;  /* 0x0000007e00837202 */ /* 0x000fe40000000f00 */
[----:B------:R-:W-:Y:S02]  /*8780*/  MOV R208, R138 ;  /* 0x0000008a00d07202 */ /* 0x000fe40000000f00 */
[----:B------:R-:W-:Y:S01]  /*8790*/  MOV R126, R133 ;  /* 0x00000085007e7202 */ /* 0x000fe20000000f00 */
[----:B------:R-:W-:Y:S01]  /*87a0*/  IMAD.MOV.U32 R138, RZ, RZ, R131 ;  /* 0x000000ffff8a7224 */ /* 0x000fe200078e0083 */
[----:B------:R-:W-:Y:S03]  /*87b0*/  MOV R133, R125 ;  /* 0x0000007d00857202 */ /* 0x000fe60000000f00 */
[----:B------:R3:W4:Y:S01]  /*87c0*/  MUFU.EX2 R110, R3 ;  /* 0x00000003006e7308 */ /* 0x0007220000000800 */
[----:B--2---:R-:W-:Y:S02]  /*87d0*/  FADD.FTZ R102, R0, R209 ;  /* 0x000000d100667221 */ /* 0x004fe40000010000 */
[----:B------:R-:W-:Y:S02]  /*87e0*/  FFMA.FTZ R0, R165, c[0x0][0x2d0], -R144 ;  /* 0x0000b400a5007a23 */ /* 0x000fe40000010890 */
[----:B------:R-:W-:Y:S02]  /*87f0*/  FADD.FTZ R111, R108, R102 ;  /* 0x000000666c6f7221 */ /* 0x000fe40000010000 */
[C---:B-1----:R-:W-:Y:S03]  /*8800*/  FADD.FTZ R117, R2.reuse, R104 ;  /* 0x0000006802757221 */ /* 0x042fe60000010000 */
[----:B------:R1:W-:Y:S01]  /*8810*/  MUFU.EX2 R109, R0 ;  /* 0x00000000006d7308 */ /* 0x0003e20000000800 */
[----:B------:R-:W2:Y:S01]  /*8820*/  LDSM.16.MT88.4 R104, [R224] ;  /* 0x00000000e068783b */ /* 0x000ea20000004200 */
[----:B------:R-:W-:Y:S01]  /*8830*/  F2FP.BF16.PACK_AB R101, R2, R145 ;  /* 0x000000910265723e */ /* 0x000fe200000010ff */
[--C-:B------:R-:W-:Y:S02]  /*8840*/  FFMA.FTZ R2, R215, c[0x0][0x2d0], -R143.reuse ;  /* 0x0000b400d7027a23 */ /* 0x100fe4000001088f */
[--C-:B---3--:R-:W-:Y:S01]  /*8850*/  FFMA.FTZ R3, R164, c[0x0][0x2d0], -R144.reuse ;  /* 0x0000b400a4037a23 */ /* 0x108fe20000010890 */
[----:B----4-:R-:W-:Y:S04]  /*8860*/  F2FP.BF16.PACK_AB R102, R110, R108 ;  /* 0x0000006c6e66723e */ /* 0x010fe800000010ff */
[----:B------:R3:W-:Y:S01]  /*8870*/  MUFU.EX2 R115, R2 ;  /* 0x0000000200737308 */ /* 0x0007e20000000800 */
[--C-:B------:R-:W-:Y:S09]  /*8880*/  FFMA.FTZ R108, R212, c[0x0][0x2d0], -R144.reuse ;  /* 0x0000b400d46c7a23 */ /* 0x100ff20000010890 */
[----:B------:R-:W4:Y:S01]  /*8890*/  MUFU.EX2 R3, R3 ;  /* 0x0000000300037308 */ /* 0x000f220000000800 */
[----:B-1----:R-:W-:Y:S09]  /*88a0*/  FFMA.FTZ R0, R214, c[0x0][0x2d0], -R143 ;  /* 0x0000b400d6007a23 */ /* 0x002ff2000001088f */
[----:B------:R-:W-:Y:S01]  /*88b0*/  MUFU.EX2 R116, R108 ;  /* 0x0000006c00747308 */ /* 0x000fe20000000800 */
[--C-:B---3--:R-:W-:Y:S09]  /*88c0*/  FFMA.FTZ R2, R211, c[0x0][0x2d0], -R144.reuse ;  /* 0x0000b400d3027a23 */ /* 0x108ff20000010890 */
[----:B------:R1:W-:Y:S01]  /*88d0*/  MUFU.EX2 R112, R2 ;  /* 0x0000000200707308 */ /* 0x0003e20000000800 */
[----:B----4-:R-:W-:Y:S01]  /*88e0*/  F2FP.BF16.PACK_AB R103, R109, R3 ;  /* 0x000000036d67723e */ /* 0x010fe200000010ff */
[----:B------:R-:W-:Y:S04]  /*88f0*/  FADD.FTZ R3, R3, R117 ;  /* 0x0000007503037221 */ /* 0x000fe80000010000 */
[----:B------:R-:W-:Y:S04]  /*8900*/  FADD.FTZ R118, R109, R3 ;  /* 0x000000036d767221 */ /* 0x000fe80000010000 */
[----:B------:R-:W3:Y:S01]  /*8910*/  MUFU.EX2 R0, R0 ;  /* 0x0000000000007308 */ /* 0x000ee20000000800 */
[C---:B--2---:R-:W-:Y:S05]  /*8920*/  HMMA.16816.F32.BF16 R4, R100.reuse, R104, R4 ;  /* 0x000000686404723c */ /* 0x044fea0000041804 */
[--C-:B------:R-:W-:Y:S03]  /*8930*/  FFMA.FTZ R3, R221, c[0x0][0x2d0], -R144.reuse ;  /* 0x0000b400dd037a23 */ /* 0x100fe60000010890 */
[C---:B------:R-:W-:Y:S01]  /*8940*/  HMMA.16816.F32.BF16 R8, R100.reuse, R106, R8 ;  /* 0x0000006a6408723c */ /* 0x040fe20000041808 */
[----:B------:R-:W2:Y:S03]  /*8950*/  LDSM.16.MT88.4 R104, [R228] ;  /* 0x00000000e468783b */ /* 0x000ea60000004200 */
[--C-:B-1----:R-:W-:Y:S04]  /*8960*/  FFMA.FTZ R2, R210, c[0x0][0x2d0], -R144.reuse ;  /* 0x0000b400d2027a23 */ /* 0x102fe80000010890 */
[----:B------:R1:W4:Y:S04]  /*8970*/  MUFU.EX2 R114, R2 ;  /* 0x0000000200727308 */ /* 0x0003280000000800 */
[--C-:B-1----:R-:W-:Y:S06]  /*8980*/  FFMA.FTZ R2, R216, c[0x0][0x2d0], -R143.reuse ;  /* 0x0000b400d8027a23 */ /* 0x102fec000001088f */
[----:B------:R1:W-:Y:S01]  /*8990*/  MUFU.EX2 R113, R2 ;  /* 0x0000000200717308 */ /* 0x0003e20000000800 */
[C---:B--2---:R-:W-:Y:S08]  /*89a0*/  HMMA.16816.F32.BF16 R12, R100.reuse, R104, R12 ;  /* 0x00000068640c723c */ /* 0x044ff0000004180c */
[C---:B------:R-:W-:Y:S01]  /*89b0*/  HMMA.16816.F32.BF16 R16, R100.reuse, R106, R16 ;  /* 0x0000006a6410723c */ /* 0x040fe20000041810 */
[----:B------:R-:W2:Y:S03]  /*89c0*/  LDSM.16.MT88.4 R104, [R227] ;  /* 0x00000000e368783b */ /* 0x000ea60000004200 */
[----:B-1----:R-:W-:Y:S04]  /*89d0*/  FFMA.FTZ R2, R218, c[0x0][0x2d0], -R143 ;  /* 0x0000b400da027a23 */ /* 0x002fe8000001088f */
[----:B------:R1:W5:Y:S04]  /*89e0*/  MUFU.EX2 R123, R2 ;  /* 0x00000002007b7308 */ /* 0x0003680000000800 */
[----:B-1----:R-:W-:Y:S01]  /*89f0*/  FFMA.FTZ R2, R213, c[0x0][0x2d0], -R144 ;  /* 0x0000b400d5027a23 */ /* 0x002fe20000010890 */
[C---:B--2---:R-:W-:Y:S05]  /*8a00*/  HMMA.16816.F32.BF16 R20, R100.reuse, R104, R20 ;  /* 0x000000686414723c */ /* 0x044fea0000041814 */
[----:B------:R1:W2:Y:S03]  /*8a10*/  MUFU.EX2 R120, R2 ;  /* 0x0000000200787308 */ /* 0x0002a60000000800 */
[C---:B------:R-:W-:Y:S01]  /*8a20*/  HMMA.16816.F32.BF16 R24, R100.reuse, R106, R24 ;  /* 0x0000006a6418723c */ /* 0x040fe20000041818 */
[----:B------:R-:W2:Y:S03]  /*8a30*/  LDSM.16.MT88.4 R104, [R249] ;  /* 0x00000000f968783b */ /* 0x000ea60000004200 */
[----:B-1----:R-:W-:Y:S05]  /*8a40*/  FADD.FTZ R2, R110, R111 ;  /* 0x0000006f6e027221 */ /* 0x002fea0000010000 */
[----:B------:R-:W-:Y:S03]  /*8a50*/  LDSM.16.MT88.4 R108, [R228+0x1000] ;  /* 0x00100000e46c783b */ /* 0x000fe60000004200 */
[----:B---3--:R-:W-:Y:S02]  /*8a60*/  FADD.FTZ R117, R0, R2 ;  /* 0x0000000200757221 */ /* 0x008fe40000010000 */
[----:B------:R-:W-:Y:S04]  /*8a70*/  FADD.FTZ R2, R112, R118 ;  /* 0x0000007670027221 */ /* 0x000fe80000010000 */
[----:B----4-:R-:W-:Y:S04]  /*8a80*/  FADD.FTZ R2, R114, R2 ;  /* 0x0000000272027221 */ /* 0x010fe80000010000 */
[----:B------:R-:W-:Y:S01]  /*8a90*/  FADD.FTZ R2, R116, R2 ;  /* 0x0000000274027221 */ /* 0x000fe20000010000 */
[C---:B--2---:R-:W-:Y:S08]  /*8aa0*/  HMMA.16816.F32.BF16 R28, R100.reuse, R104, R28 ;  /* 0x00000068641c723c */ /* 0x044ff0000004181c */
        /* <DEDUP_REMOVED lines=26> */
[----:B------:R-:W-:Y:S01]  /*8c50*/  F2FP.BF16.PACK_AB R100, R115, R0 ;  /* 0x000000007364723e */ /* 0x000fe200000010ff */
[--C-:B------:R-:W-:Y:S01]  /*8c60*/  FFMA.FTZ R0, R223, c[0x0][0x2d0], -R143.reuse ;  /* 0x0000b400df007a23 */ /* 0x100fe2000001088f */
[----:B------:R-:W-:Y:S03]  /*8c70*/  F2FP.BF16.PACK_AB R101, R114, R112 ;  /* 0x000000707265723e */ /* 0x000fe600000010ff */
[----:B-----5:R-:W-:Y:S01]  /*8c80*/  F2FP.BF16.PACK_AB R102, R123, R113 ;  /* 0x000000717b66723e */ /* 0x020fe200000010ff */
[----:B------:R2:W3:Y:S01]  /*8c90*/  MUFU.EX2 R119, R0 ;  /* 0x0000000000777308 */ /* 0x0004e20000000800 */
[C---:B------:R-:W-:Y:S01]  /*8ca0*/  F2FP.BF16.PACK_AB R103, R120.reuse, R116 ;  /* 0x000000747867723e */ /* 0x040fe200000010ff */
[----:B------:R-:W-:Y:S01]  /*8cb0*/  FADD.FTZ R120, R120, R2 ;  /* 0x0000000278787221 */ /* 0x000fe20000010000 */
[----:B------:R-:W-:Y:S01]  /*8cc0*/  IADD3 R223, R217, -0x1, RZ ;  /* 0xffffffffd9df7810 */ /* 0x000fe20007ffe0ff */
[----:B--2---:R-:W-:Y:S01]  /*8cd0*/  FFMA.FTZ R0, R139, c[0x0][0x2d0], -R143 ;  /* 0x0000b4008b007a23 */ /* 0x004fe2000001088f */
[----:B------:R-:W-:Y:S02]  /*8ce0*/  MOV R139, R134 ;  /* 0x00000086008b7202 */ /* 0x000fe40000000f00 */
[----:B------:R-:W-:Y:S01]  /*8cf0*/  MOV R134, R130 ;  /* 0x0000008200867202 */ /* 0x000fe20000000f00 */
[C---:B-1----:R-:W-:Y:S02]  /*8d00*/  HMMA.16816.F32.BF16 R4, R100.reuse, R104, R4 ;  /* 0x000000686404723c */ /* 0x042fe40000041804 */
[----:B------:R1:W2:Y:S01]  /*8d10*/  MUFU.EX2 R125, R0 ;  /* 0x00000000007d7308 */ /* 0x0002a20000000800 */
[----:B------:R-:W-:Y:S02]  /*8d20*/  IMAD.MOV.U32 R130, RZ, RZ, R122 ;  /* 0x000000ffff827224 */ /* 0x000fe400078e007a */
[----:B------:R-:W-:Y:S03]  /*8d30*/  IMAD.MOV.U32 R167, RZ, RZ, R139 ;  /* 0x000000ffffa77224 */ /* 0x000fe600078e008b */
[C---:B------:R-:W-:Y:S01]  /*8d40*/  HMMA.16816.F32.BF16 R8, R100.reuse, R106, R8 ;  /* 0x0000006a6408723c */ /* 0x040fe20000041808 */
[----:B------:R-:W4:Y:S03]  /*8d50*/  LDSM.16.MT88.4 R104, [R228+0x800] ;  /* 0x00080000e468783b */ /* 0x000f260000004200 */
[----:B------:R-:W-:Y:S01]  /*8d60*/  MOV R139, R130 ;  /* 0x00000082008b7202 */ /* 0x000fe20000000f00 */
[--C-:B-1----:R-:W-:Y:S04]  /*8d70*/  FFMA.FTZ R0, R220, c[0x0][0x2d0], -R144.reuse ;  /* 0x0000b400dc007a23 */ /* 0x102fe80000010890 */
[----:B------:R1:W-:Y:S01]  /*8d80*/  MUFU.EX2 R121, R0 ;  /* 0x0000000000797308 */ /* 0x0003e20000000800 */
[C---:B----4-:R-:W-:Y:S03]  /*8d90*/  HMMA.16816.F32.BF16 R12, R100.reuse, R104, R12 ;  /* 0x00000068640c723c */ /* 0x050fe6000004180c */
[--C-:B-1----:R-:W-:Y:S05]  /*8da0*/  FFMA.FTZ R0, R219, c[0x0][0x2d0], -R144.reuse ;  /* 0x0000b400db007a23 */ /* 0x102fea0000010890 */
[C---:B------:R-:W-:Y:S01]  /*8db0*/  HMMA.16816.F32.BF16 R16, R100.reuse, R106, R16 ;  /* 0x0000006a6410723c */ /* 0x040fe20000041810 */
[----:B------:R-:W1:Y:S01]  /*8dc0*/  LDSM.16.MT88.4 R104, [R227+0x800] ;  /* 0x00080000e368783b */ /* 0x000e620000004200 */
[----:B------:R4:W-:Y:S02]  /*8dd0*/  MUFU.EX2 R122, R0 ;  /* 0x00000000007a7308 */ /* 0x0009e40000000800 */
[--C-:B----4-:R-:W-:Y:S08]  /*8de0*/  FFMA.FTZ R0, R129, c[0x0][0x2d0], -R143.reuse ;  /* 0x0000b40081007a23 */ /* 0x110ff0000001088f */
[----:B------:R4:W5:Y:S01]  /*8df0*/  MUFU.EX2 R129, R0 ;  /* 0x0000000000817308 */ /* 0x0009620000000800 */
[C---:B-1----:R-:W-:Y:S08]  /*8e00*/  HMMA.16816.F32.BF16 R20, R100.reuse, R104, R20 ;  /* 0x000000686414723c */ /* 0x042ff00000041814 */
[C---:B------:R-:W-:Y:S01]  /*8e10*/  HMMA.16816.F32.BF16 R24, R100.reuse, R106, R24 ;  /* 0x0000006a6418723c */ /* 0x040fe20000041818 */
[----:B------:R-:W1:Y:S03]  /*8e20*/  LDSM.16.MT88.4 R104, [R230+0x800] ;  /* 0x00080000e668783b */ /* 0x000e660000004200 */
[----:B----4-:R-:W-:Y:S01]  /*8e30*/  FFMA.FTZ R0, R147, c[0x0][0x2d0], -R143 ;  /* 0x0000b40093007a23 */ /* 0x010fe2000001088f */
[----:B------:R-:W-:Y:S01]  /*8e40*/  MOV R147, R166 ;  /* 0x000000a600937202 */ /* 0x000fe20000000f00 */
[----:B------:R-:W-:Y:S01]  /*8e50*/  IMAD.MOV.U32 R166, RZ, RZ, R127 ;  /* 0x000000ffffa67224 */ /* 0x000fe200078e007f */
[----:B------:R-:W-:Y:S01]  /*8e60*/  MOV R127, R128 ;  /* 0x00000080007f7202 */ /* 0x000fe20000000f00 */
[----:B------:R4:W1:Y:S10]  /*8e70*/  MUFU.EX2 R131, R0 ;  /* 0x0000000000837308 */ /* 0x0008740000000800 */
[----:B------:R-:W-:Y:S01]  /*8e80*/  MUFU.EX2 R128, R3 ;  /* 0x0000000300807308 */ /* 0x000fe20000000800 */
[----:B----4-:R-:W-:Y:S02]  /*8e90*/  FFMA.FTZ R0, R222, c[0x0][0x2d0], -R144 ;  /* 0x0000b400de007a23 */ /* 0x010fe40000010890 */
[----:B------:R-:W4:Y:S07]  /*8ea0*/  LDL R222, [R1+0x18] ;  /* 0x0000180001de7983 */ /* 0x000f2e0000100800 */
[----:B------:R2:W-:Y:S01]  /*8eb0*/  MUFU.EX2 R130, R0 ;  /* 0x0000000000827308 */ /* 0x0005e20000000800 */
[C---:B-1----:R-:W-:Y:S08]  /*8ec0*/  HMMA.16816.F32.BF16 R28, R100.reuse, R104, R28 ;  /* 0x00000068641c723c */ /* 0x042ff0000004181c */
[C---:B------:R-:W-:Y:S01]  /*8ed0*/  HMMA.16816.F32.BF16 R32, R100.reuse, R106, R32 ;  /* 0x0000006a6420723c */ /* 0x040fe20000041820 */
[----:B------:R-:W1:Y:S03]  /*8ee0*/  LDSM.16.MT88.4 R104, [R224+0x3800] ;  /* 0x00380000e068783b */ /* 0x000e660000004200 */
[----:B--2---:R-:W-:Y:S04]  /*8ef0*/  FADD.FTZ R0, R115, R117 ;  /* 0x0000007573007221 */ /* 0x004fe80000010000 */
[----:B------:R-:W-:Y:S02]  /*8f00*/  FADD.FTZ R118, R113, R0 ;  /* 0x0000000071767221 */ /* 0x000fe40000010000 */
[----:B------:R-:W-:Y:S02]  /*8f10*/  LDSM.16.MT88.4 R112, [R228+0x1800] ;  /* 0x00180000e470783b */ /* 0x000fe40000004200 */
[--C-:B------:R-:W-:Y:S02]  /*8f20*/  FFMA.FTZ R0, R127, c[0x0][0x2d0], -R143.reuse ;  /* 0x0000b4007f007a23 */ /* 0x100fe4000001088f */
[----:B------:R-:W-:Y:S02]  /*8f30*/  FADD.FTZ R118, R123, R118 ;  /* 0x000000767b767221 */ /* 0x000fe40000010000 */
[----:B------:R2:W2:Y:S02]  /*8f40*/  MUFU.EX2 R127, R0 ;  /* 0x00000000007f7308 */ /* 0x0004a40000000800 */
[----:B---3--:R-:W-:Y:S04]  /*8f50*/  FADD.FTZ R2, R119, R118 ;  /* 0x0000007677027221 */ /* 0x008fe80000010000 */
[----:B------:R-:W-:Y:S04]  /*8f60*/  FADD.FTZ R2, R125, R2 ;  /* 0x000000027d027221 */ /* 0x000fe80000010000 */
[----:B-----5:R-:W-:Y:S04]  /*8f70*/  FADD.FTZ R2, R129, R2 ;  /* 0x0000000281027221 */ /* 0x020fe80000010000 */
[----:B------:R-:W-:Y:S01]  /*8f80*/  FADD.FTZ R2, R131, R2 ;  /* 0x0000000283027221 */ /* 0x000fe20000010000 */
[C---:B-1----:R-:W-:Y:S03]  /*8f90*/  HMMA.16816.F32.BF16 R36, R100.reuse, R104, R36 ;  /* 0x000000686424723c */ /* 0x042fe60000041824 */
[----:B--2---:R-:W-:Y:S05]  /*8fa0*/  FFMA.FTZ R0, R133, c[0x0][0x2d0], -R143 ;  /* 0x0000b40085007a23 */ /* 0x004fea000001088f */
[C---:B------:R-:W-:Y:S01]  /*8fb0*/  HMMA.16816.F32.BF16 R40, R100.reuse, R106, R40 ;  /* 0x0000006a6428723c */ /* 0x040fe20000041828 */
[----:B------:R-:W1:Y:S01]  /*8fc0*/  LDSM.16.MT88.4 R104, [R228+0x3800] ;  /* 0x00380000e468783b */ /* 0x000e620000004200 */
[----:B------:R2:W3:Y:S02]  /*8fd0*/  MUFU.EX2 R133, R0 ;  /* 0x0000000000857308 */ /* 0x0004e40000000800 */
[----:B------:R-:W-:Y:S02]  /*8fe0*/  FADD.FTZ R2, R127, R2 ;  /* 0x000000027f027221 */ /* 0x000fe40000010000 */
[----:B--2---:R-:W-:Y:S02]  /*8ff0*/  FFMA.FTZ R0, R166, c[0x0][0x2d0], -R144 ;  /* 0x0000b400a6007a23 */ /* 0x004fe40000010890 */
[----:B------:R-:W-:Y:S04]  /*9000*/  IMAD.MOV.U32 R166, RZ, RZ, R126 ;  /* 0x000000ffffa67224 */ /* 0x000fe800078e007e */
[----:B------:R2:W-:Y:S01]  /*9010*/  MUFU.EX2 R126, R0 ;  /* 0x00000000007e7308 */ /* 0x0005e20000000800 */
[----:B---3--:R-:W-:Y:S01]  /*9020*/  FADD.FTZ R2, R133, R2 ;  /* 0x0000000285027221 */ /* 0x008fe20000010000 */
[C---:B-1----:R-:W-:Y:S08]  /*9030*/  HMMA.16816.F32.BF16 R44, R100.reuse, R104, R44 ;  /* 0x00000068642c723c */ /* 0x042ff0000004182c */
[C---:B------:R-:W-:Y:S01]  /*9040*/  HMMA.16816.F32.BF16 R48, R100.reuse, R106, R48 ;  /* 0x0000006a6430723c */ /* 0x040fe20000041830 */
[----:B------:R-:W1:Y:S03]  /*9050*/  LDSM.16.MT88.4 R104, [R227+0x3800] ;  /* 0x00380000e368783b */ /* 0x000e660000004200 */
[----:B--2---:R-:W-:Y:S01]  /*9060*/  FFMA.FTZ R0, R139, c[0x0][0x2d0], -R144 ;  /* 0x0000b4008b007a23 */ /* 0x004fe20000010890 */
[----:B------:R-:W-:Y:S01]  /*9070*/  MOV R139, R138 ;  /* 0x0000008a008b7202 */ /* 0x000fe20000000f00 */
[----:B------:R-:W-:Y:S01]  /*9080*/  IMAD.MOV.U32 R138, RZ, RZ, R135 ;  /* 0x000000ffff8a7224 */ /* 0x000fe200078e0087 */
[----:B------:R-:W-:Y:S01]  /*9090*/  MOV R135, R134 ;  /* 0x0000008600877202 */ /* 0x000fe20000000f00 */
[----:B------:R-:W-:Y:S01]  /*90a0*/  IMAD.MOV.U32 R134, RZ, RZ, R155 ;  /* 0x000000ffff867224 */ /* 0x000fe200078e009b */
[----:B------:R-:W-:Y:S03]  /*90b0*/  MOV R155, R154 ;  /* 0x0000009a009b7202 */ /* 0x000fe60000000f00 */
[----:B------:R-:W-:Y:S01]  /*90c0*/  IMAD.MOV.U32 R154, RZ, RZ, R151 ;  /* 0x000000ffff9a7224 */ /* 0x000fe200078e0097 */
[----:B------:R-:W-:Y:S01]  /*90d0*/  MOV R151, R150 ;  /* 0x0000009600977202 */ /* 0x000fe20000000f00 */
[--C-:B------:R-:W-:Y:S02]  /*90e0*/  FFMA.FTZ R116, R135, c[0x0][0x2d0], -R143.reuse ;  /* 0x0000b40087747a23 */ /* 0x100fe4000001088f */
[--C-:B------:R-:W-:Y:S02]  /*90f0*/  FFMA.FTZ R117, R134, c[0x0][0x2d0], -R143.reuse ;  /* 0x0000b40086757a23 */ /* 0x100fe4000001088f */
[--C-:B------:R-:W-:Y:S01]  /*9100*/  FFMA.FTZ R3, R138, c[0x0][0x2d0], -R143.reuse ;  /* 0x0000b4008a037a23 */ /* 0x100fe2000001088f */
[----:B------:R-:W-:Y:S01]  /*9110*/  MUFU.EX2 R214, R116 ;  /* 0x0000007400d67308 */ /* 0x000fe20000000800 */
[----:B------:R-:W-:Y:S01]  /*9120*/  IMAD.MOV.U32 R150, RZ, RZ, R136 ;  /* 0x000000ffff967224 */ /* 0x000fe200078e0088 */
[----:B------:R-:W-:Y:S01]  /*9130*/  MOV R136, R132 ;  /* 0x0000008400887202 */ /* 0x000fe20000000f00 */
[--C-:B------:R-:W-:Y:S07]  /*9140*/  FFMA.FTZ R165, R151, c[0x0][0x2d0], -R143.reuse ;  /* 0x0000b40097a57a23 */ /* 0x100fee000001088f */
[----:B------:R-:W-:Y:S10]  /*9150*/  MUFU.EX2 R211, R117 ;  /* 0x0000007500d37308 */ /* 0x000ff40000000800 */
[----:B------:R2:W-:Y:S01]  /*9160*/  MUFU.EX2 R215, R3 ;  /* 0x0000000300d77308 */ /* 0x0005e20000000800 */
[C---:B-1----:R-:W-:Y:S08]  /*9170*/  HMMA.16816.F32.BF16 R52, R100.reuse, R104, R52 ;  /* 0x000000686434723c */ /* 0x042ff00000041834 */
[C---:B------:R-:W-:Y:S01]  /*9180*/  HMMA.16816.F32.BF16 R56, R100.reuse, R106, R56 ;  /* 0x0000006a6438723c */ /* 0x040fe20000041838 */
[----:B------:R-:W1:Y:S01]  /*9190*/  LDSM.16.MT88.4 R104, [R230+0x3800] ;  /* 0x00380000e668783b */ /* 0x000e620000004200 */
[----:B------:R3:W-:Y:S10]  /*91a0*/  MUFU.EX2 R132, R0 ;  /* 0x0000000000847308 */ /* 0x0007f40000000800 */
[----:B------:R-:W-:Y:S01]  /*91b0*/  MUFU.EX2 R165, R165 ;  /* 0x000000a500a57308 */ /* 0x000fe20000000800 */
[----:B--2---:R-:W-:Y:S09]  /*91c0*/  FFMA.FTZ R3, R152, c[0x0][0x2d0], -R144 ;  /* 0x0000b40098037a23 */ /* 0x004ff20000010890 */
[----:B------:R-:W-:Y:S01]  /*91d0*/  MUFU.EX2 R3, R3 ;  /* 0x0000000300037308 */ /* 0x000fe20000000800 */
[--C-:B---3--:R-:W-:Y:S02]  /*91e0*/  FFMA.FTZ R0, R208, c[0x0][0x2d0], -R143.reuse ;  /* 0x0000b400d0007a23 */ /* 0x108fe4000001088f */
[--C-:B------:R-:W-:Y:S07]  /*91f0*/  FFMA.FTZ R208, R154, c[0x0][0x2d0], -R143.reuse ;  /* 0x0000b4009ad07a23 */ /* 0x100fee000001088f */
[----:B------:R2:W3:Y:S01]  /*9200*/  MUFU.EX2 R221, R0 ;  /* 0x0000000000dd7308 */ /* 0x0004e20000000800 */
[C---:B-1----:R-:W-:Y:S09]  /*9210*/  HMMA.16816.F32.BF16 R60, R100.reuse, R104, R60 ;  /* 0x00000068643c723c */ /* 0x042ff2000004183c */
[----:B------:R-:W-:Y:S01]  /*9220*/  MUFU.EX2 R208, R208 ;  /* 0x000000d000d07308 */ /* 0x000fe20000000800 */
[C---:B------:R-:W-:Y:S01]  /*9230*/  HMMA.16816.F32.BF16 R64, R100.reuse, R106, R64 ;  /* 0x0000006a6440723c */ /* 0x040fe20000041840 */
[----:B------:R-:W1:Y:S02]  /*9240*/  LDSM.16.MT88.4 R104, [R224+0x6800] ;  /* 0x00680000e068783b */ /* 0x000e640000004200 */
[--C-:B--2---:R-:W-:Y:S02]  /*9250*/  FFMA.FTZ R0, R167, c[0x0][0x2d0], -R143.reuse ;  /* 0x0000b400a7007a23 */ /* 0x104fe4000001088f */
[--C-:B------:R-:W-:Y:S04]  /*9260*/  FFMA.FTZ R167, R155, c[0x0][0x2d0], -R143.reuse ;  /* 0x0000b4009ba77a23 */ /* 0x100fe8000001088f */
[----:B------:R2:W5:Y:S03]  /*9270*/  MUFU.EX2 R220, R0 ;  /* 0x0000000000dc7308 */ /* 0x0005660000000800 */
[----:B---3--:R-:W-:Y:S07]  /*9280*/  FADD.FTZ R2, R221, R2 ;  /* 0x00000002dd027221 */ /* 0x008fee0000010000 */
[----:B------:R-:W-:Y:S01]  /*9290*/  MUFU.EX2 R167, R167 ;  /* 0x000000a700a77308 */ /* 0x000fe20000000800 */
[----:B--2---:R-:W-:Y:S02]  /*92a0*/  FFMA.FTZ R0, R147, c[0x0][0x2d0], -R144 ;  /* 0x0000b40093007a23 */ /* 0x004fe40000010890 */
[----:B-----5:R-:W-:Y:S07]  /*92b0*/  FADD.FTZ R2, R220, R2 ;  /* 0x00000002dc027221 */ /* 0x020fee0000010000 */
[----:B------:R2:W-:Y:S01]  /*92c0*/  MUFU.EX2 R219, R0 ;  /* 0x0000000000db7308 */ /* 0x0005e20000000800 */
[C---:B-1----:R-:W-:Y:S08]  /*92d0*/  HMMA.16816.F32.BF16 R68, R100.reuse, R104, R68 ;  /* 0x000000686444723c */ /* 0x042ff00000041844 */
[C---:B------:R-:W-:Y:S01]  /*92e0*/  HMMA.16816.F32.BF16 R72, R100.reuse, R106, R72 ;  /* 0x0000006a6448723c */ /* 0x040fe20000041848 */
[----:B------:R-:W1:Y:S03]  /*92f0*/  LDSM.16.MT88.4 R104, [R228+0x6800] ;  /* 0x00680000e468783b */ /* 0x000e660000004200 */
[--C-:B--2---:R-:W-:Y:S02]  /*9300*/  FFMA.FTZ R0, R166, c[0x0][0x2d0], -R144.reuse ;  /* 0x0000b400a6007a23 */ /* 0x104fe40000010890 */
[--C-:B------:R-:W-:Y:S02]  /*9310*/  FFMA.FTZ R166, R149, c[0x0][0x2d0], -R144.reuse ;  /* 0x0000b40095a67a23 */ /* 0x100fe40000010890 */
[----:B------:R2:W-:Y:S10]  /*9320*/  MUFU.EX2 R218, R0 ;  /* 0x0000000000da7308 */ /* 0x0005f40000000800 */
[----:B------:R-:W3:Y:S01]  /*9330*/  MUFU.EX2 R166, R166 ;  /* 0x000000a600a67308 */ /* 0x000ee20000000800 */
[C---:B-1----:R-:W-:Y:S03]  /*9340*/  HMMA.16816.F32.BF16 R76, R100.reuse, R104, R76 ;  /* 0x00000068644c723c */ /* 0x042fe6000004184c */
[--C-:B--2---:R-:W-:Y:S01]  /*9350*/  FFMA.FTZ R0, R139, c[0x0][0x2d0], -R143.reuse ;  /* 0x0000b4008b007a23 */ /* 0x104fe2000001088f */
[----:B----4-:R-:W-:Y:S01]  /*9360*/  ISETP.GT.AND P0, PT, R217, R222, PT ;  /* 0x000000ded900720c */ /* 0x010fe20003f04270 */
[----:B------:R-:W-:Y:S04]  /*9370*/  FFMA.FTZ R143, R150, c[0x0][0x2d0], -R143 ;  /* 0x0000b400968f7a23 */ /* 0x000fe8000001088f */
[----:B------:R1:W2:Y:S01]  /*9380*/  MUFU.EX2 R216, R0 ;  /* 0x0000000000d87308 */ /* 0x0002a20000000800 */
[C---:B------:R-:W-:Y:S01]  /*9390*/  HMMA.16816.F32.BF16 R80, R100.reuse, R106, R80 ;  /* 0x0000006a6450723c */ /* 0x040fe20000041850 */
[----:B------:R-:W4:Y:S02]  /*93a0*/  LDSM.16.MT88.4 R104, [R227+0x6800] ;  /* 0x00680000e368783b */ /* 0x000f240000004200 */
[----:B---3--:R-:W-:Y:S01]  /*93b0*/  F2FP.BF16.PACK_AB R145, R166, R3 ;  /* 0x00000003a691723e */ /* 0x008fe200000010ff */
[----:B------:R-:W-:Y:S05]  /*93c0*/  IMAD.MOV.U32 R217, RZ, RZ, R223 ;  /* 0x000000ffffd97224 */ /* 0x000fea00078e00df */
[----:B------:R-:W3:Y:S03]  /*93d0*/  MUFU.EX2 R164, R143 ;  /* 0x0000008f00a47308 */ /* 0x000ee60000000800 */
[----:B-1----:R-:W-:Y:S02]  /*93e0*/  FFMA.FTZ R0, R137, c[0x0][0x2d0], -R144 ;  /* 0x0000b40089007a23 */ /* 0x002fe40000010890 */
[----:B--2---:R-:W-:Y:S05]  /*93f0*/  FADD.FTZ R2, R216, R2 ;  /* 0x00000002d8027221 */ /* 0x004fea0000010000 */
[----:B------:R1:W-:Y:S01]  /*9400*/  MUFU.EX2 R212, R0 ;  /* 0x0000000000d47308 */ /* 0x0003e20000000800 */
[----:B------:R-:W-:Y:S01]  /*9410*/  FADD.FTZ R2, R215, R2 ;  /* 0x00000002d7027221 */ /* 0x000fe20000010000 */
[----:B---3--:R-:W-:Y:S03]  /*9420*/  F2FP.BF16.PACK_AB R146, R164, R165 ;  /* 0x000000a5a492723e */ /* 0x008fe600000010ff */
[----:B------:R-:W-:Y:S04]  /*9430*/  FADD.FTZ R2, R214, R2 ;  /* 0x00000002d6027221 */ /* 0x000fe80000010000 */
[----:B------:R-:W-:Y:S01]  /*9440*/  FADD.FTZ R2, R211, R2 ;  /* 0x00000002d3027221 */ /* 0x000fe20000010000 */
[C---:B----4-:R-:W-:Y:S03]  /*9450*/  HMMA.16816.F32.BF16 R84, R100.reuse, R104, R84 ;  /* 0x000000686454723c */ /* 0x050fe60000041854 */
[----:B------:R-:W-:Y:S05]  /*9460*/  FADD.FTZ R2, R167, R2 ;  /* 0x00000002a7027221 */ /* 0x000fea0000010000 */
[C---:B------:R-:W-:Y:S01]  /*9470*/  HMMA.16816.F32.BF16 R88, R100.reuse, R106, R88 ;  /* 0x0000006a6458723c */ /* 0x040fe20000041858 */
[----:B------:R-:W2:Y:S03]  /*9480*/  LDSM.16.MT88.4 R104, [R230+0x6800] ;  /* 0x00680000e668783b */ /* 0x000ea60000004200 */
[--C-:B-1----:R-:W-:Y:S04]  /*9490*/  FFMA.FTZ R0, R136, c[0x0][0x2d0], -R144.reuse ;  /* 0x0000b40088007a23 */ /* 0x102fe80000010890 */
[----:B------:R1:W-:Y:S01]  /*94a0*/  MUFU.EX2 R213, R0 ;  /* 0x0000000000d57308 */ /* 0x0003e20000000800 */
[----:B------:R-:W-:Y:S03]  /*94b0*/  LDSM.16.MT88.4 R136, [R228+0x5800] ;  /* 0x00580000e488783b */ /* 0x000fe60000004200 */
[--C-:B-1----:R-:W-:Y:S02]  /*94c0*/  FFMA.FTZ R0, R124, c[0x0][0x2d0], -R144.reuse ;  /* 0x0000b4007c007a23 */ /* 0x102fe40000010890 */
[--C-:B------:R-:W-:Y:S04]  /*94d0*/  FFMA.FTZ R124, R148, c[0x0][0x2d0], -R144.reuse ;  /* 0x0000b400947c7a23 */ /* 0x100fe80000010890 */
[----:B------:R1:W-:Y:S01]  /*94e0*/  MUFU.EX2 R210, R0 ;  /* 0x0000000000d27308 */ /* 0x0003e20000000800 */
[C---:B--2---:R-:W-:Y:S09]  /*94f0*/  HMMA.16816.F32.BF16 R92, R100.reuse, R104, R92 ;  /* 0x00000068645c723c */ /* 0x044ff2000004185c */
[----:B------:R-:W-:Y:S01]  /*9500*/  MUFU.EX2 R143, R124 ;  /* 0x0000007c008f7308 */ /* 0x000fe20000000800 */
[----:B------:R-:W-:Y:S01]  /*9510*/  HMMA.16816.F32.BF16 R96, R100, R106, R96 ;  /* 0x0000006a6460723c */ /* 0x000fe20000041860 */
[----:B------:R-:W2:Y:S06]  /*9520*/  LDSM.16.MT88.4 R104, [R224+0x1000] ;  /* 0x00100000e068783b */ /* 0x000eac0000004200 */
[----:B------:R-:W-:Y:S02]  /*9530*/  F2FP.BF16.PACK_AB R100, R125, R119 ;  /* 0x000000777d64723e */ /* 0x000fe400000010ff */
[----:B------:R-:W-:Y:S01]  /*9540*/  F2FP.BF16.PACK_AB R101, R122, R121 ;  /* 0x000000797a65723e */ /* 0x000fe200000010ff */
[----:B------:R-:W-:Y:S02]  /*9550*/  LDSM.16.MT88.4 R116, [R227+0x2000] ;  /* 0x00200000e374783b */ /* 0x000fe40000004200 */
[----:B------:R-:W-:Y:S01]  /*9560*/  F2FP.BF16.PACK_AB R102, R131, R129 ;  /* 0x000000818366723e */ /* 0x000fe200000010ff */
[--C-:B-1----:R-:W-:Y:S01]  /*9570*/  FFMA.FTZ R0, R153, c[0x0][0x2d0], -R144.reuse ;  /* 0x0000b40099007a23 */ /* 0x102fe20000010890 */
[----:B------:R-:W-:Y:S01]  /*9580*/  F2FP.BF16.PACK_AB R103, R130, R128 ;  /* 0x000000808267723e */ /* 0x000fe200000010ff */
[----:B------:R-:W-:Y:S02]  /*9590*/  FFMA.FTZ R144, R142, c[0x0][0x2d0], -R144 ;  /* 0x0000b4008e907a23 */ /* 0x000fe40000010890 */
[----:B------:R1:W-:Y:S01]  /*95a0*/  MUFU.EX2 R209, R0 ;  /* 0x0000000000d17308 */ /* 0x0003e20000000800 */
[----:B------:R-:W-:Y:S09]  /*95b0*/  LDSM.16.MT88.4 R152, [R224+0x2800] ;  /* 0x00280000e098783b */ /* 0x000ff20000004200 */
[----:B------:R3:W4:Y:S01]  /*95c0*/  MUFU.EX2 R142, R144 ;  /* 0x00000090008e7308 */ /* 0x0007220000000800 */
[C---:B--2---:R-:W-:Y:S03]  /*95d0*/  HMMA.16816.F32.BF16 R4, R100.reuse, R104, R4 ;  /* 0x000000686404723c */ /* 0x044fe60000041804 */
[----:B-1----:R-:W-:Y:S04]  /*95e0*/  FADD.FTZ R0, R121, R120 ;  /* 0x0000007879007221 */ /* 0x002fe80000010000 */
[----:B------:R-:W-:Y:S01]  /*95f0*/  FADD.FTZ R0, R122, R0 ;  /* 0x000000007a007221 */ /* 0x000fe20000010000 */
[C---:B------:R-:W-:Y:S01]  /*9600*/  HMMA.16816.F32.BF16 R8, R100.reuse, R106, R8 ;  /* 0x0000006a6408723c */ /* 0x040fe20000041808 */
[----:B------:R-:W1:Y:S03]  /*9610*/  LDSM.16.MT88.4 R104, [R227+0x1000] ;  /* 0x00100000e368783b */ /* 0x000e660000004200 */
[----:B------:R-:W-:Y:S01]  /*9620*/  FADD.FTZ R0, R128, R0 ;  /* 0x0000000080007221 */ /* 0x000fe20000010000 */
[----:B---3--:R-:W-:Y:S02]  /*9630*/  F2FP.BF16.PACK_AB R144, R208, R167 ;  /* 0x000000a7d090723e */ /* 0x008fe400000010ff */
[----:B----4-:R-:W-:Y:S01]  /*9640*/  F2FP.BF16.PACK_AB R147, R142, R143 ;  /* 0x0000008f8e93723e */ /* 0x010fe200000010ff */
[C---:B------:R-:W-:Y:S01]  /*9650*/  HMMA.16816.F32.BF16 R12, R100.reuse, R108, R12 ;  /* 0x0000006c640c723c */ /* 0x040fe2000004180c */
[----:B------:R-:W-:Y:S03]  /*9660*/  LDSM.16.MT88.4 R120, [R228+0x5000] ;  /* 0x00500000e478783b */ /* 0x000fe60000004200 */
[----:B------:R-:W-:Y:S04]  /*9670*/  FADD.FTZ R0, R130, R0 ;  /* 0x0000000082007221 */ /* 0x000fe80000010000 */
[C---:B------:R-:W-:Y:S01]  /*9680*/  HMMA.16816.F32.BF16 R16, R100.reuse, R110, R16 ;  /* 0x0000006e6410723c */ /* 0x040fe20000041810 */
[----:B------:R-:W2:Y:S03]  /*9690*/  LDSM.16.MT88.4 R108, [R230+0x1000] ;  /* 0x00100000e66c783b */ /* 0x000ea60000004200 */
[----:B------:R-:W-:Y:S04]  /*96a0*/  FADD.FTZ R0, R126, R0 ;  /* 0x000000007e007221 */ /* 0x000fe80000010000 */
[----:B------:R-:W-:Y:S01]  /*96b0*/  FADD.FTZ R0, R132, R0 ;  /* 0x0000000084007221 */ /* 0x000fe20000010000 */
[----:B------:R-:W-:Y:S03]  /*96c0*/  LDSM.16.MT88.4 R128, [R224+0x5800] ;  /* 0x00580000e080783b */ /* 0x000fe60000004200 */
[----:B------:R-:W-:Y:S04]  /*96d0*/  FADD.FTZ R0, R219, R0 ;  /* 0x00000000db007221 */ /* 0x000fe80000010000 */
[----:B------:R-:W-:Y:S04]  /*96e0*/  FADD.FTZ R0, R218, R0 ;  /* 0x00000000da007221 */ /* 0x000fe80000010000 */
[----:B------:R-:W-:Y:S04]  /*96f0*/  FADD.FTZ R0, R212, R0 ;  /* 0x00000000d4007221 */ /* 0x000fe80000010000 */
[----:B------:R-:W-:Y:S01]  /*9700*/  FADD.FTZ R0, R213, R0 ;  /* 0x00000000d5007221 */ /* 0x000fe20000010000 */
[C---:B-1----:R-:W-:Y:S03]  /*9710*/  HMMA.16816.F32.BF16 R20, R100.reuse, R104, R20 ;  /* 0x000000686414723c */ /* 0x042fe60000041814 */
[----:B------:R-:W-:Y:S04]  /*9720*/  FADD.FTZ R0, R210, R0 ;  /* 0x00000000d2007221 */ /* 0x000fe80000010000 */
        /* <DEDUP_REMOVED lines=12> */
[----:B------:R-:W-:Y:S01]  /*97f0*/  IMAD.MOV.U32 R143, RZ, RZ, R141 ;  /* 0x000000ffff8f7224 */ /* 0x000fe200078e008d */
[----:B------:R-:W-:Y:S03]  /*9800*/  STL [R1+0xc], R2 ;  /* 0x00000c0201007387 */ /* 0x000fe60000100800 */
[----:B------:R-:W-:Y:S01]  /*9810*/  FADD.FTZ R0, R142, R0 ;  /* 0x000000008e007221 */ /* 0x000fe20000010000 */
[----:B------:R-:W-:Y:S04]  /*9820*/  STL [R1+0x8], R223 ;  /* 0x000008df01007387 */ /* 0x000fe80000100800 */
[----:B------:R-:W-:Y:S01]  /*9830*/  STL [R1+0x10], R0 ;  /* 0x0000100001007387 */ /* 0x000fe20000100800 */
        /* <DEDUP_REMOVED lines=22> */
[----:B------:R-:W-:Y:S01]  /*99a0*/  HMMA.16816.F32.BF16 R96, R100, R110, R96 ;  /* 0x0000006e6460723c */ /* 0x000fe20000041860 */
[----:B------:R-:W2:Y:S06]  /*99b0*/  LDSM.16.MT88.4 R108, [R227+0x1800] ;  /* 0x00180000e36c783b */ /* 0x000eac0000004200 */
[----:B------:R-:W-:Y:S02]  /*99c0*/  F2FP.BF16.PACK_AB R100, R133, R127 ;  /* 0x0000007f8564723e */ /* 0x000fe400000010ff */
[----:B------:R-:W-:Y:S03]  /*99d0*/  F2FP.BF16.PACK_AB R101, R132, R126 ;  /* 0x0000007e8465723e */ /* 0x000fe600000010ff */
[----:B------:R-:W-:Y:S02]  /*99e0*/  F2FP.BF16.PACK_AB R102, R220, R221 ;  /* 0x000000dddc66723e */ /* 0x000fe400000010ff */
[----:B------:R-:W-:Y:S07]  /*99f0*/  F2FP.BF16.PACK_AB R103, R218, R219 ;  /* 0x000000dbda67723e */ /* 0x000fee00000010ff */
[C---:B-1----:R-:W-:Y:S08]  /*9a00*/  HMMA.16816.F32.BF16 R4, R100.reuse, R104, R4 ;  /* 0x000000686404723c */ /* 0x042ff00000041804 */
        /* <DEDUP_REMOVED lines=47> */
[----:B------:R-:W4:Y:S07]  /*9d00*/  LDSM.16.MT88.4 R116, [R230+0x5000] ;  /* 0x00500000e674783b */ /* 0x000f2e0000004200 */
[C---:B--2---:R-:W-:Y:S08]  /*9d10*/  HMMA.16816.F32.BF16 R28, R100.reuse, R108, R28 ;  /* 0x0000006c641c723c */ /* 0x044ff0000004181c */
[C---:B------:R-:W-:Y:S01]  /*9d20*/  HMMA.16816.F32.BF16 R32, R100.reuse, R110, R32 ;  /* 0x0000006e6420723c */ /* 0x040fe20000041820 */
[----:B------:R-:W-:Y:S07]  /*9d30*/  LDSM.16.MT88.4 R108, [R228+0x8000] ;  /* 0x00800000e46c783b */ /* 0x000fee0000004200 */
[C---:B-1----:R-:W-:Y:S08]  /*9d40*/  HMMA.16816.F32.BF16 R36, R100.reuse, R104, R36 ;  /* 0x000000686424723c */ /* 0x042ff00000041824 */
        /* <DEDUP_REMOVED lines=12> */
[C---:B------:R-:W-:Y:S01]  /*9e10*/  HMMA.16816.F32.BF16 R72, R100.reuse, R106, R72 ;  /* 0x0000006a6448723c */ /* 0x040fe20000041848 */
[----:B------:R-:W1:Y:S07]  /*9e20*/  LDSM.16.MT88.4 R104, [R228+0x2800] ;  /* 0x00280000e468783b */ /* 0x000e6e0000004200 */
[C---:B------:R-:W-:Y:S08]  /*9e30*/  HMMA.16816.F32.BF16 R76, R100.reuse, R108, R76 ;  /* 0x0000006c644c723c */ /* 0x040ff0000004184c */
[C---:B------:R-:W-:Y:S08]  /*9e40*/  HMMA.16816.F32.BF16 R80, R100.reuse, R110, R80 ;  /* 0x0000006e6450723c */ /* 0x040ff00000041850 */
[C---:B--2---:R-:W-:Y:S08]  /*9e50*/  HMMA.16816.F32.BF16 R84, R100.reuse, R120, R84 ;  /* 0x000000786454723c */ /* 0x044ff00000041854 */
[C---:B------:R-:W-:Y:S01]  /*9e60*/  HMMA.16816.F32.BF16 R88, R100.reuse, R122, R88 ;  /* 0x0000007a6458723c */ /* 0x040fe20000041858 */
[----:B------:R-:W2:Y:S07]  /*9e70*/  LDSM.16.MT88.4 R120, [R230+0x2800] ;  /* 0x00280000e678783b */ /* 0x000eae0000004200 */
[C---:B---3--:R-:W-:Y:S08]  /*9e80*/  HMMA.16816.F32.BF16 R92, R100.reuse, R112, R92 ;  /* 0x00000070645c723c */ /* 0x048ff0000004185c */
[----:B------:R-:W-:Y:S08]  /*9e90*/  HMMA.16816.F32.BF16 R96, R100, R114, R96 ;  /* 0x000000726460723c */ /* 0x000ff00000041860 */
[C---:B------:R-:W-:Y:S01]  /*9ea0*/  HMMA.16816.F32.BF16 R148, R144.reuse, R152, R4 ;  /* 0x000000989094723c */ /* 0x040fe20000041804 */
[----:B------:R-:W3:Y:S07]  /*9eb0*/  LDSM.16.MT88.4 R4, [R227+0x5800] ;  /* 0x00580000e304783b */ /* 0x000eee0000004200 */
[C---:B------:R-:W-:Y:S01]  /*9ec0*/  HMMA.16816.F32.BF16 R152, R144.reuse, R154, R8 ;  /* 0x0000009a9098723c */ /* 0x040fe20000041808 */
[----:B------:R-:W4:Y:S07]  /*9ed0*/  LDSM.16.MT88.4 R8, [R230+0x5800] ;  /* 0x00580000e608783b */ /* 0x000f2e0000004200 */
[C---:B-1----:R-:W-:Y:S01]  /*9ee0*/  HMMA.16816.F32.BF16 R100, R144.reuse, R104, R12 ;  /* 0x000000689064723c */ /* 0x042fe2000004180c */
[----:B------:R-:W1:Y:S07]  /*9ef0*/  LDSM.16.MT88.4 R12, [R224+0x8800] ;  /* 0x00880000e00c783b */ /* 0x000e6e0000004200 */
[C---:B------:R-:W-:Y:S01]  /*9f00*/  HMMA.16816.F32.BF16 R104, R144.reuse, R106, R16 ;  /* 0x0000006a9068723c */ /* 0x040fe20000041810 */
[----:B------:R-:W5:Y:S07]  /*9f10*/  LDSM.16.MT88.4 R16, [R228+0x8800] ;  /* 0x00880000e410783b */ /* 0x000f6e0000004200 */
[C---:B------:R-:W-:Y:S01]  /*9f20*/  HMMA.16816.F32.BF16 R108, R144.reuse, R116, R20 ;  /* 0x00000074906c723c */ /* 0x040fe20000041814 */
[----:B------:R-:W1:Y:S07]  /*9f30*/  LDSM.16.MT88.4 R20, [R227+0x8800] ;  /* 0x00880000e314783b */ /* 0x000e6e0000004200 */
[C---:B------:R-:W-:Y:S01]  /*9f40*/  HMMA.16816.F32.BF16 R112, R144.reuse, R118, R24 ;  /* 0x000000769070723c */ /* 0x040fe20000041818 */
[----:B------:R-:W1:Y:S07]  /*9f50*/  LDSM.16.MT88.4 R24, [R230+0x8800] ;  /* 0x00880000e618783b */ /* 0x000e6e0000004200 */
[C---:B--2---:R-:W-:Y:S08]  /*9f60*/  HMMA.16816.F32.BF16 R116, R144.reuse, R120, R28 ;  /* 0x000000789074723c */ /* 0x044ff0000004181c */
[C---:B------:R-:W-:Y:S08]  /*9f70*/  HMMA.16816.F32.BF16 R120, R144.reuse, R122, R32 ;  /* 0x0000007a9078723c */ /* 0x040ff00000041820 */
[C---:B------:R-:W-:Y:S08]  /*9f80*/  HMMA.16816.F32.BF16 R124, R144.reuse, R128, R36 ;  /* 0x00000080907c723c */ /* 0x040ff00000041824 */
[C---:B------:R-:W-:Y:S08]  /*9f90*/  HMMA.16816.F32.BF16 R128, R144.reuse, R130, R40 ;  /* 0x000000829080723c */ /* 0x040ff00000041828 */
[C---:B------:R-:W-:Y:S08]  /*9fa0*/  HMMA.16816.F32.BF16 R132, R144.reuse, R136, R44 ;  /* 0x000000889084723c */ /* 0x040ff0000004182c */
[C---:B------:R-:W-:Y:S08]  /*9fb0*/  HMMA.16816.F32.BF16 R136, R144.reuse, R138, R48 ;  /* 0x0000008a9088723c */ /* 0x040ff00000041830 */
[C---:B---3--:R-:W-:Y:S08]  /*9fc0*/  HMMA.16816.F32.BF16 R52, R144.reuse, R4, R52 ;  /* 0x000000049034723c */ /* 0x048ff00000041834 */
[C---:B------:R-:W-:Y:S08]  /*9fd0*/  HMMA.16816.F32.BF16 R56, R144.reuse, R6, R56 ;  /* 0x000000069038723c */ /* 0x040ff00000041838 */
[C---:B----4-:R-:W-:Y:S08]  /*9fe0*/  HMMA.16816.F32.BF16 R60, R144.reuse, R8, R60 ;  /* 0x00000008903c723c */ /* 0x050ff0000004183c */
[C---:B------:R-:W-:Y:S08]  /*9ff0*/  HMMA.16816.F32.BF16 R64, R144.reuse, R10, R64 ;  /* 0x0000000a9040723c */ /* 0x040ff00000041840 */
[C---:B-1----:R-:W-:Y:S08]  /*a000*/  HMMA.16816.F32.BF16 R68, R144.reuse, R12, R68 ;  /* 0x0000000c9044723c */ /* 0x042ff00000041844 */
[C---:B------:R-:W-:Y:S08]  /*a010*/  HMMA.16816.F32.BF16 R72, R144.reuse, R14, R72 ;  /* 0x0000000e9048723c */ /* 0x040ff00000041848 */
[C---:B-----5:R-:W-:Y:S08]  /*a020*/  HMMA.16816.F32.BF16 R76, R144.reuse, R16, R76 ;  /* 0x00000010904c723c */ /* 0x060ff0000004184c */
[C---:B------:R-:W-:Y:S08]  /*a030*/  HMMA.16816.F32.BF16 R80, R144.reuse, R18, R80 ;  /* 0x000000129050723c */ /* 0x040ff00000041850 */
[C---:B------:R-:W-:Y:S08]  /*a040*/  HMMA.16816.F32.BF16 R84, R144.reuse, R20, R84 ;  /* 0x000000149054723c */ /* 0x040ff00000041854 */
[C---:B------:R-:W-:Y:S08]  /*a050*/  HMMA.16816.F32.BF16 R88, R144.reuse, R22, R88 ;  /* 0x000000169058723c */ /* 0x040ff00000041858 */
[C---:B------:R-:W-:Y:S08]  /*a060*/  HMMA.16816.F32.BF16 R92, R144.reuse, R24, R92 ;  /* 0x00000018905c723c */ /* 0x040ff0000004185c */
[----:B------:R-:W-:Y:S07]  /*a070*/  HMMA.16816.F32.BF16 R96, R144, R26, R96 ;  /* 0x0000001a9060723c */ /* 0x000fee0000041860 */
[----:B------:R-:W-:Y:S01]  /*a080*/  MOV R144, R140 ;  /* 0x0000008c00907202 */ /* 0x000fe20000000f00 */
[----:B------:R-:W-:-:S05]  /*a090*/  @P0 BRA `(.L_x_1777) ;  /* 0xffffbcb000000947 */ /* 0x000fca000383ffff */
.L_x_1776:
[----:B-1----:R-:W2:Y:S02]  /*a0a0*/  LDL R0, [R1+0x8] ;  /* 0x0000080001007983 */ /* 0x002ea40000100800 */
[----:B--2---:R-:W-:-:S13]  /*a0b0*/  ISETP.GE.AND P0, PT, R0, RZ, PT ;  /* 0x000000ff0000720c */ /* 0x004fda0003f06270 */
[----:B------:R-:W-:Y:S05]  /*a0c0*/  @!P0 BRA `(.L_x_1778) ;  /* 0x000037c000008947 */ /* 0x000fea0003800000 */
[----:B------:R-:W-:Y:S02]  /*a0d0*/  MOV R143, R140 ;  /* 0x0000008c008f7202 */ /* 0x000fe40000000f00 */
[----:B------:R-:W-:Y:S02]  /*a0e0*/  MOV R142, R141 ;  /* 0x0000008d008e7202 */ /* 0x000fe40000000f00 */
.L_x_1779:
[----:B-1----:R-:W2:Y:S01]  /*a0f0*/  LDL.64 R2, [R1+0x28] ;  /* 0x0000280001027983 */ /* 0x002ea20000100a00 */
[----:B------:R-:W-:Y:S04]  /*a100*/  DEPBAR.LE SB0, 0x0 ;  /* 0x000080000000791a */ /* 0x000fe80000000000 */
[----:B------:R-:W-:Y:S01]  /*a110*/  WARPSYNC 0xffffffff ;  /* 0xffffffff00007948 */ /* 0x000fe20003800000 */
[----:B------:R-:W2:Y:S01]  /*a120*/  LDL R22, [R1+0x3c] ;  /* 0x00003c0001167983 */ /* 0x000ea20000100800 */
[----:B------:R-:W-:Y:S03]  /*a130*/  MOV R141, 0x6 ;  /* 0x00000006008d7802 */ /* 0x000fe60000000f00 */
[----:B-----5:R1:W-:Y:S04]  /*a140*/  STL [R1+0x98], R251 ;  /* 0x000098fb01007387 */ /* 0x0203e80000100800 */
[----:B------:R-:W-:Y:S08]  /*a150*/  BAR.SYNC.DEFER_BLOCKING 0x0 ;  /* 0x0000000000007b1d */ /* 0x000ff00000010000 */
[----:B------:R-:W3:Y:S08]  /*a160*/  LDSM.16.M88.4 R8, [R225] ;  /* 0x00000000e108783b */ /* 0x000ef00000000200 */
[----:B-1----:R-:W4:Y:S04]  /*a170*/  LDL.LU R251, [R1+0x8] ;  /* 0x0000080001fb7983 */ /* 0x002f280000300800 */
[----:B------:R1:W-:Y:S04]  /*a180*/  STL [R1+0x94], R250 ;  /* 0x000094fa01007387 */ /* 0x0003e80000100800 */
[----:B------:R-:W1:Y:S08]  /*a190*/  LDSM.16.M88.4 R16, [R225+0x800] ;  /* 0x00080000e110783b */ /* 0x000e700000000200 */
[----:B------:R-:W2:Y:S08]  /*a1a0*/  LDSM.16.M88.4 R24, [R225+0x1000] ;  /* 0x00100000e118783b */ /* 0x000eb00000000200 */
[----:B------:R-:W2:Y:S01]  /*a1b0*/  LDSM.16.M88.4 R32, [R225+0x1800] ;  /* 0x00180000e120783b */ /* 0x000ea20000000200 */
[C---:B---3--:R-:W-:Y:S07]  /*a1c0*/  HMMA.16816.F32.BF16 R4, R156.reuse, R8, RZ ;  /* 0x000000089c04723c */ /* 0x048fee00000418ff */
[----:B-1----:R-:W3:Y:S04]  /*a1d0*/  LDL R250, [R1+0x4] ;  /* 0x0000040001fa7983 */ /* 0x002ee80000100800 */
[----:B------:R-:W1:Y:S01]  /*a1e0*/  LDSM.16.M88.4 R40, [R225+0x2000] ;  /* 0x00200000e128783b */ /* 0x000e620000000200 */
[C---:B------:R-:W-:Y:S07]  /*a1f0*/  HMMA.16816.F32.BF16 R8, R156.reuse, R10, RZ ;  /* 0x0000000a9c08723c */ /* 0x040fee00000418ff */
        /* <DEDUP_REMOVED lines=8> */
[----:B------:R-:W1:Y:S01]  /*a280*/  LDSM.16.M88.4 R220, [R244] ;  /* 0x00000000f4dc783b */ /* 0x000e620000000200 */
[----:B--2---:R-:W-:Y:S02]  /*a290*/  MOV R3, R22 ;  /* 0x0000001600037202 */ /* 0x004fe40000000f00 */
[----:B----4-:R-:W-:Y:S01]  /*a2a0*/  SHF.R.S32.HI R0, RZ, 0x1f, R251 ;  /* 0x0000001fff007819 */ /* 0x010fe200000114fb */
[C---:B------:R-:W-:Y:S04]  /*a2b0*/  IMAD.WIDE.U32 R20, R251.reuse, c[0x0][0x208], RZ ;  /* 0x00008200fb147a25 */ /* 0x040fe800078e00ff */
        /* <DEDUP_REMOVED lines=29> */
[----:B--2---:R-:W-:Y:S04]  /*a490*/  IADD3 R2, P1, R2, R140, RZ ;  /* 0x0000008c02027210 */ /* 0x004fe80007f3e0ff */
[----:B------:R-:W-:Y:S02]  /*a4a0*/  IADD3.X R3, R3, R0, RZ, P1, !PT ;  /* 0x0000000003037210 */ /* 0x000fe40000ffe4ff */
[----:B------:R-:W-:Y:S01]  /*a4b0*/  IADD3 R140, P0, R140, R2, RZ ;  /* 0x000000028c8c7210 */ /* 0x000fe20007f1e0ff */
[C---:B-1----:R-:W-:Y:S02]  /*a4c0*/  HMMA.16816.F32.BF16 R36, R156.reuse, R40, RZ ;  /* 0x000000289c24723c */ /* 0x042fe400000418ff */
        /* <DEDUP_REMOVED lines=30> */
[----:B------:R-:W-:Y:S07]  /*a6b0*/  LDSM.16.M88.4 R220, [R241] ;  /* 0x00000000f1dc783b */ /* 0x000fee0000000200 */
        /* <DEDUP_REMOVED lines=36> */
[C---:B-1----:R-:W-:Y:S08]  /*a900*/  HMMA.16816.F32.BF16 R4, R176.reuse, R208, R4 ;  /* 0x000000d0b004723c */ /* 0x042ff00000041804 */
[C---:B------:R-:W-:Y:S01]  /*a910*/  HMMA.16816.F32.BF16 R8, R176.reuse, R210, R8 ;  /* 0x000000d2b008723c */ /* 0x040fe20000041808 */
[----:B------:R-:W1:Y:S07]  /*a920*/  LDSM.16.M88.4 R208, [R225+0x5800] ;  /* 0x00580000e1d0783b */ /* 0x000e6e0000000200 */
[C---:B------:R-:W-:Y:S08]  /*a930*/  HMMA.16816.F32.BF16 R12, R176.reuse, R212, R12 ;  /* 0x000000d4b00c723c */ /* 0x040ff0000004180c */
[C---:B------:R-:W-:Y:S01]  /*a940*/  HMMA.16816.F32.BF16 R16, R176.reuse, R214, R16 ;  /* 0x000000d6b010723c */ /* 0x040fe20000041810 */
[----:B------:R-:W1:Y:S07]  /*a950*/  LDSM.16.M88.4 R212, [R243] ;  /* 0x00000000f3d4783b */ /* 0x000e6e0000000200 */
[C---:B--2---:R-:W-:Y:S08]  /*a960*/  HMMA.16816.F32.BF16 R20, R176.reuse, R216, R20 ;  /* 0x000000d8b014723c */ /* 0x044ff00000041814 */
[C---:B------:R-:W-:Y:S01]  /*a970*/  HMMA.16816.F32.BF16 R24, R176.reuse, R218, R24 ;  /* 0x000000dab018723c */ /* 0x040fe20000041818 */
[----:B------:R-:W2:Y:S07]  /*a980*/  LDSM.16.M88.4 R216, [R242] ;  /* 0x00000000f2d8783b */ /* 0x000eae0000000200 */
[C---:B---3--:R-:W-:Y:S08]  /*a990*/  HMMA.16816.F32.BF16 R28, R176.reuse, R144, R28 ;  /* 0x00000090b01c723c */ /* 0x048ff0000004181c */
[C---:B------:R-:W-:Y:S01]  /*a9a0*/  HMMA.16816.F32.BF16 R32, R176.reuse, R146, R32 ;  /* 0x00000092b020723c */ /* 0x040fe20000041820 */
[----:B------:R-:W3:Y:S07]  /*a9b0*/  LDSM.16.M88.4 R144, [R240] ;  /* 0x00000000f090783b */ /* 0x000eee0000000200 */
[C---:B----4-:R-:W-:Y:S08]  /*a9c0*/  HMMA.16816.F32.BF16 R36, R176.reuse, R164, R36 ;  /* 0x000000a4b024723c */ /* 0x050ff00000041824 */
[C---:B------:R-:W-:Y:S01]  /*a9d0*/  HMMA.16816.F32.BF16 R40, R176.reuse, R166, R40 ;  /* 0x000000a6b028723c */ /* 0x040fe20000041828 */
[----:B------:R-:W4:Y:S07]  /*a9e0*/  LDSM.16.M88.4 R164, [R239] ;  /* 0x00000000efa4783b */ /* 0x000f2e0000000200 */
[C---:B-1----:R-:W-:Y:S08]  /*a9f0*/  HMMA.16816.F32.BF16 R44, R176.reuse, R208, R44 ;  /* 0x000000d0b02c723c */ /* 0x042ff0000004182c */
[----:B------:R-:W-:Y:S01]  /*aa00*/  HMMA.16816.F32.BF16 R48, R176, R210, R48 ;  /* 0x000000d2b030723c */ /* 0x000fe20000041830 */
[----:B------:R-:W1:Y:S07]  /*aa10*/  LDSM.16.M88.4 R208, [R238] ;  /* 0x00000000eed0783b */ /* 0x000e6e0000000200 */
[C---:B------:R-:W-:Y:S08]  /*aa20*/  HMMA.16816.F32.BF16 R4, R180.reuse, R212, R4 ;  /* 0x000000d4b404723c */ /* 0x040ff00000041804 */
[C---:B------:R-:W-:Y:S01]  /*aa30*/  HMMA.16816.F32.BF16 R8, R180.reuse, R214, R8 ;  /* 0x000000d6b408723c */ /* 0x040fe20000041808 */
[----:B------:R-:W1:Y:S07]  /*aa40*/  LDSM.16.M88.4 R212, [R229+0x3000] ;  /* 0x00300000e5d4783b */ /* 0x000e6e0000000200 */
        /* <DEDUP_REMOVED lines=12> */
[C---:B-1----:R-:W-:Y:S08]  /*ab10*/  HMMA.16816.F32.BF16 R44, R180.reuse, R208, R44 ;  /* 0x000000d0b42c723c */ /* 0x042ff0000004182c */
[----:B------:R-:W-:Y:S01]  /*ab20*/  HMMA.16816.F32.BF16 R48, R180, R210, R48 ;  /* 0x000000d2b430723c */ /* 0x000fe20000041830 */
        /* <DEDUP_REMOVED lines=18> */
[----:B------:R-:W-:Y:S07]  /*ac50*/  LDSM.16.M88.4 R220, [R225+0x6000] ;  /* 0x00600000e1dc783b */ /* 0x000fee0000000200 */
        /* <DEDUP_REMOVED lines=18> */
[C---:B------:R-:W-:Y:S08]  /*ad80*/  HMMA.16816.F32.BF16 R4, R192.reuse, R220, R4 ;  /* 0x000000dcc004723c */ /* 0x040ff00000041804 */
[C---:B------:R-:W-:Y:S01]  /*ad90*/  HMMA.16816.F32.BF16 R8, R192.reuse, R222, R8 ;  /* 0x000000dec008723c */ /* 0x040fe20000041808 */
[----:B------:R-:W-:Y:S07]  /*ada0*/  LDSM.16.M88.4 R220, [R235] ;  /* 0x00000000ebdc783b */ /* 0x000fee0000000200 */
        /* <DEDUP_REMOVED lines=10> */
[C---:B------:R-:W-:Y:S01]  /*ae50*/  HMMA.16816.F32.BF16 R40, R192.reuse, R210, R40 ;  /* 0x000000d2c028723c */ /* 0x040fe20000041828 */
[----:B------:R-:W1:Y:S07]  /*ae60*/  LDSM.16.M88.4 R208, [R233] ;  /* 0x00000000e9d0783b */ /* 0x000e6e0000000200 */
[C---:B------:R-:W-:Y:S08]  /*ae70*/  HMMA.16816.F32.BF16 R44, R192.reuse, R212, R44 ;  /* 0x000000d4c02c723c */ /* 0x040ff0000004182c */
[----:B------:R-:W-:Y:S01]  /*ae80*/  HMMA.16816.F32.BF16 R48, R192, R214, R48 ;  /* 0x000000d6c030723c */ /* 0x000fe20000041830 */
[----:B------:R-:W1:Y:S07]  /*ae90*/  LDSM.16.M88.4 R212, [R232] ;  /* 0x00000000e8d4783b */ /* 0x000e6e0000000200 */
[C---:B--2---:R-:W-:Y:S08]  /*aea0*/  HMMA.16816.F32.BF16 R4, R196.reuse, R216, R4 ;  /* 0x000000d8c404723c */ /* 0x044ff00000041804 */
[C---:B------:R-:W-:Y:S01]  /*aeb0*/  HMMA.16816.F32.BF16 R8, R196.reuse, R218, R8 ;  /* 0x000000dac408723c */ /* 0x040fe20000041808 */
[----:B------:R-:W-:Y:S07]  /*aec0*/  LDSM.16.M88.4 R216, [R229+0x6800] ;  /* 0x00680000e5d8783b */ /* 0x000fee0000000200 */
[C---:B---3--:R-:W-:Y:S08]  /*aed0*/  HMMA.16816.F32.BF16 R12, R196.reuse, R144, R12 ;  /* 0x00000090c40c723c */ /* 0x048ff0000004180c */
        /* <DEDUP_REMOVED lines=8> */
[C---:B-1----:R-:W-:Y:S08]  /*af60*/  HMMA.16816.F32.BF16 R36, R196.reuse, R208, R36 ;  /* 0x000000d0c424723c */ /* 0x042ff00000041824 */
[C---:B------:R-:W-:Y:S01]  /*af70*/  HMMA.16816.F32.BF16 R40, R196.reuse, R210, R40 ;  /* 0x000000d2c428723c */ /* 0x040fe20000041828 */
[----:B------:R-:W1:Y:S07]  /*af80*/  LDSM.16.M88.4 R208, [R229+0x7800] ;  /* 0x00780000e5d0783b */ /* 0x000e6e0000000200 */
[C---:B------:R-:W-:Y:S08]  /*af90*/  HMMA.16816.F32.BF16 R44, R196.reuse, R212, R44 ;  /* 0x000000d4c42c723c */ /* 0x040ff0000004182c */
        /* <DEDUP_REMOVED lines=13> */
[----:B------:R-:W-:Y:S07]  /*b070*/  LDSM.16.M88.4 R208, [R226+0x8000] ;  /* 0x00800000e2d0783b */ /* 0x000fee0000000200 */
[C---:B----4-:R-:W-:Y:S01]  /*b080*/  HMMA.16816.F32.BF16 R36, R200.reuse, R212, R36 ;  /* 0x000000d4c824723c */ /* 0x050fe20000041824 */
[----:B------:R-:W4:Y:S07]  /*b090*/  LDL R213, [R1+0x38] ;  /* 0x0000380001d57983 */ /* 0x000f2e0000100800 */
[C---:B------:R-:W-:Y:S08]  /*b0a0*/  HMMA.16816.F32.BF16 R40, R200.reuse, R214, R40 ;  /* 0x000000d6c828723c */ /* 0x040ff00000041828 */
[C---:B--2---:R-:W-:Y:S08]  /*b0b0*/  HMMA.16816.F32.BF16 R44, R200.reuse, R144, R44 ;  /* 0x00000090c82c723c */ /* 0x044ff0000004182c */
[----:B------:R-:W-:Y:S01]  /*b0c0*/  HMMA.16816.F32.BF16 R48, R200, R146, R48 ;  /* 0x00000092c830723c */ /* 0x000fe20000041830 */
[----:B------:R-:W1:Y:S07]  /*b0d0*/  LDSM.16.M88.4 R144, [R226+0x7800] ;  /* 0x00780000e290783b */ /* 0x000e6e0000000200 */
[C---:B------:R-:W-:Y:S01]  /*b0e0*/  HMMA.16816.F32.BF16 R4, R204.reuse, R220, R4 ;  /* 0x000000dccc04723c */ /* 0x040fe20000041804 */
[----:B------:R-:W2:Y:S06]  /*b0f0*/  LDL.64 R220, [R1+0x20] ;  /* 0x0000200001dc7983 */ /* 0x000eac0000100a00 */
[----:B------:R-:W-:Y:S01]  /*b100*/  STL [R1+0x8], R251 ;  /* 0x000008fb01007387 */ /* 0x000fe20000100800 */
[C---:B------:R-:W-:Y:S08]  /*b110*/  HMMA.16816.F32.BF16 R8, R204.reuse, R222, R8 ;  /* 0x000000decc08723c */ /* 0x040ff00000041808 */
[C---:B------:R-:W-:Y:S08]  /*b120*/  HMMA.16816.F32.BF16 R12, R204.reuse, R216, R12 ;  /* 0x000000d8cc0c723c */ /* 0x040ff0000004180c */
[C---:B------:R-:W-:Y:S04]  /*b130*/  HMMA.16816.F32.BF16 R16, R204.reuse, R218, R16 ;  /* 0x000000dacc10723c */ /* 0x040fe80000041810 */
[----:B------:R-:W-:Y:S02]  /*b140*/  FMNMX.FTZ R0, R4, R142, !PT ;  /* 0x0000008e04007209 */ /* 0x000fe40007810000 */
[----:B------:R-:W-:Y:S02]  /*b150*/  FMNMX.FTZ R2, R6, R143, !PT ;  /* 0x0000008f06027209 */ /* 0x000fe40007810000 */
[C---:B---3--:R-:W-:Y:S04]  /*b160*/  HMMA.16816.F32.BF16 R20, R204.reuse, R164, R20 ;  /* 0x000000a4cc14723c */ /* 0x048fe80000041814 */
[----:B------:R-:W-:Y:S02]  /*b170*/  FMNMX.FTZ R0, R5, R0, !PT ;  /* 0x0000000005007209 */ /* 0x000fe40007810000 */
[----:B------:R-:W-:Y:S02]  /*b180*/  FMNMX.FTZ R2, R7, R2, !PT ;  /* 0x0000000207027209 */ /* 0x000fe40007810000 */
[C---:B------:R-:W-:Y:S01]  /*b190*/  HMMA.16816.F32.BF16 R24, R204.reuse, R166, R24 ;  /* 0x000000a6cc18723c */ /* 0x040fe20000041818 */
[----:B------:R-:W3:Y:S01]  /*b1a0*/  LDSM.16.M88.4 R164, [R226+0x8800] ;  /* 0x00880000e2a4783b */ /* 0x000ee20000000200 */
[----:B------:R-:W-:Y:S04]  /*b1b0*/  DEPBAR.LE SB0, 0x0 ;  /* 0x000080000000791a */ /* 0x000fe80000000000 */
[----:B------:R-:W-:Y:S02]  /*b1c0*/  FMNMX.FTZ R0, R8, R0, !PT ;  /* 0x0000000008007209 */ /* 0x000fe40007810000 */
[C---:B-1----:R-:W-:Y:S01]  /*b1d0*/  HMMA.16816.F32.BF16 R28, R204.reuse, R144, R28 ;  /* 0x00000090cc1c723c */ /* 0x042fe2000004181c */
[----:B------:R-:W-:Y:S04]  /*b1e0*/  BAR.SYNC.DEFER_BLOCKING 0x0 ;  /* 0x0000000000007b1d */ /* 0x000fe80000010000 */
[----:B------:R-:W-:Y:S02]  /*b1f0*/  FMNMX.FTZ R0, R9, R0, !PT ;  /* 0x0000000009007209 */ /* 0x000fe40007810000 */
[----:B------:R-:W-:Y:S01]  /*b200*/  FMNMX.FTZ R2, R10, R2, !PT ;  /* 0x000000020a027209 */ /* 0x000fe20007810000 */
[C---:B------:R-:W-:Y:S04]  /*b210*/  HMMA.16816.F32.BF16 R32, R204.reuse, R146, R32 ;  /* 0x00000092cc20723c */ /* 0x040fe80000041820 */
[----:B------:R-:W-:Y:S01]  /*b220*/  FMNMX.FTZ R0, R12, R0, !PT ;  /* 0x000000000c007209 */ /* 0x000fe20007810000 */
[----:B------:R-:W-:Y:S01]  /*b230*/  @P0 IMAD.WIDE.U32 R144, R251, c[0x0][0x1e0], RZ ;  /* 0x00007800fb900a25 */ /* 0x000fe200078e00ff */
[----:B------:R-:W-:Y:S02]  /*b240*/  FMNMX.FTZ R2, R11, R2, !PT ;  /* 0x000000020b027209 */ /* 0x000fe40007810000 */
[C---:B------:R-:W-:Y:S04]  /*b250*/  HMMA.16816.F32.BF16 R36, R204.reuse, R208, R36 ;  /* 0x000000d0cc24723c */ /* 0x040fe80000041824 */
[----:B------:R-:W-:Y:S02]  /*b260*/  FMNMX.FTZ R0, R13, R0, !PT ;  /* 0x000000000d007209 */ /* 0x000fe40007810000 */
[----:B------:R-:W-:Y:S02]  /*b270*/  FMNMX.FTZ R2, R14, R2, !PT ;  /* 0x000000020e027209 */ /* 0x000fe40007810000 */
[C---:B------:R-:W-:Y:S04]  /*b280*/  HMMA.16816.F32.BF16 R40, R204.reuse, R210, R40 ;  /* 0x000000d2cc28723c */ /* 0x040fe80000041828 */
[----:B------:R-:W-:Y:S02]  /*b290*/  FMNMX.FTZ R0, R16, R0, !PT ;  /* 0x0000000010007209 */ /* 0x000fe40007810000 */
[----:B------:R-:W-:Y:S02]  /*b2a0*/  FMNMX.FTZ R2, R15, R2, !PT ;  /* 0x000000020f027209 */ /* 0x000fe40007810000 */
[----:B------:R-:W-:Y:S01]  /*b2b0*/  FMNMX.FTZ R0, R17, R0, !PT ;  /* 0x0000000011007209 */ /* 0x000fe20007810000 */
[C---:B---3--:R-:W-:Y:S03]  /*b2c0*/  HMMA.16816.F32.BF16 R44, R204.reuse, R164, R44 ;  /* 0x000000a4cc2c723c */ /* 0x048fe6000004182c */
[----:B------:R-:W-:Y:S02]  /*b2d0*/  FMNMX.FTZ R0, R20, R0, !PT ;  /* 0x0000000014007209 */ /* 0x000fe40007810000 */
[----:B------:R-:W-:Y:S02]  /*b2e0*/  FMNMX.FTZ R2, R18, R2, !PT ;  /* 0x0000000212027209 */ /* 0x000fe40007810000 */
[----:B------:R-:W-:Y:S01]  /*b2f0*/  FMNMX.FTZ R0, R21, R0, !PT ;  /* 0x0000000015007209 */ /* 0x000fe20007810000 */
        /* <DEDUP_REMOVED lines=29> */
[----:B------:R-:W-:Y:S04]  /*b4d0*/  FMNMX.FTZ R2, R46, R2, !PT ;  /* 0x000000022e027209 */ /* 0x000fe80007810000 */
[----:B------:R-:W-:Y:S04]  /*b4e0*/  FMNMX.FTZ R0, R47, R2, !PT ;  /* 0x000000022f007209 */ /* 0x000fe80007810000 */
[----:B------:R-:W-:Y:S04]  /*b4f0*/  FMNMX.FTZ R0, R50, R0, !PT ;  /* 0x0000000032007209 */ /* 0x000fe80007810000 */
[----:B------:R-:W-:Y:S05]  /*b500*/  FMNMX.FTZ R0, R51, R0, !PT ;  /* 0x0000000033007209 */ /* 0x000fea0007810000 */
[----:B------:R-:W3:Y:S01]  /*b510*/  SHFL.BFLY PT, R2, R0, 0x2, 0x1f ;  /* 0x0c401f0000027f89 */ /* 0x000ee200000e0000 */
[----:B-1----:R-:W-:Y:S07]  /*b520*/  FMNMX.FTZ R141, R141, R3, !PT ;  /* 0x000000038d8d7209 */ /* 0x002fee0007810000 */
[----:B------:R-:W1:Y:S01]  /*b530*/  SHFL.BFLY PT, R140, R141, 0x1, 0x1f ;  /* 0x0c201f008d8c7f89 */ /* 0x000e6200000e0000 */
[----:B---3--:R-:W-:Y:S07]  /*b540*/  FMNMX.FTZ R0, R0, R2, !PT ;  /* 0x0000000200007209 */ /* 0x008fee0007810000 */
[----:B------:R-:W3:Y:S01]  /*b550*/  SHFL.BFLY PT, R3, R0, 0x1, 0x1f ;  /* 0x0c201f0000037f89 */ /* 0x000ee200000e0000 */
[----:B-1----:R-:W-:Y:S05]  /*b560*/  FMNMX.FTZ R141, R141, R140, !PT ;  /* 0x0000008c8d8d7209 */ /* 0x002fea0007810000 */
[C---:B------:R-:W-:Y:S02]  /*b570*/  FMUL.FTZ R212, R141.reuse, c[0x0][0x2d0] ;  /* 0x0000b4008dd47a20 */ /* 0x040fe40000410000 */
[----:B------:R-:W-:Y:S02]  /*b580*/  FADD.FTZ R2, -R141, R142 ;  /* 0x0000008e8d027221 */ /* 0x000fe40000010100 */
[--C-:B------:R-:W-:Y:S02]  /*b590*/  FFMA.FTZ R5, R5, c[0x0][0x2d0], -R212.reuse ;  /* 0x0000b40005057a23 */ /* 0x100fe400000108d4 */
[--C-:B------:R-:W-:Y:S02]  /*b5a0*/  FFMA.FTZ R4, R4, c[0x0][0x2d0], -R212.reuse ;  /* 0x0000b40004047a23 */ /* 0x100fe400000108d4 */
[----:B------:R1:W-:Y:S01]  /*b5b0*/  MUFU.EX2 R219, R5 ;  /* 0x0000000500db7308 */ /* 0x0003e20000000800 */
[--C-:B------:R-:W-:Y:S02]  /*b5c0*/  FFMA.FTZ R9, R9, c[0x0][0x2d0], -R212.reuse ;  /* 0x0000b40009097a23 */ /* 0x100fe400000108d4 */
[--C-:B------:R-:W-:Y:S01]  /*b5d0*/  FFMA.FTZ R12, R12, c[0x0][0x2d0], -R212.reuse ;  /* 0x0000b4000c0c7a23 */ /* 0x100fe200000108d4 */
[----:B---3--:R-:W-:Y:S01]  /*b5e0*/  FMNMX.FTZ R140, R0, R3, !PT ;  /* 0x00000003008c7209 */ /* 0x008fe20007810000 */
[----:B------:R-:W-:Y:S01]  /*b5f0*/  FMUL.FTZ R0, R2, c[0x0][0x2d0] ;  /* 0x0000b40002007a20 */ /* 0x000fe20000410000 */
[----:B------:R-:W-:Y:S01]  /*b600*/  @P0 SHF.R.S32.HI R3, RZ, 0x1f, R251 ;  /* 0x0000001fff030819 */ /* 0x000fe200000114fb */
[--C-:B------:R-:W-:Y:S03]  /*b610*/  FFMA.FTZ R13, R13, c[0x0][0x2d0], -R212.reuse ;  /* 0x0000b4000d0d7a23 */ /* 0x100fe600000108d4 */
[----:B------:R3:W3:Y:S01]  /*b620*/  MUFU.EX2 R2, R0 ;  /* 0x0000000000027308 */ /* 0x0006e20000000800 */
[--C-:B------:R-:W-:Y:S02]  /*b630*/  FFMA.FTZ R16, R16, c[0x0][0x2d0], -R212.reuse ;  /* 0x0000b40010107a23 */ /* 0x100fe400000108d4 */
[----:B------:R-:W-:Y:S02]  /*b640*/  @P0 IMAD R3, R3, c[0x0][0x1e0], RZ ;  /* 0x0000780003030a24 */ /* 0x000fe400078e02ff */
[--C-:B------:R-:W-:Y:S02]  /*b650*/  FFMA.FTZ R17, R17, c[0x0][0x2d0], -R212.reuse ;  /* 0x0000b40011117a23 */ /* 0x100fe400000108d4 */
[----:B------:R-:W-:Y:S02]  /*b660*/  @P0 IMAD R3, R251, c[0x0][0x1e4], R3 ;  /* 0x00007900fb030a24 */ /* 0x000fe400078e0203 */
[----:B------:R2:W5:Y:S01]  /*b670*/  LDL.LU R251, [R1+0x98] ;  /* 0x0000980001fb7983 */ /* 0x0005620000300800 */
[----:B------:R-:W-:Y:S01]  /*b680*/  MUFU.EX2 R214, R4 ;  /* 0x0000000400d67308 */ /* 0x000fe20000000800 */
[--C-:B------:R-:W-:Y:S01]  /*b690*/  FFMA.FTZ R20, R20, c[0x0][0x2d0], -R212.reuse ;  /* 0x0000b40014147a23 */ /* 0x100fe200000108d4 */
[----:B------:R-:W-:Y:S01]  /*b6a0*/  @P0 IADD3 R3, R145, R3, RZ ;  /* 0x0000000391030210 */ /* 0x000fe20007ffe0ff */
[--C-:B------:R-:W-:Y:S02]  /*b6b0*/  FFMA.FTZ R21, R21, c[0x0][0x2d0], -R212.reuse ;  /* 0x0000b40015157a23 */ /* 0x100fe400000108d4 */
[--C-:B-1----:R-:W-:Y:S01]  /*b6c0*/  FFMA.FTZ R5, R8, c[0x0][0x2d0], -R212.reuse ;  /* 0x0000b40008057a23 */ /* 0x102fe200000108d4 */
[----:B------:R-:W-:Y:S01]  /*b6d0*/  @P0 MOV R8, c[0x0][0x1e0] ;  /* 0x0000780000080a02 */ /* 0x000fe20000000f00 */
[----:B------:R-:W-:Y:S02]  /*b6e0*/  @P0 IMAD R3, R3, 0x60, RZ ;  /* 0x0000006003030824 */ /* 0x000fe400078e02ff */
[--C-:B------:R-:W-:Y:S01]  /*b6f0*/  FFMA.FTZ R24, R24, c[0x0][0x2d0], -R212.reuse ;  /* 0x0000b40018187a23 */ /* 0x100fe200000108d4 */
[----:B------:R-:W-:Y:S01]  /*b700*/  MUFU.EX2 R223, R5 ;  /* 0x0000000500df7308 */ /* 0x000fe20000000800 */
[--C-:B------:R-:W-:Y:S02]  /*b710*/  FFMA.FTZ R25, R25, c[0x0][0x2d0], -R212.reuse ;  /* 0x0000b40019197a23 */ /* 0x100fe400000108d4 */
[----:B------:R-:W-:Y:S02]  /*b720*/  FFMA.FTZ R28, R28, c[0x0][0x2d0], -R212 ;  /* 0x0000b4001c1c7a23 */ /* 0x000fe400000108d4 */
[----:B---3--:R-:W-:Y:S02]  /*b730*/  FADD.FTZ R0, -R140, R143 ;  /* 0x0000008f8c007221 */ /* 0x008fe40000010100 */
[----:B------:R-:W-:Y:S02]  /*b740*/  FMUL.FTZ R100, R2, R100 ;  /* 0x0000006402647220 */ /* 0x000fe40000410000 */
[----:B------:R-:W-:Y:S01]  /*b750*/  FMUL.FTZ R0, R0, c[0x0][0x2d0] ;  /* 0x0000b40000007a20 */ /* 0x000fe20000410000 */
[----:B------:R-:W-:Y:S01]  /*b760*/  MUFU.EX2 R222, R9 ;  /* 0x0000000900de7308 */ /* 0x000fe20000000800 */
[C---:B------:R-:W-:Y:S02]  /*b770*/  FMUL.FTZ R101, R2.reuse, R101 ;  /* 0x0000006502657220 */ /* 0x040fe40000410000 */
[C---:B------:R-:W-:Y:S02]  /*b780*/  FMUL.FTZ R104, R2.reuse, R104 ;  /* 0x0000006802687220 */ /* 0x040fe40000410000 */
[C---:B------:R-:W-:Y:S02]  /*b790*/  FMUL.FTZ R105, R2.reuse, R105 ;  /* 0x0000006902697220 */ /* 0x040fe40000410000 */
[C---:B------:R-:W-:Y:S02]  /*b7a0*/  FMUL.FTZ R108, R2.reuse, R108 ;  /* 0x0000006c026c7220 */ /* 0x040fe40000410000 */
[C---:B------:R-:W-:Y:S01]  /*b7b0*/  FMUL.FTZ R109, R2.reuse, R109 ;  /* 0x0000006d026d7220 */ /* 0x040fe20000410000 */
[----:B------:R-:W1:Y:S01]  /*b7c0*/  MUFU.EX2 R0, R0 ;  /* 0x0000000000007308 */ /* 0x000e620000000800 */
[C---:B------:R-:W-:Y:S01]  /*b7d0*/  FMUL.FTZ R112, R2.reuse, R112 ;  /* 0x0000007002707220 */ /* 0x040fe20000410000 */
[----:B----4-:R-:W-:Y:S01]  /*b7e0*/  @P0 MOV R143, R213 ;  /* 0x000000d5008f0202 */ /* 0x010fe20000000f00 */
[C---:B------:R-:W-:Y:S01]  /*b7f0*/  FMUL.FTZ R113, R2.reuse, R113 ;  /* 0x0000007102717220 */ /* 0x040fe20000410000 */
[----:B------:R-:W-:Y:S01]  /*b800*/  MOV R213, 0x6 ;  /* 0x0000000600d57802 */ /* 0x000fe20000000f00 */
[C---:B------:R-:W-:Y:S02]  /*b810*/  FMUL.FTZ R116, R2.reuse, R116 ;  /* 0x0000007402747220 */ /* 0x040fe40000410000 */
[----:B------:R-:W-:Y:S01]  /*b820*/  FMUL.FTZ R117, R2, R117 ;  /* 0x0000007502757220 */ /* 0x000fe20000410000 */
[----:B------:R-:W-:Y:S01]  /*b830*/  @P0 SHF.L.U64.HI R146, R8, R213, c[0x0][0x1e4] ;  /* 0x0000790008920619 */ /* 0x000fe200000102d5 */
[C---:B------:R-:W-:Y:S02]  /*b840*/  FMUL.FTZ R120, R2.reuse, R120 ;  /* 0x0000007802787220 */ /* 0x040fe40000410000 */
[C---:B------:R-:W-:Y:S02]  /*b850*/  FMUL.FTZ R121, R2.reuse, R121 ;  /* 0x0000007902797220 */ /* 0x040fe40000410000 */
[C---:B------:R-:W-:Y:S02]  /*b860*/  FMUL.FTZ R124, R2.reuse, R124 ;  /* 0x0000007c027c7220 */ /* 0x040fe40000410000 */
[C---:B------:R-:W-:Y:S02]  /*b870*/  FMUL.FTZ R125, R2.reuse, R125 ;  /* 0x0000007d027d7220 */ /* 0x040fe40000410000 */
[C---:B------:R-:W-:Y:S02]  /*b880*/  FMUL.FTZ R128, R2.reuse, R128 ;  /* 0x0000008002807220 */ /* 0x040fe40000410000 */
[C---:B------:R-:W-:Y:S02]  /*b890*/  FMUL.FTZ R129, R2.reuse, R129 ;  /* 0x0000008102817220 */ /* 0x040fe40000410000 */
[----:B------:R-:W-:Y:S02]  /*b8a0*/  FMUL.FTZ R132, R2, R132 ;  /* 0x0000008402847220 */ /* 0x000fe40000410000 */
[C---:B-1----:R-:W-:Y:S02]  /*b8b0*/  FMUL.FTZ R102, R0.reuse, R102 ;  /* 0x0000006600667220 */ /* 0x042fe40000410000 */
[C---:B------:R-:W-:Y:S02]  /*b8c0*/  FMUL.FTZ R103, R0.reuse, R103 ;  /* 0x0000006700677220 */ /* 0x040fe40000410000 */
[C---:B------:R-:W-:Y:S02]  /*b8d0*/  FMUL.FTZ R106, R0.reuse, R106 ;  /* 0x0000006a006a7220 */ /* 0x040fe40000410000 */
[C---:B------:R-:W-:Y:S02]  /*b8e0*/  FMUL.FTZ R107, R0.reuse, R107 ;  /* 0x0000006b006b7220 */ /* 0x040fe40000410000 */
[C---:B------:R-:W-:Y:S02]  /*b8f0*/  FMUL.FTZ R110, R0.reuse, R110 ;  /* 0x0000006e006e7220 */ /* 0x040fe40000410000 */
[C---:B------:R-:W-:Y:S01]  /*b900*/  FMUL.FTZ R111, R0.reuse, R111 ;  /* 0x0000006f006f7220 */ /* 0x040fe20000410000 */
[----:B--2---:R-:W-:Y:S01]  /*b910*/  @P0 MOV R142, R220 ;  /* 0x000000dc008e0202 */ /* 0x004fe20000000f00 */
[C---:B------:R-:W-:Y:S01]  /*b920*/  FMUL.FTZ R114, R0.reuse, R114 ;  /* 0x0000007200727220 */ /* 0x040fe20000410000 */
[----:B------:R-:W-:Y:S01]  /*b930*/  MUFU.EX2 R221, R16 ;  /* 0x0000001000dd7308 */ /* 0x000fe20000000800 */
[----:B------:R-:W-:Y:S02]  /*b940*/  FMUL.FTZ R115, R0, R115 ;  /* 0x0000007300737220 */ /* 0x000fe40000410000 */
[----:B------:R-:W-:Y:S04]  /*b950*/  @P0 IMAD.WIDE.U32 R142, R144, 0x60, R142 ;  /* 0x00000060908e0825 */ /* 0x000fe800078e008e */
[C---:B------:R-:W-:Y:S01]  /*b960*/  FMUL.FTZ R118, R0.reuse, R118 ;  /* 0x0000007600767220 */ /* 0x040fe20000410000 */
[----:B------:R-:W-:Y:S01]  /*b970*/  @P0 IADD3 R4, R143, R3, RZ ;  /* 0x000000038f040210 */ /* 0x000fe20007ffe0ff */
[----:B------:R-:W-:Y:S01]  /*b980*/  FMUL.FTZ R119, R0, R119 ;  /* 0x0000007700777220 */ /* 0x000fe20000410000 */
[----:B------:R-:W-:Y:S01]  /*b990*/  @P0 SHF.L.U32 R3, R142, 0x1, RZ ;  /* 0x000000018e030819 */ /* 0x000fe200000006ff */
[----:B------:R-:W-:Y:S01]  /*b9a0*/  FMUL.FTZ R122, R0, R122 ;  /* 0x0000007a007a7220 */ /* 0x000fe20000410000 */
[----:B------:R-:W-:Y:S01]  /*b9b0*/  @P0 SHF.L.U64.HI R142, R142, 0x1, R4 ;  /* 0x000000018e8e0819 */ /* 0x000fe20000010204 */
[C---:B------:R-:W-:Y:S01]  /*b9c0*/  FMUL.FTZ R123, R0.reuse, R123 ;  /* 0x0000007b007b7220 */ /* 0x040fe20000410000 */
[C---:B------:R-:W-:Y:S01]  /*b9d0*/  @P0 IADD3 R4, P6, R3.reuse, c[0x0][0x1c8], RZ ;  /* 0x0000720003040a10 */ /* 0x040fe20007fde0ff */
[C---:B------:R-:W-:Y:S01]  /*b9e0*/  FMUL.FTZ R126, R0.reuse, R126 ;  /* 0x0000007e007e7220 */ /* 0x040fe20000410000 */
[C---:B------:R-:W-:Y:S01]  /*b9f0*/  @P0 IADD3 R144, P5, R3.reuse, 0x80, RZ ;  /* 0x0000008003900810 */ /* 0x040fe20007fbe0ff */
[----:B------:R-:W-:Y:S01]  /*ba00*/  FMUL.FTZ R127, R0, R127 ;  /* 0x0000007f007f7220 */ /* 0x000fe20000410000 */
[----:B------:R-:W-:Y:S01]  /*ba10*/  @P0 IADD3.X R5, R142, c[0x0][0x1cc], RZ, P6, !PT ;  /* 0x000073008e050a10 */ /* 0x000fe200037fe4ff */
[----:B------:R-:W-:Y:S01]  /*ba20*/  FMUL.FTZ R130, R0, R130 ;  /* 0x0000008200827220 */ /* 0x000fe20000410000 */
[----:B------:R-:W-:Y:S01]  /*ba30*/  @P0 IADD3 R144, P1, R144, c[0x0][0x1c8], RZ ;  /* 0x0000720090900a10 */ /* 0x000fe20007f3e0ff */
[----:B------:R-:W-:Y:S01]  /*ba40*/  FMUL.FTZ R131, R0, R131 ;  /* 0x0000008300837220 */ /* 0x000fe20000410000 */
[----:B------:R-:W-:Y:S01]  /*ba50*/  @P0 IADD3 R3, P6, R3, 0x100, RZ ;  /* 0x0000010003030810 */ /* 0x000fe20007fde0ff */
[----:B------:R1:W-:Y:S01]  /*ba60*/  @P0 LDGSTS.E.BYPASS.LTC128B.128 [R250+0xc100], [R4.64], !P4 ;  /* 0x0c10000004fa0fae */ /* 0x0003e2000e101d46 */
[--C-:B------:R-:W-:Y:S01]  /*ba70*/  @P0 IADD3.X R145, RZ, c[0x0][0x1cc], R142.reuse, P1, P5 ;  /* 0x00007300ff910a10 */ /* 0x100fe20000fea48e */
[----:B------:R-:W-:Y:S01]  /*ba80*/  FMUL.FTZ R133, R2, R133 ;  /* 0x0000008502857220 */ /* 0x000fe20000410000 */
[----:B------:R-:W-:Y:S01]  /*ba90*/  @P0 SHF.L.U32 R143, R8, 0x6, RZ ;  /* 0x00000006088f0819 */ /* 0x000fe200000006ff */
[----:B------:R-:W-:Y:S01]  /*baa0*/  FMUL.FTZ R134, R0, R134 ;  /* 0x0000008600867220 */ /* 0x000fe20000410000 */
[----:B------:R-:W-:Y:S01]  /*bab0*/  @P0 IADD3 R8, P5, R3, c[0x0][0x1c8], RZ ;  /* 0x0000720003080a10 */ /* 0x000fe20007fbe0ff */
[----:B------:R-:W-:Y:S01]  /*bac0*/  FMUL.FTZ R3, R140, c[0x0][0x2d0] ;  /* 0x0000b4008c037a20 */ /* 0x000fe20000410000 */
[----:B------:R-:W-:Y:S01]  /*bad0*/  MUFU.EX2 R220, R17 ;  /* 0x0000001100dc7308 */ /* 0x000fe20000000800 */
[----:B------:R2:W-:Y:S01]  /*bae0*/  @P0 LDGSTS.E.BYPASS.LTC128B.128 [R250+0xf100], [R144.64], !P3 ;  /* 0x0f10000090fa0fae */ /* 0x0005e2000d901d46 */
[----:B------:R-:W-:Y:S01]  /*baf0*/  @P0 IADD3.X R9, RZ, c[0x0][0x1cc], R142, P5, P6 ;  /* 0x00007300ff090a10 */ /* 0x000fe20002fec48e */
[--C-:B------:R-:W-:Y:S02]  /*bb00*/  FFMA.FTZ R6, R6, c[0x0][0x2d0], -R3.reuse ;  /* 0x0000b40006067a23 */ /* 0x100fe40000010803 */
[--C-:B------:R-:W-:Y:S02]  /*bb10*/  FFMA.FTZ R142, R7, c[0x0][0x2d0], -R3.reuse ;  /* 0x0000b400078e7a23 */ /* 0x100fe40000010803 */
[--C-:B------:R-:W-:Y:S02]  /*bb20*/  FFMA.FTZ R10, R10, c[0x0][0x2d0], -R3.reuse ;  /* 0x0000b4000a0a7a23 */ /* 0x100fe40000010803 */
[----:B------:R3:W-:Y:S01]  /*bb30*/  @P0 LDGSTS.E.BYPASS.LTC128B.128 [R250+0x12100], [R8.64], !P2 ;  /* 0x1210000008fa0fae */ /* 0x0007e2000d101d46 */
[----:B------:R4:W-:Y:S01]  /*bb40*/  MUFU.EX2 R218, R6 ;  /* 0x0000000600da7308 */ /* 0x0009e20000000800 */
[--C-:B------:R-:W-:Y:S02]  /*bb50*/  FFMA.FTZ R11, R11, c[0x0][0x2d0], -R3.reuse ;  /* 0x0000b4000b0b7a23 */ /* 0x100fe40000010803 */
[----:B------:R-:W-:Y:S02]  /*bb60*/  FMUL.FTZ R135, R0, R135 ;  /* 0x0000008700877220 */ /* 0x000fe40000410000 */
[C---:B------:R-:W-:Y:S02]  /*bb70*/  FMUL.FTZ R136, R2.reuse, R136 ;  /* 0x0000008802887220 */ /* 0x040fe40000410000 */
[----:B------:R-:W-:Y:S02]  /*bb80*/  FMUL.FTZ R137, R2, R137 ;  /* 0x0000008902897220 */ /* 0x000fe40000410000 */
[----:B------:R-:W-:Y:S01]  /*bb90*/  FMUL.FTZ R138, R0, R138 ;  /* 0x0000008a008a7220 */ /* 0x000fe20000410000 */
[----:B-1----:R-:W-:Y:S01]  /*bba0*/  @P0 IADD3 R4, P1, R4, R143, RZ ;  /* 0x0000008f04040210 */ /* 0x002fe20007f3e0ff */
[----:B------:R-:W1:Y:S01]  /*bbb0*/  MUFU.EX2 R217, R142 ;  /* 0x0000008e00d97308 */ /* 0x000e620000000800 */
[----:B------:R-:W-:Y:S02]  /*bbc0*/  FMUL.FTZ R139, R0, R139 ;  /* 0x0000008b008b7220 */ /* 0x000fe40000410000 */
[----:B------:R-:W-:Y:S01]  /*bbd0*/  @P0 IADD3.X R5, R5, R146, RZ, P1, !PT ;  /* 0x0000009205050210 */ /* 0x000fe20000ffe4ff */
[C---:B------:R-:W-:Y:S02]  /*bbe0*/  FMUL.FTZ R52, R2.reuse, R52 ;  /* 0x0000003402347220 */ /* 0x040fe40000410000 */
[----:B------:R-:W-:Y:S01]  /*bbf0*/  FMUL.FTZ R53, R2, R53 ;  /* 0x0000003502357220 */ /* 0x000fe20000410000 */
[----:B--2---:R-:W-:Y:S01]  /*bc00*/  F2FP.BF16.PACK_AB R144, R219, R214 ;  /* 0x000000d6db90723e */ /* 0x004fe200000010ff */
[----:B------:R2:W-:Y:S01]  /*bc10*/  @P0 LDGSTS.E.BYPASS.LTC128B.128 [R250+0xd100], [R4.64], !P4 ;  /* 0x0d10000004fa0fae */ /* 0x0005e2000e101d46 */
[C---:B------:R-:W-:Y:S01]  /*bc20*/  FMUL.FTZ R54, R0.reuse, R54 ;  /* 0x0000003600367220 */ /* 0x040fe20000410000 */
[----:B------:R2:W-:Y:S01]  /*bc30*/  MUFU.EX2 R216, R10 ;  /* 0x0000000a00d87308 */ /* 0x0005e20000000800 */
[----:B------:R-:W-:Y:S01]  /*bc40*/  FMUL.FTZ R55, R0, R55 ;  /* 0x0000003700377220 */ /* 0x000fe20000410000 */
[----:B----4-:R-:W-:Y:S01]  /*bc50*/  @P0 IADD3 R6, P5, R143, R4, RZ ;  /* 0x000000048f060210 */ /* 0x010fe20007fbe0ff */
[----:B------:R-:W-:Y:S03]  /*bc60*/  FMUL.FTZ R56, R2, R56 ;  /* 0x0000003802387220 */ /* 0x000fe60000410000 */
[----:B------:R4:W-:Y:S01]  /*bc70*/  @P0 LDGSTS.E.BYPASS.LTC128B.128 [R250+0x10100], [R4.64+0x80], !P3 ;  /* 0x1010008004fa0fae */ /* 0x0009e2000d901d46 */
[----:B------:R-:W-:Y:S01]  /*bc80*/  @P0 IADD3.X R7, R146, R5, RZ, P5, !PT ;  /* 0x0000000592070210 */ /* 0x000fe20002ffe4ff */
[----:B---3--:R-:W-:Y:S01]  /*bc90*/  FMUL.FTZ R8, R2, R152 ;  /* 0x0000009802087220 */ /* 0x008fe20000410000 */
[----:B------:R-:W-:Y:S01]  /*bca0*/  F2FP.BF16.PACK_AB R146, R222, R223 ;  /* 0x000000dfde92723e */ /* 0x000fe200000010ff */
[----:B------:R-:W3:Y:S01]  /*bcb0*/  MUFU.EX2 R215, R11 ;  /* 0x0000000b00d77308 */ /* 0x000ee20000000800 */
[C---:B------:R-:W-:Y:S02]  /*bcc0*/  FMUL.FTZ R9, R2.reuse, R153 ;  /* 0x0000009902097220 */ /* 0x040fe40000410000 */
[----:B------:R-:W-:Y:S01]  /*bcd0*/  FMUL.FTZ R57, R2, R57 ;  /* 0x0000003902397220 */ /* 0x000fe20000410000 */
[----:B------:R4:W-:Y:S01]  /*bce0*/  @P0 LDGSTS.E.BYPASS.LTC128B.128 [R250+0x13100], [R4.64+0x100], !P2 ;  /* 0x1310010004fa0fae */ /* 0x0009e2000d101d46 */
[----:B-1----:R-:W-:Y:S01]  /*bcf0*/  F2FP.BF16.PACK_AB R145, R217, R218 ;  /* 0x000000dad991723e */ /* 0x002fe200000010ff */
[C---:B------:R-:W-:Y:S02]  /*bd00*/  FMUL.FTZ R58, R0.reuse, R58 ;  /* 0x0000003a003a7220 */ /* 0x040fe40000410000 */
[----:B------:R-:W-:Y:S02]  /*bd10*/  FMUL.FTZ R59, R0, R59 ;  /* 0x0000003b003b7220 */ /* 0x000fe40000410000 */
[C---:B------:R-:W-:Y:S01]  /*bd20*/  FMUL.FTZ R60, R2.reuse, R60 ;  /* 0x0000003c023c7220 */ /* 0x040fe20000410000 */
[----:B------:R-:W-:Y:S01]  /*bd30*/  MUFU.EX2 R143, R12 ;  /* 0x0000000c008f7308 */ /* 0x000fe20000000800 */
[----:B------:R1:W-:Y:S01]  /*bd40*/  @P0 LDGSTS.E.BYPASS.LTC128B.128 [R250+0xe100], [R6.64], !P4 ;  /* 0x0e10000006fa0fae */ /* 0x0003e2000e101d46 */
[----:B------:R-:W-:Y:S02]  /*bd50*/  FMUL.FTZ R61, R2, R61 ;  /* 0x0000003d023d7220 */ /* 0x000fe40000410000 */
[C---:B--2---:R-:W-:Y:S02]  /*bd60*/  FMUL.FTZ R10, R0.reuse, R154 ;  /* 0x0000009a000a7220 */ /* 0x044fe40000410000 */
[C---:B------:R-:W-:Y:S02]  /*bd70*/  FMUL.FTZ R62, R0.reuse, R62 ;  /* 0x0000003e003e7220 */ /* 0x040fe40000410000 */
[----:B------:R-:W-:Y:S01]  /*bd80*/  FMUL.FTZ R63, R0, R63 ;  /* 0x0000003f003f7220 */ /* 0x000fe20000410000 */
[----:B------:R1:W-:Y:S01]  /*bd90*/  @P0 LDGSTS.E.BYPASS.LTC128B.128 [R250+0x11100], [R6.64+0x80], !P3 ;  /* 0x1110008006fa0fae */ /* 0x0003e2000d901d46 */
[--C-:B------:R-:W-:Y:S02]  /*bda0*/  FFMA.FTZ R14, R14, c[0x0][0x2d0], -R3.reuse ;  /* 0x0000b4000e0e7a23 */ /* 0x100fe40000010803 */
[--C-:B------:R-:W-:Y:S01]  /*bdb0*/  FFMA.FTZ R15, R15, c[0x0][0x2d0], -R3.reuse ;  /* 0x0000b4000f0f7a23 */ /* 0x100fe20000010803 */
[----:B---3--:R-:W-:Y:S01]  /*bdc0*/  F2FP.BF16.PACK_AB R147, R215, R216 ;  /* 0x000000d8d793723e */ /* 0x008fe200000010ff */
[----:B------:R-:W-:Y:S01]  /*bdd0*/  FMUL.FTZ R11, R0, R155 ;  /* 0x0000009b000b7220 */ /* 0x000fe20000410000 */
[----:B------:R-:W-:Y:S01]  /*bde0*/  MUFU.EX2 R213, R14 ;  /* 0x0000000e00d57308 */ /* 0x000fe20000000800 */
[C---:B------:R-:W-:Y:S01]  /*bdf0*/  FMUL.FTZ R64, R2.reuse, R64 ;  /* 0x0000004002407220 */ /* 0x040fe20000410000 */
[----:B------:R1:W-:Y:S01]  /*be00*/  @P0 LDGSTS.E.BYPASS.LTC128B.128 [R250+0x14100], [R6.64+0x100], !P2 ;  /* 0x1410010006fa0fae */ /* 0x0003e2000d101d46 */
[C---:B------:R-:W-:Y:S02]  /*be10*/  FMUL.FTZ R65, R2.reuse, R65 ;  /* 0x0000004102417220 */ /* 0x040fe40000410000 */
[C---:B----4-:R-:W-:Y:S02]  /*be20*/  FMUL.FTZ R4, R2.reuse, R148 ;  /* 0x0000009402047220 */ /* 0x050fe40000410000 */
[----:B------:R-:W-:Y:S02]  /*be30*/  FMUL.FTZ R5, R2, R149 ;  /* 0x0000009502057220 */ /* 0x000fe40000410000 */
[C---:B------:R-:W-:Y:S01]  /*be40*/  FMUL.FTZ R66, R0.reuse, R66 ;  /* 0x0000004200427220 */ /* 0x040fe20000410000 */
[----:B------:R-:W2:Y:S01]  /*be50*/  LDSM.16.MT88.4 R164, [R224] ;  /* 0x00000000e0a4783b */ /* 0x000ea20000004200 */
[----:B------:R-:W-:Y:S02]  /*be60*/  FMUL.FTZ R67, R0, R67 ;  /* 0x0000004300437220 */ /* 0x000fe40000410000 */
[C---:B------:R-:W-:Y:S02]  /*be70*/  FMUL.FTZ R68, R2.reuse, R68 ;  /* 0x0000004402447220 */ /* 0x040fe40000410000 */
[----:B------:R-:W-:Y:S02]  /*be80*/  FMUL.FTZ R69, R2, R69 ;  /* 0x0000004502457220 */ /* 0x000fe40000410000 */
[C---:B------:R-:W-:Y:S01]  /*be90*/  FMUL.FTZ R70, R0.reuse, R70 ;  /* 0x0000004600467220 */ /* 0x040fe20000410000 */
[----:B------:R-:W3:Y:S01]  /*bea0*/  LDSM.16.MT88.4 R208, [R228] ;  /* 0x00000000e4d0783b */ /* 0x000ee20000004200 */
[----:B------:R-:W-:Y:S02]  /*beb0*/  FMUL.FTZ R71, R0, R71 ;  /* 0x0000004700477220 */ /* 0x000fe40000410000 */
[C---:B------:R-:W-:Y:S02]  /*bec0*/  FMUL.FTZ R72, R2.reuse, R72 ;  /* 0x0000004802487220 */ /* 0x040fe40000410000 */
[----:B------:R-:W-:Y:S02]  /*bed0*/  FMUL.FTZ R73, R2, R73 ;  /* 0x0000004902497220 */ /* 0x000fe40000410000 */
[C---:B------:R-:W-:Y:S01]  /*bee0*/  FMUL.FTZ R74, R0.reuse, R74 ;  /* 0x0000004a004a7220 */ /* 0x040fe20000410000 */
[----:B------:R-:W-:Y:S01]  /*bef0*/  LDSM.16.MT88.4 R152, [R249] ;  /* 0x00000000f998783b */ /* 0x000fe20000004200 */
[C---:B------:R-:W-:Y:S02]  /*bf00*/  FMUL.FTZ R75, R0.reuse, R75 ;  /* 0x0000004b004b7220 */ /* 0x040fe40000410000 */
[C---:B-1----:R-:W-:Y:S02]  /*bf10*/  FMUL.FTZ R6, R0.reuse, R150 ;  /* 0x0000009600067220 */ /* 0x042fe40000410000 */
[----:B------:R-:W-:Y:S02]  /*bf20*/  FMUL.FTZ R7, R0, R151 ;  /* 0x0000009700077220 */ /* 0x000fe40000410000 */
[--C-:B------:R-:W-:Y:S01]  /*bf30*/  FFMA.FTZ R18, R18, c[0x0][0x2d0], -R3.reuse ;  /* 0x0000b40012127a23 */ /* 0x100fe20000010803 */
[----:B------:R-:W1:Y:S01]  /*bf40*/  LDSM.16.MT88.4 R148, [R227] ;  /* 0x00000000e394783b */ /* 0x000e620000004200 */
[--C-:B------:R-:W-:Y:S02]  /*bf50*/  FFMA.FTZ R142, R19, c[0x0][0x2d0], -R3.reuse ;  /* 0x0000b400138e7a23 */ /* 0x100fe40000010803 */
[--C-:B------:R-:W-:Y:S02]  /*bf60*/  FFMA.FTZ R22, R22, c[0x0][0x2d0], -R3.reuse ;  /* 0x0000b40016167a23 */ /* 0x100fe40000010803 */
[--C-:B------:R-:W-:Y:S02]  /*bf70*/  FFMA.FTZ R23, R23, c[0x0][0x2d0], -R3.reuse ;  /* 0x0000b40017177a23 */ /* 0x100fe40000010803 */
[--C-:B------:R-:W-:Y:S01]  /*bf80*/  FFMA.FTZ R26, R26, c[0x0][0x2d0], -R3.reuse ;  /* 0x0000b4001a1a7a23 */ /* 0x100fe20000010803 */
[----:B------:R-:W0:Y:S01]  /*bf90*/  LDGDEPBAR ;  /* 0x00000000000079af */ /* 0x000e220000000000 */
[--C-:B------:R-:W-:Y:S02]  /*bfa0*/  FFMA.FTZ R27, R27, c[0x0][0x2d0], -R3.reuse ;  /* 0x0000b4001b1b7a23 */ /* 0x100fe40000010803 */
[--C-:B------:R-:W-:Y:S02]  /*bfb0*/  FFMA.FTZ R34, R34, c[0x0][0x2d0], -R3.reuse ;  /* 0x0000b40022227a23 */ /* 0x100fe40000010803 */
[--C-:B------:R-:W-:Y:S02]  /*bfc0*/  FFMA.FTZ R29, R29, c[0x0][0x2d0], -R212.reuse ;  /* 0x0000b4001d1d7a23 */ /* 0x100fe400000108d4 */
[--C-:B------:R-:W-:Y:S01]  /*bfd0*/  FFMA.FTZ R30, R30, c[0x0][0x2d0], -R3.reuse ;  /* 0x0000b4001e1e7a23 */ /* 0x100fe20000010803 */
[C---:B--2---:R-:W-:Y:S01]  /*bfe0*/  HMMA.16816.F32.BF16 R4, R144.reuse, R164, R4 ;  /* 0x000000a49004723c */ /* 0x044fe20000041804 */
[----:B------:R2:W5:Y:S04]  /*bff0*/  LDL.LU R250, [R1+0x94] ;  /* 0x0000940001fa7983 */ /* 0x0005680000300800 */
[--C-:B------:R-:W-:Y:S02]  /*c000*/  FFMA.FTZ R31, R31, c[0x0][0x2d0], -R3.reuse ;  /* 0x0000b4001f1f7a23 */ /* 0x100fe40000010803 */
[C---:B------:R-:W-:Y:S01]  /*c010*/  FMUL.FTZ R76, R2.reuse, R76 ;  /* 0x0000004c024c7220 */ /* 0x040fe20000410000 */
[C---:B------:R-:W-:Y:S01]  /*c020*/  HMMA.16816.F32.BF16 R8, R144.reuse, R166, R8 ;  /* 0x000000a69008723c */ /* 0x040fe20000041808 */
[----:B------:R-:W4:Y:S03]  /*c030*/  LDSM.16.MT88.4 R164, [R224+0x3000] ;  /* 0x00300000e0a4783b */ /* 0x000f260000004200 */
[----:B------:R-:W-:Y:S02]  /*c040*/  FMUL.FTZ R77, R2, R77 ;  /* 0x0000004d024d7220 */ /* 0x000fe40000410000 */
[C---:B------:R-:W-:Y:S02]  /*c050*/  FMUL.FTZ R78, R0.reuse, R78 ;  /* 0x0000004e004e7220 */ /* 0x040fe40000410000 */
[C---:B---3--:R-:W-:Y:S01]  /*c060*/  HMMA.16816.F32.BF16 R100, R144.reuse, R208, R100 ;  /* 0x000000d09064723c */ /* 0x048fe20000041864 */
[----:B------:R-:W3:Y:S03]  /*c070*/  MUFU.EX2 R208, R13 ;  /* 0x0000000d00d07308 */ /* 0x000ee60000000800 */
[----:B------:R-:W-:Y:S02]  /*c080*/  FMUL.FTZ R79, R0, R79 ;  /* 0x0000004f004f7220 */ /* 0x000fe40000410000 */
[C---:B------:R-:W-:Y:S02]  /*c090*/  FMUL.FTZ R80, R2.reuse, R80 ;  /* 0x0000005002507220 */ /* 0x040fe40000410000 */
[C---:B------:R-:W-:Y:S03]  /*c0a0*/  HMMA.16816.F32.BF16 R104, R144.reuse, R210, R104 ;  /* 0x000000d29068723c */ /* 0x040fe60000041868 */
[----:B------:R2:W2:Y:S01]  /*c0b0*/  MUFU.EX2 R211, R15 ;  /* 0x0000000f00d37308 */ /* 0x0004a20000000800 */
[----:B------:R-:W-:Y:S02]  /*c0c0*/  FMUL.FTZ R81, R2, R81 ;  /* 0x0000005102517220 */ /* 0x000fe40000410000 */
[C---:B------:R-:W-:Y:S02]  /*c0d0*/  FMUL.FTZ R82, R0.reuse, R82 ;  /* 0x0000005200527220 */ /* 0x040fe40000410000 */
[C---:B-1----:R-:W-:Y:S04]  /*c0e0*/  HMMA.16816.F32.BF16 R108, R144.reuse, R148, R108 ;  /* 0x00000094906c723c */ /* 0x042fe8000004186c */
[----:B------:R-:W-:Y:S01]  /*c0f0*/  FMUL.FTZ R83, R0, R83 ;  /* 0x0000005300537220 */ /* 0x000fe20000410000 */
[----:B------:R1:W-:Y:S01]  /*c100*/  MUFU.EX2 R210, R18 ;  /* 0x0000001200d27308 */ /* 0x0003e20000000800 */
[C---:B------:R-:W-:Y:S02]  /*c110*/  FMUL.FTZ R84, R2.reuse, R84 ;  /* 0x0000005402547220 */ /* 0x040fe40000410000 */
[C---:B------:R-:W-:Y:S01]  /*c120*/  HMMA.16816.F32.BF16 R112, R144.reuse, R150, R112 ;  /* 0x000000969070723c */ /* 0x040fe20000041870 */
[----:B------:R-:W3:Y:S03]  /*c130*/  LDSM.16.MT88.4 R148, [R228+0x3000] ;  /* 0x00300000e494783b */ /* 0x000ee60000004200 */
[----:B------:R-:W-:Y:S02]  /*c140*/  FMUL.FTZ R85, R2, R85 ;  /* 0x0000005502557220 */ /* 0x000fe40000410000 */
[C---:B------:R-:W-:Y:S01]  /*c150*/  FMUL.FTZ R86, R0.reuse, R86 ;  /* 0x0000005600567220 */ /* 0x040fe20000410000 */
[----:B------:R3:W3:Y:S01]  /*c160*/  MUFU.EX2 R209, R142 ;  /* 0x0000008e00d17308 */ /* 0x0006e20000000800 */
[C---:B------:R-:W-:Y:S01]  /*c170*/  HMMA.16816.F32.BF16 R116, R144.reuse, R152, R116 ;  /* 0x000000989074723c */ /* 0x040fe20000041874 */
[----:B--2---:R-:W-:Y:S03]  /*c180*/  LDSM.16.MT88.4 R12, [R230+0x6000] ;  /* 0x00600000e60c783b */ /* 0x004fe60000004200 */
[----:B------:R-:W-:Y:S02]  /*c190*/  FMUL.FTZ R87, R0, R87 ;  /* 0x0000005700577220 */ /* 0x000fe40000410000 */
[C---:B------:R-:W-:Y:S02]  /*c1a0*/  FMUL.FTZ R88, R2.reuse, R88 ;  /* 0x0000005802587220 */ /* 0x040fe40000410000 */
[C---:B------:R-:W-:Y:S01]  /*c1b0*/  HMMA.16816.F32.BF16 R120, R144.reuse, R154, R120 ;  /* 0x0000009a9078723c */ /* 0x040fe20000041878 */
[----:B------:R-:W2:Y:S03]  /*c1c0*/  LDSM.16.MT88.4 R152, [R227+0x3000] ;  /* 0x00300000e398783b */ /* 0x000ea60000004200 */
[----:B------:R-:W-:Y:S02]  /*c1d0*/  FMUL.FTZ R89, R2, R89 ;  /* 0x0000005902597220 */ /* 0x000fe40000410000 */
[C---:B------:R-:W-:Y:S02]  /*c1e0*/  FMUL.FTZ R90, R0.reuse, R90 ;  /* 0x0000005a005a7220 */ /* 0x040fe40000410000 */
[C---:B----4-:R-:W-:Y:S01]  /*c1f0*/  HMMA.16816.F32.BF16 R124, R144.reuse, R164, R124 ;  /* 0x000000a4907c723c */ /* 0x050fe2000004187c */
[----:B-1----:R-:W-:Y:S03]  /*c200*/  LDSM.16.MT88.4 R16, [R228+0x800] ;  /* 0x00080000e410783b */ /* 0x002fe60000004200 */
[----:B------:R-:W-:Y:S02]  /*c210*/  FMUL.FTZ R91, R0, R91 ;  /* 0x0000005b005b7220 */ /* 0x000fe40000410000 */
[C---:B------:R-:W-:Y:S01]  /*c220*/  FMUL.FTZ R92, R2.reuse, R92 ;  /* 0x0000005c025c7220 */ /* 0x040fe20000410000 */
[----:B---3--:R-:W-:Y:S01]  /*c230*/  MOV R142, R208 ;  /* 0x000000d0008e7202 */ /* 0x008fe20000000f00 */
[C---:B------:R-:W-:Y:S01]  /*c240*/  HMMA.16816.F32.BF16 R128, R144.reuse, R166, R128 ;  /* 0x000000a69080723c */ /* 0x040fe20000041880 */
[----:B------:R-:W-:Y:S01]  /*c250*/  MUFU.EX2 R208, R22 ;  /* 0x0000001600d07308 */ /* 0x000fe20000000800 */
[----:B------:R-:W1:Y:S02]  /*c260*/  LDSM.16.MT88.4 R164, [R230+0x3000] ;  /* 0x00300000e6a4783b */ /* 0x000e640000004200 */
[----:B------:R-:W-:Y:S02]  /*c270*/  FMUL.FTZ R93, R2, R93 ;  /* 0x0000005d025d7220 */ /* 0x000fe40000410000 */
[C---:B------:R-:W-:Y:S02]  /*c280*/  FMUL.FTZ R94, R0.reuse, R94 ;  /* 0x0000005e005e7220 */ /* 0x040fe40000410000 */
[----:B------:R-:W-:Y:S01]  /*c290*/  FMUL.FTZ R95, R0, R95 ;  /* 0x0000005f005f7220 */ /* 0x000fe20000410000 */
[C---:B------:R-:W-:Y:S03]  /*c2a0*/  HMMA.16816.F32.BF16 R132, R144.reuse, R148, R132 ;  /* 0x000000949084723c */ /* 0x040fe60000041884 */
[C---:B------:R-:W-:Y:S02]  /*c2b0*/  FMUL.FTZ R96, R2.reuse, R96 ;  /* 0x0000006002607220 */ /* 0x040fe40000410000 */
[----:B------:R-:W-:Y:S02]  /*c2c0*/  FMUL.FTZ R97, R2, R97 ;  /* 0x0000006102617220 */ /* 0x000fe40000410000 */
[C---:B------:R-:W-:Y:S01]  /*c2d0*/  FMUL.FTZ R98, R0.reuse, R98 ;  /* 0x0000006200627220 */ /* 0x040fe20000410000 */
[C---:B------:R-:W-:Y:S01]  /*c2e0*/  HMMA.16816.F32.BF16 R136, R144.reuse, R150, R136 ;  /* 0x000000969088723c */ /* 0x040fe20000041888 */
[----:B------:R-:W3:Y:S03]  /*c2f0*/  LDSM.16.MT88.4 R148, [R224+0x6000] ;  /* 0x00600000e094783b */ /* 0x000ee60000004200 */
[----:B------:R-:W-:Y:S02]  /*c300*/  FMUL.FTZ R99, R0, R99 ;  /* 0x0000006300637220 */ /* 0x000fe40000410000 */
[--C-:B------:R-:W-:Y:S02]  /*c310*/  FFMA.FTZ R32, R32, c[0x0][0x2d0], -R212.reuse ;  /* 0x0000b40020207a23 */ /* 0x100fe400000108d4 */
[--C-:B------:R-:W-:Y:S01]  /*c320*/  FFMA.FTZ R33, R33, c[0x0][0x2d0], -R212.reuse ;  /* 0x0000b40021217a23 */ /* 0x100fe200000108d4 */
[C---:B--2---:R-:W-:Y:S03]  /*c330*/  HMMA.16816.F32.BF16 R52, R144.reuse, R152, R52 ;  /* 0x000000989034723c */ /* 0x044fe60000041834 */
[--C-:B------:R-:W-:Y:S02]  /*c340*/  FFMA.FTZ R35, R35, c[0x0][0x2d0], -R3.reuse ;  /* 0x0000b40023237a23 */ /* 0x100fe40000010803 */
        /* <DEDUP_REMOVED lines=11> */
[C---:B------:R-:W-:Y:S01]  /*c400*/  HMMA.16816.F32.BF16 R64, R144.reuse, R166, R64 ;  /* 0x000000a69040723c */ /* 0x040fe20000041840 */
[----:B------:R-:W1:Y:S03]  /*c410*/  LDSM.16.MT88.4 R164, [R227+0x6000] ;  /* 0x00600000e3a4783b */ /* 0x000e660000004200 */
[--C-:B------:R-:W-:Y:S02]  /*c420*/  FFMA.FTZ R38, R38, c[0x0][0x2d0], -R3.reuse ;  /* 0x0000b40026267a23 */ /* 0x100fe40000010803 */
[--C-:B------:R-:W-:Y:S01]  /*c430*/  FFMA.FTZ R39, R39, c[0x0][0x2d0], -R3.reuse ;  /* 0x0000b40027277a23 */ /* 0x100fe20000010803 */
[----:B------:R-:W-:Y:S01]  /*c440*/  MUFU.EX2 R42, R42 ;  /* 0x0000002a002a7308 */ /* 0x000fe20000000800 */
[C---:B---3--:R-:W-:Y:S04]  /*c450*/  HMMA.16816.F32.BF16 R68, R144.reuse, R148, R68 ;  /* 0x000000949044723c */ /* 0x048fe80000041844 */
[--C-:B------:R-:W-:Y:S02]  /*c460*/  FFMA.FTZ R44, R44, c[0x0][0x2d0], -R212.reuse ;  /* 0x0000b4002c2c7a23 */ /* 0x100fe400000108d4 */
[--C-:B------:R-:W-:Y:S02]  /*c470*/  FFMA.FTZ R45, R45, c[0x0][0x2d0], -R212.reuse ;  /* 0x0000b4002d2d7a23 */ /* 0x100fe400000108d4 */
[C---:B------:R-:W-:Y:S01]  /*c480*/  HMMA.16816.F32.BF16 R72, R144.reuse, R150, R72 ;  /* 0x000000969048723c */ /* 0x040fe20000041848 */
[----:B------:R-:W3:Y:S01]  /*c490*/  LDSM.16.MT88.4 R148, [R224+0x800] ;  /* 0x00080000e094783b */ /* 0x000ee20000004200 */
[----:B------:R-:W-:Y:S02]  /*c4a0*/  MUFU.EX2 R43, R43 ;  /* 0x0000002b002b7308 */ /* 0x000fe40000000800 */
[--C-:B------:R-:W-:Y:S02]  /*c4b0*/  FFMA.FTZ R48, R48, c[0x0][0x2d0], -R212.reuse ;  /* 0x0000b40030307a23 */ /* 0x100fe400000108d4 */
[----:B------:R-:W-:Y:S02]  /*c4c0*/  FFMA.FTZ R212, R49, c[0x0][0x2d0], -R212 ;  /* 0x0000b40031d47a23 */ /* 0x000fe400000108d4 */
[C---:B--2---:R-:W-:Y:S04]  /*c4d0*/  HMMA.16816.F32.BF16 R76, R144.reuse, R152, R76 ;  /* 0x00000098904c723c */ /* 0x044fe8000004184c */
[----:B------:R-:W-:Y:S04]  /*c4e0*/  MUFU.EX2 R212, R212 ;  /* 0x000000d400d47308 */ /* 0x000fe80000000800 */
[C---:B------:R-:W-:Y:S01]  /*c4f0*/  HMMA.16816.F32.BF16 R80, R144.reuse, R154, R80 ;  /* 0x0000009a9050723c */ /* 0x040fe20000041850 */
[----:B------:R-:W2:Y:S05]  /*c500*/  LDSM.16.MT88.4 R152, [R227+0x800] ;  /* 0x00080000e398783b */ /* 0x000eaa0000004200 */
[----:B------:R-:W-:Y:S02]  /*c510*/  MUFU.EX2 R44, R44 ;  /* 0x0000002c002c7308 */ /* 0x000fe40000000800 */
[C---:B-1----:R-:W-:Y:S07]  /*c520*/  HMMA.16816.F32.BF16 R84, R144.reuse, R164, R84 ;  /* 0x000000a49054723c */ /* 0x042fee0000041854 */
[----:B------:R-:W-:Y:S01]  /*c530*/  MOV R164, R219 ;  /* 0x000000db00a47202 */ /* 0x000fe20000000f00 */
[C---:B------:R-:W-:Y:S01]  /*c540*/  HMMA.16816.F32.BF16 R88, R144.reuse, R166, R88 ;  /* 0x000000a69058723c */ /* 0x040fe20000041858 */
[----:B------:R-:W1:Y:S03]  /*c550*/  MUFU.EX2 R166, R20 ;  /* 0x0000001400a67308 */ /* 0x000e660000000800 */
[----:B------:R-:W-:Y:S04]  /*c560*/  MOV R165, R223 ;  /* 0x000000df00a57202 */ /* 0x000fe80000000f00 */
[C---:B------:R-:W-:Y:S03]  /*c570*/  HMMA.16816.F32.BF16 R92, R144.reuse, R12, R92 ;  /* 0x0000000c905c723c */ /* 0x040fe6000004185c */
[----:B------:R-:W-:Y:S04]  /*c580*/  MUFU.EX2 R219, R21 ;  /* 0x0000001500db7308 */ /* 0x000fe80000000800 */
[----:B------:R-:W-:Y:S01]  /*c590*/  F2FP.BF16.PACK_AB R12, R142, R143 ;  /* 0x0000008f8e0c723e */ /* 0x000fe200000010ff */
[----:B------:R-:W-:Y:S01]  /*c5a0*/  HMMA.16816.F32.BF16 R96, R144, R14, R96 ;  /* 0x0000000e9060723c */ /* 0x000fe20000041860 */
[----:B------:R-:W4:Y:S03]  /*c5b0*/  LDSM.16.MT88.4 R144, [R230+0x800] ;  /* 0x00080000e690783b */ /* 0x000f260000004200 */
[----:B------:R-:W-:Y:S01]  /*c5c0*/  F2FP.BF16.PACK_AB R13, R211, R213 ;  /* 0x000000d5d30d723e */ /* 0x000fe200000010ff */
[----:B------:R1:W-:Y:S02]  /*c5d0*/  MUFU.EX2 R167, R23 ;  /* 0x0000001700a77308 */ /* 0x0003e40000000800 */
[-C--:B------:R-:W-:Y:S02]  /*c5e0*/  F2FP.BF16.PACK_AB R14, R220, R221.reuse ;  /* 0x000000dddc0e723e */ /* 0x080fe400000010ff */
[----:B------:R-:W-:Y:S06]  /*c5f0*/  F2FP.BF16.PACK_AB R15, R209, R210 ;  /* 0x000000d2d10f723e */ /* 0x000fec00000010ff */
[----:B------:R-:W-:Y:S01]  /*c600*/  MUFU.EX2 R223, R25 ;  /* 0x0000001900df7308 */ /* 0x000fe20000000800 */
[C---:B---3--:R-:W-:Y:S08]  /*c610*/  HMMA.16816.F32.BF16 R4, R12.reuse, R148, R4 ;  /* 0x000000940c04723c */ /* 0x048ff00000041804 */
[C---:B------:R-:W-:Y:S01]  /*c620*/  HMMA.16816.F32.BF16 R8, R12.reuse, R150, R8 ;  /* 0x000000960c08723c */ /* 0x040fe20000041808 */
[----:B------:R-:W3:Y:S01]  /*c630*/  LDSM.16.MT88.4 R148, [R224+0x3800] ;  /* 0x00380000e094783b */ /* 0x000ee20000004200 */
[----:B------:R-:W-:Y:S06]  /*c640*/  MUFU.EX2 R45, R45 ;  /* 0x0000002d002d7308 */ /* 0x000fec0000000800 */
[C---:B------:R-:W-:Y:S01]  /*c650*/  HMMA.16816.F32.BF16 R100, R12.reuse, R16, R100 ;  /* 0x000000100c64723c */ /* 0x040fe20000041864 */
[----:B-1----:R-:W-:Y:S03]  /*c660*/  LDSM.16.MT88.4 R20, [R228+0x1000] ;  /* 0x00100000e414783b */ /* 0x002fe60000004200 */
[----:B------:R-:W-:Y:S04]  /*c670*/  MUFU.EX2 R48, R48 ;  /* 0x0000003000307308 */ /* 0x000fe80000000800 */
        /* <DEDUP_REMOVED lines=20> */
[C---:B---3--:R-:W-:Y:S01]  /*c7c0*/  HMMA.16816.F32.BF16 R68, R12.reuse, R148, R68 ;  /* 0x000000940c44723c */ /* 0x048fe20000041844 */
[----:B------:R-:W3:Y:S06]  /*c7d0*/  MUFU.EX2 R148, R24 ;  /* 0x0000001800947308 */ /* 0x000eec0000000800 */
[----:B------:R-:W-:Y:S01]  /*c7e0*/  MOV R149, R221 ;  /* 0x000000dd00957202 */ /* 0x000fe20000000f00 */
[C---:B------:R-:W-:Y:S03]  /*c7f0*/  HMMA.16816.F32.BF16 R72, R12.reuse, R150, R72 ;  /* 0x000000960c48723c */ /* 0x040fe60000041848 */
[----:B------:R-:W-:Y:S04]  /*c800*/  MUFU.EX2 R221, R29 ;  /* 0x0000001d00dd7308 */ /* 0x000fe80000000800 */
[----:B------:R-:W-:Y:S01]  /*c810*/  MOV R151, R166 ;  /* 0x000000a600977202 */ /* 0x000fe20000000f00 */
[C---:B-1----:R-:W-:Y:S05]  /*c820*/  HMMA.16816.F32.BF16 R76, R12.reuse, R16, R76 ;  /* 0x000000100c4c723c */ /* 0x042fea000004184c */
[----:B------:R-:W-:Y:S03]  /*c830*/  MUFU.EX2 R166, R26 ;  /* 0x0000001a00a67308 */ /* 0x000fe60000000800 */
[C---:B------:R-:W-:Y:S01]  /*c840*/  HMMA.16816.F32.BF16 R80, R12.reuse, R18, R80 ;  /* 0x000000120c50723c */ /* 0x040fe20000041850 */
[----:B------:R-:W1:Y:S07]  /*c850*/  LDSM.16.MT88.4 R16, [R224+0x1000] ;  /* 0x00100000e010783b */ /* 0x000e6e0000004200 */
[C---:B--2---:R-:W-:Y:S07]  /*c860*/  HMMA.16816.F32.BF16 R84, R12.reuse, R152, R84 ;  /* 0x000000980c54723c */ /* 0x044fee0000041854 */
[----:B------:R-:W-:Y:S01]  /*c870*/  MOV R152, R165 ;  /* 0x000000a500987202 */ /* 0x000fe20000000f00 */
[C---:B------:R-:W-:Y:S01]  /*c880*/  HMMA.16816.F32.BF16 R88, R12.reuse, R154, R88 ;  /* 0x0000009a0c58723c */ /* 0x040fe20000041858 */
[----:B------:R2:W1:Y:S03]  /*c890*/  MUFU.EX2 R165, R27 ;  /* 0x0000001b00a57308 */ /* 0x0004660000000800 */
[----:B------:R-:W-:Y:S03]  /*c8a0*/  MOV R153, R164 ;  /* 0x000000a400997202 */ /* 0x000fe60000000f00 */
[----:B---3--:R-:W-:Y:S01]  /*c8b0*/  MOV R154, R148 ;  /* 0x00000094009a7202 */ /* 0x008fe20000000f00 */
[C---:B----4-:R-:W-:Y:S03]  /*c8c0*/  HMMA.16816.F32.BF16 R92, R12.reuse, R144, R92 ;  /* 0x000000900c5c723c */ /* 0x050fe6000004185c */
[----:B------:R-:W-:Y:S01]  /*c8d0*/  MUFU.EX2 R164, R30 ;  /* 0x0000001e00a47308 */ /* 0x000fe20000000800 */
[----:B------:R-:W-:Y:S02]  /*c8e0*/  MOV R155, R222 ;  /* 0x000000de009b7202 */ /* 0x000fe40000000f00 */
[----:B------:R-:W-:Y:S02]  /*c8f0*/  MOV R49, R154 ;  /* 0x0000009a00317202 */ /* 0x000fe40000000f00 */
[----:B------:R-:W-:Y:S01]  /*c900*/  HMMA.16816.F32.BF16 R96, R12, R146, R96 ;  /* 0x000000920c60723c */ /* 0x000fe20000041860 */
[----:B------:R-:W-:Y:S03]  /*c910*/  LDSM.16.MT88.4 R144, [R230+0x1000] ;  /* 0x00100000e690783b */ /* 0x000fe60000004200 */
[----:B------:R-:W-:Y:S01]  /*c920*/  MOV R148, R220 ;  /* 0x000000dc00947202 */ /* 0x000fe20000000f00 */
[----:B------:R-:W3:Y:S02]  /*c930*/  MUFU.EX2 R222, R28 ;  /* 0x0000001c00de7308 */ /* 0x000ee40000000800 */
[----:B------:R-:W-:Y:S02]  /*c940*/  F2FP.BF16.PACK_AB R14, R223, R154 ;  /* 0x0000009adf0e723e */ /* 0x000fe400000010ff */
[----:B--2---:R-:W2:Y:S03]  /*c950*/  LDSM.16.MT88.4 R24, [R227+0x1000] ;  /* 0x00100000e318783b */ /* 0x004ea60000004200 */
[----:B------:R-:W-:Y:S02]  /*c960*/  F2FP.BF16.PACK_AB R12, R219, R151 ;  /* 0x00000097db0c723e */ /* 0x000fe400000010ff */
[----:B------:R-:W-:Y:S01]  /*c970*/  F2FP.BF16.PACK_AB R13, R167, R208 ;  /* 0x000000d0a70d723e */ /* 0x000fe200000010ff */
[----:B------:R4:W-:Y:S01]  /*c980*/  MUFU.EX2 R220, R32 ;  /* 0x0000002000dc7308 */ /* 0x0009e20000000800 */
[----:B-1----:R-:W-:Y:S02]  /*c990*/  F2FP.BF16.PACK_AB R15, R165, R166 ;  /* 0x000000a6a50f723e */ /* 0x002fe400000010ff */
[----:B------:R-:W-:Y:S02]  /*c9a0*/  MOV R150, R148 ;  /* 0x0000009400967202 */ /* 0x000fe40000000f00 */
[----:B------:R-:W-:Y:S03]  /*c9b0*/  MOV R148, R142 ;  /* 0x0000008e00947202 */ /* 0x000fe60000000f00 */
[C---:B------:R-:W-:Y:S02]  /*c9c0*/  HMMA.16816.F32.BF16 R4, R12.reuse, R16, R4 ;  /* 0x000000100c04723c */ /* 0x040fe40000041804 */
[----:B------:R1:W-:Y:S06]  /*c9d0*/  MUFU.EX2 R142, R39 ;  /* 0x00000027008e7308 */ /* 0x0003ec0000000800 */
[C---:B------:R-:W-:Y:S01]  /*c9e0*/  HMMA.16816.F32.BF16 R8, R12.reuse, R18, R8 ;  /* 0x000000120c08723c */ /* 0x040fe20000041808 */
[----:B------:R-:W3:Y:S07]  /*c9f0*/  LDSM.16.MT88.4 R16, [R224+0x4000] ;  /* 0x00400000e010783b */ /* 0x000eee0000004200 */
[C---:B------:R-:W-:Y:S04]  /*ca00*/  HMMA.16816.F32.BF16 R100, R12.reuse, R20, R100 ;  /* 0x000000140c64723c */ /* 0x040fe80000041864 */
[----:B----4-:R-:W-:Y:S02]  /*ca10*/  MOV R32, R219 ;  /* 0x000000db00207202 */ /* 0x010fe40000000f00 */
[----:B------:R4:W-:Y:S02]  /*ca20*/  MUFU.EX2 R219, R33 ;  /* 0x0000002100db7308 */ /* 0x0009e40000000800 */
[C---:B------:R-:W-:Y:S01]  /*ca30*/  HMMA.16816.F32.BF16 R104, R12.reuse, R22, R104 ;  /* 0x000000160c68723c */ /* 0x040fe20000041868 */
[----:B------:R-:W3:Y:S03]  /*ca40*/  LDSM.16.MT88.4 R20, [R228+0x4000] ;  /* 0x00400000e414783b */ /* 0x000ee60000004200 */
[--C-:B-1----:R-:W-:Y:S04]  /*ca50*/  FFMA.FTZ R39, R47, c[0x0][0x2d0], -R3.reuse ;  /* 0x0000b4002f277a23 */ /* 0x102fe80000010803 */
[C---:B--2---:R-:W-:Y:S02]  /*ca60*/  HMMA.16816.F32.BF16 R108, R12.reuse, R24, R108 ;  /* 0x000000180c6c723c */ /* 0x044fe4000004186c */
[----:B------:R-:W-:Y:S06]  /*ca70*/  MUFU.EX2 R39, R39 ;  /* 0x0000002700277308 */ /* 0x000fec0000000800 */
[C---:B------:R-:W-:Y:S01]  /*ca80*/  HMMA.16816.F32.BF16 R112, R12.reuse, R26, R112 ;  /* 0x0000001a0c70723c */ /* 0x040fe20000041870 */
[----:B------:R-:W1:Y:S03]  /*ca90*/  LDSM.16.MT88.4 R24, [R227+0x4000] ;  /* 0x00400000e318783b */ /* 0x000e660000004200 */
[----:B----4-:R-:W-:Y:S04]  /*caa0*/  MOV R33, R151 ;  /* 0x0000009700217202 */ /* 0x010fe80000000f00 */
[C---:B------:R-:W-:Y:S04]  /*cab0*/  HMMA.16816.F32.BF16 R116, R12.reuse, R144, R116 ;  /* 0x000000900c74723c */ /* 0x040fe80000041874 */
[----:B------:R-:W-:Y:S02]  /*cac0*/  MOV R47, R33 ;  /* 0x00000021002f7202 */ /* 0x000fe40000000f00 */
[----:B------:R-:W-:Y:S02]  /*cad0*/  MOV R151, R149 ;  /* 0x0000009500977202 */ /* 0x000fe40000000f00 */
[C---:B------:R-:W-:Y:S01]  /*cae0*/  HMMA.16816.F32.BF16 R120, R12.reuse, R146, R120 ;  /* 0x000000920c78723c */ /* 0x040fe20000041878 */
[----:B------:R-:W2:Y:S03]  /*caf0*/  LDSM.16.MT88.4 R144, [R230+0x4000] ;  /* 0x00400000e690783b */ /* 0x000ea60000004200 */
[----:B------:R-:W-:Y:S02]  /*cb00*/  MOV R149, R143 ;  /* 0x0000008f00957202 */ /* 0x000fe40000000f00 */
[----:B------:R4:W-:Y:S02]  /*cb10*/  MUFU.EX2 R143, R38 ;  /* 0x00000026008f7308 */ /* 0x0009e40000000800 */
[C---:B---3--:R-:W-:Y:S08]  /*cb20*/  HMMA.16816.F32.BF16 R124, R12.reuse, R16, R124 ;  /* 0x000000100c7c723c */ /* 0x048ff0000004187c */
[C---:B------:R-:W-:Y:S01]  /*cb30*/  HMMA.16816.F32.BF16 R128, R12.reuse, R18, R128 ;  /* 0x000000120c80723c */ /* 0x040fe20000041880 */
[----:B------:R-:W3:Y:S07]  /*cb40*/  LDSM.16.MT88.4 R16, [R224+0x7000] ;  /* 0x00700000e010783b */ /* 0x000eee0000004200 */
[C---:B------:R-:W-:Y:S04]  /*cb50*/  HMMA.16816.F32.BF16 R132, R12.reuse, R20, R132 ;  /* 0x000000140c84723c */ /* 0x040fe80000041884 */
[--C-:B----4-:R-:W-:Y:S01]  /*cb60*/  FFMA.FTZ R38, R46, c[0x0][0x2d0], -R3.reuse ;  /* 0x0000b4002e267a23 */ /* 0x110fe20000010803 */
[----:B------:R-:W-:Y:S03]  /*cb70*/  MOV R46, R32 ;  /* 0x00000020002e7202 */ /* 0x000fe60000000f00 */
[C---:B------:R-:W-:Y:S01]  /*cb80*/  HMMA.16816.F32.BF16 R136, R12.reuse, R22, R136 ;  /* 0x000000160c88723c */ /* 0x040fe20000041888 */
[----:B------:R-:W4:Y:S01]  /*cb90*/  LDSM.16.MT88.4 R20, [R228+0x7000] ;  /* 0x00700000e414783b */ /* 0x000f220000004200 */
[----:B------:R-:W-:Y:S06]  /*cba0*/  MUFU.EX2 R38, R38 ;  /* 0x0000002600267308 */ /* 0x000fec0000000800 */
[C---:B-1----:R-:W-:Y:S08]  /*cbb0*/  HMMA.16816.F32.BF16 R52, R12.reuse, R24, R52 ;  /* 0x000000180c34723c */ /* 0x042ff00000041834 */
[C---:B------:R-:W-:Y:S01]  /*cbc0*/  HMMA.16816.F32.BF16 R56, R12.reuse, R26, R56 ;  /* 0x0000001a0c38723c */ /* 0x040fe20000041838 */
[----:B------:R-:W1:Y:S07]  /*cbd0*/  LDSM.16.MT88.4 R24, [R227+0x7000] ;  /* 0x00700000e318783b */ /* 0x000e6e0000004200 */
[C---:B--2---:R-:W-:Y:S01]  /*cbe0*/  HMMA.16816.F32.BF16 R60, R12.reuse, R144, R60 ;  /* 0x000000900c3c723c */ /* 0x044fe2000004183c */
[----:B------:R2:W-:Y:S07]  /*cbf0*/  MUFU.EX2 R145, R34 ;  /* 0x0000002200917308 */ /* 0x0005ee0000000800 */
[C---:B------:R-:W-:Y:S03]  /*cc00*/  HMMA.16816.F32.BF16 R64, R12.reuse, R146, R64 ;  /* 0x000000920c40723c */ /* 0x040fe60000041840 */
[----:B------:R1:W1:Y:S05]  /*cc10*/  MUFU.EX2 R146, R31 ;  /* 0x0000001f00927308 */ /* 0x00026a0000000800 */
[C---:B---3--:R-:W-:Y:S05]  /*cc20*/  HMMA.16816.F32.BF16 R68, R12.reuse, R16, R68 ;  /* 0x000000100c44723c */ /* 0x048fea0000041844 */
[----:B------:R3:W3:Y:S03]  /*cc30*/  MUFU.EX2 R144, R35 ;  /* 0x0000002300907308 */ /* 0x0006e60000000800 */
[C---:B------:R-:W-:Y:S01]  /*cc40*/  HMMA.16816.F32.BF16 R72, R12.reuse, R18, R72 ;  /* 0x000000120c48723c */ /* 0x040fe20000041848 */
[----:B--2---:R-:W2:Y:S04]  /*cc50*/  LDL.LU R34, [R1+0xc] ;  /* 0x00000c0001227983 */ /* 0x004ea80000300800 */
[----:B------:R-:W-:Y:S02]  /*cc60*/  LDSM.16.MT88.4 R16, [R224+0x1800] ;  /* 0x00180000e010783b */ /* 0x000fe40000004200 */
[----:B------:R3:W-:Y:S01]  /*cc70*/  MUFU.EX2 R147, R37 ;  /* 0x0000002500937308 */ /* 0x0007e20000000800 */
[C---:B----4-:R-:W-:Y:S05]  /*cc80*/  HMMA.16816.F32.BF16 R76, R12.reuse, R20, R76 ;  /* 0x000000140c4c723c */ /* 0x050fea000004184c */
[----:B-1----:R-:W1:Y:S03]  /*cc90*/  LDSM.16.MT88.4 R28, [R230+0x7000] ;  /* 0x00700000e61c783b */ /* 0x002e660000004200 */
[C---:B------:R-:W-:Y:S05]  /*cca0*/  HMMA.16816.F32.BF16 R80, R12.reuse, R22, R80 ;  /* 0x000000160c50723c */ /* 0x040fea0000041850 */
[----:B------:R-:W4:Y:S01]  /*ccb0*/  LDSM.16.MT88.4 R20, [R228+0x1800] ;  /* 0x00180000e414783b */ /* 0x000f220000004200 */
[----:B---3--:R-:W-:Y:S02]  /*ccc0*/  MOV R35, R214 ;  /* 0x000000d600237202 */ /* 0x008fe40000000f00 */
[C---:B------:R-:W-:Y:S01]  /*ccd0*/  HMMA.16816.F32.BF16 R84, R12.reuse, R24, R84 ;  /* 0x000000180c54723c */ /* 0x040fe20000041854 */
[----:B------:R-:W3:Y:S03]  /*cce0*/  MUFU.EX2 R214, R36 ;  /* 0x0000002400d67308 */ /* 0x000ee60000000800 */
[--C-:B------:R-:W-:Y:S04]  /*ccf0*/  FFMA.FTZ R37, R50, c[0x0][0x2d0], -R3.reuse ;  /* 0x0000b40032257a23 */ /* 0x100fe80000010803 */
[C---:B------:R-:W-:Y:S01]  /*cd00*/  HMMA.16816.F32.BF16 R88, R12.reuse, R26, R88 ;  /* 0x0000001a0c58723c */ /* 0x040fe20000041858 */
[----:B------:R-:W3:Y:S03]  /*cd10*/  LDSM.16.MT88.4 R24, [R227+0x1800] ;  /* 0x00180000e318783b */ /* 0x000ee60000004200 */
[----:B------:R-:W-:Y:S01]  /*cd20*/  MOV R50, R155 ;  /* 0x0000009b00327202 */ /* 0x000fe20000000f00 */
[----:B------:R-:W-:Y:S01]  /*cd30*/  FFMA.FTZ R3, R51, c[0x0][0x2d0], -R3 ;  /* 0x0000b40033037a23 */ /* 0x000fe20000010803 */
[----:B------:R-:W-:Y:S01]  /*cd40*/  MOV R51, R152 ;  /* 0x0000009800337202 */ /* 0x000fe20000000f00 */
[----:B------:R-:W-:Y:S10]  /*cd50*/  MUFU.EX2 R37, R37 ;  /* 0x0000002500257308 */ /* 0x000ff40000000800 */
[----:B------:R3:W2:Y:S01]  /*cd60*/  MUFU.EX2 R36, R3 ;  /* 0x0000000300247308 */ /* 0x0006a20000000800 */
[C---:B-1----:R-:W-:Y:S08]  /*cd70*/  HMMA.16816.F32.BF16 R92, R12.reuse, R28, R92 ;  /* 0x0000001c0c5c723c */ /* 0x042ff0000004185c */
[----:B------:R-:W-:Y:S01]  /*cd80*/  HMMA.16816.F32.BF16 R96, R12, R30, R96 ;  /* 0x0000001e0c60723c */ /* 0x000fe20000041860 */
[----:B------:R-:W1:Y:S06]  /*cd90*/  LDSM.16.MT88.4 R28, [R230+0x1800] ;  /* 0x00180000e61c783b */ /* 0x000e6c0000004200 */
[----:B------:R-:W-:Y:S02]  /*cda0*/  F2FP.BF16.PACK_AB R12, R221, R222 ;  /* 0x000000dedd0c723e */ /* 0x000fe400000010ff */
[----:B------:R-:W-:Y:S03]  /*cdb0*/  F2FP.BF16.PACK_AB R13, R146, R164 ;  /* 0x000000a4920d723e */ /* 0x000fe600000010ff */
[----:B------:R-:W-:Y:S02]  /*cdc0*/  F2FP.BF16.PACK_AB R14, R219, R220 ;  /* 0x000000dcdb0e723e */ /* 0x000fe400000010ff */
[----:B------:R-:W-:Y:S02]  /*cdd0*/  F2FP.BF16.PACK_AB R15, R144, R145 ;  /* 0x00000091900f723e */ /* 0x000fe400000010ff */
[----:B---3--:R-:W-:Y:S05]  /*cde0*/  MOV R3, R148 ;  /* 0x0000009400037202 */ /* 0x008fea0000000f00 */
[C---:B------:R-:W-:Y:S08]  /*cdf0*/  HMMA.16816.F32.BF16 R4, R12.reuse, R16, R4 ;  /* 0x000000100c04723c */ /* 0x040ff00000041804 */
[C---:B------:R-:W-:Y:S01]  /*ce00*/  HMMA.16816.F32.BF16 R8, R12.reuse, R18, R8 ;  /* 0x000000120c08723c */ /* 0x040fe20000041808 */
[----:B------:R-:W3:Y:S07]  /*ce10*/  LDSM.16.MT88.4 R16, [R224+0x4800] ;  /* 0x00480000e010783b */ /* 0x000eee0000004200 */
        /* <DEDUP_REMOVED lines=37> */
[C---:B---3--:R-:W-:Y:S08]  /*d070*/  HMMA.16816.F32.BF16 R4, R12.reuse, R16, R4 ;  /* 0x000000100c04723c */ /* 0x048ff00000041804 */
[C---:B------:R-:W-:Y:S01]  /*d080*/  HMMA.16816.F32.BF16 R8, R12.reuse, R18, R8 ;  /* 0x000000120c08723c */ /* 0x040fe20000041808 */
[----:B------:R-:W3:Y:S03]  /*d090*/  LDSM.16.MT88.4 R16, [R224+0x5000] ;  /* 0x00500000e010783b */ /* 0x000ee60000004200 */
[----:B--2---:R-:W-:Y:S04]  /*d0a0*/  FFMA.FTZ R2, R2, R34, R35 ;  /* 0x0000002202027223 */ /* 0x004fe80000010023 */
[C---:B----4-:R-:W-:Y:S01]  /*d0b0*/  HMMA.16816.F32.BF16 R100, R12.reuse, R20, R100 ;  /* 0x000000140c64723c */ /* 0x050fe20000041864 */
[----:B------:R-:W2:Y:S07]  /*d0c0*/  LDSM.16.MT88.4 R32, [R228+0x5000] ;  /* 0x00500000e420783b */ /* 0x000eae0000004200 */
[C---:B------:R-:W-:Y:S01]  /*d0d0*/  HMMA.16816.F32.BF16 R104, R12.reuse, R22, R104 ;  /* 0x000000160c68723c */ /* 0x040fe20000041868 */
[----:B------:R-:W4:Y:S07]  /*d0e0*/  LDSM.16.MT88.4 R20, [R227+0x5000] ;  /* 0x00500000e314783b */ /* 0x000f2e0000004200 */
[C---:B------:R-:W-:Y:S08]  /*d0f0*/  HMMA.16816.F32.BF16 R108, R12.reuse, R24, R108 ;  /* 0x000000180c6c723c */ /* 0x040ff0000004186c */
[C---:B------:R-:W-:Y:S01]  /*d100*/  HMMA.16816.F32.BF16 R112, R12.reuse, R26, R112 ;  /* 0x0000001a0c70723c */ /* 0x040fe20000041870 */
[----:B------:R-:W4:Y:S07]  /*d110*/  LDSM.16.MT88.4 R24, [R230+0x5000] ;  /* 0x00500000e618783b */ /* 0x000f2e0000004200 */
[C---:B-1----:R-:W-:Y:S08]  /*d120*/  HMMA.16816.F32.BF16 R116, R12.reuse, R28, R116 ;  /* 0x0000001c0c74723c */ /* 0x042ff00000041874 */
[C---:B------:R-:W-:Y:S01]  /*d130*/  HMMA.16816.F32.BF16 R120, R12.reuse, R30, R120 ;  /* 0x0000001e0c78723c */ /* 0x040fe20000041878 */
[----:B------:R-:W-:Y:S07]  /*d140*/  LDSM.16.MT88.4 R28, [R228+0x8000] ;  /* 0x00800000e41c783b */ /* 0x000fee0000004200 */
[C---:B---3--:R-:W-:Y:S08]  /*d150*/  HMMA.16816.F32.BF16 R124, R12.reuse, R16, R124 ;  /* 0x000000100c7c723c */ /* 0x048ff0000004187c */
[C---:B------:R-:W-:Y:S01]  /*d160*/  HMMA.16816.F32.BF16 R128, R12.reuse, R18, R128 ;  /* 0x000000120c80723c */ /* 0x040fe20000041880 */
[----:B------:R-:W1:Y:S07]  /*d170*/  LDSM.16.MT88.4 R16, [R224+0x8000] ;  /* 0x00800000e010783b */ /* 0x000e6e0000004200 */
[C---:B--2---:R-:W-:Y:S08]  /*d180*/  HMMA.16816.F32.BF16 R132, R12.reuse, R32, R132 ;  /* 0x000000200c84723c */ /* 0x044ff00000041884 */
[C---:B------:R-:W-:Y:S01]  /*d190*/  HMMA.16816.F32.BF16 R136, R12.reuse, R34, R136 ;  /* 0x000000220c88723c */ /* 0x040fe20000041888 */
[----:B------:R-:W2:Y:S07]  /*d1a0*/  LDSM.16.MT88.4 R32, [R227+0x8000] ;  /* 0x00800000e320783b */ /* 0x000eae0000004200 */
[C---:B----4-:R-:W-:Y:S08]  /*d1b0*/  HMMA.16816.F32.BF16 R52, R12.reuse, R20, R52 ;  /* 0x000000140c34723c */ /* 0x050ff00000041834 */
[C---:B------:R-:W-:Y:S01]  /*d1c0*/  HMMA.16816.F32.BF16 R56, R12.reuse, R22, R56 ;  /* 0x000000160c38723c */ /* 0x040fe20000041838 */
[----:B------:R-:W3:Y:S07]  /*d1d0*/  LDSM.16.MT88.4 R20, [R230+0x8000] ;  /* 0x00800000e614783b */ /* 0x000eee0000004200 */
[C---:B------:R-:W-:Y:S01]  /*d1e0*/  HMMA.16816.F32.BF16 R60, R12.reuse, R24, R60 ;  /* 0x000000180c3c723c */ /* 0x040fe2000004183c */
[----:B------:R-:W4:Y:S07]  /*d1f0*/  LDL.LU R25, [R1+0x10] ;  /* 0x0000100001197983 */ /* 0x000f2e0000300800 */
[C---:B------:R-:W-:Y:S08]  /*d200*/  HMMA.16816.F32.BF16 R64, R12.reuse, R26, R64 ;  /* 0x0000001a0c40723c */ /* 0x040ff00000041840 */
[C---:B-1----:R-:W-:Y:S08]  /*d210*/  HMMA.16816.F32.BF16 R68, R12.reuse, R16, R68 ;  /* 0x000000100c44723c */ /* 0x042ff00000041844 */
[C---:B------:R-:W-:Y:S01]  /*d220*/  HMMA.16816.F32.BF16 R72, R12.reuse, R18, R72 ;  /* 0x000000120c48723c */ /* 0x040fe20000041848 */
[----:B------:R-:W-:Y:S07]  /*d230*/  LDSM.16.MT88.4 R16, [R228+0x2800] ;  /* 0x00280000e410783b */ /* 0x000fee0000004200 */
[C---:B------:R-:W-:Y:S07]  /*d240*/  HMMA.16816.F32.BF16 R76, R12.reuse, R28, R76 ;  /* 0x0000001c0c4c723c */ /* 0x040fee000004184c */
[----:B------:R-:W-:Y:S01]  /*d250*/  MOV R29, R153 ;  /* 0x00000099001d7202 */ /* 0x000fe20000000f00 */
[C---:B------:R-:W-:Y:S01]  /*d260*/  HMMA.16816.F32.BF16 R80, R12.reuse, R30, R80 ;  /* 0x0000001e0c50723c */ /* 0x040fe20000041850 */
[----:B------:R-:W1:Y:S03]  /*d270*/  LDSM.16.MT88.4 R152, [R224+0x2800] ;  /* 0x00280000e098783b */ /* 0x000e660000004200 */
[----:B------:R-:W-:Y:S04]  /*d280*/  FADD.FTZ R2, R29, R2 ;  /* 0x000000021d027221 */ /* 0x000fe80000010000 */
[C---:B--2---:R-:W-:Y:S01]  /*d290*/  HMMA.16816.F32.BF16 R84, R12.reuse, R32, R84 ;  /* 0x000000200c54723c */ /* 0x044fe20000041854 */
[----:B------:R-:W-:Y:S03]  /*d2a0*/  LDSM.16.MT88.4 R28, [R227+0x5800] ;  /* 0x00580000e31c783b */ /* 0x000fe60000004200 */
[----:B------:R-:W-:Y:S01]  /*d2b0*/  FADD.FTZ R2, R51, R2 ;  /* 0x0000000233027221 */ /* 0x000fe20000010000 */
[----:B------:R-:W-:Y:S03]  /*d2c0*/  MOV R51, R151 ;  /* 0x0000009700337202 */ /* 0x000fe60000000f00 */
[C---:B------:R-:W-:Y:S01]  /*d2d0*/  HMMA.16816.F32.BF16 R88, R12.reuse, R34, R88 ;  /* 0x000000220c58723c */ /* 0x040fe20000041858 */
[----:B------:R-:W-:Y:S03]  /*d2e0*/  LDSM.16.MT88.4 R32, [R230+0x5800] ;  /* 0x00580000e620783b */ /* 0x000fe60000004200 */
[----:B------:R-:W-:Y:S01]  /*d2f0*/  FADD.FTZ R2, R50, R2 ;  /* 0x0000000232027221 */ /* 0x000fe20000010000 */
[----:B------:R-:W-:Y:S03]  /*d300*/  MOV R50, R150 ;  /* 0x0000009600327202 */ /* 0x000fe60000000f00 */
[C---:B---3--:R-:W-:Y:S08]  /*d310*/  HMMA.16816.F32.BF16 R92, R12.reuse, R20, R92 ;  /* 0x000000140c5c723c */ /* 0x048ff0000004185c */
[----:B------:R-:W-:Y:S01]  /*d320*/  HMMA.16816.F32.BF16 R96, R12, R22, R96 ;  /* 0x000000160c60723c */ /* 0x000fe20000041860 */
[----:B------:R-:W-:Y:S06]  /*d330*/  LDSM.16.MT88.4 R20, [R230+0x2800] ;  /* 0x00280000e614783b */ /* 0x000fec0000004200 */
[----:B------:R-:W-:Y:S02]  /*d340*/  F2FP.BF16.PACK_AB R12, R45, R44 ;  /* 0x0000002c2d0c723e */ /* 0x000fe400000010ff */
[----:B------:R-:W-:Y:S03]  /*d350*/  F2FP.BF16.PACK_AB R13, R39, R38 ;  /* 0x00000026270d723e */ /* 0x000fe600000010ff */
[----:B------:R-:W-:Y:S02]  /*d360*/  F2FP.BF16.PACK_AB R14, R212, R48 ;  /* 0x00000030d40e723e */ /* 0x000fe400000010ff */
[----:B------:R-:W-:Y:S01]  /*d370*/  F2FP.BF16.PACK_AB R15, R36, R37 ;  /* 0x00000025240f723e */ /* 0x000fe200000010ff */
[----:B----4-:R-:W-:Y:S01]  /*d380*/  FFMA.FTZ R0, R0, R25, R218 ;  /* 0x0000001900007223 */ /* 0x010fe200000100da */
[----:B------:R-:W-:Y:S01]  /*d390*/  MOV R218, R149 ;  /* 0x0000009500da7202 */ /* 0x000fe20000000f00 */
[----:B------:R-:W2:Y:S04]  /*d3a0*/  LDSM.16.MT88.4 R24, [R227+0x2800] ;  /* 0x00280000e318783b */ /* 0x000ea80000004200 */
[C---:B-1----:R-:W-:Y:S03]  /*d3b0*/  HMMA.16816.F32.BF16 R148, R12.reuse, R152, R4 ;  /* 0x000000980c94723c */ /* 0x042fe60000041804 */
[----:B------:R-:W-:Y:S02]  /*d3c0*/  FADD.FTZ R2, R218, R2 ;  /* 0x00000002da027221 */ /* 0x000fe40000010000 */
[----:B------:R-:W-:Y:S01]  /*d3d0*/  FADD.FTZ R0, R217, R0 ;  /* 0x00000000d9007221 */ /* 0x000fe20000010000 */
[----:B------:R-:W1:Y:S02]  /*d3e0*/  LDSM.16.MT88.4 R4, [R224+0x5800] ;  /* 0x00580000e004783b */ /* 0x000e640000004200 */
[C---:B------:R-:W-:Y:S04]  /*d3f0*/  HMMA.16816.F32.BF16 R152, R12.reuse, R154, R8 ;  /* 0x0000009a0c98723c */ /* 0x040fe80000041808 */
[----:B------:R-:W-:Y:S02]  /*d400*/  FADD.FTZ R2, R3, R2 ;  /* 0x0000000203027221 */ /* 0x000fe40000010000 */
[----:B------:R-:W-:Y:S01]  /*d410*/  FADD.FTZ R0, R216, R0 ;  /* 0x00000000d8007221 */ /* 0x000fe20000010000 */
[----:B------:R-:W3:Y:S01]  /*d420*/  LDSM.16.MT88.4 R8, [R228+0x5800] ;  /* 0x00580000e408783b */ /* 0x000ee20000004200 */
[C---:B------:R-:W-:Y:S04]  /*d430*/  HMMA.16816.F32.BF16 R100, R12.reuse, R16, R100 ;  /* 0x000000100c64723c */ /* 0x040fe80000041864 */
[----:B------:R-:W-:Y:S02]  /*d440*/  FADD.FTZ R2, R51, R2 ;  /* 0x0000000233027221 */ /* 0x000fe40000010000 */
[----:B------:R-:W-:Y:S02]  /*d450*/  FADD.FTZ R0, R215, R0 ;  /* 0x00000000d7007221 */ /* 0x000fe40000010000 */
[C---:B------:R-:W-:Y:S01]  /*d460*/  HMMA.16816.F32.BF16 R104, R12.reuse, R18, R104 ;  /* 0x000000120c68723c */ /* 0x040fe20000041868 */
[----:B------:R-:W4:Y:S03]  /*d470*/  LDSM.16.MT88.4 R16, [R224+0x8800] ;  /* 0x00880000e010783b */ /* 0x000f260000004200 */
[----:B------:R-:W-:Y:S02]  /*d480*/  FADD.FTZ R2, R50, R2 ;  /* 0x0000000232027221 */ /* 0x000fe40000010000 */
[----:B------:R-:W-:Y:S02]  /*d490*/  FADD.FTZ R0, R213, R0 ;  /* 0x00000000d5007221 */ /* 0x000fe40000010000 */
[----:B------:R-:W-:Y:S04]  /*d4a0*/  FADD.FTZ R2, R47, R2 ;  /* 0x000000022f027221 */ /* 0x000fe80000010000 */
[----:B------:R-:W-:Y:S02]  /*d4b0*/  FADD.FTZ R2, R46, R2 ;  /* 0x000000022e027221 */ /* 0x000fe40000010000 */
[----:B------:R-:W-:Y:S01]  /*d4c0*/  FADD.FTZ R0, R211, R0 ;  /* 0x00000000d3007221 */ /* 0x000fe20000010000 */
[C---:B--2---:R-:W-:Y:S03]  /*d4d0*/  HMMA.16816.F32.BF16 R108, R12.reuse, R24, R108 ;  /* 0x000000180c6c723c */ /* 0x044fe6000004186c */
        /* <DEDUP_REMOVED lines=30> */
[C---:B------:R-:W-:Y:S04]  /*d6c0*/  HMMA.16816.F32.BF16 R56, R12.reuse, R30, R56 ;  /* 0x0000001e0c38723c */ /* 0x040fe80000041838 */
[----:B------:R-:W-:Y:S04]  /*d6d0*/  FADD.FTZ R0, R144, R0 ;  /* 0x0000000090007221 */ /* 0x000fe80000010000 */
[C---:B------:R-:W-:Y:S04]  /*d6e0*/  HMMA.16816.F32.BF16 R60, R12.reuse, R32, R60 ;  /* 0x000000200c3c723c */ /* 0x040fe8000004183c */
[----:B------:R-:W-:Y:S01]  /*d6f0*/  FADD.FTZ R0, R143, R0 ;  /* 0x000000008f007221 */ /* 0x000fe20000010000 */
[----:B------:R-:W-:Y:S03]  /*d700*/  MOV R143, R140 ;  /* 0x0000008c008f7202 */ /* 0x000fe60000000f00 */
[C---:B------:R-:W-:Y:S04]  /*d710*/  HMMA.16816.F32.BF16 R64, R12.reuse, R34, R64 ;  /* 0x000000220c40723c */ /* 0x040fe80000041840 */
[----:B------:R-:W-:Y:S01]  /*d720*/  FADD.FTZ R0, R142, R0 ;  /* 0x000000008e007221 */ /* 0x000fe20000010000 */
[----:B------:R-:W-:Y:S03]  /*d730*/  MOV R142, R141 ;  /* 0x0000008d008e7202 */ /* 0x000fe60000000f00 */
[C---:B----4-:R-:W-:Y:S04]  /*d740*/  HMMA.16816.F32.BF16 R68, R12.reuse, R16, R68 ;  /* 0x000000100c44723c */ /* 0x050fe80000041844 */
[----:B------:R-:W-:Y:S04]  /*d750*/  FADD.FTZ R0, R42, R0 ;  /* 0x000000002a007221 */ /* 0x000fe80000010000 */
[C---:B------:R-:W-:Y:S04]  /*d760*/  HMMA.16816.F32.BF16 R72, R12.reuse, R18, R72 ;  /* 0x000000120c48723c */ /* 0x040fe80000041848 */
        /* <DEDUP_REMOVED lines=12> */
[----:B------:R1:W-:Y:S03]  /*d830*/  STL [R1+0xc], R2 ;  /* 0x00000c0201007387 */ /* 0x0003e60000100800 */
[----:B------:R-:W-:Y:S04]  /*d840*/  FADD.FTZ R0, R36, R0 ;  /* 0x0000000024007221 */ /* 0x000fe80000010000 */
[C---:B---3--:R-:W-:Y:S01]  /*d850*/  HMMA.16816.F32.BF16 R92, R12.reuse, R8, R92 ;  /* 0x000000080c5c723c */ /* 0x048fe2000004185c */
[----:B------:R1:W-:Y:S07]  /*d860*/  STL [R1+0x10], R0 ;  /* 0x0000100001007387 */ /* 0x0003ee0000100800 */
[----:B------:R-:W-:Y:S01]  /*d870*/  HMMA.16816.F32.BF16 R96, R12, R10, R96 ;  /* 0x0000000a0c60723c */ /* 0x000fe20000041860 */
[----:B------:R-:W-:-:S07]  /*d880*/  @P0 BRA `(.L_x_1779) ;  /* 0xffffc86000000947 */ /* 0x000fce000383ffff */
.L_x_1778:
[----:B------:R-:W-:Y:S07]  /*d890*/  @!UPT UIADD3 URZ, URZ, URZ, URZ ;  /* 0x0000003f3f3ff290 */ /* 0x000fee000fffe03f */
[----:B------:R-:W-:Y:S02]  /*d8a0*/  MOV R7, 0x1f ;  /* 0x0000001f00077802 */ /* 0x000fe40000000f00 */
[----:B------:R-:W-:Y:S01]  /*d8b0*/  MOV R6, 0xffffffff ;  /* 0xffffffff00067802 */ /* 0x000fe20000000f00 */
[----:B------:R-:W-:Y:S06]  /*d8c0*/  BRA.DIV ~URZ, `(.L_x_1780) ;  /* 0x000028227f007947 */ /* 0x000fec000b800000 */
[----:B-1----:R-:W2:Y:S04]  /*d8d0*/  LDL R0, [R1+0xc] ;  /* 0x00000c0001007983 */ /* 0x002ea80000100800 */
[----:B--2---:R1:W2:Y:S02]  /*d8e0*/  SHFL.BFLY PT, R4, R0, 0x2, 0x1f ;  /* 0x0c401f0000047f89 */ /* 0x0042a400000e0000 */
.L_x_1812:
        /* <DEDUP_REMOVED lines=9> */
.L_x_1813:
        /* <DEDUP_REMOVED lines=117> */
.L_x_1773:
        /* <DEDUP_REMOVED lines=19> */
.L_x_1783:
[----:B-1----:R-:W-:Y:S05]  /*e200*/  BSYNC B0 ;  /* 0x0000000000007941 */ /* 0x002fea0003800000 */
.L_x_1782:
        /* <DEDUP_REMOVED lines=120> */
[----:B------:R-:W-:Y:S05]  /*e990*/  CALL.REL.NOINC `($__internal_7_$__cuda_sm70_shflsync_idx_p) ;  /* 0x00001c9000007944 */ /* 0x000fea0003c00000 */
.L_x_1786:
        /* <DEDUP_REMOVED lines=119> */
.L_x_1788:
[----:B---34-:R-:W-:Y:S05]  /*f110*/  BSYNC B0 ;  /* 0x0000000000007941 */ /* 0x018fea0003800000 */
.L_x_1787:
        /* <DEDUP_REMOVED lines=18> */
.L_x_1790:
[----:B------:R-:W-:Y:S05]  /*f240*/  BSYNC B0 ;  /* 0x0000000000007941 */ /* 0x000fea0003800000 */
.L_x_1789:
        /* <DEDUP_REMOVED lines=18> */
.L_x_1792:
[----:B------:R-:W-:Y:S05]  /*f370*/  BSYNC B0 ;  /* 0x0000000000007941 */ /* 0x000fea0003800000 */
.L_x_1791:
        /* <DEDUP_REMOVED lines=19> */
.L_x_1785:
        /* <DEDUP_REMOVED lines=40> */
.L_x_1795:
[----:B------:R-:W-:Y:S05]  /*f730*/  BSYNC B0 ;  /* 0x0000000000007941 */ /* 0x000fea0003800000 */
.L_x_1794:
        /* <DEDUP_REMOVED lines=35> */
.L_x_1814:
[----:B------:R-:W-:Y:S05]  /*f970*/  BRA.DIV ~URZ, `(.L_x_1797) ;  /* 0x000009427f007947 */ /* 0x000fea000b800000 */
[----:B------:R3:W4:Y:S02]  /*f980*/  SHFL.IDX PT, R4, R3, RZ, 0x181f ;  /* 0x00181fff03047589 */ /* 0x00072400000e0000 */
.L_x_1815:
        /* <DEDUP_REMOVED lines=22> */
.L_x_1799:
[----:B------:R-:W-:Y:S05]  /*faf0*/  BSYNC B0 ;  /* 0x0000000000007941 */ /* 0x000fea0003800000 */
.L_x_1798:
[----:B------:R-:W-:Y:S05]  /*fb00*/  BRA.DIV ~URZ, `(.L_x_1800) ;  /* 0x000008127f007947 */ /* 0x000fea000b800000 */
[----:B--2---:R2:W1:Y:S04]  /*fb10*/  SHFL.IDX PT, R5, R2, 0x1, 0x181f ;  /* 0x00381f0002057f89 */ /* 0x00446800000e0000 */
[----:B----4-:R2:W4:Y:S02]  /*fb20*/  SHFL.IDX PT, R4, R3, 0x1, 0x181f ;  /* 0x00381f0003047f89 */ /* 0x01052400000e0000 */
.L_x_1816:
        /* <DEDUP_REMOVED lines=21> */
.L_x_1802:
[----:B------:R-:W-:Y:S05]  /*fc80*/  BSYNC B0 ;  /* 0x0000000000007941 */ /* 0x000fea0003800000 */
.L_x_1801:
[----:B------:R-:W-:Y:S05]  /*fc90*/  BRA.DIV ~URZ, `(.L_x_1803) ;  /* 0x000007427f007947 */ /* 0x000fea000b800000 */
[----:B-1----:R1:W2:Y:S02]  /*fca0*/  SHFL.IDX PT, R5, R2, 0x2, 0x181f ;  /* 0x00581f0002057f89 */ /* 0x0022a400000e0000 */
.L_x_1817:
[----:B------:R-:W-:Y:S05]  /*fcb0*/  BRA.DIV ~URZ, `(.L_x_1804) ;  /* 0x000007927f007947 */ /* 0x000fea000b800000 */
[----:B----4-:R4:W1:Y:S02]  /*fcc0*/  SHFL.IDX PT, R4, R3, 0x2, 0x181f ;  /* 0x00581f0003047f89 */ /* 0x01086400000e0000 */
.L_x_1818:
        /* <DEDUP_REMOVED lines=21> */
.L_x_1806:
[----:B------:R-:W-:Y:S05]  /*fe20*/  BSYNC B0 ;  /* 0x0000000000007941 */ /* 0x000fea0003800000 */
.L_x_1805:
[----:B------:R-:W-:Y:S05]  /*fe30*/  BRA.DIV ~URZ, `(.L_x_1807) ;  /* 0x000006727f007947 */ /* 0x000fea000b800000 */
[----:B-12---:R-:W1:Y:S04]  /*fe40*/  SHFL.IDX PT, R2, R2, 0x3, 0x181f ;  /* 0x00781f0002027f89 */ /* 0x006e6800000e0000 */
[----:B---34-:R-:W2:Y:S02]  /*fe50*/  SHFL.IDX PT, R3, R3, 0x3, 0x181f ;  /* 0x00781f0003037f89 */ /* 0x018ea400000e0000 */
.L_x_1819:
        /* <DEDUP_REMOVED lines=20> */
.L_x_1793:
[----:B------:R-:W-:Y:S05]  /*ffa0*/  BSYNC B1 ;  /* 0x0000000000017941 */ /* 0x000fea0003800000 */
.L_x_1784:
        /* <DEDUP_REMOVED lines=10> */
.L_x_1820:
[----:B------:R-:W-:Y:S01]  /*10050*/  WARPSYNC 0xffffffff ;  /* 0xffffffff00007948 */ /* 0x000fe20003800000 */
[----:B------:R-:W-:Y:S06]  /*10060*/  BAR.SYNC.DEFER_BLOCKING 0x4, 0x100 ;  /* 0x0104000000007b1d */ /* 0x000fec0000010000 */
[----:B---3--:R3:W-:Y:S04]  /*10070*/  STL [R1+0x60], R0 ;  /* 0x0000600001007387 */ /* 0x0087e80000100800 */
[----:B------:R3:W-:Y:S04]  /*10080*/  @!P6 STS [0x15100], R61 ;  /* 0x0151003dff00e388 */ /* 0x0007e80000000800 */
[----:B------:R-:W-:Y:S06]  /*10090*/  BAR.ARV 0x5, 0x100 ;  /* 0x0144000000007b1d */ /* 0x000fec0000002000 */
.L_x_1808:
[----:B---34-:R-:W3:Y:S02]  /*100a0*/  LDL R0, [R1+0x60] ;  /* 0x0000600001007983 */ /* 0x018ee40000100800 */
[----:B---3--:R-:W-:-:S13]  /*100b0*/  ISETP.GE.AND P0, PT, R0, c[0x0][0x538], PT ;  /* 0x00014e0000007a0c */ /* 0x008fda0003f06270 */
[----:B-12--5:R-:W-:Y:S01]  /*100c0*/  @P0 CALL.REL.NOINC `(.L_x_1810) ;  /* 0x0000001000000944 */ /* 0x026fe20003c00000 */
[----:B------:R-:W-:Y:S05]  /*100d0*/  BRA `(.L_x_1811) ;  /* 0xffff09a000007947 */ /* 0x000fea000383ffff */
.L_x_1810:
[----:B------:R-:W-:Y:S05]  /*100e0*/  EXIT ;  /* 0x000000000000794d */ /* 0x000fea0003800000 */
.L_x_1780:
[----:B-1----:R1:W5:Y:S01]  /*100f0*/  LDL R0, [R1+0xc] ;  /* 0x00000c0001007983 */ /* 0x0023620000100800 */
[----:B------:R-:W-:Y:S02]  /*10100*/  MOV R3, 0x2 ;  /* 0x0000000200037802 */ /* 0x000fe40000000f00 */
[----:B------:R-:W-:Y:S02]  /*10110*/  MOV R2, 0x10130 ;  /* 0x0001013000027802 */ /* 0x000fe40000000f00 */
[----:B-1---5:R-:W-:Y:S05]  /*10120*/  CALL.REL.NOINC `($__internal_6_$__cuda_sm70_shflsync_bfly_p) ;  /* 0x000004c000007944 */ /* 0x022fea0003c00000 */
[----:B------:R-:W-:Y:S01]  /*10130*/  MOV R4, R5 ;  /* 0x0000000500047202 */ /* 0x000fe20000000f00 */
[----:B------:R-:W-:Y:S05]  /*10140*/  BRA `(.L_x_1812) ;  /* 0xffffd7a000007947 */ /* 0x000fea000383ffff */
.L_x_1781:
[----:B------:R-:W-:Y:S01]  /*10150*/  IMAD.MOV.U32 R0, RZ, RZ, R4 ;  /* 0x000000ffff007224 */ /* 0x000fe200078e0004 */
[----:B------:R-:W-:Y:S02]  /*10160*/  MOV R3, 0x1 ;  /* 0x0000000100037802 */ /* 0x000fe40000000f00 */
[----:B------:R-:W-:Y:S02]  /*10170*/  MOV R2, 0x10190 ;  /* 0x0001019000027802 */ /* 0x000fe40000000f00 */
[----:B-----5:R-:W-:Y:S05]  /*10180*/  CALL.REL.NOINC `($__internal_6_$__cuda_sm70_shflsync_bfly_p) ;  /* 0x0000046000007944 */ /* 0x020fea0003c00000 */
[----:B------:R1:W5:Y:S01]  /*10190*/  LDL R0, [R1+0x10] ;  /* 0x0000100001007983 */ /* 0x0003620000100800 */
[----:B------:R-:W-:Y:S01]  /*101a0*/  FADD.FTZ R4, R4, R5 ;  /* 0x0000000504047221 */ /* 0x000fe20000010000 */
[----:B------:R-:W-:Y:S02]  /*101b0*/  MOV R3, 0x2 ;  /* 0x0000000200037802 */ /* 0x000fe40000000f00 */
[----:B------:R-:W-:-:S02]  /*101c0*/  MOV R2, 0x101e0 ;  /* 0x000101e000027802 */ /* 0x000fc40000000f00 */
[----:B-1---5:R-:W-:Y:S05]  /*101d0*/  CALL.REL.NOINC `($__internal_6_$__cuda_sm70_shflsync_bfly_p) ;  /* 0x0000041000007944 */ /* 0x022fea0003c00000 */
[----:B------:R-:W2:Y:S01]  /*101e0*/  LDL.LU R0, [R1+0x10] ;  /* 0x0000100001007983 */ /* 0x000ea20000300800 */
[----:B------:R-:W-:-:S02]  /*101f0*/  MOV R3, 0x1 ;  /* 0x0000000100037802 */ /* 0x000fc40000000f00 */
[----:B------:R-:W-:Y:S01]  /*10200*/  MOV R2, 0x10230 ;  /* 0x0001023000027802 */ /* 0x000fe20000000f00 */
[----:B--2---:R-:W-:Y:S02]  /*10210*/  FADD.FTZ R0, R0, R5 ;  /* 0x0000000500007221 */ /* 0x004fe40000010000 */
[----:B------:R-:W-:Y:S05]  /*10220*/  CALL.REL.NOINC `($__internal_6_$__cuda_sm70_shflsync_bfly_p) ;  /* 0x000003c000007944 */ /* 0x000fea0003c00000 */
[----:B------:R-:W-:Y:S01]  /*10230*/  MOV R3, R5 ;  /* 0x0000000500037202 */ /* 0x000fe20000000f00 */
[----:B------:R-:W-:Y:S05]  /*10240*/  BRA `(.L_x_1813) ;  /* 0xffffd73000007947 */ /* 0x000fea000383ffff */
.L_x_1796:
[----:B------:R-:W-:Y:S01]  /*10250*/  IMAD.MOV.U32 R7, RZ, RZ, R2 ;  /* 0x000000ffff077224 */ /* 0x000fe200078e0002 */
[----:B------:R-:W-:Y:S01]  /*10260*/  MOV R6, RZ ;  /* 0x000000ff00067202 */ /* 0x000fe20000000f00 */
[----:B------:R-:W-:Y:S01]  /*10270*/  IMAD.MOV.U32 R4, RZ, RZ, 0x181f ;  /* 0x0000181fff047424 */ /* 0x000fe200078e00ff */
[----:B------:R-:W-:Y:S02]  /*10280*/  MOV R8, 0x102a0 ;  /* 0x000102a000087802 */ /* 0x000fe40000000f00 */
[----:B------:R-:W-:Y:S05]  /*10290*/  CALL.REL.NOINC `($__internal_7_$__cuda_sm70_shflsync_idx_p) ;  /* 0x0000039000007944 */ /* 0x000fea0003c00000 */
[----:B------:R-:W-:Y:S01]  /*102a0*/  MOV R5, R4 ;  /* 0x0000000400057202 */ /* 0x000fe20000000f00 */
[----:B------:R-:W-:Y:S05]  /*102b0*/  BRA `(.L_x_1814) ;  /* 0xfffff6b000007947 */ /* 0x000fea000383ffff */
.L_x_1797:
[----:B------:R-:W-:Y:S01]  /*102c0*/  IMAD.MOV.U32 R7, RZ, RZ, R3 ;  /* 0x000000ffff077224 */ /* 0x000fe200078e0003 */
[----:B------:R-:W-:Y:S01]  /*102d0*/  MOV R6, RZ ;  /* 0x000000ff00067202 */ /* 0x000fe20000000f00 */
[----:B------:R-:W-:Y:S01]  /*102e0*/  IMAD.MOV.U32 R4, RZ, RZ, 0x181f ;  /* 0x0000181fff047424 */ /* 0x000fe200078e00ff */
[----:B------:R-:W-:Y:S02]  /*102f0*/  MOV R8, 0x10310 ;  /* 0x0001031000087802 */ /* 0x000fe40000000f00 */
[----:B-12---:R-:W-:Y:S05]  /*10300*/  CALL.REL.NOINC `($__internal_7_$__cuda_sm70_shflsync_idx_p) ;  /* 0x0000032000007944 */ /* 0x006fea0003c00000 */
[----:B------:R-:W-:Y:S05]  /*10310*/  BRA `(.L_x_1815) ;  /* 0xfffff67000007947 */ /* 0x000fea000383ffff */
.L_x_1800:
[----:B--2---:R-:W-:Y:S01]  /*10320*/  IMAD.MOV.U32 R7, RZ, RZ, R2 ;  /* 0x000000ffff077224 */ /* 0x004fe200078e0002 */
[----:B------:R-:W-:Y:S01]  /*10330*/  MOV R6, 0x1 ;  /* 0x0000000100067802 */ /* 0x000fe20000000f00 */
[----:B----4-:R-:W-:Y:S01]  /*10340*/  IMAD.MOV.U32 R4, RZ, RZ, 0x181f ;  /* 0x0000181fff047424 */ /* 0x010fe200078e00ff */
[----:B------:R-:W-:-:S02]  /*10350*/  MOV R8, 0x10370 ;  /* 0x0001037000087802 */ /* 0x000fc40000000f00 */
[----:B-1-3--:R-:W-:Y:S05]  /*10360*/  CALL.REL.NOINC `($__internal_7_$__cuda_sm70_shflsync_idx_p) ;  /* 0x000002c000007944 */ /* 0x00afea0003c00000 */
[----:B------:R-:W-:Y:S01]  /*10370*/  IMAD.MOV.U32 R5, RZ, RZ, R4 ;  /* 0x000000ffff057224 */ /* 0x000fe200078e0004 */
[----:B------:R-:W-:Y:S01]  /*10380*/  MOV R6, 0x1 ;  /* 0x0000000100067802 */ /* 0x000fe20000000f00 */
[----:B------:R-:W-:Y:S01]  /*10390*/  IMAD.MOV.U32 R7, RZ, RZ, R3 ;  /* 0x000000ffff077224 */ /* 0x000fe200078e0003 */
[----:B------:R-:W-:-:S02]  /*103a0*/  MOV R4, 0x181f ;  /* 0x0000181f00047802 */ /* 0x000fc40000000f00 */
[----:B------:R-:W-:Y:S02]  /*103b0*/  MOV R8, 0x103d0 ;  /* 0x000103d000087802 */ /* 0x000fe40000000f00 */
[----:B------:R-:W-:Y:S05]  /*103c0*/  CALL.REL.NOINC `($__internal_7_$__cuda_sm70_shflsync_idx_p) ;  /* 0x0000026000007944 */ /* 0x000fea0003c00000 */
[----:B------:R-:W-:Y:S05]  /*103d0*/  BRA `(.L_x_1816) ;  /* 0xfffff75000007947 */ /* 0x000fea000383ffff */
.L_x_1803:
[----:B-1----:R-:W-:Y:S01]  /*103e0*/  IMAD.MOV.U32 R7, RZ, RZ, R2 ;  /* 0x000000ffff077224 */ /* 0x002fe200078e0002 */
[----:B------:R-:W-:Y:S01]  /*103f0*/  MOV R6, 0x2 ;  /* 0x0000000200067802 */ /* 0x000fe20000000f00 */
[----:B----4-:R-:W-:Y:S01]  /*10400*/  IMAD.MOV.U32 R4, RZ, RZ, 0x181f ;  /* 0x0000181fff047424 */ /* 0x010fe200078e00ff */
[----:B------:R-:W-:Y:S02]  /*10410*/  MOV R8, 0x10430 ;  /* 0x0001043000087802 */ /* 0x000fe40000000f00 */
[----:B--23--:R-:W-:Y:S05]  /*10420*/  CALL.REL.NOINC `($__internal_7_$__cuda_sm70_shflsync_idx_p) ;  /* 0x0000020000007944 */ /* 0x00cfea0003c00000 */
[----:B------:R-:W-:Y:S01]  /*10430*/  MOV R5, R4 ;  /* 0x0000000400057202 */ /* 0x000fe20000000f00 */
[----:B------:R-:W-:Y:S05]  /*10440*/  BRA `(.L_x_1817) ;  /* 0xfffff86000007947 */ /* 0x000fea000383ffff */
.L_x_1804:
[----:B------:R-:W-:Y:S01]  /*10450*/  IMAD.MOV.U32 R7, RZ, RZ, R3 ;  /* 0x000000ffff077224 */ /* 0x000fe200078e0003 */
[----:B------:R-:W-:Y:S01]  /*10460*/  MOV R6, 0x2 ;  /* 0x0000000200067802 */ /* 0x000fe20000000f00 */
[----:B----4-:R-:W-:Y:S01]  /*10470*/  IMAD.MOV.U32 R4, RZ, RZ, 0x181f ;  /* 0x0000181fff047424 */ /* 0x010fe200078e00ff */
[----:B------:R-:W-:Y:S02]  /*10480*/  MOV R8, 0x104a0 ;  /* 0x000104a000087802 */ /* 0x000fe40000000f00 */
[----:B-123--:R-:W-:Y:S05]  /*10490*/  CALL.REL.NOINC `($__internal_7_$__cuda_sm70_shflsync_idx_p) ;  /* 0x0000019000007944 */ /* 0x00efea0003c00000 */
[----:B------:R-:W-:Y:S05]  /*104a0*/  BRA `(.L_x_1818) ;  /* 0xfffff82000007947 */ /* 0x000fea000383ffff */
.L_x_1807:
[----:B-1----:R-:W-:Y:S01]  /*104b0*/  IMAD.MOV.U32 R7, RZ, RZ, R2 ;  /* 0x000000ffff077224 */ /* 0x002fe200078e0002 */
[----:B------:R-:W-:Y:S01]  /*104c0*/  MOV R6, 0x3 ;  /* 0x0000000300067802 */ /* 0x000fe20000000f00 */
[----:B------:R-:W-:Y:S01]  /*104d0*/  IMAD.MOV.U32 R4, RZ, RZ, 0x181f ;  /* 0x0000181fff047424 */ /* 0x000fe200078e00ff */
[----:B------:R-:W-:-:S02]  /*104e0*/  MOV R8, 0x10500 ;  /* 0x0001050000087802 */ /* 0x000fc40000000f00 */
[----:B--234-:R-:W-:Y:S05]  /*104f0*/  CALL.REL.NOINC `($__internal_7_$__cuda_sm70_shflsync_idx_p) ;  /* 0x0000013000007944 */ /* 0x01cfea0003c00000 */
[----:B------:R-:W-:Y:S01]  /*10500*/  IMAD.MOV.U32 R2, RZ, RZ, R4 ;  /* 0x000000ffff027224 */ /* 0x000fe200078e0004 */
[----:B------:R-:W-:Y:S01]  /*10510*/  MOV R6, 0x3 ;  /* 0x0000000300067802 */ /* 0x000fe20000000f00 */
[----:B------:R-:W-:Y:S01]  /*10520*/  IMAD.MOV.U32 R7, RZ, RZ, R3 ;  /* 0x000000ffff077224 */ /* 0x000fe200078e0003 */
[----:B------:R-:W-:-:S02]  /*10530*/  MOV R4, 0x181f ;  /* 0x0000181f00047802 */ /* 0x000fc40000000f00 */
[----:B------:R-:W-:Y:S02]  /*10540*/  MOV R8, 0x10560 ;  /* 0x0001056000087802 */ /* 0x000fe40000000f00 */
[----:B------:R-:W-:Y:S05]  /*10550*/  CALL.REL.NOINC `($__internal_7_$__cuda_sm70_shflsync_idx_p) ;  /* 0x000000d000007944 */ /* 0x000fea0003c00000 */
[----:B------:R-:W-:Y:S01]  /*10560*/  MOV R3, R4 ;  /* 0x0000000400037202 */ /* 0x000fe20000000f00 */
[----:B------:R-:W-:Y:S05]  /*10570*/  BRA `(.L_x_1819) ;  /* 0xfffff8e000007947 */ /* 0x000fea000383ffff */
.L_x_1809:
[----:B-12---:R-:W-:Y:S01]  /*10580*/  IMAD.MOV.U32 R7, RZ, RZ, R61 ;  /* 0x000000ffff077224 */ /* 0x006fe200078e003d */
[----:B------:R-:W-:Y:S01]  /*10590*/  MOV R6, RZ ;  /* 0x000000ff00067202 */ /* 0x000fe20000000f00 */
[----:B------:R-:W-:Y:S01]  /*105a0*/  IMAD.MOV.U32 R4, RZ, RZ, 0x1f ;  /* 0x0000001fff047424 */ /* 0x000fe200078e00ff */
[----:B------:R-:W-:Y:S02]  /*105b0*/  MOV R8, 0x105d0 ;  /* 0x000105d000087802 */ /* 0x000fe40000000f00 */
[----:B---345:R-:W-:Y:S05]  /*105c0*/  CALL.REL.NOINC `($__internal_7_$__cuda_sm70_shflsync_idx_p) ;  /* 0x0000006000007944 */ /* 0x038fea0003c00000 */
[----:B------:R-:W-:Y:S01]  /*105d0*/  MOV R0, R4 ;  /* 0x0000000400007202 */ /* 0x000fe20000000f00 */
[----:B------:R-:W-:Y:S05]  /*105e0*/  BRA `(.L_x_1820) ;  /* 0xfffffa6000007947 */ /* 0x000fea000383ffff */
        .weak           $__internal_6_$__cuda_sm70_shflsync_bfly_p
        .type           $__internal_6_$__cuda_sm70_shflsync_bfly_p,@function
        .size           $__internal_6_$__cuda_sm70_shflsync_bfly_p,($__internal_7_$__cuda_sm70_shflsync_idx_p - $__internal_6_$__cuda_sm70_shflsync_bfly_p)
$__internal_6_$__cuda_sm70_shflsync_bfly_p:
[----:B------:R-:W-:Y:S04]  /*105f0*/  WARPSYNC R6 ;  /* 0x0000000600007348 */ /* 0x000fe80003800000 */
[----:B------:R1:W2:Y:S02]  /*10600*/  SHFL.BFLY PT, R5, R0, R3, R7 ;  /* 0x0c00000300057389 */ /* 0x0002a400000e0007 */
[----:B-1----:R-:W-:-:S04]  /*10610*/  MOV R3, 0x0 ;  /* 0x0000000000037802 */ /* 0x002fc80000000f00 */
[----:B--2---:R-:W-:Y:S05]  /*10620*/  RET.REL.NODEC R2 `(_ZN7cutlass13device_kernelIN5flash19enable_sm80_to_sm89INS1_16FlashAttnFwdSm80INS1_25CollectiveMainloopFwdSm80ILi8ELi1ELb1EN4cute5tupleIJNS5_1CILi128EEENS7_ILi96EEENS7_ILi192EEEEEELi192ENS_10bfloat16_tEfNS_4arch4Sm80ELb1ELb0ELb0ELb0ELb0ELb0ELb1ELb0EEENS1_21CollectiveEpilogueFwdINS6_IJS8_SA_S9_EEENS6_IJNS7_ILi1EEESI_SI_EEESC_SE_Li256ELb0ELb1ELb0ELb0EEENS1_30DynamicPersistentTileSchedulerILi256ELi256ELb0ELb1ELb0EEEEEEEEEvNT_6ParamsE) ;  /* 0xfffef9d002007950 */ /* 0x004fea0003c3ffff */
        .weak           $__internal_7_$__cuda_sm70_shflsync_idx_p
        .type           $__internal_7_$__cuda_sm70_shflsync_idx_p,@function
        .size           $__internal_7_$__cuda_sm70_shflsync_idx_p,(.L_x_2645 - $__internal_7_$__cuda_sm70_shflsync_idx_p)
$__internal_7_$__cuda_sm70_shflsync_idx_p:
[----:B------:R-:W-:Y:S04]  /*10630*/  WARPSYNC R63 ;  /* 0x0000003f00007348 */ /* 0x000fe80003800000 */
[----:B------:R1:W2:Y:S02]  /*10640*/  SHFL.IDX PT, R4, R7, R6, R4 ;  /* 0x0000000607047389 */ /* 0x0002a400000e0004 */
[----:B-1----:R-:W-:Y:S02]  /*10650*/  MOV R6, R8 ;  /* 0x0000000800067202 */ /* 0x002fe40000000f00 */
[----:B------:R-:W-:-:S04]  /*10660*/  MOV R7, 0x0 ;  /* 0x0000000000077802 */ /* 0x000fc80000000f00 */
[----:B--2---:R-:W-:Y:S05]  /*10670*/  RET.REL.NODEC R6 `(_ZN7cutlass13device_kernelIN5flash19enable_sm80_to_sm89INS1_16FlashAttnFwdSm80INS1_25CollectiveMainloopFwdSm80ILi8ELi1ELb1EN4cute5tupleIJNS5_1CILi128EEENS7_ILi96EEENS7_ILi192EEEEEELi192ENS_10bfloat16_tEfNS_4arch4Sm80ELb1ELb0ELb0ELb0ELb0ELb0ELb1ELb0EEENS1_21CollectiveEpilogueFwdINS6_IJS8_SA_S9_EEENS6_IJNS7_ILi1EEESI_SI_EEESC_SE_Li256ELb0ELb1ELb0ELb0EEENS1_30DynamicPersistentTileSchedulerILi256ELi256ELb0ELb1ELb0EEEEEEEEEvNT_6ParamsE) ;  /* 0xfffef98006007950 */ /* 0x004fea0003c3ffff */
.L_x_1821:
        /* <DEDUP_REMOVED lines=16> */
.L_x_2645:


//--------------------- .text._ZN7cutlass13device_kernelIN5flash19enable_sm80_to_sm89INS1_16FlashAttnFwdSm80INS1_25CollectiveMainloopFwdSm80ILi8ELi1ELb1EN4cute5tupleIJNS5_1CILi128EEENS7_ILi96EEENS7_ILi192EEEEEELi192ENS_10bfloat16_tEfNS_4arch4Sm80ELb1ELb0ELb0ELb1ELb0ELb0ELb1ELb0EEENS1_21CollectiveEpilogueFwdINS6_IJS8_SA_S9_EEENS6_IJNS7_ILi1EEESI_SI_EEESC_SE_Li256ELb1ELb1ELb0ELb0EEENS1_19SingleTileSchedulerILb1ELb0ELb1ELi128EEEEEEEEEvNT_6ParamsE --------------------------
	.section	.text._ZN7cutlass13device_kernelIN5flash19enable_sm80_to_sm89INS1_16FlashAttnFwdSm80INS1_25CollectiveMainloopFwdSm80ILi8ELi1ELb1EN4cute5tupleIJNS5_1CILi128EEENS7_ILi96EEENS7_ILi192EEEEEELi192ENS_10bfloat16_tEfNS_4arch4Sm80ELb1ELb0ELb0ELb1ELb0ELb0ELb1ELb0EEENS1_21CollectiveEpilogueFwdINS6_IJS8_SA_S9_EEENS6_IJNS7_ILi1EEESI_SI_EEESC_SE_Li256ELb1ELb1ELb0ELb0EEENS1_19SingleTileSchedulerILb1ELb0ELb1ELi128EEEEEEEEEvNT_6ParamsE,"ax",@progbits
	.sectioninfo	@"SHI_REGISTERS=255"
	.align	128
.text._ZN7cutlass13device_kernelIN5flash19enable_sm80_to_sm89INS1_16FlashAttnFwdSm80INS1_25CollectiveMainloopFwdSm80ILi8ELi1ELb1EN4cute5tupleIJNS5_1CILi128EEENS7_ILi96EEENS7_ILi192EEEEEELi192ENS_10bfloat16_tEfNS_4arch4Sm80ELb1ELb0ELb0ELb1ELb0ELb0ELb1ELb0EEENS1_21CollectiveEpilogueFwdINS6_IJS8_SA_S9_EEENS6_IJNS7_ILi1EEESI_SI_EEESC_SE_Li256ELb1ELb1ELb0ELb0EEENS1_19SingleTileSchedulerILb1ELb0ELb1ELi128EEEEEEEEEvNT_6ParamsE:
        .type           _ZN7cutlass13device_kernelIN5flash19enable_sm80_to_sm89INS1_16FlashAttnFwdSm80INS1_25CollectiveMainloopFwdSm80ILi8ELi1ELb1EN4cute5tupleIJNS5_1CILi128EEENS7_ILi96EEENS7_ILi192EEEEEELi192ENS_10bfloat16_tEfNS_4arch4Sm80ELb1ELb0ELb0ELb1ELb0ELb0ELb1ELb0EEENS1_21CollectiveEpilogueFwdINS6_IJS8_SA_S9_EEENS6_IJNS7_ILi1EEESI_SI_EEESC_SE_Li256ELb1ELb1ELb0ELb0EEENS1_19SingleTileSchedulerILb1ELb0ELb1ELi128EEEEEEEEEvNT_6ParamsE,@function
        .size           _ZN7cutlass13device_kernelIN5flash19enable_sm80_to_sm89INS1_16FlashAttnFwdSm80INS1_25CollectiveMainloopFwdSm80ILi8ELi1ELb1EN4cute5tupleIJNS5_1CILi128EEENS7_ILi96EEENS7_ILi192EEEEEELi192ENS_10bfloat16_tEfNS_4arch4Sm80ELb1ELb0ELb0ELb1ELb0ELb0ELb1ELb0EEENS1_21CollectiveEpilogueFwdINS6_IJS8_SA_S9_EEENS6_IJNS7_ILi1EEESI_SI_EEESC_SE_Li256ELb1ELb1ELb0ELb0EEENS1_19SingleTileSchedulerILb1ELb0ELb1ELi128EEEEEEEEEvNT_6ParamsE,(.L_x_2648 - _ZN7cutlass13device_kernelIN5flash19enable_sm80_to_sm89INS1_16FlashAttnFwdSm80INS1_25CollectiveMainloopFwdSm80ILi8ELi1ELb1EN4cute5tupleIJNS5_1CILi128EEENS7_ILi96EEENS7_ILi192EEEEEELi192ENS_10bfloat16_tEfNS_4arch4Sm80ELb1ELb0ELb0ELb1ELb0ELb0ELb1ELb0EEENS1_21CollectiveEpilogueFwdINS6_IJS8_SA_S9_EEENS6_IJNS7_ILi1EEESI_SI_EEESC_SE_Li256ELb1ELb1ELb0ELb0EEENS1_19SingleTileSchedulerILb1ELb0ELb1ELi128EEEEEEEEEvNT_6ParamsE)
        .other          _ZN7cutlass13device_kernelIN5flash19enable_sm80_to_sm89INS1_16FlashAttnFwdSm80INS1_25CollectiveMainloopFwdSm80ILi8ELi1ELb1EN4cute5tupleIJNS5_1CILi128EEENS7_ILi96EEENS7_ILi192EEEEEELi192ENS_10bfloat16_tEfNS_4arch4Sm80ELb1ELb0ELb0ELb1ELb0ELb0ELb1ELb0EEENS1_21CollectiveEpilogueFwdINS6_IJS8_SA_S9_EEENS6_IJNS7_ILi1EEESI_SI_EEESC_SE_Li256ELb1ELb1ELb0ELb0EEENS1_19SingleTileSchedulerILb1ELb0ELb1ELi128EEEEEEEEEvNT_6ParamsE,@"STO_CUDA_ENTRY STV_DEFAULT"
_ZN7cutlass13device_kernelIN5flash19enable_sm80_to_sm89INS1_16FlashAttnFwdSm80INS1_25CollectiveMainloopFwdSm80ILi8ELi1ELb1EN4cute5tupleIJNS5_1CILi128EEENS7_ILi96EEENS7_ILi192EEEEEELi192ENS_10bfloat16_tEfNS_4arch4Sm80ELb1ELb0ELb0ELb1ELb0ELb0ELb1ELb0EEENS1_21CollectiveEpilogueFwdINS6_IJS8_SA_S9_EEENS6_IJNS7_ILi1EEESI_SI_EEESC_SE_Li256ELb1ELb1ELb0ELb0EEENS1_19SingleTileSchedulerILb1ELb0ELb1ELi128EEEEEEEEEvNT_6ParamsE:
        /* <DEDUP_REMOVED lines=17> */
.L_x_1823:
        /* <DEDUP_REMOVED lines=8> */
.L_x_1825:
[----:B------:R-:W-:-:S04]  /*0190*/  MOV R0, c[0x0][0x54c] ;  /* 0x0001530000007a02 */ /* 0x000fc80000000f00 */
.L_x_1824:
[----:B------:R-:W-:Y:S01]  /*01a0*/  USHF.L.U32 UR21, UR21, 0x7, URZ ;  /* 0x0000000715157899 */ /* 0x000fe2000800063f */
[----:B-----5:R-:W-:-:S05]  /*01b0*/  IMAD R0, R0, c[0x0][0x548], RZ ;  /* 0x0001520000007a24 */ /* 0x020fca00078e02ff */
[----:B------:R-:W-:-:S04]  /*01c0*/  ISETP.LE.AND P0, PT, R0, UR21, PT ;  /* 0x0000001500007c0c */ /* 0x000fc8000bf03270 */
[----:B------:R-:W-:-:S05]  /*01d0*/  SEL R0, R5, 0xffffffff, !P0 ;  /* 0xffffffff05007807 */ /* 0x000fca0004000000 */
[----:B------:R2:W-:Y:S01]  /*01e0*/  STL [R1+0x50], R0 ;  /* 0x0000500001007387 */ /* 0x0005e20000100800 */
[----:B------:R-:W-:Y:S05]  /*01f0*/  BRA `(.L_x_1826) ;  /* 0x0000013000007947 */ /* 0x000fea0003800000 */
.L_x_1822:
[----:B------:R-:W-:-:S04]  /*0200*/  ISETP.NE.U32.AND P0, PT, RZ, c[0x0][0x568], PT ;  /* 0x00015a00ff007a0c */ /* 0x000fc80003f05070 */
[----:B------:R-:W-:-:S13]  /*0210*/  ISETP.NE.AND.EX P0, PT, RZ, c[0x0][0x56c], PT, P0 ;  /* 0x00015b00ff007a0c */ /* 0x000fda0003f05300 */
[----:B------:R-:W-:Y:S05]  /*0220*/  @!P0 BRA `(.L_x_1827) ;  /* 0x0000002000008947 */ /* 0x000fea0003800000 */
[----:B------:R1:W5:Y:S01]  /*0230*/  LDG.E R0, [R2.64] ;  /* 0x0000001202007981 */ /* 0x000362000c1e1900 */
[----:B------:R-:W-:Y:S05]  /*0240*/  BRA `(.L_x_1828) ;  /* 0x0000009000007947 */ /* 0x000fea0003800000 */
.L_x_1827:
        /* <DEDUP_REMOVED lines=8> */
.L_x_1829:
[----:B------:R-:W-:-:S04]  /*02d0*/  MOV R0, c[0x0][0x54c] ;  /* 0x0001530000007a02 */ /* 0x000fc80000000f00 */
.L_x_1828:
[----:B------:R-:W-:Y:S01]  /*02e0*/  USHF.L.U32 UR21, UR21, 0x7, URZ ;  /* 0x0000000715157899 */ /* 0x000fe2000800063f */
[----:B-----5:R-:W-:-:S05]  /*02f0*/  IMAD R0, R0, c[0x0][0x548], RZ ;  /* 0x0001520000007a24 */ /* 0x020fca00078e02ff */
[----:B------:R-:W-:-:S04]  /*0300*/  ISETP.LE.AND P0, PT, R0, UR21, PT ;  /* 0x0000001500007c0c */ /* 0x000fc8000bf03270 */
[----:B------:R-:W-:-:S05]  /*0310*/  SEL R0, R5, 0xffffffff, !P0 ;  /* 0xffffffff05007807 */ /* 0x000fca0004000000 */
[----:B------:R2:W-:Y:S04]  /*0320*/  STL [R1+0x50], R0 ;  /* 0x0000500001007387 */ /* 0x0005e80000100800 */
.L_x_1826:
        /* <DEDUP_REMOVED lines=32> */
.L_x_1830:
[----:B------:R-:W-:-:S04]  /*0530*/  ISETP.NE.U32.AND P0, PT, RZ, c[0x0][0x368], PT ;  /* 0x0000da00ff007a0c */ /* 0x000fc80003f05070 */
[----:B------:R-:W-:-:S13]  /*0540*/  ISETP.NE.AND.EX P0, PT, RZ, c[0x0][0x36c], PT, P0 ;  /* 0x0000db00ff007a0c */ /* 0x000fda0003f05300 */
[----:B------:R-:W-:Y:S05]  /*0550*/  @!P0 BRA `(.L_x_1831) ;  /* 0x0000004000008947 */ /* 0x000fea0003800000 */
[----:B------:R-:W-:-:S05]  /*0560*/  IMAD.WIDE R2, R39, R26, c[0x0][0x368] ;  /* 0x0000da0027027625 */ /* 0x000fca00078e021a */
[----:B------:R-:W2:Y:S02]  /*0570*/  LDG.E R0, [R2.64] ;  /* 0x0000001202007981 */ /* 0x000ea4000c1e1900 */
[----:B--2---:R1:W2:Y:S02]  /*0580*/  R2UR UR8, R0 ;  /* 0x00000000000873c2 */ /* 0x0042a400000e0000 */
[----:B-12---:R-:W-:Y:S05]  /*0590*/  BRA `(.L_x_1832) ;  /* 0x0000006000007947 */ /* 0x006fea0003800000 */
.L_x_1831:
[----:B------:R-:W-:Y:S05]  /*05a0*/  @!P6 BRA `(.L_x_1832) ;  /* 0x000000500000e947 */ /* 0x000fea0003800000 */
[----:B------:R1:W2:Y:S04]  /*05b0*/  LDG.E R0, [R2.64] ;  /* 0x0000001202007981 */ /* 0x0002a8000c1e1900 */
[----:B-1----:R-:W3:Y:S01]  /*05c0*/  LDG.E R2, [R2.64+0x4] ;  /* 0x0000041202027981 */ /* 0x002ee2000c1e1900 */
[----:B--2---:R-:W1:Y:S08]  /*05d0*/  R2UR UR8, R0 ;  /* 0x00000000000873c2 */ /* 0x004e7000000e0000 */
[----:B---3--:R-:W1:Y:S02]  /*05e0*/  R2UR UR4, R2 ;  /* 0x00000000020473c2 */ /* 0x008e6400000e0000 */
[----:B-1----:R-:W-:-:S06]  /*05f0*/  UIADD3 UR8, -UR8, UR4, URZ ;  /* 0x0000000408087290 */ /* 0x002fcc000fffe13f */
.L_x_1832:
        /* <DEDUP_REMOVED lines=603> */
[C---:B----4-:R-:W-:Y:S08]  /*2bb0*/  HMMA.16816.F32.BF16 R8, R204.reuse, R40, R92 ;  /* 0x00000028cc08723c */ /* 0x050ff0000004185c */
[----:B------:R-:W-:Y:S08]  /*2bc0*/  HMMA.16816.F32.BF16 R40, R204, R42, R80 ;  /* 0x0000002acc28723c */ /* 0x000ff00000041850 */
[----:B-1----:R-:W-:Y:S01]  /*2bd0*/  HMMA.16816.F32.BF16 R80, R208, R28, R56 ;  /* 0x0000001cd050723c */ /* 0x002fe20000041838 */
[----:B------:R-:W1:Y:S07]  /*2be0*/  LDSM.16.M88.4 R56, [R224+0x14900] ;  /* 0x01490000e038783b */ /* 0x000e6e0000000200 */
[----:B------:R-:W-:Y:S08]  /*2bf0*/  HMMA.16816.F32.BF16 R96, R204, R54, R68 ;  /* 0x00000036cc60723c */ /* 0x000ff00000041844 */
[C---:B--2---:R-:W-:Y:S01]  /*2c00*/  HMMA.16816.F32.BF16 R68, R208.reuse, R24, R16 ;  /* 0x00000018d044723c */ /* 0x044fe20000041810 */
[----:B------:R-:W2:Y:S07]  /*2c10*/  LDSM.16.M88.4 R16, [R231+0x7000] ;  /* 0x00700000e710783b */ /* 0x000eae0000000200 */
[C---:B------:R-:W-:Y:S08]  /*2c20*/  HMMA.16816.F32.BF16 R84, R208.reuse, R32, R64 ;  /* 0x00000020d054723c */ /* 0x040ff00000041840 */
[C---:B------:R-:W-:Y:S01]  /*2c30*/  HMMA.16816.F32.BF16 R92, R208.reuse, R34, R60 ;  /* 0x00000022d05c723c */ /* 0x040fe2000004183c */
[----:B------:R-:W4:Y:S07]  /*2c40*/  LDSM.16.M88.4 R60, [R231+0x6000] ;  /* 0x00600000e73c783b */ /* 0x000f2e0000000200 */
[C---:B------:R-:W-:Y:S01]  /*2c50*/  HMMA.16816.F32.BF16 R64, R208.reuse, R26, R12 ;  /* 0x0000001ad040723c */ /* 0x040fe2000004180c */
[----:B------:R-:W5:Y:S07]  /*2c60*/  LDSM.16.M88.4 R12, [R231+0x7800] ;  /* 0x00780000e70c783b */ /* 0x000f6e0000000200 */
        /* <DEDUP_REMOVED lines=8> */
[C---:B------:R-:W-:Y:S01]  /*2cf0*/  HMMA.16816.F32.BF16 R36, R208.reuse, R50, R76 ;  /* 0x00000032d024723c */ /* 0x040fe2000004184c */
[----:B------:R-:W3:Y:S04]  /*2d00*/  LDSM.16.M88.4 R48, [R230+0x12100] ;  /* 0x01210000e630783b */ /* 0x000ee80000000200 */
[----:B------:R-:W-:Y:S03]  /*2d10*/  LDSM.16.M88.4 R76, [R227+0x6800] ;  /* 0x00680000e34c783b */ /* 0x000fe60000000200 */
[C---:B-1----:R-:W-:Y:S08]  /*2d20*/  HMMA.16816.F32.BF16 R32, R208.reuse, R56, R88 ;  /* 0x00000038d020723c */ /* 0x042ff00000041858 */
[----:B------:R-:W-:Y:S08]  /*2d30*/  HMMA.16816.F32.BF16 R44, R208, R58, R96 ;  /* 0x0000003ad02c723c */ /* 0x000ff00000041860 */
[C---:B--2---:R-:W-:Y:S01]  /*2d40*/  HMMA.16816.F32.BF16 R120, R212.reuse, R16, R68 ;  /* 0x00000010d478723c */ /* 0x044fe20000041844 */
[----:B------:R-:W-:Y:S07]  /*2d50*/  LDSM.16.M88.4 R68, [R227+0x7000] ;  /* 0x00700000e344783b */ /* 0x000fee0000000200 */
[C---:B------:R-:W-:Y:S01]  /*2d60*/  HMMA.16816.F32.BF16 R116, R212.reuse, R18, R64 ;  /* 0x00000012d474723c */ /* 0x040fe20000041840 */
[----:B------:R-:W1:Y:S07]  /*2d70*/  LDSM.16.M88.4 R16, [R230+0x12900] ;  /* 0x01290000e610783b */ /* 0x000e6e0000000200 */
[C---:B----4-:R-:W-:Y:S01]  /*2d80*/  HMMA.16816.F32.BF16 R56, R212.reuse, R60, R84 ;  /* 0x0000003cd438723c */ /* 0x050fe20000041854 */
[----:B------:R-:W-:Y:S07]  /*2d90*/  LDSM.16.M88.4 R84, [R230+0x14900] ;  /* 0x01490000e654783b */ /* 0x000fee0000000200 */
[C---:B-----5:R-:W-:Y:S01]  /*2da0*/  HMMA.16816.F32.BF16 R108, R212.reuse, R14, R8 ;  /* 0x0000000ed46c723c */ /* 0x060fe20000041808 */
[----:B------:R-:W2:Y:S07]  /*2db0*/  LDSM.16.M88.4 R8, [R230+0x13900] ;  /* 0x01390000e608783b */ /* 0x000eae0000000200 */
[C---:B------:R-:W-:Y:S01]  /*2dc0*/  HMMA.16816.F32.BF16 R100, R212.reuse, R28, R24 ;  /* 0x0000001cd464723c */ /* 0x040fe20000041818 */
[----:B------:R-:W4:Y:S07]  /*2dd0*/  LDSM.16.M88.4 R24, [R230+0x14100] ;  /* 0x01410000e618783b */ /* 0x000f2e0000000200 */
[C---:B------:R-:W-:Y:S01]  /*2de0*/  HMMA.16816.F32.BF16 R112, R212.reuse, R12, R52 ;  /* 0x0000000cd470723c */ /* 0x040fe20000041834 */
[----:B------:R-:W5:Y:S04]  /*2df0*/  LDSM.16.M88.4 R12, [R230+0x13100] ;  /* 0x01310000e60c783b */ /* 0x000f680000000200 */
[----:B------:R-:W-:Y:S03]  /*2e00*/  LDSM.16.M88.4 R52, [R227+0x8000] ;  /* 0x00800000e334783b */ /* 0x000fe60000000200 */
[C---:B------:R-:W-:Y:S08]  /*2e10*/  HMMA.16816.F32.BF16 R60, R212.reuse, R62, R92 ;  /* 0x0000003ed43c723c */ /* 0x040ff0000004185c */
[C---:B------:R-:W-:Y:S01]  /*2e20*/  HMMA.16816.F32.BF16 R104, R212.reuse, R20, R80 ;  /* 0x00000014d468723c */ /* 0x040fe20000041850 */
[----:B------:R-:W-:Y:S07]  /*2e30*/  LDSM.16.M88.4 R80, [R227+0x6000] ;  /* 0x00600000e350783b */ /* 0x000fee0000000200 */
[C---:B------:R-:W-:Y:S08]  /*2e40*/  HMMA.16816.F32.BF16 R20, R212.reuse, R22, R72 ;  /* 0x00000016d414723c */ /* 0x040ff00000041848 */
[C---:B------:R-:W-:Y:S08]  /*2e50*/  HMMA.16816.F32.BF16 R96, R212.reuse, R30, R36 ;  /* 0x0000001ed460723c */ /* 0x040ff00000041824 */
[C---:B---3--:R-:W-:Y:S08]  /*2e60*/  HMMA.16816.F32.BF16 R92, R212.reuse, R40, R32 ;  /* 0x00000028d45c723c */ /* 0x048ff00000041820 */
[----:B------:R-:W-:Y:S08]  /*2e70*/  HMMA.16816.F32.BF16 R88, R212, R42, R44 ;  /* 0x0000002ad458723c */ /* 0x000ff0000004182c */
[C---:B------:R-:W-:Y:S01]  /*2e80*/  HMMA.16816.F32.BF16 R72, R216.reuse, R48, R56 ;  /* 0x00000030d848723c */ /* 0x040fe20000041838 */
[----:B------:R-:W3:Y:S07]  /*2e90*/  LDSM.16.M88.4 R56, [R227+0x7800] ;  /* 0x00780000e338783b */ /* 0x000eee0000000200 */
[----:B------:R-:W-:Y:S01]  /*2ea0*/  HMMA.16816.F32.BF16 R64, R216, R50, R60 ;  /* 0x00000032d840723c */ /* 0x000fe2000004183c */
[----:B------:R-:W3:Y:S01]  /*2eb0*/  LDSM.16.M88.4 R48, [R227+0x8800] ;  /* 0x00880000e330783b */ /* 0x000ee20000000200 */
[----:B------:R-:W-:-:S06]  /*2ec0*/  DEPBAR.LE SB0, 0x0 ;  /* 0x000080000000791a */ /* 0x000fcc0000000000 */
[C---:B-1----:R-:W-:Y:S08]  /*2ed0*/  HMMA.16816.F32.BF16 R60, R216.reuse, R16, R104 ;  /* 0x00000010d83c723c */ /* 0x042ff00000041868 */
[C---:B------:R-:W-:Y:S08]  /*2ee0*/  HMMA.16816.F32.BF16 R44, R216.reuse, R18, R20 ;  /* 0x00000012d82c723c */ /* 0x040ff00000041814 */
[C---:B--2---:R-:W-:Y:S08]  /*2ef0*/  HMMA.16816.F32.BF16 R28, R216.reuse, R10, R108 ;  /* 0x0000000ad81c723c */ /* 0x044ff0000004186c */
[C---:B----4-:R-:W-:Y:S08]  /*2f00*/  HMMA.16816.F32.BF16 R20, R216.reuse, R24, R100 ;  /* 0x00000018d814723c */ /* 0x050ff00000041864 */
[C---:B-----5:R-:W-:Y:S08]  /*2f10*/  HMMA.16816.F32.BF16 R40, R216.reuse, R12, R120 ;  /* 0x0000000cd828723c */ /* 0x060ff00000041878 */
[C---:B------:R-:W-:Y:S08]  /*2f20*/  HMMA.16816.F32.BF16 R36, R216.reuse, R14, R116 ;  /* 0x0000000ed824723c */ /* 0x040ff00000041874 */
[C---:B------:R-:W-:Y:S08]  /*2f30*/  HMMA.16816.F32.BF16 R16, R216.reuse, R26, R96 ;  /* 0x0000001ad810723c */ /* 0x040ff00000041860 */
[C---:B------:R-:W-:Y:S08]  /*2f40*/  HMMA.16816.F32.BF16 R32, R216.reuse, R8, R112 ;  /* 0x00000008d820723c */ /* 0x040ff00000041870 */
[C---:B------:R-:W-:Y:S08]  /*2f50*/  HMMA.16816.F32.BF16 R12, R216.reuse, R84, R92 ;  /* 0x00000054d80c723c */ /* 0x040ff0000004185c */
[----:B------:R-:W-:Y:S08]  /*2f60*/  HMMA.16816.F32.BF16 R8, R216, R86, R88 ;  /* 0x00000056d808723c */ /* 0x000ff00000041858 */
[C---:B------:R-:W-:Y:S08]  /*2f70*/  HMMA.16816.F32.BF16 R60, R220.reuse, R76, R60 ;  /* 0x0000004cdc3c723c */ /* 0x040ff0000004183c */
        /* <DEDUP_REMOVED lines=11> */
[----:B------:R-:W-:Y:S06]  /*3030*/  BAR.SYNC.DEFER_BLOCKING 0x0 ;  /* 0x0000000000007b1d */ /* 0x000fec0000010000 */
[----:B------:R-:W-:Y:S05]  /*3040*/  @!P0 BRA `(.L_x_1834) ;  /* 0x000001f000008947 */ /* 0x000fea0003800000 */
[----:B------:R-:W-:Y:S02]  /*3050*/  UIADD3 UR5, UR20, -0x2, URZ ;  /* 0xfffffffe14057890 */ /* 0x000fe4000fffe03f */
        /* <DEDUP_REMOVED lines=30> */
.L_x_1834:
[----:B------:R-:W-:Y:S01]  /*3240*/  LOP3.LUT R2, R126, 0xffffffe0, RZ, 0xc0, !PT ;  /* 0xffffffe07e027812 */ /* 0x000fe200078ec0ff */
[----:B------:R-:W-:Y:S01]  /*3250*/  UIADD3 UR22, UR8, UR22, URZ ;  /* 0x0000001608167290 */ /* 0x000fe2000fffe03f */
[----:B------:R-:W-:Y:S01]  /*3260*/  LEA.HI R5, R127, R129, RZ, 0x2 ;  /* 0x000000817f057211 */ /* 0x000fe200078f10ff */
[----:B------:R-:W-:Y:S01]  /*3270*/  IMAD.SHL.U32 R225, R4, 0x2, RZ ;  /* 0x0000000204e17824 */ /* 0x000fe200078e00ff */
[----:B-1----:R-:W-:Y:S01]  /*3280*/  SHF.R.S32.HI R7, RZ, 0x1f, R125 ;  /* 0x0000001fff077819 */ /* 0x002fe2000001147d */
[----:B------:R-:W-:Y:S01]  /*3290*/  IMAD.IADD R2, R129, 0x1, -R2 ;  /* 0x0000000181027824 */ /* 0x000fe200078e0a02 */
[----:B------:R-:W-:Y:S01]  /*32a0*/  LOP3.LUT R5, R5, 0xfffffffc, RZ, 0xc0, !PT ;  /* 0xfffffffc05057812 */ /* 0x000fe200078ec0ff */
[--C-:B------:R-:W-:Y:S01]  /*32b0*/  IMAD R229, R0, 0x2, R225.reuse ;  /* 0x0000000200e57824 */ /* 0x100fe200078e02e1 */
[----:B------:R-:W-:Y:S01]  /*32c0*/  LEA.HI R7, R7, R125, RZ, 0x3 ;  /* 0x0000007d07077211 */ /* 0x000fe200078f18ff */
[----:B------:R-:W-:Y:S01]  /*32d0*/  IMAD R226, R3, 0x2, R225 ;  /* 0x0000000203e27824 */ /* 0x000fe200078e02e1 */
[----:B------:R-:W-:Y:S01]  /*32e0*/  SHF.R.S32.HI R6, RZ, 0x1f, R2 ;  /* 0x0000001fff067819 */ /* 0x000fe20000011402 */
[----:B------:R-:W-:Y:S01]  /*32f0*/  IMAD.IADD R5, R129, 0x1, -R5 ;  /* 0x0000000181057824 */ /* 0x000fe200078e0a05 */
[----:B------:R-:W-:Y:S01]  /*3300*/  LOP3.LUT R7, R7, 0xffffff8, RZ, 0xc0, !PT ;  /* 0x0ffffff807077812 */ /* 0x000fe200078ec0ff */
[----:B------:R-:W-:Y:S01]  /*3310*/  LDSM.16.MT88.4 R84, [R229+0x3900] ;  /* 0x00390000e554783b */ /* 0x000fe20000004200 */
[----:B------:R-:W-:Y:S01]  /*3320*/  LEA.HI R6, R6, R2, RZ, 0x2 ;  /* 0x0000000206067211 */ /* 0x000fe200078f10ff */
[----:B------:R-:W-:Y:S01]  /*3330*/  ULDC.64 UR4, c[0x0][0x2c8] ;  /* 0x0000b20000047ab9 */ /* 0x000fe20000000a00 */
[----:B------:R-:W-:Y:S01]  /*3340*/  LEA.HI R8, R5, R5, RZ, 0x1 ;  /* 0x0000000505087211 */ /* 0x000fe200078f08ff */
[----:B------:R-:W-:Y:S01]  /*3350*/  IMAD.IADD R9, R125, 0x1, -R7 ;  /* 0x000000017d097824 */ /* 0x000fe200078e0a07 */
[----:B------:R-:W-:Y:S01]  /*3360*/  PLOP3.LUT P1, PT, PT, PT, UP1, 0x80, 0x0 ;  /* 0x000000000000781c */ /* 0x000fe20003f2f018 */
[----:B------:R-:W-:Y:S01]  /*3370*/  LDSM.16.MT88.4 R68, [R226+0x3900] ;  /* 0x00390000e244783b */ /* 0x000fe20000004200 */
[----:B------:R-:W-:Y:S01]  /*3380*/  LEA.HI.SX32 R7, R6, UR21, 0x1e ;  /* 0x0000001506077c11 */ /* 0x000fe2000f8ff2ff */
[----:B------:R-:W-:Y:S01]  /*3390*/  UIMAD.WIDE.U32 UR6, UR21, UR4, URZ ;  /* 0x00000004150672a5 */ /* 0x000fe2000f8e003f */
[----:B------:R-:W-:Y:S01]  /*33a0*/  LOP3.LUT R8, R8, 0x1ffffffe, RZ, 0xc0, !PT ;  /* 0x1ffffffe08087812 */ /* 0x000fe200078ec0ff */
[----:B------:R-:W-:Y:S01]  /*33b0*/  UIADD3 UR20, UR20, -0x2, URZ ;  /* 0xfffffffe14147890 */ /* 0x000fe2000fffe03f */
[----:B------:R-:W-:Y:S01]  /*33c0*/  LEA R7, R9, R7, 0x4 ;  /* 0x0000000709077211 */ /* 0x000fe200078e20ff */
[----:B------:R-:W-:Y:S01]  /*33d0*/  @UP1 USHF.R.U32.HI UR21, URZ, UR5, UR7 ;  /* 0x000000053f151299 */ /* 0x000fe20008011607 */
[----:B------:R-:W-:Y:S01]  /*33e0*/  PLOP3.LUT P0, PT, PT, PT, UP1, 0x80, 0x0 ;  /* 0x000000000000781c */ /* 0x000fe20003f0f018 */
[----:B------:R-:W-:Y:S01]  /*33f0*/  IMAD.IADD R5, R5, 0x1, -R8 ;  /* 0x0000000105057824 */ /* 0x000fe200078e0a08 */
[----:B------:R-:W-:Y:S01]  /*3400*/  LEA R228, R0, R226, 0x1 ;  /* 0x000000e200e47211 */ /* 0x000fe200078e08ff */
[----:B------:R-:W-:Y:S01]  /*3410*/  UIADD3 UR21, UR21, UR8, -UR12 ;  /* 0x0000000815157290 */ /* 0x000fe2000fffe80c */
[----:B------:R-:W0:Y:S01]  /*3420*/  LDGDEPBAR ;  /* 0x00000000000079af */ /* 0x000e220000000000 */
[----:B------:R-:W-:-:S02]  /*3430*/  IMAD R10, R5, 0x8, R7 ;  /* 0x00000008050a7824 */ /* 0x000fc400078e0207 */
[----:B------:R-:W-:Y:S01]  /*3440*/  UIMAD.WIDE UR4, UR21, 0x2aaaaaab, URZ ;  /* 0x2aaaaaab150478a5 */ /* 0x000fe2000f8e023f */
[----:B------:R-:W-:Y:S01]  /*3450*/  LDSM.16.MT88.4 R80, [R228+0x3900] ;  /* 0x00390000e450783b */ /* 0x000fe20000004200 */
[----:B------:R-:W-:Y:S02]  /*3460*/  @P1 IMAD.HI.U32 R7, R10, c[0x0][0x2c8], RZ ;  /* 0x0000b2000a071a27 */ /* 0x000fe400078e00ff */
[----:B------:R-:W-:Y:S01]  /*3470*/  USHF.R.U32.HI UR21, URZ, 0x1f, UR5 ;  /* 0x0000001f3f157899 */ /* 0x000fe20008011605 */
[----:B------:R-:W-:Y:S01]  /*3480*/  STL [R1+0x30], R10 ;  /* 0x0000300a01007387 */ /* 0x000fe20000100800 */
[----:B------:R-:W-:Y:S01]  /*3490*/  IMAD.MOV.U32 R5, RZ, RZ, R10 ;  /* 0x000000ffff057224 */ /* 0x000fe200078e000a */
[----:B------:R-:W-:Y:S01]  /*34a0*/  @P0 SHF.R.U32.HI R5, RZ, c[0x0][0x2cc], R7 ;  /* 0x0000b300ff050a19 */ /* 0x000fe20000011607 */
[----:B------:R-:W-:-:S04]  /*34b0*/  ULEA.HI.SX32 UR21, UR5, UR21, 0x1c ;  /* 0x0000001505157291 */ /* 0x000fc8000f8fe23f */
[----:B------:R-:W1:Y:S01]  /*34c0*/  SHFL.IDX PT, R8, R5, RZ, 0x1c1f ;  /* 0x001c1fff05087589 */ /* 0x000e6200000e0000 */
[----:B------:R-:W-:-:S03]  /*34d0*/  UISETP.LT.AND UP0, UPT, URZ, UR21, UPT ;  /* 0x000000153f00728c */ /* 0x000fc6000bf01270 */
[----:B------:R2:W3:Y:S01]  /*34e0*/  SHFL.IDX PT, R7, R5, 0x1, 0x1c1f ;  /* 0x003c1f0005077f89 */ /* 0x0004e200000e0000 */
[----:B------:R-:W-:-:S04]  /*34f0*/  USEL UR21, URZ, UR21, !UP0 ;  /* 0x000000153f157287 */ /* 0x000fc8000c000000 */
[----:B------:R-:W-:Y:S01]  /*3500*/  UISETP.GE.AND UP0, UPT, UR20, UR21, UPT ;  /* 0x000000151400728c */ /* 0x000fe2000bf06270 */
[----:B--2---:R-:W-:-:S04]  /*3510*/  LOP3.LUT R5, R6, 0x7ffffffc, RZ, 0xc0, !PT ;  /* 0x7ffffffc06057812 */ /* 0x004fc800078ec0ff */
[----:B------:R-:W-:Y:S01]  /*3520*/  IADD3 R5, R2, -R5, RZ ;  /* 0x8000000502057210 */ /* 0x000fe20007ffe0ff */
[----:B------:R-:W-:-:S04]  /*3530*/  IMAD.U32 R2, RZ, RZ, UR22 ;  /* 0x00000016ff027e24 */ /* 0x000fc8000f8e00ff */
[----:B------:R-:W-:-:S05]  /*3540*/  IMAD.SHL.U32 R9, R5, 0x2, RZ ;  /* 0x0000000205097824 */ /* 0x000fca00078e00ff */
[C---:B------:R-:W-:Y:S01]  /*3550*/  IADD3 R2, -R9.reuse, 0x1, R2 ;  /* 0x0000000109027810 */ /* 0x040fe20007ffe102 */
[----:B------:R2:W-:Y:S01]  /*3560*/  STL [R1+0x34], R9 ;  /* 0x0000340901007387 */ /* 0x0005e20000100800 */
[----:B------:R-:W-:Y:S02]  /*3570*/  IADD3 R6, -R9, UR22, RZ ;  /* 0x0000001609067c10 */ /* 0x000fe4000fffe1ff */
[----:B------:R-:W-:-:S05]  /*3580*/  IADD3 R2, R2, -UR12, RZ ;  /* 0x8000000c02027c10 */ /* 0x000fca000fffe0ff */
[C---:B-1----:R-:W-:Y:S01]  /*3590*/  IMAD.IADD R5, R2.reuse, 0x1, R8 ;  /* 0x0000000102057824 */ /* 0x042fe200078e0208 */
[----:B---3--:R-:W-:-:S04]  /*35a0*/  IADD3 R2, R2, R7, RZ ;  /* 0x0000000702027210 */ /* 0x008fc80007ffe0ff */
[C---:B------:R-:W-:Y:S02]  /*35b0*/  IMNMX R5, R6.reuse, R5, PT ;  /* 0x0000000506057217 */ /* 0x040fe40003800200 */
[----:B------:R-:W-:Y:S02]  /*35c0*/  IMNMX R2, R6, R2, PT ;  /* 0x0000000206027217 */ /* 0x000fe40003800200 */
[C---:B------:R-:W-:Y:S02]  /*35d0*/  ISETP.GT.AND P0, PT, R5.reuse, RZ, PT ;  /* 0x000000ff0500720c */ /* 0x040fe40003f04270 */
[C---:B------:R-:W-:Y:S02]  /*35e0*/  ISETP.GT.AND P6, PT, R5.reuse, 0x1, PT ;  /* 0x000000010500780c */ /* 0x040fe40003fc4270 */
[----:B------:R-:W-:Y:S02]  /*35f0*/  FSEL R8, R72, -INF , P0 ;  /* 0xff80000048087808 */ /* 0x000fe40000000000 */
[----:B------:R-:W-:-:S02]  /*3600*/  ISETP.GT.AND P0, PT, R5, 0x8, PT ;  /* 0x000000080500780c */ /* 0x000fc40003f04270 */
[----:B------:R-:W-:Y:S02]  /*3610*/  ISETP.GT.AND P5, PT, R2, RZ, PT ;  /* 0x000000ff0200720c */ /* 0x000fe40003fa4270 */
[----:B------:R-:W-:Y:S02]  /*3620*/  FSEL R10, R64, -INF , P0 ;  /* 0xff800000400a7808 */ /* 0x000fe40000000000 */
[----:B------:R-:W-:Y:S02]  /*3630*/  ISETP.GT.AND P0, PT, R2, 0x9, PT ;  /* 0x000000090200780c */ /* 0x000fe40003f04270 */
[----:B--2---:R-:W-:Y:S02]  /*3640*/  FSEL R9, R73, -INF , P6 ;  /* 0xff80000049097808 */ /* 0x004fe40003000000 */
[----:B------:R-:W-:Y:S02]  /*3650*/  FSEL R14, R74, -INF , P5 ;  /* 0xff8000004a0e7808 */ /* 0x000fe40002800000 */
[----:B------:R-:W-:-:S02]  /*3660*/  FSEL R21, R67, -INF , P0 ;  /* 0xff80000043157808 */ /* 0x000fc40000000000 */
[C---:B------:R-:W-:Y:S02]  /*3670*/  ISETP.GT.AND P5, PT, R5.reuse, 0x9, PT ;  /* 0x000000090500780c */ /* 0x040fe40003fa4270 */
[----:B------:R-:W-:Y:S02]  /*3680*/  ISETP.GT.AND P0, PT, R5, 0x11, PT ;  /* 0x000000110500780c */ /* 0x000fe40003f04270 */
[----:B------:R-:W-:Y:S02]  /*3690*/  FMNMX.FTZ R6, R8, R9, !PT ;  /* 0x0000000908067209 */ /* 0x000fe40007810000 */
[----:B------:R-:W-:Y:S02]  /*36a0*/  ISETP.GT.AND P1, PT, R2, 0x1, PT ;  /* 0x000000010200780c */ /* 0x000fe40003f24270 */
[----:B------:R-:W-:Y:S02]  /*36b0*/  FSEL R11, R65, -INF , P5 ;  /* 0xff800000410b7808 */ /* 0x000fe40002800000 */
[----:B------:R-:W-:-:S02]  /*36c0*/  FSEL R22, R61, -INF , P0 ;  /* 0xff8000003d167808 */ /* 0x000fc40000000000 */
[----:B------:R-:W-:Y:S02]  /*36d0*/  ISETP.GT.AND P5, PT, R5, 0x10, PT ;  /* 0x000000100500780c */ /* 0x000fe40003fa4270 */
[----:B------:R-:W-:Y:S02]  /*36e0*/  ISETP.GT.AND P0, PT, R2, 0x10, PT ;  /* 0x000000100200780c */ /* 0x000fe40003f04270 */
[----:B------:R-:W-:Y:S02]  /*36f0*/  FMNMX.FTZ R6, R10, R6, !PT ;  /* 0x000000060a067209 */ /* 0x000fe40007810000 */
[----:B------:R-:W-:Y:S02]  /*3700*/  FSEL R15, R75, -INF , P1 ;  /* 0xff8000004b0f7808 */ /* 0x000fe40000800000 */
[----:B------:R-:W-:Y:S01]  /*3710*/  ISETP.GT.AND P1, PT, R2, 0x8, PT ;  /* 0x000000080200780c */ /* 0x000fe20003f24270 */
[----:B------:R-:W-:Y:S01]  /*3720*/  LDSM.16.MT88.4 R72, [R228+0x6100] ;  /* 0x00610000e448783b */ /* 0x000fe20000004200 */
[----:B------:R-:W-:-:S02]  /*3730*/  FSEL R13, R60, -INF , P5 ;  /* 0xff8000003c0d7808 */ /* 0x000fc40002800000 */
[----:B------:R-:W-:Y:S02]  /*3740*/  FSEL R25, R62, -INF , P0 ;  /* 0xff8000003e197808 */ /* 0x000fe40000000000 */
[----:B------:R-:W-:Y:S02]  /*3750*/  FMNMX.FTZ R6, R11, R6, !PT ;  /* 0x000000060b067209 */ /* 0x000fe40007810000 */
[----:B------:R-:W-:Y:S02]  /*3760*/  ISETP.GT.AND P0, PT, R2, 0x19, PT ;  /* 0x000000190200780c */ /* 0x000fe40003f04270 */
[----:B------:R-:W-:Y:S02]  /*3770*/  FSEL R20, R66, -INF , P1 ;  /* 0xff80000042147808 */ /* 0x000fe40000800000 */
[----:B------:R-:W-:Y:S01]  /*3780*/  ISETP.GT.AND P1, PT, R5, 0x18, PT ;  /* 0x000000180500780c */ /* 0x000fe20003f24270 */
[----:B------:R-:W-:Y:S01]  /*3790*/  LDSM.16.MT88.4 R64, [R226+0x3100] ;  /* 0x00310000e240783b */ /* 0x000fe20000004200 */
[----:B------:R-:W-:-:S02]  /*37a0*/  FMNMX.FTZ R6, R13, R6, !PT ;  /* 0x000000060d067209 */ /* 0x000fc40007810000 */
[----:B------:R-:W-:Y:S02]  /*37b0*/  FSEL R56, R79, -INF , P0 ;  /* 0xff8000004f387808 */ /* 0x000fe40000000000 */
[C---:B------:R-:W-:Y:S02]  /*37c0*/  ISETP.GT.AND P0, PT, R5.reuse, 0x20, PT ;  /* 0x000000200500780c */ /* 0x040fe40003f04270 */
[----:B------:R-:W-:Y:S02]  /*37d0*/  ISETP.GT.AND P6, PT, R5, 0x19, PT ;  /* 0x000000190500780c */ /* 0x000fe40003fc4270 */
[----:B------:R-:W-:Y:S02]  /*37e0*/  FSEL R23, R76, -INF , P1 ;  /* 0xff8000004c177808 */ /* 0x000fe40000800000 */
[----:B------:R-:W-:Y:S02]  /*37f0*/  FMNMX.FTZ R6, R22, R6, !PT ;  /* 0x0000000616067209 */ /* 0x000fe40007810000 */
[----:B------:R-:W-:-:S02]  /*3800*/  FSEL R96, R40, -INF , P0 ;  /* 0xff80000028607808 */ /* 0x000fc40000000000 */
[C---:B------:R-:W-:Y:S02]  /*3810*/  ISETP.GT.AND P5, PT, R2.reuse, 0x11, PT ;  /* 0x000000110200780c */ /* 0x040fe40003fa4270 */
[----:B------:R-:W-:Y:S02]  /*3820*/  ISETP.GT.AND P0, PT, R2, 0x21, PT ;  /* 0x000000210200780c */ /* 0x000fe40003f04270 */
[----:B------:R-:W-:Y:S02]  /*3830*/  FSEL R24, R77, -INF , P6 ;  /* 0xff8000004d187808 */ /* 0x000fe40003000000 */
[----:B------:R-:W-:Y:S02]  /*3840*/  FMNMX.FTZ R6, R23, R6, !PT ;  /* 0x0000000617067209 */ /* 0x000fe40007810000 */
[----:B------:R-:W-:Y:S02]  /*3850*/  FSEL R26, R63, -INF , P5 ;  /* 0xff8000003f1a7808 */ /* 0x000fe40002800000 */
[----:B------:R-:W-:-:S02]  /*3860*/  FSEL R97, R43, -INF , P0 ;  /* 0xff8000002b617808 */ /* 0x000fc40000000000 */
[C---:B------:R-:W-:Y:S02]  /*3870*/  ISETP.GT.AND P5, PT, R5.reuse, 0x21, PT ;  /* 0x000000210500780c */ /* 0x040fe40003fa4270 */
[----:B------:R-:W-:Y:S02]  /*3880*/  ISETP.GT.AND P0, PT, R5, 0x28, PT ;  /* 0x000000280500780c */ /* 0x000fe40003f04270 */
[----:B------:R-:W-:Y:S02]  /*3890*/  FMNMX.FTZ R6, R24, R6, !PT ;  /* 0x0000000618067209 */ /* 0x000fe40007810000 */
[----:B------:R-:W-:Y:S02]  /*38a0*/  FMNMX.FTZ R7, R14, R15, !PT ;  /* 0x0000000f0e077209 */ /* 0x000fe40007810000 */
[----:B------:R-:W-:Y:S02]  /*38b0*/  FSEL R95, R41, -INF , P5 ;  /* 0xff800000295f7808 */ /* 0x000fe40002800000 */
[----:B------:R-:W-:-:S02]  /*38c0*/  FSEL R93, R36, -INF , P0 ;  /* 0xff800000245d7808 */ /* 0x000fc40000000000 */
[----:B------:R-:W-:Y:S02]  /*38d0*/  FMNMX.FTZ R6, R96, R6, !PT ;  /* 0x0000000660067209 */ /* 0x000fe40007810000 */
[----:B------:R-:W-:Y:S02]  /*38e0*/  ISETP.GT.AND P0, PT, R2, 0x29, PT ;  /* 0x000000290200780c */ /* 0x000fe40003f04270 */
[----:B------:R-:W-:Y:S02]  /*38f0*/  FMNMX.FTZ R7, R20, R7, !PT ;  /* 0x0000000714077209 */ /* 0x000fe40007810000 */
[----:B------:R-:W-:Y:S02]  /*3900*/  ISETP.GT.AND P1, PT, R2, 0x18, PT ;  /* 0x000000180200780c */ /* 0x000fe40003f24270 */
[----:B------:R-:W-:Y:S02]  /*3910*/  ISETP.GT.AND P5, PT, R5, 0x29, PT ;  /* 0x000000290500780c */ /* 0x000fe40003fa4270 */
[----:B------:R-:W-:-:S02]  /*3920*/  FMNMX.FTZ R6, R95, R6, !PT ;  /* 0x000000065f067209 */ /* 0x000fc40007810000 */
[----:B------:R-:W-:Y:S02]  /*3930*/  FSEL R99, R39, -INF , P0 ;  /* 0xff80000027637808 */ /* 0x000fe40000000000 */
[----:B------:R-:W-:Y:S02]  /*3940*/  FMNMX.FTZ R7, R21, R7, !PT ;  /* 0x0000000715077209 */ /* 0x000fe40007810000 */
[----:B------:R-:W-:Y:S02]  /*3950*/  ISETP.GT.AND P0, PT, R5, 0x30, PT ;  /* 0x000000300500780c */ /* 0x000fe40003f04270 */
[----:B------:R-:W-:Y:S02]  /*3960*/  FSEL R27, R78, -INF , P1 ;  /* 0xff8000004e1b7808 */ /* 0x000fe40000800000 */
[----:B------:R-:W-:Y:S01]  /*3970*/  FSEL R92, R37, -INF , P5 ;  /* 0xff800000255c7808 */ /* 0x000fe20002800000 */
[----:B------:R-:W-:Y:S01]  /*3980*/  LDSM.16.MT88.4 R76, [R228+0x900] ;  /* 0x00090000e44c783b */ /* 0x000fe20000004200 */
[----:B------:R-:W-:-:S02]  /*3990*/  FMNMX.FTZ R6, R93, R6, !PT ;  /* 0x000000065d067209 */ /* 0x000fc40007810000 */
[----:B------:R-:W-:Y:S02]  /*39a0*/  ISETP.GT.AND P1, PT, R2, 0x20, PT ;  /* 0x000000200200780c */ /* 0x000fe40003f24270 */
[----:B------:R-:W-:Y:S02]  /*39b0*/  FMNMX.FTZ R7, R25, R7, !PT ;  /* 0x0000000719077209 */ /* 0x000fe40007810000 */
[----:B------:R-:W-:Y:S02]  /*39c0*/  FSEL R168, R32, -INF , P0 ;  /* 0xff80000020a87808 */ /* 0x000fe40000000000 */
[----:B------:R-:W-:Y:S02]  /*39d0*/  ISETP.GT.AND P0, PT, R2, 0x31, PT ;  /* 0x000000310200780c */ /* 0x000fe40003f04270 */
[----:B------:R-:W-:Y:S02]  /*39e0*/  ISETP.GT.AND P5, PT, R5, 0x31, PT ;  /* 0x000000310500780c */ /* 0x000fe40003fa4270 */
[----:B------:R-:W-:-:S02]  /*39f0*/  FMNMX.FTZ R6, R92, R6, !PT ;  /* 0x000000065c067209 */ /* 0x000fc40007810000 */
[----:B------:R-:W-:Y:S02]  /*3a00*/  FSEL R98, R42, -INF , P1 ;  /* 0xff8000002a627808 */ /* 0x000fe40000800000 */
[----:B------:R-:W-:Y:S01]  /*3a10*/  FMNMX.FTZ R7, R26, R7, !PT ;  /* 0x000000071a077209 */ /* 0x000fe20007810000 */
[----:B------:R-:W-:Y:S01]  /*3a20*/  LDSM.16.MT88.4 R40, [R225+0x900] ;  /* 0x00090000e128783b */ /* 0x000fe20000004200 */
[----:B------:R-:W-:Y:S02]  /*3a30*/  ISETP.GT.AND P1, PT, R2, 0x28, PT ;  /* 0x000000280200780c */ /* 0x000fe40003f24270 */
[----:B------:R-:W-:Y:S02]  /*3a40*/  FSEL R167, R35, -INF , P0 ;  /* 0xff80000023a77808 */ /* 0x000fe40000000000 */
[----:B------:R-:W-:Y:S02]  /*3a50*/  FSEL R166, R33, -INF , P5 ;  /* 0xff80000021a67808 */ /* 0x000fe40002800000 */
[----:B------:R-:W-:-:S02]  /*3a60*/  ISETP.GT.AND P0, PT, R5, 0x38, PT ;  /* 0x000000380500780c */ /* 0x000fc40003f04270 */
[----:B------:R-:W-:Y:S02]  /*3a70*/  FMNMX.FTZ R6, R168, R6, !PT ;  /* 0x00000006a8067209 */ /* 0x000fe40007810000 */
[----:B------:R-:W-:Y:S02]  /*3a80*/  FMNMX.FTZ R7, R27, R7, !PT ;  /* 0x000000071b077209 */ /* 0x000fe40007810000 */
        /* <DEDUP_REMOVED lines=20> */
[----:B------:R-:W-:Y:S02]  /*3bd0*/  ISETP.GT.AND P1, PT, R5, 0x49, PT ;  /* 0x000000490500780c */ /* 0x000fe40003f24270 */
[----:B------:R-:W-:Y:S02]  /*3be0*/  FMNMX.FTZ R7, R94, R7, !PT ;  /* 0x000000075e077209 */ /* 0x000fe40007810000 */
[----:B------:R-:W-:Y:S02]  /*3bf0*/  FSEL R177, R52, -INF , P5 ;  /* 0xff80000034b17808 */ /* 0x000fe40002800000 */
[----:B------:R-:W-:-:S02]  /*3c00*/  FMNMX.FTZ R6, R178, R6, !PT ;  /* 0x00000006b2067209 */ /* 0x000fc40007810000 */
[----:B------:R-:W-:Y:S02]  /*3c10*/  FSEL R176, R53, -INF , P1 ;  /* 0xff80000035b07808 */ /* 0x000fe40000800000 */
[----:B------:R-:W-:Y:S02]  /*3c20*/  FMNMX.FTZ R7, R99, R7, !PT ;  /* 0x0000000763077209 */ /* 0x000fe40007810000 */
[----:B------:R-:W-:Y:S02]  /*3c30*/  ISETP.GT.AND P1, PT, R2, 0x38, PT ;  /* 0x000000380200780c */ /* 0x000fe40003f24270 */
[----:B------:R-:W-:Y:S02]  /*3c40*/  ISETP.GT.AND P0, PT, R5, 0x50, PT ;  /* 0x000000500500780c */ /* 0x000fe40003f04270 */
[----:B------:R-:W-:Y:S02]  /*3c50*/  FMNMX.FTZ R6, R177, R6, !PT ;  /* 0x00000006b1067209 */ /* 0x000fe40007810000 */
[----:B------:R-:W-:-:S02]  /*3c60*/  FMNMX.FTZ R7, R169, R7, !PT ;  /* 0x00000007a9077209 */ /* 0x000fc40007810000 */
[----:B------:R-:W-:Y:S02]  /*3c70*/  FSEL R142, R46, -INF , P1 ;  /* 0xff8000002e8e7808 */ /* 0x000fe40000800000 */
[C---:B------:R-:W-:Y:S02]  /*3c80*/  ISETP.GT.AND P6, PT, R5.reuse, 0x51, PT ;  /* 0x000000510500780c */ /* 0x040fe40003fc4270 */
[C---:B------:R-:W-:Y:S02]  /*3c90*/  ISETP.GT.AND P5, PT, R5.reuse, 0x58, PT ;  /* 0x000000580500780c */ /* 0x040fe40003fa4270 */
[----:B------:R-:W-:Y:S02]  /*3ca0*/  FSEL R250, R16, -INF , P0 ;  /* 0xff80000010fa7808 */ /* 0x000fe40000000000 */
[----:B------:R-:W-:Y:S02]  /*3cb0*/  ISETP.GT.AND P1, PT, R5, 0x59, PT ;  /* 0x000000590500780c */ /* 0x000fe40003f24270 */
[----:B------:R-:W-:-:S02]  /*3cc0*/  ISETP.GT.AND P0, PT, R2, 0x39, PT ;  /* 0x000000390200780c */ /* 0x000fc40003f04270 */
[----:B------:R-:W-:Y:S02]  /*3cd0*/  FMNMX.FTZ R5, R176, R6, !PT ;  /* 0x00000006b0057209 */ /* 0x000fe40007810000 */
[----:B------:R-:W-:Y:S02]  /*3ce0*/  FMNMX.FTZ R6, R167, R7, !PT ;  /* 0x00000007a7067209 */ /* 0x000fe40007810000 */
[----:B------:R-:W-:Y:S02]  /*3cf0*/  FSEL R143, R47, -INF , P0 ;  /* 0xff8000002f8f7808 */ /* 0x000fe40000000000 */
[----:B------:R-:W-:Y:S01]  /*3d00*/  FSEL R100, R17, -INF , P6 ;  /* 0xff80000011647808 */ /* 0x000fe20003000000 */
[----:B------:R-:W-:Y:S01]  /*3d10*/  LDSM.16.MT88.4 R44, [R229+0x100] ;  /* 0x00010000e52c783b */ /* 0x000fe20000004200 */
[----:B------:R-:W-:Y:S02]  /*3d20*/  FMNMX.FTZ R5, R250, R5, !PT ;  /* 0x00000005fa057209 */ /* 0x000fe40007810000 */
[----:B------:R-:W-:-:S02]  /*3d30*/  ISETP.GT.AND P0, PT, R2, 0x40, PT ;  /* 0x000000400200780c */ /* 0x000fc40003f04270 */
[----:B------:R-:W-:Y:S02]  /*3d40*/  FMNMX.FTZ R6, R142, R6, !PT ;  /* 0x000000068e067209 */ /* 0x000fe40007810000 */
[----:B------:R-:W-:Y:S02]  /*3d50*/  FSEL R251, R48, -INF , P5 ;  /* 0xff80000030fb7808 */ /* 0x000fe40002800000 */
[----:B------:R-:W-:Y:S02]  /*3d60*/  FMNMX.FTZ R141, R100, R5, !PT ;  /* 0x00000005648d7209 */ /* 0x000fe40007810000 */
[----:B------:R-:W-:Y:S02]  /*3d70*/  ISETP.GT.AND P5, PT, R2, 0x41, PT ;  /* 0x000000410200780c */ /* 0x000fe40003fa4270 */
[----:B------:R-:W-:Y:S02]  /*3d80*/  FSEL R174, R30, -INF , P0 ;  /* 0xff8000001eae7808 */ /* 0x000fe40000000000 */
[----:B------:R-:W-:-:S02]  /*3d90*/  FMNMX.FTZ R5, R143, R6, !PT ;  /* 0x000000068f057209 */ /* 0x000fc40007810000 */
[----:B------:R-:W-:Y:S02]  /*3da0*/  FSEL R89, R49, -INF , P1 ;  /* 0xff80000031597808 */ /* 0x000fe40000800000 */
[----:B------:R-:W-:Y:S02]  /*3db0*/  FSEL R173, R31, -INF , P5 ;  /* 0xff8000001fad7808 */ /* 0x000fe40002800000 */
[----:B------:R-:W-:Y:S02]  /*3dc0*/  ISETP.GT.AND P1, PT, R2, 0x48, PT ;  /* 0x000000480200780c */ /* 0x000fe40003f24270 */
[----:B------:R-:W-:Y:S02]  /*3dd0*/  FMNMX.FTZ R5, R174, R5, !PT ;  /* 0x00000005ae057209 */ /* 0x000fe40007810000 */
[----:B------:R-:W-:Y:S02]  /*3de0*/  ISETP.GT.AND P0, PT, R2, 0x49, PT ;  /* 0x000000490200780c */ /* 0x000fe40003f04270 */
[----:B------:R-:W-:-:S02]  /*3df0*/  FSEL R172, R54, -INF , P1 ;  /* 0xff80000036ac7808 */ /* 0x000fc40000800000 */
[----:B------:R-:W-:Y:S02]  /*3e00*/  FMNMX.FTZ R5, R173, R5, !PT ;  /* 0x00000005ad057209 */ /* 0x000fe40007810000 */
[----:B------:R-:W-:Y:S02]  /*3e10*/  FSEL R175, R55, -INF , P0 ;  /* 0xff80000037af7808 */ /* 0x000fe40000000000 */
[----:B------:R-:W-:Y:S01]  /*3e20*/  ISETP.GT.AND P1, PT, R2, 0x50, PT ;  /* 0x000000500200780c */ /* 0x000fe20003f24270 */
[----:B------:R-:W-:Y:S01]  /*3e30*/  LDSM.16.MT88.4 R52, [R228+0x100] ;  /* 0x00010000e434783b */ /* 0x000fe20000004200 */
        /* <DEDUP_REMOVED lines=10> */
[----:B------:R-:W-:Y:S01]  /*3ee0*/  ISETP.GT.AND P0, PT, R2, 0x59, PT ;  /* 0x000000590200780c */ /* 0x000fe20003f04270 */
[----:B------:R-:W-:Y:S01]  /*3ef0*/  LDSM.16.MT88.4 R16, [R225+0x100] ;  /* 0x00010000e110783b */ /* 0x000fe20000004200 */
[----:B------:R-:W-:Y:S02]  /*3f00*/  FSEL R170, R50, -INF , P1 ;  /* 0xff80000032aa7808 */ /* 0x000fe40000800000 */
[----:B------:R-:W-:Y:S02]  /*3f10*/  FMNMX.FTZ R2, R171, R5, !PT ;  /* 0x00000005ab027209 */ /* 0x000fe40007810000 */
[----:B------:R-:W-:Y:S02]  /*3f20*/  FSEL R252, R51, -INF , P0 ;  /* 0xff80000033fc7808 */ /* 0x000fe40000000000 */
[----:B------:R-:W-:-:S04]  /*3f30*/  FMNMX.FTZ R2, R170, R2, !PT ;  /* 0x00000002aa027209 */ /* 0x000fc80007810000 */
        /* <DEDUP_REMOVED lines=10> */
[----:B------:R-:W-:-:S04]  /*3fe0*/  FFMA.FTZ R5, R8, c[0x0][0x2d0], -R12 ;  /* 0x0000b40008057a23 */ /* 0x000fc8000001080c */
[----:B------:R1:W-:Y:S01]  /*3ff0*/  MUFU.EX2 R90, R5 ;  /* 0x00000005005a7308 */ /* 0x0003e20000000800 */
[----:B--2---:R-:W-:-:S04]  /*4000*/  FMNMX.FTZ R140, R2, R140, !PT ;  /* 0x0000008c028c7209 */ /* 0x004fc80007810000 */
[C---:B------:R-:W-:Y:S01]  /*4010*/  FSETP.NEU.FTZ.AND P0, PT, R140.reuse, -INF , PT ;  /* 0xff8000008c00780b */ /* 0x040fe20003f1d000 */
[----:B------:R-:W-:-:S05]  /*4020*/  FMUL.FTZ R2, R140, c[0x0][0x2d0] ;  /* 0x0000b4008c027a20 */ /* 0x000fca0000410000 */
[----:B------:R-:W-:Y:S02]  /*4030*/  FSEL R2, R2, RZ, P0 ;  /* 0x000000ff02027208 */ /* 0x000fe40000000000 */
[----:B------:R-:W-:Y:S01]  /*4040*/  PLOP3.LUT P0, PT, PT, PT, UP0, 0x80, 0x0 ;  /* 0x000000000000781c */ /* 0x000fe20003f0f008 */
[----:B-1----:R-:W-:Y:S02]  /*4050*/  FFMA.FTZ R5, R9, c[0x0][0x2d0], -R12 ;  /* 0x0000b40009057a23 */ /* 0x002fe4000001080c */
[--C-:B------:R-:W-:Y:S02]  /*4060*/  FFMA.FTZ R4, R14, c[0x0][0x2d0], -R2.reuse ;  /* 0x0000b4000e047a23 */ /* 0x100fe40000010802 */
[----:B------:R1:W2:Y:S01]  /*4070*/  MUFU.EX2 R101, R5 ;  /* 0x0000000500657308 */ /* 0x0002a20000000800 */
[--C-:B------:R-:W-:Y:S02]  /*4080*/  FFMA.FTZ R3, R20, c[0x0][0x2d0], -R2.reuse ;  /* 0x0000b40014037a23 */ /* 0x100fe40000010802 */
[----:B------:R-:W-:-:S05]  /*4090*/  FFMA.FTZ R0, R26, c[0x0][0x2d0], -R2 ;  /* 0x0000b4001a007a23 */ /* 0x000fca0000010802 */
[----:B------:R3:W-:Y:S01]  /*40a0*/  MUFU.EX2 R105, R4 ;  /* 0x0000000400697308 */ /* 0x0007e20000000800 */
[----:B-1----:R-:W-:-:S07]  /*40b0*/  FFMA.FTZ R5, R10, c[0x0][0x2d0], -R12 ;  /* 0x0000b4000a057a23 */ /* 0x002fce000001080c */
[----:B------:R1:W-:Y:S01]  /*40c0*/  MUFU.EX2 R57, R0 ;  /* 0x0000000000397308 */ /* 0x0003e20000000800 */
[----:B--2---:R-:W-:Y:S01]  /*40d0*/  F2FP.BF16.PACK_AB R8, R101, R90 ;  /* 0x0000005a6508723e */ /* 0x004fe200000010ff */
[----:B---3--:R-:W-:-:S06]  /*40e0*/  FFMA.FTZ R4, R15, c[0x0][0x2d0], -R2 ;  /* 0x0000b4000f047a23 */ /* 0x008fcc0000010802 */
[----:B------:R2:W-:Y:S08]  /*40f0*/  MUFU.EX2 R181, R5 ;  /* 0x0000000500b57308 */ /* 0x0005f00000000800 */
[----:B------:R-:W3:Y:S01]  /*4100*/  MUFU.EX2 R14, R4 ;  /* 0x00000004000e7308 */ /* 0x000ee20000000800 */
[----:B-1----:R-:W-:Y:S02]  /*4110*/  FFMA.FTZ R0, R27, c[0x0][0x2d0], -R2 ;  /* 0x0000b4001b007a23 */ /* 0x002fe40000010802 */
[----:B--2---:R-:W-:-:S05]  /*4120*/  FFMA.FTZ R5, R11, c[0x0][0x2d0], -R12 ;  /* 0x0000b4000b057a23 */ /* 0x004fca000001080c */
[----:B------:R1:W-:Y:S01]  /*4130*/  MUFU.EX2 R15, R0 ;  /* 0x00000000000f7308 */ /* 0x0003e20000000800 */
[----:B---3--:R-:W-:-:S07]  /*4140*/  F2FP.BF16.PACK_AB R9, R14, R105 ;  /* 0x000000690e09723e */ /* 0x008fce00000010ff */
[----:B------:R2:W3:Y:S01]  /*4150*/  MUFU.EX2 R183, R5 ;  /* 0x0000000500b77308 */ /* 0x0004e20000000800 */
[----:B-1----:R-:W-:Y:S02]  /*4160*/  FFMA.FTZ R0, R56, c[0x0][0x2d0], -R2 ;  /* 0x0000b40038007a23 */ /* 0x002fe40000010802 */
[----:B--2---:R-:W-:Y:S01]  /*4170*/  FFMA.FTZ R5, R13, c[0x0][0x2d0], -R12 ;  /* 0x0000b4000d057a23 */ /* 0x004fe2000001080c */
[----:B---3--:R-:W-:-:S04]  /*4180*/  F2FP.BF16.PACK_AB R10, R183, R181 ;  /* 0x000000b5b70a723e */ /* 0x008fc800000010ff */
[----:B------:R1:W-:Y:S08]  /*4190*/  MUFU.EX2 R13, R3 ;  /* 0x00000003000d7308 */ /* 0x0003f00000000800 */
[----:B------:R2:W-:Y:S01]  /*41a0*/  MUFU.EX2 R102, R5 ;  /* 0x0000000500667308 */ /* 0x0005e20000000800 */
[----:B-1----:R-:W-:-:S07]  /*41b0*/  FFMA.FTZ R3, R21, c[0x0][0x2d0], -R2 ;  /* 0x0000b40015037a23 */ /* 0x002fce0000010802 */
[----:B------:R1:W3:Y:S01]  /*41c0*/  MUFU.EX2 R180, R3 ;  /* 0x0000000300b47308 */ /* 0x0002e20000000800 */
[----:B--2---:R-:W2:Y:S01]  /*41d0*/  LDSM.16.MT88.4 R4, [R226+0x100] ;  /* 0x00010000e204783b */ /* 0x004ea20000004200 */
[----:B-1----:R-:W-:Y:S01]  /*41e0*/  FFMA.FTZ R3, R22, c[0x0][0x2d0], -R12 ;  /* 0x0000b40016037a23 */ /* 0x002fe2000001080c */
[----:B---3--:R-:W-:-:S05]  /*41f0*/  F2FP.BF16.PACK_AB R11, R180, R13 ;  /* 0x0000000db40b723e */ /* 0x008fca00000010ff */
[----:B------:R1:W3:Y:S02]  /*4200*/  MUFU.EX2 R103, R3 ;  /* 0x0000000300677308 */ /* 0x0002e40000000800 */
[C---:B------:R-:W-:Y:S08]  /*4210*/  HMMA.16816.F32.BF16 R60, R8.reuse, R16, RZ ;  /* 0x00000010083c723c */ /* 0x040ff000000418ff */
[----:B------:R-:W-:Y:S01]  /*4220*/  HMMA.16816.F32.BF16 R48, R8, R18, RZ ;  /* 0x000000120830723c */ /* 0x000fe200000418ff */
[----:B-1----:R-:W-:-:S04]  /*4230*/  FFMA.FTZ R3, R23, c[0x0][0x2d0], -R12 ;  /* 0x0000b40017037a23 */ /* 0x002fc8000001080c */
[----:B------:R1:W-:Y:S03]  /*4240*/  MUFU.EX2 R104, R3 ;  /* 0x0000000300687308 */ /* 0x0003e60000000800 */
[C---:B------:R-:W-:Y:S08]  /*4250*/  HMMA.16816.F32.BF16 R20, R8.reuse, R44, RZ ;  /* 0x0000002c0814723c */ /* 0x040ff000000418ff */
[----:B------:R-:W-:Y:S01]  /*4260*/  HMMA.16816.F32.BF16 R16, R8, R46, RZ ;  /* 0x0000002e0810723c */ /* 0x000fe200000418ff */
[----:B------:R-:W-:Y:S01]  /*4270*/  LDSM.16.MT88.4 R44, [R228+0x3100] ;  /* 0x00310000e42c783b */ /* 0x000fe20000004200 */
[----:B-1----:R-:W-:-:S06]  /*4280*/  FFMA.FTZ R3, R24, c[0x0][0x2d0], -R12 ;  /* 0x0000b40018037a23 */ /* 0x002fcc000001080c */
[C---:B--2---:R-:W-:Y:S01]  /*4290*/  HMMA.16816.F32.BF16 R28, R8.reuse, R4, RZ ;  /* 0x00000004081c723c */ /* 0x044fe200000418ff */
[----:B------:R1:W2:Y:S06]  /*42a0*/  MUFU.EX2 R182, R3 ;  /* 0x0000000300b67308 */ /* 0x0002ac0000000800 */
[----:B---3--:R-:W-:Y:S01]  /*42b0*/  F2FP.BF16.PACK_AB R4, R103, R102 ;  /* 0x000000666704723e */ /* 0x008fe200000010ff */
[----:B-1----:R-:W-:Y:S02]  /*42c0*/  FFMA.FTZ R3, R25, c[0x0][0x2d0], -R2 ;  /* 0x0000b40019037a23 */ /* 0x002fe40000010802 */
[----:B------:R-:W-:Y:S02]  /*42d0*/  HMMA.16816.F32.BF16 R24, R8, R6, RZ ;  /* 0x000000060818723c */ /* 0x000fe400000418ff */
[----:B------:R-:W-:Y:S05]  /*42e0*/  MUFU.EX2 R91, R3 ;  /* 0x00000003005b7308 */ /* 0x000fea0000000800 */
[----:B--2---:R-:W-:-:S03]  /*42f0*/  F2FP.BF16.PACK_AB R6, R182, R104 ;  /* 0x00000068b606723e */ /* 0x004fc600000010ff */
[----:B------:R1:W2:Y:S02]  /*4300*/  MUFU.EX2 R3, R0 ;  /* 0x0000000000037308 */ /* 0x0002a40000000800 */
[----:B-1----:R-:W-:Y:S01]  /*4310*/  IMAD.MOV.U32 R0, RZ, RZ, R57 ;  /* 0x000000ffff007224 */ /* 0x002fe200078e0039 */
[----:B--2---:R-:W-:Y:S01]  /*4320*/  F2FP.BF16.PACK_AB R7, R3, R15 ;  /* 0x0000000f0307723e */ /* 0x004fe200000010ff */
[----:B------:R-:W1:Y:S03]  /*4330*/  LDSM.16.MT88.4 R56, [R225+0x3100] ;  /* 0x00310000e138783b */ /* 0x000e660000004200 */
        /* <DEDUP_REMOVED lines=11> */
[C---:B------:R-:W-:Y:S01]  /*43f0*/  HMMA.16816.F32.BF16 R28, R8.reuse, R54, RZ ;  /* 0x00000036081c723c */ /* 0x040fe200000418ff */
[----:B------:R-:W4:Y:S07]  /*4400*/  LDSM.16.MT88.4 R52, [R226+0x6100] ;  /* 0x00610000e234783b */ /* 0x000f2e0000004200 */
[C---:B-1----:R-:W-:Y:S08]  /*4410*/  HMMA.16816.F32.BF16 R24, R8.reuse, R56, RZ ;  /* 0x000000380818723c */ /* 0x042ff000000418ff */
[C---:B------:R-:W-:Y:S08]  /*4420*/  HMMA.16816.F32.BF16 R20, R8.reuse, R58, RZ ;  /* 0x0000003a0814723c */ /* 0x040ff000000418ff */
[----:B------:R-:W-:Y:S08]  /*4430*/  HMMA.16816.F32.BF16 R16, R8, R64, RZ ;  /* 0x000000400810723c */ /* 0x000ff000000418ff */
[C---:B------:R-:W-:Y:S01]  /*4440*/  HMMA.16816.F32.BF16 R116, R4.reuse, R76, R40 ;  /* 0x0000004c0474723c */ /* 0x040fe20000041828 */
[----:B------:R-:W1:Y:S07]  /*4450*/  LDSM.16.MT88.4 R40, [R229+0x6100] ;  /* 0x00610000e528783b */ /* 0x000e6e0000004200 */
[C---:B------:R-:W-:Y:S01]  /*4460*/  HMMA.16816.F32.BF16 R108, R4.reuse, R78, R28 ;  /* 0x0000004e046c723c */ /* 0x040fe2000004181c */
[----:B------:R-:W5:Y:S07]  /*4470*/  LDSM.16.MT88.4 R76, [R225+0x6900] ;  /* 0x00690000e14c783b */ /* 0x000f6e0000004200 */
[C---:B--2---:R-:W-:Y:S08]  /*4480*/  HMMA.16816.F32.BF16 R120, R4.reuse, R32, R24 ;  /* 0x000000200478723c */ /* 0x044ff00000041818 */
[----:B------:R-:W-:Y:S08]  /*4490*/  HMMA.16816.F32.BF16 R128, R4, R34, R20 ;  /* 0x000000220480723c */ /* 0x000ff00000041814 */
[C---:B------:R-:W-:Y:S08]  /*44a0*/  HMMA.16816.F32.BF16 R64, R8.reuse, R66, RZ ;  /* 0x000000420840723c */ /* 0x040ff000000418ff */
[C---:B---3--:R-:W-:Y:S08]  /*44b0*/  HMMA.16816.F32.BF16 R32, R8.reuse, R36, RZ ;  /* 0x000000240820723c */ /* 0x048ff000000418ff */
[C---:B------:R-:W-:Y:S08]  /*44c0*/  HMMA.16816.F32.BF16 R28, R8.reuse, R38, RZ ;  /* 0x00000026081c723c */ /* 0x040ff000000418ff */
[----:B------:R-:W-:Y:S08]  /*44d0*/  HMMA.16816.F32.BF16 R24, R8, R44, RZ ;  /* 0x0000002c0818723c */ /* 0x000ff000000418ff */
[----:B------:R-:W-:Y:S07]  /*44e0*/  HMMA.16816.F32.BF16 R132, R4, R68, R16 ;  /* 0x000000440484723c */ /* 0x000fee0000041810 */
[----:B------:R-:W-:Y:S01]  /*44f0*/  IMAD.MOV.U32 R68, RZ, RZ, R105 ;  /* 0x000000ffff447224 */ /* 0x000fe200078e0069 */
[----:B------:R-:W-:Y:S01]  /*4500*/  HMMA.16816.F32.BF16 R20, R8, R46, RZ ;  /* 0x0000002e0814723c */ /* 0x000fe200000418ff */
[----:B------:R-:W-:-:S07]  /*4510*/  IMAD.MOV.U32 R69, RZ, RZ, R104 ;  /* 0x000000ffff457224 */ /* 0x000fce00078e0068 */
[C---:B------:R-:W-:Y:S08]  /*4520*/  HMMA.16816.F32.BF16 R16, R8.reuse, R48, RZ ;  /* 0x000000300810723c */ /* 0x040ff000000418ff */
[C---:B------:R-:W-:Y:S08]  /*4530*/  HMMA.16816.F32.BF16 R60, R8.reuse, R50, RZ ;  /* 0x00000032083c723c */ /* 0x040ff000000418ff */
[C---:B----4-:R-:W-:Y:S08]  /*4540*/  HMMA.16816.F32.BF16 R56, R8.reuse, R52, RZ ;  /* 0x000000340838723c */ /* 0x050ff000000418ff */
[C---:B-1----:R-:W-:Y:S08]  /*4550*/  HMMA.16816.F32.BF16 R48, R8.reuse, R40, RZ ;  /* 0x000000280830723c */ /* 0x042ff000000418ff */
[C---:B------:R-:W-:Y:S08]  /*4560*/  HMMA.16816.F32.BF16 R44, R8.reuse, R42, RZ ;  /* 0x0000002a082c723c */ /* 0x040ff000000418ff */
[C---:B------:R-:W-:Y:S08]  /*4570*/  HMMA.16816.F32.BF16 R52, R8.reuse, R54, RZ ;  /* 0x000000360834723c */ /* 0x040ff000000418ff */
[C---:B------:R-:W-:Y:S08]  /*4580*/  HMMA.16816.F32.BF16 R40, R8.reuse, R72, RZ ;  /* 0x000000480828723c */ /* 0x040ff000000418ff */
[----:B------:R-:W-:Y:S07]  /*4590*/  HMMA.16816.F32.BF16 R36, R8, R74, RZ ;  /* 0x0000004a0824723c */ /* 0x000fee00000418ff */
[----:B------:R-:W-:Y:S01]  /*45a0*/  MOV R8, R103 ;  /* 0x0000006700087202 */ /* 0x000fe20000000f00 */
[----:B------:R-:W-:Y:S01]  /*45b0*/  IMAD.MOV.U32 R9, RZ, RZ, R102 ;  /* 0x000000ffff097224 */ /* 0x000fe200078e0066 */
[----:B------:R-:W-:Y:S01]  /*45c0*/  HMMA.16816.F32.BF16 R104, R4, R70, R64 ;  /* 0x000000460468723c */ /* 0x000fe20000041840 */
[----:B------:R-:W-:-:S02]  /*45d0*/  IMAD.MOV.U32 R10, RZ, RZ, R101 ;  /* 0x000000ffff0a7224 */ /* 0x000fc400078e0065 */
[----:B------:R-:W-:-:S04]  /*45e0*/  IMAD.MOV.U32 R11, RZ, RZ, R100 ;  /* 0x000000ffff0b7224 */ /* 0x000fc800078e0064 */
        /* <DEDUP_REMOVED lines=8> */
[----:B------:R-:W-:Y:S01]  /*4670*/  MOV R27, R66 ;  /* 0x00000042001b7202 */ /* 0x000fe20000000f00 */
[----:B------:R-:W-:Y:S01]  /*4680*/  HMMA.16816.F32.BF16 R88, R4, R86, R28 ;  /* 0x000000560458723c */ /* 0x000fe2000004181c */
[----:B------:R-:W-:-:S06]  /*4690*/  IMAD.MOV.U32 R26, RZ, RZ, R67 ;  /* 0x000000ffff1a7224 */ /* 0x000fcc00078e0043 */
[----:B------:R-:W-:Y:S01]  /*46a0*/  IMAD.MOV.U32 R87, RZ, RZ, R68 ;  /* 0x000000ffff577224 */ /* 0x000fe200078e0044 */
[C---:B------:R-:W-:Y:S01]  /*46b0*/  HMMA.16816.F32.BF16 R80, R4.reuse, R82, R20 ;  /* 0x000000520450723c */ /* 0x040fe20000041814 */
[----:B------:R-:W-:Y:S01]  /*46c0*/  IMAD.MOV.U32 R86, RZ, RZ, R69 ;  /* 0x000000ffff567224 */ /* 0x000fe200078e0045 */
[----:B------:R-:W1:Y:S01]  /*46d0*/  LDSM.16.MT88.4 R20, [R226+0x6900] ;  /* 0x00690000e214783b */ /* 0x000e620000004200 */
[----:B------:R-:W-:Y:S02]  /*46e0*/  IMAD.MOV.U32 R31, RZ, RZ, R8 ;  /* 0x000000ffff1f7224 */ /* 0x000fe400078e0008 */
[----:B------:R-:W-:Y:S02]  /*46f0*/  IMAD.MOV.U32 R30, RZ, RZ, R11 ;  /* 0x000000ffff1e7224 */ /* 0x000fe400078e000b */
[----:B------:R-:W2:Y:S01]  /*4700*/  LDSM.16.MT88.4 R8, [R228+0x6900] ;  /* 0x00690000e408783b */ /* 0x000ea20000004200 */
[C---:B-----5:R-:W-:Y:S03]  /*4710*/  HMMA.16816.F32.BF16 R68, R4.reuse, R76, R16 ;  /* 0x0000004c0444723c */ /* 0x060fe60000041810 */
[----:B------:R-:W3:Y:S05]  /*4720*/  LDSM.16.MT88.4 R16, [R229+0x6900] ;  /* 0x00690000e510783b */ /* 0x000eea0000004200 */
[C---:B------:R-:W-:Y:S08]  /*4730*/  HMMA.16816.F32.BF16 R76, R4.reuse, R78, R60 ;  /* 0x0000004e044c723c */ /* 0x040ff0000004183c */
[C---:B-1----:R-:W-:Y:S08]  /*4740*/  HMMA.16816.F32.BF16 R64, R4.reuse, R20, R56 ;  /* 0x000000140440723c */ /* 0x042ff00000041838 */
[C---:B--2---:R-:W-:Y:S08]  /*4750*/  HMMA.16816.F32.BF16 R40, R4.reuse, R8, R40 ;  /* 0x000000080428723c */ /* 0x044ff00000041828 */
[C---:B---3--:R-:W-:Y:S07]  /*4760*/  HMMA.16816.F32.BF16 R56, R4.reuse, R16, R48 ;  /* 0x000000100438723c */ /* 0x048fee0000041830 */
[----:B------:R-:W-:Y:S01]  /*4770*/  IMAD.MOV.U32 R49, RZ, RZ, R0 ;  /* 0x000000ffff317224 */ /* 0x000fe200078e0000 */
[----:B------:R-:W-:Y:S01]  /*4780*/  MOV R51, R34 ;  /* 0x0000002200337202 */ /* 0x000fe20000000f00 */
[----:B------:R-:W-:Y:S01]  /*4790*/  FFMA.FTZ R0, R96, c[0x0][0x2d0], -R12 ;  /* 0x0000b40060007a23 */ /* 0x000fe2000001080c */
[----:B------:R-:W-:Y:S01]  /*47a0*/  HMMA.16816.F32.BF16 R44, R4, R18, R44 ;  /* 0x00000012042c723c */ /* 0x000fe2000004182c */
[----:B------:R-:W-:Y:S01]  /*47b0*/  IMAD.MOV.U32 R48, RZ, RZ, R35 ;  /* 0x000000ffff307224 */ /* 0x000fe200078e0023 */
[----:B------:R-:W1:Y:S01]  /*47c0*/  LDSM.16.MT88.4 R16, [R225+0x1100] ;  /* 0x00110000e110783b */ /* 0x000e620000004200 */
[----:B------:R2:W-:Y:S01]  /*47d0*/  MUFU.EX2 R25, R0 ;  /* 0x0000000000197308 */ /* 0x0005e20000000800 */
[----:B------:R-:W-:-:S04]  /*47e0*/  IMAD.MOV.U32 R50, RZ, RZ, R252 ;  /* 0x000000ffff327224 */ /* 0x000fc800078e00fc */
[C---:B------:R-:W-:Y:S01]  /*47f0*/  HMMA.16816.F32.BF16 R32, R4.reuse, R10, R36 ;  /* 0x0000000a0420723c */ /* 0x040fe20000041824 */
[----:B------:R-:W3:Y:S06]  /*4800*/  LDSM.16.MT88.4 R8, [R226+0x1100] ;  /* 0x00110000e208783b */ /* 0x000eec0000004200 */
[----:B------:R-:W-:Y:S01]  /*4810*/  MOV R38, R181 ;  /* 0x000000b500267202 */ /* 0x000fe20000000f00 */
[----:B------:R-:W-:Y:S01]  /*4820*/  HMMA.16816.F32.BF16 R60, R4, R22, R52 ;  /* 0x00000016043c723c */ /* 0x000fe20000041834 */
[----:B------:R-:W-:Y:S01]  /*4830*/  IMAD.MOV.U32 R37, RZ, RZ, R51 ;  /* 0x000000ffff257224 */ /* 0x000fe200078e0033 */
[----:B------:R-:W4:Y:S01]  /*4840*/  LDSM.16.MT88.4 R20, [R229+0x1100] ;  /* 0x00110000e514783b */ /* 0x000f220000004200 */
[----:B--2---:R-:W-:-:S04]  /*4850*/  FFMA.FTZ R0, R95, c[0x0][0x2d0], -R12 ;  /* 0x0000b4005f007a23 */ /* 0x004fc8000001080c */
[----:B------:R2:W5:Y:S02]  /*4860*/  MUFU.EX2 R181, R0 ;  /* 0x0000000000b57308 */ /* 0x0005640000000800 */
[----:B--2---:R-:W-:Y:S01]  /*4870*/  FFMA.FTZ R0, R93, c[0x0][0x2d0], -R12 ;  /* 0x0000b4005d007a23 */ /* 0x004fe2000001080c */
[----:B-----5:R-:W-:-:S05]  /*4880*/  F2FP.BF16.PACK_AB R4, R181, R25 ;  /* 0x00000019b504723e */ /* 0x020fca00000010ff */
[----:B------:R2:W-:Y:S02]  /*4890*/  MUFU.EX2 R29, R0 ;  /* 0x00000000001d7308 */ /* 0x0005e40000000800 */
[----:B--2---:R-:W-:-:S06]  /*48a0*/  FFMA.FTZ R0, R92, c[0x0][0x2d0], -R12 ;  /* 0x0000b4005c007a23 */ /* 0x004fcc000001080c */
        /* <DEDUP_REMOVED lines=10> */
[----:B------:R-:W2:Y:S02]  /*4950*/  MUFU.EX2 R28, R0 ;  /* 0x00000000001c7308 */ /* 0x000ea40000000800 */
[----:B--2---:R-:W-:Y:S01]  /*4960*/  F2FP.BF16.PACK_AB R7, R28, R39 ;  /* 0x000000271c07723e */ /* 0x004fe200000010ff */
[----:B------:R-:W-:-:S06]  /*4970*/  IMAD.MOV.U32 R0, RZ, RZ, R86 ;  /* 0x000000ffff007224 */ /* 0x000fcc00078e0056 */
[C---:B-1----:R-:W-:Y:S07]  /*4980*/  HMMA.16816.F32.BF16 R52, R4.reuse, R16, R160 ;  /* 0x000000100434723c */ /* 0x042fee00000418a0 */
[----:B------:R-:W-:Y:S01]  /*4990*/  IMAD.MOV.U32 R161, RZ, RZ, R38 ;  /* 0x000000ffffa17224 */ /* 0x000fe200078e0026 */
[----:B------:R-:W-:Y:S01]  /*49a0*/  MOV R38, R50 ;  /* 0x0000003200267202 */ /* 0x000fe20000000f00 */
[----:B------:R-:W-:Y:S01]  /*49b0*/  IMAD.MOV.U32 R163, RZ, RZ, R48 ;  /* 0x000000ffffa37224 */ /* 0x000fe200078e0030 */
[----:B---3--:R-:W-:Y:S01]  /*49c0*/  HMMA.16816.F32.BF16 R92, R4, R10, R124 ;  /* 0x0000000a045c723c */ /* 0x008fe2000004187c */
[----:B------:R-:W-:-:S02]  /*49d0*/  IMAD.MOV.U32 R162, RZ, RZ, R49 ;  /* 0x000000ffffa27224 */ /* 0x000fc400078e0031 */
[----:B------:R-:W-:-:S05]  /*49e0*/  IMAD.MOV.U32 R160, RZ, RZ, R87 ;  /* 0x000000ffffa07224 */ /* 0x000fca00078e0057 */
[C---:B------:R-:W-:Y:S01]  /*49f0*/  HMMA.16816.F32.BF16 R48, R4.reuse, R18, R144 ;  /* 0x000000120430723c */ /* 0x040fe20000041890 */
[----:B------:R-:W1:Y:S06]  /*4a00*/  LDSM.16.MT88.4 R16, [R228+0x1100] ;  /* 0x00110000e410783b */ /* 0x000e6c0000004200 */
[----:B------:R-:W-:Y:S01]  /*4a10*/  IMAD.MOV.U32 R146, RZ, RZ, R84 ;  /* 0x000000ffff927224 */ /* 0x000fe200078e0054 */
[----:B------:R-:W-:Y:S01]  /*4a20*/  MOV R144, R29 ;  /* 0x0000001d00907202 */ /* 0x000fe20000000f00 */
[----:B------:R-:W-:Y:S01]  /*4a30*/  IMAD.MOV.U32 R147, RZ, RZ, R85 ;  /* 0x000000ffff937224 */ /* 0x000fe200078e0055 */
[----:B----4-:R-:W-:Y:S01]  /*4a40*/  HMMA.16816.F32.BF16 R96, R4, R20, R112 ;  /* 0x000000140460723c */ /* 0x010fe20000041870 */
[----:B------:R-:W-:-:S07]  /*4a50*/  IMAD.MOV.U32 R145, RZ, RZ, R30 ;  /* 0x000000ffff917224 */ /* 0x000fce00078e001e */
[C---:B------:R-:W-:Y:S01]  /*4a60*/  HMMA.16816.F32.BF16 R84, R4.reuse, R8, R136 ;  /* 0x000000080454723c */ /* 0x040fe20000041888 */
[----:B------:R-:W2:Y:S06]  /*4a70*/  LDSM.16.MT88.4 R8, [R225+0x4100] ;  /* 0x00410000e108783b */ /* 0x000eac0000004200 */
[----:B------:R-:W-:Y:S01]  /*4a80*/  MOV R136, R28 ;  /* 0x0000001c00887202 */ /* 0x000fe20000000f00 */
[----:B------:R-:W-:Y:S01]  /*4a90*/  IMAD.MOV.U32 R137, RZ, RZ, R31 ;  /* 0x000000ffff897224 */ /* 0x000fe200078e001f */
[----:B------:R-:W-:Y:S01]  /*4aa0*/  HMMA.16816.F32.BF16 R112, R4, R22, R148 ;  /* 0x000000160470723c */ /* 0x000fe20000041894 */
[----:B------:R-:W3:Y:S01]  /*4ab0*/  LDSM.16.MT88.4 R28, [R226+0x4100] ;  /* 0x00410000e21c783b */ /* 0x000ee20000004200 */
[----:B------:R-:W-:-:S02]  /*4ac0*/  IMAD.MOV.U32 R138, RZ, RZ, R25 ;  /* 0x000000ffff8a7224 */ /* 0x000fc400078e0019 */
[----:B------:R-:W-:Y:S01]  /*4ad0*/  IMAD.MOV.U32 R139, RZ, RZ, R24 ;  /* 0x000000ffff8b7224 */ /* 0x000fe200078e0018 */
[----:B------:R-:W-:Y:S03]  /*4ae0*/  LDSM.16.MT88.4 R20, [R226+0x7100] ;  /* 0x00710000e214783b */ /* 0x000fe60000004200 */
        /* <DEDUP_REMOVED lines=8> */
[----:B------:R-:W-:Y:S01]  /*4b70*/  IMAD.MOV.U32 R28, RZ, RZ, R27 ;  /* 0x000000ffff1c7224 */ /* 0x000fe200078e001b */
[C---:B------:R-:W-:Y:S01]  /*4b80*/  HMMA.16816.F32.BF16 R148, R4.reuse, R30, R104 ;  /* 0x0000001e0494723c */ /* 0x040fe20000041868 */
[----:B------:R-:W3:Y:S06]  /*4b90*/  LDSM.16.MT88.4 R24, [R225+0x7100] ;  /* 0x00710000e118783b */ /* 0x000eec0000004200 */
[----:B------:R-:W-:Y:S01]  /*4ba0*/  MOV R105, R144 ;  /* 0x0000009000697202 */ /* 0x000fe20000000f00 */
[----:B------:R-:W-:Y:S01]  /*4bb0*/  IMAD.MOV.U32 R106, RZ, RZ, R145 ;  /* 0x000000ffff6a7224 */ /* 0x000fe200078e0091 */
[----:B-1----:R-:W-:Y:S01]  /*4bc0*/  HMMA.16816.F32.BF16 R124, R4, R18, R88 ;  /* 0x00000012047c723c */ /* 0x002fe20000041858 */
[----:B------:R-:W-:-:S02]  /*4bd0*/  IMAD.MOV.U32 R104, RZ, RZ, R146 ;  /* 0x000000ffff687224 */ /* 0x000fc400078e0092 */
[----:B------:R-:W-:Y:S02]  /*4be0*/  IMAD.MOV.U32 R107, RZ, RZ, R147 ;  /* 0x000000ffff6b7224 */ /* 0x000fe400078e0093 */
[----:B------:R-:W-:Y:S02]  /*4bf0*/  IMAD.MOV.U32 R30, RZ, RZ, R136 ;  /* 0x000000ffff1e7224 */ /* 0x000fe400078e0088 */
[----:B------:R-:W-:Y:S01]  /*4c00*/  IMAD.MOV.U32 R31, RZ, RZ, R137 ;  /* 0x000000ffff1f7224 */ /* 0x000fe200078e0089 */
        /* <DEDUP_REMOVED lines=8> */
[C---:B------:R-:W-:Y:S07]  /*4c90*/  HMMA.16816.F32.BF16 R72, R4.reuse, R20, R64 ;  /* 0x000000140448723c */ /* 0x040fee0000041840 */
[----:B------:R-:W-:Y:S01]  /*4ca0*/  IMAD.MOV.U32 R21, RZ, RZ, R39 ;  /* 0x000000ffff157224 */ /* 0x000fe200078e0027 */
[C---:B------:R-:W-:Y:S07]  /*4cb0*/  HMMA.16816.F32.BF16 R136, R4.reuse, R26, R76 ;  /* 0x0000001a0488723c */ /* 0x040fee000004184c */
[----:B------:R-:W-:Y:S01]  /*4cc0*/  IMAD.MOV.U32 R79, RZ, RZ, R0 ;  /* 0x000000ffff4f7224 */ /* 0x000fe200078e0000 */
[----:B------:R-:W-:Y:S01]  /*4cd0*/  MOV R77, R163 ;  /* 0x000000a3004d7202 */ /* 0x000fe20000000f00 */
[----:B------:R-:W-:Y:S01]  /*4ce0*/  FFMA.FTZ R0, R168, c[0x0][0x2d0], -R12 ;  /* 0x0000b400a8007a23 */ /* 0x000fe2000001080c */
[----:B------:R-:W-:Y:S01]  /*4cf0*/  MOV R78, R104 ;  /* 0x00000068004e7202 */ /* 0x000fe20000000f00 */
[----:B------:R-:W-:Y:S01]  /*4d00*/  IMAD.MOV.U32 R168, RZ, RZ, R162 ;  /* 0x000000ffffa87224 */ /* 0x000fe200078e00a2 */
[----:B-1----:R-:W-:Y:S01]  /*4d10*/  HMMA.16816.F32.BF16 R64, R4, R16, R56 ;  /* 0x000000100440723c */ /* 0x002fe20000041838 */
[----:B------:R-:W-:-:S02]  /*4d20*/  IMAD.MOV.U32 R162, RZ, RZ, R250 ;  /* 0x000000ffffa27224 */ /* 0x000fc400078e00fa */
[----:B------:R1:W-:Y:S01]  /*4d30*/  MUFU.EX2 R250, R0 ;  /* 0x0000000000fa7308 */ /* 0x0003e20000000800 */
[----:B------:R-:W-:Y:S02]  /*4d40*/  IMAD.MOV.U32 R163, RZ, RZ, R183 ;  /* 0x000000ffffa37224 */ /* 0x000fe400078e00b7 */
[----:B------:R-:W-:Y:S02]  /*4d50*/  IMAD.MOV.U32 R76, RZ, RZ, R182 ;  /* 0x000000ffff4c7224 */ /* 0x000fe400078e00b6 */
[----:B------:R-:W-:Y:S01]  /*4d60*/  IMAD.MOV.U32 R27, RZ, RZ, R30 ;  /* 0x000000ffff1b7224 */ /* 0x000fe200078e001e */
[C---:B------:R-:W-:Y:S01]  /*4d70*/  HMMA.16816.F32.BF16 R44, R4.reuse, R18, R44 ;  /* 0x00000012042c723c */ /* 0x040fe2000004182c */
[----:B------:R-:W-:Y:S01]  /*4d80*/  IMAD.MOV.U32 R30, RZ, RZ, R36 ;  /* 0x000000ffff1e7224 */ /* 0x000fe200078e0024 */
[----:B------:R-:W3:Y:S01]  /*4d90*/  LDSM.16.MT88.4 R16, [R225+0x1900] ;  /* 0x00190000e110783b */ /* 0x000ee20000004200 */
[----:B------:R-:W-:Y:S02]  /*4da0*/  IMAD.MOV.U32 R26, RZ, RZ, R31 ;  /* 0x000000ffff1a7224 */ /* 0x000fe400078e001f */
[----:B------:R-:W-:Y:S01]  /*4db0*/  IMAD.MOV.U32 R31, RZ, RZ, R107 ;  /* 0x000000ffff1f7224 */ /* 0x000fe200078e006b */
[----:B------:R-:W-:Y:S01]  /*4dc0*/  MOV R107, R37 ;  /* 0x00000025006b7202 */ /* 0x000fe20000000f00 */
[----:B------:R-:W-:Y:S01]  /*4dd0*/  IMAD.MOV.U32 R104, RZ, RZ, R38 ;  /* 0x000000ffff687224 */ /* 0x000fe200078e0026 */
[----:B--2---:R-:W-:Y:S01]  /*4de0*/  HMMA.16816.F32.BF16 R32, R4, R10, R32 ;  /* 0x0000000a0420723c */ /* 0x004fe20000041820 */
[----:B-1----:R-:W-:-:S04]  /*4df0*/  FFMA.FTZ R0, R166, c[0x0][0x2d0], -R12 ;  /* 0x0000b400a6007a23 */ /* 0x002fc8000001080c */
[----:B------:R1:W2:Y:S03]  /*4e00*/  MUFU.EX2 R183, R0 ;  /* 0x0000000000b77308 */ /* 0x0002a60000000800 */
[C---:B------:R-:W-:Y:S01]  /*4e10*/  HMMA.16816.F32.BF16 R36, R4.reuse, R8, R40 ;  /* 0x000000080424723c */ /* 0x040fe20000041828 */
[----:B------:R-:W4:Y:S07]  /*4e20*/  LDSM.16.MT88.4 R8, [R226+0x1900] ;  /* 0x00190000e208783b */ /* 0x000f2e0000004200 */
[----:B------:R-:W-:Y:S01]  /*4e30*/  HMMA.16816.F32.BF16 R68, R4, R22, R60 ;  /* 0x000000160444723c */ /* 0x000fe2000004183c */
[----:B-1----:R-:W-:-:S06]  /*4e40*/  FFMA.FTZ R0, R165, c[0x0][0x2d0], -R12 ;  /* 0x0000b400a5007a23 */ /* 0x002fcc000001080c */
[----:B--2---:R-:W-:Y:S01]  /*4e50*/  F2FP.BF16.PACK_AB R4, R183, R250 ;  /* 0x000000fab704723e */ /* 0x004fe200000010ff */
[----:B------:R-:W-:Y:S01]  /*4e60*/  IMAD.MOV.U32 R165, RZ, RZ, R251 ;  /* 0x000000ffffa57224 */ /* 0x000fe200078e00fb */
[----:B------:R1:W-:Y:S02]  /*4e70*/  MUFU.EX2 R182, R0 ;  /* 0x0000000000b67308 */ /* 0x0003e40000000800 */
[----:B-1----:R-:W-:Y:S01]  /*4e80*/  FFMA.FTZ R0, R164, c[0x0][0x2d0], -R12 ;  /* 0x0000b400a4007a23 */ /* 0x002fe2000001080c */
[----:B------:R-:W-:Y:S02]  /*4e90*/  MOV R164, R21 ;  /* 0x0000001500a47202 */ /* 0x000fe40000000f00 */
[----:B------:R-:W1:Y:S03]  /*4ea0*/  LDSM.16.MT88.4 R20, [R229+0x1900] ;  /* 0x00190000e514783b */ /* 0x000e660000004200 */
[----:B------:R2:W5:Y:S02]  /*4eb0*/  MUFU.EX2 R251, R0 ;  /* 0x0000000000fb7308 */ /* 0x0005640000000800 */
[----:B--2---:R-:W-:Y:S01]  /*4ec0*/  FFMA.FTZ R0, R169, c[0x0][0x2d0], -R2 ;  /* 0x0000b400a9007a23 */ /* 0x004fe20000010802 */
[----:B-----5:R-:W-:Y:S01]  /*4ed0*/  F2FP.BF16.PACK_AB R6, R251, R182 ;  /* 0x000000b6fb06723e */ /* 0x020fe200000010ff */
[----:B------:R-:W-:-:S02]  /*4ee0*/  IMAD.MOV.U32 R169, RZ, RZ, R78 ;  /* 0x000000ffffa97224 */ /* 0x000fc400078e004e */
[----:B------:R-:W-:Y:S01]  /*4ef0*/  IMAD.MOV.U32 R78, RZ, RZ, R79 ;  /* 0x000000ffff4e7224 */ /* 0x000fe200078e004f */
[----:B------:R-:W-:Y:S01]  /*4f00*/  MOV R79, R30 ;  /* 0x0000001e004f7202 */ /* 0x000fe20000000f00 */
[----:B------:R-:W-:Y:S02]  /*4f10*/  IMAD.MOV.U32 R30, RZ, RZ, R180 ;  /* 0x000000ffff1e7224 */ /* 0x000fe400078e00b4 */
[----:B------:R2:W-:Y:S02]  /*4f20*/  MUFU.EX2 R180, R0 ;  /* 0x0000000000b47308 */ /* 0x0005e40000000800 */
[----:B--2---:R-:W-:-:S06]  /*4f30*/  FFMA.FTZ R0, R167, c[0x0][0x2d0], -R2 ;  /* 0x0000b400a7007a23 */ /* 0x004fcc0000010802 */
[----:B------:R2:W5:Y:S02]  /*4f40*/  MUFU.EX2 R166, R0 ;  /* 0x0000000000a67308 */ /* 0x0005640000000800 */
[----:B--2---:R-:W-:Y:S01]  /*4f50*/  FFMA.FTZ R0, R142, c[0x0][0x2d0], -R2 ;  /* 0x0000b4008e007a23 */ /* 0x004fe20000010802 */
[----:B-----5:R-:W-:Y:S01]  /*4f60*/  F2FP.BF16.PACK_AB R5, R166, R180 ;  /* 0x000000b4a605723e */ /* 0x020fe200000010ff */
[----:B------:R-:W-:Y:S02]  /*4f70*/  IMAD.MOV.U32 R142, RZ, RZ, R104 ;  /* 0x000000ffff8e7224 */ /* 0x000fe400078e0068 */
[----:B------:R-:W-:Y:S01]  /*4f80*/  IMAD.MOV.U32 R104, RZ, RZ, R105 ;  /* 0x000000ffff687224 */ /* 0x000fe200078e0069 */
[----:B------:R-:W-:Y:S02]  /*4f90*/  MOV R105, R181 ;  /* 0x000000b500697202 */ /* 0x000fe40000000f00 */
[----:B------:R2:W-:Y:S02]  /*4fa0*/  MUFU.EX2 R181, R0 ;  /* 0x0000000000b57308 */ /* 0x0005e40000000800 */
[----:B--2---:R-:W-:-:S02]  /*4fb0*/  FFMA.FTZ R0, R143, c[0x0][0x2d0], -R2 ;  /* 0x0000b4008f007a23 */ /* 0x004fc40000010802 */
[----:B------:R-:W-:-:S04]  /*4fc0*/  IMAD.MOV.U32 R143, RZ, RZ, R76 ;  /* 0x000000ffff8f7224 */ /* 0x000fc800078e004c */
[----:B------:R-:W2:Y:S02]  /*4fd0*/  MUFU.EX2 R167, R0 ;  /* 0x0000000000a77308 */ /* 0x000ea40000000800 */
[----:B--2---:R-:W-:Y:S01]  /*4fe0*/  F2FP.BF16.PACK_AB R7, R167, R181 ;  /* 0x000000b5a707723e */ /* 0x004fe200000010ff */
[----:B------:R-:W-:-:S06]  /*4ff0*/  IMAD.MOV.U32 R0, RZ, RZ, R77 ;  /* 0x000000ffff007224 */ /* 0x000fcc00078e004d */
[C---:B---3--:R-:W-:Y:S08]  /*5000*/  HMMA.16816.F32.BF16 R60, R4.reuse, R16, R52 ;  /* 0x00000010043c723c */ /* 0x048ff00000041834 */
[C---:B------:R-:W-:Y:S01]  /*5010*/  HMMA.16816.F32.BF16 R56, R4.reuse, R18, R48 ;  /* 0x000000120438723c */ /* 0x040fe20000041830 */
[----:B------:R-:W2:Y:S07]  /*5020*/  LDSM.16.MT88.4 R16, [R228+0x1900] ;  /* 0x00190000e410783b */ /* 0x000eae0000004200 */
[C---:B----4-:R-:W-:Y:S08]  /*5030*/  HMMA.16816.F32.BF16 R52, R4.reuse, R8, R84 ;  /* 0x000000080434723c */ /* 0x050ff00000041854 */
[C---:B------:R-:W-:Y:S01]  /*5040*/  HMMA.16816.F32.BF16 R48, R4.reuse, R10, R92 ;  /* 0x0000000a0430723c */ /* 0x040fe2000004185c */
[----:B------:R-:W3:Y:S07]  /*5050*/  LDSM.16.MT88.4 R8, [R225+0x4900] ;  /* 0x00490000e108783b */ /* 0x000eee0000004200 */
[C---:B-1----:R-:W-:Y:S07]  /*5060*/  HMMA.16816.F32.BF16 R40, R4.reuse, R20, R96 ;  /* 0x000000140428723c */ /* 0x042fee0000041860 */
[----:B------:R-:W-:Y:S01]  /*5070*/  IMAD.MOV.U32 R96, RZ, RZ, R30 ;  /* 0x000000ffff607224 */ /* 0x000fe200078e001e */
[----:B------:R-:W-:Y:S01]  /*5080*/  MOV R99, R29 ;  /* 0x0000001d00637202 */ /* 0x000fe20000000f00 */
[----:B------:R-:W-:Y:S01]  /*5090*/  IMAD.MOV.U32 R97, RZ, RZ, R31 ;  /* 0x000000ffff617224 */ /* 0x000fe200078e001f */
[----:B------:R-:W-:Y:S01]  /*50a0*/  HMMA.16816.F32.BF16 R112, R4, R22, R112 ;  /* 0x000000160470723c */ /* 0x000fe20000041870 */
[----:B------:R-:W-:Y:S01]  /*50b0*/  IMAD.MOV.U32 R98, RZ, RZ, R28 ;  /* 0x000000ffff627224 */ /* 0x000fe200078e001c */
[----:B------:R-:W-:Y:S01]  /*50c0*/  MOV R21, R79 ;  /* 0x0000004f00157202 */ /* 0x000fe20000000f00 */
[----:B------:R-:W1:Y:S01]  /*50d0*/  LDSM.16.MT88.4 R28, [R226+0x4900] ;  /* 0x00490000e21c783b */ /* 0x000e620000004200 */
[----:B------:R-:W-:-:S03]  /*50e0*/  IMAD.MOV.U32 R20, RZ, RZ, R78 ;  /* 0x000000ffff147224 */ /* 0x000fc600078e004e */
[----:B------:R-:W-:Y:S01]  /*50f0*/  IMAD.MOV.U32 R22, RZ, RZ, R104 ;  /* 0x000000ffff167224 */ /* 0x000fe200078e0068 */
[----:B--2---:R-:W-:Y:S01]  /*5100*/  HMMA.16816.F32.BF16 R116, R4, R16, R116 ;  /* 0x000000100474723c */ /* 0x004fe20000041874 */
[----:B------:R-:W-:-:S06]  /*5110*/  IMAD.MOV.U32 R23, RZ, RZ, R105 ;  /* 0x000000ffff177224 */ /* 0x000fcc00078e0069 */
[----:B------:R-:W-:Y:S01]  /*5120*/  IMAD.MOV.U32 R16, RZ, RZ, R106 ;  /* 0x000000ffff107224 */ /* 0x000fe200078e006a */
[----:B------:R-:W-:Y:S01]  /*5130*/  MOV R17, R107 ;  /* 0x0000006b00117202 */ /* 0x000fe20000000f00 */
[C---:B------:R-:W-:Y:S08]  /*5140*/  HMMA.16816.F32.BF16 R92, R4.reuse, R18, R108 ;  /* 0x00000012045c723c */ /* 0x040ff0000004186c */
[C---:B---3--:R-:W-:Y:S07]  /*5150*/  HMMA.16816.F32.BF16 R104, R4.reuse, R8, R120 ;  /* 0x000000080468723c */ /* 0x048fee0000041878 */
        /* <DEDUP_REMOVED lines=11> */
[----:B-1----:R-:W-:Y:S01]  /*5210*/  HMMA.16816.F32.BF16 R76, R4, R28, R132 ;  /* 0x0000001c044c723c */ /* 0x002fe20000041884 */
[----:B------:R-:W-:-:S02]  /*5220*/  IMAD.MOV.U32 R142, RZ, RZ, R24 ;  /* 0x000000ffff8e7224 */ /* 0x000fc400078e0018 */
[----:B------:R-:W-:Y:S02]  /*5230*/  IMAD.MOV.U32 R128, RZ, RZ, R96 ;  /* 0x000000ffff807224 */ /* 0x000fe400078e0060 */
[----:B------:R-:W-:Y:S02]  /*5240*/  IMAD.MOV.U32 R130, RZ, RZ, R98 ;  /* 0x000000ffff827224 */ /* 0x000fe400078e0062 */
[----:B------:R-:W-:Y:S01]  /*5250*/  IMAD.MOV.U32 R135, RZ, RZ, R16 ;  /* 0x000000ffff877224 */ /* 0x000fe200078e0010 */
[----:B------:R-:W-:Y:S01]  /*5260*/  HMMA.16816.F32.BF16 R148, R4, R30, R148 ;  /* 0x0000001e0494723c */ /* 0x000fe20000041894 */
[----:B------:R-:W-:Y:S02]  /*5270*/  IMAD.MOV.U32 R134, RZ, RZ, R17 ;  /* 0x000000ffff867224 */ /* 0x000fe400078e0011 */
[----:B------:R-:W-:Y:S01]  /*5280*/  IMAD.MOV.U32 R132, RZ, RZ, R26 ;  /* 0x000000ffff847224 */ /* 0x000fe200078e001a */
[----:B------:R-:W1:Y:S01]  /*5290*/  LDSM.16.MT88.4 R16, [R229+0x4900] ;  /* 0x00490000e510783b */ /* 0x000e620000004200 */
[----:B------:R-:W-:-:S02]  /*52a0*/  IMAD.MOV.U32 R131, RZ, RZ, R99 ;  /* 0x000000ffff837224 */ /* 0x000fc400078e0063 */
[----:B------:R-:W-:Y:S01]  /*52b0*/  IMAD.MOV.U32 R133, RZ, RZ, R22 ;  /* 0x000000ffff857224 */ /* 0x000fe200078e0016 */
[----:B------:R-:W3:Y:S01]  /*52c0*/  LDSM.16.MT88.4 R24, [R225+0x7900] ;  /* 0x00790000e118783b */ /* 0x000ee20000004200 */
[----:B------:R-:W-:Y:S01]  /*52d0*/  IMAD.MOV.U32 R22, RZ, RZ, R0 ;  /* 0x000000ffff167224 */ /* 0x000fe200078e0000 */
[----:B------:R-:W-:Y:S01]  /*52e0*/  MOV R28, R131 ;  /* 0x00000083001c7202 */ /* 0x000fe20000000f00 */
[----:B------:R-:W-:Y:S02]  /*52f0*/  IMAD.MOV.U32 R29, RZ, RZ, R21 ;  /* 0x000000ffff1d7224 */ /* 0x000fe400078e0015 */
[----:B------:R-:W-:Y:S02]  /*5300*/  IMAD.MOV.U32 R0, RZ, RZ, R171 ;  /* 0x000000ffff007224 */ /* 0x000fe400078e00ab */
[----:B------:R-:W-:Y:S02]  /*5310*/  IMAD.MOV.U32 R21, RZ, RZ, R169 ;  /* 0x000000ffff157224 */ /* 0x000fe400078e00a9 */
[----:B------:R-:W-:-:S02]  /*5320*/  IMAD.MOV.U32 R31, RZ, RZ, R170 ;  /* 0x000000ffff1f7224 */ /* 0x000fc400078e00aa */
[----:B------:R-:W-:Y:S01]  /*5330*/  IMAD.MOV.U32 R131, RZ, RZ, R23 ;  /* 0x000000ffff837224 */ /* 0x000fe200078e0017 */
[----:B------:R-:W-:Y:S01]  /*5340*/  MOV R30, R21 ;  /* 0x00000015001e7202 */ /* 0x000fe20000000f00 */
[C---:B--2---:R-:W-:Y:S08]  /*5350*/  HMMA.16816.F32.BF16 R96, R4.reuse, R8, R100 ;  /* 0x000000080460723c */ /* 0x044ff00000041864 */
[C---:B------:R-:W-:Y:S01]  /*5360*/  HMMA.16816.F32.BF16 R88, R4.reuse, R10, R88 ;  /* 0x0000000a0458723c */ /* 0x040fe20000041858 */
[----:B------:R-:W2:Y:S07]  /*5370*/  LDSM.16.MT88.4 R8, [R228+0x7900] ;  /* 0x00790000e408783b */ /* 0x000eae0000004200 */
[C---:B-1----:R-:W-:Y:S08]  /*5380*/  HMMA.16816.F32.BF16 R168, R4.reuse, R16, R144 ;  /* 0x0000001004a8723c */ /* 0x042ff00000041890 */
[C---:B------:R-:W-:Y:S01]  /*5390*/  HMMA.16816.F32.BF16 R108, R4.reuse, R18, R124 ;  /* 0x00000012046c723c */ /* 0x040fe2000004187c */
[----:B------:R-:W1:Y:S07]  /*53a0*/  LDSM.16.MT88.4 R16, [R229+0x7900] ;  /* 0x00790000e510783b */ /* 0x000e6e0000004200 */
[C---:B---3--:R-:W-:Y:S07]  /*53b0*/  HMMA.16816.F32.BF16 R136, R4.reuse, R26, R136 ;  /* 0x0000001a0488723c */ /* 0x048fee0000041888 */
[----:B------:R-:W-:Y:S01]  /*53c0*/  IMAD.MOV.U32 R26, RZ, RZ, R0 ;  /* 0x000000ffff1a7224 */ /* 0x000fe200078e0000 */
[----:B------:R-:W-:Y:S01]  /*53d0*/  HMMA.16816.F32.BF16 R80, R4, R24, R80 ;  /* 0x000000180450723c */ /* 0x000fe20000041850 */
[----:B------:R-:W-:Y:S01]  /*53e0*/  FFMA.FTZ R0, R179, c[0x0][0x2d0], -R12 ;  /* 0x0000b400b3007a23 */ /* 0x000fe2000001080c */
[----:B------:R-:W-:Y:S01]  /*53f0*/  MOV R179, R165 ;  /* 0x000000a500b37202 */ /* 0x000fe20000000f00 */
[----:B------:R-:W-:-:S02]  /*5400*/  IMAD.MOV.U32 R27, RZ, RZ, R31 ;  /* 0x000000ffff1b7224 */ /* 0x000fc400078e001f */
[----:B------:R-:W-:Y:S02]  /*5410*/  IMAD.MOV.U32 R31, RZ, RZ, R142 ;  /* 0x000000ffff1f7224 */ /* 0x000fe400078e008e */
[----:B------:R3:W-:Y:S01]  /*5420*/  MUFU.EX2 R142, R0 ;  /* 0x00000000008e7308 */ /* 0x0007e20000000800 */
[----:B------:R-:W-:Y:S01]  /*5430*/  IMAD.MOV.U32 R25, RZ, RZ, R29 ;  /* 0x000000ffff197224 */ /* 0x000fe200078e001d */
[C---:B--2---:R-:W-:Y:S01]  /*5440*/  HMMA.16816.F32.BF16 R36, R4.reuse, R8, R36 ;  /* 0x000000080424723c */ /* 0x044fe20000041824 */
[----:B------:R-:W-:Y:S02]  /*5450*/  IMAD.MOV.U32 R29, RZ, RZ, R22 ;  /* 0x000000ffff1d7224 */ /* 0x000fe400078e0016 */
[----:B------:R-:W-:Y:S02]  /*5460*/  IMAD.MOV.U32 R24, RZ, RZ, R20 ;  /* 0x000000ffff187224 */ /* 0x000fe400078e0014 */
[----:B------:R-:W2:Y:S03]  /*5470*/  LDSM.16.MT88.4 R20, [R226+0x7900] ;  /* 0x00790000e214783b */ /* 0x000ea60000004200 */
[----:B------:R-:W-:Y:S01]  /*5480*/  HMMA.16816.F32.BF16 R32, R4, R10, R32 ;  /* 0x0000000a0420723c */ /* 0x000fe20000041820 */
[----:B------:R-:W4:Y:S01]  /*5490*/  LDSM.16.MT88.4 R8, [R226+0x2100] ;  /* 0x00210000e208783b */ /* 0x000f220000004200 */
[----:B---3--:R-:W-:Y:S01]  /*54a0*/  FFMA.FTZ R0, R178, c[0x0][0x2d0], -R12 ;  /* 0x0000b400b2007a23 */ /* 0x008fe2000001080c */
[----:B------:R-:W-:-:S05]  /*54b0*/  MOV R178, R162 ;  /* 0x000000a200b27202 */ /* 0x000fca0000000f00 */
[C---:B-1----:R-:W-:Y:S01]  /*54c0*/  HMMA.16816.F32.BF16 R64, R4.reuse, R16, R64 ;  /* 0x000000100440723c */ /* 0x042fe20000041840 */
[----:B------:R1:W3:Y:S07]  /*54d0*/  MUFU.EX2 R162, R0 ;  /* 0x0000000000a27308 */ /* 0x0002ee0000000800 */
[----:B------:R-:W-:Y:S01]  /*54e0*/  HMMA.16816.F32.BF16 R44, R4, R18, R44 ;  /* 0x00000012042c723c */ /* 0x000fe2000004182c */
[----:B------:R-:W5:Y:S01]  /*54f0*/  LDSM.16.MT88.4 R16, [R225+0x2100] ;  /* 0x00210000e110783b */ /* 0x000f620000004200 */
[----:B-1----:R-:W-:-:S02]  /*5500*/  FFMA.FTZ R0, R177, c[0x0][0x2d0], -R12 ;  /* 0x0000b400b1007a23 */ /* 0x002fc4000001080c */
[----:B------:R-:W-:Y:S02]  /*5510*/  IMAD.MOV.U32 R177, RZ, RZ, R28 ;  /* 0x000000ffffb17224 */ /* 0x000fe400078e001c */
[----:B------:R-:W-:Y:S02]  /*5520*/  IMAD.MOV.U32 R28, RZ, RZ, R163 ;  /* 0x000000ffff1c7224 */ /* 0x000fe400078e00a3 */
[----:B------:R1:W-:Y:S01]  /*5530*/  MUFU.EX2 R163, R0 ;  /* 0x0000000000a37308 */ /* 0x0003e20000000800 */
[C---:B--2---:R-:W-:Y:S08]  /*5540*/  HMMA.16816.F32.BF16 R72, R4.reuse, R20, R72 ;  /* 0x000000140448723c */ /* 0x044ff00000041848 */
[----:B------:R-:W-:Y:S01]  /*5550*/  HMMA.16816.F32.BF16 R68, R4, R22, R68 ;  /* 0x000000160444723c */ /* 0x000fe20000041844 */
[----:B------:R-:W2:Y:S01]  /*5560*/  LDSM.16.MT88.4 R20, [R229+0x2100] ;  /* 0x00210000e514783b */ /* 0x000ea20000004200 */
[----:B-1----:R-:W-:-:S02]  /*5570*/  FFMA.FTZ R0, R176, c[0x0][0x2d0], -R12 ;  /* 0x0000b400b0007a23 */ /* 0x002fc4000001080c */
[----:B------:R-:W-:Y:S02]  /*5580*/  IMAD.MOV.U32 R176, RZ, RZ, R30 ;  /* 0x000000ffffb07224 */ /* 0x000fe400078e001e */
[----:B------:R1:W1:Y:S01]  /*5590*/  MUFU.EX2 R165, R0 ;  /* 0x0000000000a57308 */ /* 0x0002620000000800 */
[----:B---3--:R-:W-:Y:S01]  /*55a0*/  F2FP.BF16.PACK_AB R4, R162, R142 ;  /* 0x0000008ea204723e */ /* 0x008fe200000010ff */
[----:B-1----:R-:W-:Y:S01]  /*55b0*/  FFMA.FTZ R0, R174, c[0x0][0x2d0], -R2 ;  /* 0x0000b400ae007a23 */ /* 0x002fe20000010802 */
[----:B------:R-:W-:Y:S01]  /*55c0*/  F2FP.BF16.PACK_AB R6, R165, R163 ;  /* 0x000000a3a506723e */ /* 0x000fe200000010ff */
[----:B------:R-:W-:-:S04]  /*55d0*/  IMAD.MOV.U32 R174, RZ, RZ, R143 ;  /* 0x000000ffffae7224 */ /* 0x000fc800078e008f */
[----:B------:R1:W-:Y:S02]  /*55e0*/  MUFU.EX2 R143, R0 ;  /* 0x00000000008f7308 */ /* 0x0003e40000000800 */
[----:B-1----:R-:W-:Y:S02]  /*55f0*/  FFMA.FTZ R0, R173, c[0x0][0x2d0], -R2 ;  /* 0x0000b400ad007a23 */ /* 0x002fe40000010802 */
[----:B------:R-:W-:-:S04]  /*5600*/  IMAD.MOV.U32 R173, RZ, RZ, R160 ;  /* 0x000000ffffad7224 */ /* 0x000fc800078e00a0 */
[----:B------:R1:W3:Y:S02]  /*5610*/  MUFU.EX2 R160, R0 ;  /* 0x0000000000a07308 */ /* 0x0002e40000000800 */
[----:B-1----:R-:W-:Y:S01]  /*5620*/  FFMA.FTZ R0, R172, c[0x0][0x2d0], -R2 ;  /* 0x0000b400ac007a23 */ /* 0x002fe20000010802 */
[----:B---3--:R-:W-:Y:S01]  /*5630*/  F2FP.BF16.PACK_AB R5, R160, R143 ;  /* 0x0000008fa005723e */ /* 0x008fe200000010ff */
[----:B------:R-:W-:-:S04]  /*5640*/  IMAD.MOV.U32 R172, RZ, RZ, R161 ;  /* 0x000000ffffac7224 */ /* 0x000fc800078e00a1 */
[----:B------:R1:W-:Y:S02]  /*5650*/  MUFU.EX2 R161, R0 ;  /* 0x0000000000a17308 */ /* 0x0003e40000000800 */
[----:B-1----:R-:W-:Y:S01]  /*5660*/  FFMA.FTZ R0, R175, c[0x0][0x2d0], -R2 ;  /* 0x0000b400af007a23 */ /* 0x002fe20000010802 */
[----:B------:R-:W-:-:S05]  /*5670*/  MOV R175, R164 ;  /* 0x000000a400af7202 */ /* 0x000fca0000000f00 */
[----:B------:R-:W1:Y:S02]  /*5680*/  MUFU.EX2 R164, R0 ;  /* 0x0000000000a47308 */ /* 0x000e640000000800 */
[----:B-1----:R-:W-:Y:S01]  /*5690*/  F2FP.BF16.PACK_AB R7, R164, R161 ;  /* 0x000000a1a407723e */ /* 0x002fe200000010ff */
[----:B------:R-:W-:-:S06]  /*56a0*/  IMAD.MOV.U32 R0, RZ, RZ, R31 ;  /* 0x000000ffff007224 */ /* 0x000fcc00078e001f */
[C---:B----4-:R-:W-:Y:S08]  /*56b0*/  HMMA.16816.F32.BF16 R100, R4.reuse, R8, R52 ;  /* 0x000000080464723c */ /* 0x050ff00000041834 */
[C---:B------:R-:W-:Y:S01]  /*56c0*/  HMMA.16816.F32.BF16 R52, R4.reuse, R10, R48 ;  /* 0x0000000a0434723c */ /* 0x040fe20000041830 */
[----:B------:R-:W1:Y:S07]  /*56d0*/  LDSM.16.MT88.4 R8, [R225+0x5100] ;  /* 0x00510000e108783b */ /* 0x000e6e0000004200 */
[C---:B-----5:R-:W-:Y:S08]  /*56e0*/  HMMA.16816.F32.BF16 R144, R4.reuse, R16, R60 ;  /* 0x000000100490723c */ /* 0x060ff0000004183c */
[C---:B------:R-:W-:Y:S01]  /*56f0*/  HMMA.16816.F32.BF16 R60, R4.reuse, R18, R56 ;  /* 0x00000012043c723c */ /* 0x040fe20000041838 */
[----:B------:R-:W3:Y:S07]  /*5700*/  LDSM.16.MT88.4 R16, [R228+0x2100] ;  /* 0x00210000e410783b */ /* 0x000eee0000004200 */
[C---:B--2---:R-:W-:Y:S07]  /*5710*/  HMMA.16816.F32.BF16 R40, R4.reuse, R20, R40 ;  /* 0x000000140428723c */ /* 0x044fee0000041828 */
[----:B------:R-:W-:Y:S01]  /*5720*/  IMAD.MOV.U32 R20, RZ, RZ, R28 ;  /* 0x000000ffff147224 */ /* 0x000fe200078e001c */
[----:B------:R-:W-:Y:S01]  /*5730*/  HMMA.16816.F32.BF16 R48, R4, R22, R112 ;  /* 0x000000160430723c */ /* 0x000fe20000041870 */
[----:B------:R-:W-:-:S02]  /*5740*/  IMAD.MOV.U32 R21, RZ, RZ, R29 ;  /* 0x000000ffff157224 */ /* 0x000fc400078e001d */
[----:B------:R-:W2:Y:S04]  /*5750*/  LDSM.16.MT88.4 R28, [R226+0x5100] ;  /* 0x00510000e21c783b */ /* 0x000ea80000004200 */
[----:B------:R-:W-:Y:S01]  /*5760*/  IMAD.MOV.U32 R23, RZ, RZ, R0 ;  /* 0x000000ffff177224 */ /* 0x000fe200078e0000 */
[----:B------:R-:W-:Y:S01]  /*5770*/  MOV R113, R172 ;  /* 0x000000ac00717202 */ /* 0x000fe20000000f00 */
[----:B-1----:R-:W-:Y:S01]  /*5780*/  HMMA.16816.F32.BF16 R124, R4, R8, R104 ;  /* 0x00000008047c723c */ /* 0x002fe20000041868 */
[----:B------:R-:W-:Y:S02]  /*5790*/  IMAD.MOV.U32 R115, RZ, RZ, R176 ;  /* 0x000000ffff737224 */ /* 0x000fe400078e00b0 */
[----:B------:R-:W-:Y:S01]  /*57a0*/  IMAD.MOV.U32 R0, RZ, RZ, R178 ;  /* 0x000000ffff007224 */ /* 0x000fe200078e00b2 */
[----:B------:R-:W-:Y:S01]  /*57b0*/  MOV R178, R135 ;  /* 0x0000008700b27202 */ /* 0x000fe20000000f00 */
[----:B------:R-:W-:-:S02]  /*57c0*/  IMAD.MOV.U32 R176, RZ, RZ, R133 ;  /* 0x000000ffffb07224 */ /* 0x000fc400078e0085 */
[----:B------:R-:W-:Y:S01]  /*57d0*/  MOV R106, R20 ;  /* 0x00000014006a7202 */ /* 0x000fe20000000f00 */
[----:B------:R-:W-:Y:S01]  /*57e0*/  IMAD.MOV.U32 R104, RZ, RZ, R174 ;  /* 0x000000ffff687224 */ /* 0x000fe200078e00ae */
[----:B------:R-:W-:Y:S01]  /*57f0*/  MOV R20, R177 ;  /* 0x000000b100147202 */ /* 0x000fe20000000f00 */
[----:B------:R-:W-:Y:S01]  /*5800*/  IMAD.MOV.U32 R177, RZ, RZ, R134 ;  /* 0x000000ffffb17224 */ /* 0x000fe200078e0086 */
[----:B------:R-:W-:Y:S01]  /*5810*/  MOV R174, R132 ;  /* 0x0000008400ae7202 */ /* 0x000fe20000000f00 */
[----:B------:R-:W-:Y:S01]  /*5820*/  IMAD.MOV.U32 R105, RZ, RZ, R21 ;  /* 0x000000ffff697224 */ /* 0x000fe200078e0015 */
[----:B------:R-:W-:Y:S01]  /*5830*/  HMMA.16816.F32.BF16 R132, R4, R10, R84 ;  /* 0x0000000a0484723c */ /* 0x000fe20000041854 */
[----:B------:R-:W1:Y:S01]  /*5840*/  LDSM.16.MT88.4 R8, [R228+0x5100] ;  /* 0x00510000e408783b */ /* 0x000e620000004200 */
[----:B------:R-:W-:Y:S02]  /*5850*/  IMAD.MOV.U32 R21, RZ, RZ, R26 ;  /* 0x000000ffff157224 */ /* 0x000fe400078e001a */
[----:B------:R-:W-:Y:S01]  /*5860*/  IMAD.MOV.U32 R112, RZ, RZ, R175 ;  /* 0x000000ffff707224 */ /* 0x000fe200078e00af */
[----:B------:R-:W-:Y:S01]  /*5870*/  MOV R175, R27 ;  /* 0x0000001b00af7202 */ /* 0x000fe20000000f00 */
[----:B------:R-:W-:-:S02]  /*5880*/  IMAD.MOV.U32 R114, RZ, RZ, R173 ;  /* 0x000000ffff727224 */ /* 0x000fc400078e00ad */
[C---:B---3--:R-:W-:Y:S01]  /*5890*/  HMMA.16816.F32.BF16 R116, R4.reuse, R16, R116 ;  /* 0x000000100474723c */ /* 0x048fe20000041874 */
[----:B------:R-:W-:Y:S02]  /*58a0*/  IMAD.MOV.U32 R172, RZ, RZ, R24 ;  /* 0x000000ffffac7224 */ /* 0x000fe400078e0018 */
[----:B------:R-:W-:Y:S02]  /*58b0*/  IMAD.MOV.U32 R173, RZ, RZ, R25 ;  /* 0x000000ffffad7224 */ /* 0x000fe400078e0019 */
[----:B------:R-:W-:Y:S01]  /*58c0*/  IMAD.MOV.U32 R107, RZ, RZ, R21 ;  /* 0x000000ffff6b7224 */ /* 0x000fe200078e0015 */
[----:B------:R-:W3:Y:S01]  /*58d0*/  LDSM.16.MT88.4 R24, [R225+0x8100] ;  /* 0x00810000e118783b */ /* 0x000ee20000004200 */
[----:B------:R-:W-:Y:S01]  /*58e0*/  FFMA.FTZ R0, R0, c[0x0][0x2d0], -R12 ;  /* 0x0000b40000007a23 */ /* 0x000fe2000001080c */
[C---:B------:R-:W-:Y:S02]  /*58f0*/  HMMA.16816.F32.BF16 R56, R4.reuse, R18, R92 ;  /* 0x000000120438723c */ /* 0x040fe4000004185c */
[----:B------:R-:W4:Y:S06]  /*5900*/  LDSM.16.MT88.4 R16, [R229+0x5100] ;  /* 0x00510000e510783b */ /* 0x000f2c0000004200 */
[C---:B--2---:R-:W-:Y:S08]  /*5910*/  HMMA.16816.F32.BF16 R76, R4.reuse, R28, R76 ;  /* 0x0000001c044c723c */ /* 0x044ff0000004184c */
[C---:B------:R-:W-:Y:S07]  /*5920*/  HMMA.16816.F32.BF16 R92, R4.reuse, R30, R148 ;  /* 0x0000001e045c723c */ /* 0x040fee0000041894 */
[----:B------:R-:W-:Y:S01]  /*5930*/  IMAD.MOV.U32 R151, RZ, RZ, R23 ;  /* 0x000000ffff977224 */ /* 0x000fe200078e0017 */
[----:B------:R-:W-:Y:S01]  /*5940*/  MOV R149, R113 ;  /* 0x0000007100957202 */ /* 0x000fe20000000f00 */
[----:B-1----:R-:W-:Y:S01]  /*5950*/  HMMA.16816.F32.BF16 R28, R4, R8, R96 ;  /* 0x00000008041c723c */ /* 0x002fe20000041860 */
[----:B------:R-:W-:Y:S01]  /*5960*/  IMAD.MOV.U32 R150, RZ, RZ, R112 ;  /* 0x000000ffff967224 */ /* 0x000fe200078e0070 */
[----:B------:R-:W-:Y:S01]  /*5970*/  MOV R113, R172 ;  /* 0x000000ac00717202 */ /* 0x000fe20000000f00 */
[----:B------:R-:W-:-:S02]  /*5980*/  IMAD.MOV.U32 R148, RZ, RZ, R114 ;  /* 0x000000ffff947224 */ /* 0x000fc400078e0072 */
[----:B------:R-:W-:Y:S02]  /*5990*/  IMAD.MOV.U32 R112, RZ, RZ, R175 ;  /* 0x000000ffff707224 */ /* 0x000fe400078e00af */
[----:B------:R-:W-:Y:S01]  /*59a0*/  IMAD.MOV.U32 R98, RZ, RZ, R178 ;  /* 0x000000ffff627224 */ /* 0x000fe200078e00b2 */
[----:B------:R-:W-:Y:S01]  /*59b0*/  HMMA.16816.F32.BF16 R88, R4, R10, R88 ;  /* 0x0000000a0458723c */ /* 0x000fe20000041858 */
[----:B------:R-:W1:Y:S01]  /*59c0*/  LDSM.16.MT88.4 R8, [R228+0x8100] ;  /* 0x00810000e408783b */ /* 0x000e620000004200 */
[----:B------:R-:W-:Y:S01]  /*59d0*/  MOV R99, R179 ;  /* 0x000000b300637202 */ /* 0x000fe20000000f00 */
[----:B------:R-:W-:Y:S01]  /*59e0*/  IMAD.MOV.U32 R114, RZ, RZ, R173 ;  /* 0x000000ffff727224 */ /* 0x000fe200078e00ad */
[----:B------:R-:W-:-:S04]  /*59f0*/  MOV R97, R148 ;  /* 0x0000009400617202 */ /* 0x000fc80000000f00 */
[C---:B---3--:R-:W-:Y:S08]  /*5a00*/  HMMA.16816.F32.BF16 R80, R4.reuse, R24, R80 ;  /* 0x000000180450723c */ /* 0x048ff00000041850 */
[C---:B----4-:R-:W-:Y:S07]  /*5a10*/  HMMA.16816.F32.BF16 R84, R4.reuse, R18, R108 ;  /* 0x000000120454723c */ /* 0x050fee000004186c */
[----:B------:R-:W-:Y:S01]  /*5a20*/  MOV R109, R20 ;  /* 0x00000014006d7202 */ /* 0x000fe20000000f00 */
[----:B------:R-:W-:Y:S01]  /*5a30*/  HMMA.16816.F32.BF16 R168, R4, R16, R168 ;  /* 0x0000001004a8723c */ /* 0x000fe200000418a8 */
[----:B------:R-:W2:Y:S01]  /*5a40*/  LDSM.16.MT88.4 R20, [R226+0x8100] ;  /* 0x00810000e214783b */ /* 0x000ea20000004200 */
[----:B------:R-:W-:Y:S01]  /*5a50*/  IMAD.MOV.U32 R108, RZ, RZ, R177 ;  /* 0x000000ffff6c7224 */ /* 0x000fe200078e00b1 */
[----:B------:R-:W-:Y:S01]  /*5a60*/  MOV R110, R176 ;  /* 0x000000b0006e7202 */ /* 0x000fe20000000f00 */
[----:B------:R-:W-:Y:S01]  /*5a70*/  IMAD.MOV.U32 R111, RZ, RZ, R115 ;  /* 0x000000ffff6f7224 */ /* 0x000fe200078e0073 */
[----:B------:R-:W3:Y:S01]  /*5a80*/  LDSM.16.MT88.4 R16, [R229+0x8100] ;  /* 0x00810000e510783b */ /* 0x000ee20000004200 */
[----:B------:R-:W-:-:S02]  /*5a90*/  IMAD.MOV.U32 R115, RZ, RZ, R174 ;  /* 0x000000ffff737224 */ /* 0x000fc400078e00ae */
[----:B------:R-:W-:Y:S01]  /*5aa0*/  HMMA.16816.F32.BF16 R24, R4, R26, R136 ;  /* 0x0000001a0418723c */ /* 0x000fe20000041888 */
[----:B------:R-:W-:Y:S02]  /*5ab0*/  IMAD.MOV.U32 R96, RZ, RZ, R109 ;  /* 0x000000ffff607224 */ /* 0x000fe400078e006d */
[----:B------:R-:W-:-:S04]  /*5ac0*/  IMAD.MOV.U32 R109, RZ, RZ, R104 ;  /* 0x000000ffff6d7224 */ /* 0x000fc800078e0068 */
[----:B------:R-:W-:Y:S01]  /*5ad0*/  MOV R139, R3 ;  /* 0x00000003008b7202 */ /* 0x000fe20000000f00 */
[----:B------:R-:W-:Y:S01]  /*5ae0*/  IMAD.MOV.U32 R138, RZ, RZ, R123 ;  /* 0x000000ffff8a7224 */ /* 0x000fe200078e007b */
[----:B-1----:R-:W-:Y:S01]  /*5af0*/  HMMA.16816.F32.BF16 R32, R4, R10, R32 ;  /* 0x0000000a0420723c */ /* 0x002fe20000041820 */
[----:B------:R1:W-:Y:S01]  /*5b00*/  MUFU.EX2 R10, R0 ;  /* 0x00000000000a7308 */ /* 0x0003e20000000800 */
[----:B------:R-:W-:Y:S01]  /*5b10*/  MOV R136, R121 ;  /* 0x0000007900887202 */ /* 0x000fe20000000f00 */
[----:B------:R-:W-:-:S05]  /*5b20*/  IMAD.MOV.U32 R137, RZ, RZ, R122 ;  /* 0x000000ffff897224 */ /* 0x000fca00078e007a */
[C---:B------:R-:W-:Y:S01]  /*5b30*/  HMMA.16816.F32.BF16 R36, R4.reuse, R8, R36 ;  /* 0x000000080424723c */ /* 0x040fe20000041824 */
[----:B-1----:R-:W-:Y:S02]  /*5b40*/  FFMA.FTZ R0, R98, c[0x0][0x2d0], -R12 ;  /* 0x0000b40062007a23 */ /* 0x002fe4000001080c */
[----:B------:R-:W-:Y:S02]  /*5b50*/  IMAD.MOV.U32 R98, RZ, RZ, R149 ;  /* 0x000000ffff627224 */ /* 0x000fe400078e0095 */
[----:B------:R1:W-:Y:S03]  /*5b60*/  MUFU.EX2 R9, R0 ;  /* 0x0000000000097308 */ /* 0x0003e60000000800 */
[C---:B--2---:R-:W-:Y:S07]  /*5b70*/  HMMA.16816.F32.BF16 R172, R4.reuse, R20, R72 ;  /* 0x0000001404ac723c */ /* 0x044fee0000041848 */
[----:B------:R-:W-:Y:S01]  /*5b80*/  MOV R73, R114 ;  /* 0x0000007200497202 */ /* 0x000fe20000000f00 */
[----:B------:R-:W-:Y:S01]  /*5b90*/  HMMA.16816.F32.BF16 R20, R4, R22, R68 ;  /* 0x000000160414723c */ /* 0x000fe20000041844 */
[----:B------:R-:W-:-:S02]  /*5ba0*/  IMAD.MOV.U32 R74, RZ, RZ, R115 ;  /* 0x000000ffff4a7224 */ /* 0x000fc400078e0073 */
[----:B------:R-:W-:Y:S02]  /*5bb0*/  IMAD.MOV.U32 R72, RZ, RZ, R111 ;  /* 0x000000ffff487224 */ /* 0x000fe400078e006f */
[----:B-1----:R-:W-:Y:S02]  /*5bc0*/  FFMA.FTZ R0, R99, c[0x0][0x2d0], -R12 ;  /* 0x0000b40063007a23 */ /* 0x002fe4000001080c */
[----:B------:R-:W-:Y:S01]  /*5bd0*/  IMAD.MOV.U32 R99, RZ, RZ, R150 ;  /* 0x000000ffff637224 */ /* 0x000fe200078e0096 */
[----:B---3--:R-:W-:Y:S01]  /*5be0*/  HMMA.16816.F32.BF16 R176, R4, R16, R64 ;  /* 0x0000001004b0723c */ /* 0x008fe20000041840 */
[----:B------:R1:W-:Y:S01]  /*5bf0*/  MUFU.EX2 R8, R0 ;  /* 0x0000000000087308 */ /* 0x0003e20000000800 */
[----:B------:R-:W-:Y:S01]  /*5c00*/  IMAD.MOV.U32 R111, RZ, RZ, R106 ;  /* 0x000000ffff6f7224 */ /* 0x000fe200078e006a */
[----:B------:R-:W-:Y:S01]  /*5c10*/  LDSM.16.MT88.4 R64, [R228+0x5900] ;  /* 0x00590000e440783b */ /* 0x000fe20000004200 */
[----:B------:R-:W-:-:S03]  /*5c20*/  IMAD.MOV.U32 R75, RZ, RZ, R120 ;  /* 0x000000ffff4b7224 */ /* 0x000fc600078e0078 */
[----:B------:R-:W-:Y:S01]  /*5c30*/  IMAD.MOV.U32 R17, RZ, RZ, R99 ;  /* 0x000000ffff117224 */ /* 0x000fe200078e0063 */
[----:B------:R-:W-:Y:S01]  /*5c40*/  HMMA.16816.F32.BF16 R44, R4, R18, R44 ;  /* 0x00000012042c723c */ /* 0x000fe2000004182c */
[----:B------:R-:W-:Y:S06]  /*5c50*/  LDSM.16.MT88.4 R120, [R228+0x2900] ;  /* 0x00290000e478783b */ /* 0x000fec0000004200 */
[----:B------:R-:W-:Y:S01]  /*5c60*/  MOV R19, R109 ;  /* 0x0000006d00137202 */ /* 0x000fe20000000f00 */
[----:B------:R-:W-:Y:S02]  /*5c70*/  IMAD.MOV.U32 R18, RZ, RZ, R110 ;  /* 0x000000ffff127224 */ /* 0x000fe400078e006e */
[----:B-1----:R-:W-:Y:S01]  /*5c80*/  FFMA.FTZ R0, R108, c[0x0][0x2d0], -R12 ;  /* 0x0000b4006c007a23 */ /* 0x002fe2000001080c */
[----:B------:R-:W-:-:S02]  /*5c90*/  MOV R108, R151 ;  /* 0x00000097006c7202 */ /* 0x000fc40000000f00 */
[----:B------:R-:W-:Y:S01]  /*5ca0*/  MOV R12, R136 ;  /* 0x00000088000c7202 */ /* 0x000fe20000000f00 */
[----:B------:R1:W-:Y:S01]  /*5cb0*/  MUFU.EX2 R7, R0 ;  /* 0x0000000000077308 */ /* 0x0003e20000000800 */
[----:B------:R-:W2:Y:S01]  /*5cc0*/  LDSM.16.MT88.4 R148, [R225+0x2900] ;  /* 0x00290000e194783b */ /* 0x000ea20000004200 */
[----:B------:R-:W-:Y:S02]  /*5cd0*/  IMAD.MOV.U32 R16, RZ, RZ, R108 ;  /* 0x000000ffff107224 */ /* 0x000fe400078e006c */
[----:B-1----:R-:W-:-:S04]  /*5ce0*/  FFMA.FTZ R0, R105, c[0x0][0x2d0], -R2 ;  /* 0x0000b40069007a23 */ /* 0x002fc80000010802 */
[----:B------:R1:W-:Y:S02]  /*5cf0*/  MUFU.EX2 R6, R0 ;  /* 0x0000000000067308 */ /* 0x0003e40000000800 */
[--C-:B-1----:R-:W-:Y:S02]  /*5d00*/  FFMA.FTZ R0, R107, c[0x0][0x2d0], -R2.reuse ;  /* 0x0000b4006b007a23 */ /* 0x102fe40000010802 */
[----:B------:R-:W-:Y:S04]  /*5d10*/  LDSM.16.MT88.4 R104, [R226+0x2900] ;  /* 0x00290000e268783b */ /* 0x000fe80000004200 */
[----:B------:R1:W3:Y:S02]  /*5d20*/  MUFU.EX2 R5, R0 ;  /* 0x0000000000057308 */ /* 0x0002e40000000800 */
[----:B-1----:R-:W-:-:S02]  /*5d30*/  FFMA.FTZ R0, R112, c[0x0][0x2d0], -R2 ;  /* 0x0000b40070007a23 */ /* 0x002fc40000010802 */
[----:B------:R-:W-:Y:S02]  /*5d40*/  FFMA.FTZ R2, R113, c[0x0][0x2d0], -R2 ;  /* 0x0000b40071027a23 */ /* 0x000fe40000010802 */
[----:B------:R-:W1:Y:S02]  /*5d50*/  LDSM.16.MT88.4 R112, [R229+0x2900] ;  /* 0x00290000e570783b */ /* 0x000e640000004200 */
[----:B------:R4:W-:Y:S08]  /*5d60*/  MUFU.EX2 R4, R0 ;  /* 0x0000000000047308 */ /* 0x0009f00000000800 */
[----:B------:R5:W2:Y:S01]  /*5d70*/  MUFU.EX2 R3, R2 ;  /* 0x0000000200037308 */ /* 0x000aa20000000800 */
[----:B----4-:R-:W-:Y:S01]  /*5d80*/  FADD.FTZ R0, R97, R14 ;  /* 0x0000000e61007221 */ /* 0x010fe20000010000 */
[----:B---3--:R-:W-:Y:S01]  /*5d90*/  F2FP.BF16.PACK_AB R97, R5, R6 ;  /* 0x000000060561723e */ /* 0x008fe200000010ff */
[----:B------:R-:W-:-:S02]  /*5da0*/  IMAD.MOV.U32 R14, RZ, RZ, R75 ;  /* 0x000000ffff0e7224 */ /* 0x000fc400078e004b */
[----:B------:R-:W-:Y:S02]  /*5db0*/  FADD.FTZ R11, R13, R0 ;  /* 0x000000000d0b7221 */ /* 0x000fe40000010000 */
[----:B------:R-:W-:Y:S02]  /*5dc0*/  IMAD.MOV.U32 R0, RZ, RZ, R111 ;  /* 0x000000ffff007224 */ /* 0x000fe400078e006f */
[----:B-----5:R-:W-:Y:S01]  /*5dd0*/  FADD.FTZ R2, R96, R72 ;  /* 0x0000004860027221 */ /* 0x020fe20000010000 */
[----:B------:R-:W-:Y:S01]  /*5de0*/  F2FP.BF16.PACK_AB R96, R9, R10 ;  /* 0x0000000a0960723e */ /* 0x000fe200000010ff */
[----:B------:R-:W-:Y:S01]  /*5df0*/  IMAD.MOV.U32 R13, RZ, RZ, R74 ;  /* 0x000000ffff0d7224 */ /* 0x000fe200078e004a */
[----:B--2---:R-:W-:Y:S01]  /*5e00*/  F2FP.BF16.PACK_AB R99, R3, R4 ;  /* 0x000000040363723e */ /* 0x004fe200000010ff */
[----:B------:R-:W-:Y:S01]  /*5e10*/  FADD.FTZ R2, R98, R2 ;  /* 0x0000000262027221 */ /* 0x000fe20000010000 */
[----:B------:R-:W-:-:S03]  /*5e20*/  F2FP.BF16.PACK_AB R98, R7, R8 ;  /* 0x000000080762723e */ /* 0x000fc600000010ff */
[----:B------:R-:W-:-:S04]  /*5e30*/  FADD.FTZ R0, R0, R2 ;  /* 0x0000000200007221 */ /* 0x000fc80000010000 */
[C---:B------:R-:W-:Y:S08]  /*5e40*/  HMMA.16816.F32.BF16 R144, R96.reuse, R148, R144 ;  /* 0x000000946090723c */ /* 0x040ff00000041890 */
[C---:B-1----:R-:W-:Y:S07]  /*5e50*/  HMMA.16816.F32.BF16 R108, R96.reuse, R112, R40 ;  /* 0x00000070606c723c */ /* 0x042fee0000041828 */
[----:B------:R-:W-:Y:S01]  /*5e60*/  MOV R40, R139 ;  /* 0x0000008b00287202 */ /* 0x000fe20000000f00 */
[C---:B------:R-:W-:Y:S01]  /*5e70*/  HMMA.16816.F32.BF16 R112, R96.reuse, R114, R48 ;  /* 0x000000726070723c */ /* 0x040fe20000041830 */
[----:B------:R-:W-:Y:S01]  /*5e80*/  IMAD.MOV.U32 R41, RZ, RZ, R138 ;  /* 0x000000ffff297224 */ /* 0x000fe200078e008a */
[----:B------:R-:W-:Y:S01]  /*5e90*/  MOV R43, R73 ;  /* 0x00000049002b7202 */ /* 0x000fe20000000f00 */
[----:B------:R-:W-:Y:S01]  /*5ea0*/  IMAD.MOV.U32 R42, RZ, RZ, R137 ;  /* 0x000000ffff2a7224 */ /* 0x000fe200078e0089 */
[----:B------:R-:W1:Y:S03]  /*5eb0*/  LDSM.16.MT88.4 R72, [R225+0x8900] ;  /* 0x00890000e148783b */ /* 0x000e660000004200 */
[----:B------:R-:W-:Y:S01]  /*5ec0*/  IMAD.MOV.U32 R48, RZ, RZ, R128 ;  /* 0x000000ffff307224 */ /* 0x000fe200078e0080 */
[----:B------:R-:W-:Y:S01]  /*5ed0*/  MOV R50, R130 ;  /* 0x0000008200327202 */ /* 0x000fe20000000f00 */
[----:B------:R-:W-:Y:S01]  /*5ee0*/  IMAD.MOV.U32 R49, RZ, RZ, R129 ;  /* 0x000000ffff317224 */ /* 0x000fe200078e0081 */
[----:B------:R-:W-:Y:S01]  /*5ef0*/  HMMA.16816.F32.BF16 R116, R96, R120, R116 ;  /* 0x000000786074723c */ /* 0x000fe20000041874 */
[----:B------:R-:W-:Y:S01]  /*5f00*/  FADD.FTZ R2, R48, R11 ;  /* 0x0000000b30027221 */ /* 0x000fe20000010000 */
[----:B------:R-:W-:Y:S01]  /*5f10*/  LDSM.16.MT88.4 R136, [R226+0x5900] ;  /* 0x00590000e288783b */ /* 0x000fe20000004200 */
[----:B------:R-:W-:-:S02]  /*5f20*/  FADD.FTZ R0, R49, R0 ;  /* 0x0000000031007221 */ /* 0x000fc40000010000 */
[----:B------:R-:W-:Y:S02]  /*5f30*/  FADD.FTZ R2, R50, R2 ;  /* 0x0000000232027221 */ /* 0x000fe40000010000 */
[----:B------:R-:W-:Y:S01]  /*5f40*/  FADD.FTZ R0, R13, R0 ;  /* 0x000000000d007221 */ /* 0x000fe20000010000 */
[C---:B------:R-:W-:Y:S01]  /*5f50*/  HMMA.16816.F32.BF16 R148, R96.reuse, R150, R60 ;  /* 0x000000966094723c */ /* 0x040fe2000004183c */
[----:B------:R-:W-:Y:S02]  /*5f60*/  FADD.FTZ R2, R14, R2 ;  /* 0x000000020e027221 */ /* 0x000fe40000010000 */
[----:B------:R-:W-:Y:S02]  /*5f70*/  IMAD.MOV.U32 R51, RZ, RZ, R131 ;  /* 0x000000ffff337224 */ /* 0x000fe400078e0083 */
[----:B------:R-:W-:Y:S01]  /*5f80*/  FADD.FTZ R0, R12, R0 ;  /* 0x000000000c007221 */ /* 0x000fe20000010000 */
[----:B------:R-:W2:Y:S01]  /*5f90*/  LDSM.16.MT88.4 R128, [R225+0x5900] ;  /* 0x00590000e180783b */ /* 0x000ea20000004200 */
        /* <DEDUP_REMOVED lines=14> */
[----:B------:R-:W-:Y:S01]  /*6080*/  FADD.FTZ R0, R16, R0 ;  /* 0x0000000010007221 */ /* 0x000fe20000010000 */
[----:B------:R-:W-:Y:S01]  /*6090*/  LDSM.16.MT88.4 R88, [R229+0x8900] ;  /* 0x00890000e558783b */ /* 0x000fe20000004200 */
[----:B------:R-:W-:-:S02]  /*60a0*/  FADD.FTZ R2, R17, R2 ;  /* 0x0000000211027221 */ /* 0x000fc40000010000 */
[----:B------:R-:W-:Y:S02]  /*60b0*/  FADD.FTZ R0, R250, R0 ;  /* 0x00000000fa007221 */ /* 0x000fe40000010000 */
[----:B------:R-:W-:Y:S01]  /*60c0*/  FADD.FTZ R2, R180, R2 ;  /* 0x00000002b4027221 */ /* 0x000fe20000010000 */
[C---:B-1----:R-:W-:Y:S01]  /*60d0*/  HMMA.16816.F32.BF16 R68, R96.reuse, R72, R80 ;  /* 0x000000486044723c */ /* 0x042fe20000041850 */
[----:B------:R-:W-:Y:S01]  /*60e0*/  FADD.FTZ R0, R183, R0 ;  /* 0x00000000b7007221 */ /* 0x000fe20000010000 */
[----:B------:R-:W1:Y:S01]  /*60f0*/  LDSM.16.MT88.4 R80, [R226+0x8900] ;  /* 0x00890000e250783b */ /* 0x000e620000004200 */
        /* <DEDUP_REMOVED lines=23> */
[----:B---3--:R-:W-:Y:S01]  /*6270*/  HMMA.16816.F32.BF16 R52, R96, R56, R168 ;  /* 0x000000386034723c */ /* 0x008fe200000418a8 */
        /* <DEDUP_REMOVED lines=26> */
.L_x_1836:
        /* <DEDUP_REMOVED lines=10> */
[----:B-1----:R-:W-:Y:S03]  /*64c0*/  IMAD.U32 R0, RZ, RZ, UR24 ;  /* 0x00000018ff007e24 */ /* 0x002fe6000f8e00ff */
        /* <DEDUP_REMOVED lines=24> */
[----:B------:R-:W-:Y:S01]  /*6650*/  STL [R1+0x60], R246 ;  /* 0x000060f601007387 */ /* 0x000fe20000100800 */
[----:B--2---:R-:W-:Y:S04]  /*6660*/  @P0 IMAD.MOV.U32 R21, RZ, RZ, R23 ;  /* 0x000000ffff150224 */ /* 0x004fe800078e0017 */
[----:B------:R-:W-:Y:S05]  /*6670*/  @P0 IMAD.WIDE.U32 R20, R0, 0x60, R20 ;  /* 0x0000006000140825 */ /* 0x000fea00078e0014 */
[----:B------:R-:W-:Y:S02]  /*6680*/  @P0 SHF.L.U32 R0, R20, 0x1, RZ ;  /* 0x0000000114000819 */ /* 0x000fe400000006ff */
[----:B------:R-:W-:Y:S01]  /*6690*/  @P0 IADD3 R2, R21, UR20, RZ ;  /* 0x0000001415020c10 */ /* 0x000fe2000fffe0ff */
[----:B------:R-:W-:Y:S01]  /*66a0*/  UIMAD UR20, UR22, -0x60, URZ ;  /* 0xffffffa0161478a4 */ /* 0x000fe2000f8e023f */
        /* <DEDUP_REMOVED lines=16> */
[----:B------:R-:W-:Y:S02]  /*67b0*/  @P0 IADD3.X R47, RZ, c[0x0][0x1fc], R2, P5, P6 ;  /* 0x00007f00ff2f0a10 */ /* 0x000fe40002fec402 */
[----:B------:R-:W-:Y:S02]  /*67c0*/  MOV R2, UR12 ;  /* 0x0000000c00027c02 */ /* 0x000fe40008000f00 */
        /* <DEDUP_REMOVED lines=57> */
[----:B---3--:R-:W-:Y:S04]  /*6b60*/  @P0 IMAD.MOV.U32 R0, RZ, RZ, R140 ;  /* 0x000000ffff000224 */ /* 0x008fe800078e008c */
[C---:B----4-:R-:W-:Y:S01]  /*6b70*/  HMMA.16816.F32.BF16 R12, R188.reuse, R168, R12 ;  /* 0x000000a8bc0c723c */ /* 0x050fe2000004180c */
[----:B------:R-:W-:Y:S07]  /*6b80*/  SHFL.IDX PT, R140, R0, 0x1, 0x1c1f ;  /* 0x003c1f00008c7f89 */ /* 0x000fee00000e0000 */
[C---:B------:R-:W-:Y:S01]  /*6b90*/  HMMA.16816.F32.BF16 R16, R188.reuse, R170, R16 ;  /* 0x000000aabc10723c */ /* 0x040fe20000041810 */
[----:B------:R-:W-:Y:S07]  /*6ba0*/  LDSM.16.M88.4 R168, [R224+0xf100] ;  /* 0x00f10000e0a8783b */ /* 0x000fee0000000200 */
[C---:B------:R-:W-:Y:S01]  /*6bb0*/  HMMA.16816.F32.BF16 R20, R188.reuse, R172, R20 ;  /* 0x000000acbc14723c */ /* 0x040fe20000041814 */
[----:B------:R3:W4:Y:S07]  /*6bc0*/  SHFL.IDX PT, R141, R0, RZ, 0x1c1f ;  /* 0x001c1fff008d7589 */ /* 0x00072e00000e0000 */
[C---:B------:R-:W-:Y:S01]  /*6bd0*/  HMMA.16816.F32.BF16 R24, R188.reuse, R174, R24 ;  /* 0x000000aebc18723c */ /* 0x040fe20000041818 */
[----:B------:R-:W4:Y:S07]  /*6be0*/  LDSM.16.M88.4 R172, [R224+0xf900] ;  /* 0x00f90000e0ac783b */ /* 0x000f2e0000000200 */
[C---:B------:R-:W-:Y:S08]  /*6bf0*/  HMMA.16816.F32.BF16 R28, R188.reuse, R176, R28 ;  /* 0x000000b0bc1c723c */ /* 0x040ff0000004181c */
[C---:B------:R-:W-:Y:S01]  /*6c00*/  HMMA.16816.F32.BF16 R32, R188.reuse, R178, R32 ;  /* 0x000000b2bc20723c */ /* 0x040fe20000041820 */
[----:B------:R-:W4:Y:S03]  /*6c10*/  LDSM.16.M88.4 R176, [R224+0x10100] ;  /* 0x01010000e0b0783b */ /* 0x000f260000000200 */
[----:B---3--:R-:W-:Y:S01]  /*6c20*/  IMAD.U32 R0, RZ, RZ, UR20 ;  /* 0x00000014ff007e24 */ /* 0x008fe2000f8e00ff */
[----:B------:R-:W-:Y:S03]  /*6c30*/  UIADD3 UR20, UR22, -0x1, URZ ;  /* 0xffffffff16147890 */ /* 0x000fe6000fffe03f */
[C---:B-1----:R-:W-:Y:S01]  /*6c40*/  HMMA.16816.F32.BF16 R36, R188.reuse, R160, R36 ;  /* 0x000000a0bc24723c */ /* 0x042fe20000041824 */
[----:B------:R-:W-:Y:S02]  /*6c50*/  @UP0 UIMAD.WIDE.U32 UR24, UR20, UR4, URZ ;  /* 0x00000004141802a5 */ /* 0x000fe4000f8e003f */
[----:B------:R-:W-:Y:S01]  /*6c60*/  @UP0 USHF.R.S32.HI UR23, URZ, 0x1f, UR20 ;  /* 0x0000001f3f170899 */ /* 0x000fe20008011414 */
[----:B------:R-:W-:Y:S03]  /*6c70*/  IADD3 R0, -R142, 0x1, R0 ;  /* 0x000000018e007810 */ /* 0x000fe60007ffe100 */
[----:B------:R-:W-:Y:S01]  /*6c80*/  @UP0 UIMAD UR23, UR23, UR4, URZ ;  /* 0x00000004171702a4 */ /* 0x000fe2000f8e023f */
[C---:B------:R-:W-:Y:S01]  /*6c90*/  HMMA.16816.F32.BF16 R40, R188.reuse, R162, R40 ;  /* 0x000000a2bc28723c */ /* 0x040fe20000041828 */
[----:B------:R-:W1:Y:S02]  /*6ca0*/  LDSM.16.M88.4 R160, [R224+0x10900] ;  /* 0x01090000e0a0783b */ /* 0x000e640000000200 */
[----:B------:R-:W-:Y:S01]  /*6cb0*/  @UP0 UIMAD UR23, UR20, UR5, UR23 ;  /* 0x00000005141702a4 */ /* 0x000fe2000f8e0217 */
[----:B------:R-:W-:Y:S03]  /*6cc0*/  IADD3 R0, -R2, UR8, R0 ;  /* 0x0000000802007c10 */ /* 0x000fe6000fffe100 */
[----:B------:R-:W-:Y:S01]  /*6cd0*/  @UP0 UIADD3 UR23, UR25, UR23, URZ ;  /* 0x0000001719170290 */ /* 0x000fe2000fffe03f */
[C---:B--2---:R-:W-:Y:S03]  /*6ce0*/  HMMA.16816.F32.BF16 R44, R188.reuse, R164, R44 ;  /* 0x000000a4bc2c723c */ /* 0x044fe6000004182c */
[----:B------:R-:W-:Y:S01]  /*6cf0*/  @UP0 UIMAD UR23, UR23, 0x60, URZ ;  /* 0x00000060171708a4 */ /* 0x000fe2000f8e023f */
[C---:B----4-:R-:W-:Y:S02]  /*6d00*/  IMAD.IADD R2, R0.reuse, 0x1, R141 ;  /* 0x0000000100027824 */ /* 0x050fe400078e028d */
[----:B------:R-:W-:Y:S02]  /*6d10*/  IMAD.IADD R0, R0, 0x1, R140 ;  /* 0x0000000100007824 */ /* 0x000fe400078e028c */
[----:B------:R-:W-:Y:S01]  /*6d20*/  HMMA.16816.F32.BF16 R48, R188, R166, R48 ;  /* 0x000000a6bc30723c */ /* 0x000fe20000041830 */
[----:B------:R-:W2:Y:S02]  /*6d30*/  LDSM.16.M88.4 R164, [R224+0x11100] ;  /* 0x01110000e0a4783b */ /* 0x000ea40000000200 */
[C---:B------:R-:W-:Y:S02]  /*6d40*/  ISETP.GT.AND P6, PT, R2.reuse, RZ, PT ;  /* 0x000000ff0200720c */ /* 0x040fe40003fc4270 */
[----:B------:R-:W-:Y:S02]  /*6d50*/  ISETP.GT.AND P5, PT, R2, 0x1, PT ;  /* 0x000000010200780c */ /* 0x000fe40003fa4270 */
[C---:B------:R-:W-:Y:S01]  /*6d60*/  ISETP.GT.AND P1, PT, R0.reuse, RZ, PT ;  /* 0x000000ff0000720c */ /* 0x040fe20003f24270 */
[C---:B------:R-:W-:Y:S05]  /*6d70*/  HMMA.16816.F32.BF16 R4, R192.reuse, R168, R4 ;  /* 0x000000a8c004723c */ /* 0x040fea0000041804 */
[----:B------:R-:W-:Y:S03]  /*6d80*/  ISETP.GT.AND P0, PT, R0, 0x1, PT ;  /* 0x000000010000780c */ /* 0x000fe60003f04270 */
[C---:B------:R-:W-:Y:S01]  /*6d90*/  HMMA.16816.F32.BF16 R8, R192.reuse, R170, R8 ;  /* 0x000000aac008723c */ /* 0x040fe20000041808 */
[----:B------:R-:W3:Y:S07]  /*6da0*/  LDSM.16.M88.4 R168, [R224+0x11900] ;  /* 0x01190000e0a8783b */ /* 0x000eee0000000200 */
[C---:B------:R-:W-:Y:S08]  /*6db0*/  HMMA.16816.F32.BF16 R12, R192.reuse, R172, R12 ;  /* 0x000000acc00c723c */ /* 0x040ff0000004180c */
        /* <DEDUP_REMOVED lines=83> */
[C---:B------:R-:W-:Y:S08]  /*72f0*/  HMMA.16816.F32.BF16 R44, R208.reuse, R176, R44 ;  /* 0x000000b0d02c723c */ /* 0x040ff0000004182c */
        /* <DEDUP_REMOVED lines=32> */
[C---:B------:R-:W-:Y:S08]  /*7500*/  HMMA.16816.F32.BF16 R36, R216.reuse, R176, R36 ;  /* 0x000000b0d824723c */ /* 0x040ff00000041824 */
[C---:B------:R-:W-:Y:S08]  /*7510*/  HMMA.16816.F32.BF16 R40, R216.reuse, R178, R40 ;  /* 0x000000b2d828723c */ /* 0x040ff00000041828 */
[C---:B----4-:R-:W-:Y:S08]  /*7520*/  HMMA.16816.F32.BF16 R44, R216.reuse, R172, R44 ;  /* 0x000000acd82c723c */ /* 0x050ff0000004182c */
[----:B------:R-:W-:Y:S01]  /*7530*/  HMMA.16816.F32.BF16 R48, R216, R174, R48 ;  /* 0x000000aed830723c */ /* 0x000fe20000041830 */
[----:B------:R-:W4:Y:S07]  /*7540*/  LDSM.16.M88.4 R172, [R227+0x7800] ;  /* 0x00780000e3ac783b */ /* 0x000f2e0000000200 */
[C---:B-1----:R-:W-:Y:S08]  /*7550*/  HMMA.16816.F32.BF16 R4, R220.reuse, R160, R4 ;  /* 0x000000a0dc04723c */ /* 0x042ff00000041804 */
[C---:B------:R-:W-:Y:S01]  /*7560*/  HMMA.16816.F32.BF16 R8, R220.reuse, R162, R8 ;  /* 0x000000a2dc08723c */ /* 0x040fe20000041808 */
[----:B------:R-:W1:Y:S07]  /*7570*/  LDSM.16.M88.4 R160, [R227+0x8000] ;  /* 0x00800000e3a0783b */ /* 0x000e6e0000000200 */
[C---:B--2---:R-:W-:Y:S08]  /*7580*/  HMMA.16816.F32.BF16 R12, R220.reuse, R164, R12 ;  /* 0x000000a4dc0c723c */ /* 0x044ff0000004180c */
[C---:B------:R-:W-:Y:S04]  /*7590*/  HMMA.16816.F32.BF16 R16, R220.reuse, R166, R16 ;  /* 0x000000a6dc10723c */ /* 0x040fe80000041810 */
[----:B------:R-:W-:Y:S02]  /*75a0*/  FSEL R165, R4, -INF , P6 ;  /* 0xff80000004a57808 */ /* 0x000fe40003000000 */
[C---:B------:R-:W-:Y:S02]  /*75b0*/  ISETP.GT.AND P6, PT, R2.reuse, 0x8, PT ;  /* 0x000000080200780c */ /* 0x040fe40003fc4270 */
[C---:B---3--:R-:W-:Y:S04]  /*75c0*/  HMMA.16816.F32.BF16 R20, R220.reuse, R168, R20 ;  /* 0x000000a8dc14723c */ /* 0x048fe80000041814 */
[----:B------:R-:W-:Y:S02]  /*75d0*/  FSEL R167, R5, -INF , P5 ;  /* 0xff80000005a77808 */ /* 0x000fe40002800000 */
[----:B------:R-:W-:Y:S02]  /*75e0*/  ISETP.GT.AND P5, PT, R2, 0x9, PT ;  /* 0x000000090200780c */ /* 0x000fe40003fa4270 */
[C---:B------:R-:W-:Y:S04]  /*75f0*/  HMMA.16816.F32.BF16 R24, R220.reuse, R170, R24 ;  /* 0x000000aadc18723c */ /* 0x040fe80000041818 */
[----:B------:R-:W-:Y:S02]  /*7600*/  FSEL R166, R9, -INF , P5 ;  /* 0xff80000009a67808 */ /* 0x000fe40002800000 */
[----:B------:R-:W-:Y:S02]  /*7610*/  FSEL R140, R8, -INF , P6 ;  /* 0xff800000088c7808 */ /* 0x000fe40003000000 */
[C---:B----4-:R-:W-:Y:S03]  /*7620*/  HMMA.16816.F32.BF16 R28, R220.reuse, R172, R28 ;  /* 0x000000acdc1c723c */ /* 0x050fe6000004181c */
[----:B------:R-:W-:Y:S02]  /*7630*/  ISETP.GT.AND P6, PT, R2, 0x10, PT ;  /* 0x000000100200780c */ /* 0x000fe40003fc4270 */
[----:B------:R-:W-:Y:S02]  /*7640*/  FSEL R170, R6, -INF , P1 ;  /* 0xff80000006aa7808 */ /* 0x000fe40000800000 */
[----:B------:R-:W-:Y:S01]  /*7650*/  FSEL R171, R7, -INF , P0 ;  /* 0xff80000007ab7808 */ /* 0x000fe20000000000 */
[C---:B------:R-:W-:Y:S01]  /*7660*/  HMMA.16816.F32.BF16 R32, R220.reuse, R174, R32 ;  /* 0x000000aedc20723c */ /* 0x040fe20000041820 */
[----:B------:R-:W2:Y:S01]  /*7670*/  LDSM.16.M88.4 R4, [R227+0x8800] ;  /* 0x00880000e304783b */ /* 0x000ea20000000200 */
[----:B------:R-:W-:Y:S07]  /*7680*/  DEPBAR.LE SB0, 0x0 ;  /* 0x000080000000791a */ /* 0x000fee0000000000 */
[----:B------:R-:W-:Y:S01]  /*7690*/  BAR.SYNC.DEFER_BLOCKING 0x0 ;  /* 0x0000000000007b1d */ /* 0x000fe20000010000 */
[C---:B-1----:R-:W-:Y:S05]  /*76a0*/  HMMA.16816.F32.BF16 R36, R220.reuse, R160, R36 ;  /* 0x000000a0dc24723c */ /* 0x042fea0000041824 */
[----:B------:R-:W-:Y:S02]  /*76b0*/  FMNMX.FTZ R8, R165, R3, !PT ;  /* 0x00000003a5087209 */ /* 0x000fe40007810000 */
[----:B------:R-:W-:Y:S01]  /*76c0*/  ISETP.GT.AND P1, PT, R0, 0x8, PT ;  /* 0x000000080000780c */ /* 0x000fe20003f24270 */
[C---:B------:R-:W-:Y:S03]  /*76d0*/  HMMA.16816.F32.BF16 R40, R220.reuse, R162, R40 ;  /* 0x000000a2dc28723c */ /* 0x040fe60000041828 */
[----:B------:R-:W-:Y:S02]  /*76e0*/  ISETP.GT.AND P5, PT, R2, 0x11, PT ;  /* 0x000000110200780c */ /* 0x000fe40003fa4270 */
[----:B------:R-:W-:Y:S02]  /*76f0*/  FMNMX.FTZ R8, R167, R8, !PT ;  /* 0x00000008a7087209 */ /* 0x000fe40007810000 */
[----:B------:R-:W-:Y:S02]  /*7700*/  FSEL R172, R12, -INF , P6 ;  /* 0xff8000000cac7808 */ /* 0x000fe40003000000 */
[----:B------:R-:W-:Y:S02]  /*7710*/  FMNMX.FTZ R8, R140, R8, !PT ;  /* 0x000000088c087209 */ /* 0x000fe40007810000 */
[----:B------:R-:W-:Y:S02]  /*7720*/  ISETP.GT.AND P0, PT, R0, 0x9, PT ;  /* 0x000000090000780c */ /* 0x000fe40003f04270 */
[----:B------:R-:W-:Y:S02]  /*7730*/  FMNMX.FTZ R8, R166, R8, !PT ;  /* 0x00000008a6087209 */ /* 0x000fe40007810000 */
[----:B------:R-:W-:Y:S02]  /*7740*/  FSEL R168, R10, -INF , P1 ;  /* 0xff8000000aa87808 */ /* 0x000fe40000800000 */
[----:B------:R-:W-:Y:S02]  /*7750*/  FSEL R169, R11, -INF , P0 ;  /* 0xff8000000ba97808 */ /* 0x000fe40000000000 */
[----:B------:R-:W3:Y:S01]  /*7760*/  LDL.64 R10, [R1+0x28] ;  /* 0x00002800010a7983 */ /* 0x000ee20000100a00 */
[----:B------:R-:W-:Y:S02]  /*7770*/  FMNMX.FTZ R8, R172, R8, !PT ;  /* 0x00000008ac087209 */ /* 0x000fe40007810000 */
[----:B------:R-:W-:Y:S01]  /*7780*/  FSEL R173, R13, -INF , P5 ;  /* 0xff8000000dad7808 */ /* 0x000fe20002800000 */
[C---:B--2---:R-:W-:Y:S03]  /*7790*/  HMMA.16816.F32.BF16 R44, R220.reuse, R4, R44 ;  /* 0x00000004dc2c723c */ /* 0x044fe6000004182c */
[C---:B------:R-:W-:Y:S02]  /*77a0*/  ISETP.GT.AND P6, PT, R2.reuse, 0x18, PT ;  /* 0x000000180200780c */ /* 0x040fe40003fc4270 */
[----:B------:R-:W-:Y:S02]  /*77b0*/  ISETP.GT.AND P5, PT, R2, 0x19, PT ;  /* 0x000000190200780c */ /* 0x000fe40003fa4270 */
[----:B------:R-:W-:Y:S01]  /*77c0*/  FMNMX.FTZ R4, R173, R8, !PT ;  /* 0x00000008ad047209 */ /* 0x000fe20007810000 */
[----:B------:R-:W-:Y:S01]  /*77d0*/  HMMA.16816.F32.BF16 R48, R220, R6, R48 ;  /* 0x00000006dc30723c */ /* 0x000fe20000041830 */
[----:B------:R-:W2:Y:S02]  /*77e0*/  LDL.64 R8, [R1+0x38] ;  /* 0x0000380001087983 */ /* 0x000ea40000100a00 */
[----:B------:R-:W-:Y:S02]  /*77f0*/  ISETP.GT.AND P1, PT, R0, 0x10, PT ;  /* 0x000000100000780c */ /* 0x000fe40003f24270 */
[----:B------:R-:W-:Y:S02]  /*7800*/  FSEL R176, R16, -INF , P6 ;  /* 0xff80000010b07808 */ /* 0x000fe40003000000 */
[----:B------:R-:W-:Y:S02]  /*7810*/  ISETP.GT.AND P6, PT, R2, 0x20, PT ;  /* 0x000000200200780c */ /* 0x000fe40003fc4270 */
[----:B------:R-:W-:Y:S02]  /*7820*/  FSEL R177, R17, -INF , P5 ;  /* 0xff80000011b17808 */ /* 0x000fe40002800000 */
[----:B------:R-:W-:Y:S02]  /*7830*/  ISETP.GT.AND P0, PT, R0, 0x11, PT ;  /* 0x000000110000780c */ /* 0x000fe40003f04270 */
[----:B------:R-:W-:Y:S02]  /*7840*/  FMNMX.FTZ R4, R176, R4, !PT ;  /* 0x00000004b0047209 */ /* 0x000fe40007810000 */
[----:B------:R-:W-:Y:S02]  /*7850*/  FSEL R183, R20, -INF , P6 ;  /* 0xff80000014b77808 */ /* 0x000fe40003000000 */
[----:B------:R-:W-:Y:S02]  /*7860*/  FSEL R174, R14, -INF , P1 ;  /* 0xff8000000eae7808 */ /* 0x000fe40000800000 */
[----:B------:R-:W-:Y:S02]  /*7870*/  ISETP.GT.AND P1, PT, R0, 0x18, PT ;  /* 0x000000180000780c */ /* 0x000fe40003f24270 */
[----:B------:R-:W-:Y:S02]  /*7880*/  ISETP.GT.AND P5, PT, R2, 0x21, PT ;  /* 0x000000210200780c */ /* 0x000fe40003fa4270 */
[----:B------:R-:W-:Y:S02]  /*7890*/  FMNMX.FTZ R4, R177, R4, !PT ;  /* 0x00000004b1047209 */ /* 0x000fe40007810000 */
[----:B------:R-:W-:Y:S02]  /*78a0*/  FSEL R182, R21, -INF , P5 ;  /* 0xff80000015b67808 */ /* 0x000fe40002800000 */
[----:B------:R-:W-:Y:S02]  /*78b0*/  FSEL R175, R15, -INF , P0 ;  /* 0xff8000000faf7808 */ /* 0x000fe40000000000 */
[----:B------:R-:W-:Y:S02]  /*78c0*/  ISETP.GT.AND P0, PT, R0, 0x19, PT ;  /* 0x000000190000780c */ /* 0x000fe40003f04270 */
[----:B------:R-:W-:Y:S02]  /*78d0*/  FSEL R178, R18, -INF , P1 ;  /* 0xff80000012b27808 */ /* 0x000fe40000800000 */
[----:B------:R-:W-:Y:S02]  /*78e0*/  ISETP.GT.AND P1, PT, R0, 0x20, PT ;  /* 0x000000200000780c */ /* 0x000fe40003f24270 */
[----:B------:R-:W-:Y:S02]  /*78f0*/  ISETP.GT.AND P6, PT, R2, 0x28, PT ;  /* 0x000000280200780c */ /* 0x000fe40003fc4270 */
[----:B------:R-:W-:Y:S02]  /*7900*/  FMNMX.FTZ R141, R183, R4, !PT ;  /* 0x00000004b78d7209 */ /* 0x000fe40007810000 */
[----:B------:R-:W-:Y:S02]  /*7910*/  FSEL R180, R22, -INF , P1 ;  /* 0xff80000016b47808 */ /* 0x000fe40000800000 */
[----:B------:R-:W-:Y:S02]  /*7920*/  FSEL R179, R19, -INF , P0 ;  /* 0xff80000013b37808 */ /* 0x000fe40000000000 */
[C---:B------:R-:W-:Y:S02]  /*7930*/  ISETP.GT.AND P0, PT, R0.reuse, 0x21, PT ;  /* 0x000000210000780c */ /* 0x040fe40003f04270 */
[----:B------:R-:W-:Y:S02]  /*7940*/  ISETP.GT.AND P1, PT, R0, 0x28, PT ;  /* 0x000000280000780c */ /* 0x000fe40003f24270 */
[----:B------:R-:W-:Y:S02]  /*7950*/  ISETP.GT.AND P5, PT, R2, 0x29, PT ;  /* 0x000000290200780c */ /* 0x000fe40003fa4270 */
[----:B------:R-:W-:Y:S02]  /*7960*/  FSEL R181, R24, -INF , P6 ;  /* 0xff80000018b57808 */ /* 0x000fe40003000000 */
[----:B------:R-:W-:Y:S02]  /*7970*/  FMNMX.FTZ R141, R182, R141, !PT ;  /* 0x0000008db68d7209 */ /* 0x000fe40007810000 */
[----:B------:R-:W-:Y:S02]  /*7980*/  FSEL R250, R23, -INF , P0 ;  /* 0xff80000017fa7808 */ /* 0x000fe40000000000 */
[----:B------:R-:W-:Y:S02]  /*7990*/  ISETP.GT.AND P0, PT, R0, 0x29, PT ;  /* 0x000000290000780c */ /* 0x000fe40003f04270 */
[----:B------:R-:W-:Y:S02]  /*79a0*/  FSEL R251, R25, -INF , P5 ;  /* 0xff80000019fb7808 */ /* 0x000fe40002800000 */
[----:B------:R-:W-:Y:S02]  /*79b0*/  FSEL R252, R26, -INF , P1 ;  /* 0xff8000001afc7808 */ /* 0x000fe40000800000 */
[----:B------:R-:W-:Y:S02]  /*79c0*/  ISETP.GT.AND P1, PT, R2, 0x30, PT ;  /* 0x000000300200780c */ /* 0x000fe40003f24270 */
[----:B------:R-:W-:Y:S02]  /*79d0*/  FMNMX.FTZ R141, R181, R141, !PT ;  /* 0x0000008db58d7209 */ /* 0x000fe40007810000 */
[----:B------:R-:W-:Y:S02]  /*79e0*/  FMNMX.FTZ R4, R170, R143, !PT ;  /* 0x0000008faa047209 */ /* 0x000fe40007810000 */
[----:B------:R-:W-:Y:S02]  /*79f0*/  FSEL R19, R28, -INF , P1 ;  /* 0xff8000001c137808 */ /* 0x000fe40000800000 */
[----:B------:R-:W-:Y:S02]  /*7a00*/  FSEL R164, R27, -INF , P0 ;  /* 0xff8000001ba47808 */ /* 0x000fe40000000000 */
[C---:B------:R-:W-:Y:S02]  /*7a10*/  ISETP.GT.AND P0, PT, R2.reuse, 0x31, PT ;  /* 0x000000310200780c */ /* 0x040fe40003f04270 */
[----:B------:R-:W-:Y:S02]  /*7a20*/  FMNMX.FTZ R141, R251, R141, !PT ;  /* 0x0000008dfb8d7209 */ /* 0x000fe40007810000 */
[----:B------:R-:W-:Y:S02]  /*7a30*/  FMNMX.FTZ R4, R171, R4, !PT ;  /* 0x00000004ab047209 */ /* 0x000fe40007810000 */
[----:B------:R-:W-:Y:S02]  /*7a40*/  FSEL R29, R29, -INF , P0 ;  /* 0xff8000001d1d7808 */ /* 0x000fe40000000000 */
[----:B------:R-:W-:Y:S02]  /*7a50*/  ISETP.GT.AND P5, PT, R2, 0x38, PT ;  /* 0x000000380200780c */ /* 0x000fe40003fa4270 */
[----:B------:R-:W-:Y:S02]  /*7a60*/  FMNMX.FTZ R141, R19, R141, !PT ;  /* 0x0000008d138d7209 */ /* 0x000fe40007810000 */
        /* <DEDUP_REMOVED lines=8> */
[----:B------:R-:W-:Y:S02]  /*7af0*/  ISETP.GT.AND P0, PT, R2, 0x40, PT ;  /* 0x000000400200780c */ /* 0x000fe40003f04270 */
[----:B------:R-:W-:Y:S02]  /*7b00*/  FMNMX.FTZ R4, R174, R4, !PT ;  /* 0x00000004ae047209 */ /* 0x000fe40007810000 */
[----:B------:R-:W-:Y:S02]  /*7b10*/  FSEL R142, R30, -INF , P6 ;  /* 0xff8000001e8e7808 */ /* 0x000fe40003000000 */
[----:B------:R-:W-:Y:S02]  /*7b20*/  FMNMX.FTZ R141, R13, R141, !PT ;  /* 0x0000008d0d8d7209 */ /* 0x000fe40007810000 */
[----:B------:R-:W-:Y:S02]  /*7b30*/  ISETP.GT.AND P6, PT, R2, 0x41, PT ;  /* 0x000000410200780c */ /* 0x000fe40003fc4270 */
[----:B------:R-:W-:Y:S01]  /*7b40*/  FSEL R32, R36, -INF , P0 ;  /* 0xff80000024207808 */ /* 0x000fe20000000000 */
[----:B------:R-:W-:Y:S01]  /*7b50*/  IMAD.MOV.U32 R36, RZ, RZ, R14 ;  /* 0x000000ffff247224 */ /* 0x000fe200078e000e */
[----:B------:R-:W-:Y:S02]  /*7b60*/  FMNMX.FTZ R4, R175, R4, !PT ;  /* 0x00000004af047209 */ /* 0x000fe40007810000 */
[----:B------:R-:W-:Y:S02]  /*7b70*/  FSEL R37, R37, -INF , P6 ;  /* 0xff80000025257808 */ /* 0x000fe40003000000 */
[----:B------:R-:W-:Y:S02]  /*7b80*/  FMNMX.FTZ R141, R32, R141, !PT ;  /* 0x0000008d208d7209 */ /* 0x000fe40007810000 */
[----:B------:R-:W-:Y:S02]  /*7b90*/  ISETP.GT.AND P5, PT, R2, 0x48, PT ;  /* 0x000000480200780c */ /* 0x000fe40003fa4270 */
[----:B------:R-:W-:Y:S02]  /*7ba0*/  FMNMX.FTZ R4, R178, R4, !PT ;  /* 0x00000004b2047209 */ /* 0x000fe40007810000 */
[----:B------:R-:W-:Y:S02]  /*7bb0*/  FMNMX.FTZ R141, R37, R141, !PT ;  /* 0x0000008d258d7209 */ /* 0x000fe40007810000 */
[----:B------:R-:W-:Y:S02]  /*7bc0*/  FSEL R24, R40, -INF , P5 ;  /* 0xff80000028187808 */ /* 0x000fe40002800000 */
[C---:B------:R-:W-:Y:S02]  /*7bd0*/  ISETP.GT.AND P1, PT, R2.reuse, 0x49, PT ;  /* 0x000000490200780c */ /* 0x040fe40003f24270 */
[----:B------:R-:W-:Y:S02]  /*7be0*/  FMNMX.FTZ R4, R179, R4, !PT ;  /* 0x00000004b3047209 */ /* 0x000fe40007810000 */
[----:B------:R-:W-:Y:S01]  /*7bf0*/  FSEL R16, R41, -INF , P1 ;  /* 0xff80000029107808 */ /* 0x000fe20000800000 */
[----:B------:R-:W-:Y:S01]  /*7c00*/  IMAD.MOV.U32 R41, RZ, RZ, R142 ;  /* 0x000000ffff297224 */ /* 0x000fe200078e008e */
[----:B------:R-:W-:Y:S02]  /*7c10*/  ISETP.GT.AND P0, PT, R2, 0x50, PT ;  /* 0x000000500200780c */ /* 0x000fe40003f04270 */
[----:B------:R-:W-:Y:S02]  /*7c20*/  FMNMX.FTZ R141, R24, R141, !PT ;  /* 0x0000008d188d7209 */ /* 0x000fe40007810000 */
[----:B------:R-:W-:Y:S02]  /*7c30*/  ISETP.GT.AND P5, PT, R2, 0x58, PT ;  /* 0x000000580200780c */ /* 0x000fe40003fa4270 */
[----:B------:R-:W-:Y:S02]  /*7c40*/  FMNMX.FTZ R4, R180, R4, !PT ;  /* 0x00000004b4047209 */ /* 0x000fe40007810000 */
[----:B------:R-:W-:Y:S02]  /*7c50*/  ISETP.GT.AND P6, PT, R2, 0x51, PT ;  /* 0x000000510200780c */ /* 0x000fe40003fc4270 */
[----:B------:R-:W-:Y:S02]  /*7c60*/  FSEL R40, R44, -INF , P0 ;  /* 0xff8000002c287808 */ /* 0x000fe40000000000 */
[----:B------:R-:W-:Y:S02]  /*7c70*/  FMNMX.FTZ R141, R16, R141, !PT ;  /* 0x0000008d108d7209 */ /* 0x000fe40007810000 */
[----:B------:R-:W-:Y:S02]  /*7c80*/  FSEL R6, R48, -INF , P5 ;  /* 0xff80000030067808 */ /* 0x000fe40002800000 */
[----:B------:R-:W-:Y:S02]  /*7c90*/  ISETP.GT.AND P1, PT, R2, 0x59, PT ;  /* 0x000000590200780c */ /* 0x000fe40003f24270 */
[----:B------:R-:W-:Y:S02]  /*7ca0*/  FMNMX.FTZ R2, R250, R4, !PT ;  /* 0x00000004fa027209 */ /* 0x000fe40007810000 */
[----:B------:R-:W-:Y:S02]  /*7cb0*/  FSEL R45, R45, -INF , P6 ;  /* 0xff8000002d2d7808 */ /* 0x000fe40003000000 */
[----:B------:R-:W-:Y:S02]  /*7cc0*/  FMNMX.FTZ R141, R40, R141, !PT ;  /* 0x0000008d288d7209 */ /* 0x000fe40007810000 */
[----:B------:R-:W-:Y:S01]  /*7cd0*/  FSEL R246, R49, -INF , P1 ;  /* 0xff80000031f67808 */ /* 0x000fe20000800000 */
[----:B------:R-:W-:Y:S01]  /*7ce0*/  IMAD.MOV.U32 R49, RZ, RZ, R6 ;  /* 0x000000ffff317224 */ /* 0x000fe200078e0006 */
[----:B------:R-:W-:Y:S01]  /*7cf0*/  ISETP.GT.AND P0, PT, R0, 0x31, PT ;  /* 0x000000310000780c */ /* 0x000fe20003f04270 */
[----:B------:R-:W-:Y:S01]  /*7d00*/  IMAD.U32 R6, RZ, RZ, UR24 ;  /* 0x00000018ff067e24 */ /* 0x000fe2000f8e00ff */
[----:B------:R-:W-:Y:S01]  /*7d10*/  MOV R33, R164 ;  /* 0x000000a400217202 */ /* 0x000fe20000000f00 */
[----:B------:R-:W-:Y:S01]  /*7d20*/  @UP0 USHF.L.U64.HI UR24, UR4, 0x6, UR5 ;  /* 0x0000000604180899 */ /* 0x000fe20008010205 */
[----:B------:R-:W-:Y:S02]  /*7d30*/  FMNMX.FTZ R2, R252, R2, !PT ;  /* 0x00000002fc027209 */ /* 0x000fe40007810000 */
[----:B------:R-:W-:Y:S02]  /*7d40*/  FMNMX.FTZ R141, R45, R141, !PT ;  /* 0x0000008d2d8d7209 */ /* 0x000fe40007810000 */
[----:B------:R-:W-:Y:S02]  /*7d50*/  FSEL R5, R31, -INF , P0 ;  /* 0xff8000001f057808 */ /* 0x000fe40000000000 */
[----:B------:R-:W-:Y:S02]  /*7d60*/  ISETP.GT.AND P0, PT, R0, 0x38, PT ;  /* 0x000000380000780c */ /* 0x000fe40003f04270 */
[----:B------:R-:W-:Y:S02]  /*7d70*/  FMNMX.FTZ R2, R33, R2, !PT ;  /* 0x0000000221027209 */ /* 0x000fe40007810000 */
[----:B------:R-:W-:Y:S02]  /*7d80*/  FMNMX.FTZ R141, R49, R141, !PT ;  /* 0x0000008d318d7209 */ /* 0x000fe40007810000 */
[----:B------:R-:W-:Y:S02]  /*7d90*/  FMNMX.FTZ R2, R41, R2, !PT ;  /* 0x0000000229027209 */ /* 0x000fe40007810000 */
[----:B------:R-:W-:Y:S02]  /*7da0*/  FSEL R48, R34, -INF , P0 ;  /* 0xff80000022307808 */ /* 0x000fe40000000000 */
[----:B------:R-:W-:Y:S02]  /*7db0*/  MOV R34, R5 ;  /* 0x0000000500227202 */ /* 0x000fe40000000f00 */
[----:B------:R-:W-:Y:S02]  /*7dc0*/  FMNMX.FTZ R141, R246, R141, !PT ;  /* 0x0000008df68d7209 */ /* 0x000fe40007810000 */
[----:B------:R-:W-:Y:S02]  /*7dd0*/  ISETP.GT.AND P1, PT, R0, 0x39, PT ;  /* 0x000000390000780c */ /* 0x000fe40003f24270 */
[----:B------:R-:W-:Y:S01]  /*7de0*/  FMNMX.FTZ R2, R34, R2, !PT ;  /* 0x0000000222027209 */ /* 0x000fe20007810000 */
[----:B------:R-:W1:Y:S01]  /*7df0*/  SHFL.BFLY PT, R4, R141, 0x2, 0x1f ;  /* 0x0c401f008d047f89 */ /* 0x000e6200000e0000 */
[----:B------:R-:W-:Y:S02]  /*7e00*/  FSEL R17, R35, -INF , P1 ;  /* 0xff80000023117808 */ /* 0x000fe40000800000 */
[----:B------:R-:W-:Y:S02]  /*7e10*/  ISETP.GT.AND P1, PT, R0, 0x40, PT ;  /* 0x000000400000780c */ /* 0x000fe40003f24270 */
[----:B------:R-:W-:Y:S02]  /*7e20*/  FMNMX.FTZ R2, R48, R2, !PT ;  /* 0x0000000230027209 */ /* 0x000fe40007810000 */
[----:B------:R-:W-:Y:S02]  /*7e30*/  FSEL R38, R38, -INF , P1 ;  /* 0xff80000026267808 */ /* 0x000fe40000800000 */
[C---:B------:R-:W-:Y:S02]  /*7e40*/  ISETP.GT.AND P1, PT, R0.reuse, 0x48, PT ;  /* 0x000000480000780c */ /* 0x040fe40003f24270 */
[----:B------:R-:W-:Y:S02]  /*7e50*/  ISETP.GT.AND P0, PT, R0, 0x41, PT ;  /* 0x000000410000780c */ /* 0x000fe40003f04270 */
[----:B------:R-:W-:Y:S02]  /*7e60*/  FMNMX.FTZ R2, R17, R2, !PT ;  /* 0x0000000211027209 */ /* 0x000fe40007810000 */
[----:B------:R-:W-:Y:S01]  /*7e70*/  FSEL R5, R42, -INF , P1 ;  /* 0xff8000002a057808 */ /* 0x000fe20000800000 */
[----:B------:R-:W-:Y:S01]  /*7e80*/  IMAD.MOV.U32 R42, RZ, RZ, R17 ;  /* 0x000000ffff2a7224 */ /* 0x000fe200078e0011 */
[----:B------:R-:W-:Y:S01]  /*7e90*/  FSEL R26, R39, -INF , P0 ;  /* 0xff800000271a7808 */ /* 0x000fe20000000000 */
[----:B------:R-:W-:Y:S01]  /*7ea0*/  IMAD.MOV.U32 R39, RZ, RZ, R13 ;  /* 0x000000ffff277224 */ /* 0x000fe200078e000d */
[----:B------:R-:W-:Y:S02]  /*7eb0*/  ISETP.GT.AND P0, PT, R0, 0x49, PT ;  /* 0x000000490000780c */ /* 0x000fe40003f04270 */
[----:B------:R-:W-:Y:S02]  /*7ec0*/  FMNMX.FTZ R2, R38, R2, !PT ;  /* 0x0000000226027209 */ /* 0x000fe40007810000 */
[----:B------:R-:W-:Y:S01]  /*7ed0*/  FSEL R44, R43, -INF , P0 ;  /* 0xff8000002b2c7808 */ /* 0x000fe20000000000 */
[----:B------:R-:W-:Y:S01]  /*7ee0*/  IMAD.MOV.U32 R43, RZ, RZ, R5 ;  /* 0x000000ffff2b7224 */ /* 0x000fe200078e0005 */
[----:B------:R-:W-:Y:S02]  /*7ef0*/  FMNMX.FTZ R2, R26, R2, !PT ;  /* 0x000000021a027209 */ /* 0x000fe40007810000 */
[----:B------:R-:W-:Y:S02]  /*7f00*/  ISETP.GT.AND P1, PT, R0, 0x50, PT ;  /* 0x000000500000780c */ /* 0x000fe40003f24270 */
[----:B------:R-:W-:Y:S02]  /*7f10*/  FMNMX.FTZ R2, R43, R2, !PT ;  /* 0x000000022b027209 */ /* 0x000fe40007810000 */
[----:B------:R-:W-:Y:S02]  /*7f20*/  FSEL R25, R46, -INF , P1 ;  /* 0xff8000002e197808 */ /* 0x000fe40000800000 */
[----:B------:R-:W-:Y:S02]  /*7f30*/  FMNMX.FTZ R2, R44, R2, !PT ;  /* 0x000000022c027209 */ /* 0x000fe40007810000 */
[C---:B------:R-:W-:Y:S02]  /*7f40*/  ISETP.GT.AND P0, PT, R0.reuse, 0x51, PT ;  /* 0x000000510000780c */ /* 0x040fe40003f04270 */
[----:B-1----:R-:W-:Y:S02]  /*7f50*/  FMNMX.FTZ R141, R141, R4, !PT ;  /* 0x000000048d8d7209 */ /* 0x002fe40007810000 */
[----:B------:R-:W-:Y:S02]  /*7f60*/  FSEL R247, R47, -INF , P0 ;  /* 0xff8000002ff77808 */ /* 0x000fe40000000000 */
[----:B------:R-:W-:Y:S01]  /*7f70*/  ISETP.GT.AND P1, PT, R0, 0x58, PT ;  /* 0x000000580000780c */ /* 0x000fe20003f24270 */
[----:B------:R-:W1:Y:S01]  /*7f80*/  SHFL.BFLY PT, R4, R141, 0x1, 0x1f ;  /* 0x0c201f008d047f89 */ /* 0x000e6200000e0000 */
[----:B------:R-:W-:Y:S02]  /*7f90*/  FMNMX.FTZ R2, R25, R2, !PT ;  /* 0x0000000219027209 */ /* 0x000fe40007810000 */
[----:B------:R-:W-:Y:S02]  /*7fa0*/  FSEL R248, R50, -INF , P1 ;  /* 0xff80000032f87808 */ /* 0x000fe40000800000 */
[----:B------:R-:W-:Y:S02]  /*7fb0*/  ISETP.GT.AND P0, PT, R0, 0x59, PT ;  /* 0x000000590000780c */ /* 0x000fe40003f04270 */
[----:B------:R-:W-:Y:S02]  /*7fc0*/  FMNMX.FTZ R0, R247, R2, !PT ;  /* 0x00000002f7007209 */ /* 0x000fe40007810000 */
[----:B------:R-:W-:Y:S02]  /*7fd0*/  FSEL R142, R51, -INF , P0 ;  /* 0xff800000338e7808 */ /* 0x000fe40000000000 */
[----:B------:R-:W-:Y:S02]  /*7fe0*/  FMNMX.FTZ R0, R248, R0, !PT ;  /* 0x00000000f8007209 */ /* 0x000fe40007810000 */
[----:B------:R-:W-:Y:S02]  /*7ff0*/  PLOP3.LUT P5, PT, PT, PT, UP0, 0x80, 0x0 ;  /* 0x000000000000781c */ /* 0x000fe40003faf008 */
[----:B------:R-:W-:Y:S02]  /*8000*/  FMNMX.FTZ R0, R142, R0, !PT ;  /* 0x000000008e007209 */ /* 0x000fe40007810000 */
[----:B------:R-:W-:Y:S02]  /*8010*/  MOV R35, R29 ;  /* 0x0000001d00237202 */ /* 0x000fe40000000f00 */
[----:B------:R-:W-:Y:S01]  /*8020*/  MOV R50, R16 ;  /* 0x0000001000327202 */ /* 0x000fe20000000f00 */
[----:B------:R-:W4:Y:S01]  /*8030*/  SHFL.BFLY PT, R2, R0, 0x2, 0x1f ;  /* 0x0c401f0000027f89 */ /* 0x000f2200000e0000 */
[----:B-1----:R-:W-:Y:S04]  /*8040*/  FMNMX.FTZ R141, R141, R4, !PT ;  /* 0x000000048d8d7209 */ /* 0x002fe80007810000 */
[C---:B------:R-:W-:Y:S01]  /*8050*/  FSETP.NEU.FTZ.AND P1, PT, R141.reuse, -INF , PT ;  /* 0xff8000008d00780b */ /* 0x040fe20003f3d000 */
[----:B------:R-:W-:Y:S05]  /*8060*/  FMUL.FTZ R164, R141, c[0x0][0x2d0] ;  /* 0x0000b4008da47a20 */ /* 0x000fea0000410000 */
[----:B------:R-:W-:Y:S05]  /*8070*/  FSEL R164, R164, RZ, P1 ;  /* 0x000000ffa4a47208 */ /* 0x000fea0000800000 */
[----:B------:R-:W-:Y:S04]  /*8080*/  FFMA.FTZ R7, R165, c[0x0][0x2d0], -R164 ;  /* 0x0000b400a5077a23 */ /* 0x000fe800000108a4 */
[----:B------:R-:W-:Y:S01]  /*8090*/  MUFU.EX2 R231, R7 ;  /* 0x0000000700e77308 */ /* 0x000fe20000000800 */
[----:B----4-:R-:W-:Y:S05]  /*80a0*/  FMNMX.FTZ R0, R0, R2, !PT ;  /* 0x0000000200007209 */ /* 0x010fea0007810000 */
[----:B------:R-:W1:Y:S01]  /*80b0*/  SHFL.BFLY PT, R2, R0, 0x1, 0x1f ;  /* 0x0c201f0000027f89 */ /* 0x000e6200000e0000 */
[----:B---3--:R-:W-:Y:S01]  /*80c0*/  @P5 IMAD.MOV.U32 R5, RZ, RZ, R11 ;  /* 0x000000ffff055224 */ /* 0x008fe200078e000b */
[----:B--2---:R-:W-:Y:S05]  /*80d0*/  @P5 MOV R4, R8 ;  /* 0x0000000800045202 */ /* 0x004fea0000000f00 */
[----:B------:R-:W-:Y:S04]  /*80e0*/  @P5 IMAD.WIDE.U32 R4, R6, 0x60, R4 ;  /* 0x0000006006045825 */ /* 0x000fe800078e0004 */
[C---:B------:R-:W-:Y:S01]  /*80f0*/  @P5 IMAD.SHL.U32 R6, R4.reuse, 0x2, RZ ;  /* 0x0000000204065824 */ /* 0x040fe200078e00ff */
[----:B------:R-:W-:Y:S01]  /*8100*/  @P5 IADD3 R5, R5, UR23, RZ ;  /* 0x0000001705055c10 */ /* 0x000fe2000fffe0ff */
[----:B------:R-:W-:Y:S02]  /*8110*/  @UP0 USHF.L.U32 UR23, UR4, 0x6, URZ ;  /* 0x0000000604170899 */ /* 0x000fe4000800063f */
[----:B------:R-:W-:Y:S01]  /*8120*/  UISETP.GT.AND UP0, UPT, UR22, UR21, UPT ;  /* 0x000000151600728c */ /* 0x000fe2000bf04270 */
[----:B------:R-:W-:Y:S01]  /*8130*/  @P5 SHF.L.U64.HI R5, R4, 0x1, R5 ;  /* 0x0000000104055819 */ /* 0x000fe20000010205 */
[----:B------:R-:W-:Y:S01]  /*8140*/  FFMA.FTZ R4, R167, c[0x0][0x2d0], -R164 ;  /* 0x0000b400a7047a23 */ /* 0x000fe200000108a4 */
[----:B------:R-:W-:Y:S01]  /*8150*/  @P5 IADD3 R8, P6, R6, 0x80, RZ ;  /* 0x0000008006085810 */ /* 0x000fe20007fde0ff */
[----:B------:R-:W-:Y:S01]  /*8160*/  IMAD.MOV.U32 R167, RZ, RZ, R38 ;  /* 0x000000ffffa77224 */ /* 0x000fe200078e0026 */
[----:B------:R-:W-:Y:S01]  /*8170*/  UMOV UR22, UR20 ;  /* 0x0000001400167c82 */ /* 0x000fe20008000000 */
[----:B------:R2:W3:Y:S01]  /*8180*/  MUFU.EX2 R15, R4 ;  /* 0x00000004000f7308 */ /* 0x0004e20000000800 */
[----:B------:R-:W-:Y:S04]  /*8190*/  @P5 IADD3 R8, P0, R8, c[0x0][0x1c8], RZ ;  /* 0x0000720008085a10 */ /* 0x000fe80007f1e0ff */
[--C-:B------:R-:W-:Y:S02]  /*81a0*/  @P5 IADD3.X R9, RZ, c[0x0][0x1cc], R5.reuse, P0, P6 ;  /* 0x00007300ff095a10 */ /* 0x100fe400007ec405 */
[----:B------:R-:W-:Y:S04]  /*81b0*/  @P5 IADD3 R10, P6, R6, 0x100, RZ ;  /* 0x00000100060a5810 */ /* 0x000fe80007fde0ff */
[----:B------:R-:W-:Y:S04]  /*81c0*/  @P5 IADD3 R10, P0, R10, c[0x0][0x1c8], RZ ;  /* 0x000072000a0a5a10 */ /* 0x000fe80007f1e0ff */
[----:B------:R-:W-:Y:S01]  /*81d0*/  @P5 IADD3.X R11, RZ, c[0x0][0x1cc], R5, P0, P6 ;  /* 0x00007300ff0b5a10 */ /* 0x000fe200007ec405 */
[--C-:B--2---:R-:W-:Y:S01]  /*81e0*/  FFMA.FTZ R4, R140, c[0x0][0x2d0], -R164.reuse ;  /* 0x0000b4008c047a23 */ /* 0x104fe200000108a4 */
[----:B-1----:R-:W-:Y:S01]  /*81f0*/  FMNMX.FTZ R140, R0, R2, !PT ;  /* 0x00000002008c7209 */ /* 0x002fe20007810000 */
[--C-:B------:R-:W-:Y:S02]  /*8200*/  FFMA.FTZ R0, R166, c[0x0][0x2d0], -R164.reuse ;  /* 0x0000b400a6007a23 */ /* 0x100fe400000108a4 */
[----:B------:R1:W-:Y:S01]  /*8210*/  MUFU.EX2 R12, R4 ;  /* 0x00000004000c7308 */ /* 0x0003e20000000800 */
[C---:B------:R-:W-:Y:S01]  /*8220*/  FSETP.NEU.FTZ.AND P0, PT, R140.reuse, -INF , PT ;  /* 0xff8000008c00780b */ /* 0x040fe20003f1d000 */
[----:B------:R-:W-:Y:S02]  /*8230*/  FMUL.FTZ R165, R140, c[0x0][0x2d0] ;  /* 0x0000b4008ca57a20 */ /* 0x000fe40000410000 */
[----:B------:R-:W-:Y:S03]  /*8240*/  IMAD.MOV.U32 R166, RZ, RZ, R45 ;  /* 0x000000ffffa67224 */ /* 0x000fe600078e002d */
[----:B------:R-:W-:Y:S01]  /*8250*/  FSEL R165, R165, RZ, P0 ;  /* 0x000000ffa5a57208 */ /* 0x000fe20000000000 */
[----:B------:R-:W-:Y:S02]  /*8260*/  FFMA.FTZ R166, R166, c[0x0][0x2d0], -R164 ;  /* 0x0000b400a6a67a23 */ /* 0x000fe400000108a4 */
[----:B------:R2:W-:Y:S02]  /*8270*/  MUFU.EX2 R18, R0 ;  /* 0x0000000000127308 */ /* 0x0005e40000000800 */
[--C-:B------:R-:W-:Y:S08]  /*8280*/  FFMA.FTZ R2, R169, c[0x0][0x2d0], -R165.reuse ;  /* 0x0000b400a9027a23 */ /* 0x100ff000000108a5 */
[----:B------:R-:W-:Y:S01]  /*8290*/  MUFU.EX2 R166, R166 ;  /* 0x000000a600a67308 */ /* 0x000fe20000000800 */
[----:B-1----:R-:W-:Y:S04]  /*82a0*/  @P5 IADD3 R4, P6, R6, c[0x0][0x1c8], RZ ;  /* 0x0000720006045a10 */ /* 0x002fe80007fde0ff */
[----:B------:R-:W-:Y:S05]  /*82b0*/  @P5 IADD3.X R5, R5, c[0x0][0x1cc], RZ, P6, !PT ;  /* 0x0000730005055a10 */ /* 0x000fea00037fe4ff */
[----:B------:R1:W-:Y:S01]  /*82c0*/  @P5 LDGSTS.E.BYPASS.LTC128B.128 [R249+0xc100], [R4.64], !P4 ;  /* 0x0c10000004f95fae */ /* 0x0003e2000e101d52 */
[--C-:B--2---:R-:W-:Y:S01]  /*82d0*/  FFMA.FTZ R0, R170, c[0x0][0x2d0], -R165.reuse ;  /* 0x0000b400aa007a23 */ /* 0x104fe200000108a5 */
[----:B------:R-:W-:Y:S03]  /*82e0*/  MOV R170, R44 ;  /* 0x0000002c00aa7202 */ /* 0x000fe60000000f00 */
[----:B------:R2:W-:Y:S03]  /*82f0*/  MUFU.EX2 R51, R0 ;  /* 0x0000000000337308 */ /* 0x0005e60000000800 */
[----:B------:R4:W-:Y:S08]  /*8300*/  @P5 LDGSTS.E.BYPASS.LTC128B.128 [R249+0xf100], [R8.64], !P3 ;  /* 0x0f10000008f95fae */ /* 0x0009f0000d901d52 */
[----:B------:R4:W-:Y:S01]  /*8310*/  @P5 LDGSTS.E.BYPASS.LTC128B.128 [R249+0x12100], [R10.64], !P2 ;  /* 0x121000000af95fae */ /* 0x0009e2000d101d52 */
[----:B-1----:R-:W-:Y:S01]  /*8320*/  @P5 IADD3 R4, P6, R4, UR23, RZ ;  /* 0x0000001704045c10 */ /* 0x002fe2000ffde0ff */
[--C-:B--2---:R-:W-:Y:S01]  /*8330*/  FFMA.FTZ R0, R171, c[0x0][0x2d0], -R165.reuse ;  /* 0x0000b400ab007a23 */ /* 0x104fe200000108a5 */
[----:B---3--:R-:W-:Y:S02]  /*8340*/  MOV R171, R15 ;  /* 0x0000000f00ab7202 */ /* 0x008fe40000000f00 */
[----:B------:R-:W-:Y:S01]  /*8350*/  @P5 IADD3.X R5, R5, UR24, RZ, P6, !PT ;  /* 0x0000001805055c10 */ /* 0x000fe2000b7fe4ff */
[----:B------:R1:W2:Y:S01]  /*8360*/  MUFU.EX2 R27, R0 ;  /* 0x00000000001b7308 */ /* 0x0002a20000000800 */
[----:B------:R-:W-:Y:S03]  /*8370*/  F2FP.BF16.PACK_AB R160, R171, R231 ;  /* 0x000000e7aba0723e */ /* 0x000fe600000010ff */
[----:B------:R3:W-:Y:S06]  /*8380*/  @P5 LDGSTS.E.BYPASS.LTC128B.128 [R249+0xd100], [R4.64], !P4 ;  /* 0x0d10000004f95fae */ /* 0x0007ec000e101d52 */
[----:B----4-:R4:W-:Y:S02]  /*8390*/  MUFU.EX2 R11, R2 ;  /* 0x00000002000b7308 */ /* 0x0109e40000000800 */
[----:B------:R3:W-:Y:S08]  /*83a0*/  @P5 LDGSTS.E.BYPASS.LTC128B.128 [R249+0x10100], [R4.64+0x80], !P3 ;  /* 0x1010008004f95fae */ /* 0x0007f0000d901d52 */
[----:B------:R3:W-:Y:S01]  /*83b0*/  @P5 LDGSTS.E.BYPASS.LTC128B.128 [R249+0x13100], [R4.64+0x100], !P2 ;  /* 0x1310010004f95fae */ /* 0x0007e2000d101d52 */
[----:B-1----:R-:W-:Y:S01]  /*83c0*/  FFMA.FTZ R0, R168, c[0x0][0x2d0], -R165 ;  /* 0x0000b400a8007a23 */ /* 0x002fe200000108a5 */
[----:B--2---:R-:W-:Y:S01]  /*83d0*/  F2FP.BF16.PACK_AB R161, R27, R51 ;  /* 0x000000331ba1723e */ /* 0x004fe200000010ff */
[----:B------:R-:W-:Y:S02]  /*83e0*/  IMAD.MOV.U32 R168, RZ, RZ, R49 ;  /* 0x000000ffffa87224 */ /* 0x000fe400078e0031 */
[----:B------:R1:W2:Y:S01]  /*83f0*/  MUFU.EX2 R15, R0 ;  /* 0x00000000000f7308 */ /* 0x0002a20000000800 */
[----:B------:R-:W-:Y:S02]  /*8400*/  IMAD.MOV.U32 R49, RZ, RZ, R36 ;  /* 0x000000ffff317224 */ /* 0x000fe400078e0024 */
[----:B------:R-:W-:Y:S01]  /*8410*/  FFMA.FTZ R168, R168, c[0x0][0x2d0], -R164 ;  /* 0x0000b400a8a87a23 */ /* 0x000fe200000108a4 */
[----:B----4-:R-:W-:Y:S02]  /*8420*/  FSEL R2, R140, RZ, P0 ;  /* 0x000000ff8c027208 */ /* 0x010fe40000000000 */
[----:B------:R-:W-:Y:S04]  /*8430*/  PLOP3.LUT P0, PT, PT, PT, UP0, 0x80, 0x0 ;  /* 0x000000000000781c */ /* 0x000fe80003f0f008 */
[----:B------:R-:W-:Y:S01]  /*8440*/  MUFU.EX2 R168, R168 ;  /* 0x000000a800a87308 */ /* 0x000fe20000000800 */
[----:B-1----:R-:W-:Y:S01]  /*8450*/  FSEL R0, R141, RZ, P1 ;  /* 0x000000ff8d007208 */ /* 0x002fe20000800000 */
[----:B--2---:R-:W-:Y:S01]  /*8460*/  IMAD.MOV.U32 R169, RZ, RZ, R15 ;  /* 0x000000ffffa97224 */ /* 0x004fe200078e000f */
[----:B------:R-:W-:Y:S03]  /*8470*/  @P5 IADD3 R6, P1, R4, UR23, RZ ;  /* 0x0000001704065c10 */ /* 0x000fe6000ff3e0ff */
[----:B------:R-:W-:Y:S01]  /*8480*/  FADD.FTZ R0, -R0, R3 ;  /* 0x0000000300007221 */ /* 0x000fe20000010100 */
[----:B------:R-:W-:Y:S02]  /*8490*/  @P5 IADD3.X R7, R5, UR24, RZ, P1, !PT ;  /* 0x0000001805075c10 */ /* 0x000fe40008ffe4ff */
[----:B------:R-:W-:Y:S01]  /*84a0*/  F2FP.BF16.PACK_AB R163, R11, R169 ;  /* 0x000000a90ba3723e */ /* 0x000fe200000010ff */
[----:B------:R-:W-:Y:S02]  /*84b0*/  FMUL.FTZ R0, R0, c[0x0][0x2d0] ;  /* 0x0000b40000007a20 */ /* 0x000fe40000410000 */
[----:B------:R1:W-:Y:S02]  /*84c0*/  @P5 LDGSTS.E.BYPASS.LTC128B.128 [R249+0xe100], [R6.64], !P4 ;  /* 0x0e10000006f95fae */ /* 0x0003e4000e101d52 */
[----:B------:R2:W3:Y:S06]  /*84d0*/  MUFU.EX2 R3, R0 ;  /* 0x0000000000037308 */ /* 0x0004ec0000000800 */
[----:B------:R1:W-:Y:S08]  /*84e0*/  @P5 LDGSTS.E.BYPASS.LTC128B.128 [R249+0x11100], [R6.64+0x80], !P3 ;  /* 0x1110008006f95fae */ /* 0x0003f0000d901d52 */
[----:B------:R1:W-:Y:S08]  /*84f0*/  @P5 LDGSTS.E.BYPASS.LTC128B.128 [R249+0x14100], [R6.64+0x100], !P2 ;  /* 0x1410010006f95fae */ /* 0x0003f0000d101d52 */
[----:B------:R-:W-:Y:S01]  /*8500*/  LDSM.16.MT88.4 R20, [R226+0x100] ;  /* 0x00010000e214783b */ /* 0x000fe20000004200 */
[----:B--2---:R-:W-:Y:S01]  /*8510*/  FADD.FTZ R0, -R2, R143 ;  /* 0x0000008f02007221 */ /* 0x004fe20000010100 */
[----:B------:R-:W-:Y:S01]  /*8520*/  MOV R143, R40 ;  /* 0x00000028008f7202 */ /* 0x000fe20000000f00 */
[----:B------:R-:W-:Y:S02]  /*8530*/  IMAD.MOV.U32 R2, RZ, RZ, R12 ;  /* 0x000000ffff027224 */ /* 0x000fe400078e000c */
[----:B------:R-:W-:Y:S03]  /*8540*/  FMUL.FTZ R0, R0, c[0x0][0x2d0] ;  /* 0x0000b40000007a20 */ /* 0x000fe60000410000 */
[----:B------:R-:W2:Y:S01]  /*8550*/  LDSM.16.MT88.4 R12, [R225+0x100] ;  /* 0x00010000e10c783b */ /* 0x000ea20000004200 */
[----:B------:R-:W-:Y:S01]  /*8560*/  F2FP.BF16.PACK_AB R162, R18, R2 ;  /* 0x0000000212a2723e */ /* 0x000fe200000010ff */
[C---:B---3--:R-:W-:Y:S01]  /*8570*/  FMUL.FTZ R4, R3.reuse, R144 ;  /* 0x0000009003047220 */ /* 0x048fe20000410000 */
[----:B------:R-:W-:Y:S01]  /*8580*/  MOV R144, R11 ;  /* 0x0000000b00907202 */ /* 0x000fe20000000f00 */
[----:B------:R-:W1:Y:S01]  /*8590*/  MUFU.EX2 R0, R0 ;  /* 0x0000000000007308 */ /* 0x000e620000000800 */
[C---:B------:R-:W-:Y:S01]  /*85a0*/  FMUL.FTZ R5, R3.reuse, R145 ;  /* 0x0000009103057220 */ /* 0x040fe20000410000 */
[----:B------:R-:W-:Y:S01]  /*85b0*/  MOV R145, R18 ;  /* 0x0000001200917202 */ /* 0x000fe20000000f00 */
[C---:B------:R-:W-:Y:S01]  /*85c0*/  FMUL.FTZ R9, R3.reuse, R149 ;  /* 0x0000009503097220 */ /* 0x040fe20000410000 */
[----:B------:R-:W3:Y:S01]  /*85d0*/  LDSM.16.MT88.4 R28, [R229+0x100] ;  /* 0x00010000e51c783b */ /* 0x000ee20000004200 */
[C---:B------:R-:W-:Y:S01]  /*85e0*/  FMUL.FTZ R8, R3.reuse, R148 ;  /* 0x0000009403087220 */ /* 0x040fe20000410000 */
[----:B------:R-:W-:Y:S01]  /*85f0*/  MOV R149, R39 ;  /* 0x0000002700957202 */ /* 0x000fe20000000f00 */
[C---:B------:R-:W-:Y:S02]  /*8600*/  FMUL.FTZ R16, R3.reuse, R104 ;  /* 0x0000006803107220 */ /* 0x040fe40000410000 */
[C---:B------:R-:W-:Y:S02]  /*8610*/  FMUL.FTZ R17, R3.reuse, R105 ;  /* 0x0000006903117220 */ /* 0x040fe40000410000 */
[----:B------:R-:W-:Y:S01]  /*8620*/  IMAD.MOV.U32 R40, RZ, RZ, R19 ;  /* 0x000000ffff287224 */ /* 0x000fe200078e0013 */
[----:B------:R-:W-:Y:S01]  /*8630*/  LDSM.16.MT88.4 R44, [R225+0x3100] ;  /* 0x00310000e12c783b */ /* 0x000fe20000004200 */
[----:B------:R-:W-:Y:S02]  /*8640*/  IMAD.MOV.U32 R148, RZ, RZ, R33 ;  /* 0x000000ffff947224 */ /* 0x000fe400078e0021 */
[C---:B------:R-:W-:Y:S01]  /*8650*/  FMUL.FTZ R33, R3.reuse, R121 ;  /* 0x0000007903217220 */ /* 0x040fe20000410000 */
[----:B------:R-:W-:Y:S01]  /*8660*/  MOV R121, R49 ;  /* 0x0000003100797202 */ /* 0x000fe20000000f00 */
[C---:B------:R-:W-:Y:S02]  /*8670*/  FMUL.FTZ R49, R3.reuse, R137 ;  /* 0x0000008903317220 */ /* 0x040fe40000410000 */
[----:B------:R-:W-:Y:S01]  /*8680*/  IMAD.MOV.U32 R137, RZ, RZ, R149 ;  /* 0x000000ffff897224 */ /* 0x000fe200078e0095 */
[----:B------:R-:W0:Y:S01]  /*8690*/  LDGDEPBAR ;  /* 0x00000000000079af */ /* 0x000e220000000000 */
[C---:B------:R-:W-:Y:S02]  /*86a0*/  FMUL.FTZ R52, R3.reuse, R52 ;  /* 0x0000003403347220 */ /* 0x040fe40000410000 */
[C---:B------:R-:W-:Y:S02]  /*86b0*/  FMUL.FTZ R53, R3.reuse, R53 ;  /* 0x0000003503357220 */ /* 0x040fe40000410000 */
[C---:B-1----:R-:W-:Y:S02]  /*86c0*/  FMUL.FTZ R6, R0.reuse, R146 ;  /* 0x0000009200067220 */ /* 0x042fe40000410000 */
[C---:B------:R-:W-:Y:S01]  /*86d0*/  FMUL.FTZ R7, R0.reuse, R147 ;  /* 0x0000009300077220 */ /* 0x040fe20000410000 */
[----:B------:R-:W-:Y:S01]  /*86e0*/  MOV R147, R27 ;  /* 0x0000001b00937202 */ /* 0x000fe20000000f00 */
[C---:B------:R-:W-:Y:S02]  /*86f0*/  FMUL.FTZ R18, R0.reuse, R106 ;  /* 0x0000006a00127220 */ /* 0x040fe40000410000 */
[C---:B------:R-:W-:Y:S02]  /*8700*/  FMUL.FTZ R19, R0.reuse, R107 ;  /* 0x0000006b00137220 */ /* 0x040fe40000410000 */
[----:B------:R-:W-:Y:S01]  /*8710*/  LDSM.16.MT88.4 R104, [R229+0x3100] ;  /* 0x00310000e568783b */ /* 0x000fe20000004200 */
[C---:B------:R-:W-:Y:S01]  /*8720*/  FMUL.FTZ R10, R0.reuse, R150 ;  /* 0x00000096000a7220 */ /* 0x040fe20000410000 */
[C---:B--2---:R-:W-:Y:S05]  /*8730*/  HMMA.16816.F32.BF16 R4, R160.reuse, R12, R4 ;  /* 0x0000000ca004723c */ /* 0x044fea0000041804 */
[C---:B------:R-:W-:Y:S01]  /*8740*/  FMUL.FTZ R11, R0.reuse, R151 ;  /* 0x00000097000b7220 */ /* 0x040fe20000410000 */
[----:B------:R-:W-:Y:S01]  /*8750*/  MOV R151, R51 ;  /* 0x0000003300977202 */ /* 0x000fe20000000f00 */
[C---:B------:R-:W-:Y:S02]  /*8760*/  FMUL.FTZ R12, R3.reuse, R100 ;  /* 0x00000064030c7220 */ /* 0x040fe40000410000 */
[C---:B------:R-:W-:Y:S03]  /*8770*/  FMUL.FTZ R13, R3.reuse, R101 ;  /* 0x00000065030d7220 */ /* 0x040fe60000410000 */
[C---:B------:R-:W-:Y:S03]  /*8780*/  HMMA.16816.F32.BF16 R8, R160.reuse, R14, R8 ;  /* 0x0000000ea008723c */ /* 0x040fe60000041808 */
[----:B------:R-:W-:Y:S01]  /*8790*/  IMAD.MOV.U32 R150, RZ, RZ, R35 ;  /* 0x000000ffff967224 */ /* 0x000fe200078e0023 */
[----:B------:R-:W-:Y:S01]  /*87a0*/  MOV R35, R37 ;  /* 0x0000002500237202 */ /* 0x000fe20000000f00 */
[----:B------:R-:W-:Y:S01]  /*87b0*/  IMAD.MOV.U32 R146, RZ, RZ, R24 ;  /* 0x000000ffff927224 */ /* 0x000fe200078e0018 */
[----:B------:R-:W1:Y:S01]  /*87c0*/  LDSM.16.MT88.4 R36, [R228+0x100] ;  /* 0x00010000e424783b */ /* 0x000e620000004200 */
[C---:B------:R-:W-:Y:S02]  /*87d0*/  FMUL.FTZ R14, R0.reuse, R102 ;  /* 0x00000066000e7220 */ /* 0x040fe40000410000 */
[C---:B------:R-:W-:Y:S03]  /*87e0*/  FMUL.FTZ R15, R0.reuse, R103 ;  /* 0x00000067000f7220 */ /* 0x040fe60000410000 */
[C---:B------:R-:W-:Y:S02]  /*87f0*/  FMUL.FTZ R24, R3.reuse, R112 ;  /* 0x0000007003187220 */ /* 0x040fe40000410000 */
[----:B------:R-:W2:Y:S01]  /*8800*/  LDSM.16.MT88.4 R100, [R226+0x3100] ;  /* 0x00310000e264783b */ /* 0x000ea20000004200 */
[----:B------:R-:W-:Y:S01]  /*8810*/  IMAD.MOV.U32 R112, RZ, RZ, R167 ;  /* 0x000000ffff707224 */ /* 0x000fe200078e00a7 */
[C---:B------:R-:W-:Y:S03]  /*8820*/  HMMA.16816.F32.BF16 R12, R160.reuse, R20, R12 ;  /* 0x00000014a00c723c */ /* 0x040fe6000004180c */
[----:B------:R-:W-:Y:S01]  /*8830*/  MOV R167, R25 ;  /* 0x0000001900a77202 */ /* 0x000fe20000000f00 */
[C---:B------:R-:W-:Y:S02]  /*8840*/  FMUL.FTZ R25, R3.reuse, R113 ;  /* 0x0000007103197220 */ /* 0x040fe40000410000 */
[----:B------:R-:W-:Y:S02]  /*8850*/  IMAD.MOV.U32 R113, RZ, RZ, R26 ;  /* 0x000000ffff717224 */ /* 0x000fe400078e001a */
[C---:B------:R-:W-:Y:S04]  /*8860*/  HMMA.16816.F32.BF16 R16, R160.reuse, R22, R16 ;  /* 0x00000016a010723c */ /* 0x040fe80000041810 */
[C---:B------:R-:W-:Y:S02]  /*8870*/  FMUL.FTZ R20, R3.reuse, R108 ;  /* 0x0000006c03147220 */ /* 0x040fe40000410000 */
[C---:B------:R-:W-:Y:S02]  /*8880*/  FMUL.FTZ R21, R3.reuse, R109 ;  /* 0x0000006d03157220 */ /* 0x040fe40000410000 */
[C---:B------:R-:W-:Y:S04]  /*8890*/  FMUL.FTZ R22, R0.reuse, R110 ;  /* 0x0000006e00167220 */ /* 0x040fe80000410000 */
[C---:B------:R-:W-:Y:S02]  /*88a0*/  FMUL.FTZ R23, R0.reuse, R111 ;  /* 0x0000006f00177220 */ /* 0x040fe40000410000 */
[----:B------:R-:W4:Y:S01]  /*88b0*/  LDSM.16.MT88.4 R108, [R228+0x3100] ;  /* 0x00310000e46c783b */ /* 0x000f220000004200 */
[C---:B------:R-:W-:Y:S01]  /*88c0*/  FMUL.FTZ R26, R0.reuse, R114 ;  /* 0x00000072001a7220 */ /* 0x040fe20000410000 */
[----:B------:R-:W-:Y:S01]  /*88d0*/  MOV R114, R146 ;  /* 0x0000009200727202 */ /* 0x000fe20000000f00 */
[----:B------:R-:W-:Y:S02]  /*88e0*/  FMUL.FTZ R27, R0, R115 ;  /* 0x00000073001b7220 */ /* 0x000fe40000410000 */
[C---:B---3--:R-:W-:Y:S03]  /*88f0*/  HMMA.16816.F32.BF16 R20, R160.reuse, R28, R20 ;  /* 0x0000001ca014723c */ /* 0x048fe60000041814 */
[----:B------:R-:W-:Y:S01]  /*8900*/  IMAD.MOV.U32 R115, RZ, RZ, R171 ;  /* 0x000000ffff737224 */ /* 0x000fe200078e00ab */
[----:B------:R-:W-:Y:S01]  /*8910*/  MOV R171, R43 ;  /* 0x0000002b00ab7202 */ /* 0x000fe20000000f00 */
[----:B------:R-:W-:Y:S02]  /*8920*/  IMAD.MOV.U32 R146, RZ, RZ, R2 ;  /* 0x000000ffff927224 */ /* 0x000fe400078e0002 */
[C---:B------:R-:W-:Y:S01]  /*8930*/  FMUL.FTZ R28, R3.reuse, R116 ;  /* 0x00000074031c7220 */ /* 0x040fe20000410000 */
[C---:B------:R-:W-:Y:S04]  /*8940*/  HMMA.16816.F32.BF16 R24, R160.reuse, R30, R24 ;  /* 0x0000001ea018723c */ /* 0x040fe80000041818 */
[C---:B------:R-:W-:Y:S02]  /*8950*/  FMUL.FTZ R29, R3.reuse, R117 ;  /* 0x00000075031d7220 */ /* 0x040fe40000410000 */
[----:B------:R-:W-:Y:S02]  /*8960*/  FFMA.FTZ R2, R172, c[0x0][0x2d0], -R164 ;  /* 0x0000b400ac027a23 */ /* 0x000fe400000108a4 */
[C---:B------:R-:W-:Y:S01]  /*8970*/  FMUL.FTZ R30, R0.reuse, R118 ;  /* 0x00000076001e7220 */ /* 0x040fe20000410000 */
[----:B------:R-:W-:Y:S03]  /*8980*/  MOV R118, R35 ;  /* 0x0000002300767202 */ /* 0x000fe60000000f00 */
[C---:B------:R-:W-:Y:S02]  /*8990*/  FMUL.FTZ R31, R0.reuse, R119 ;  /* 0x00000077001f7220 */ /* 0x040fe40000410000 */
[----:B------:R-:W-:Y:S02]  /*89a0*/  IMAD.MOV.U32 R116, RZ, RZ, R50 ;  /* 0x000000ffff747224 */ /* 0x000fe400078e0032 */
[----:B------:R-:W-:Y:S02]  /*89b0*/  IMAD.MOV.U32 R119, RZ, RZ, R32 ;  /* 0x000000ffff777224 */ /* 0x000fe400078e0020 */
[C---:B------:R-:W-:Y:S01]  /*89c0*/  FMUL.FTZ R35, R0.reuse, R123 ;  /* 0x0000007b00237220 */ /* 0x040fe20000410000 */
[C---:B-1----:R-:W-:Y:S03]  /*89d0*/  HMMA.16816.F32.BF16 R28, R160.reuse, R36, R28 ;  /* 0x00000024a01c723c */ /* 0x042fe6000004181c */
[C---:B------:R-:W-:Y:S01]  /*89e0*/  FMUL.FTZ R32, R3.reuse, R120 ;  /* 0x0000007803207220 */ /* 0x040fe20000410000 */
[----:B------:R-:W-:Y:S01]  /*89f0*/  MOV R120, R34 ;  /* 0x0000002200787202 */ /* 0x000fe20000000f00 */
[C---:B------:R-:W-:Y:S01]  /*8a00*/  FMUL.FTZ R34, R0.reuse, R122 ;  /* 0x0000007a00227220 */ /* 0x040fe20000410000 */
[----:B------:R-:W-:Y:S01]  /*8a10*/  MOV R123, R41 ;  /* 0x00000029007b7202 */ /* 0x000fe20000000f00 */
[----:B------:R-:W-:Y:S02]  /*8a20*/  IMAD.MOV.U32 R117, RZ, RZ, R42 ;  /* 0x000000ffff757224 */ /* 0x000fe400078e002a */
[C---:B------:R-:W-:Y:S03]  /*8a30*/  FMUL.FTZ R41, R3.reuse, R129 ;  /* 0x0000008103297220 */ /* 0x040fe60000410000 */
[C---:B------:R-:W-:Y:S03]  /*8a40*/  HMMA.16816.F32.BF16 R32, R160.reuse, R38, R32 ;  /* 0x00000026a020723c */ /* 0x040fe60000041820 */
[C---:B------:R-:W-:Y:S02]  /*8a50*/  FMUL.FTZ R36, R3.reuse, R124 ;  /* 0x0000007c03247220 */ /* 0x040fe40000410000 */
[C---:B------:R-:W-:Y:S02]  /*8a60*/  FMUL.FTZ R37, R3.reuse, R125 ;  /* 0x0000007d03257220 */ /* 0x040fe40000410000 */
[C---:B------:R-:W-:Y:S02]  /*8a70*/  FMUL.FTZ R38, R0.reuse, R126 ;  /* 0x0000007e00267220 */ /* 0x040fe40000410000 */
[----:B------:R1:W-:Y:S03]  /*8a80*/  MUFU.EX2 R126, R2 ;  /* 0x00000002007e7308 */ /* 0x0003e60000000800 */
[----:B------:R-:W-:Y:S02]  /*8a90*/  IMAD.MOV.U32 R125, RZ, RZ, R40 ;  /* 0x000000ffff7d7224 */ /* 0x000fe400078e0028 */
[C---:B------:R-:W-:Y:S02]  /*8aa0*/  FMUL.FTZ R39, R0.reuse, R127 ;  /* 0x0000007f00277220 */ /* 0x040fe40000410000 */
[C---:B------:R-:W-:Y:S02]  /*8ab0*/  FMUL.FTZ R40, R3.reuse, R128 ;  /* 0x0000008003287220 */ /* 0x040fe40000410000 */
[C---:B------:R-:W-:Y:S02]  /*8ac0*/  FMUL.FTZ R42, R0.reuse, R130 ;  /* 0x00000082002a7220 */ /* 0x040fe40000410000 */
[----:B------:R-:W-:Y:S01]  /*8ad0*/  IMAD.MOV.U32 R130, RZ, RZ, R117 ;  /* 0x000000ffff827224 */ /* 0x000fe200078e0075 */
[C---:B------:R-:W-:Y:S03]  /*8ae0*/  HMMA.16816.F32.BF16 R36, R160.reuse, R44, R36 ;  /* 0x0000002ca024723c */ /* 0x040fe60000041824 */
[C---:B------:R-:W-:Y:S01]  /*8af0*/  FMUL.FTZ R43, R0.reuse, R131 ;  /* 0x00000083002b7220 */ /* 0x040fe20000410000 */
[----:B------:R-:W-:Y:S01]  /*8b00*/  MOV R117, R115 ;  /* 0x0000007300757202 */ /* 0x000fe20000000f00 */
[----:B------:R-:W-:Y:S02]  /*8b10*/  IMAD.MOV.U32 R172, RZ, RZ, R123 ;  /* 0x000000ffffac7224 */ /* 0x000fe400078e007b */
[C---:B------:R-:W-:Y:S02]  /*8b20*/  FMUL.FTZ R45, R3.reuse, R133 ;  /* 0x00000085032d7220 */ /* 0x040fe40000410000 */
[----:B------:R-:W-:Y:S01]  /*8b30*/  FMUL.FTZ R44, R3, R132 ;  /* 0x00000084032c7220 */ /* 0x000fe20000410000 */
[C---:B------:R-:W-:Y:S03]  /*8b40*/  HMMA.16816.F32.BF16 R40, R160.reuse, R46, R40 ;  /* 0x0000002ea028723c */ /* 0x040fe60000041828 */
[----:B-1----:R-:W-:Y:S01]  /*8b50*/  FFMA.FTZ R2, R173, c[0x0][0x2d0], -R164 ;  /* 0x0000b400ad027a23 */ /* 0x002fe200000108a4 */
[----:B------:R-:W-:Y:S01]  /*8b60*/  MOV R173, R150 ;  /* 0x0000009600ad7202 */ /* 0x000fe20000000f00 */
[----:B------:R-:W-:Y:S02]  /*8b70*/  IMAD.MOV.U32 R122, RZ, RZ, R48 ;  /* 0x000000ffff7a7224 */ /* 0x000fe400078e0030 */
[----:B------:R1:W3:Y:S01]  /*8b80*/  MUFU.EX2 R124, R2 ;  /* 0x00000002007c7308 */ /* 0x0002e20000000800 */
[C---:B------:R-:W-:Y:S04]  /*8b90*/  FMUL.FTZ R46, R0.reuse, R134 ;  /* 0x00000086002e7220 */ /* 0x040fe80000410000 */
[C---:B------:R-:W-:Y:S01]  /*8ba0*/  FMUL.FTZ R47, R0.reuse, R135 ;  /* 0x00000087002f7220 */ /* 0x040fe20000410000 */
[----:B------:R-:W-:Y:S01]  /*8bb0*/  MOV R131, R122 ;  /* 0x0000007a00837202 */ /* 0x000fe20000000f00 */
[C---:B------:R-:W-:Y:S02]  /*8bc0*/  FMUL.FTZ R48, R3.reuse, R136 ;  /* 0x0000008803307220 */ /* 0x040fe40000410000 */
[C---:B------:R-:W-:Y:S02]  /*8bd0*/  FMUL.FTZ R50, R0.reuse, R138 ;  /* 0x0000008a00327220 */ /* 0x040fe40000410000 */
[----:B------:R-:W-:Y:S01]  /*8be0*/  IMAD.MOV.U32 R138, RZ, RZ, R121 ;  /* 0x000000ffff8a7224 */ /* 0x000fe200078e0079 */
[C---:B--2---:R-:W-:Y:S03]  /*8bf0*/  HMMA.16816.F32.BF16 R44, R160.reuse, R100, R44 ;  /* 0x00000064a02c723c */ /* 0x044fe6000004182c */
[C---:B------:R-:W-:Y:S01]  /*8c00*/  FMUL.FTZ R51, R0.reuse, R139 ;  /* 0x0000008b00337220 */ /* 0x040fe20000410000 */
[----:B------:R-:W-:Y:S01]  /*8c10*/  MOV R139, R120 ;  /* 0x00000078008b7202 */ /* 0x000fe20000000f00 */
[----:B------:R-:W-:Y:S01]  /*8c20*/  IMAD.MOV.U32 R120, RZ, RZ, R112 ;  /* 0x000000ffff787224 */ /* 0x000fe200078e0070 */
[----:B------:R-:W-:Y:S01]  /*8c30*/  MOV R121, R118 ;  /* 0x0000007600797202 */ /* 0x000fe20000000f00 */
[----:B------:R-:W-:Y:S02]  /*8c40*/  IMAD.MOV.U32 R118, RZ, RZ, R114 ;  /* 0x000000ffff767224 */ /* 0x000fe400078e0072 */
[----:B------:R-:W-:Y:S01]  /*8c50*/  FMUL.FTZ R54, R0, R54 ;  /* 0x0000003600367220 */ /* 0x000fe20000410000 */
[C---:B------:R-:W-:Y:S01]  /*8c60*/  HMMA.16816.F32.BF16 R48, R160.reuse, R102, R48 ;  /* 0x00000066a030723c */ /* 0x040fe20000041830 */
[----:B------:R-:W2:Y:S02]  /*8c70*/  LDSM.16.MT88.4 R100, [R225+0x6100] ;  /* 0x00610000e164783b */ /* 0x000ea40000004200 */
[--C-:B-1----:R-:W-:Y:S01]  /*8c80*/  FFMA.FTZ R2, R174, c[0x0][0x2d0], -R165.reuse ;  /* 0x0000b400ae027a23 */ /* 0x102fe200000108a5 */
[----:B------:R-:W-:Y:S01]  /*8c90*/  MOV R174, R125 ;  /* 0x0000007d00ae7202 */ /* 0x000fe20000000f00 */
[C---:B------:R-:W-:Y:S02]  /*8ca0*/  FMUL.FTZ R55, R0.reuse, R55 ;  /* 0x0000003700377220 */ /* 0x040fe40000410000 */
[----:B------:R1:W-:Y:S01]  /*8cb0*/  MUFU.EX2 R125, R2 ;  /* 0x00000002007d7308 */ /* 0x0003e20000000800 */
[C---:B------:R-:W-:Y:S04]  /*8cc0*/  FMUL.FTZ R56, R3.reuse, R56 ;  /* 0x0000003803387220 */ /* 0x040fe80000410000 */
[C---:B------:R-:W-:Y:S03]  /*8cd0*/  HMMA.16816.F32.BF16 R52, R160.reuse, R104, R52 ;  /* 0x00000068a034723c */ /* 0x040fe60000041834 */
[C---:B------:R-:W-:Y:S02]  /*8ce0*/  FMUL.FTZ R57, R3.reuse, R57 ;  /* 0x0000003903397220 */ /* 0x040fe40000410000 */
[C---:B------:R-:W-:Y:S02]  /*8cf0*/  FMUL.FTZ R58, R0.reuse, R58 ;  /* 0x0000003a003a7220 */ /* 0x040fe40000410000 */
[C---:B------:R-:W-:Y:S02]  /*8d00*/  FMUL.FTZ R59, R0.reuse, R59 ;  /* 0x0000003b003b7220 */ /* 0x040fe40000410000 */
[C---:B------:R-:W-:Y:S03]  /*8d10*/  FMUL.FTZ R60, R3.reuse, R60 ;  /* 0x0000003c033c7220 */ /* 0x040fe60000410000 */
[----:B------:R-:W-:Y:S02]  /*8d20*/  FMUL.FTZ R61, R3, R61 ;  /* 0x0000003d033d7220 */ /* 0x000fe40000410000 */
[C---:B------:R-:W-:Y:S01]  /*8d30*/  HMMA.16816.F32.BF16 R56, R160.reuse, R106, R56 ;  /* 0x0000006aa038723c */ /* 0x040fe20000041838 */
[----:B------:R-:W2:Y:S02]  /*8d40*/  LDSM.16.MT88.4 R104, [R226+0x6100] ;  /* 0x00610000e268783b */ /* 0x000ea40000004200 */
[C---:B------:R-:W-:Y:S02]  /*8d50*/  FMUL.FTZ R62, R0.reuse, R62 ;  /* 0x0000003e003e7220 */ /* 0x040fe40000410000 */
[--C-:B-1----:R-:W-:Y:S01]  /*8d60*/  FFMA.FTZ R2, R175, c[0x0][0x2d0], -R165.reuse ;  /* 0x0000b400af027a23 */ /* 0x102fe200000108a5 */
[----:B------:R-:W-:Y:S01]  /*8d70*/  MOV R175, R148 ;  /* 0x0000009400af7202 */ /* 0x000fe20000000f00 */
[C---:B------:R-:W-:Y:S02]  /*8d80*/  FMUL.FTZ R63, R0.reuse, R63 ;  /* 0x0000003f003f7220 */ /* 0x040fe40000410000 */
[----:B------:R1:W1:Y:S03]  /*8d90*/  MUFU.EX2 R134, R2 ;  /* 0x0000000200867308 */ /* 0x0002660000000800 */
[C---:B------:R-:W-:Y:S02]  /*8da0*/  FMUL.FTZ R64, R3.reuse, R64 ;  /* 0x0000004003407220 */ /* 0x040fe40000410000 */
        /* <DEDUP_REMOVED lines=8> */
[----:B------:R-:W-:Y:S02]  /*8e30*/  FMUL.FTZ R70, R0, R70 ;  /* 0x0000004600467220 */ /* 0x000fe40000410000 */
[--C-:B-1----:R-:W-:Y:S02]  /*8e40*/  FFMA.FTZ R2, R176, c[0x0][0x2d0], -R164.reuse ;  /* 0x0000b400b0027a23 */ /* 0x102fe400000108a4 */
[C---:B------:R-:W-:Y:S02]  /*8e50*/  FMUL.FTZ R71, R0.reuse, R71 ;  /* 0x0000004700477220 */ /* 0x040fe40000410000 */
[----:B------:R1:W-:Y:S03]  /*8e60*/  MUFU.EX2 R133, R2 ;  /* 0x0000000200857308 */ /* 0x0003e60000000800 */
[C---:B------:R-:W-:Y:S02]  /*8e70*/  FMUL.FTZ R72, R3.reuse, R72 ;  /* 0x0000004803487220 */ /* 0x040fe40000410000 */
[C---:B--2---:R-:W-:Y:S03]  /*8e80*/  HMMA.16816.F32.BF16 R68, R160.reuse, R100, R68 ;  /* 0x00000064a044723c */ /* 0x044fe60000041844 */
        /* <DEDUP_REMOVED lines=8> */
[--C-:B-1----:R-:W-:Y:S02]  /*8f10*/  FFMA.FTZ R2, R177, c[0x0][0x2d0], -R164.reuse ;  /* 0x0000b400b1027a23 */ /* 0x102fe400000108a4 */
[C---:B------:R-:W-:Y:S02]  /*8f20*/  FMUL.FTZ R79, R0.reuse, R79 ;  /* 0x0000004f004f7220 */ /* 0x040fe40000410000 */
[----:B------:R1:W-:Y:S03]  /*8f30*/  MUFU.EX2 R127, R2 ;  /* 0x00000002007f7308 */ /* 0x0003e60000000800 */
[C---:B------:R-:W-:Y:S02]  /*8f40*/  FMUL.FTZ R80, R3.reuse, R80 ;  /* 0x0000005003507220 */ /* 0x040fe40000410000 */
[C---:B------:R-:W-:Y:S03]  /*8f50*/  HMMA.16816.F32.BF16 R76, R160.reuse, R104, R76 ;  /* 0x00000068a04c723c */ /* 0x040fe6000004184c */
[C---:B------:R-:W-:Y:S02]  /*8f60*/  FMUL.FTZ R81, R3.reuse, R81 ;  /* 0x0000005103517220 */ /* 0x040fe40000410000 */
[C---:B------:R-:W-:Y:S02]  /*8f70*/  FMUL.FTZ R82, R0.reuse, R82 ;  /* 0x0000005200527220 */ /* 0x040fe40000410000 */
[C---:B------:R-:W-:Y:S02]  /*8f80*/  FMUL.FTZ R83, R0.reuse, R83 ;  /* 0x0000005300537220 */ /* 0x040fe40000410000 */
[C---:B------:R-:W-:Y:S03]  /*8f90*/  FMUL.FTZ R84, R3.reuse, R84 ;  /* 0x0000005403547220 */ /* 0x040fe60000410000 */
[C---:B------:R-:W-:Y:S02]  /*8fa0*/  FMUL.FTZ R85, R3.reuse, R85 ;  /* 0x0000005503557220 */ /* 0x040fe40000410000 */
[C---:B------:R-:W-:Y:S01]  /*8fb0*/  HMMA.16816.F32.BF16 R80, R160.reuse, R106, R80 ;  /* 0x0000006aa050723c */ /* 0x040fe20000041850 */
[----:B------:R-:W2:Y:S02]  /*8fc0*/  LDSM.16.MT88.4 R104, [R225+0x900] ;  /* 0x00090000e168783b */ /* 0x000ea40000004200 */
[----:B------:R-:W-:Y:S02]  /*8fd0*/  FMUL.FTZ R86, R0, R86 ;  /* 0x0000005600567220 */ /* 0x000fe40000410000 */
[--C-:B-1----:R-:W-:Y:S02]  /*8fe0*/  FFMA.FTZ R2, R178, c[0x0][0x2d0], -R165.reuse ;  /* 0x0000b400b2027a23 */ /* 0x102fe400000108a5 */
[C---:B------:R-:W-:Y:S02]  /*8ff0*/  FMUL.FTZ R87, R0.reuse, R87 ;  /* 0x0000005700577220 */ /* 0x040fe40000410000 */
[----:B------:R1:W-:Y:S03]  /*9000*/  MUFU.EX2 R132, R2 ;  /* 0x0000000200847308 */ /* 0x0003e60000000800 */
        /* <DEDUP_REMOVED lines=10> */
[----:B-1----:R-:W-:Y:S02]  /*90b0*/  FFMA.FTZ R2, R179, c[0x0][0x2d0], -R165 ;  /* 0x0000b400b3027a23 */ /* 0x002fe400000108a5 */
[C---:B------:R-:W-:Y:S02]  /*90c0*/  FMUL.FTZ R93, R3.reuse, R93 ;  /* 0x0000005d035d7220 */ /* 0x040fe40000410000 */
[----:B------:R1:W1:Y:S03]  /*90d0*/  MUFU.EX2 R129, R2 ;  /* 0x0000000200817308 */ /* 0x0002660000000800 */
[C---:B------:R-:W-:Y:S02]  /*90e0*/  FMUL.FTZ R98, R0.reuse, R98 ;  /* 0x0000006200627220 */ /* 0x040fe40000410000 */
[C---:B--2---:R-:W-:Y:S03]  /*90f0*/  HMMA.16816.F32.BF16 R92, R160.reuse, R100, R92 ;  /* 0x00000064a05c723c */ /* 0x044fe6000004185c */
[----:B------:R-:W-:Y:S02]  /*9100*/  FMUL.FTZ R99, R0, R99 ;  /* 0x0000006300637220 */ /* 0x000fe40000410000 */
[C---:B------:R-:W-:Y:S02]  /*9110*/  FMUL.FTZ R96, R3.reuse, R96 ;  /* 0x0000006003607220 */ /* 0x040fe40000410000 */
[----:B------:R-:W-:Y:S01]  /*9120*/  FMUL.FTZ R97, R3, R97 ;  /* 0x0000006103617220 */ /* 0x000fe20000410000 */
[----:B---3--:R-:W-:Y:S01]  /*9130*/  F2FP.BF16.PACK_AB R100, R124, R126 ;  /* 0x0000007e7c64723e */ /* 0x008fe200000010ff */
[----:B------:R-:W-:Y:S03]  /*9140*/  IMAD.MOV.U32 R122, RZ, RZ, R119 ;  /* 0x000000ffff7a7224 */ /* 0x000fe600078e0077 */
[----:B------:R-:W-:Y:S02]  /*9150*/  MOV R119, R113 ;  /* 0x0000007100777202 */ /* 0x000fe40000000f00 */
[----:B------:R-:W-:Y:S01]  /*9160*/  HMMA.16816.F32.BF16 R96, R160, R102, R96 ;  /* 0x00000066a060723c */ /* 0x000fe20000041860 */
[----:B------:R-:W2:Y:S02]  /*9170*/  LDSM.16.MT88.4 R112, [R229+0x900] ;  /* 0x00090000e570783b */ /* 0x000ea40000004200 */
[----:B------:R-:W-:Y:S01]  /*9180*/  F2FP.BF16.PACK_AB R101, R134, R125 ;  /* 0x0000007d8665723e */ /* 0x000fe200000010ff */
[--C-:B-1----:R-:W-:Y:S03]  /*9190*/  FFMA.FTZ R2, R183, c[0x0][0x2d0], -R164.reuse ;  /* 0x0000b400b7027a23 */ /* 0x102fe600000108a4 */
[----:B------:R-:W-:Y:S01]  /*91a0*/  F2FP.BF16.PACK_AB R103, R129, R132 ;  /* 0x000000848167723e */ /* 0x000fe200000010ff */
[----:B------:R1:W-:Y:S01]  /*91b0*/  MUFU.EX2 R128, R2 ;  /* 0x0000000200807308 */ /* 0x0003e20000000800 */
[----:B------:R-:W-:Y:S07]  /*91c0*/  F2FP.BF16.PACK_AB R102, R127, R133 ;  /* 0x000000857f66723e */ /* 0x000fee00000010ff */
[C---:B------:R-:W-:Y:S08]  /*91d0*/  HMMA.16816.F32.BF16 R4, R100.reuse, R104, R4 ;  /* 0x000000686404723c */ /* 0x040ff00000041804 */
        /* <DEDUP_REMOVED lines=29> */
[C---:B------:R-:W-:Y:S01]  /*93b0*/  HMMA.16816.F32.BF16 R64, R100.reuse, R110, R64 ;  /* 0x0000006e6440723c */ /* 0x040fe20000041840 */
[----:B------:R-:W1:Y:S03]  /*93c0*/  LDSM.16.MT88.4 R108, [R229+0x6900] ;  /* 0x00690000e56c783b */ /* 0x000e660000004200 */
[--C-:B---3--:R-:W-:Y:S04]  /*93d0*/  FFMA.FTZ R2, R251, c[0x0][0x2d0], -R164.reuse ;  /* 0x0000b400fb027a23 */ /* 0x108fe800000108a4 */
[C---:B--2---:R-:W-:Y:S01]  /*93e0*/  HMMA.16816.F32.BF16 R68, R100.reuse, R112, R68 ;  /* 0x000000706444723c */ /* 0x044fe20000041844 */
[----:B------:R2:W3:Y:S07]  /*93f0*/  MUFU.EX2 R148, R2 ;  /* 0x0000000200947308 */ /* 0x0004ee0000000800 */
[C---:B------:R-:W-:Y:S01]  /*9400*/  HMMA.16816.F32.BF16 R72, R100.reuse, R114, R72 ;  /* 0x000000726448723c */ /* 0x040fe20000041848 */
[----:B------:R-:W3:Y:S07]  /*9410*/  LDSM.16.MT88.4 R112, [R228+0x6900] ;  /* 0x00690000e470783b */ /* 0x000eee0000004200 */
[C---:B----4-:R-:W-:Y:S08]  /*9420*/  HMMA.16816.F32.BF16 R76, R100.reuse, R104, R76 ;  /* 0x00000068644c723c */ /* 0x050ff0000004184c */
[C---:B------:R-:W-:Y:S01]  /*9430*/  HMMA.16816.F32.BF16 R80, R100.reuse, R106, R80 ;  /* 0x0000006a6450723c */ /* 0x040fe20000041850 */
[----:B------:R-:W4:Y:S03]  /*9440*/  LDSM.16.MT88.4 R104, [R225+0x1100] ;  /* 0x00110000e168783b */ /* 0x000f260000004200 */
[--C-:B--2---:R-:W-:Y:S04]  /*9450*/  FFMA.FTZ R2, R252, c[0x0][0x2d0], -R165.reuse ;  /* 0x0000b400fc027a23 */ /* 0x104fe800000108a5 */
[C---:B-1----:R-:W-:Y:S01]  /*9460*/  HMMA.16816.F32.BF16 R84, R100.reuse, R108, R84 ;  /* 0x0000006c6454723c */ /* 0x042fe20000041854 */
[----:B------:R1:W-:Y:S07]  /*9470*/  MUFU.EX2 R149, R2 ;  /* 0x0000000200957308 */ /* 0x0003ee0000000800 */
[C---:B------:R-:W-:Y:S01]  /*9480*/  HMMA.16816.F32.BF16 R88, R100.reuse, R110, R88 ;  /* 0x0000006e6458723c */ /* 0x040fe20000041858 */
[----:B------:R-:W2:Y:S07]  /*9490*/  LDSM.16.MT88.4 R108, [R226+0x1100] ;  /* 0x00110000e26c783b */ /* 0x000eae0000004200 */
[C---:B---3--:R-:W-:Y:S08]  /*94a0*/  HMMA.16816.F32.BF16 R92, R100.reuse, R112, R92 ;  /* 0x00000070645c723c */ /* 0x048ff0000004185c */
[----:B------:R-:W-:Y:S01]  /*94b0*/  HMMA.16816.F32.BF16 R96, R100, R114, R96 ;  /* 0x000000726460723c */ /* 0x000fe20000041860 */
[----:B------:R-:W3:Y:S03]  /*94c0*/  LDSM.16.MT88.4 R112, [R229+0x1100] ;  /* 0x00110000e570783b */ /* 0x000ee60000004200 */
[--C-:B-1----:R-:W-:Y:S03]  /*94d0*/  FFMA.FTZ R2, R175, c[0x0][0x2d0], -R165.reuse ;  /* 0x0000b400af027a23 */ /* 0x102fe600000108a5 */
[----:B------:R-:W-:Y:S01]  /*94e0*/  F2FP.BF16.PACK_AB R100, R135, R128 ;  /* 0x000000808764723e */ /* 0x000fe200000010ff */
[----:B------:R1:W1:Y:S01]  /*94f0*/  MUFU.EX2 R252, R2 ;  /* 0x0000000200fc7308 */ /* 0x0002620000000800 */
[----:B------:R-:W-:Y:S03]  /*9500*/  F2FP.BF16.PACK_AB R101, R150, R123 ;  /* 0x0000007b9665723e */ /* 0x000fe600000010ff */
[----:B------:R-:W-:Y:S01]  /*9510*/  F2FP.BF16.PACK_AB R102, R148, R136 ;  /* 0x000000889466723e */ /* 0x000fe200000010ff */
[--C-:B-1----:R-:W-:Y:S01]  /*9520*/  FFMA.FTZ R2, R174, c[0x0][0x2d0], -R164.reuse ;  /* 0x0000b400ae027a23 */ /* 0x102fe200000108a4 */
[----:B------:R-:W-:Y:S04]  /*9530*/  F2FP.BF16.PACK_AB R103, R252, R149 ;  /* 0x00000095fc67723e */ /* 0x000fe800000010ff */
[----:B------:R1:W-:Y:S03]  /*9540*/  MUFU.EX2 R251, R2 ;  /* 0x0000000200fb7308 */ /* 0x0003e60000000800 */
[C---:B----4-:R-:W-:Y:S08]  /*9550*/  HMMA.16816.F32.BF16 R4, R100.reuse, R104, R4 ;  /* 0x000000686404723c */ /* 0x050ff00000041804 */
[C---:B------:R-:W-:Y:S01]  /*9560*/  HMMA.16816.F32.BF16 R8, R100.reuse, R106, R8 ;  /* 0x0000006a6408723c */ /* 0x040fe20000041808 */
[----:B------:R-:W4:Y:S07]  /*9570*/  LDSM.16.MT88.4 R104, [R228+0x1100] ;  /* 0x00110000e468783b */ /* 0x000f2e0000004200 */
[C---:B--2---:R-:W-:Y:S04]  /*9580*/  HMMA.16816.F32.BF16 R12, R100.reuse, R108, R12 ;  /* 0x0000006c640c723c */ /* 0x044fe8000004180c */
[--C-:B-1----:R-:W-:Y:S04]  /*9590*/  FFMA.FTZ R2, R173, c[0x0][0x2d0], -R164.reuse ;  /* 0x0000b400ad027a23 */ /* 0x102fe800000108a4 */
[C---:B------:R-:W-:Y:S01]  /*95a0*/  HMMA.16816.F32.BF16 R16, R100.reuse, R110, R16 ;  /* 0x0000006e6410723c */ /* 0x040fe20000041810 */
[----:B------:R1:W2:Y:S01]  /*95b0*/  MUFU.EX2 R250, R2 ;  /* 0x0000000200fa7308 */ /* 0x0002a20000000800 */
[----:B------:R-:W2:Y:S06]  /*95c0*/  LDSM.16.MT88.4 R108, [R225+0x4100] ;  /* 0x00410000e16c783b */ /* 0x000eac0000004200 */
[C---:B---3--:R-:W-:Y:S08]  /*95d0*/  HMMA.16816.F32.BF16 R20, R100.reuse, R112, R20 ;  /* 0x000000706414723c */ /* 0x048ff00000041814 */
[C---:B------:R-:W-:Y:S01]  /*95e0*/  HMMA.16816.F32.BF16 R24, R100.reuse, R114, R24 ;  /* 0x000000726418723c */ /* 0x040fe20000041818 */
[----:B------:R-:W3:Y:S07]  /*95f0*/  LDSM.16.MT88.4 R112, [R226+0x4100] ;  /* 0x00410000e270783b */ /* 0x000eee0000004200 */
[C---:B----4-:R-:W-:Y:S04]  /*9600*/  HMMA.16816.F32.BF16 R28, R100.reuse, R104, R28 ;  /* 0x00000068641c723c */ /* 0x050fe8000004181c */
[--C-:B-1----:R-:W-:Y:S04]  /*9610*/  FFMA.FTZ R2, R172, c[0x0][0x2d0], -R165.reuse ;  /* 0x0000b400ac027a23 */ /* 0x102fe800000108a5 */
[----:B------:R1:W-:Y:S01]  /*9620*/  MUFU.EX2 R182, R2 ;  /* 0x0000000200b67308 */ /* 0x0003e20000000800 */
[C---:B------:R-:W-:Y:S01]  /*9630*/  HMMA.16816.F32.BF16 R32, R100.reuse, R106, R32 ;  /* 0x0000006a6420723c */ /* 0x040fe20000041820 */
[----:B------:R-:W4:Y:S07]  /*9640*/  LDSM.16.MT88.4 R104, [R229+0x4100] ;  /* 0x00410000e568783b */ /* 0x000f2e0000004200 */
[C---:B--2---:R-:W-:Y:S08]  /*9650*/  HMMA.16816.F32.BF16 R36, R100.reuse, R108, R36 ;  /* 0x0000006c6424723c */ /* 0x044ff00000041824 */
[C---:B------:R-:W-:Y:S01]  /*9660*/  HMMA.16816.F32.BF16 R40, R100.reuse, R110, R40 ;  /* 0x0000006e6428723c */ /* 0x040fe20000041828 */
[----:B------:R-:W2:Y:S03]  /*9670*/  LDSM.16.MT88.4 R108, [R228+0x4100] ;  /* 0x00410000e46c783b */ /* 0x000ea60000004200 */
[--C-:B-1----:R-:W-:Y:S04]  /*9680*/  FFMA.FTZ R2, R139, c[0x0][0x2d0], -R165.reuse ;  /* 0x0000b4008b027a23 */ /* 0x102fe800000108a5 */
[C---:B---3--:R-:W-:Y:S01]  /*9690*/  HMMA.16816.F32.BF16 R44, R100.reuse, R112, R44 ;  /* 0x00000070642c723c */ /* 0x048fe2000004182c */
[----:B------:R1:W3:Y:S07]  /*96a0*/  MUFU.EX2 R183, R2 ;  /* 0x0000000200b77308 */ /* 0x0002ee0000000800 */
[C---:B------:R-:W-:Y:S01]  /*96b0*/  HMMA.16816.F32.BF16 R48, R100.reuse, R114, R48 ;  /* 0x000000726430723c */ /* 0x040fe20000041830 */
[----:B------:R-:W3:Y:S07]  /*96c0*/  LDSM.16.MT88.4 R112, [R225+0x7100] ;  /* 0x00710000e170783b */ /* 0x000eee0000004200 */
[C---:B----4-:R-:W-:Y:S08]  /*96d0*/  HMMA.16816.F32.BF16 R52, R100.reuse, R104, R52 ;  /* 0x000000686434723c */ /* 0x050ff00000041834 */
[C---:B------:R-:W-:Y:S01]  /*96e0*/  HMMA.16816.F32.BF16 R56, R100.reuse, R106, R56 ;  /* 0x0000006a6438723c */ /* 0x040fe20000041838 */
[----:B------:R-:W4:Y:S03]  /*96f0*/  LDSM.16.MT88.4 R104, [R226+0x7100] ;  /* 0x00710000e268783b */ /* 0x000f260000004200 */
[--C-:B-1----:R-:W-:Y:S04]  /*9700*/  FFMA.FTZ R2, R138, c[0x0][0x2d0], -R164.reuse ;  /* 0x0000b4008a027a23 */ /* 0x102fe800000108a4 */
[----:B------:R1:W-:Y:S01]  /*9710*/  MUFU.EX2 R181, R2 ;  /* 0x0000000200b57308 */ /* 0x0003e20000000800 */
[C---:B--2---:R-:W-:Y:S08]  /*9720*/  HMMA.16816.F32.BF16 R60, R100.reuse, R108, R60 ;  /* 0x0000006c643c723c */ /* 0x044ff0000004183c */
[C---:B------:R-:W-:Y:S01]  /*9730*/  HMMA.16816.F32.BF16 R64, R100.reuse, R110, R64 ;  /* 0x0000006e6440723c */ /* 0x040fe20000041840 */
[----:B------:R-:W2:Y:S07]  /*9740*/  LDSM.16.MT88.4 R108, [R229+0x7100] ;  /* 0x00710000e56c783b */ /* 0x000eae0000004200 */
[C---:B---3--:R-:W-:Y:S04]  /*9750*/  HMMA.16816.F32.BF16 R68, R100.reuse, R112, R68 ;  /* 0x000000706444723c */ /* 0x048fe80000041844 */
[--C-:B-1----:R-:W-:Y:S04]  /*9760*/  FFMA.FTZ R2, R137, c[0x0][0x2d0], -R164.reuse ;  /* 0x0000b40089027a23 */ /* 0x102fe800000108a4 */
[C---:B------:R-:W-:Y:S01]  /*9770*/  HMMA.16816.F32.BF16 R72, R100.reuse, R114, R72 ;  /* 0x000000726448723c */ /* 0x040fe20000041848 */
[----:B------:R-:W1:Y:S01]  /*9780*/  LDSM.16.MT88.4 R112, [R228+0x7100] ;  /* 0x00710000e470783b */ /* 0x000e620000004200 */
[----:B------:R3:W1:Y:S06]  /*9790*/  MUFU.EX2 R180, R2 ;  /* 0x0000000200b47308 */ /* 0x00066c0000000800 */
[C---:B----4-:R-:W-:Y:S08]  /*97a0*/  HMMA.16816.F32.BF16 R76, R100.reuse, R104, R76 ;  /* 0x00000068644c723c */ /* 0x050ff0000004184c */
[C---:B------:R-:W-:Y:S01]  /*97b0*/  HMMA.16816.F32.BF16 R80, R100.reuse, R106, R80 ;  /* 0x0000006a6450723c */ /* 0x040fe20000041850 */
[----:B------:R-:W4:Y:S07]  /*97c0*/  LDSM.16.MT88.4 R104, [R225+0x1900] ;  /* 0x00190000e168783b */ /* 0x000f2e0000004200 */
[C---:B--2---:R-:W-:Y:S04]  /*97d0*/  HMMA.16816.F32.BF16 R84, R100.reuse, R108, R84 ;  /* 0x0000006c6454723c */ /* 0x044fe80000041854 */
[--C-:B---3--:R-:W-:Y:S01]  /*97e0*/  FFMA.FTZ R2, R131, c[0x0][0x2d0], -R165.reuse ;  /* 0x0000b40083027a23 */ /* 0x108fe200000108a5 */
[----:B------:R-:W-:Y:S03]  /*97f0*/  MOV R131, R151 ;  /* 0x0000009700837202 */ /* 0x000fe60000000f00 */
[----:B------:R2:W-:Y:S01]  /*9800*/  MUFU.EX2 R179, R2 ;  /* 0x0000000200b37308 */ /* 0x0005e20000000800 */
[C---:B------:R-:W-:Y:S01]  /*9810*/  HMMA.16816.F32.BF16 R88, R100.reuse, R110, R88 ;  /* 0x0000006e6458723c */ /* 0x040fe20000041858 */
[----:B------:R-:W3:Y:S07]  /*9820*/  LDSM.16.MT88.4 R108, [R226+0x1900] ;  /* 0x00190000e26c783b */ /* 0x000eee0000004200 */
[C---:B-1----:R-:W-:Y:S08]  /*9830*/  HMMA.16816.F32.BF16 R92, R100.reuse, R112, R92 ;  /* 0x00000070645c723c */ /* 0x042ff0000004185c */
[----:B------:R-:W-:Y:S01]  /*9840*/  HMMA.16816.F32.BF16 R96, R100, R114, R96 ;  /* 0x000000726460723c */ /* 0x000fe20000041860 */
[----:B------:R-:W1:Y:S03]  /*9850*/  LDSM.16.MT88.4 R112, [R229+0x1900] ;  /* 0x00190000e570783b */ /* 0x000e660000004200 */
[----:B--2---:R-:W-:Y:S03]  /*9860*/  FFMA.FTZ R2, R130, c[0x0][0x2d0], -R165 ;  /* 0x0000b40082027a23 */ /* 0x004fe600000108a5 */
[----:B------:R-:W-:Y:S01]  /*9870*/  F2FP.BF16.PACK_AB R100, R250, R251 ;  /* 0x000000fbfa64723e */ /* 0x000fe200000010ff */
[----:B------:R2:W2:Y:S01]  /*9880*/  MUFU.EX2 R178, R2 ;  /* 0x0000000200b27308 */ /* 0x0004a20000000800 */
[----:B------:R-:W-:Y:S03]  /*9890*/  F2FP.BF16.PACK_AB R101, R183, R182 ;  /* 0x000000b6b765723e */ /* 0x000fe600000010ff */
[----:B------:R-:W-:Y:S01]  /*98a0*/  F2FP.BF16.PACK_AB R102, R180, R181 ;  /* 0x000000b5b466723e */ /* 0x000fe200000010ff */
[--C-:B--2---:R-:W-:Y:S01]  /*98b0*/  FFMA.FTZ R2, R122, c[0x0][0x2d0], -R164.reuse ;  /* 0x0000b4007a027a23 */ /* 0x104fe200000108a4 */
[----:B------:R-:W-:Y:S01]  /*98c0*/  F2FP.BF16.PACK_AB R103, R178, R179 ;  /* 0x000000b3b267723e */ /* 0x000fe200000010ff */
[----:B------:R-:W-:Y:S03]  /*98d0*/  IMAD.MOV.U32 R122, RZ, RZ, R117 ;  /* 0x000000ffff7a7224 */ /* 0x000fe600078e0075 */
[----:B------:R2:W-:Y:S03]  /*98e0*/  MUFU.EX2 R176, R2 ;  /* 0x0000000200b07308 */ /* 0x0005e60000000800 */
[C---:B----4-:R-:W-:Y:S08]  /*98f0*/  HMMA.16816.F32.BF16 R4, R100.reuse, R104, R4 ;  /* 0x000000686404723c */ /* 0x050ff00000041804 */
[C---:B------:R-:W-:Y:S01]  /*9900*/  HMMA.16816.F32.BF16 R8, R100.reuse, R106, R8 ;  /* 0x0000006a6408723c */ /* 0x040fe20000041808 */
[----:B------:R-:W4:Y:S07]  /*9910*/  LDSM.16.MT88.4 R104, [R228+0x1900] ;  /* 0x00190000e468783b */ /* 0x000f2e0000004200 */
[C---:B---3--:R-:W-:Y:S04]  /*9920*/  HMMA.16816.F32.BF16 R12, R100.reuse, R108, R12 ;  /* 0x0000006c640c723c */ /* 0x048fe8000004180c */
[--C-:B--2---:R-:W-:Y:S02]  /*9930*/  FFMA.FTZ R2, R121, c[0x0][0x2d0], -R164.reuse ;  /* 0x0000b40079027a23 */ /* 0x104fe400000108a4 */
[----:B------:R-:W2:Y:S02]  /*9940*/  LDL.LU R121, [R1+0x18] ;  /* 0x0000180001797983 */ /* 0x000ea40000300800 */
[C---:B------:R-:W-:Y:S01]  /*9950*/  HMMA.16816.F32.BF16 R16, R100.reuse, R110, R16 ;  /* 0x0000006e6410723c */ /* 0x040fe20000041810 */
[----:B------:R3:W3:Y:S01]  /*9960*/  MUFU.EX2 R177, R2 ;  /* 0x0000000200b17308 */ /* 0x0006e20000000800 */
[----:B------:R-:W3:Y:S06]  /*9970*/  LDSM.16.MT88.4 R108, [R225+0x4900] ;  /* 0x00490000e16c783b */ /* 0x000eec0000004200 */
[C---:B-1----:R-:W-:Y:S08]  /*9980*/  HMMA.16816.F32.BF16 R20, R100.reuse, R112, R20 ;  /* 0x000000706414723c */ /* 0x042ff00000041814 */
[C---:B------:R-:W-:Y:S01]  /*9990*/  HMMA.16816.F32.BF16 R24, R100.reuse, R114, R24 ;  /* 0x000000726418723c */ /* 0x040fe20000041818 */
[----:B------:R-:W1:Y:S07]  /*99a0*/  LDSM.16.MT88.4 R112, [R226+0x4900] ;  /* 0x00490000e270783b */ /* 0x000e6e0000004200 */
[C---:B----4-:R-:W-:Y:S04]  /*99b0*/  HMMA.16816.F32.BF16 R28, R100.reuse, R104, R28 ;  /* 0x00000068641c723c */ /* 0x050fe8000004181c */
[--C-:B---3--:R-:W-:Y:S02]  /*99c0*/  FFMA.FTZ R2, R120, c[0x0][0x2d0], -R165.reuse ;  /* 0x0000b40078027a23 */ /* 0x108fe400000108a5 */
[--C-:B------:R-:W-:Y:S02]  /*99d0*/  FFMA.FTZ R120, R248, c[0x0][0x2d0], -R165.reuse ;  /* 0x0000b400f8787a23 */ /* 0x100fe400000108a5 */
[----:B------:R3:W-:Y:S01]  /*99e0*/  MUFU.EX2 R175, R2 ;  /* 0x0000000200af7308 */ /* 0x0007e20000000800 */
[C---:B------:R-:W-:Y:S01]  /*99f0*/  HMMA.16816.F32.BF16 R32, R100.reuse, R106, R32 ;  /* 0x0000006a6420723c */ /* 0x040fe20000041820 */
[----:B------:R-:W4:Y:S07]  /*9a00*/  LDSM.16.MT88.4 R104, [R229+0x4900] ;  /* 0x00490000e568783b */ /* 0x000f2e0000004200 */
[C---:B------:R-:W-:Y:S08]  /*9a10*/  HMMA.16816.F32.BF16 R36, R100.reuse, R108, R36 ;  /* 0x0000006c6424723c */ /* 0x040ff00000041824 */
[C---:B------:R-:W-:Y:S01]  /*9a20*/  HMMA.16816.F32.BF16 R40, R100.reuse, R110, R40 ;  /* 0x0000006e6428723c */ /* 0x040fe20000041828 */
[----:B------:R-:W4:Y:S03]  /*9a30*/  LDSM.16.MT88.4 R108, [R228+0x4900] ;  /* 0x00490000e46c783b */ /* 0x000f260000004200 */
[--C-:B---3--:R-:W-:Y:S04]  /*9a40*/  FFMA.FTZ R2, R119, c[0x0][0x2d0], -R165.reuse ;  /* 0x0000b40077027a23 */ /* 0x108fe800000108a5 */
[C---:B-1----:R-:W-:Y:S01]  /*9a50*/  HMMA.16816.F32.BF16 R44, R100.reuse, R112, R44 ;  /* 0x00000070642c723c */ /* 0x042fe2000004182c */
        /* <DEDUP_REMOVED lines=11> */
[C---:B---3--:R-:W-:Y:S04]  /*9b10*/  HMMA.16816.F32.BF16 R68, R100.reuse, R112, R68 ;  /* 0x000000706444723c */ /* 0x048fe80000041844 */
[--C-:B-1----:R-:W-:Y:S04]  /*9b20*/  FFMA.FTZ R2, R116, c[0x0][0x2d0], -R164.reuse ;  /* 0x0000b40074027a23 */ /* 0x102fe800000108a4 */
[C---:B------:R-:W-:Y:S01]  /*9b30*/  HMMA.16816.F32.BF16 R72, R100.reuse, R114, R72 ;  /* 0x000000726448723c */ /* 0x040fe20000041848 */
[----:B------:R-:W1:Y:S01]  /*9b40*/  LDSM.16.MT88.4 R112, [R228+0x7900] ;  /* 0x00790000e470783b */ /* 0x000e620000004200 */
[----:B------:R3:W1:Y:S06]  /*9b50*/  MUFU.EX2 R172, R2 ;  /* 0x0000000200ac7308 */ /* 0x00066c0000000800 */
[C---:B----4-:R-:W-:Y:S01]  /*9b60*/  HMMA.16816.F32.BF16 R76, R100.reuse, R104, R76 ;  /* 0x00000068644c723c */ /* 0x050fe2000004184c */
[----:B------:R-:W-:Y:S07]  /*9b70*/  LDSM.16.MT88.4 R116, [R229+0x2100] ;  /* 0x00210000e574783b */ /* 0x000fee0000004200 */
[C---:B------:R-:W-:Y:S01]  /*9b80*/  HMMA.16816.F32.BF16 R80, R100.reuse, R106, R80 ;  /* 0x0000006a6450723c */ /* 0x040fe20000041850 */
[----:B------:R-:W4:Y:S07]  /*9b90*/  LDSM.16.MT88.4 R104, [R225+0x2100] ;  /* 0x00210000e168783b */ /* 0x000f2e0000004200 */
[C---:B------:R-:W-:Y:S04]  /*9ba0*/  HMMA.16816.F32.BF16 R84, R100.reuse, R108, R84 ;  /* 0x0000006c6454723c */ /* 0x040fe80000041854 */
[--C-:B---3--:R-:W-:Y:S04]  /*9bb0*/  FFMA.FTZ R2, R171, c[0x0][0x2d0], -R165.reuse ;  /* 0x0000b400ab027a23 */ /* 0x108fe800000108a5 */
        /* <DEDUP_REMOVED lines=8> */
[----:B------:R3:W3:Y:S01]  /*9c40*/  MUFU.EX2 R170, R2 ;  /* 0x0000000200aa7308 */ /* 0x0006e20000000800 */
[----:B------:R-:W-:Y:S03]  /*9c50*/  F2FP.BF16.PACK_AB R101, R174, R175 ;  /* 0x000000afae65723e */ /* 0x000fe600000010ff */
[----:B------:R-:W-:Y:S01]  /*9c60*/  F2FP.BF16.PACK_AB R102, R172, R173 ;  /* 0x000000adac66723e */ /* 0x000fe200000010ff */
[--C-:B---3--:R-:W-:Y:S01]  /*9c70*/  FFMA.FTZ R2, R143, c[0x0][0x2d0], -R164.reuse ;  /* 0x0000b4008f027a23 */ /* 0x108fe200000108a4 */
[----:B------:R-:W-:Y:S01]  /*9c80*/  F2FP.BF16.PACK_AB R103, R170, R171 ;  /* 0x000000abaa67723e */ /* 0x000fe200000010ff */
[----:B------:R-:W-:Y:S02]  /*9c90*/  FFMA.FTZ R164, R246, c[0x0][0x2d0], -R164 ;  /* 0x0000b400f6a47a23 */ /* 0x000fe400000108a4 */
[----:B------:R3:W5:Y:S01]  /*9ca0*/  LDL.LU R246, [R1+0x60] ;  /* 0x0000600001f67983 */ /* 0x0007620000300800 */
[--C-:B------:R-:W-:Y:S02]  /*9cb0*/  FFMA.FTZ R143, R167, c[0x0][0x2d0], -R165.reuse ;  /* 0x0000b400a78f7a23 */ /* 0x100fe400000108a5 */
[--C-:B------:R-:W-:Y:S01]  /*9cc0*/  FFMA.FTZ R167, R247, c[0x0][0x2d0], -R165.reuse ;  /* 0x0000b400f7a77a23 */ /* 0x100fe200000108a5 */
[C---:B----4-:R-:W-:Y:S01]  /*9cd0*/  HMMA.16816.F32.BF16 R4, R100.reuse, R104, R4 ;  /* 0x000000686404723c */ /* 0x050fe20000041804 */
[----:B------:R3:W5:Y:S01]  /*9ce0*/  LDL.LU R247, [R1+0x5c] ;  /* 0x00005c0001f77983 */ /* 0x0007620000300800 */
[----:B------:R-:W4:Y:S01]  /*9cf0*/  MUFU.EX2 R164, R164 ;  /* 0x000000a400a47308 */ /* 0x000f220000000800 */
[----:B------:R-:W-:Y:S02]  /*9d00*/  FFMA.FTZ R165, R142, c[0x0][0x2d0], -R165 ;  /* 0x0000b4008ea57a23 */ /* 0x000fe400000108a5 */
[----:B------:R3:W5:Y:S03]  /*9d10*/  LDL.LU R248, [R1+0x58] ;  /* 0x0000580001f87983 */ /* 0x0007660000300800 */
[C---:B------:R-:W-:Y:S01]  /*9d20*/  HMMA.16816.F32.BF16 R8, R100.reuse, R106, R8 ;  /* 0x0000006a6408723c */ /* 0x040fe20000041808 */
[----:B------:R-:W3:Y:S03]  /*9d30*/  LDSM.16.MT88.4 R104, [R225+0x5100] ;  /* 0x00510000e168783b */ /* 0x000ee60000004200 */
[----:B------:R-:W-:Y:S04]  /*9d40*/  MUFU.EX2 R142, R120 ;  /* 0x00000078008e7308 */ /* 0x000fe80000000800 */
[C---:B------:R-:W-:Y:S06]  /*9d50*/  HMMA.16816.F32.BF16 R12, R100.reuse, R108, R12 ;  /* 0x0000006c640c723c */ /* 0x040fec000004180c */
[----:B------:R-:W1:Y:S02]  /*9d60*/  MUFU.EX2 R165, R165 ;  /* 0x000000a500a57308 */ /* 0x000e640000000800 */
[C---:B------:R-:W-:Y:S01]  /*9d70*/  HMMA.16816.F32.BF16 R16, R100.reuse, R110, R16 ;  /* 0x0000006e6410723c */ /* 0x040fe20000041810 */
[----:B------:R-:W3:Y:S03]  /*9d80*/  LDSM.16.MT88.4 R108, [R226+0x5100] ;  /* 0x00510000e26c783b */ /* 0x000ee60000004200 */
[----:B----4-:R-:W-:Y:S04]  /*9d90*/  F2FP.BF16.PACK_AB R162, R164, R168 ;  /* 0x000000a8a4a2723e */ /* 0x010fe800000010ff */
[C---:B------:R-:W-:Y:S01]  /*9da0*/  HMMA.16816.F32.BF16 R20, R100.reuse, R116, R20 ;  /* 0x000000746414723c */ /* 0x040fe20000041814 */
[----:B------:R-:W-:Y:S07]  /*9db0*/  MUFU.EX2 R143, R143 ;  /* 0x0000008f008f7308 */ /* 0x000fee0000000800 */
[C---:B------:R-:W-:Y:S01]  /*9dc0*/  HMMA.16816.F32.BF16 R24, R100.reuse, R118, R24 ;  /* 0x000000766418723c */ /* 0x040fe20000041818 */
[----:B------:R-:W4:Y:S02]  /*9dd0*/  LDSM.16.MT88.4 R116, [R229+0x5100] ;  /* 0x00510000e574783b */ /* 0x000f240000004200 */
[----:B------:R-:W3:Y:S01]  /*9de0*/  MUFU.EX2 R167, R167 ;  /* 0x000000a700a77308 */ /* 0x000ee20000000800 */
[----:B-1----:R-:W-:Y:S04]  /*9df0*/  F2FP.BF16.PACK_AB R163, R165, R142 ;  /* 0x0000008ea5a3723e */ /* 0x002fe800000010ff */
[C---:B------:R-:W-:Y:S08]  /*9e00*/  HMMA.16816.F32.BF16 R28, R100.reuse, R112, R28 ;  /* 0x00000070641c723c */ /* 0x040ff0000004181c */
[C---:B------:R-:W-:Y:S01]  /*9e10*/  HMMA.16816.F32.BF16 R32, R100.reuse, R114, R32 ;  /* 0x000000726420723c */ /* 0x040fe20000041820 */
[----:B------:R-:W1:Y:S07]  /*9e20*/  LDSM.16.MT88.4 R112, [R228+0x5100] ;  /* 0x00510000e470783b */ /* 0x000e6e0000004200 */
[C---:B---3--:R-:W-:Y:S04]  /*9e30*/  HMMA.16816.F32.BF16 R36, R100.reuse, R104, R36 ;  /* 0x000000686424723c */ /* 0x048fe80000041824 */
[----:B------:R-:W-:Y:S04]  /*9e40*/  F2FP.BF16.PACK_AB R161, R167, R143 ;  /* 0x0000008fa7a1723e */ /* 0x000fe800000010ff */
[C---:B------:R-:W-:Y:S01]  /*9e50*/  HMMA.16816.F32.BF16 R40, R100.reuse, R106, R40 ;  /* 0x0000006a6428723c */ /* 0x040fe20000041828 */
[----:B------:R-:W3:Y:S07]  /*9e60*/  LDSM.16.MT88.4 R104, [R225+0x8100] ;  /* 0x00810000e168783b */ /* 0x000eee0000004200 */
[C---:B------:R-:W-:Y:S08]  /*9e70*/  HMMA.16816.F32.BF16 R44, R100.reuse, R108, R44 ;  /* 0x0000006c642c723c */ /* 0x040ff0000004182c */
[C---:B------:R-:W-:Y:S01]  /*9e80*/  HMMA.16816.F32.BF16 R48, R100.reuse, R110, R48 ;  /* 0x0000006e6430723c */ /* 0x040fe20000041830 */
[----:B------:R-:W3:Y:S03]  /*9e90*/  LDSM.16.MT88.4 R108, [R226+0x8100] ;  /* 0x00810000e26c783b */ /* 0x000ee60000004200 */
[----:B--2---:R-:W-:Y:S02]  /*9ea0*/  FFMA.FTZ R121, R3, R121, R231 ;  /* 0x0000007903797223 */ /* 0x004fe400000100e7 */
[----:B------:R-:W2:Y:S02]  /*9eb0*/  MUFU.EX2 R3, R2 ;  /* 0x0000000200037308 */ /* 0x000ea40000000800 */
[C---:B----4-:R-:W-:Y:S01]  /*9ec0*/  HMMA.16816.F32.BF16 R52, R100.reuse, R116, R52 ;  /* 0x000000746434723c */ /* 0x050fe20000041834 */
[----:B------:R4:W5:Y:S04]  /*9ed0*/  LDL.LU R231, [R1+0x54] ;  /* 0x0000540001e77983 */ /* 0x0009680000300800 */
[----:B------:R-:W4:Y:S03]  /*9ee0*/  LDL.LU R130, [R1+0x1c] ;  /* 0x00001c0001827983 */ /* 0x000f260000300800 */
[C---:B------:R-:W-:Y:S01]  /*9ef0*/  HMMA.16816.F32.BF16 R56, R100.reuse, R118, R56 ;  /* 0x000000766438723c */ /* 0x040fe20000041838 */
[----:B------:R-:W3:Y:S07]  /*9f00*/  LDSM.16.MT88.4 R116, [R229+0x8100] ;  /* 0x00810000e574783b */ /* 0x000eee0000004200 */
[C---:B-1----:R-:W-:Y:S04]  /*9f10*/  HMMA.16816.F32.BF16 R60, R100.reuse, R112, R60 ;  /* 0x00000070643c723c */ /* 0x042fe8000004183c */
[----:B--2---:R-:W-:Y:S04]  /*9f20*/  F2FP.BF16.PACK_AB R160, R166, R3 ;  /* 0x00000003a6a0723e */ /* 0x004fe800000010ff */
[C---:B------:R-:W-:Y:S01]  /*9f30*/  HMMA.16816.F32.BF16 R64, R100.reuse, R114, R64 ;  /* 0x000000726440723c */ /* 0x040fe20000041840 */
[----:B------:R-:W1:Y:S07]  /*9f40*/  LDSM.16.MT88.4 R112, [R228+0x8100] ;  /* 0x00810000e470783b */ /* 0x000e6e0000004200 */
[C---:B---3--:R-:W-:Y:S08]  /*9f50*/  HMMA.16816.F32.BF16 R68, R100.reuse, R104, R68 ;  /* 0x000000686444723c */ /* 0x048ff00000041844 */
[C---:B------:R-:W-:Y:S01]  /*9f60*/  HMMA.16816.F32.BF16 R72, R100.reuse, R106, R72 ;  /* 0x0000006a6448723c */ /* 0x040fe20000041848 */
[----:B------:R-:W-:Y:S07]  /*9f70*/  LDSM.16.MT88.4 R104, [R226+0x2900] ;  /* 0x00290000e268783b */ /* 0x000fee0000004200 */
[C---:B------:R-:W-:Y:S07]  /*9f80*/  HMMA.16816.F32.BF16 R76, R100.reuse, R108, R76 ;  /* 0x0000006c644c723c */ /* 0x040fee000004184c */
[----:B------:R-:W-:Y:S01]  /*9f90*/  IMAD.MOV.U32 R109, RZ, RZ, R150 ;  /* 0x000000ffff6d7224 */ /* 0x000fe200078e0096 */
[C---:B------:R-:W-:Y:S04]  /*9fa0*/  HMMA.16816.F32.BF16 R80, R100.reuse, R110, R80 ;  /* 0x0000006e6450723c */ /* 0x040fe80000041850 */
[----:B------:R-:W-:Y:S03]  /*9fb0*/  MOV R108, R149 ;  /* 0x00000095006c7202 */ /* 0x000fe60000000f00 */
[----:B------:R-:W-:Y:S01]  /*9fc0*/  IMAD.MOV.U32 R111, RZ, RZ, R148 ;  /* 0x000000ffff6f7224 */ /* 0x000fe200078e0094 */
[C---:B------:R-:W-:Y:S01]  /*9fd0*/  HMMA.16816.F32.BF16 R84, R100.reuse, R116, R84 ;  /* 0x000000746454723c */ /* 0x040fe20000041854 */
[----:B------:R-:W2:Y:S06]  /*9fe0*/  LDSM.16.MT88.4 R148, [R225+0x2900] ;  /* 0x00290000e194783b */ /* 0x000eac0000004200 */
[----:B------:R-:W-:Y:S01]  /*9ff0*/  IMAD.MOV.U32 R117, RZ, RZ, R123 ;  /* 0x000000ffff757224 */ /* 0x000fe200078e007b */
[C---:B------:R-:W-:Y:S04]  /*a000*/  HMMA.16816.F32.BF16 R88, R100.reuse, R118, R88 ;  /* 0x000000766458723c */ /* 0x040fe80000041858 */
[----:B------:R-:W-:Y:S03]  /*a010*/  MOV R116, R128 ;  /* 0x0000008000747202 */ /* 0x000fe60000000f00 */
[----:B------:R-:W-:Y:S01]  /*a020*/  IMAD.MOV.U32 R119, RZ, RZ, R129 ;  /* 0x000000ffff777224 */ /* 0x000fe200078e0081 */
[C---:B-1----:R-:W-:Y:S04]  /*a030*/  HMMA.16816.F32.BF16 R92, R100.reuse, R112, R92 ;  /* 0x00000070645c723c */ /* 0x042fe8000004185c */
[----:B------:R-:W-:Y:S02]  /*a040*/  MOV R118, R136 ;  /* 0x0000008800767202 */ /* 0x000fe40000000f00 */
[----:B------:R-:W-:Y:S02]  /*a050*/  LDSM.16.MT88.4 R136, [R226+0x5900] ;  /* 0x00590000e288783b */ /* 0x000fe40000004200 */
[----:B------:R-:W-:Y:S06]  /*a060*/  HMMA.16816.F32.BF16 R96, R100, R114, R96 ;  /* 0x000000726460723c */ /* 0x000fec0000041860 */
[----:B------:R-:W1:Y:S01]  /*a070*/  LDSM.16.MT88.4 R112, [R229+0x2900] ;  /* 0x00290000e570783b */ /* 0x000e620000004200 */
[----:B----4-:R-:W-:Y:S02]  /*a080*/  FFMA.FTZ R2, R0, R130, R131 ;  /* 0x0000008200027223 */ /* 0x010fe40000010083 */
[----:B------:R-:W-:Y:S05]  /*a090*/  FADD.FTZ R0, R122, R121 ;  /* 0x000000797a007221 */ /* 0x000fea0000010000 */
[----:B------:R-:W-:Y:S01]  /*a0a0*/  LDSM.16.MT88.4 R128, [R225+0x5900] ;  /* 0x00590000e180783b */ /* 0x000fe20000004200 */
[----:B------:R-:W-:Y:S02]  /*a0b0*/  FADD.FTZ R2, R147, R2 ;  /* 0x0000000293027221 */ /* 0x000fe40000010000 */
[----:B------:R-:W-:Y:S02]  /*a0c0*/  FADD.FTZ R0, R146, R0 ;  /* 0x0000000092007221 */ /* 0x000fe40000010000 */
[----:B------:R-:W-:Y:S02]  /*a0d0*/  FADD.FTZ R169, R169, R2 ;  /* 0x00000002a9a97221 */ /* 0x000fe40000010000 */
[----:B------:R-:W-:Y:S01]  /*a0e0*/  FADD.FTZ R2, R145, R0 ;  /* 0x0000000091027221 */ /* 0x000fe20000010000 */
[----:B------:R-:W-:Y:S01]  /*a0f0*/  MOV R0, R144 ;  /* 0x0000009000007202 */ /* 0x000fe20000000f00 */
[----:B------:R-:W3:Y:S01]  /*a100*/  LDSM.16.MT88.4 R120, [R228+0x2900] ;  /* 0x00290000e478783b */ /* 0x000ee20000004200 */
[C---:B--2---:R-:W-:Y:S05]  /*a110*/  HMMA.16816.F32.BF16 R144, R160.reuse, R148, R4 ;  /* 0x00000094a090723c */ /* 0x044fea0000041804 */
[----:B------:R-:W-:Y:S02]  /*a120*/  FADD.FTZ R0, R0, R169 ;  /* 0x000000a900007221 */ /* 0x000fe40000010000 */
[----:B------:R-:W2:Y:S01]  /*a130*/  LDSM.16.MT88.4 R4, [R229+0x5900] ;  /* 0x00590000e504783b */ /* 0x000ea20000004200 */
[C---:B------:R-:W-:Y:S07]  /*a140*/  HMMA.16816.F32.BF16 R148, R160.reuse, R150, R8 ;  /* 0x00000096a094723c */ /* 0x040fee0000041808 */
[----:B------:R-:W4:Y:S01]  /*a150*/  LDSM.16.MT88.4 R8, [R228+0x5900] ;  /* 0x00590000e408783b */ /* 0x000f220000004200 */
[C---:B------:R-:W-:Y:S07]  /*a160*/  HMMA.16816.F32.BF16 R100, R160.reuse, R104, R12 ;  /* 0x00000068a064723c */ /* 0x040fee000004180c */
[----:B------:R-:W-:Y:S01]  /*a170*/  IMAD.MOV.U32 R13, RZ, RZ, R111 ;  /* 0x000000ffff0d7224 */ /* 0x000fe200078e006f */
[C---:B------:R-:W-:Y:S01]  /*a180*/  HMMA.16816.F32.BF16 R104, R160.reuse, R106, R16 ;  /* 0x0000006aa068723c */ /* 0x040fe20000041810 */
[----:B------:R-:W-:Y:S03]  /*a190*/  LDSM.16.MT88.4 R16, [R226+0x8900] ;  /* 0x00890000e210783b */ /* 0x000fe60000004200 */
[----:B------:R-:W-:Y:S01]  /*a1a0*/  MOV R14, R108 ;  /* 0x0000006c000e7202 */ /* 0x000fe20000000f00 */
[----:B------:R-:W-:Y:S03]  /*a1b0*/  IMAD.MOV.U32 R15, RZ, RZ, R109 ;  /* 0x000000ffff0f7224 */ /* 0x000fe600078e006d */
[C---:B-1----:R-:W-:Y:S07]  /*a1c0*/  HMMA.16816.F32.BF16 R108, R160.reuse, R112, R20 ;  /* 0x00000070a06c723c */ /* 0x042fee0000041814 */
[----:B------:R-:W-:Y:S01]  /*a1d0*/  MOV R23, R13 ;  /* 0x0000000d00177202 */ /* 0x000fe20000000f00 */
[C---:B------:R-:W-:Y:S04]  /*a1e0*/  HMMA.16816.F32.BF16 R112, R160.reuse, R114, R24 ;  /* 0x00000072a070723c */ /* 0x040fe80000041818 */
[----:B------:R-:W-:Y:S01]  /*a1f0*/  IMAD.MOV.U32 R21, RZ, RZ, R118 ;  /* 0x000000ffff157224 */ /* 0x000fe200078e0076 */
[----:B------:R-:W-:Y:S01]  /*a200*/  MOV R20, R15 ;  /* 0x0000000f00147202 */ /* 0x000fe20000000f00 */
[----:B------:R-:W-:Y:S01]  /*a210*/  IMAD.MOV.U32 R22, RZ, RZ, R14 ;  /* 0x000000ffff167224 */ /* 0x000fe200078e000e */
[----:B------:R-:W-:Y:S01]  /*a220*/  MOV R24, R119 ;  /* 0x0000007700187202 */ /* 0x000fe20000000f00 */
[----:B------:R-:W-:Y:S01]  /*a230*/  IMAD.MOV.U32 R25, RZ, RZ, R116 ;  /* 0x000000ffff197224 */ /* 0x000fe200078e0074 */
[----:B------:R-:W-:Y:S01]  /*a240*/  MOV R26, R117 ;  /* 0x00000075001a7202 */ /* 0x000fe20000000f00 */
[----:B------:R-:W1:Y:S01]  /*a250*/  LDSM.16.MT88.4 R12, [R225+0x8900] ;  /* 0x00890000e10c783b */ /* 0x000e620000004200 */
[C---:B---3--:R-:W-:Y:S03]  /*a260*/  HMMA.16816.F32.BF16 R116, R160.reuse, R120, R28 ;  /* 0x00000078a074723c */ /* 0x048fe6000004181c */
[----:B------:R-:W-:Y:S04]  /*a270*/  IMAD.MOV.U32 R27, RZ, RZ, R135 ;  /* 0x000000ffff1b7224 */ /* 0x000fe800078e0087 */
[----:B------:R-:W-:Y:S01]  /*a280*/  MOV R28, R134 ;  /* 0x00000086001c7202 */ /* 0x000fe20000000f00 */
[C---:B------:R-:W-:Y:S04]  /*a290*/  HMMA.16816.F32.BF16 R120, R160.reuse, R122, R32 ;  /* 0x0000007aa078723c */ /* 0x040fe80000041820 */
[----:B------:R-:W-:Y:S01]  /*a2a0*/  IMAD.MOV.U32 R31, RZ, RZ, R127 ;  /* 0x000000ffff1f7224 */ /* 0x000fe200078e007f */
[----:B------:R-:W-:Y:S01]  /*a2b0*/  MOV R30, R132 ;  /* 0x00000084001e7202 */ /* 0x000fe20000000f00 */
[----:B------:R-:W-:Y:S01]  /*a2c0*/  IMAD.MOV.U32 R29, RZ, RZ, R133 ;  /* 0x000000ffff1d7224 */ /* 0x000fe200078e0085 */
[----:B------:R-:W-:Y:S01]  /*a2d0*/  MOV R33, R126 ;  /* 0x0000007e00217202 */ /* 0x000fe20000000f00 */
[----:B------:R-:W-:Y:S01]  /*a2e0*/  IMAD.MOV.U32 R34, RZ, RZ, R125 ;  /* 0x000000ffff227224 */ /* 0x000fe200078e007d */
[----:B------:R-:W-:Y:S02]  /*a2f0*/  MOV R35, R124 ;  /* 0x0000007c00237202 */ /* 0x000fe40000000f00 */
[C---:B------:R-:W-:Y:S03]  /*a300*/  HMMA.16816.F32.BF16 R124, R160.reuse, R128, R36 ;  /* 0x00000080a07c723c */ /* 0x040fe60000041824 */
        /* <DEDUP_REMOVED lines=41> */
[----:B------:R-:W-:Y:S01]  /*a5a0*/  FADD.FTZ R0, R174, R0 ;  /* 0x00000000ae007221 */ /* 0x000fe20000010000 */
[C---:B------:R-:W-:Y:S03]  /*a5b0*/  HMMA.16816.F32.BF16 R88, R160.reuse, R6, R88 ;  /* 0x00000006a058723c */ /* 0x040fe60000041858 */
[----:B------:R-:W-:Y:S02]  /*a5c0*/  FADD.FTZ R2, R173, R2 ;  /* 0x00000002ad027221 */ /* 0x000fe40000010000 */
[----:B------:R-:W-:Y:S02]  /*a5d0*/  FADD.FTZ R0, R171, R0 ;  /* 0x00000000ab007221 */ /* 0x000fe40000010000 */
[----:B------:R-:W-:Y:S01]  /*a5e0*/  FADD.FTZ R2, R172, R2 ;  /* 0x00000002ac027221 */ /* 0x000fe20000010000 */
[C---:B---3--:R-:W-:Y:S04]  /*a5f0*/  HMMA.16816.F32.BF16 R92, R160.reuse, R8, R92 ;  /* 0x00000008a05c723c */ /* 0x048fe8000004185c */
        /* <DEDUP_REMOVED lines=11> */
[----:B------:R-:W-:Y:S01]  /*a6b0*/  IMAD.MOV.U32 R143, RZ, RZ, R140 ;  /* 0x000000ffff8f7224 */ /* 0x000fe200078e008c */
[----:B------:R1:W-:Y:S04]  /*a6c0*/  STL [R1+0x18], R2 ;  /* 0x0000180201007387 */ /* 0x0003e80000100800 */
[----:B------:R1:W-:Y:S01]  /*a6d0*/  STL [R1+0x1c], R0 ;  /* 0x00001c0001007387 */ /* 0x0003e20000100800 */
[----:B------:R-:W-:-:S05]  /*a6e0*/  @P0 BRA `(.L_x_1836) ;  /* 0xffffbd3000000947 */ /* 0x000fca000383ffff */
.L_x_1835:
[----:B--2---:R-:W-:-:S13]  /*a6f0*/  ISETP.LE.AND P0, PT, RZ, UR20, PT ;  /* 0x00000014ff007c0c */ /* 0x004fda000bf03270 */
        /* <DEDUP_REMOVED lines=25> */
.L_x_1838:
[----:B------:R-:W3:Y:S01]  /*a890*/  LDL.64 R14, [R1+0x10] ;  /* 0x00001000010e7983 */ /* 0x000ee20000100a00 */
        /* <DEDUP_REMOVED lines=8> */
[----:B------:R-:W4:Y:S01]  /*a920*/  LDL.64 R12, [R1+0x8] ;  /* 0x00000800010c7983 */ /* 0x000f220000100a00 */
[----:B------:R-:W-:Y:S01]  /*a930*/  MOV R20, UR20 ;  /* 0x0000001400147c02 */ /* 0x000fe20008000f00 */
[----:B------:R-:W-:Y:S04]  /*a940*/  UIADD3 UR20, UR20, -0x1, URZ ;  /* 0xffffffff14147890 */ /* 0x000fe8000fffe03f */
[----:B------:R-:W-:Y:S02]  /*a950*/  BAR.SYNC.DEFER_BLOCKING 0x0 ;  /* 0x0000000000007b1d */ /* 0x000fe40000010000 */
[----:B------:R-:W-:Y:S06]  /*a960*/  @UP0 USHF.R.S32.HI UR24, URZ, 0x1f, UR20 ;  /* 0x0000001f3f180899 */ /* 0x000fec0008011414 */
[----:B------:R-:W1:Y:S08]  /*a970*/  LDSM.16.M88.4 R8, [R224+0xc100] ;  /* 0x00c10000e008783b */ /* 0x000e700000000200 */
[----:B------:R-:W4:Y:S08]  /*a980*/  LDSM.16.M88.4 R16, [R224+0xc900] ;  /* 0x00c90000e010783b */ /* 0x000f300000000200 */
[----:B------:R-:W4:Y:S08]  /*a990*/  LDSM.16.M88.4 R24, [R224+0xd100] ;  /* 0x00d10000e018783b */ /* 0x000f300000000200 */
[----:B------:R-:W4:Y:S08]  /*a9a0*/  LDSM.16.M88.4 R32, [R224+0xd900] ;  /* 0x00d90000e020783b */ /* 0x000f300000000200 */
[----:B------:R-:W4:Y:S01]  /*a9b0*/  LDSM.16.M88.4 R40, [R224+0xe100] ;  /* 0x00e10000e028783b */ /* 0x000f220000000200 */
[C---:B-1----:R-:W-:Y:S07]  /*a9c0*/  HMMA.16816.F32.BF16 R4, R152.reuse, R8, RZ ;  /* 0x000000089804723c */ /* 0x042fee00000418ff */
[----:B------:R-:W1:Y:S01]  /*a9d0*/  LDSM.16.M88.4 R48, [R224+0xe900] ;  /* 0x00e90000e030783b */ /* 0x000e620000000200 */
[C---:B------:R-:W-:Y:S07]  /*a9e0*/  HMMA.16816.F32.BF16 R8, R152.reuse, R10, RZ ;  /* 0x0000000a9808723c */ /* 0x040fee00000418ff */
[----:B-----5:R-:W1:Y:S08]  /*a9f0*/  LDSM.16.M88.4 R160, [R231] ;  /* 0x00000000e7a0783b */ /* 0x020e700000000200 */
[----:B------:R-:W1:Y:S08]  /*aa00*/  LDSM.16.M88.4 R164, [R248] ;  /* 0x00000000f8a4783b */ /* 0x000e700000000200 */
[----:B------:R-:W1:Y:S08]  /*aa10*/  LDSM.16.M88.4 R168, [R247] ;  /* 0x00000000f7a8783b */ /* 0x000e700000000200 */
[----:B------:R-:W1:Y:S08]  /*aa20*/  LDSM.16.M88.4 R172, [R246] ;  /* 0x00000000f6ac783b */ /* 0x000e700000000200 */
[----:B------:R-:W1:Y:S08]  /*aa30*/  LDSM.16.M88.4 R176, [R245] ;  /* 0x00000000f5b0783b */ /* 0x000e700000000200 */
[----:B------:R-:W1:Y:S08]  /*aa40*/  LDSM.16.M88.4 R180, [R244] ;  /* 0x00000000f4b4783b */ /* 0x000e700000000200 */
[----:B------:R-:W2:Y:S01]  /*aa50*/  LDL.64 R250, [R1+0x38] ;  /* 0x0000380001fa7983 */ /* 0x000ea20000100a00 */
[----:B---3--:R-:W-:Y:S05]  /*aa60*/  IMAD.WIDE.U32 R22, R22, UR16, R14 ;  /* 0x0000001016167c25 */ /* 0x008fea000f8e000e */
[----:B------:R-:W-:Y:S01]  /*aa70*/  IADD3 R0, R23, UR4, RZ ;  /* 0x0000000417007c10 */ /* 0x000fe2000fffe0ff */
[----:B----4-:R-:W-:Y:S01]  /*aa80*/  IMAD.WIDE.U32 R2, R2, UR16, R28 ;  /* 0x0000001002027c25 */ /* 0x010fe2000f8e001c */
[C---:B------:R-:W-:Y:S04]  /*aa90*/  LEA R28, P5, R22.reuse, c[0x0][0x1f8], 0x1 ;  /* 0x00007e00161c7a11 */ /* 0x040fe800078a08ff */
[----:B------:R-:W-:Y:S01]  /*aaa0*/  LEA.HI.X R29, R22, c[0x0][0x1fc], R0, 0x1, P5 ;  /* 0x00007f00161d7a11 */ /* 0x000fe200028f0c00 */
[----:B------:R-:W-:Y:S01]  /*aab0*/  IMAD.WIDE.U32 R20, R20, UR16, R12 ;  /* 0x0000001014147c25 */ /* 0x000fe2000f8e000c */
        /* <DEDUP_REMOVED lines=28> */
[C---:B---3--:R-:W-:Y:S07]  /*ac80*/  HMMA.16816.F32.BF16 R28, R152.reuse, R32, RZ ;  /* 0x00000020981c723c */ /* 0x048fee00000418ff */
[----:B------:R1:W-:Y:S01]  /*ac90*/  LDGSTS.E.BYPASS.LTC128B.128 [R249+0x7100], [R2.64+0x100], !P2 ;  /* 0x0710010002f97fae */ /* 0x0003e2000d101d52 */
[C---:B------:R-:W-:Y:S01]  /*aca0*/  HMMA.16816.F32.BF16 R32, R152.reuse, R34, RZ ;  /* 0x000000229820723c */ /* 0x040fe200000418ff */
[C---:B----4-:R-:W-:Y:S06]  /*acb0*/  IADD3 R36, P0, R2.reuse, UR15, RZ ;  /* 0x0000000f02247c10 */ /* 0x050fec000ff1e0ff */
[----:B------:R3:W-:Y:S01]  /*acc0*/  LDGSTS.E.BYPASS.LTC128B.128 [R249+0x2100], [R38.64], !P4 ;  /* 0x0210000026f97fae */ /* 0x0007e2000e101d52 */
[C---:B------:R-:W-:Y:S07]  /*acd0*/  IADD3.X R37, R3.reuse, UR22, RZ, P0, !PT ;  /* 0x0000001603257c10 */ /* 0x040fee00087fe4ff */
[----:B------:R3:W-:Y:S01]  /*ace0*/  LDGSTS.E.BYPASS.LTC128B.128 [R249+0x5100], [R36.64], !P3 ;  /* 0x0510000024f97fae */ /* 0x0007e2000d901d52 */
[----:B-1----:R-:W-:Y:S04]  /*acf0*/  IADD3 R2, P0, R2, UR21, RZ ;  /* 0x0000001502027c10 */ /* 0x002fe8000ff1e0ff */
[----:B------:R-:W-:Y:S02]  /*ad00*/  IADD3.X R3, R3, UR23, RZ, P0, !PT ;  /* 0x0000001703037c10 */ /* 0x000fe400087fe4ff */
[----:B------:R-:W-:Y:S03]  /*ad10*/  PLOP3.LUT P0, PT, PT, PT, UP0, 0x80, 0x0 ;  /* 0x000000000000781c */ /* 0x000fe60003f0f008 */
[----:B------:R1:W-:Y:S01]  /*ad20*/  LDGSTS.E.BYPASS.LTC128B.128 [R249+0x8100], [R2.64], !P2 ;  /* 0x0810000002f97fae */ /* 0x0003e2000d101d52 */
[C---:B---3--:R-:W-:Y:S07]  /*ad30*/  HMMA.16816.F32.BF16 R36, R152.reuse, R40, RZ ;  /* 0x000000289824723c */ /* 0x048fee00000418ff */
[----:B------:R-:W0:Y:S01]  /*ad40*/  LDGDEPBAR ;  /* 0x00000000000079af */ /* 0x000e220000000000 */
[C---:B------:R-:W-:Y:S08]  /*ad50*/  HMMA.16816.F32.BF16 R40, R152.reuse, R42, RZ ;  /* 0x0000002a9828723c */ /* 0x040ff000000418ff */
[C---:B------:R-:W-:Y:S08]  /*ad60*/  HMMA.16816.F32.BF16 R44, R152.reuse, R48, RZ ;  /* 0x00000030982c723c */ /* 0x040ff000000418ff */
[----:B------:R-:W-:Y:S08]  /*ad70*/  HMMA.16816.F32.BF16 R48, R152, R50, RZ ;  /* 0x000000329830723c */ /* 0x000ff000000418ff */
        /* <DEDUP_REMOVED lines=15> */
[C---:B------:R-:W-:Y:S01]  /*ae70*/  HMMA.16816.F32.BF16 R44, R156.reuse, R180, R44 ;  /* 0x000000b49c2c723c */ /* 0x040fe2000004182c */
[----:B------:R-:W2:Y:S07]  /*ae80*/  LDL.64 R180, [R1+0x28] ;  /* 0x0000280001b47983 */ /* 0x000eae0000100a00 */
[----:B------:R-:W-:Y:S08]  /*ae90*/  HMMA.16816.F32.BF16 R48, R156, R182, R48 ;  /* 0x000000b69c30723c */ /* 0x000ff00000041830 */
        /* <DEDUP_REMOVED lines=42> */
[C---:B------:R-:W-:Y:S08]  /*b140*/  HMMA.16816.F32.BF16 R20, R192.reuse, R176, R20 ;  /* 0x000000b0c014723c */ /* 0x040ff00000041814 */
        /* <DEDUP_REMOVED lines=13> */
[----:B------:R-:W1:Y:S07]  /*b220*/  LDSM.16.M88.4 R172, [R238] ;  /* 0x00000000eeac783b */ /* 0x000e6e0000000200 */
[C---:B--2---:R-:W-:Y:S08]  /*b230*/  HMMA.16816.F32.BF16 R12, R196.reuse, R176, R12 ;  /* 0x000000b0c40c723c */ /* 0x044ff0000004180c */
[C---:B------:R-:W-:Y:S01]  /*b240*/  HMMA.16816.F32.BF16 R16, R196.reuse, R178, R16 ;  /* 0x000000b2c410723c */ /* 0x040fe20000041810 */
[----:B------:R-:W-:Y:S07]  /*b250*/  LDSM.16.M88.4 R176, [R230+0xf900] ;  /* 0x00f90000e6b0783b */ /* 0x000fee0000000200 */
[C---:B---3--:R-:W-:Y:S08]  /*b260*/  HMMA.16816.F32.BF16 R20, R196.reuse, R160, R20 ;  /* 0x000000a0c414723c */ /* 0x048ff00000041814 */
[C---:B------:R-:W-:Y:S01]  /*b270*/  HMMA.16816.F32.BF16 R24, R196.reuse, R162, R24 ;  /* 0x000000a2c418723c */ /* 0x040fe20000041818 */
[----:B------:R-:W2:Y:S07]  /*b280*/  LDSM.16.M88.4 R160, [R230+0xf100] ;  /* 0x00f10000e6a0783b */ /* 0x000eae0000000200 */
        /* <DEDUP_REMOVED lines=48> */
[C---:B-1----:R-:W-:Y:S08]  /*b590*/  HMMA.16816.F32.BF16 R12, R208.reuse, R168, R12 ;  /* 0x000000a8d00c723c */ /* 0x042ff0000004180c */
[C---:B------:R-:W-:Y:S01]  /*b5a0*/  HMMA.16816.F32.BF16 R16, R208.reuse, R170, R16 ;  /* 0x000000aad010723c */ /* 0x040fe20000041810 */
[----:B------:R-:W1:Y:S07]  /*b5b0*/  LDSM.16.M88.4 R168, [R237] ;  /* 0x00000000eda8783b */ /* 0x000e6e0000000200 */
[C---:B----4-:R-:W-:Y:S08]  /*b5c0*/  HMMA.16816.F32.BF16 R20, R208.reuse, R172, R20 ;  /* 0x000000acd014723c */ /* 0x050ff00000041814 */
[C---:B------:R-:W-:Y:S01]  /*b5d0*/  HMMA.16816.F32.BF16 R24, R208.reuse, R174, R24 ;  /* 0x000000aed018723c */ /* 0x040fe20000041818 */
[----:B------:R-:W4:Y:S07]  /*b5e0*/  LDSM.16.M88.4 R172, [R236] ;  /* 0x00000000ecac783b */ /* 0x000f2e0000000200 */
[C---:B--2---:R-:W-:Y:S08]  /*b5f0*/  HMMA.16816.F32.BF16 R28, R208.reuse, R160, R28 ;  /* 0x000000a0d01c723c */ /* 0x044ff0000004181c */
[C---:B------:R-:W-:Y:S01]  /*b600*/  HMMA.16816.F32.BF16 R32, R208.reuse, R162, R32 ;  /* 0x000000a2d020723c */ /* 0x040fe20000041820 */
[----:B------:R-:W2:Y:S07]  /*b610*/  LDSM.16.M88.4 R160, [R235] ;  /* 0x00000000eba0783b */ /* 0x000eae0000000200 */
[C---:B---3--:R-:W-:Y:S08]  /*b620*/  HMMA.16816.F32.BF16 R36, R208.reuse, R164, R36 ;  /* 0x000000a4d024723c */ /* 0x048ff00000041824 */
[C---:B------:R-:W-:Y:S01]  /*b630*/  HMMA.16816.F32.BF16 R40, R208.reuse, R166, R40 ;  /* 0x000000a6d028723c */ /* 0x040fe20000041828 */
[----:B------:R-:W3:Y:S07]  /*b640*/  LDSM.16.M88.4 R164, [R234] ;  /* 0x00000000eaa4783b */ /* 0x000eee0000000200 */
[C---:B------:R-:W-:Y:S08]  /*b650*/  HMMA.16816.F32.BF16 R44, R208.reuse, R176, R44 ;  /* 0x000000b0d02c723c */ /* 0x040ff0000004182c */
[----:B------:R-:W-:Y:S01]  /*b660*/  HMMA.16816.F32.BF16 R48, R208, R178, R48 ;  /* 0x000000b2d030723c */ /* 0x000fe20000041830 */
[----:B------:R-:W-:Y:S07]  /*b670*/  LDSM.16.M88.4 R176, [R232] ;  /* 0x00000000e8b0783b */ /* 0x000fee0000000200 */
[C---:B-1----:R-:W-:Y:S08]  /*b680*/  HMMA.16816.F32.BF16 R4, R212.reuse, R168, R4 ;  /* 0x000000a8d404723c */ /* 0x042ff00000041804 */
[C---:B------:R-:W-:Y:S01]  /*b690*/  HMMA.16816.F32.BF16 R8, R212.reuse, R170, R8 ;  /* 0x000000aad408723c */ /* 0x040fe20000041808 */
[----:B------:R-:W1:Y:S07]  /*b6a0*/  LDSM.16.M88.4 R168, [R233] ;  /* 0x00000000e9a8783b */ /* 0x000e6e0000000200 */
[C---:B----4-:R-:W-:Y:S08]  /*b6b0*/  HMMA.16816.F32.BF16 R12, R212.reuse, R172, R12 ;  /* 0x000000acd40c723c */ /* 0x050ff0000004180c */
[C---:B------:R-:W-:Y:S01]  /*b6c0*/  HMMA.16816.F32.BF16 R16, R212.reuse, R174, R16 ;  /* 0x000000aed410723c */ /* 0x040fe20000041810 */
[----:B------:R-:W4:Y:S07]  /*b6d0*/  LDSM.16.M88.4 R172, [R230+0x12100] ;  /* 0x01210000e6ac783b */ /* 0x000f2e0000000200 */
        /* <DEDUP_REMOVED lines=25> */
[C---:B------:R-:W-:Y:S08]  /*b870*/  HMMA.16816.F32.BF16 R40, R216.reuse, R178, R40 ;  /* 0x000000b2d828723c */ /* 0x040ff00000041828 */
[C---:B----4-:R-:W-:Y:S08]  /*b880*/  HMMA.16816.F32.BF16 R44, R216.reuse, R172, R44 ;  /* 0x000000acd82c723c */ /* 0x050ff0000004182c */
[----:B------:R-:W-:Y:S01]  /*b890*/  HMMA.16816.F32.BF16 R48, R216, R174, R48 ;  /* 0x000000aed830723c */ /* 0x000fe20000041830 */
[----:B------:R-:W4:Y:S07]  /*b8a0*/  LDSM.16.M88.4 R172, [R227+0x7800] ;  /* 0x00780000e3ac783b */ /* 0x000f2e0000000200 */
[C---:B--2---:R-:W-:Y:S08]  /*b8b0*/  HMMA.16816.F32.BF16 R4, R220.reuse, R160, R4 ;  /* 0x000000a0dc04723c */ /* 0x044ff00000041804 */
[C---:B------:R-:W-:Y:S01]  /*b8c0*/  HMMA.16816.F32.BF16 R8, R220.reuse, R162, R8 ;  /* 0x000000a2dc08723c */ /* 0x040fe20000041808 */
[----:B------:R-:W2:Y:S07]  /*b8d0*/  LDSM.16.M88.4 R160, [R227+0x8000] ;  /* 0x00800000e3a0783b */ /* 0x000eae0000000200 */
[C---:B---3--:R-:W-:Y:S08]  /*b8e0*/  HMMA.16816.F32.BF16 R12, R220.reuse, R164, R12 ;  /* 0x000000a4dc0c723c */ /* 0x048ff0000004180c */
        /* <DEDUP_REMOVED lines=9> */
[----:B------:R-:W-:Y:S02]  /*b980*/  FMNMX.FTZ R0, R8, R0, !PT ;  /* 0x0000000008007209 */ /* 0x000fe40007810000 */
[----:B------:R-:W-:Y:S02]  /*b990*/  FMNMX.FTZ R2, R7, R2, !PT ;  /* 0x0000000207027209 */ /* 0x000fe40007810000 */
[C---:B----4-:R-:W-:Y:S04]  /*b9a0*/  HMMA.16816.F32.BF16 R28, R220.reuse, R172, R28 ;  /* 0x000000acdc1c723c */ /* 0x050fe8000004181c */
[----:B------:R-:W-:Y:S02]  /*b9b0*/  FMNMX.FTZ R0, R9, R0, !PT ;  /* 0x0000000009007209 */ /* 0x000fe40007810000 */
[----:B------:R-:W-:Y:S02]  /*b9c0*/  FMNMX.FTZ R2, R10, R2, !PT ;  /* 0x000000020a027209 */ /* 0x000fe40007810000 */
        /* <DEDUP_REMOVED lines=53> */
[C---:B------:R-:W-:Y:S01]  /*bd20*/  FADD.FTZ R2, -R141.reuse, R142 ;  /* 0x0000008e8d027221 */ /* 0x040fe20000010100 */
[----:B------:R-:W-:Y:S01]  /*bd30*/  @P0 MOV R142, R250 ;  /* 0x000000fa008e0202 */ /* 0x000fe20000000f00 */
[----:B------:R-:W-:Y:S01]  /*bd40*/  FMUL.FTZ R172, R141, c[0x0][0x2d0] ;  /* 0x0000b4008dac7a20 */ /* 0x000fe20000410000 */
[----:B--2---:R-:W-:Y:S01]  /*bd50*/  FMNMX.FTZ R140, R0, R3, !PT ;  /* 0x00000003008c7209 */ /* 0x004fe20007810000 */
[----:B------:R-:W-:Y:S01]  /*bd60*/  FMUL.FTZ R0, R2, c[0x0][0x2d0] ;  /* 0x0000b40002007a20 */ /* 0x000fe20000410000 */
[----:B------:R-:W-:Y:S01]  /*bd70*/  MOV R3, UR26 ;  /* 0x0000001a00037c02 */ /* 0x000fe20008000f00 */
[--C-:B------:R-:W-:Y:S02]  /*bd80*/  FFMA.FTZ R4, R4, c[0x0][0x2d0], -R172.reuse ;  /* 0x0000b40004047a23 */ /* 0x100fe400000108ac */
[----:B------:R1:W2:Y:S01]  /*bd90*/  MUFU.EX2 R2, R0 ;  /* 0x0000000000027308 */ /* 0x0002a20000000800 */
[--C-:B------:R-:W-:Y:S02]  /*bda0*/  FFMA.FTZ R5, R5, c[0x0][0x2d0], -R172.reuse ;  /* 0x0000b40005057a23 */ /* 0x100fe400000108ac */
[--C-:B------:R-:W-:Y:S02]  /*bdb0*/  FFMA.FTZ R8, R8, c[0x0][0x2d0], -R172.reuse ;  /* 0x0000b40008087a23 */ /* 0x100fe400000108ac */
[--C-:B------:R-:W-:Y:S02]  /*bdc0*/  FFMA.FTZ R9, R9, c[0x0][0x2d0], -R172.reuse ;  /* 0x0000b40009097a23 */ /* 0x100fe400000108ac */
[--C-:B------:R-:W-:Y:S02]  /*bdd0*/  FFMA.FTZ R12, R12, c[0x0][0x2d0], -R172.reuse ;  /* 0x0000b4000c0c7a23 */ /* 0x100fe400000108ac */
[--C-:B------:R-:W-:Y:S01]  /*bde0*/  FFMA.FTZ R13, R13, c[0x0][0x2d0], -R172.reuse ;  /* 0x0000b4000d0d7a23 */ /* 0x100fe200000108ac */
[----:B------:R3:W-:Y:S01]  /*bdf0*/  MUFU.EX2 R252, R4 ;  /* 0x0000000400fc7308 */ /* 0x0007e20000000800 */
[--C-:B------:R-:W-:Y:S02]  /*be00*/  FFMA.FTZ R17, R17, c[0x0][0x2d0], -R172.reuse ;  /* 0x0000b40011117a23 */ /* 0x100fe400000108ac */
[--C-:B------:R-:W-:Y:S02]  /*be10*/  FFMA.FTZ R20, R20, c[0x0][0x2d0], -R172.reuse ;  /* 0x0000b40014147a23 */ /* 0x100fe400000108ac */
[--C-:B------:R-:W-:Y:S02]  /*be20*/  FFMA.FTZ R21, R21, c[0x0][0x2d0], -R172.reuse ;  /* 0x0000b40015157a23 */ /* 0x100fe400000108ac */
[--C-:B------:R-:W-:Y:S02]  /*be30*/  FFMA.FTZ R24, R24, c[0x0][0x2d0], -R172.reuse ;  /* 0x0000b40018187a23 */ /* 0x100fe400000108ac */
[--C-:B------:R-:W-:Y:S01]  /*be40*/  FFMA.FTZ R25, R25, c[0x0][0x2d0], -R172.reuse ;  /* 0x0000b40019197a23 */ /* 0x100fe200000108ac */
[----:B------:R4:W-:Y:S01]  /*be50*/  MUFU.EX2 R177, R5 ;  /* 0x0000000500b17308 */ /* 0x0009e20000000800 */
[--C-:B------:R-:W-:Y:S02]  /*be60*/  FFMA.FTZ R28, R28, c[0x0][0x2d0], -R172.reuse ;  /* 0x0000b4001c1c7a23 */ /* 0x100fe400000108ac */
[----:B------:R-:W-:Y:S02]  /*be70*/  FFMA.FTZ R29, R29, c[0x0][0x2d0], -R172 ;  /* 0x0000b4001d1d7a23 */ /* 0x000fe400000108ac */
[----:B-1----:R-:W-:Y:S01]  /*be80*/  FADD.FTZ R0, -R140, R143 ;  /* 0x0000008f8c007221 */ /* 0x002fe20000010100 */
[----:B------:R-:W-:Y:S01]  /*be90*/  @P0 MOV R143, R181 ;  /* 0x000000b5008f0202 */ /* 0x000fe20000000f00 */
[----:B--2---:R-:W-:Y:S02]  /*bea0*/  FMUL.FTZ R100, R2, R100 ;  /* 0x0000006402647220 */ /* 0x004fe40000410000 */
[----:B------:R-:W-:Y:S01]  /*beb0*/  FMUL.FTZ R0, R0, c[0x0][0x2d0] ;  /* 0x0000b40000007a20 */ /* 0x000fe20000410000 */
[----:B------:R1:W-:Y:S01]  /*bec0*/  MUFU.EX2 R162, R8 ;  /* 0x0000000800a27308 */ /* 0x0003e20000000800 */
[----:B------:R-:W-:Y:S04]  /*bed0*/  @P0 IMAD.WIDE.U32 R142, R3, 0x60, R142 ;  /* 0x00000060038e0825 */ /* 0x000fe800078e008e */
[C---:B------:R-:W-:Y:S01]  /*bee0*/  FMUL.FTZ R101, R2.reuse, R101 ;  /* 0x0000006502657220 */ /* 0x040fe20000410000 */
[----:B---3--:R-:W-:Y:S01]  /*bef0*/  @P0 IADD3 R4, R143, UR4, RZ ;  /* 0x000000048f040c10 */ /* 0x008fe2000fffe0ff */
[----:B------:R-:W-:Y:S01]  /*bf00*/  FMUL.FTZ R104, R2, R104 ;  /* 0x0000006802687220 */ /* 0x000fe20000410000 */
[----:B------:R-:W-:Y:S01]  /*bf10*/  @P0 SHF.L.U32 R3, R142, 0x1, RZ ;  /* 0x000000018e030819 */ /* 0x000fe200000006ff */
[----:B------:R-:W-:Y:S01]  /*bf20*/  FMUL.FTZ R105, R2, R105 ;  /* 0x0000006902697220 */ /* 0x000fe20000410000 */
[----:B------:R-:W-:Y:S01]  /*bf30*/  @P0 SHF.L.U64.HI R142, R142, 0x1, R4 ;  /* 0x000000018e8e0819 */ /* 0x000fe20000010204 */
[----:B------:R2:W-:Y:S01]  /*bf40*/  MUFU.EX2 R180, R9 ;  /* 0x0000000900b47308 */ /* 0x0005e20000000800 */
[C---:B------:R-:W-:Y:S01]  /*bf50*/  @P0 IADD3 R4, P1, R3.reuse, c[0x0][0x1c8], RZ ;  /* 0x0000720003040a10 */ /* 0x040fe20007f3e0ff */
[C---:B------:R-:W-:Y:S01]  /*bf60*/  FMUL.FTZ R108, R2.reuse, R108 ;  /* 0x0000006c026c7220 */ /* 0x040fe20000410000 */
[C---:B------:R-:W-:Y:S01]  /*bf70*/  @P0 IADD3 R160, P6, R3.reuse, 0x80, RZ ;  /* 0x0000008003a00810 */ /* 0x040fe20007fde0ff */
[----:B------:R-:W-:Y:S01]  /*bf80*/  FMUL.FTZ R109, R2, R109 ;  /* 0x0000006d026d7220 */ /* 0x000fe20000410000 */
[----:B----4-:R-:W-:Y:S01]  /*bf90*/  @P0 IADD3.X R5, R142, c[0x0][0x1cc], RZ, P1, !PT ;  /* 0x000073008e050a10 */ /* 0x010fe20000ffe4ff */
[----:B------:R-:W-:Y:S01]  /*bfa0*/  FMUL.FTZ R112, R2, R112 ;  /* 0x0000007002707220 */ /* 0x000fe20000410000 */
[----:B------:R-:W-:Y:S01]  /*bfb0*/  @P0 IADD3 R160, P5, R160, c[0x0][0x1c8], RZ ;  /* 0x00007200a0a00a10 */ /* 0x000fe20007fbe0ff */
[----:B------:R-:W-:Y:S01]  /*bfc0*/  FMUL.FTZ R113, R2, R113 ;  /* 0x0000007102717220 */ /* 0x000fe20000410000 */
[----:B------:R-:W-:Y:S01]  /*bfd0*/  @P0 IADD3 R3, P1, R3, 0x100, RZ ;  /* 0x0000010003030810 */ /* 0x000fe20007f3e0ff */
[----:B------:R3:W-:Y:S01]  /*bfe0*/  @P0 LDGSTS.E.BYPASS.LTC128B.128 [R249+0xc100], [R4.64], !P4 ;  /* 0x0c10000004f90fae */ /* 0x0007e2000e101d52 */
[--C-:B------:R-:W-:Y:S01]  /*bff0*/  @P0 IADD3.X R161, RZ, c[0x0][0x1cc], R142.reuse, P5, P6 ;  /* 0x00007300ffa10a10 */ /* 0x100fe20002fec48e */
[----:B------:R-:W4:Y:S01]  /*c000*/  MUFU.EX2 R0, R0 ;  /* 0x0000000000007308 */ /* 0x000f220000000800 */
[----:B-1----:R-:W-:Y:S01]  /*c010*/  @P0 IADD3 R8, P5, R3, c[0x0][0x1c8], RZ ;  /* 0x0000720003080a10 */ /* 0x002fe20007fbe0ff */
[----:B------:R-:W-:Y:S02]  /*c020*/  FMUL.FTZ R3, R140, c[0x0][0x2d0] ;  /* 0x0000b4008c037a20 */ /* 0x000fe40000410000 */
[----:B------:R-:W-:Y:S02]  /*c030*/  FMUL.FTZ R116, R2, R116 ;  /* 0x0000007402747220 */ /* 0x000fe40000410000 */
[----:B------:R1:W-:Y:S01]  /*c040*/  @P0 LDGSTS.E.BYPASS.LTC128B.128 [R249+0xf100], [R160.64], !P3 ;  /* 0x0f100000a0f90fae */ /* 0x0003e2000d901d52 */
[--C-:B------:R-:W-:Y:S02]  /*c050*/  FFMA.FTZ R6, R6, c[0x0][0x2d0], -R3.reuse ;  /* 0x0000b40006067a23 */ /* 0x100fe40000010803 */
[--C-:B------:R-:W-:Y:S01]  /*c060*/  FFMA.FTZ R7, R7, c[0x0][0x2d0], -R3.reuse ;  /* 0x0000b40007077a23 */ /* 0x100fe20000010803 */
[----:B------:R-:W-:Y:S01]  /*c070*/  MUFU.EX2 R251, R12 ;  /* 0x0000000c00fb7308 */ /* 0x000fe20000000800 */
[--C-:B------:R-:W-:Y:S01]  /*c080*/  FFMA.FTZ R10, R10, c[0x0][0x2d0], -R3.reuse ;  /* 0x0000b4000a0a7a23 */ /* 0x100fe20000010803 */
[----:B--2---:R-:W-:Y:S01]  /*c090*/  @P0 IADD3.X R9, RZ, c[0x0][0x1cc], R142, P5, P1 ;  /* 0x00007300ff090a10 */ /* 0x004fe20002fe248e */
[--C-:B------:R-:W-:Y:S02]  /*c0a0*/  FFMA.FTZ R11, R11, c[0x0][0x2d0], -R3.reuse ;  /* 0x0000b4000b0b7a23 */ /* 0x100fe40000010803 */
[----:B------:R-:W-:Y:S02]  /*c0b0*/  FMUL.FTZ R117, R2, R117 ;  /* 0x0000007502757220 */ /* 0x000fe40000410000 */
[----:B------:R2:W-:Y:S01]  /*c0c0*/  @P0 LDGSTS.E.BYPASS.LTC128B.128 [R249+0x12100], [R8.64], !P2 ;  /* 0x1210000008f90fae */ /* 0x0005e2000d101d52 */
[--C-:B------:R-:W-:Y:S02]  /*c0d0*/  FFMA.FTZ R14, R14, c[0x0][0x2d0], -R3.reuse ;  /* 0x0000b4000e0e7a23 */ /* 0x100fe40000010803 */
[----:B------:R1:W-:Y:S01]  /*c0e0*/  MUFU.EX2 R173, R6 ;  /* 0x0000000600ad7308 */ /* 0x0003e20000000800 */
[--C-:B------:R-:W-:Y:S02]  /*c0f0*/  FFMA.FTZ R18, R18, c[0x0][0x2d0], -R3.reuse ;  /* 0x0000b40012127a23 */ /* 0x100fe40000010803 */
[--C-:B------:R-:W-:Y:S01]  /*c100*/  FFMA.FTZ R22, R22, c[0x0][0x2d0], -R3.reuse ;  /* 0x0000b40016167a23 */ /* 0x100fe20000010803 */
[----:B---3--:R-:W-:Y:S01]  /*c110*/  @P0 IADD3 R4, P1, R4, UR8, RZ ;  /* 0x0000000804040c10 */ /* 0x008fe2000ff3e0ff */
[C---:B----4-:R-:W-:Y:S02]  /*c120*/  FMUL.FTZ R102, R0.reuse, R102 ;  /* 0x0000006600667220 */ /* 0x050fe40000410000 */
[----:B------:R-:W-:Y:S01]  /*c130*/  FMUL.FTZ R103, R0, R103 ;  /* 0x0000006700677220 */ /* 0x000fe20000410000 */
[----:B------:R-:W-:Y:S02]  /*c140*/  @P0 IADD3.X R5, R5, UR7, RZ, P1, !PT ;  /* 0x0000000705050c10 */ /* 0x000fe40008ffe4ff */
[----:B------:R3:W4:Y:S01]  /*c150*/  MUFU.EX2 R176, R7 ;  /* 0x0000000700b07308 */ /* 0x0007220000000800 */
[----:B------:R-:W-:Y:S01]  /*c160*/  @P0 IADD3 R142, P6, R4, UR8, RZ ;  /* 0x00000008048e0c10 */ /* 0x000fe2000ffde0ff */
[C---:B------:R-:W-:Y:S01]  /*c170*/  FMUL.FTZ R106, R0.reuse, R106 ;  /* 0x0000006a006a7220 */ /* 0x040fe20000410000 */
[----:B------:R4:W-:Y:S02]  /*c180*/  @P0 LDGSTS.E.BYPASS.LTC128B.128 [R249+0xd100], [R4.64], !P4 ;  /* 0x0d10000004f90fae */ /* 0x0009e4000e101d52 */
[C---:B------:R-:W-:Y:S01]  /*c190*/  @P0 IADD3.X R143, R5.reuse, UR7, RZ, P6, !PT ;  /* 0x00000007058f0c10 */ /* 0x040fe2000b7fe4ff */
[C---:B------:R-:W-:Y:S02]  /*c1a0*/  FMUL.FTZ R107, R0.reuse, R107 ;  /* 0x0000006b006b7220 */ /* 0x040fe40000410000 */
[C---:B------:R-:W-:Y:S02]  /*c1b0*/  FMUL.FTZ R110, R0.reuse, R110 ;  /* 0x0000006e006e7220 */ /* 0x040fe40000410000 */
[----:B------:R4:W-:Y:S01]  /*c1c0*/  MUFU.EX2 R175, R10 ;  /* 0x0000000a00af7308 */ /* 0x0009e20000000800 */
[C---:B------:R-:W-:Y:S01]  /*c1d0*/  FMUL.FTZ R111, R0.reuse, R111 ;  /* 0x0000006f006f7220 */ /* 0x040fe20000410000 */
[----:B------:R4:W-:Y:S01]  /*c1e0*/  @P0 LDGSTS.E.BYPASS.LTC128B.128 [R249+0x10100], [R4.64+0x80], !P3 ;  /* 0x1010008004f90fae */ /* 0x0009e2000d901d52 */
[----:B------:R-:W-:Y:S01]  /*c1f0*/  FMUL.FTZ R114, R0, R114 ;  /* 0x0000007200727220 */ /* 0x000fe20000410000 */
[----:B--2---:R-:W-:Y:S01]  /*c200*/  @P0 IADD3 R8, P5, R4, UR6, RZ ;  /* 0x0000000604080c10 */ /* 0x004fe2000ffbe0ff */
[----:B------:R-:W-:Y:S01]  /*c210*/  FMUL.FTZ R115, R0, R115 ;  /* 0x0000007300737220 */ /* 0x000fe20000410000 */
[----:B-1----:R-:W-:Y:S01]  /*c220*/  @P0 IADD3 R6, P1, R4, UR14, RZ ;  /* 0x0000000e04060c10 */ /* 0x002fe2000ff3e0ff */
[C---:B------:R-:W-:Y:S01]  /*c230*/  FMUL.FTZ R118, R0.reuse, R118 ;  /* 0x0000007600767220 */ /* 0x040fe20000410000 */
[----:B------:R-:W-:Y:S01]  /*c240*/  @P0 IADD3.X R9, R5, UR12, RZ, P5, !PT ;  /* 0x0000000c05090c10 */ /* 0x000fe2000affe4ff */
[----:B------:R-:W-:Y:S01]  /*c250*/  FMUL.FTZ R119, R0, R119 ;  /* 0x0000007700777220 */ /* 0x000fe20000410000 */
[----:B------:R1:W-:Y:S01]  /*c260*/  @P0 LDGSTS.E.BYPASS.LTC128B.128 [R249+0x13100], [R4.64+0x100], !P2 ;  /* 0x1310010004f90fae */ /* 0x0003e2000d101d52 */
[----:B------:R2:W1:Y:S01]  /*c270*/  MUFU.EX2 R174, R11 ;  /* 0x0000000b00ae7308 */ /* 0x0004620000000800 */
[--C-:B------:R-:W-:Y:S01]  /*c280*/  FFMA.FTZ R23, R23, c[0x0][0x2d0], -R3.reuse ;  /* 0x0000b40017177a23 */ /* 0x100fe20000010803 */
[----:B---3--:R-:W-:Y:S01]  /*c290*/  @P0 IADD3.X R7, R5, UR9, RZ, P1, !PT ;  /* 0x0000000905070c10 */ /* 0x008fe20008ffe4ff */
[--C-:B------:R-:W-:Y:S02]  /*c2a0*/  FFMA.FTZ R26, R26, c[0x0][0x2d0], -R3.reuse ;  /* 0x0000b4001a1a7a23 */ /* 0x100fe40000010803 */
[--C-:B------:R-:W-:Y:S02]  /*c2b0*/  FFMA.FTZ R27, R27, c[0x0][0x2d0], -R3.reuse ;  /* 0x0000b4001b1b7a23 */ /* 0x100fe40000010803 */
[----:B------:R3:W-:Y:S01]  /*c2c0*/  @P0 LDGSTS.E.BYPASS.LTC128B.128 [R249+0xe100], [R142.64], !P4 ;  /* 0x0e1000008ef90fae */ /* 0x0007e2000e101d52 */
[--C-:B------:R-:W-:Y:S02]  /*c2d0*/  FFMA.FTZ R32, R32, c[0x0][0x2d0], -R172.reuse ;  /* 0x0000b40020207a23 */ /* 0x100fe400000108ac */
[----:B------:R-:W-:Y:S01]  /*c2e0*/  MUFU.EX2 R179, R17 ;  /* 0x0000001100b37308 */ /* 0x000fe20000000800 */
[--C-:B------:R-:W-:Y:S02]  /*c2f0*/  FFMA.FTZ R33, R33, c[0x0][0x2d0], -R172.reuse ;  /* 0x0000b40021217a23 */ /* 0x100fe400000108ac */
[----:B----4-:R-:W-:Y:S02]  /*c300*/  FMUL.FTZ R10, R0, R150 ;  /* 0x00000096000a7220 */ /* 0x010fe40000410000 */
[----:B------:R4:W-:Y:S01]  /*c310*/  @P0 LDGSTS.E.BYPASS.LTC128B.128 [R249+0x11100], [R8.64], !P3 ;  /* 0x1110000008f90fae */ /* 0x0009e2000d901d52 */
[--C-:B------:R-:W-:Y:S02]  /*c320*/  FFMA.FTZ R30, R30, c[0x0][0x2d0], -R3.reuse ;  /* 0x0000b4001e1e7a23 */ /* 0x100fe40000010803 */
[--C-:B------:R-:W-:Y:S02]  /*c330*/  FFMA.FTZ R31, R31, c[0x0][0x2d0], -R3.reuse ;  /* 0x0000b4001f1f7a23 */ /* 0x100fe40000010803 */
[----:B------:R-:W-:Y:S01]  /*c340*/  MUFU.EX2 R183, R20 ;  /* 0x0000001400b77308 */ /* 0x000fe20000000800 */
[--C-:B------:R-:W-:Y:S02]  /*c350*/  FFMA.FTZ R34, R34, c[0x0][0x2d0], -R3.reuse ;  /* 0x0000b40022227a23 */ /* 0x100fe40000010803 */
[----:B------:R4:W-:Y:S01]  /*c360*/  @P0 LDGSTS.E.BYPASS.LTC128B.128 [R249+0x14100], [R6.64], !P2 ;  /* 0x1410000006f90fae */ /* 0x0009e2000d101d52 */
[----:B--2---:R-:W-:Y:S02]  /*c370*/  FMUL.FTZ R11, R0, R151 ;  /* 0x00000097000b7220 */ /* 0x004fe40000410000 */
[C---:B-1----:R-:W-:Y:S01]  /*c380*/  FMUL.FTZ R4, R2.reuse, R144 ;  /* 0x0000009002047220 */ /* 0x042fe20000410000 */
[----:B------:R-:W-:Y:S01]  /*c390*/  F2FP.BF16.PACK_AB R144, R177, R252 ;  /* 0x000000fcb190723e */ /* 0x000fe200000010ff */
[----:B------:R-:W-:Y:S01]  /*c3a0*/  FMUL.FTZ R5, R2, R145 ;  /* 0x0000009102057220 */ /* 0x000fe20000410000 */
[----:B------:R-:W-:Y:S01]  /*c3b0*/  F2FP.BF16.PACK_AB R145, R176, R173 ;  /* 0x000000adb091723e */ /* 0x000fe200000010ff */
[----:B------:R-:W-:Y:S01]  /*c3c0*/  MUFU.EX2 R182, R21 ;  /* 0x0000001500b67308 */ /* 0x000fe20000000800 */
[----:B------:R-:W-:Y:S01]  /*c3d0*/  LDSM.16.MT88.4 R164, [R226+0x100] ;  /* 0x00010000e2a4783b */ /* 0x000fe20000004200 */
[--C-:B------:R-:W-:Y:S01]  /*c3e0*/  FFMA.FTZ R35, R35, c[0x0][0x2d0], -R3.reuse ;  /* 0x0000b40023237a23 */ /* 0x100fe20000010803 */
[----:B---3--:R-:W-:Y:S01]  /*c3f0*/  MOV R143, R162 ;  /* 0x000000a2008f7202 */ /* 0x008fe20000000f00 */
[--C-:B------:R-:W-:Y:S02]  /*c400*/  FFMA.FTZ R142, R19, c[0x0][0x2d0], -R3.reuse ;  /* 0x0000b400138e7a23 */ /* 0x100fe40000010803 */
[C---:B------:R-:W-:Y:S03]  /*c410*/  FMUL.FTZ R120, R2.reuse, R120 ;  /* 0x0000007802787220 */ /* 0x040fe60000410000 */
[----:B------:R-:W1:Y:S01]  /*c420*/  LDSM.16.MT88.4 R160, [R225+0x100] ;  /* 0x00010000e1a0783b */ /* 0x000e620000004200 */
[----:B------:R-:W-:Y:S01]  /*c430*/  MUFU.EX2 R250, R24 ;  /* 0x0000001800fa7308 */ /* 0x000fe20000000800 */
[C---:B------:R-:W-:Y:S02]  /*c440*/  FMUL.FTZ R121, R2.reuse, R121 ;  /* 0x0000007902797220 */ /* 0x040fe40000410000 */
[C---:B----4-:R-:W-:Y:S02]  /*c450*/  FMUL.FTZ R8, R2.reuse, R148 ;  /* 0x0000009402087220 */ /* 0x050fe40000410000 */
[----:B------:R-:W-:Y:S02]  /*c460*/  FMUL.FTZ R9, R2, R149 ;  /* 0x0000009502097220 */ /* 0x000fe40000410000 */
[----:B------:R-:W2:Y:S01]  /*c470*/  LDSM.16.MT88.4 R168, [R229+0x100] ;  /* 0x00010000e5a8783b */ /* 0x000ea20000004200 */
[C---:B------:R-:W-:Y:S02]  /*c480*/  FMUL.FTZ R122, R0.reuse, R122 ;  /* 0x0000007a007a7220 */ /* 0x040fe40000410000 */
[----:B------:R-:W-:Y:S01]  /*c490*/  FMUL.FTZ R6, R0, R146 ;  /* 0x0000009200067220 */ /* 0x000fe20000410000 */
[----:B------:R-:W-:Y:S01]  /*c4a0*/  F2FP.BF16.PACK_AB R146, R180, R143 ;  /* 0x0000008fb492723e */ /* 0x000fe200000010ff */
[----:B------:R-:W-:Y:S01]  /*c4b0*/  FMUL.FTZ R7, R0, R147 ;  /* 0x0000009300077220 */ /* 0x000fe20000410000 */
[----:B------:R-:W-:Y:S01]  /*c4c0*/  F2FP.BF16.PACK_AB R147, R174, R175 ;  /* 0x000000afae93723e */ /* 0x000fe200000010ff */
[----:B------:R-:W-:Y:S01]  /*c4d0*/  MUFU.EX2 R181, R25 ;  /* 0x0000001900b57308 */ /* 0x000fe20000000800 */
[----:B------:R-:W3:Y:S01]  /*c4e0*/  LDSM.16.MT88.4 R148, [R228+0x100] ;  /* 0x00010000e494783b */ /* 0x000ee20000004200 */
[----:B------:R-:W-:Y:S02]  /*c4f0*/  FMUL.FTZ R123, R0, R123 ;  /* 0x0000007b007b7220 */ /* 0x000fe40000410000 */
[C---:B------:R-:W-:Y:S02]  /*c500*/  FMUL.FTZ R124, R2.reuse, R124 ;  /* 0x0000007c027c7220 */ /* 0x040fe40000410000 */
[----:B------:R-:W-:Y:S02]  /*c510*/  FMUL.FTZ R125, R2, R125 ;  /* 0x0000007d027d7220 */ /* 0x000fe40000410000 */
[C---:B------:R-:W-:Y:S01]  /*c520*/  FMUL.FTZ R126, R0.reuse, R126 ;  /* 0x0000007e007e7220 */ /* 0x040fe20000410000 */
[----:B------:R-:W0:Y:S01]  /*c530*/  LDGDEPBAR ;  /* 0x00000000000079af */ /* 0x000e220000000000 */
[----:B------:R-:W-:Y:S02]  /*c540*/  FMUL.FTZ R127, R0, R127 ;  /* 0x0000007f007f7220 */ /* 0x000fe40000410000 */
[C---:B------:R-:W-:Y:S02]  /*c550*/  FMUL.FTZ R128, R2.reuse, R128 ;  /* 0x0000008002807220 */ /* 0x040fe40000410000 */
[----:B------:R-:W-:Y:S02]  /*c560*/  FMUL.FTZ R129, R2, R129 ;  /* 0x0000008102817220 */ /* 0x000fe40000410000 */
[C---:B------:R-:W-:Y:S02]  /*c570*/  FMUL.FTZ R130, R0.reuse, R130 ;  /* 0x0000008200827220 */ /* 0x040fe40000410000 */
[----:B------:R-:W-:Y:S02]  /*c580*/  FMUL.FTZ R131, R0, R131 ;  /* 0x0000008300837220 */ /* 0x000fe40000410000 */
[C---:B------:R-:W-:Y:S02]  /*c590*/  FMUL.FTZ R132, R2.reuse, R132 ;  /* 0x0000008402847220 */ /* 0x040fe40000410000 */
[----:B------:R-:W-:Y:S02]  /*c5a0*/  FMUL.FTZ R133, R2, R133 ;  /* 0x0000008502857220 */ /* 0x000fe40000410000 */
[C---:B------:R-:W-:Y:S01]  /*c5b0*/  FMUL.FTZ R134, R0.reuse, R134 ;  /* 0x0000008600867220 */ /* 0x040fe20000410000 */
[C---:B-1----:R-:W-:Y:S05]  /*c5c0*/  HMMA.16816.F32.BF16 R4, R144.reuse, R160, R4 ;  /* 0x000000a09004723c */ /* 0x042fea0000041804 */
[----:B------:R-:W-:Y:S02]  /*c5d0*/  FMUL.FTZ R135, R0, R135 ;  /* 0x0000008700877220 */ /* 0x000fe40000410000 */
[C---:B------:R-:W-:Y:S01]  /*c5e0*/  FMUL.FTZ R136, R2.reuse, R136 ;  /* 0x0000008802887220 */ /* 0x040fe20000410000 */
[C---:B------:R-:W-:Y:S01]  /*c5f0*/  HMMA.16816.F32.BF16 R8, R144.reuse, R162, R8 ;  /* 0x000000a29008723c */ /* 0x040fe20000041808 */
[----:B------:R-:W1:Y:S03]  /*c600*/  LDSM.16.MT88.4 R160, [R225+0x3100] ;  /* 0x00310000e1a0783b */ /* 0x000e660000004200 */
[----:B------:R-:W-:Y:S02]  /*c610*/  FMUL.FTZ R137, R2, R137 ;  /* 0x0000008902897220 */ /* 0x000fe40000410000 */
[C---:B------:R-:W-:Y:S02]  /*c620*/  FMUL.FTZ R138, R0.reuse, R138 ;  /* 0x0000008a008a7220 */ /* 0x040fe40000410000 */
[C---:B------:R-:W-:Y:S04]  /*c630*/  HMMA.16816.F32.BF16 R100, R144.reuse, R164, R100 ;  /* 0x000000a49064723c */ /* 0x040fe80000041864 */
[----:B------:R-:W-:Y:S02]  /*c640*/  FMUL.FTZ R139, R0, R139 ;  /* 0x0000008b008b7220 */ /* 0x000fe40000410000 */
[C---:B------:R-:W-:Y:S02]  /*c650*/  FMUL.FTZ R52, R2.reuse, R52 ;  /* 0x0000003402347220 */ /* 0x040fe40000410000 */
[C---:B------:R-:W-:Y:S01]  /*c660*/  HMMA.16816.F32.BF16 R104, R144.reuse, R166, R104 ;  /* 0x000000a69068723c */ /* 0x040fe20000041868 */
[----:B------:R-:W4:Y:S03]  /*c670*/  LDSM.16.MT88.4 R164, [R226+0x3100] ;  /* 0x00310000e2a4783b */ /* 0x000f260000004200 */
[----:B------:R-:W-:Y:S02]  /*c680*/  FMUL.FTZ R53, R2, R53 ;  /* 0x0000003502357220 */ /* 0x000fe40000410000 */
[C---:B------:R-:W-:Y:S02]  /*c690*/  FMUL.FTZ R54, R0.reuse, R54 ;  /* 0x0000003600367220 */ /* 0x040fe40000410000 */
[C---:B--2---:R-:W-:Y:S01]  /*c6a0*/  HMMA.16816.F32.BF16 R108, R144.reuse, R168, R108 ;  /* 0x000000a8906c723c */ /* 0x044fe2000004186c */
[----:B------:R-:W-:Y:S03]  /*c6b0*/  MUFU.EX2 R169, R14 ;  /* 0x0000000e00a97308 */ /* 0x000fe60000000800 */
[----:B------:R-:W-:Y:S02]  /*c6c0*/  FMUL.FTZ R55, R0, R55 ;  /* 0x0000003700377220 */ /* 0x000fe40000410000 */
[C---:B------:R-:W-:Y:S02]  /*c6d0*/  FMUL.FTZ R56, R2.reuse, R56 ;  /* 0x0000003802387220 */ /* 0x040fe40000410000 */
[C---:B------:R-:W-:Y:S04]  /*c6e0*/  HMMA.16816.F32.BF16 R112, R144.reuse, R170, R112 ;  /* 0x000000aa9070723c */ /* 0x040fe80000041870 */
[----:B------:R-:W-:Y:S02]  /*c6f0*/  FMUL.FTZ R57, R2, R57 ;  /* 0x0000003902397220 */ /* 0x000fe40000410000 */
[C---:B------:R-:W-:Y:S01]  /*c700*/  FMUL.FTZ R58, R0.reuse, R58 ;  /* 0x0000003a003a7220 */ /* 0x040fe20000410000 */
[----:B------:R-:W-:Y:S01]  /*c710*/  MOV R171, R177 ;  /* 0x000000b100ab7202 */ /* 0x000fe20000000f00 */
[C---:B---3--:R-:W-:Y:S01]  /*c720*/  HMMA.16816.F32.BF16 R116, R144.reuse, R148, R116 ;  /* 0x000000949074723c */ /* 0x048fe20000041874 */
[----:B------:R-:W2:Y:S03]  /*c730*/  MUFU.EX2 R177, R13 ;  /* 0x0000000d00b17308 */ /* 0x000ea60000000800 */
[----:B------:R-:W-:Y:S02]  /*c740*/  FMUL.FTZ R59, R0, R59 ;  /* 0x0000003b003b7220 */ /* 0x000fe40000410000 */
[C---:B------:R-:W-:Y:S02]  /*c750*/  FMUL.FTZ R60, R2.reuse, R60 ;  /* 0x0000003c023c7220 */ /* 0x040fe40000410000 */
[C---:B------:R-:W-:Y:S01]  /*c760*/  HMMA.16816.F32.BF16 R120, R144.reuse, R150, R120 ;  /* 0x000000969078723c */ /* 0x040fe20000041878 */
[----:B------:R-:W3:Y:S03]  /*c770*/  LDSM.16.MT88.4 R148, [R229+0x3100] ;  /* 0x00310000e594783b */ /* 0x000ee60000004200 */
[----:B------:R-:W-:Y:S02]  /*c780*/  FMUL.FTZ R61, R2, R61 ;  /* 0x0000003d023d7220 */ /* 0x000fe40000410000 */
[C---:B------:R-:W-:Y:S02]  /*c790*/  FMUL.FTZ R62, R0.reuse, R62 ;  /* 0x0000003e003e7220 */ /* 0x040fe40000410000 */
[C---:B-1----:R-:W-:Y:S04]  /*c7a0*/  HMMA.16816.F32.BF16 R124, R144.reuse, R160, R124 ;  /* 0x000000a0907c723c */ /* 0x042fe8000004187c */
[----:B------:R-:W-:Y:S02]  /*c7b0*/  FMUL.FTZ R63, R0, R63 ;  /* 0x0000003f003f7220 */ /* 0x000fe40000410000 */
[--C-:B------:R-:W-:Y:S02]  /*c7c0*/  FFMA.FTZ R16, R16, c[0x0][0x2d0], -R172.reuse ;  /* 0x0000b40010107a23 */ /* 0x100fe400000108ac */
[C---:B------:R-:W-:Y:S01]  /*c7d0*/  HMMA.16816.F32.BF16 R128, R144.reuse, R162, R128 ;  /* 0x000000a29080723c */ /* 0x040fe20000041880 */
[----:B------:R-:W1:Y:S01]  /*c7e0*/  LDSM.16.MT88.4 R160, [R228+0x3100] ;  /* 0x00310000e4a0783b */ /* 0x000e620000004200 */
[----:B------:R2:W-:Y:S02]  /*c7f0*/  MUFU.EX2 R178, R16 ;  /* 0x0000001000b27308 */ /* 0x0005e40000000800 */
[C---:B------:R-:W-:Y:S02]  /*c800*/  FMUL.FTZ R64, R2.reuse, R64 ;  /* 0x0000004002407220 */ /* 0x040fe40000410000 */
[----:B------:R-:W-:Y:S02]  /*c810*/  FMUL.FTZ R65, R2, R65 ;  /* 0x0000004102417220 */ /* 0x000fe40000410000 */
[C---:B----4-:R-:W-:Y:S04]  /*c820*/  HMMA.16816.F32.BF16 R132, R144.reuse, R164, R132 ;  /* 0x000000a49084723c */ /* 0x050fe80000041884 */
[C---:B------:R-:W-:Y:S02]  /*c830*/  FMUL.FTZ R66, R0.reuse, R66 ;  /* 0x0000004200427220 */ /* 0x040fe40000410000 */
[----:B------:R-:W-:Y:S02]  /*c840*/  FMUL.FTZ R67, R0, R67 ;  /* 0x0000004300437220 */ /* 0x000fe40000410000 */
[C---:B------:R-:W-:Y:S01]  /*c850*/  HMMA.16816.F32.BF16 R136, R144.reuse, R166, R136 ;  /* 0x000000a69088723c */ /* 0x040fe20000041888 */
[----:B------:R-:W4:Y:S03]  /*c860*/  LDSM.16.MT88.4 R164, [R225+0x6100] ;  /* 0x00610000e1a4783b */ /* 0x000f260000004200 */
[C---:B------:R-:W-:Y:S02]  /*c870*/  FMUL.FTZ R68, R2.reuse, R68 ;  /* 0x0000004402447220 */ /* 0x040fe40000410000 */
[----:B------:R-:W-:Y:S02]  /*c880*/  FMUL.FTZ R69, R2, R69 ;  /* 0x0000004502457220 */ /* 0x000fe40000410000 */
[C---:B------:R-:W-:Y:S01]  /*c890*/  FMUL.FTZ R70, R0.reuse, R70 ;  /* 0x0000004600467220 */ /* 0x040fe20000410000 */
[C---:B---3--:R-:W-:Y:S03]  /*c8a0*/  HMMA.16816.F32.BF16 R52, R144.reuse, R148, R52 ;  /* 0x000000949034723c */ /* 0x048fe60000041834 */
[--C-:B--2---:R-:W-:Y:S02]  /*c8b0*/  FFMA.FTZ R16, R15, c[0x0][0x2d0], -R3.reuse ;  /* 0x0000b4000f107a23 */ /* 0x104fe40000010803 */
[----:B------:R-:W-:Y:S01]  /*c8c0*/  LDSM.16.MT88.4 R12, [R228+0x6100] ;  /* 0x00610000e40c783b */ /* 0x000fe20000004200 */
[----:B------:R-:W-:Y:S01]  /*c8d0*/  FMUL.FTZ R71, R0, R71 ;  /* 0x0000004700477220 */ /* 0x000fe20000410000 */
[----:B------:R-:W2:Y:S01]  /*c8e0*/  MUFU.EX2 R168, R16 ;  /* 0x0000001000a87308 */ /* 0x000ea20000000800 */
[C---:B------:R-:W-:Y:S04]  /*c8f0*/  HMMA.16816.F32.BF16 R56, R144.reuse, R150, R56 ;  /* 0x000000969038723c */ /* 0x040fe80000041838 */
[C---:B------:R-:W-:Y:S01]  /*c900*/  FMUL.FTZ R72, R2.reuse, R72 ;  /* 0x0000004802487220 */ /* 0x040fe20000410000 */
[----:B------:R-:W3:Y:S01]  /*c910*/  LDSM.16.MT88.4 R148, [R226+0x6100] ;  /* 0x00610000e294783b */ /* 0x000ee20000004200 */
        /* <DEDUP_REMOVED lines=8> */
[C---:B----4-:R-:W-:Y:S01]  /*c9a0*/  HMMA.16816.F32.BF16 R68, R144.reuse, R164, R68 ;  /* 0x000000a49044723c */ /* 0x050fe20000041844 */
[----:B------:R-:W-:Y:S03]  /*c9b0*/  MUFU.EX2 R165, R22 ;  /* 0x0000001600a57308 */ /* 0x000fe60000000800 */
[C---:B------:R-:W-:Y:S02]  /*c9c0*/  FMUL.FTZ R78, R0.reuse, R78 ;  /* 0x0000004e004e7220 */ /* 0x040fe40000410000 */
[----:B------:R-:W-:Y:S02]  /*c9d0*/  FMUL.FTZ R79, R0, R79 ;  /* 0x0000004f004f7220 */ /* 0x000fe40000410000 */
[C---:B------:R-:W-:Y:S03]  /*c9e0*/  HMMA.16816.F32.BF16 R72, R144.reuse, R166, R72 ;  /* 0x000000a69048723c */ /* 0x040fe60000041848 */
[----:B------:R4:W-:Y:S01]  /*c9f0*/  MUFU.EX2 R167, R18 ;  /* 0x0000001200a77308 */ /* 0x0009e20000000800 */
[C---:B------:R-:W-:Y:S02]  /*ca00*/  FMUL.FTZ R80, R2.reuse, R80 ;  /* 0x0000005002507220 */ /* 0x040fe40000410000 */
[----:B------:R-:W-:Y:S02]  /*ca10*/  FMUL.FTZ R81, R2, R81 ;  /* 0x0000005102517220 */ /* 0x000fe40000410000 */
[C---:B------:R-:W-:Y:S04]  /*ca20*/  FMUL.FTZ R82, R0.reuse, R82 ;  /* 0x0000005200527220 */ /* 0x040fe80000410000 */
[----:B------:R-:W-:Y:S01]  /*ca30*/  FMUL.FTZ R83, R0, R83 ;  /* 0x0000005300537220 */ /* 0x000fe20000410000 */
[C---:B---3--:R-:W-:Y:S01]  /*ca40*/  HMMA.16816.F32.BF16 R76, R144.reuse, R148, R76 ;  /* 0x00000094904c723c */ /* 0x048fe2000004184c */
[----:B------:R3:W-:Y:S02]  /*ca50*/  MUFU.EX2 R164, R23 ;  /* 0x0000001700a47308 */ /* 0x0007e40000000800 */
[C---:B------:R-:W-:Y:S02]  /*ca60*/  FMUL.FTZ R84, R2.reuse, R84 ;  /* 0x0000005402547220 */ /* 0x040fe40000410000 */
[----:B------:R-:W-:Y:S02]  /*ca70*/  FMUL.FTZ R85, R2, R85 ;  /* 0x0000005502557220 */ /* 0x000fe40000410000 */
[C---:B------:R-:W-:Y:S01]  /*ca80*/  FMUL.FTZ R86, R0.reuse, R86 ;  /* 0x0000005600567220 */ /* 0x040fe20000410000 */
[C---:B------:R-:W-:Y:S01]  /*ca90*/  HMMA.16816.F32.BF16 R80, R144.reuse, R150, R80 ;  /* 0x000000969050723c */ /* 0x040fe20000041850 */
[----:B------:R-:W2:Y:S02]  /*caa0*/  LDSM.16.MT88.4 R148, [R225+0x900] ;  /* 0x00090000e194783b */ /* 0x000ea40000004200 */
[----:B------:R-:W2:Y:S01]  /*cab0*/  MUFU.EX2 R166, R142 ;  /* 0x0000008e00a67308 */ /* 0x000ea20000000800 */
[----:B------:R-:W-:Y:S02]  /*cac0*/  FMUL.FTZ R87, R0, R87 ;  /* 0x0000005700577220 */ /* 0x000fe40000410000 */
[C---:B------:R-:W-:Y:S02]  /*cad0*/  FMUL.FTZ R88, R2.reuse, R88 ;  /* 0x0000005802587220 */ /* 0x040fe40000410000 */
[----:B------:R-:W-:Y:S01]  /*cae0*/  FMUL.FTZ R89, R2, R89 ;  /* 0x0000005902597220 */ /* 0x000fe20000410000 */
[----:B----4-:R-:W4:Y:S02]  /*caf0*/  LDSM.16.MT88.4 R16, [R226+0x900] ;  /* 0x00090000e210783b */ /* 0x010f240000004200 */
[C---:B-1----:R-:W-:Y:S02]  /*cb00*/  HMMA.16816.F32.BF16 R84, R144.reuse, R160, R84 ;  /* 0x000000a09054723c */ /* 0x042fe40000041854 */
[----:B------:R-:W-:Y:S01]  /*cb10*/  MUFU.EX2 R161, R30 ;  /* 0x0000001e00a17308 */ /* 0x000fe20000000800 */
[C---:B------:R-:W-:Y:S02]  /*cb20*/  FMUL.FTZ R90, R0.reuse, R90 ;  /* 0x0000005a005a7220 */ /* 0x040fe40000410000 */
[----:B------:R-:W-:Y:S01]  /*cb30*/  FMUL.FTZ R91, R0, R91 ;  /* 0x0000005b005b7220 */ /* 0x000fe20000410000 */
[----:B---3--:R-:W-:Y:S01]  /*cb40*/  LDSM.16.MT88.4 R20, [R225+0x1100] ;  /* 0x00110000e114783b */ /* 0x008fe20000004200 */
[C---:B------:R-:W-:Y:S02]  /*cb50*/  FMUL.FTZ R92, R2.reuse, R92 ;  /* 0x0000005c025c7220 */ /* 0x040fe40000410000 */
[----:B------:R-:W-:Y:S03]  /*cb60*/  FMUL.FTZ R93, R2, R93 ;  /* 0x0000005d025d7220 */ /* 0x000fe60000410000 */
[C---:B------:R-:W-:Y:S01]  /*cb70*/  HMMA.16816.F32.BF16 R88, R144.reuse, R162, R88 ;  /* 0x000000a29058723c */ /* 0x040fe20000041858 */
[----:B------:R-:W-:Y:S02]  /*cb80*/  MUFU.EX2 R163, R26 ;  /* 0x0000001a00a37308 */ /* 0x000fe40000000800 */
[C---:B------:R-:W-:Y:S02]  /*cb90*/  FMUL.FTZ R94, R0.reuse, R94 ;  /* 0x0000005e005e7220 */ /* 0x040fe40000410000 */
[----:B------:R-:W-:Y:S02]  /*cba0*/  FMUL.FTZ R95, R0, R95 ;  /* 0x0000005f005f7220 */ /* 0x000fe40000410000 */
[C---:B------:R-:W-:Y:S02]  /*cbb0*/  FMUL.FTZ R96, R2.reuse, R96 ;  /* 0x0000006002607220 */ /* 0x040fe40000410000 */
[----:B------:R-:W-:Y:S02]  /*cbc0*/  FMUL.FTZ R97, R2, R97 ;  /* 0x0000006102617220 */ /* 0x000fe40000410000 */
[----:B------:R1:W3:Y:S01]  /*cbd0*/  MUFU.EX2 R162, R27 ;  /* 0x0000001b00a27308 */ /* 0x0002e20000000800 */
[C---:B------:R-:W-:Y:S03]  /*cbe0*/  HMMA.16816.F32.BF16 R92, R144.reuse, R12, R92 ;  /* 0x0000000c905c723c */ /* 0x040fe6000004185c */
[C---:B------:R-:W-:Y:S02]  /*cbf0*/  FMUL.FTZ R98, R0.reuse, R98 ;  /* 0x0000006200627220 */ /* 0x040fe40000410000 */
[----:B------:R-:W-:Y:S02]  /*cc00*/  FMUL.FTZ R99, R0, R99 ;  /* 0x0000006300637220 */ /* 0x000fe40000410000 */
[----:B------:R-:W-:Y:S01]  /*cc10*/  F2FP.BF16.PACK_AB R12, R177, R251 ;  /* 0x000000fbb10c723e */ /* 0x000fe200000010ff */
[--C-:B------:R-:W-:Y:S01]  /*cc20*/  FFMA.FTZ R40, R40, c[0x0][0x2d0], -R172.reuse ;  /* 0x0000b40028287a23 */ /* 0x100fe200000108ac */
[----:B------:R-:W-:Y:S03]  /*cc30*/  MUFU.EX2 R160, R31 ;  /* 0x0000001f00a07308 */ /* 0x000fe60000000800 */
[----:B------:R-:W-:Y:S01]  /*cc40*/  HMMA.16816.F32.BF16 R96, R144, R14, R96 ;  /* 0x0000000e9060723c */ /* 0x000fe20000041860 */
[----:B------:R-:W3:Y:S02]  /*cc50*/  LDSM.16.MT88.4 R144, [R229+0x900] ;  /* 0x00090000e590783b */ /* 0x000ee40000004200 */
[----:B--2---:R-:W-:Y:S01]  /*cc60*/  F2FP.BF16.PACK_AB R13, R168, R169 ;  /* 0x000000a9a80d723e */ /* 0x004fe200000010ff */
[--C-:B------:R-:W-:Y:S02]  /*cc70*/  FFMA.FTZ R41, R41, c[0x0][0x2d0], -R172.reuse ;  /* 0x0000b40029297a23 */ /* 0x100fe400000108ac */
[--C-:B------:R-:W-:Y:S01]  /*cc80*/  FFMA.FTZ R36, R36, c[0x0][0x2d0], -R172.reuse ;  /* 0x0000b40024247a23 */ /* 0x100fe200000108ac */
[----:B------:R-:W-:Y:S01]  /*cc90*/  F2FP.BF16.PACK_AB R14, R179, R178 ;  /* 0x000000b2b30e723e */ /* 0x000fe200000010ff */
[----:B------:R-:W-:Y:S01]  /*cca0*/  MUFU.EX2 R142, R35 ;  /* 0x00000023008e7308 */ /* 0x000fe20000000800 */
[----:B------:R-:W-:Y:S01]  /*ccb0*/  F2FP.BF16.PACK_AB R15, R166, R167 ;  /* 0x000000a7a60f723e */ /* 0x000fe200000010ff */
[----:B-1----:R-:W-:Y:S02]  /*ccc0*/  LDSM.16.MT88.4 R24, [R229+0x1100] ;  /* 0x00110000e518783b */ /* 0x002fe40000004200 */
[--C-:B------:R-:W-:Y:S02]  /*ccd0*/  FFMA.FTZ R37, R37, c[0x0][0x2d0], -R172.reuse ;  /* 0x0000b40025257a23 */ /* 0x100fe400000108ac */
[--C-:B------:R-:W-:Y:S02]  /*cce0*/  FFMA.FTZ R44, R44, c[0x0][0x2d0], -R172.reuse ;  /* 0x0000b4002c2c7a23 */ /* 0x100fe400000108ac */
[C---:B------:R-:W-:Y:S02]  /*ccf0*/  HMMA.16816.F32.BF16 R4, R12.reuse, R148, R4 ;  /* 0x000000940c04723c */ /* 0x040fe40000041804 */
[----:B------:R-:W-:Y:S03]  /*cd00*/  MUFU.EX2 R170, R37 ;  /* 0x0000002500aa7308 */ /* 0x000fe60000000800 */
[--C-:B------:R-:W-:Y:S02]  /*cd10*/  FFMA.FTZ R45, R45, c[0x0][0x2d0], -R172.reuse ;  /* 0x0000b4002d2d7a23 */ /* 0x100fe400000108ac */
[--C-:B------:R-:W-:Y:S01]  /*cd20*/  FFMA.FTZ R48, R48, c[0x0][0x2d0], -R172.reuse ;  /* 0x0000b40030307a23 */ /* 0x100fe200000108ac */
[C---:B------:R-:W-:Y:S01]  /*cd30*/  HMMA.16816.F32.BF16 R8, R12.reuse, R150, R8 ;  /* 0x000000960c08723c */ /* 0x040fe20000041808 */
[----:B------:R-:W1:Y:S03]  /*cd40*/  LDSM.16.MT88.4 R148, [R228+0x900] ;  /* 0x00090000e494783b */ /* 0x000e660000004200 */
[----:B------:R-:W-:Y:S01]  /*cd50*/  FFMA.FTZ R172, R49, c[0x0][0x2d0], -R172 ;  /* 0x0000b40031ac7a23 */ /* 0x000fe200000108ac */
[----:B------:R-:W-:Y:S01]  /*cd60*/  MUFU.EX2 R40, R40 ;  /* 0x0000002800287308 */ /* 0x000fe20000000800 */
[--C-:B------:R-:W-:Y:S02]  /*cd70*/  FFMA.FTZ R38, R38, c[0x0][0x2d0], -R3.reuse ;  /* 0x0000b40026267a23 */ /* 0x100fe40000010803 */
[C---:B----4-:R-:W-:Y:S04]  /*cd80*/  HMMA.16816.F32.BF16 R100, R12.reuse, R16, R100 ;  /* 0x000000100c64723c */ /* 0x050fe80000041864 */
[--C-:B------:R-:W-:Y:S02]  /*cd90*/  FFMA.FTZ R39, R39, c[0x0][0x2d0], -R3.reuse ;  /* 0x0000b40027277a23 */ /* 0x100fe40000010803 */
[--C-:B------:R-:W-:Y:S01]  /*cda0*/  FFMA.FTZ R42, R42, c[0x0][0x2d0], -R3.reuse ;  /* 0x0000b4002a2a7a23 */ /* 0x100fe20000010803 */
[----:B------:R-:W-:Y:S01]  /*cdb0*/  MUFU.EX2 R172, R172 ;  /* 0x000000ac00ac7308 */ /* 0x000fe20000000800 */
[C---:B------:R-:W-:Y:S01]  /*cdc0*/  HMMA.16816.F32.BF16 R104, R12.reuse, R18, R104 ;  /* 0x000000120c68723c */ /* 0x040fe20000041868 */
[----:B------:R-:W2:Y:S03]  /*cdd0*/  LDSM.16.MT88.4 R16, [R225+0x3900] ;  /* 0x00390000e110783b */ /* 0x000ea60000004200 */
[--C-:B------:R-:W-:Y:S02]  /*cde0*/  FFMA.FTZ R43, R43, c[0x0][0x2d0], -R3.reuse ;  /* 0x0000b4002b2b7a23 */ /* 0x100fe40000010803 */
[--C-:B------:R-:W-:Y:S02]  /*cdf0*/  FFMA.FTZ R46, R46, c[0x0][0x2d0], -R3.reuse ;  /* 0x0000b4002e2e7a23 */ /* 0x100fe40000010803 */
[C---:B---3--:R-:W-:Y:S01]  /*ce00*/  HMMA.16816.F32.BF16 R108, R12.reuse, R144, R108 ;  /* 0x000000900c6c723c */ /* 0x048fe2000004186c */
[----:B------:R-:W-:Y:S03]  /*ce10*/  MUFU.EX2 R38, R38 ;  /* 0x0000002600267308 */ /* 0x000fe60000000800 */
[--C-:B------:R-:W-:Y:S02]  /*ce20*/  FFMA.FTZ R47, R47, c[0x0][0x2d0], -R3.reuse ;  /* 0x0000b4002f2f7a23 */ /* 0x100fe40000010803 */
[--C-:B------:R-:W-:Y:S02]  /*ce30*/  FFMA.FTZ R50, R50, c[0x0][0x2d0], -R3.reuse ;  /* 0x0000b40032327a23 */ /* 0x100fe40000010803 */
[C---:B------:R-:W-:Y:S01]  /*ce40*/  HMMA.16816.F32.BF16 R112, R12.reuse, R146, R112 ;  /* 0x000000920c70723c */ /* 0x040fe20000041870 */
[----:B------:R-:W3:Y:S02]  /*ce50*/  LDSM.16.MT88.4 R144, [R226+0x3900] ;  /* 0x00390000e290783b */ /* 0x000ee40000004200 */
[----:B------:R-:W-:Y:S01]  /*ce60*/  MUFU.EX2 R39, R39 ;  /* 0x0000002700277308 */ /* 0x000fe20000000800 */
[----:B------:R-:W-:Y:S04]  /*ce70*/  FFMA.FTZ R3, R51, c[0x0][0x2d0], -R3 ;  /* 0x0000b40033037a23 */ /* 0x000fe80000010803 */
[C---:B-1----:R-:W-:Y:S05]  /*ce80*/  HMMA.16816.F32.BF16 R116, R12.reuse, R148, R116 ;  /* 0x000000940c74723c */ /* 0x042fea0000041874 */
[----:B------:R-:W-:Y:S03]  /*ce90*/  MUFU.EX2 R41, R41 ;  /* 0x0000002900297308 */ /* 0x000fe60000000800 */
[C---:B------:R-:W-:Y:S01]  /*cea0*/  HMMA.16816.F32.BF16 R120, R12.reuse, R150, R120 ;  /* 0x000000960c78723c */ /* 0x040fe20000041878 */
[----:B------:R-:W1:Y:S06]  /*ceb0*/  LDSM.16.MT88.4 R148, [R229+0x3900] ;  /* 0x00390000e594783b */ /* 0x000e6c0000004200 */
[----:B------:R-:W-:Y:S01]  /*cec0*/  MUFU.EX2 R42, R42 ;  /* 0x0000002a002a7308 */ /* 0x000fe20000000800 */
[C---:B--2---:R-:W-:Y:S08]  /*ced0*/  HMMA.16816.F32.BF16 R124, R12.reuse, R16, R124 ;  /* 0x000000100c7c723c */ /* 0x044ff0000004187c */
[C---:B------:R-:W-:Y:S01]  /*cee0*/  HMMA.16816.F32.BF16 R128, R12.reuse, R18, R128 ;  /* 0x000000120c80723c */ /* 0x040fe20000041880 */
[----:B------:R-:W2:Y:S01]  /*cef0*/  LDSM.16.MT88.4 R16, [R228+0x3900] ;  /* 0x00390000e410783b */ /* 0x000ea20000004200 */
[----:B------:R-:W-:Y:S06]  /*cf00*/  MUFU.EX2 R43, R43 ;  /* 0x0000002b002b7308 */ /* 0x000fec0000000800 */
[C---:B---3--:R-:W-:Y:S04]  /*cf10*/  HMMA.16816.F32.BF16 R132, R12.reuse, R144, R132 ;  /* 0x000000900c84723c */ /* 0x048fe80000041884 */
[----:B------:R-:W-:Y:S04]  /*cf20*/  MUFU.EX2 R44, R44 ;  /* 0x0000002c002c7308 */ /* 0x000fe80000000800 */
[C---:B------:R-:W-:Y:S01]  /*cf30*/  HMMA.16816.F32.BF16 R136, R12.reuse, R146, R136 ;  /* 0x000000920c88723c */ /* 0x040fe20000041888 */
[----:B------:R-:W3:Y:S05]  /*cf40*/  LDSM.16.MT88.4 R144, [R225+0x6900] ;  /* 0x00690000e190783b */ /* 0x000eea0000004200 */
[----:B------:R-:W-:Y:S02]  /*cf50*/  MUFU.EX2 R45, R45 ;  /* 0x0000002d002d7308 */ /* 0x000fe40000000800 */
[C---:B-1----:R-:W-:Y:S08]  /*cf60*/  HMMA.16816.F32.BF16 R52, R12.reuse, R148, R52 ;  /* 0x000000940c34723c */ /* 0x042ff00000041834 */
[----:B------:R-:W-:Y:S01]  /*cf70*/  MUFU.EX2 R46, R46 ;  /* 0x0000002e002e7308 */ /* 0x000fe20000000800 */
[C---:B------:R-:W-:Y:S01]  /*cf80*/  HMMA.16816.F32.BF16 R56, R12.reuse, R150, R56 ;  /* 0x000000960c38723c */ /* 0x040fe20000041838 */
[----:B------:R-:W1:Y:S07]  /*cf90*/  LDSM.16.MT88.4 R148, [R226+0x6900] ;  /* 0x00690000e294783b */ /* 0x000e6e0000004200 */
[C---:B--2---:R-:W-:Y:S01]  /*cfa0*/  HMMA.16816.F32.BF16 R60, R12.reuse, R16, R60 ;  /* 0x000000100c3c723c */ /* 0x044fe2000004183c */
[----:B------:R-:W-:Y:S07]  /*cfb0*/  MUFU.EX2 R47, R47 ;  /* 0x0000002f002f7308 */ /* 0x000fee0000000800 */
[C---:B------:R-:W-:Y:S01]  /*cfc0*/  HMMA.16816.F32.BF16 R64, R12.reuse, R18, R64 ;  /* 0x000000120c40723c */ /* 0x040fe20000041840 */
[----:B------:R-:W2:Y:S02]  /*cfd0*/  LDSM.16.MT88.4 R16, [R229+0x6900] ;  /* 0x00690000e510783b */ /* 0x000ea40000004200 */
[----:B------:R-:W-:Y:S05]  /*cfe0*/  MUFU.EX2 R48, R48 ;  /* 0x0000003000307308 */ /* 0x000fea0000000800 */
[C---:B---3--:R-:W-:Y:S05]  /*cff0*/  HMMA.16816.F32.BF16 R68, R12.reuse, R144, R68 ;  /* 0x000000900c44723c */ /* 0x048fea0000041844 */
[----:B------:R-:W-:Y:S03]  /*d000*/  MUFU.EX2 R50, R50 ;  /* 0x0000003200327308 */ /* 0x000fe60000000800 */
[C---:B------:R-:W-:Y:S01]  /*d010*/  HMMA.16816.F32.BF16 R72, R12.reuse, R146, R72 ;  /* 0x000000920c48723c */ /* 0x040fe20000041848 */
[----:B------:R-:W3:Y:S07]  /*d020*/  LDSM.16.MT88.4 R144, [R228+0x6900] ;  /* 0x00690000e490783b */ /* 0x000eee0000004200 */
[C---:B-1----:R-:W-:Y:S07]  /*d030*/  HMMA.16816.F32.BF16 R76, R12.reuse, R148, R76 ;  /* 0x000000940c4c723c */ /* 0x042fee000004184c */
[----:B------:R-:W-:Y:S01]  /*d040*/  MOV R148, R143 ;  /* 0x0000008f00947202 */ /* 0x000fe20000000f00 */
[C---:B------:R-:W-:Y:S01]  /*d050*/  HMMA.16816.F32.BF16 R80, R12.reuse, R150, R80 ;  /* 0x000000960c50723c */ /* 0x040fe20000041850 */
[----:B------:R-:W-:Y:S03]  /*d060*/  MUFU.EX2 R143, R34 ;  /* 0x00000022008f7308 */ /* 0x000fe60000000800 */
[----:B------:R-:W-:Y:S02]  /*d070*/  MOV R149, R171 ;  /* 0x000000ab00957202 */ /* 0x000fe40000000f00 */
[----:B------:R-:W-:Y:S02]  /*d080*/  MOV R49, R148 ;  /* 0x0000009400317202 */ /* 0x000fe40000000f00 */
[C---:B--2---:R-:W-:Y:S03]  /*d090*/  HMMA.16816.F32.BF16 R84, R12.reuse, R16, R84 ;  /* 0x000000100c54723c */ /* 0x044fe60000041854 */
[----:B------:R-:W-:Y:S01]  /*d0a0*/  MUFU.EX2 R171, R36 ;  /* 0x0000002400ab7308 */ /* 0x000fe20000000800 */
[----:B------:R-:W-:Y:S02]  /*d0b0*/  MOV R151, R180 ;  /* 0x000000b400977202 */ /* 0x000fe40000000f00 */
[----:B------:R-:W-:Y:S02]  /*d0c0*/  MOV R150, R179 ;  /* 0x000000b300967202 */ /* 0x000fe40000000f00 */
[C---:B------:R-:W-:Y:S01]  /*d0d0*/  HMMA.16816.F32.BF16 R88, R12.reuse, R18, R88 ;  /* 0x000000120c58723c */ /* 0x040fe20000041858 */
[----:B------:R-:W1:Y:S04]  /*d0e0*/  LDSM.16.MT88.4 R16, [R226+0x1100] ;  /* 0x00110000e210783b */ /* 0x000e680000004200 */
[----:B------:R-:W-:Y:S03]  /*d0f0*/  MUFU.EX2 R179, R28 ;  /* 0x0000001c00b37308 */ /* 0x000fe60000000800 */
[C---:B---3--:R-:W-:Y:S07]  /*d100*/  HMMA.16816.F32.BF16 R92, R12.reuse, R144, R92 ;  /* 0x000000900c5c723c */ /* 0x048fee000004185c */
[----:B------:R-:W-:Y:S01]  /*d110*/  MUFU.EX2 R180, R32 ;  /* 0x0000002000b47308 */ /* 0x000fe20000000800 */
[----:B------:R-:W-:Y:S01]  /*d120*/  HMMA.16816.F32.BF16 R96, R12, R146, R96 ;  /* 0x000000920c60723c */ /* 0x000fe20000041860 */
[----:B------:R-:W2:Y:S03]  /*d130*/  LDL.LU R146, [R1+0x18] ;  /* 0x0000180001927983 */ /* 0x000ea60000300800 */
[----:B------:R-:W-:Y:S01]  /*d140*/  MOV R144, R178 ;  /* 0x000000b200907202 */ /* 0x000fe20000000f00 */
[----:B------:R-:W3:Y:S01]  /*d150*/  LDL.LU R147, [R1+0x1c] ;  /* 0x00001c0001937983 */ /* 0x000ee20000300800 */
[----:B------:R-:W-:Y:S02]  /*d160*/  MOV R145, R177 ;  /* 0x000000b100917202 */ /* 0x000fe40000000f00 */
[----:B------:R-:W-:Y:S01]  /*d170*/  F2FP.BF16.PACK_AB R12, R182, R183 ;  /* 0x000000b7b60c723e */ /* 0x000fe200000010ff */
[----:B------:R4:W1:Y:S03]  /*d180*/  MUFU.EX2 R178, R29 ;  /* 0x0000001d00b27308 */ /* 0x0008660000000800 */
[----:B------:R-:W-:Y:S02]  /*d190*/  F2FP.BF16.PACK_AB R14, R181, R250 ;  /* 0x000000fab50e723e */ /* 0x000fe400000010ff */
[----:B------:R-:W-:Y:S02]  /*d1a0*/  F2FP.BF16.PACK_AB R13, R164, R165 ;  /* 0x000000a5a40d723e */ /* 0x000fe400000010ff */
[----:B------:R-:W-:Y:S03]  /*d1b0*/  F2FP.BF16.PACK_AB R15, R162, R163 ;  /* 0x000000a3a20f723e */ /* 0x000fe600000010ff */
[----:B------:R4:W4:Y:S04]  /*d1c0*/  MUFU.EX2 R177, R33 ;  /* 0x0000002100b17308 */ /* 0x0009280000000800 */
[C---:B------:R-:W-:Y:S06]  /*d1d0*/  HMMA.16816.F32.BF16 R4, R12.reuse, R20, R4 ;  /* 0x000000140c04723c */ /* 0x040fec0000041804 */
[----:B------:R2:W2:Y:S02]  /*d1e0*/  MUFU.EX2 R36, R3 ;  /* 0x0000000300247308 */ /* 0x0004a40000000800 */
[C---:B------:R-:W-:Y:S01]  /*d1f0*/  HMMA.16816.F32.BF16 R8, R12.reuse, R22, R8 ;  /* 0x000000160c08723c */ /* 0x040fe20000041808 */
[----:B------:R-:W4:Y:S07]  /*d200*/  LDSM.16.MT88.4 R20, [R228+0x1100] ;  /* 0x00110000e414783b */ /* 0x000f2e0000004200 */
[C---:B-1----:R-:W-:Y:S01]  /*d210*/  HMMA.16816.F32.BF16 R100, R12.reuse, R16, R100 ;  /* 0x000000100c64723c */ /* 0x042fe20000041864 */
[----:B----4-:R-:W-:Y:S07]  /*d220*/  LDSM.16.MT88.4 R28, [R229+0x2100] ;  /* 0x00210000e51c783b */ /* 0x010fee0000004200 */
[C---:B------:R-:W-:Y:S01]  /*d230*/  HMMA.16816.F32.BF16 R104, R12.reuse, R18, R104 ;  /* 0x000000120c68723c */ /* 0x040fe20000041868 */
[----:B------:R-:W1:Y:S07]  /*d240*/  LDSM.16.MT88.4 R16, [R225+0x4100] ;  /* 0x00410000e110783b */ /* 0x000e6e0000004200 */
[C---:B------:R-:W-:Y:S01]  /*d250*/  HMMA.16816.F32.BF16 R108, R12.reuse, R24, R108 ;  /* 0x000000180c6c723c */ /* 0x040fe2000004186c */
[----:B------:R-:W-:Y:S07]  /*d260*/  LDSM.16.MT88.4 R32, [R226+0x5100] ;  /* 0x00510000e220783b */ /* 0x000fee0000004200 */
        /* <DEDUP_REMOVED lines=27> */
[----:B------:R-:W-:Y:S01]  /*d420*/  HMMA.16816.F32.BF16 R96, R12, R26, R96 ;  /* 0x0000001a0c60723c */ /* 0x000fe20000041860 */
[----:B------:R-:W4:Y:S06]  /*d430*/  LDSM.16.MT88.4 R24, [R229+0x1900] ;  /* 0x00190000e518783b */ /* 0x000f2c0000004200 */
        /* <DEDUP_REMOVED lines=16> */
[C---:B-1----:R-:W-:Y:S04]  /*d540*/  HMMA.16816.F32.BF16 R124, R12.reuse, R16, R124 ;  /* 0x000000100c7c723c */ /* 0x042fe8000004187c */
[----:B--2---:R-:W-:Y:S01]  /*d550*/  FFMA.FTZ R2, R2, R146, R252 ;  /* 0x0000009202027223 */ /* 0x004fe200000100fc */
[----:B------:R-:W-:Y:S03]  /*d560*/  MOV R146, R151 ;  /* 0x0000009700927202 */ /* 0x000fe60000000f00 */
[C---:B------:R-:W-:Y:S01]  /*d570*/  HMMA.16816.F32.BF16 R128, R12.reuse, R18, R128 ;  /* 0x000000120c80723c */ /* 0x040fe20000041880 */
[----:B------:R-:W1:Y:S03]  /*d580*/  LDSM.16.MT88.4 R16, [R228+0x4900] ;  /* 0x00490000e410783b */ /* 0x000e660000004200 */
[----:B------:R-:W-:Y:S01]  /*d590*/  MOV R252, R149 ;  /* 0x0000009500fc7202 */ /* 0x000fe20000000f00 */
[----:B---3--:R-:W-:Y:S01]  /*d5a0*/  FFMA.FTZ R37, R0, R147, R173 ;  /* 0x0000009300257223 */ /* 0x008fe200000100ad */
[----:B------:R-:W-:Y:S02]  /*d5b0*/  MOV R147, R150 ;  /* 0x0000009600937202 */ /* 0x000fe40000000f00 */
[C---:B----4-:R-:W-:Y:S01]  /*d5c0*/  HMMA.16816.F32.BF16 R132, R12.reuse, R24, R132 ;  /* 0x000000180c84723c */ /* 0x050fe20000041884 */
[----:B------:R-:W-:Y:S03]  /*d5d0*/  LDSM.16.MT88.4 R148, [R225+0x2900] ;  /* 0x00290000e194783b */ /* 0x000fe60000004200 */
[----:B------:R-:W-:Y:S01]  /*d5e0*/  MOV R173, R145 ;  /* 0x0000009100ad7202 */ /* 0x000fe20000000f00 */
[----:B------:R-:W-:Y:S01]  /*d5f0*/  FADD.FTZ R0, R252, R2 ;  /* 0x00000002fc007221 */ /* 0x000fe20000010000 */
[----:B------:R-:W-:Y:S01]  /*d600*/  MOV R252, R144 ;  /* 0x0000009000fc7202 */ /* 0x000fe20000000f00 */
[----:B------:R-:W-:Y:S01]  /*d610*/  FADD.FTZ R2, R176, R37 ;  /* 0x00000025b0027221 */ /* 0x000fe20000010000 */
[C---:B------:R-:W-:Y:S01]  /*d620*/  HMMA.16816.F32.BF16 R136, R12.reuse, R26, R136 ;  /* 0x0000001a0c88723c */ /* 0x040fe20000041888 */
[----:B------:R-:W2:Y:S03]  /*d630*/  LDSM.16.MT88.4 R24, [R225+0x7900] ;  /* 0x00790000e118783b */ /* 0x000ea60000004200 */
[----:B------:R-:W-:Y:S01]  /*d640*/  FADD.FTZ R0, R49, R0 ;  /* 0x0000000031007221 */ /* 0x000fe20000010000 */
[----:B------:R-:W-:Y:S01]  /*d650*/  MOV R49, R147 ;  /* 0x0000009300317202 */ /* 0x000fe20000000f00 */
[----:B------:R-:W-:Y:S02]  /*d660*/  FADD.FTZ R2, R175, R2 ;  /* 0x00000002af027221 */ /* 0x000fe40000010000 */
[----:B------:R-:W-:Y:S01]  /*d670*/  FADD.FTZ R0, R146, R0 ;  /* 0x0000000092007221 */ /* 0x000fe20000010000 */
[C---:B------:R-:W-:Y:S03]  /*d680*/  HMMA.16816.F32.BF16 R52, R12.reuse, R20, R52 ;  /* 0x000000140c34723c */ /* 0x040fe60000041834 */
[----:B------:R-:W-:Y:S02]  /*d690*/  FADD.FTZ R3, R174, R2 ;  /* 0x00000002ae037221 */ /* 0x000fe40000010000 */
[----:B------:R-:W-:Y:S02]  /*d6a0*/  FADD.FTZ R2, R251, R0 ;  /* 0x00000000fb027221 */ /* 0x000fe40000010000 */
[----:B------:R-:W-:Y:S01]  /*d6b0*/  FADD.FTZ R0, R169, R3 ;  /* 0x00000003a9007221 */ /* 0x000fe20000010000 */
[C---:B------:R-:W-:Y:S01]  /*d6c0*/  HMMA.16816.F32.BF16 R56, R12.reuse, R22, R56 ;  /* 0x000000160c38723c */ /* 0x040fe20000041838 */
[----:B------:R-:W3:Y:S03]  /*d6d0*/  LDSM.16.MT88.4 R20, [R226+0x7900] ;  /* 0x00790000e214783b */ /* 0x000ee60000004200 */
        /* <DEDUP_REMOVED lines=34> */
[----:B------:R-:W-:Y:S01]  /*d900*/  FADD.FTZ R0, R143, R0 ;  /* 0x000000008f007221 */ /* 0x000fe20000010000 */
[----:B------:R-:W-:Y:S01]  /*d910*/  MOV R143, R140 ;  /* 0x0000008c008f7202 */ /* 0x000fe20000000f00 */
[----:B------:R-:W-:Y:S01]  /*d920*/  HMMA.16816.F32.BF16 R96, R12, R26, R96 ;  /* 0x0000001a0c60723c */ /* 0x000fe20000041860 */
[----:B------:R-:W2:Y:S03]  /*d930*/  LDSM.16.MT88.4 R24, [R228+0x2100] ;  /* 0x00210000e418783b */ /* 0x000ea60000004200 */
[----:B------:R-:W-:Y:S02]  /*d940*/  FADD.FTZ R2, R170, R2 ;  /* 0x00000002aa027221 */ /* 0x000fe40000010000 */
[----:B------:R-:W-:Y:S01]  /*d950*/  FADD.FTZ R0, R142, R0 ;  /* 0x000000008e007221 */ /* 0x000fe20000010000 */
[----:B------:R-:W-:Y:S01]  /*d960*/  F2FP.BF16.PACK_AB R12, R170, R171 ;  /* 0x000000abaa0c723e */ /* 0x000fe200000010ff */
[----:B------:R-:W-:Y:S01]  /*d970*/  FADD.FTZ R2, R40, R2 ;  /* 0x0000000228027221 */ /* 0x000fe20000010000 */
[----:B------:R-:W-:Y:S03]  /*d980*/  F2FP.BF16.PACK_AB R13, R39, R38 ;  /* 0x00000026270d723e */ /* 0x000fe600000010ff */
[C---:B------:R-:W-:Y:S01]  /*d990*/  F2FP.BF16.PACK_AB R14, R41.reuse, R40 ;  /* 0x00000028290e723e */ /* 0x040fe200000010ff */
[----:B------:R-:W-:Y:S01]  /*d9a0*/  FADD.FTZ R2, R41, R2 ;  /* 0x0000000229027221 */ /* 0x000fe20000010000 */
[----:B------:R-:W-:Y:S01]  /*d9b0*/  F2FP.BF16.PACK_AB R15, R43, R42 ;  /* 0x0000002a2b0f723e */ /* 0x000fe200000010ff */
[----:B------:R-:W-:Y:S01]  /*d9c0*/  FADD.FTZ R0, R38, R0 ;  /* 0x0000000026007221 */ /* 0x000fe20000010000 */
[----:B------:R-:W-:Y:S03]  /*d9d0*/  MOV R142, R141 ;  /* 0x0000008d008e7202 */ /* 0x000fe60000000f00 */
[----:B------:R-:W-:Y:S02]  /*d9e0*/  FADD.FTZ R0, R39, R0 ;  /* 0x0000000027007221 */ /* 0x000fe40000010000 */
[C---:B---3--:R-:W-:Y:S03]  /*d9f0*/  HMMA.16816.F32.BF16 R4, R12.reuse, R20, R4 ;  /* 0x000000140c04723c */ /* 0x048fe60000041804 */
[----:B------:R-:W-:Y:S04]  /*da00*/  FADD.FTZ R0, R42, R0 ;  /* 0x000000002a007221 */ /* 0x000fe80000010000 */
        /* <DEDUP_REMOVED lines=16> */
[----:B------:R-:W4:Y:S07]  /*db10*/  LDSM.16.MT88.4 R28, [R228+0x5100] ;  /* 0x00510000e41c783b */ /* 0x000f2e0000004200 */
[C---:B--2---:R-:W-:Y:S01]  /*db20*/  HMMA.16816.F32.BF16 R116, R12.reuse, R24, R116 ;  /* 0x000000180c74723c */ /* 0x044fe20000041874 */
[----:B------:R-:W-:Y:S04]  /*db30*/  STL [R1+0x18], R2 ;  /* 0x0000180201007387 */ /* 0x000fe80000100800 */
[----:B------:R-:W-:Y:S03]  /*db40*/  STL [R1+0x1c], R0 ;  /* 0x00001c0001007387 */ /* 0x000fe60000100800 */
[C---:B------:R-:W-:Y:S01]  /*db50*/  HMMA.16816.F32.BF16 R120, R12.reuse, R26, R120 ;  /* 0x0000001a0c78723c */ /* 0x040fe20000041878 */
[----:B------:R-:W-:Y:S07]  /*db60*/  LDSM.16.MT88.4 R24, [R226+0x8100] ;  /* 0x00810000e218783b */ /* 0x000fee0000004200 */
[C---:B---3--:R-:W-:Y:S08]  /*db70*/  HMMA.16816.F32.BF16 R124, R12.reuse, R20, R124 ;  /* 0x000000140c7c723c */ /* 0x048ff0000004187c */
        /* <DEDUP_REMOVED lines=8> */
[C---:B----4-:R-:W-:Y:S08]  /*dc00*/  HMMA.16816.F32.BF16 R60, R12.reuse, R28, R60 ;  /* 0x0000001c0c3c723c */ /* 0x050ff0000004183c */
[C---:B------:R-:W-:Y:S01]  /*dc10*/  HMMA.16816.F32.BF16 R64, R12.reuse, R30, R64 ;  /* 0x0000001e0c40723c */ /* 0x040fe20000041840 */
[----:B------:R-:W-:Y:S07]  /*dc20*/  LDSM.16.MT88.4 R28, [R229+0x5900] ;  /* 0x00590000e51c783b */ /* 0x000fee0000004200 */
[C---:B--2---:R-:W-:Y:S08]  /*dc30*/  HMMA.16816.F32.BF16 R68, R12.reuse, R20, R68 ;  /* 0x000000140c44723c */ /* 0x044ff00000041844 */
[C---:B------:R-:W-:Y:S01]  /*dc40*/  HMMA.16816.F32.BF16 R72, R12.reuse, R22, R72 ;  /* 0x000000160c48723c */ /* 0x040fe20000041848 */
[----:B------:R-:W2:Y:S07]  /*dc50*/  LDSM.16.MT88.4 R20, [R226+0x2900] ;  /* 0x00290000e214783b */ /* 0x000eae0000004200 */
[C---:B------:R-:W-:Y:S08]  /*dc60*/  HMMA.16816.F32.BF16 R76, R12.reuse, R24, R76 ;  /* 0x000000180c4c723c */ /* 0x040ff0000004184c */
[C---:B------:R-:W-:Y:S01]  /*dc70*/  HMMA.16816.F32.BF16 R80, R12.reuse, R26, R80 ;  /* 0x0000001a0c50723c */ /* 0x040fe20000041850 */
[----:B------:R-:W4:Y:S07]  /*dc80*/  LDSM.16.MT88.4 R24, [R229+0x2900] ;  /* 0x00290000e518783b */ /* 0x000f2e0000004200 */
[C---:B---3--:R-:W-:Y:S08]  /*dc90*/  HMMA.16816.F32.BF16 R84, R12.reuse, R32, R84 ;  /* 0x000000200c54723c */ /* 0x048ff00000041854 */
[C---:B------:R-:W-:Y:S01]  /*dca0*/  HMMA.16816.F32.BF16 R88, R12.reuse, R34, R88 ;  /* 0x000000220c58723c */ /* 0x040fe20000041858 */
[----:B------:R-:W-:Y:S07]  /*dcb0*/  LDSM.16.MT88.4 R32, [R228+0x5900] ;  /* 0x00590000e420783b */ /* 0x000fee0000004200 */
[C---:B-1----:R-:W-:Y:S08]  /*dcc0*/  HMMA.16816.F32.BF16 R92, R12.reuse, R16, R92 ;  /* 0x000000100c5c723c */ /* 0x042ff0000004185c */
[----:B------:R-:W-:Y:S01]  /*dcd0*/  HMMA.16816.F32.BF16 R96, R12, R18, R96 ;  /* 0x000000120c60723c */ /* 0x000fe20000041860 */
[----:B------:R-:W1:Y:S06]  /*dce0*/  LDSM.16.MT88.4 R16, [R228+0x2900] ;  /* 0x00290000e410783b */ /* 0x000e6c0000004200 */
[----:B------:R-:W-:Y:S02]  /*dcf0*/  F2FP.BF16.PACK_AB R12, R45, R44 ;  /* 0x0000002c2d0c723e */ /* 0x000fe400000010ff */
[----:B------:R-:W-:Y:S03]  /*dd00*/  F2FP.BF16.PACK_AB R13, R47, R46 ;  /* 0x0000002e2f0d723e */ /* 0x000fe600000010ff */
[----:B------:R-:W-:Y:S02]  /*dd10*/  F2FP.BF16.PACK_AB R14, R172, R48 ;  /* 0x00000030ac0e723e */ /* 0x000fe400000010ff */
[----:B------:R-:W-:Y:S07]  /*dd20*/  F2FP.BF16.PACK_AB R15, R36, R50 ;  /* 0x00000032240f723e */ /* 0x000fee00000010ff */
[C---:B------:R-:W-:Y:S01]  /*dd30*/  HMMA.16816.F32.BF16 R144, R12.reuse, R148, R4 ;  /* 0x000000940c90723c */ /* 0x040fe20000041804 */
[----:B------:R-:W3:Y:S07]  /*dd40*/  LDSM.16.MT88.4 R4, [R225+0x5900] ;  /* 0x00590000e104783b */ /* 0x000eee0000004200 */
[C---:B------:R-:W-:Y:S01]  /*dd50*/  HMMA.16816.F32.BF16 R148, R12.reuse, R150, R8 ;  /* 0x000000960c94723c */ /* 0x040fe20000041808 */
[----:B------:R-:W3:Y:S07]  /*dd60*/  LDSM.16.MT88.4 R8, [R226+0x5900] ;  /* 0x00590000e208783b */ /* 0x000eee0000004200 */
[C---:B--2---:R-:W-:Y:S08]  /*dd70*/  HMMA.16816.F32.BF16 R100, R12.reuse, R20, R100 ;  /* 0x000000140c64723c */ /* 0x044ff00000041864 */
[C---:B------:R-:W-:Y:S01]  /*dd80*/  HMMA.16816.F32.BF16 R104, R12.reuse, R22, R104 ;  /* 0x000000160c68723c */ /* 0x040fe20000041868 */
[----:B------:R-:W2:Y:S07]  /*dd90*/  LDSM.16.MT88.4 R20, [R225+0x8900] ;  /* 0x00890000e114783b */ /* 0x000eae0000004200 */
[C---:B----4-:R-:W-:Y:S08]  /*dda0*/  HMMA.16816.F32.BF16 R108, R12.reuse, R24, R108 ;  /* 0x000000180c6c723c */ /* 0x050ff0000004186c */
[C---:B------:R-:W-:Y:S08]  /*ddb0*/  HMMA.16816.F32.BF16 R112, R12.reuse, R26, R112 ;  /* 0x0000001a0c70723c */ /* 0x040ff00000041870 */
        /* <DEDUP_REMOVED lines=12> */
[C---:B------:R-:W-:Y:S08]  /*de80*/  HMMA.16816.F32.BF16 R64, R12.reuse, R34, R64 ;  /* 0x000000220c40723c */ /* 0x040ff00000041840 */
[C---:B--2---:R-:W-:Y:S08]  /*de90*/  HMMA.16816.F32.BF16 R68, R12.reuse, R20, R68 ;  /* 0x000000140c44723c */ /* 0x044ff00000041844 */
[C---:B------:R-:W-:Y:S08]  /*dea0*/  HMMA.16816.F32.BF16 R72, R12.reuse, R22, R72 ;  /* 0x000000160c48723c */ /* 0x040ff00000041848 */
[C---:B-1----:R-:W-:Y:S08]  /*deb0*/  HMMA.16816.F32.BF16 R76, R12.reuse, R16, R76 ;  /* 0x000000100c4c723c */ /* 0x042ff0000004184c */
[C---:B------:R-:W-:Y:S08]  /*dec0*/  HMMA.16816.F32.BF16 R80, R12.reuse, R18, R80 ;  /* 0x000000120c50723c */ /* 0x040ff00000041850 */
[C---:B---3--:R-:W-:Y:S08]  /*ded0*/  HMMA.16816.F32.BF16 R84, R12.reuse, R4, R84 ;  /* 0x000000040c54723c */ /* 0x048ff00000041854 */
[C---:B------:R-:W-:Y:S08]  /*dee0*/  HMMA.16816.F32.BF16 R88, R12.reuse, R6, R88 ;  /* 0x000000060c58723c */ /* 0x040ff00000041858 */
[C---:B----4-:R-:W-:Y:S08]  /*def0*/  HMMA.16816.F32.BF16 R92, R12.reuse, R8, R92 ;  /* 0x000000080c5c723c */ /* 0x050ff0000004185c */
[----:B------:R-:W-:Y:S01]  /*df00*/  HMMA.16816.F32.BF16 R96, R12, R10, R96 ;  /* 0x0000000a0c60723c */ /* 0x000fe20000041860 */
[----:B------:R-:W-:-:S07]  /*df10*/  @P0 BRA `(.L_x_1838) ;  /* 0xffffc97000000947 */ /* 0x000fce000383ffff */
.L_x_1837:
        /* <DEDUP_REMOVED lines=125> */
.L_x_1833:
        /* <DEDUP_REMOVED lines=152> */
.L_x_1840:
        /* <DEDUP_REMOVED lines=139> */
.L_x_1842:
[----:B---3--:R-:W-:Y:S05]  /*f920*/  BSYNC B0 ;  /* 0x0000000000007941 */ /* 0x008fea0003800000 */
.L_x_1841:
        /* <DEDUP_REMOVED lines=23> */
.L_x_1844:
[----:B------:R-:W-:Y:S05]  /*faa0*/  BSYNC B0 ;  /* 0x0000000000007941 */ /* 0x000fea0003800000 */
.L_x_1843:
        /* <DEDUP_REMOVED lines=23> */
.L_x_1846:
[----:B------:R-:W-:Y:S05]  /*fc20*/  BSYNC B0 ;  /* 0x0000000000007941 */ /* 0x000fea0003800000 */
.L_x_1845:
        /* <DEDUP_REMOVED lines=24> */
.L_x_1839:
        /* <DEDUP_REMOVED lines=19> */
.L_x_1847:
        /* <DEDUP_REMOVED lines=42> */
.L_x_1849:
[----:B------:R-:W-:Y:S05]  /*10180*/  BSYNC B0 ;  /* 0x0000000000007941 */ /* 0x000fea0003800000 */
.L_x_1848:
        /* <DEDUP_REMOVED lines=66> */
.L_x_1851:
[----:B------:R-:W-:Y:S05]  /*105b0*/  BSYNC B0 ;  /* 0x0000000000007941 */ /* 0x000fea0003800000 */
.L_x_1850:
        /* <DEDUP_REMOVED lines=21> */
.L_x_1853:
[----:B------:R-:W-:Y:S05]  /*10710*/  BSYNC B0 ;  /* 0x0000000000007941 */ /* 0x000fea0003800000 */
.L_x_1852:
        /* <DEDUP_REMOVED lines=21> */
.L_x_1855:
[----:B------:R-:W-:Y:S05]  /*10870*/  BSYNC B0 ;  /* 0x0000000000007941 */ /* 0x000fea0003800000 */
.L_x_1854:
        /* <DEDUP_REMOVED lines=22> */
.L_x_1856:
        /* <DEDUP_REMOVED lines=10> */
.L_x_2648:


//--------------------- .text._ZN7cutlass13device_kernelIN5flash19enable_sm80_to_sm89INS1_16FlashAttnFwdSm80INS1_25CollectiveMainloopFwdSm80ILi8ELi1ELb0EN4cute5tupleIJNS5_1CILi128EEENS7_ILi64EEENS7_ILi192EEEEEELi192ENS_10bfloat16_tEfNS_4arch4Sm80ELb1ELb0ELb0ELb1ELb0ELb1ELb1ELb0EEENS1_21CollectiveEpilogueFwdINS6_IJS8_SA_S9_EEENS6_IJNS7_ILi1EEESI_SI_EEESC_SE_Li256ELb1ELb1ELb0ELb0EEENS1_19SingleTileSchedulerILb1ELb0ELb1ELi128EEEEEEEEEvNT_6ParamsE --------------------------
	.section	.text._ZN7cutlass13device_kernelIN5flash19enable_sm80_to_sm89INS1_16FlashAttnFwdSm80INS1_25CollectiveMainloopFwdSm80ILi8ELi1ELb0EN4cute5tupleIJNS5_1CILi128EEENS7_ILi64EEENS7_ILi192EEEEEELi192ENS_10bfloat16_tEfNS_4arch4Sm80ELb1ELb0ELb0ELb1ELb0ELb1ELb1ELb0EEENS1_21CollectiveEpilogueFwdINS6_IJS8_SA_S9_EEENS6_IJNS7_ILi1EEESI_SI_EEESC_SE_Li256ELb1ELb1ELb0ELb0EEENS1_19SingleTileSchedulerILb1ELb0ELb1ELi128EEEEEEEEEvNT_6ParamsE,"ax",@progbits
	.sectioninfo	@"SHI_REGISTERS=254"
	.align	128
.text._ZN7cutlass13device_kernelIN5flash19enable_sm80_to_sm89INS1_16FlashAttnFwdSm80INS1_25CollectiveMainloopFwdSm80ILi8ELi1ELb0EN4cute5tupleIJNS5_1CILi128EEENS7_ILi64EEENS7_ILi192EEEEEELi192ENS_10bfloat16_tEfNS_4arch4Sm80ELb1ELb0ELb0ELb1ELb0ELb1ELb1ELb0EEENS1_21CollectiveEpilogueFwdINS6_IJS8_SA_S9_EEENS6_IJNS7_ILi1EEESI_SI_EEESC_SE_Li256ELb1ELb1ELb0ELb0EEENS1_19SingleTileSchedulerILb1ELb0ELb1ELi128EEEEEEEEEvNT_6ParamsE:
        .type           _ZN7cutlass13device_kernelIN5flash19enable_sm80_to_sm89INS1_16FlashAttnFwdSm80INS1_25CollectiveMainloopFwdSm80ILi8ELi1ELb0EN4cute5tupleIJNS5_1CILi128EEENS7_ILi64EEENS7_ILi192EEEEEELi192ENS_10bfloat16_tEfNS_4arch4Sm80ELb1ELb0ELb0ELb1ELb0ELb1ELb1ELb0EEENS1_21CollectiveEpilogueFwdINS6_IJS8_SA_S9_EEENS6_IJNS7_ILi1EEESI_SI_EEESC_SE_Li256ELb1ELb1ELb0ELb0EEENS1_19SingleTileSchedulerILb1ELb0ELb1ELi128EEEEEEEEEvNT_6ParamsE,@function
        .size           _ZN7cutlass13device_kernelIN5flash19enable_sm80_to_sm89INS1_16FlashAttnFwdSm80INS1_25CollectiveMainloopFwdSm80ILi8ELi1ELb0EN4cute5tupleIJNS5_1CILi128EEENS7_ILi64EEENS7_ILi192EEEEEELi192ENS_10bfloat16_tEfNS_4arch4Sm80ELb1ELb0ELb0ELb1ELb0ELb1ELb1ELb0EEENS1_21CollectiveEpilogueFwdINS6_IJS8_SA_S9_EEENS6_IJNS7_ILi1EEESI_SI_EEESC_SE_Li256ELb1ELb1ELb0ELb0EEENS1_19SingleTileSchedulerILb1ELb0ELb1ELi128EEEEEEEEEvNT_6ParamsE,(.L_x_2649 - _ZN7cutlass13device_kernelIN5flash19enable_sm80_to_sm89INS1_16FlashAttnFwdSm80INS1_25CollectiveMainloopFwdSm80ILi8ELi1ELb0EN4cute5tupleIJNS5_1CILi128EEENS7_ILi64EEENS7_ILi192EEEEEELi192ENS_10bfloat16_tEfNS_4arch4Sm80ELb1ELb0ELb0ELb1ELb0ELb1ELb1ELb0EEENS1_21CollectiveEpilogueFwdINS6_IJS8_SA_S9_EEENS6_IJNS7_ILi1EEESI_SI_EEESC_SE_Li256ELb1ELb1ELb0ELb0EEENS1_19SingleTileSchedulerILb1ELb0ELb1ELi128EEEEEEEEEvNT_6ParamsE)
        .other          _ZN7cutlass13device_kernelIN5flash19enable_sm80_to_sm89INS1_16FlashAttnFwdSm80INS1_25CollectiveMainloopFwdSm80ILi8ELi1ELb0EN4cute5tupleIJNS5_1CILi128EEENS7_ILi64EEENS7_ILi192EEEEEELi192ENS_10bfloat16_tEfNS_4arch4Sm80ELb1ELb0ELb0ELb1ELb0ELb1ELb1ELb0EEENS1_21CollectiveEpilogueFwdINS6_IJS8_SA_S9_EEENS6_IJNS7_ILi1EEESI_SI_EEESC_SE_Li256ELb1ELb1ELb0ELb0EEENS1_19SingleTileSchedulerILb1ELb0ELb1ELi128EEEEEEEEEvNT_6ParamsE,@"STO_CUDA_ENTRY STV_DEFAULT"
_ZN7cutlass13device_kernelIN5flash19enable_sm80_to_sm89INS1_16FlashAttnFwdSm80INS1_25CollectiveMainloopFwdSm80ILi8ELi1ELb0EN4cute5tupleIJNS5_1CILi128EEENS7_ILi64EEENS7_ILi192EEEEEELi192ENS_10bfloat16_tEfNS_4arch4Sm80ELb1ELb0ELb0ELb1ELb0ELb1ELb1ELb0EEENS1_21CollectiveEpilogueFwdINS6_IJS8_SA_S9_EEENS6_IJNS7_ILi1EEESI_SI_EEESC_SE_Li256ELb1ELb1ELb0ELb0EEENS1_19SingleTileSchedulerILb1ELb0ELb1ELi128EEEEEEEEEvNT_6ParamsE:
        /* <DEDUP_REMOVED lines=16> */
.L_x_1858:
        /* <DEDUP_REMOVED lines=8> */
.L_x_1860:
[----:B------:R-:W-:-:S04]  /*0180*/  MOV R5, c[0x0][0x54c] ;  /* 0x0001530000057a02 */ /* 0x000fc80000000f00 */
.L_x_1859:
[----:B------:R-:W-:Y:S01]  /*0190*/  USHF.L.U32 UR4, UR4, 0x7, URZ ;  /* 0x0000000704047899 */ /* 0x000fe2000800063f */
[----:B-----5:R-:W-:-:S05]  /*01a0*/  IMAD R5, R5, c[0x0][0x548], RZ ;  /* 0x0001520005057a24 */ /* 0x020fca00078e02ff */
[----:B------:R-:W-:-:S04]  /*01b0*/  MOV R92, UR4 ;  /* 0x00000004005c7c02 */ /* 0x000fc80008000f00 */
[----:B------:R-:W-:-:S04]  /*01c0*/  ISETP.GE.AND P0, PT, R92, R5, PT ;  /* 0x000000055c00720c */ /* 0x000fc80003f06270 */
[----:B------:R-:W-:Y:S01]  /*01d0*/  SEL R200, R200, 0xffffffff, !P0 ;  /* 0xffffffffc8c87807 */ /* 0x000fe20004000000 */
[----:B------:R-:W-:Y:S05]  /*01e0*/  BRA `(.L_x_1861) ;  /* 0x0000013000007947 */ /* 0x000fea0003800000 */
.L_x_1857:
[----:B------:R-:W-:-:S04]  /*01f0*/  ISETP.NE.U32.AND P0, PT, RZ, c[0x0][0x568], PT ;  /* 0x00015a00ff007a0c */ /* 0x000fc80003f05070 */
[----:B------:R-:W-:-:S13]  /*0200*/  ISETP.NE.AND.EX P0, PT, RZ, c[0x0][0x56c], PT, P0 ;  /* 0x00015b00ff007a0c */ /* 0x000fda0003f05300 */
[----:B------:R-:W-:Y:S05]  /*0210*/  @!P0 BRA `(.L_x_1862) ;  /* 0x0000002000008947 */ /* 0x000fea0003800000 */
[----:B------:R1:W5:Y:S01]  /*0220*/  LDG.E R5, [R4.64] ;  /* 0x0000000604057981 */ /* 0x000362000c1e1900 */
[----:B------:R-:W-:Y:S05]  /*0230*/  BRA `(.L_x_1863) ;  /* 0x0000009000007947 */ /* 0x000fea0003800000 */
.L_x_1862:
        /* <DEDUP_REMOVED lines=8> */
.L_x_1864:
[----:B------:R-:W-:-:S04]  /*02c0*/  MOV R5, c[0x0][0x54c] ;  /* 0x0001530000057a02 */ /* 0x000fc80000000f00 */
.L_x_1863:
[----:B------:R-:W-:Y:S01]  /*02d0*/  USHF.L.U32 UR4, UR4, 0x7, URZ ;  /* 0x0000000704047899 */ /* 0x000fe2000800063f */
[----:B-----5:R-:W-:-:S05]  /*02e0*/  IMAD R5, R5, c[0x0][0x548], RZ ;  /* 0x0001520005057a24 */ /* 0x020fca00078e02ff */
[----:B------:R-:W-:-:S04]  /*02f0*/  MOV R92, UR4 ;  /* 0x00000004005c7c02 */ /* 0x000fc80008000f00 */
[----:B------:R-:W-:-:S04]  /*0300*/  ISETP.GE.AND P0, PT, R92, R5, PT ;  /* 0x000000055c00720c */ /* 0x000fc80003f06270 */
[----:B------:R-:W-:-:S04]  /*0310*/  SEL R200, R200, 0xffffffff, !P0 ;  /* 0xffffffffc8c87807 */ /* 0x000fc80004000000 */
.L_x_1861:
        /* <DEDUP_REMOVED lines=35> */
.L_x_1865:
[----:B--2---:R-:W-:-:S04]  /*0550*/  ISETP.NE.U32.AND P0, PT, RZ, c[0x0][0x368], PT ;  /* 0x0000da00ff007a0c */ /* 0x004fc80003f05070 */
[----:B------:R-:W-:-:S13]  /*0560*/  ISETP.NE.AND.EX P0, PT, RZ, c[0x0][0x36c], PT, P0 ;  /* 0x0000db00ff007a0c */ /* 0x000fda0003f05300 */
[----:B------:R-:W-:Y:S05]  /*0570*/  @!P0 BRA `(.L_x_1866) ;  /* 0x0000003000008947 */ /* 0x000fea0003800000 */
[----:B------:R-:W-:-:S06]  /*0580*/  IMAD.WIDE R4, R200, R3, c[0x0][0x368] ;  /* 0x0000da00c8047625 */ /* 0x000fcc00078e0203 */
[----:B------:R1:W5:Y:S01]  /*0590*/  LDG.E R4, [R4.64] ;  /* 0x0000000604047981 */ /* 0x000362000c1e1900 */
[----:B------:R-:W-:Y:S05]  /*05a0*/  BRA `(.L_x_1867) ;  /* 0x0000004000007947 */ /* 0x000fea0003800000 */
.L_x_1866:
[----:B------:R-:W-:Y:S05]  /*05b0*/  @!P6 BRA `(.L_x_1867) ;  /* 0x000000300000e947 */ /* 0x000fea0003800000 */
[----:B------:R-:W2:Y:S04]  /*05c0*/  LDG.E R4, [R8.64] ;  /* 0x0000000608047981 */ /* 0x000ea8000c1e1900 */
[----:B------:R-:W2:Y:S02]  /*05d0*/  LDG.E R5, [R8.64+0x4] ;  /* 0x0000040608057981 */ /* 0x000ea4000c1e1900 */
[----:B--2---:R-:W-:Y:S02]  /*05e0*/  IADD3 R4, -R4, R5, RZ ;  /* 0x0000000504047210 */ /* 0x004fe40007ffe1ff */
.L_x_1867:
[----:B------:R-:W2:Y:S04]  /*05f0*/  @P3 LDG.E R0, [R6.64] ;  /* 0x0000000606003981 */ /* 0x000ea8000c1e1900 */
[----:B-1----:R-:W2:Y:S01]  /*0600*/  @P3 LDG.E R5, [R6.64+0x4] ;  /* 0x0000040606053981 */ /* 0x002ea2000c1e1900 */
[----:B------:R-:W-:Y:S01]  /*0610*/  IMAD.MOV.U32 R173, RZ, RZ, c[0x0][0x2c4] ;  /* 0x0000b100ffad7624 */ /* 0x000fe200078e00ff */
[----:B------:R-:W-:Y:S01]  /*0620*/  ISETP.NE.U32.AND P0, PT, RZ, c[0x0][0x378], PT ;  /* 0x0000de00ff007a0c */ /* 0x000fe20003f05070 */
[----:B-----5:R-:W-:-:S03]  /*0630*/  IMAD.MOV.U32 R84, RZ, RZ, R4 ;  /* 0x000000ffff547224 */ /* 0x020fc600078e0004 */
[----:B------:R-:W-:Y:S02]  /*0640*/  ISETP.NE.AND P1, PT, R173, 0x1, PT ;  /* 0x00000001ad00780c */ /* 0x000fe40003f25270 */
[----:B------:R-:W-:-:S11]  /*0650*/  ISETP.NE.AND.EX P0, PT, RZ, c[0x0][0x37c], PT, P0 ;  /* 0x0000df00ff007a0c */ /* 0x000fd60003f05300 */
[----:B------:R-:W-:Y:S02]  /*0660*/  @P1 IADD3 R2, R92, 0x7f, RZ ;  /* 0x0000007f5c021810 */ /* 0x000fe40007ffe0ff */
[----:B------:R-:W-:-:S04]  /*0670*/  @P0 IMAD.WIDE R8, R200, R3, c[0x0][0x378] ;  /* 0x0000de00c8080625 */ /* 0x000fc800078e0203 */
[----:B------:R-:W-:Y:S01]  /*0680*/  @P1 IMAD.HI.U32 R2, R2, c[0x0][0x2c8], RZ ;  /* 0x0000b20002021a27 */ /* 0x000fe200078e00ff */
[----:B------:R1:W5:Y:S03]  /*0690*/  @P0 LDG.E R84, [R8.64] ;  /* 0x0000000608540981 */ /* 0x000366000c1e1900 */
[----:B--2---:R-:W-:Y:S01]  /*06a0*/  @P3 IMAD.IADD R148, R5, 0x1, -R0 ;  /* 0x0000000105943824 */ /* 0x004fe200078e0a00 */
[----:B------:R-:W-:Y:S01]  /*06b0*/  P2R R0, PR, RZ, 0x2 ;  /* 0x00000002ff007803 */ /* 0x000fe20000000000 */
[----:B------:R-:W-:Y:S01]  /*06c0*/  IMAD.IADD R5, R4, 0x1, -R147 ;  /* 0x0000000104057824 */ /* 0x000fe200078e0a93 */
[----:B------:R-:W-:Y:S02]  /*06d0*/  IADD3 R0, R92, 0x7f, RZ ;  /* 0x0000007f5c007810 */ /* 0x000fe40007ffe0ff */
[----:B------:R-:W-:Y:S01]  /*06e0*/  @P1 SHF.R.U32.HI R0, RZ, c[0x0][0x2cc], R2 ;  /* 0x0000b300ff001a19 */ /* 0x000fe20000011602 */
[----:B------:R-:W-:-:S05]  /*06f0*/  IMAD.IADD R172, R5, 0x1, R148 ;  /* 0x0000000105ac7824 */ /* 0x000fca00078e0294 */
[C---:B------:R-:W-:Y:S02]  /*0700*/  IADD3 R105, R172.reuse, 0x40, -R175 ;  /* 0x00000040ac697810 */ /* 0x040fe40007ffe8af */
[----:B-1----:R-:W-:-:S03]  /*0710*/  IADD3 R9, R172, 0x3f, RZ ;  /* 0x0000003fac097810 */ /* 0x002fc60007ffe0ff */
[----:B------:R-:W-:Y:S01]  /*0720*/  IMAD.IADD R7, R105, 0x1, R0 ;  /* 0x0000000169077824 */ /* 0x000fe200078e0200 */
[----:B------:R-:W-:-:S04]  /*0730*/  SHF.R.S32.HI R2, RZ, 0x1f, R9 ;  /* 0x0000001fff027819 */ /* 0x000fc80000011409 */
[----:B------:R-:W-:Y:S02]  /*0740*/  SHF.R.S32.HI R0, RZ, 0x1f, R7 ;  /* 0x0000001fff007819 */ /* 0x000fe40000011407 */
[----:B------:R-:W-:Y:S02]  /*0750*/  LEA.HI R2, R2, R9, RZ, 0x6 ;  /* 0x0000000902027211 */ /* 0x000fe400078f30ff */
[----:B------:R-:W-:Y:S02]  /*0760*/  LEA.HI R0, R0, R7, RZ, 0x6 ;  /* 0x0000000700007211 */ /* 0x000fe400078f30ff */
[----:B------:R-:W-:Y:S02]  /*0770*/  SHF.R.S32.HI R106, RZ, 0x6, R2 ;  /* 0x00000006ff6a7819 */ /* 0x000fe40000011402 */
[----:B------:R-:W-:Y:S01]  /*0780*/  SHF.R.S32.HI R7, RZ, 0x6, R0 ;  /* 0x00000006ff077819 */ /* 0x000fe20000011400 */
[----:B------:R-:W-:-:S03]  /*0790*/  IMAD.MOV R0, RZ, RZ, -R5 ;  /* 0x000000ffff007224 */ /* 0x000fc600078e0a05 */
[----:B------:R-:W-:Y:S02]  /*07a0*/  IMNMX R2, R106, R7, PT ;  /* 0x000000076a027217 */ /* 0x000fe40003800200 */
[----:B------:R-:W-:-:S03]  /*07b0*/  IMNMX R0, RZ, R0, !PT ;  /* 0x00000000ff007217 */ /* 0x000fc60007800200 */
[----:B------:R-:W-:Y:S01]  /*07c0*/  IMAD R5, R2, 0x40, -R5 ;  /* 0x0000004002057824 */ /* 0x000fe200078e0a05 */
[----:B------:R-:W-:-:S04]  /*07d0*/  SHF.R.U32.HI R104, RZ, 0x6, R0 ;  /* 0x00000006ff687819 */ /* 0x000fc80000011600 */
[----:B------:R-:W-:Y:S01]  /*07e0*/  IMNMX R5, R5, R148, PT ;  /* 0x0000009405057217 */ /* 0x000fe20003800200 */
[----:B------:R-:W-:-:S03]  /*07f0*/  IMAD.MOV.U32 R11, RZ, RZ, R104 ;  /* 0x000000ffff0b7224 */ /* 0x000fc600078e0068 */
[----:B------:R-:W-:-:S13]  /*0800*/  ISETP.GT.AND P0, PT, R5, R0, PT ;  /* 0x000000000500720c */ /* 0x000fda0003f04270 */
[----:B------:R-:W-:-:S04]  /*0810*/  @P0 IADD3 R5, R5, 0x3f, RZ ;  /* 0x0000003f05050810 */ /* 0x000fc80007ffe0ff */
[----:B------:R-:W-:-:S04]  /*0820*/  @P0 SHF.R.S32.HI R0, RZ, 0x1f, R5 ;  /* 0x0000001fff000819 */ /* 0x000fc80000011405 */
[----:B------:R-:W-:-:S04]  /*0830*/  @P0 LEA.HI R0, R0, R5, RZ, 0x6 ;  /* 0x0000000500000211 */ /* 0x000fc800078f30ff */
[----:B------:R-:W-:-:S04]  /*0840*/  @P0 SHF.R.S32.HI R11, RZ, 0x6, R0 ;  /* 0x00000006ff0b0819 */ /* 0x000fc80000011400 */
[----:B------:R-:W-:-:S13]  /*0850*/  ISETP.GT.AND P0, PT, R11, R104, PT ;  /* 0x000000680b00720c */ /* 0x000fda0003f04270 */
[----:B------:R-:W-:Y:S05]  /*0860*/  @!P0 BRA `(.L_x_1868) ;  /* 0x0000531000008947 */ /* 0x000fea0003800000 */
[----:B------:R-:W-:Y:S01]  /*0870*/  SHF.R.S32.HI R2, RZ, 0x1f, R83 ;  /* 0x0000001fff027819 */ /* 0x000fe20000011453 */
[----:B------:R-:W-:Y:S01]  /*0880*/  IMAD.MOV.U32 R114, RZ, RZ, 0x6 ;  /* 0x00000006ff727424 */ /* 0x000fe200078e00ff */
[----:B------:R-:W-:Y:S02]  /*0890*/  SHF.R.S32.HI R0, RZ, 0x1f, R102 ;  /* 0x0000001fff007819 */ /* 0x000fe40000011466 */
[----:B------:R-:W-:Y:S02]  /*08a0*/  LEA.HI R9, R2, R83, RZ, 0x3 ;  /* 0x0000005302097211 */ /* 0x000fe400078f18ff */
[----:B------:R-:W-:Y:S02]  /*08b0*/  IADD3 R141, R11, -0x1, RZ ;  /* 0xffffffff0b8d7810 */ /* 0x000fe40007ffe0ff */
[----:B------:R-:W-:Y:S02]  /*08c0*/  LOP3.LUT R26, R9, 0x1ffffff8, RZ, 0xc0, !PT ;  /* 0x1ffffff8091a7812 */ /* 0x000fe400078ec0ff */
[----:B------:R-:W-:-:S02]  /*08d0*/  SHF.R.S32.HI R9, RZ, 0x3, R9 ;  /* 0x00000003ff097819 */ /* 0x000fc40000011409 */
[----:B------:R-:W-:Y:S01]  /*08e0*/  SEL R160, R200, RZ, !P3 ;  /* 0x000000ffc8a07207 */ /* 0x000fe20005800000 */
[----:B------:R-:W-:Y:S01]  /*08f0*/  IMAD.IADD R26, R83, 0x1, -R26 ;  /* 0x00000001531a7824 */ /* 0x000fe200078e0a1a */
[C---:B------:R-:W-:Y:S01]  /*0900*/  IADD3 R102, P0, R9.reuse, R102, RZ ;  /* 0x0000006609667210 */ /* 0x040fe20007f1e0ff */
[----:B------:R-:W-:Y:S01]  /*0910*/  IMAD.IADD R100, R148, 0x1, -R9 ;  /* 0x0000000194647824 */ /* 0x000fe200078e0a09 */
[----:B------:R-:W-:Y:S01]  /*0920*/  SHF.R.S32.HI R15, RZ, 0x1f, R141 ;  /* 0x0000001fff0f7819 */ /* 0x000fe2000001148d */
[----:B------:R-:W-:Y:S01]  /*0930*/  IMAD.SHL.U32 R26, R26, 0x8, RZ ;  /* 0x000000081a1a7824 */ /* 0x000fe200078e00ff */
[----:B------:R-:W-:Y:S01]  /*0940*/  LEA.HI.X.SX32 R101, R9, R0, 0x1, P0 ;  /* 0x0000000009657211 */ /* 0x000fe200000f0eff */
[----:B------:R-:W-:Y:S01]  /*0950*/  IMAD R0, R85, c[0x0][0x240], RZ ;  /* 0x0000900055007a24 */ /* 0x000fe200078e02ff */
[----:B------:R-:W-:Y:S01]  /*0960*/  LEA.HI R10, R2, R83, RZ, 0x6 ;  /* 0x00000053020a7211 */ /* 0x000fe200078f30ff */
[----:B------:R-:W-:Y:S01]  /*0970*/  IMAD.SHL.U32 R11, R9, 0x40, RZ ;  /* 0x00000040090b7824 */ /* 0x000fe200078e00ff */
[--C-:B------:R-:W-:Y:S01]  /*0980*/  SHF.R.S32.HI R27, RZ, 0x1f, R26.reuse ;  /* 0x0000001fff1b7819 */ /* 0x100fe2000001141a */
[----:B------:R-:W-:Y:S01]  /*0990*/  IMAD R5, R101, c[0x0][0x238], RZ ;  /* 0x00008e0065057a24 */ /* 0x000fe200078e02ff */
[----:B------:R-:W-:Y:S01]  /*09a0*/  IADD3 R9, R26, 0x40, RZ ;  /* 0x000000401a097810 */ /* 0x000fe20007ffe0ff */
[----:B------:R-:W-:Y:S01]  /*09b0*/  IMAD.SHL.U32 R10, R10, 0x8, RZ ;  /* 0x000000080a0a7824 */ /* 0x000fe200078e00ff */
[----:B------:R-:W-:Y:S01]  /*09c0*/  LOP3.LUT R11, R11, 0x1c0, RZ, 0xc0, !PT ;  /* 0x000001c00b0b7812 */ /* 0x000fe200078ec0ff */
[----:B------:R-:W-:Y:S01]  /*09d0*/  IMAD R5, R102, c[0x0][0x23c], R5 ;  /* 0x00008f0066057a24 */ /* 0x000fe200078e0205 */
[----:B------:R-:W-:Y:S01]  /*09e0*/  ISETP.GE.AND P5, PT, R26, c[0x0][0x1d4], PT ;  /* 0x000075001a007a0c */ /* 0x000fe20003fa6270 */
[----:B------:R-:W-:Y:S01]  /*09f0*/  IMAD.WIDE.U32 R6, R102, c[0x0][0x238], R26 ;  /* 0x00008e0066067a25 */ /* 0x000fe200078e001a */
[----:B------:R-:W-:-:S03]  /*0a00*/  ISETP.GE.AND P4, PT, R9, c[0x0][0x1d4], PT ;  /* 0x0000750009007a0c */ /* 0x000fc60003f86270 */
[----:B------:R-:W-:Y:S01]  /*0a10*/  IMAD.IADD R163, R7, 0x1, R5 ;  /* 0x0000000107a37824 */ /* 0x000fe200078e0205 */
[----:B------:R-:W-:Y:S01]  /*0a20*/  SHF.R.S32.HI R5, RZ, 0x1f, R200 ;  /* 0x0000001fff057819 */ /* 0x000fe200000114c8 */
[----:B------:R-:W-:Y:S02]  /*0a30*/  IMAD.MOV.U32 R162, RZ, RZ, R6 ;  /* 0x000000ffffa27224 */ /* 0x000fe400078e0006 */
[----:B------:R-:W-:Y:S01]  /*0a40*/  IMAD R7, R199, c[0x0][0x244], R0 ;  /* 0x00009100c7077a24 */ /* 0x000fe200078e0200 */
[----:B------:R-:W-:Y:S01]  /*0a50*/  SEL R99, R5, RZ, !P3 ;  /* 0x000000ff05637207 */ /* 0x000fe20005800000 */
[----:B------:R-:W-:Y:S01]  /*0a60*/  IMAD.WIDE.U32 R162, R199, c[0x0][0x240], R162 ;  /* 0x00009000c7a27a25 */ /* 0x000fe200078e00a2 */
[----:B------:R-:W-:Y:S02]  /*0a70*/  LOP3.LUT R0, R11, 0x38, R26, 0xf8, !PT ;  /* 0x000000380b007812 */ /* 0x000fe400078ef81a */
[----:B------:R-:W-:Y:S01]  /*0a80*/  SHF.R.U32.HI R11, RZ, 0x3, R11 ;  /* 0x00000003ff0b7819 */ /* 0x000fe2000001160b */
[----:B------:R-:W-:-:S02]  /*0a90*/  IMAD.IADD R163, R163, 0x1, R7 ;  /* 0x00000001a3a37824 */ /* 0x000fc400078e0207 */
[----:B------:R-:W-:Y:S01]  /*0aa0*/  IMAD.MOV.U32 R7, RZ, RZ, c[0x0][0x238] ;  /* 0x00008e00ff077624 */ /* 0x000fe200078e00ff */
[----:B------:R-:W-:Y:S01]  /*0ab0*/  LOP3.LUT R11, R0, R11, RZ, 0x3c, !PT ;  /* 0x0000000b000b7212 */ /* 0x000fe200078e3cff */
[----:B------:R-:W-:Y:S02]  /*0ac0*/  IMAD R6, R141, -0x40, R100 ;  /* 0xffffffc08d067824 */ /* 0x000fe400078e0264 */
[----:B------:R-:W-:Y:S01]  /*0ad0*/  IMAD R169, R99, c[0x0][0x248], RZ ;  /* 0x0000920063a97a24 */ /* 0x000fe200078e02ff */
[----:B------:R-:W-:Y:S01]  /*0ae0*/  SHF.L.U64.HI R108, R7, R114, c[0x0][0x23c] ;  /* 0x00008f00076c7619 */ /* 0x000fe20000010272 */
[----:B------:R-:W-:Y:S01]  /*0af0*/  IMAD.WIDE.U32 R162, R160, c[0x0][0x248], R162 ;  /* 0x00009200a0a27a25 */ /* 0x000fe200078e00a2 */
[----:B------:R-:W-:Y:S02]  /*0b00*/  ISETP.GE.AND P1, PT, R6, 0x1, PT ;  /* 0x000000010600780c */ /* 0x000fe40003f26270 */
[----:B------:R-:W-:Y:S01]  /*0b10*/  LOP3.LUT R10, R11, 0xfffffe00, R10, 0xf8, !PT ;  /* 0xfffffe000b0a7812 */ /* 0x000fe200078ef80a */
[----:B------:R-:W-:-:S02]  /*0b20*/  IMAD R169, R160, c[0x0][0x24c], R169 ;  /* 0x00009300a0a97a24 */ /* 0x000fc400078e02a9 */
[----:B------:R-:W-:Y:S02]  /*0b30*/  IMAD.SHL.U32 R109, R7, 0x40, RZ ;  /* 0x00000040076d7824 */ /* 0x000fe400078e00ff */
[----:B------:R-:W-:Y:S02]  /*0b40*/  IMAD R8, R108, R141, RZ ;  /* 0x0000008d6c087224 */ /* 0x000fe400078e02ff */
[----:B------:R-:W-:Y:S02]  /*0b50*/  IMAD.IADD R169, R163, 0x1, R169 ;  /* 0x00000001a3a97824 */ /* 0x000fe400078e02a9 */
[----:B------:R-:W-:Y:S02]  /*0b60*/  IMAD.MOV.U32 R168, RZ, RZ, R162 ;  /* 0x000000ffffa87224 */ /* 0x000fe400078e00a2 */
[-C--:B------:R-:W-:Y:S01]  /*0b70*/  IMAD R15, R15, R109.reuse, R8 ;  /* 0x0000006d0f0f7224 */ /* 0x080fe200078e0208 */
[----:B------:R-:W-:Y:S01]  /*0b80*/  IADD3 R8, R26, 0x80, RZ ;  /* 0x000000801a087810 */ /* 0x000fe20007ffe0ff */
[----:B------:R-:W-:-:S03]  /*0b90*/  IMAD.WIDE.U32 R12, R141, R109, R168 ;  /* 0x0000006d8d0c7225 */ /* 0x000fc600078e00a8 */
[----:B------:R-:W-:Y:S01]  /*0ba0*/  ISETP.GE.AND P3, PT, R8, c[0x0][0x1d4], PT ;  /* 0x0000750008007a0c */ /* 0x000fe20003f66270 */
[----:B------:R-:W-:Y:S01]  /*0bb0*/  IMAD.IADD R0, R13, 0x1, R15 ;  /* 0x000000010d007824 */ /* 0x000fe200078e020f */
[----:B------:R-:W-:Y:S01]  /*0bc0*/  @P1 LEA R14, P0, R12, c[0x0][0x220], 0x1 ;  /* 0x000088000c0e1a11 */ /* 0x000fe200078008ff */
[----:B------:R-:W-:Y:S02]  /*0bd0*/  IMAD.SHL.U32 R139, R10, 0x2, RZ ;  /* 0x000000020a8b7824 */ /* 0x000fe400078e00ff */
[C---:B------:R-:W-:Y:S01]  /*0be0*/  IMAD.SHL.U32 R118, R7.reuse, 0x20, RZ ;  /* 0x0000002007767824 */ /* 0x040fe200078e00ff */
[----:B------:R-:W-:Y:S02]  /*0bf0*/  @P1 LEA.HI.X R15, R12, c[0x0][0x224], R0, 0x1, P0 ;  /* 0x000089000c0f1a11 */ /* 0x000fe400000f0c00 */
[----:B------:R-:W-:Y:S01]  /*0c00*/  ISETP.GT.AND P0, PT, R6, 0x20, PT ;  /* 0x000000200600780c */ /* 0x000fe20003f04270 */
[----:B------:R-:W-:Y:S02]  /*0c10*/  IMAD.MOV.U32 R6, RZ, RZ, 0x5 ;  /* 0x00000005ff067424 */ /* 0x000fe400078e00ff */
[----:B------:R-:W-:Y:S01]  /*0c20*/  @!PT LDS RZ, [RZ] ;  /* 0x00000000fffff984 */ /* 0x000fe20000000800 */
[----:B------:R-:W-:Y:S01]  /*0c30*/  @!PT LDS RZ, [RZ] ;  /* 0x00000000fffff984 */ /* 0x000fe20000000800 */
[----:B------:R-:W-:Y:S01]  /*0c40*/  @!PT LDS RZ, [RZ] ;  /* 0x00000000fffff984 */ /* 0x000fe20000000800 */
[----:B------:R1:W-:Y:S03]  /*0c50*/  @P1 LDGSTS.E.BYPASS.LTC128B.128 [R139+0x6100], [R14.64], !P5 ;  /* 0x061000000e8b1fae */ /* 0x0003e6000e901d46 */
[----:B------:R-:W-:Y:S01]  /*0c60*/  SHF.L.U64.HI R117, R7, R6, c[0x0][0x23c] ;  /* 0x00008f0007757619 */ /* 0x000fe20000010206 */
[----:B------:R1:W-:Y:S04]  /*0c70*/  @P1 LDGSTS.E.BYPASS.LTC128B.128 [R139+0x8100], [R14.64+0x80], !P4 ;  /* 0x081000800e8b1fae */ /* 0x0003e8000e101d46 */
[----:B------:R1:W-:Y:S02]  /*0c80*/  @P1 LDGSTS.E.BYPASS.LTC128B.128 [R139+0xa100], [R14.64+0x100], !P3 ;  /* 0x0a1001000e8b1fae */ /* 0x0003e4000d901d46 */
[----:B------:R-:W-:-:S05]  /*0c90*/  @P0 IADD3 R12, P1, R118, R12, RZ ;  /* 0x0000000c760c0210 */ /* 0x000fca0007f3e0ff */
[----:B------:R-:W-:Y:S01]  /*0ca0*/  @P0 IMAD.X R7, R117, 0x1, R0, P1 ;  /* 0x0000000175070824 */ /* 0x000fe200008e0600 */
[----:B------:R-:W-:-:S04]  /*0cb0*/  @P0 LEA R8, P1, R12, c[0x0][0x220], 0x1 ;  /* 0x000088000c080a11 */ /* 0x000fc800078208ff */
[----:B------:R-:W-:Y:S02]  /*0cc0*/  @P0 LEA.HI.X R9, R12, c[0x0][0x224], R7, 0x1, P1 ;  /* 0x000089000c090a11 */ /* 0x000fe400008f0c07 */
[----:B------:R-:W-:Y:S02]  /*0cd0*/  ISETP.NE.U32.AND P1, PT, RZ, c[0x0][0x340], PT ;  /* 0x0000d000ff007a0c */ /* 0x000fe40003f25070 */
[----:B------:R-:W-:Y:S01]  /*0ce0*/  LEA.HI R0, R2, R83, RZ, 0x2 ;  /* 0x0000005302007211 */ /* 0x000fe200078f10ff */
[----:B------:R-:W-:Y:S01]  /*0cf0*/  IMAD.IADD R22, R144, 0x1, R4 ;  /* 0x0000000190167824 */ /* 0x000fe200078e0204 */
[----:B------:R-:W-:Y:S01]  /*0d00*/  ISETP.NE.AND.EX P1, PT, RZ, c[0x0][0x344], PT, P1 ;  /* 0x0000d100ff007a0c */ /* 0x000fe20003f25310 */
[----:B------:R-:W-:Y:S01]  /*0d10*/  IMAD.MOV.U32 R107, RZ, RZ, c[0x0][0x27c] ;  /* 0x00009f00ff6b7624 */ /* 0x000fe200078e00ff */
[----:B------:R2:W-:Y:S01]  /*0d20*/  @P0 LDGSTS.E.BYPASS.LTC128B.128 [R139+0x7100], [R8.64], !P5 ;  /* 0x07100000088b0fae */ /* 0x0005e2000e901d46 */
[----:B------:R-:W-:Y:S01]  /*0d30*/  LOP3.LUT R18, R0, 0xfffffffc, RZ, 0xc0, !PT ;  /* 0xfffffffc00127812 */ /* 0x000fe200078ec0ff */
[----:B------:R-:W-:-:S02]  /*0d40*/  IMAD.WIDE.U32 R10, R22, c[0x0][0x1e0], RZ ;  /* 0x00007800160a7a25 */ /* 0x000fc400078e00ff */
[----:B------:R2:W-:Y:S07]  /*0d50*/  @P0 LDGSTS.E.BYPASS.LTC128B.128 [R139+0x9100], [R8.64+0x80], !P4 ;  /* 0x09100080088b0fae */ /* 0x0005ee000e101d46 */
[----:B------:R-:W-:Y:S01]  /*0d60*/  @P1 IMAD.WIDE R12, R200, R3, c[0x0][0x340] ;  /* 0x0000d000c80c1625 */ /* 0x000fe200078e0203 */
[----:B------:R2:W-:Y:S01]  /*0d70*/  @P0 LDGSTS.E.BYPASS.LTC128B.128 [R139+0xb100], [R8.64+0x100], !P3 ;  /* 0x0b100100088b0fae */ /* 0x0005e2000d901d46 */
[----:B------:R-:W-:-:S03]  /*0d80*/  ISETP.GE.AND P0, PT, R107, 0x1, PT ;  /* 0x000000016b00780c */ /* 0x000fc60003f06270 */
[----:B------:R-:W0:Y:S04]  /*0d90*/  LDGDEPBAR ;  /* 0x00000000000079af */ /* 0x000e280000000000 */
[----:B------:R3:W4:Y:S01]  /*0da0*/  @P1 LDG.E R6, [R12.64] ;  /* 0x000000060c061981 */ /* 0x000722000c1e1900 */
[----:B------:R-:W-:Y:S01]  /*0db0*/  SHF.R.S32.HI R3, RZ, 0x1f, R22 ;  /* 0x0000001fff037819 */ /* 0x000fe20000011416 */
[----:B------:R-:W-:Y:S01]  /*0dc0*/  IMAD.IADD R18, R83, 0x1, -R18 ;  /* 0x0000000153127824 */ /* 0x000fe200078e0a12 */
[----:B------:R-:W-:Y:S01]  /*0dd0*/  P2R R4, PR, RZ, 0x1 ;  /* 0x00000001ff047803 */ /* 0x000fe20000000000 */
[----:B------:R-:W-:Y:S01]  /*0de0*/  IMAD R24, R85, c[0x0][0x260], RZ ;  /* 0x0000980055187a24 */ /* 0x000fe200078e02ff */
[--C-:B------:R-:W-:Y:S01]  /*0df0*/  SHF.R.S32.HI R145, RZ, 0x2, R0.reuse ;  /* 0x00000002ff917819 */ /* 0x100fe20000011400 */
[----:B------:R-:W-:Y:S01]  /*0e00*/  IMAD.SHL.U32 R16, R18, 0x4, RZ ;  /* 0x0000000412107824 */ /* 0x000fe200078e00ff */
[----:B------:R-:W-:Y:S01]  /*0e10*/  SHF.R.S32.HI R0, RZ, 0x1f, R0 ;  /* 0x0000001fff007819 */ /* 0x000fe20000011400 */
[----:B------:R-:W-:Y:S01]  /*0e20*/  IMAD R7, R3, c[0x0][0x1e0], RZ ;  /* 0x0000780003077a24 */ /* 0x000fe200078e02ff */
[----:B------:R-:W-:Y:S01]  /*0e30*/  LEA.HI R2, R2, R83, RZ, 0x5 ;  /* 0x0000005302027211 */ /* 0x000fe200078f28ff */
[----:B------:R-:W-:Y:S01]  /*0e40*/  IMAD.SHL.U32 R18, R18, 0x8, RZ ;  /* 0x0000000812127824 */ /* 0x000fe200078e00ff */
[----:B-1----:R-:W-:Y:S01]  /*0e50*/  IADD3 R15, R16, 0x20, RZ ;  /* 0x00000020100f7810 */ /* 0x002fe20007ffe0ff */
[----:B------:R-:W-:Y:S01]  /*0e60*/  IMAD R20, R22, c[0x0][0x1e4], R7 ;  /* 0x0000790016147a24 */ /* 0x000fe200078e0207 */
[----:B------:R-:W-:Y:S01]  /*0e70*/  IADD3 R14, R16, 0x40, RZ ;  /* 0x00000040100e7810 */ /* 0x000fe20007ffe0ff */
[----:B------:R-:W-:Y:S01]  /*0e80*/  IMAD R24, R199, c[0x0][0x264], R24 ;  /* 0x00009900c7187a24 */ /* 0x000fe200078e0218 */
[----:B------:R-:W-:Y:S01]  /*0e90*/  ISETP.GE.AND P0, PT, R18, c[0x0][0x27c], PT ;  /* 0x00009f0012007a0c */ /* 0x000fe20003f06270 */
[----:B------:R-:W-:Y:S01]  /*0ea0*/  IMAD.IADD R21, R11, 0x1, R20 ;  /* 0x000000010b157824 */ /* 0x000fe200078e0214 */
[----:B------:R-:W-:Y:S01]  /*0eb0*/  SHF.R.S32.HI R19, RZ, 0x1f, R18 ;  /* 0x0000001fff137819 */ /* 0x000fe20000011412 */
[----:B------:R-:W-:Y:S01]  /*0ec0*/  IMAD.MOV.U32 R20, RZ, RZ, R10 ;  /* 0x000000ffff147224 */ /* 0x000fe200078e000a */
[----:B------:R-:W-:Y:S01]  /*0ed0*/  LEA.HI R0, R0, R145, RZ, 0x3 ;  /* 0x0000009100007211 */ /* 0x000fe200078f18ff */
[----:B--2---:R-:W-:Y:S01]  /*0ee0*/  IMAD.SHL.U32 R9, R107, 0x2, RZ ;  /* 0x000000026b097824 */ /* 0x004fe200078e00ff */
[----:B------:R-:W-:Y:S01]  /*0ef0*/  SHF.R.S32.HI R17, RZ, 0x1f, R16 ;  /* 0x0000001fff117819 */ /* 0x000fe20000011410 */
[----:B------:R-:W-:Y:S01]  /*0f00*/  IMAD R164, R85, c[0x0][0x1e8], RZ ;  /* 0x00007a0055a47a24 */ /* 0x000fe200078e02ff */
[----:B------:R-:W-:Y:S01]  /*0f10*/  LOP3.LUT R0, R0, 0xfffffff8, RZ, 0xc0, !PT ;  /* 0xfffffff800007812 */ /* 0x000fe200078ec0ff */
[----:B------:R-:W-:Y:S01]  /*0f20*/  IMAD.WIDE.U32 R20, R199, c[0x0][0x1e8], R20 ;  /* 0x00007a00c7147a25 */ /* 0x000fe200078e0014 */
[C---:B------:R-:W-:Y:S01]  /*0f30*/  IADD3 R10, -R9.reuse, c[0x0][0x1d4], RZ ;  /* 0x00007500090a7a10 */ /* 0x040fe20007ffe1ff */
[----:B------:R-:W-:Y:S01]  /*0f40*/  ULDC.U8 UR4, c[0x0][0x298] ;  /* 0x0000a60000047ab9 */ /* 0x000fe20000000000 */
[----:B-----5:R-:W-:Y:S01]  /*0f50*/  SHF.R.S32.HI R89, RZ, 0x1f, R84 ;  /* 0x0000001fff597819 */ /* 0x020fe20000011454 */
[C---:B---3--:R-:W-:Y:S01]  /*0f60*/  IMAD.IADD R13, R16.reuse, 0x1, R15 ;  /* 0x00000001100d7824 */ /* 0x048fe200078e020f */
[----:B------:R-:W-:Y:S01]  /*0f70*/  SEL R4, R9, R10, !P0 ;  /* 0x0000000a09047207 */ /* 0x000fe20004000000 */
[----:B------:R-:W-:Y:S01]  /*0f80*/  IMAD.IADD R12, R16, 0x1, R14 ;  /* 0x00000001100c7824 */ /* 0x000fe200078e020e */
[C---:B------:R-:W-:Y:S01]  /*0f90*/  IADD3 R143, R18.reuse, 0x60, RZ ;  /* 0x00000060128f7810 */ /* 0x040fe20007ffe0ff */
[----:B------:R-:W-:Y:S01]  /*0fa0*/  IMAD R164, R199, c[0x0][0x1ec], R164 ;  /* 0x00007b00c7a47a24 */ /* 0x000fe200078e02a4 */
[----:B------:R-:W-:Y:S01]  /*0fb0*/  SHF.R.S32.HI R135, RZ, 0x1f, R4 ;  /* 0x0000001fff877819 */ /* 0x000fe20000011404 */
[----:B------:R-:W-:Y:S01]  /*0fc0*/  IMAD.WIDE.U32 R166, R145, c[0x0][0x1e0], RZ ;  /* 0x0000780091a67a25 */ /* 0x000fe200078e00ff */
[----:B------:R-:W-:-:S02]  /*0fd0*/  IADD3 R142, R18, 0x80, RZ ;  /* 0x00000080128e7810 */ /* 0x000fc40007ffe0ff */
[----:B------:R-:W-:Y:S01]  /*0fe0*/  LEA.HI R135, R135, R4, RZ, 0x4 ;  /* 0x0000000487877211 */ /* 0x000fe200078f20ff */
[----:B------:R-:W-:Y:S01]  /*0ff0*/  IMAD.IADD R165, R21, 0x1, R164 ;  /* 0x0000000115a57824 */ /* 0x000fe200078e02a4 */
[----:B------:R-:W-:Y:S01]  /*1000*/  IADD3 R140, R18, 0xa0, RZ ;  /* 0x000000a0128c7810 */ /* 0x000fe20007ffe0ff */
[----:B------:R-:W-:Y:S01]  /*1010*/  IMAD.MOV.U32 R164, RZ, RZ, R20 ;  /* 0x000000ffffa47224 */ /* 0x000fe200078e0014 */
[----:B------:R-:W-:Y:S01]  /*1020*/  SHF.R.S32.HI R20, RZ, 0x1f, R145 ;  /* 0x0000001fff147819 */ /* 0x000fe20000011491 */
[C---:B------:R-:W-:Y:S01]  /*1030*/  IMAD.IADD R119, R145.reuse, 0x1, -R0 ;  /* 0x0000000191777824 */ /* 0x040fe200078e0a00 */
[----:B------:R-:W-:Y:S01]  /*1040*/  SHF.R.S32.HI R135, RZ, 0x4, R135 ;  /* 0x00000004ff877819 */ /* 0x000fe20000011487 */
[----:B------:R-:W-:Y:S01]  /*1050*/  IMAD.SHL.U32 R2, R2, 0x10, RZ ;  /* 0x0000001002027824 */ /* 0x000fe200078e00ff */
[----:B------:R-:W-:Y:S01]  /*1060*/  IADD3 R11, R16, 0x30, RZ ;  /* 0x00000030100b7810 */ /* 0x000fe20007ffe0ff */
[C---:B------:R-:W-:Y:S02]  /*1070*/  IMAD R152, R20.reuse, c[0x0][0x280], RZ ;  /* 0x0000a00014987a24 */ /* 0x040fe400078e02ff */
[----:B------:R-:W-:Y:S01]  /*1080*/  IMAD R150, R20, c[0x0][0x290], RZ ;  /* 0x0000a40014967a24 */ /* 0x000fe200078e02ff */
[----:B------:R-:W-:Y:S01]  /*1090*/  LOP3.LUT R2, R2, 0xfffffe00, RZ, 0xc0, !PT ;  /* 0xfffffe0002027812 */ /* 0x000fe200078ec0ff */
[----:B------:R-:W-:-:S02]  /*10a0*/  IMAD R152, R145, c[0x0][0x284], R152 ;  /* 0x0000a10091987a24 */ /* 0x000fc400078e0298 */
[----:B------:R-:W-:-:S04]  /*10b0*/  IMAD.WIDE.U32 R156, R145, c[0x0][0x280], R16 ;  /* 0x0000a000919c7a25 */ /* 0x000fc800078e0010 */
[C---:B------:R-:W-:Y:S02]  /*10c0*/  IMAD R150, R145.reuse, c[0x0][0x294], R150 ;  /* 0x0000a50091967a24 */ /* 0x040fe400078e0296 */
[----:B------:R-:W-:-:S04]  /*10d0*/  IMAD.WIDE.U32 R154, R145, c[0x0][0x290], R16 ;  /* 0x0000a400919a7a25 */ /* 0x000fc800078e0010 */
[----:B------:R-:W-:-:S04]  /*10e0*/  IMAD.WIDE.U32 R28, R145, c[0x0][0x280], R18 ;  /* 0x0000a000911c7a25 */ /* 0x000fc800078e0012 */
[----:B------:R-:W-:Y:S02]  /*10f0*/  IMAD.IADD R157, R157, 0x1, R152 ;  /* 0x000000019d9d7824 */ /* 0x000fe400078e0298 */
[----:B------:R-:W-:Y:S02]  /*1100*/  IMAD.IADD R155, R155, 0x1, R150 ;  /* 0x000000019b9b7824 */ /* 0x000fe400078e0296 */
[----:B------:R-:W-:Y:S02]  /*1110*/  IMAD.IADD R153, R152, 0x1, R29 ;  /* 0x0000000198997824 */ /* 0x000fe400078e021d */
[----:B------:R-:W-:Y:S02]  /*1120*/  IMAD R99, R99, c[0x0][0x268], RZ ;  /* 0x00009a0063637a24 */ /* 0x000fe400078e02ff */
[----:B------:R-:W-:Y:S02]  /*1130*/  IMAD.MOV.U32 R152, RZ, RZ, R28 ;  /* 0x000000ffff987224 */ /* 0x000fe400078e001c */
[----:B------:R-:W-:-:S02]  /*1140*/  IMAD.MOV.U32 R111, RZ, RZ, c[0x0][0x1e0] ;  /* 0x00007800ff6f7624 */ /* 0x000fc400078e00ff */
[----:B------:R-:W-:Y:S02]  /*1150*/  IMAD.MOV.U32 R113, RZ, RZ, c[0x0][0x280] ;  /* 0x0000a000ff717624 */ /* 0x000fe400078e00ff */
[----:B------:R-:W-:Y:S01]  /*1160*/  IMAD.MOV.U32 R115, RZ, RZ, c[0x0][0x290] ;  /* 0x0000a400ff737624 */ /* 0x000fe200078e00ff */
[-C--:B------:R-:W-:Y:S01]  /*1170*/  SHF.L.U64.HI R110, R111, R114.reuse, c[0x0][0x1e4] ;  /* 0x000079006f6e7619 */ /* 0x080fe20000010272 */
[----:B------:R-:W-:Y:S01]  /*1180*/  IMAD R99, R160, c[0x0][0x26c], R99 ;  /* 0x00009b00a0637a24 */ /* 0x000fe200078e0263 */
[-C--:B------:R-:W-:Y:S01]  /*1190*/  SHF.L.U64.HI R112, R113, R114.reuse, c[0x0][0x284] ;  /* 0x0000a10071707619 */ /* 0x080fe20000010272 */
[----:B------:R-:W-:Y:S01]  /*11a0*/  IMAD.WIDE.U32 R154, R84, c[0x0][0x290], R154 ;  /* 0x0000a400549a7a25 */ /* 0x000fe200078e009a */
[----:B------:R-:W-:-:S03]  /*11b0*/  SHF.L.U64.HI R114, R115, R114, c[0x0][0x294] ;  /* 0x0000a50073727619 */ /* 0x000fc60000010272 */
[----:B------:R-:W-:-:S04]  /*11c0*/  IMAD.WIDE.U32 R156, R84, c[0x0][0x280], R156 ;  /* 0x0000a000549c7a25 */ /* 0x000fc800078e009c */
[----:B------:R-:W-:-:S04]  /*11d0*/  IMAD.WIDE.U32 R152, R84, c[0x0][0x280], R152 ;  /* 0x0000a00054987a25 */ /* 0x000fc800078e0098 */
[----:B------:R-:W-:Y:S02]  /*11e0*/  IMAD.SHL.U32 R111, R111, 0x40, RZ ;  /* 0x000000406f6f7824 */ /* 0x000fe400078e00ff */
[----:B------:R-:W-:Y:S02]  /*11f0*/  IMAD.SHL.U32 R113, R113, 0x40, RZ ;  /* 0x0000004071717824 */ /* 0x000fe400078e00ff */
[----:B------:R-:W-:Y:S01]  /*1200*/  IMAD.SHL.U32 R115, R115, 0x40, RZ ;  /* 0x0000004073737824 */ /* 0x000fe200078e00ff */
[----:B----4-:R-:W-:Y:S01]  /*1210*/  @P1 SHF.R.S32.HI R7, RZ, 0x1f, R6 ;  /* 0x0000001fff071819 */ /* 0x010fe20000011406 */
[----:B------:R-:W-:Y:S02]  /*1220*/  @!P1 IMAD.MOV.U32 R7, RZ, RZ, R5 ;  /* 0x000000ffff079224 */ /* 0x000fe400078e0005 */
[----:B------:R-:W-:Y:S01]  /*1230*/  @!P1 IMAD.MOV.U32 R6, RZ, RZ, R200 ;  /* 0x000000ffff069224 */ /* 0x000fe200078e00c8 */
[----:B------:R-:W-:Y:S01]  /*1240*/  BAR.SYNC.DEFER_BLOCKING 0x0 ;  /* 0x0000000000007b1d */ /* 0x000fe20000010000 */
[----:B------:R-:W-:-:S02]  /*1250*/  ISETP.GE.AND P1, PT, R13, c[0x0][0x27c], PT ;  /* 0x00009f000d007a0c */ /* 0x000fc40003f26270 */
[----:B------:R-:W-:Y:S02]  /*1260*/  SEL R95, R7, RZ, !P6 ;  /* 0x000000ff075f7207 */ /* 0x000fe40007000000 */
[----:B------:R-:W-:Y:S02]  /*1270*/  SEL R7, RZ, c[0x0][0x27c], !P0 ;  /* 0x00009f00ff077a07 */ /* 0x000fe40004000000 */
[----:B------:R-:W-:Y:S01]  /*1280*/  ISETP.GE.AND P0, PT, R12, c[0x0][0x27c], PT ;  /* 0x00009f000c007a0c */ /* 0x000fe20003f06270 */
[----:B------:R-:W-:Y:S01]  /*1290*/  IMAD R103, R95, c[0x0][0x1f0], RZ ;  /* 0x00007c005f677a24 */ /* 0x000fe200078e02ff */
[CC--:B------:R-:W-:Y:S01]  /*12a0*/  SEL R5, R9.reuse, R10.reuse, !P1 ;  /* 0x0000000a09057207 */ /* 0x0c0fe20004800000 */
[----:B------:R-:W-:Y:S01]  /*12b0*/  IMAD.IADD R7, R18, 0x1, R7 ;  /* 0x0000000112077824 */ /* 0x000fe200078e0207 */
[----:B------:R-:W-:Y:S01]  /*12c0*/  SEL R10, R9, R10, !P0 ;  /* 0x0000000a090a7207 */ /* 0x000fe20004000000 */
[----:B------:R-:W-:Y:S01]  /*12d0*/  IMAD.WIDE.U32 R8, R199, c[0x0][0x260], R26 ;  /* 0x00009800c7087a25 */ /* 0x000fe200078e001a */
[----:B------:R-:W-:-:S02]  /*12e0*/  SEL R158, R6, RZ, !P6 ;  /* 0x000000ff069e7207 */ /* 0x000fc40007000000 */
[----:B------:R-:W-:Y:S01]  /*12f0*/  SHF.R.S32.HI R4, RZ, 0x1f, R7 ;  /* 0x0000001fff047819 */ /* 0x000fe20000011407 */
[----:B------:R-:W-:Y:S01]  /*1300*/  IMAD.IADD R25, R9, 0x1, R24 ;  /* 0x0000000109197824 */ /* 0x000fe200078e0218 */
[----:B------:R-:W-:Y:S01]  /*1310*/  SHF.R.S32.HI R132, RZ, 0x1f, R5 ;  /* 0x0000001fff847819 */ /* 0x000fe20000011405 */
[----:B------:R-:W-:Y:S01]  /*1320*/  IMAD.MOV.U32 R24, RZ, RZ, R8 ;  /* 0x000000ffff187224 */ /* 0x000fe200078e0008 */
[CC--:B------:R-:W-:Y:S01]  /*1330*/  LEA.HI R138, R4.reuse, R7.reuse, RZ, 0x3 ;  /* 0x00000007048a7211 */ /* 0x0c0fe200078f18ff */
[----:B------:R-:W-:Y:S01]  /*1340*/  IMAD R8, R85, c[0x0][0x210], RZ ;  /* 0x0000840055087a24 */ /* 0x000fe200078e02ff */
[----:B------:R-:W-:Y:S01]  /*1350*/  LEA.HI R4, R4, R7, RZ, 0x6 ;  /* 0x0000000704047211 */ /* 0x000fe200078f30ff */
[C---:B------:R-:W-:Y:S01]  /*1360*/  IMAD.WIDE.U32 R6, R199.reuse, c[0x0][0x210], R18 ;  /* 0x00008400c7067a25 */ /* 0x040fe200078e0012 */
[----:B------:R-:W-:Y:S02]  /*1370*/  LEA.HI R132, R132, R5, RZ, 0x4 ;  /* 0x0000000584847211 */ /* 0x000fe400078f20ff */
[----:B------:R-:W-:Y:S01]  /*1380*/  SEL R5, RZ, c[0x0][0x27c], !P0 ;  /* 0x00009f00ff057a07 */ /* 0x000fe20004000000 */
[----:B------:R-:W-:Y:S01]  /*1390*/  IMAD R8, R199, c[0x0][0x214], R8 ;  /* 0x00008500c7087a24 */ /* 0x000fe200078e0208 */
[----:B------:R-:W-:Y:S01]  /*13a0*/  SHF.R.S32.HI R131, RZ, 0x1f, R10 ;  /* 0x0000001fff837819 */ /* 0x000fe2000001140a */
[----:B------:R-:W-:Y:S01]  /*13b0*/  IMAD.WIDE.U32 R164, R158, c[0x0][0x1f0], R164 ;  /* 0x00007c009ea47a25 */ /* 0x000fe200078e00a4 */
[----:B------:R-:W-:-:S02]  /*13c0*/  SHF.R.S32.HI R132, RZ, 0x4, R132 ;  /* 0x00000004ff847819 */ /* 0x000fc40000011484 */
[----:B------:R-:W-:Y:S01]  /*13d0*/  LEA.HI R131, R131, R10, RZ, 0x4 ;  /* 0x0000000a83837211 */ /* 0x000fe200078f20ff */
[----:B------:R-:W-:Y:S01]  /*13e0*/  IMAD.IADD R9, R7, 0x1, R8 ;  /* 0x0000000107097824 */ /* 0x000fe200078e0208 */
[----:B------:R-:W-:Y:S01]  /*13f0*/  LEA.HI.SX32 R135, R138, R135, 0x1d ;  /* 0x000000878a877211 */ /* 0x000fe200078feaff */
[----:B------:R-:W-:Y:S01]  /*1400*/  IMAD.MOV.U32 R8, RZ, RZ, R6 ;  /* 0x000000ffff087224 */ /* 0x000fe200078e0006 */
[----:B------:R-:W-:Y:S01]  /*1410*/  SEL R6, RZ, c[0x0][0x27c], !P1 ;  /* 0x00009f00ff067a07 */ /* 0x000fe20004800000 */
[----:B------:R-:W-:Y:S01]  /*1420*/  IMAD R103, R158, c[0x0][0x1f4], R103 ;  /* 0x00007d009e677a24 */ /* 0x000fe200078e0267 */
[----:B------:R-:W-:Y:S01]  /*1430*/  IADD3 R97, P1, R22, R145, RZ ;  /* 0x0000009116617210 */ /* 0x000fe20007f3e0ff */
[----:B------:R-:W-:Y:S01]  /*1440*/  IMAD.IADD R5, R5, 0x1, R12 ;  /* 0x0000000105057824 */ /* 0x000fe200078e020c */
[----:B------:R-:W-:Y:S01]  /*1450*/  SHF.R.S32.HI R131, RZ, 0x4, R131 ;  /* 0x00000004ff837819 */ /* 0x000fe20000011483 */
[----:B------:R-:W-:Y:S01]  /*1460*/  IMAD.IADD R6, R6, 0x1, R13 ;  /* 0x0000000106067824 */ /* 0x000fe200078e020d */
[----:B------:R-:W-:Y:S01]  /*1470*/  ISETP.NE.AND P6, PT, RZ, UR4, PT ;  /* 0x00000004ff007c0c */ /* 0x000fe2000bfc5270 */
[----:B------:R-:W-:Y:S01]  /*1480*/  IMAD.X R96, R3, 0x1, R20, P1 ;  /* 0x0000000103607824 */ /* 0x000fe200008e0614 */
[----:B------:R-:W-:Y:S01]  /*1490*/  IADD3 R88, P1, P0, R164, R166, R18 ;  /* 0x000000a6a4587210 */ /* 0x000fe2000783e012 */
[----:B------:R-:W-:Y:S01]  /*14a0*/  IMAD R20, R20, c[0x0][0x1e0], RZ ;  /* 0x0000780014147a24 */ /* 0x000fe200078e02ff */
[----:B------:R-:W-:Y:S01]  /*14b0*/  SHF.R.S32.HI R0, RZ, 0x1f, R5 ;  /* 0x0000001fff007819 */ /* 0x000fe20000011405 */
[----:B------:R-:W-:-:S02]  /*14c0*/  IMAD.IADD R103, R165, 0x1, R103 ;  /* 0x00000001a5677824 */ /* 0x000fc400078e0267 */
[----:B------:R-:W-:Y:S01]  /*14d0*/  IMAD R3, R145, c[0x0][0x1e4], R20 ;  /* 0x0000790091037a24 */ /* 0x000fe200078e0214 */
[-C--:B------:R-:W-:Y:S01]  /*14e0*/  LEA.HI R136, R0, R5.reuse, RZ, 0x3 ;  /* 0x0000000500887211 */ /* 0x080fe200078f18ff */
[----:B------:R-:W-:Y:S01]  /*14f0*/  IMAD.SHL.U32 R4, R4, 0x40, RZ ;  /* 0x0000004004047824 */ /* 0x000fe200078e00ff */
[----:B------:R-:W-:Y:S01]  /*1500*/  LEA.HI R0, R0, R5, RZ, 0x6 ;  /* 0x0000000500007211 */ /* 0x000fe200078f30ff */
[----:B------:R-:W-:Y:S01]  /*1510*/  IMAD.IADD R116, R167, 0x1, R3 ;  /* 0x00000001a7747824 */ /* 0x000fe200078e0203 */
[----:B------:R-:W-:Y:S01]  /*1520*/  SHF.R.S32.HI R3, RZ, 0x1f, R6 ;  /* 0x0000001fff037819 */ /* 0x000fe20000011406 */
[----:B------:R-:W-:Y:S01]  /*1530*/  IMAD.WIDE.U32 R26, R145, c[0x0][0x290], R18 ;  /* 0x0000a400911a7a25 */ /* 0x000fe200078e0012 */
[----:B------:R-:W-:Y:S02]  /*1540*/  LOP3.LUT R4, R4, 0x7ffff000, RZ, 0xc0, !PT ;  /* 0x7ffff00004047812 */ /* 0x000fe400078ec0ff */
[----:B------:R-:W-:Y:S01]  /*1550*/  IADD3.X R87, R103, R116, R19, P1, P0 ;  /* 0x0000007467577210 */ /* 0x000fe20000fe0413 */
[----:B------:R-:W-:Y:S01]  /*1560*/  IMAD.SHL.U32 R0, R0, 0x40, RZ ;  /* 0x0000004000007824 */ /* 0x000fe200078e00ff */
[C---:B------:R-:W-:Y:S01]  /*1570*/  LOP3.LUT P0, RZ, R119.reuse, 0x4, RZ, 0xc0, !PT ;  /* 0x0000000477ff7812 */ /* 0x040fe2000780c0ff */
[----:B------:R-:W-:Y:S01]  /*1580*/  IMAD.SHL.U32 R119, R119, 0x40, RZ ;  /* 0x0000004077777824 */ /* 0x000fe200078e00ff */
[CC--:B------:R-:W-:Y:S01]  /*1590*/  LEA.HI R137, R3.reuse, R6.reuse, RZ, 0x3 ;  /* 0x0000000603897211 */ /* 0x0c0fe200078f18ff */
[----:B------:R-:W-:Y:S01]  /*15a0*/  IMAD.IADD R151, R150, 0x1, R27 ;  /* 0x0000000196977824 */ /* 0x000fe200078e021b */
[----:B------:R-:W-:Y:S01]  /*15b0*/  LEA.HI R3, R3, R6, RZ, 0x6 ;  /* 0x0000000603037211 */ /* 0x000fe200078f30ff */
[----:B------:R-:W-:Y:S01]  /*15c0*/  IMAD R95, R95, c[0x0][0x218], RZ ;  /* 0x000086005f5f7a24 */ /* 0x000fe200078e02ff */
[----:B------:R-:W-:Y:S01]  /*15d0*/  LOP3.LUT R119, R119, 0x1c0, RZ, 0xc0, !PT ;  /* 0x000001c077777812 */ /* 0x000fe200078ec0ff */
[----:B------:R-:W-:Y:S01]  /*15e0*/  IMAD.MOV.U32 R150, RZ, RZ, R26 ;  /* 0x000000ffff967224 */ /* 0x000fe200078e001a */
[----:B------:R-:W-:Y:S01]  /*15f0*/  LEA.HI.SX32 R132, R137, R132, 0x1d ;  /* 0x0000008489847211 */ /* 0x000fe200078feaff */
[----:B------:R-:W-:Y:S01]  /*1600*/  IMAD.SHL.U32 R3, R3, 0x40, RZ ;  /* 0x0000004003037824 */ /* 0x000fe200078e00ff */
[----:B------:R-:W-:Y:S01]  /*1610*/  SHF.R.U32.HI R5, RZ, 0x3, R119 ;  /* 0x00000003ff057819 */ /* 0x000fe20000011677 */
[----:B------:R-:W-:Y:S01]  /*1620*/  IMAD R95, R158, c[0x0][0x21c], R95 ;  /* 0x000087009e5f7a24 */ /* 0x000fe200078e025f */
[C---:B------:R-:W-:Y:S01]  /*1630*/  LOP3.LUT R10, R119.reuse, 0x38, R137, 0xf8, !PT ;  /* 0x00000038770a7812 */ /* 0x040fe200078ef889 */
[----:B------:R-:W-:Y:S01]  /*1640*/  IMAD.WIDE.U32 R160, R160, c[0x0][0x268], R24 ;  /* 0x00009a00a0a07a25 */ /* 0x000fe200078e0018 */
[----:B------:R-:W-:-:S02]  /*1650*/  LOP3.LUT R6, R119, 0x38, R138, 0xf8, !PT ;  /* 0x0000003877067812 */ /* 0x000fc400078ef88a */
[----:B------:R-:W-:Y:S01]  /*1660*/  LOP3.LUT R3, R3, 0x7ffff000, RZ, 0xc0, !PT ;  /* 0x7ffff00003037812 */ /* 0x000fe200078ec0ff */
[----:B------:R-:W-:Y:S01]  /*1670*/  IMAD.WIDE.U32 R158, R158, c[0x0][0x218], R8 ;  /* 0x000086009e9e7a25 */ /* 0x000fe200078e0008 */
[-C--:B------:R-:W-:Y:S02]  /*1680*/  LOP3.LUT R125, R10, R5.reuse, RZ, 0x3c, !PT ;  /* 0x000000050a7d7212 */ /* 0x080fe400078e3cff */
[----:B------:R-:W-:Y:S01]  /*1690*/  LOP3.LUT R129, R6, R5, RZ, 0x3c, !PT ;  /* 0x0000000506817212 */ /* 0x000fe200078e3cff */
[----:B------:R-:W-:Y:S01]  /*16a0*/  IMAD.WIDE.U32 R150, R84, c[0x0][0x290], R150 ;  /* 0x0000a40054967a25 */ /* 0x000fe200078e0096 */
[----:B------:R-:W-:Y:S02]  /*16b0*/  LOP3.LUT R6, R119, 0x38, R136, 0xf8, !PT ;  /* 0x0000003877067812 */ /* 0x000fe400078ef888 */
[----:B------:R-:W-:Y:S01]  /*16c0*/  IADD3 R125, R125, R3, R2 ;  /* 0x000000037d7d7210 */ /* 0x000fe20007ffe002 */
[----:B------:R-:W-:Y:S01]  /*16d0*/  IMAD.IADD R99, R161, 0x1, R99 ;  /* 0x00000001a1637824 */ /* 0x000fe200078e0263 */
[----:B------:R-:W-:Y:S01]  /*16e0*/  SHF.R.S32.HI R3, RZ, 0x1f, R132 ;  /* 0x0000001fff037819 */ /* 0x000fe20000011484 */
[----:B------:R-:W-:Y:S01]  /*16f0*/  IMAD.IADD R95, R159, 0x1, R95 ;  /* 0x000000019f5f7824 */ /* 0x000fe200078e025f */
[----:B------:R-:W-:Y:S01]  /*1700*/  LOP3.LUT R0, R0, 0x7ffff000, RZ, 0xc0, !PT ;  /* 0x7ffff00000007812 */ /* 0x000fe200078ec0ff */
[----:B------:R-:W-:Y:S01]  /*1710*/  IMAD.SHL.U32 R125, R125, 0x2, RZ ;  /* 0x000000027d7d7824 */ /* 0x000fe200078e00ff */
[----:B------:R-:W-:-:S02]  /*1720*/  LOP3.LUT R121, R6, R5, RZ, 0x3c, !PT ;  /* 0x0000000506797212 */ /* 0x000fc400078e3cff */
[----:B------:R-:W-:Y:S02]  /*1730*/  LEA.HI.SX32 R131, R136, R131, 0x1d ;  /* 0x0000008388837211 */ /* 0x000fe400078feaff */
[--C-:B------:R-:W-:Y:S02]  /*1740*/  IADD3 R129, R129, R4, R2.reuse ;  /* 0x0000000481817210 */ /* 0x100fe40007ffe002 */
[----:B------:R-:W-:Y:S01]  /*1750*/  LEA.HI R3, R3, R132, RZ, 0x3 ;  /* 0x0000008403037211 */ /* 0x000fe200078f18ff */
[----:B------:R-:W-:Y:S01]  /*1760*/  IMAD.SHL.U32 R132, R132, 0x8, RZ ;  /* 0x0000000884847824 */ /* 0x000fe200078e00ff */
[----:B------:R-:W-:Y:S01]  /*1770*/  IADD3 R121, R121, R0, R2 ;  /* 0x0000000079797210 */ /* 0x000fe20007ffe002 */
[----:B------:R-:W-:Y:S01]  /*1780*/  IMAD.SHL.U32 R129, R129, 0x2, RZ ;  /* 0x0000000281817824 */ /* 0x000fe200078e00ff */
[----:B------:R-:W-:Y:S01]  /*1790*/  SHF.R.S32.HI R4, RZ, 0x1f, R135 ;  /* 0x0000001fff047819 */ /* 0x000fe20000011487 */
[----:B------:R-:W-:Y:S01]  /*17a0*/  IMAD.SHL.U32 R3, R3, 0x200, RZ ;  /* 0x0000020003037824 */ /* 0x000fe200078e00ff */
[----:B------:R-:W-:Y:S01]  /*17b0*/  SHF.R.S32.HI R0, RZ, 0x1f, R131 ;  /* 0x0000001fff007819 */ /* 0x000fe20000011483 */
[----:B------:R-:W-:Y:S01]  /*17c0*/  IMAD.SHL.U32 R121, R121, 0x2, RZ ;  /* 0x0000000279797824 */ /* 0x000fe200078e00ff */
[----:B------:R-:W-:Y:S01]  /*17d0*/  LEA.HI R4, R4, R135, RZ, 0x3 ;  /* 0x0000008704047211 */ /* 0x000fe200078f18ff */
[----:B------:R-:W-:Y:S01]  /*17e0*/  IMAD.SHL.U32 R135, R135, 0x8, RZ ;  /* 0x0000000887877824 */ /* 0x000fe200078e00ff */
[----:B------:R-:W-:Y:S01]  /*17f0*/  LEA.HI R0, R0, R131, RZ, 0x3 ;  /* 0x0000008300007211 */ /* 0x000fe200078f18ff */
[----:B------:R-:W-:Y:S01]  /*1800*/  IMAD.SHL.U32 R131, R131, 0x8, RZ ;  /* 0x0000000883837824 */ /* 0x000fe200078e00ff */
[----:B------:R-:W-:Y:S01]  /*1810*/  LOP3.LUT R6, R119, 0x38, R132, 0xf8, !PT ;  /* 0x0000003877067812 */ /* 0x000fe200078ef884 */
[----:B------:R-:W-:Y:S01]  /*1820*/  IMAD.SHL.U32 R4, R4, 0x200, RZ ;  /* 0x0000020004047824 */ /* 0x000fe200078e00ff */
[----:B------:R-:W-:Y:S01]  /*1830*/  LOP3.LUT R3, R3, 0x7ffff000, RZ, 0xc0, !PT ;  /* 0x7ffff00003037812 */ /* 0x000fe200078ec0ff */
[----:B------:R-:W-:Y:S01]  /*1840*/  IMAD.SHL.U32 R0, R0, 0x200, RZ ;  /* 0x0000020000007824 */ /* 0x000fe200078e00ff */
[----:B------:R-:W-:-:S02]  /*1850*/  LOP3.LUT R123, R6, R5, RZ, 0x3c, !PT ;  /* 0x00000005067b7212 */ /* 0x000fc400078e3cff */
[C---:B------:R-:W-:Y:S02]  /*1860*/  LOP3.LUT R134, R119.reuse, 0x18, R18, 0xf8, !PT ;  /* 0x0000001877867812 */ /* 0x040fe400078ef812 */
[C---:B------:R-:W-:Y:S02]  /*1870*/  LOP3.LUT R10, R119.reuse, 0x38, R135, 0xf8, !PT ;  /* 0x00000038770a7812 */ /* 0x040fe400078ef887 */
[----:B------:R-:W-:Y:S02]  /*1880*/  LOP3.LUT R119, R119, 0x38, R131, 0xf8, !PT ;  /* 0x0000003877777812 */ /* 0x000fe400078ef883 */
[--C-:B------:R-:W-:Y:S01]  /*1890*/  IADD3 R123, R123, R3, R2.reuse ;  /* 0x000000037b7b7210 */ /* 0x100fe20007ffe002 */
[C---:B------:R-:W-:Y:S01]  /*18a0*/  IMAD R3, R89.reuse, c[0x0][0x280], RZ ;  /* 0x0000a00059037a24 */ /* 0x040fe200078e02ff */
[----:B------:R-:W-:Y:S01]  /*18b0*/  LOP3.LUT R134, R2, R134, R5, 0xf6, !PT ;  /* 0x0000008602867212 */ /* 0x000fe200078ef605 */
[----:B------:R-:W-:Y:S01]  /*18c0*/  IMAD R89, R89, c[0x0][0x290], RZ ;  /* 0x0000a40059597a24 */ /* 0x000fe200078e02ff */
[-C--:B------:R-:W-:Y:S01]  /*18d0*/  LOP3.LUT R127, R10, R5.reuse, RZ, 0x3c, !PT ;  /* 0x000000050a7f7212 */ /* 0x080fe200078e3cff */
[C---:B------:R-:W-:Y:S01]  /*18e0*/  IMAD R3, R84.reuse, c[0x0][0x284], R3 ;  /* 0x0000a10054037a24 */ /* 0x040fe200078e0203 */
[----:B------:R-:W-:Y:S01]  /*18f0*/  LOP3.LUT R119, R119, R5, RZ, 0x3c, !PT ;  /* 0x0000000577777212 */ /* 0x000fe200078e3cff */
[----:B------:R-:W-:Y:S01]  /*1900*/  IMAD R89, R84, c[0x0][0x294], R89 ;  /* 0x0000a50054597a24 */ /* 0x000fe200078e0259 */
[----:B------:R-:W-:Y:S01]  /*1910*/  LOP3.LUT R4, R4, 0x7ffff000, RZ, 0xc0, !PT ;  /* 0x7ffff00004047812 */ /* 0x000fe200078ec0ff */
[----:B------:R-:W-:Y:S01]  /*1920*/  IMAD.IADD R93, R157, 0x1, R3 ;  /* 0x000000019d5d7824 */ /* 0x000fe200078e0203 */
[----:B------:R-:W-:Y:S01]  /*1930*/  LOP3.LUT R0, R0, 0x7ffff000, RZ, 0xc0, !PT ;  /* 0x7ffff00000007812 */ /* 0x000fe200078ec0ff */
[----:B------:R-:W-:Y:S01]  /*1940*/  IMAD.IADD R91, R155, 0x1, R89 ;  /* 0x000000019b5b7824 */ /* 0x000fe200078e0259 */
[--C-:B------:R-:W-:Y:S01]  /*1950*/  IADD3 R127, R127, R4, R2.reuse ;  /* 0x000000047f7f7210 */ /* 0x100fe20007ffe002 */
[----:B------:R-:W-:Y:S01]  /*1960*/  IMAD.IADD R90, R3, 0x1, R153 ;  /* 0x00000001035a7824 */ /* 0x000fe200078e0299 */
[----:B------:R-:W-:Y:S01]  /*1970*/  IADD3 R119, R119, R0, R2 ;  /* 0x0000000077777210 */ /* 0x000fe20007ffe002 */
[----:B------:R-:W-:Y:S01]  /*1980*/  IMAD.IADD R89, R89, 0x1, R151 ;  /* 0x0000000159597824 */ /* 0x000fe200078e0297 */
[----:B------:R-:W-:Y:S01]  /*1990*/  LEA R134, R134, 0x100, 0x1 ;  /* 0x0000010086867811 */ /* 0x000fe200078e08ff */
[----:B------:R-:W-:Y:S01]  /*19a0*/  IMAD.SHL.U32 R127, R127, 0x2, RZ ;  /* 0x000000027f7f7824 */ /* 0x000fe200078e00ff */
[----:B------:R-:W-:Y:S01]  /*19b0*/  LOP3.LUT R138, R138, 0xfffffff8, RZ, 0xc0, !PT ;  /* 0xfffffff88a8a7812 */ /* 0x000fe200078ec0ff */
[----:B------:R-:W-:Y:S01]  /*19c0*/  IMAD.SHL.U32 R123, R123, 0x2, RZ ;  /* 0x000000027b7b7824 */ /* 0x000fe200078e00ff */
[----:B------:R-:W-:Y:S01]  /*19d0*/  LOP3.LUT R137, R137, 0xfffffff8, RZ, 0xc0, !PT ;  /* 0xfffffff889897812 */ /* 0x000fe200078ec0ff */
[----:B------:R-:W-:Y:S01]  /*19e0*/  IMAD.SHL.U32 R119, R119, 0x2, RZ ;  /* 0x0000000277777824 */ /* 0x000fe200078e00ff */
[----:B------:R-:W-:-:S02]  /*19f0*/  LOP3.LUT R136, R136, 0xfffffff8, RZ, 0xc0, !PT ;  /* 0xfffffff888887812 */ /* 0x000fc400078ec0ff */
[----:B------:R-:W-:Y:S02]  /*1a00*/  IADD3 R133, R134, 0x40, RZ ;  /* 0x0000004086857810 */ /* 0x000fe40007ffe0ff */
[C---:B------:R-:W-:Y:S02]  /*1a10*/  IADD3 R10, R16.reuse, 0x50, RZ ;  /* 0x00000050100a7810 */ /* 0x040fe40007ffe0ff */
[----:B------:R-:W-:Y:S02]  /*1a20*/  IADD3 R9, R16, 0x10, RZ ;  /* 0x0000001010097810 */ /* 0x000fe40007ffe0ff */
[----:B------:R-:W-:Y:S02]  /*1a30*/  SHF.R.S32.HI R130, RZ, 0x1f, R138 ;  /* 0x0000001fff827819 */ /* 0x000fe4000001148a */
[----:B------:R-:W-:Y:S02]  /*1a40*/  @P0 IADD3 R133, R134, -0x40, RZ ;  /* 0xffffffc086850810 */ /* 0x000fe40007ffe0ff */
[----:B------:R-:W-:-:S02]  /*1a50*/  SHF.R.S32.HI R124, RZ, 0x1f, R135 ;  /* 0x0000001fff7c7819 */ /* 0x000fc40000011487 */
[----:B------:R-:W-:Y:S02]  /*1a60*/  SHF.R.S32.HI R128, RZ, 0x1f, R137 ;  /* 0x0000001fff807819 */ /* 0x000fe40000011489 */
[----:B------:R-:W-:Y:S02]  /*1a70*/  SHF.R.S32.HI R126, RZ, 0x1f, R136 ;  /* 0x0000001fff7e7819 */ /* 0x000fe40000011488 */
[----:B------:R-:W-:Y:S02]  /*1a80*/  SHF.R.S32.HI R122, RZ, 0x1f, R132 ;  /* 0x0000001fff7a7819 */ /* 0x000fe40000011484 */
[----:B------:R-:W-:Y:S02]  /*1a90*/  SHF.R.S32.HI R120, RZ, 0x1f, R131 ;  /* 0x0000001fff787819 */ /* 0x000fe40000011483 */
.L_x_1893:
        /* <DEDUP_REMOVED lines=84> */
.L_x_1873:
[----:B------:R-:W-:Y:S05]  /*1fe0*/  BSYNC B0 ;  /* 0x0000000000007941 */ /* 0x000fea0003800000 */
.L_x_1872:
[----:B------:R-:W-:-:S05]  /*1ff0*/  @P1 BRA `(.L_x_1874) ;  /* 0x0000353000001947 */ /* 0x000fca0003800000 */
[----:B------:R-:W-:Y:S01]  /*2000*/  ISETP.GE.AND P0, PT, R18, c[0x0][0x1d4], PT ;  /* 0x0000750012007a0c */ /* 0x000fe20003f06270 */
[----:B-1---5:R-:W-:Y:S01]  /*2010*/  IMAD.MOV.U32 R2, RZ, RZ, R30 ;  /* 0x000000ffff027224 */ /* 0x022fe200078e001e */
[----:B------:R-:W-:Y:S01]  /*2020*/  BSSY B0, `(.L_x_1875) ;  /* 0x0000060000007945 */ /* 0x000fe20003800000 */
        /* <DEDUP_REMOVED lines=95> */
.L_x_1876:
[----:B------:R-:W-:Y:S05]  /*2620*/  BSYNC B0 ;  /* 0x0000000000007941 */ /* 0x000fea0003800000 */
.L_x_1875:
        /* <DEDUP_REMOVED lines=56> */
.L_x_1878:
[----:B------:R-:W-:Y:S05]  /*29b0*/  BSYNC B0 ;  /* 0x0000000000007941 */ /* 0x000fea0003800000 */
.L_x_1877:
        /* <DEDUP_REMOVED lines=56> */
.L_x_1880:
[----:B------:R-:W-:Y:S05]  /*2d40*/  BSYNC B0 ;  /* 0x0000000000007941 */ /* 0x000fea0003800000 */
.L_x_1879:
        /* <DEDUP_REMOVED lines=56> */
.L_x_1882:
[----:B------:R-:W-:Y:S05]  /*30d0*/  BSYNC B0 ;  /* 0x0000000000007941 */ /* 0x000fea0003800000 */
.L_x_1881:
        /* <DEDUP_REMOVED lines=56> */
.L_x_1884:
[----:B------:R-:W-:Y:S05]  /*3460*/  BSYNC B0 ;  /* 0x0000000000007941 */ /* 0x000fea0003800000 */
.L_x_1883:
        /* <DEDUP_REMOVED lines=56> */
.L_x_1871:
        /* <DEDUP_REMOVED lines=47> */
.L_x_1886:
[----:B------:R-:W-:Y:S05]  /*3ae0*/  BSYNC B0 ;  /* 0x0000000000007941 */ /* 0x000fea0003800000 */
.L_x_1885:
        /* <DEDUP_REMOVED lines=48> */
[----:B------:R-:W-:Y:S01]  /*3df0*/  IMAD.MOV.U32 R44, RZ, RZ, R41 ;  /* 0x000000ffff2c7224 */ /* 0x000fe200078e0029 */
        /* <DEDUP_REMOVED lines=108> */
.L_x_1888:
[----:B------:R-:W-:Y:S05]  /*44c0*/  BSYNC B0 ;  /* 0x0000000000007941 */ /* 0x000fea0003800000 */
.L_x_1887:
        /* <DEDUP_REMOVED lines=115> */
.L_x_1890:
[----:B------:R-:W-:Y:S05]  /*4c00*/  BSYNC B0 ;  /* 0x0000000000007941 */ /* 0x000fea0003800000 */
.L_x_1889:
[----:B------:R-:W-:Y:S11]  /*4c10*/  ISETP.GE.AND P0, PT, R12, c[0x0][0x1d4], PT ;  /* 0x000075000c007a0c */ /* 0x000ff60003f06270 */
[----:B------:R-:W-:Y:S02]  /*4c20*/  @!UPT UIADD3 URZ, URZ, URZ, URZ ;  /* 0x0000003f3f3ff290 */ /* 0x000fe4000fffe03f */
[----:B------:R-:W-:-:S05]  /*4c30*/  @P0 BRA `(.L_x_1874) ;  /* 0x000008f000000947 */ /* 0x000fca0003800000 */
[----:B-1----:R-:W-:Y:S01]  /*4c40*/  IADD3 R56, P1, P0, R164, R149, R136 ;  /* 0x00000095a4387210 */ /* 0x002fe2000783e088 */
[----:B------:R-:W1:Y:S03]  /*4c50*/  LDS.128 R24, [R119+0x6100] ;  /* 0x0061000077187984 */ /* 0x000e660000000c00 */
        /* <DEDUP_REMOVED lines=8> */
[----:B------:R-:W-:Y:S02]  /*4ce0*/  @!P0 PRMT R78, R78, 0x5410, R37 ;  /* 0x000054104e4e8816 */ /* 0x000fe40000000025 */
[----:B------:R-:W-:Y:S02]  /*4cf0*/  @!P0 PRMT R76, R76, 0x5410, R31 ;  /* 0x000054104c4c8816 */ /* 0x000fe4000000001f */
[--C-:B------:R-:W-:Y:S01]  /*4d00*/  @!P0 SHF.R.U32.HI R29, RZ, 0x10, R21.reuse ;  /* 0x00000010ff1d8819 */ /* 0x100fe20000011615 */
[----:B------:R-:W-:Y:S01]  /*4d10*/  @!P0 IMAD.U32 R38, R78, 0x10000, RZ ;  /* 0x000100004e268824 */ /* 0x000fe200078e00ff */
[----:B------:R-:W-:Y:S01]  /*4d20*/  @!P0 SHF.R.U64 R20, R20, 0x10, R21 ;  /* 0x0000001014148819 */ /* 0x000fe20000001215 */
[----:B------:R-:W-:Y:S01]  /*4d30*/  @!P0 IMAD.U32 R42, R76, 0x10000, RZ ;  /* 0x000100004c2a8824 */ /* 0x000fe200078e00ff */
[----:B------:R-:W-:Y:S02]  /*4d40*/  @!P0 PRMT R32, R32, 0x5410, R29 ;  /* 0x0000541020208816 */ /* 0x000fe4000000001d */
[----:B------:R-:W-:Y:S01]  /*4d50*/  @!P0 PRMT R33, R33, 0x5410, R20 ;  /* 0x0000541021218816 */ /* 0x000fe20000000014 */
[----:B-1----:R-:W-:Y:S01]  /*4d60*/  @!P0 IMAD.U32 R20, R25, 0x10000, RZ ;  /* 0x0001000019148824 */ /* 0x002fe200078e00ff */
[--C-:B------:R-:W-:Y:S01]  /*4d70*/  @!P0 SHF.R.U64 R22, R22, 0x10, R23.reuse ;  /* 0x0000001016168819 */ /* 0x100fe20000001217 */
[----:B------:R-:W-:Y:S01]  /*4d80*/  @!P0 IMAD.U32 R21, R32, 0x10000, RZ ;  /* 0x0001000020158824 */ /* 0x000fe200078e00ff */
[----:B------:R-:W-:Y:S01]  /*4d90*/  @!P0 LOP3.LUT R39, R78, 0xffff0000, RZ, 0xc0, !PT ;  /* 0xffff00004e278812 */ /* 0x000fe200078ec0ff */
[C---:B------:R-:W-:Y:S01]  /*4da0*/  @!P0 FMUL.FTZ R56, R20.reuse, R38 ;  /* 0x0000002614388220 */ /* 0x040fe20000410000 */
[----:B------:R-:W-:Y:S01]  /*4db0*/  @!P0 PRMT R35, R35, 0x5410, R22 ;  /* 0x0000541023238816 */ /* 0x000fe20000000016 */
[-C--:B------:R-:W-:Y:S01]  /*4dc0*/  @!P0 FMUL.FTZ R3, R20, R21.reuse ;  /* 0x0000001514038220 */ /* 0x080fe20000410000 */
[----:B------:R-:W-:Y:S01]  /*4dd0*/  @!P0 LOP3.LUT R22, R32, 0xffff0000, RZ, 0xc0, !PT ;  /* 0xffff000020168812 */ /* 0x000fe200078ec0ff */
[C---:B--2---:R-:W-:Y:S01]  /*4de0*/  @!P0 IMAD.U32 R40, R53.reuse, 0x10000, RZ ;  /* 0x0001000035288824 */ /* 0x044fe200078e00ff */
[----:B------:R-:W-:Y:S01]  /*4df0*/  @!P0 LOP3.LUT R41, R53, 0xffff0000, RZ, 0xc0, !PT ;  /* 0xffff000035298812 */ /* 0x000fe200078ec0ff */
[----:B------:R-:W-:Y:S01]  /*4e00*/  @!P0 IMAD.U32 R20, R33, 0x10000, RZ ;  /* 0x0001000021148824 */ /* 0x000fe200078e00ff */
[----:B------:R-:W-:Y:S01]  /*4e10*/  @!P0 LOP3.LUT R37, R52, 0xffff0000, RZ, 0xc0, !PT ;  /* 0xffff000034258812 */ /* 0x000fe200078ec0ff */
[----:B------:R-:W-:Y:S01]  /*4e20*/  @!P0 FFMA.FTZ R56, R40, R21, -R56 ;  /* 0x0000001528388223 */ /* 0x000fe20000010838 */
[----:B------:R-:W-:Y:S01]  /*4e30*/  @!P0 LOP3.LUT R44, R54, 0xffff0000, RZ, 0xc0, !PT ;  /* 0xffff0000362c8812 */ /* 0x000fe200078ec0ff */
[----:B------:R-:W-:Y:S01]  /*4e40*/  @!P0 IMAD.U32 R31, R52, 0x10000, RZ ;  /* 0x00010000341f8824 */ /* 0x000fe200078e00ff */
[C---:B------:R-:W-:Y:S01]  /*4e50*/  @!P0 SHF.L.U32 R47, R55.reuse, 0x10, RZ ;  /* 0x00000010372f8819 */ /* 0x040fe200000006ff */
[----:B------:R-:W-:Y:S01]  /*4e60*/  @!P0 IMAD.U32 R43, R54, 0x10000, RZ ;  /* 0x00010000362b8824 */ /* 0x000fe200078e00ff */
[----:B------:R-:W-:Y:S01]  /*4e70*/  @!P0 LOP3.LUT R49, R55, 0xffff0000, RZ, 0xc0, !PT ;  /* 0xffff000037318812 */ /* 0x000fe200078ec0ff */
[----:B------:R-:W-:Y:S01]  /*4e80*/  @!P0 IMAD.U32 R29, R27, 0x10000, RZ ;  /* 0x000100001b1d8824 */ /* 0x000fe200078e00ff */
[----:B------:R-:W-:Y:S02]  /*4e90*/  @!P0 SHF.L.U32 R21, R24, 0x10, RZ ;  /* 0x0000001018158819 */ /* 0x000fe400000006ff */
[----:B------:R-:W-:Y:S02]  /*4ea0*/  @!P0 LOP3.LUT R28, R26, 0xffff0000, RZ, 0xc0, !PT ;  /* 0xffff00001a1c8812 */ /* 0x000fe400078ec0ff */
[----:B------:R-:W-:Y:S01]  /*4eb0*/  @!P0 LOP3.LUT R45, R76, 0xffff0000, RZ, 0xc0, !PT ;  /* 0xffff00004c2d8812 */ /* 0x000fe200078ec0ff */
[----:B------:R-:W-:Y:S01]  /*4ec0*/  @!P0 FMUL.FTZ R0, R21, R20 ;  /* 0x0000001415008220 */ /* 0x000fe20000410000 */
[----:B------:R-:W-:Y:S02]  /*4ed0*/  @!P0 SHF.R.U32.HI R23, RZ, 0x10, R23 ;  /* 0x00000010ff178819 */ /* 0x000fe40000011617 */
[----:B------:R-:W-:Y:S01]  /*4ee0*/  @!P0 SHF.R.U64 R64, R64, 0x10, R65 ;  /* 0x0000001040408819 */ /* 0x000fe20000001241 */
[----:B------:R-:W-:Y:S01]  /*4ef0*/  @!P0 FMUL.FTZ R63, R28, R45 ;  /* 0x0000002d1c3f8220 */ /* 0x000fe20000410000 */
[----:B------:R-:W-:Y:S02]  /*4f00*/  @!P0 PRMT R34, R34, 0x5410, R23 ;  /* 0x0000541022228816 */ /* 0x000fe40000000017 */
[----:B------:R-:W-:Y:S02]  /*4f10*/  @!P0 LOP3.LUT R23, R25, 0xffff0000, RZ, 0xc0, !PT ;  /* 0xffff000019178812 */ /* 0x000fe400078ec0ff */
[----:B------:R-:W-:Y:S02]  /*4f20*/  @!P0 PRMT R77, R77, 0x5410, R64 ;  /* 0x000054104d4d8816 */ /* 0x000fe40000000040 */
[----:B------:R-:W-:Y:S01]  /*4f30*/  @!P0 SHF.R.U32.HI R67, RZ, 0x10, R67 ;  /* 0x00000010ff438819 */ /* 0x000fe20000011643 */
[----:B------:R-:W-:Y:S01]  /*4f40*/  @!P0 FMUL.FTZ R57, R23, R39 ;  /* 0x0000002717398220 */ /* 0x000fe20000410000 */
[C---:B------:R-:W-:Y:S01]  /*4f50*/  @!P0 LOP3.LUT R36, R77.reuse, 0xffff0000, RZ, 0xc0, !PT ;  /* 0xffff00004d248812 */ /* 0x040fe200078ec0ff */
[----:B------:R-:W-:Y:S01]  /*4f60*/  @!P0 IMAD.U32 R30, R77, 0x10000, RZ ;  /* 0x000100004d1e8824 */ /* 0x000fe200078e00ff */
[----:B------:R-:W-:Y:S01]  /*4f70*/  @!P0 PRMT R62, R62, 0x5410, R67 ;  /* 0x000054103e3e8816 */ /* 0x000fe20000000043 */
[----:B------:R-:W-:Y:S01]  /*4f80*/  @!P0 FMUL.FTZ R4, R23, R22 ;  /* 0x0000001617048220 */ /* 0x000fe20000410000 */
[----:B------:R-:W-:Y:S01]  /*4f90*/  @!P0 LOP3.LUT R23, R24, 0xffff0000, RZ, 0xc0, !PT ;  /* 0xffff000018178812 */ /* 0x000fe200078ec0ff */
[----:B------:R-:W-:Y:S01]  /*4fa0*/  @!P0 FMUL.FTZ R58, R21, R30 ;  /* 0x0000001e153a8220 */ /* 0x000fe20000410000 */
[----:B------:R-:W-:Y:S01]  /*4fb0*/  @!P0 SHF.L.U32 R21, R26, 0x10, RZ ;  /* 0x000000101a158819 */ /* 0x000fe200000006ff */
[----:B------:R-:W-:Y:S01]  /*4fc0*/  @!P0 FFMA.FTZ R57, R41, R22, -R57 ;  /* 0x0000001629398223 */ /* 0x000fe20000010839 */
[----:B------:R-:W-:Y:S01]  /*4fd0*/  @!P0 LOP3.LUT R22, R33, 0xffff0000, RZ, 0xc0, !PT ;  /* 0xffff000021168812 */ /* 0x000fe200078ec0ff */
[----:B------:R-:W-:Y:S01]  /*4fe0*/  @!P0 FFMA.FTZ R58, R31, R20, -R58 ;  /* 0x000000141f3a8223 */ /* 0x000fe2000001083a */
[C---:B------:R-:W-:Y:S01]  /*4ff0*/  @!P0 LOP3.LUT R48, R62.reuse, 0xffff0000, RZ, 0xc0, !PT ;  /* 0xffff00003e308812 */ /* 0x040fe200078ec0ff */
[----:B------:R-:W-:Y:S01]  /*5000*/  @!P0 IMAD.U32 R20, R35, 0x10000, RZ ;  /* 0x0001000023148824 */ /* 0x000fe200078e00ff */
[----:B------:R-:W-:Y:S01]  /*5010*/  @!P0 F2FP.BF16.PACK_AB R56, R57, R56 ;  /* 0x000000383938823e */ /* 0x000fe200000010ff */
[C---:B------:R-:W-:Y:S02]  /*5020*/  @!P0 FMUL.FTZ R60, R21.reuse, R42 ;  /* 0x0000002a153c8220 */ /* 0x040fe40000410000 */
[----:B------:R-:W-:Y:S01]  /*5030*/  @!P0 FMUL.FTZ R5, R21, R20 ;  /* 0x0000001415058220 */ /* 0x000fe20000410000 */
[----:B------:R-:W-:Y:S01]  /*5040*/  @!P0 LOP3.LUT R21, R27, 0xffff0000, RZ, 0xc0, !PT ;  /* 0xffff00001b158812 */ /* 0x000fe200078ec0ff */
[C---:B------:R-:W-:Y:S02]  /*5050*/  @!P0 FMUL.FTZ R59, R23.reuse, R36 ;  /* 0x00000024173b8220 */ /* 0x040fe40000410000 */
[----:B------:R-:W-:Y:S02]  /*5060*/  @!P0 IMAD.U32 R46, R62, 0x10000, RZ ;  /* 0x000100003e2e8824 */ /* 0x000fe400078e00ff */
[----:B------:R-:W-:Y:S01]  /*5070*/  @!P0 FMUL.FTZ R2, R23, R22 ;  /* 0x0000001617028220 */ /* 0x000fe20000410000 */
[----:B------:R-:W-:Y:S01]  /*5080*/  @!P0 LOP3.LUT R23, R35, 0xffff0000, RZ, 0xc0, !PT ;  /* 0xffff000023178812 */ /* 0x000fe200078ec0ff */
[----:B------:R-:W-:Y:S01]  /*5090*/  @!P0 FFMA.FTZ R60, R43, R20, -R60 ;  /* 0x000000142b3c8223 */ /* 0x000fe2000001083c */
[----:B------:R-:W-:Y:S01]  /*50a0*/  @!P0 LOP3.LUT R20, R34, 0xffff0000, RZ, 0xc0, !PT ;  /* 0xffff000022148812 */ /* 0x000fe200078ec0ff */
[----:B------:R-:W-:Y:S02]  /*50b0*/  @!P0 FFMA.FTZ R0, R30, R31, R0 ;  /* 0x0000001f1e008223 */ /* 0x000fe40000010000 */
[----:B------:R-:W-:Y:S02]  /*50c0*/  @!P0 FFMA.FTZ R59, R37, R22, -R59 ;  /* 0x00000016253b8223 */ /* 0x000fe4000001083b */
[----:B------:R-:W-:Y:S02]  /*50d0*/  @!P0 IMAD.U32 R22, R34, 0x10000, RZ ;  /* 0x0001000022168824 */ /* 0x000fe400078e00ff */
[----:B------:R-:W-:Y:S01]  /*50e0*/  @!P0 FMUL.FTZ R68, R29, R46 ;  /* 0x0000002e1d448220 */ /* 0x000fe20000410000 */
[----:B------:R-:W-:Y:S01]  /*50f0*/  @!P0 F2FP.BF16.PACK_AB R59, R59, R58 ;  /* 0x0000003a3b3b823e */ /* 0x000fe200000010ff */
[----:B------:R-:W-:Y:S02]  /*5100*/  @!P0 FMUL.FTZ R61, R21, R48 ;  /* 0x00000030153d8220 */ /* 0x000fe40000410000 */
[----:B------:R-:W-:Y:S01]  /*5110*/  @!P0 FFMA.FTZ R2, R36, R37, R2 ;  /* 0x0000002524028223 */ /* 0x000fe20000010002 */
[----:B------:R-:W-:Y:S01]  /*5120*/  @!P0 MOV R52, R59 ;  /* 0x0000003b00348202 */ /* 0x000fe20000000f00 */
[-C--:B------:R-:W-:Y:S02]  /*5130*/  @!P0 FFMA.FTZ R63, R44, R23.reuse, -R63 ;  /* 0x000000172c3f8223 */ /* 0x080fe4000001083f */
[----:B------:R-:W-:Y:S02]  /*5140*/  @!P0 FFMA.FTZ R3, R38, R40, R3 ;  /* 0x0000002826038223 */ /* 0x000fe40000010003 */
        /* <DEDUP_REMOVED lines=9> */
[----:B------:R-:W-:Y:S01]  /*51e0*/  @!P0 FMUL.FTZ R8, R21, R20 ;  /* 0x0000001415088220 */ /* 0x000fe20000410000 */
[----:B------:R-:W-:Y:S01]  /*51f0*/  @!P0 F2FP.BF16.PACK_AB R57, R4, R3 ;  /* 0x000000030439823e */ /* 0x000fe200000010ff */
[----:B------:R-:W-:Y:S02]  /*5200*/  @!P0 FFMA.FTZ R6, R45, R44, R6 ;  /* 0x0000002c2d068223 */ /* 0x000fe40000010006 */
[----:B------:R-:W-:Y:S02]  /*5210*/  @!P0 FFMA.FTZ R7, R46, R47, R7 ;  /* 0x0000002f2e078223 */ /* 0x000fe40000010007 */
[----:B------:R-:W-:Y:S01]  /*5220*/  @!P0 IMAD.MOV.U32 R53, RZ, RZ, R56 ;  /* 0x000000ffff358224 */ /* 0x000fe200078e0038 */
[----:B------:R-:W-:Y:S01]  /*5230*/  @!P0 F2FP.BF16.PACK_AB R56, R2, R0 ;  /* 0x000000000238823e */ /* 0x000fe200000010ff */
[----:B------:R-:W-:Y:S01]  /*5240*/  @!P0 IMAD.MOV.U32 R54, RZ, RZ, R60 ;  /* 0x000000ffff368224 */ /* 0x000fe200078e003c */
[----:B------:R-:W-:Y:S01]  /*5250*/  @!P0 F2FP.BF16.PACK_AB R58, R6, R5 ;  /* 0x00000005063a823e */ /* 0x000fe200000010ff */
[----:B------:R-:W-:Y:S02]  /*5260*/  @!P0 FFMA.FTZ R8, R48, R49, R8 ;  /* 0x0000003130088223 */ /* 0x000fe40000010008 */
[----:B------:R-:W-:Y:S01]  /*5270*/  @!P0 IMAD.MOV.U32 R24, RZ, RZ, R56 ;  /* 0x000000ffff188224 */ /* 0x000fe200078e0038 */
[----:B------:R1:W-:Y:S01]  /*5280*/  STG.E.128 [R50.64], R52 ;  /* 0x0000003432007986 */ /* 0x0003e2000c101d06 */
[----:B------:R-:W-:Y:S01]  /*5290*/  @!P0 MOV R26, R58 ;  /* 0x0000003a001a8202 */ /* 0x000fe20000000f00 */
        /* <DEDUP_REMOVED lines=12> */
.L_x_1870:
        /* <DEDUP_REMOVED lines=29> */
.L_x_1874:
[----:B------:R-:W-:Y:S05]  /*5530*/  BSYNC B1 ;  /* 0x0000000000017941 */ /* 0x000fea0003800000 */
.L_x_1869:
[C---:B-12---:R-:W-:Y:S01]  /*5540*/  IMAD.SHL.U32 R3, R141.reuse, 0x40, RZ ;  /* 0x000000408d037824 */ /* 0x046fe200078e00ff */
[----:B------:R-:W-:Y:S01]  /*5550*/  SHF.L.U64.HI R86, R141, 0x6, R86 ;  /* 0x000000068d567819 */ /* 0x000fe20000010256 */
[----:B------:R-:W-:Y:S02]  /*5560*/  BSSY B0, `(.L_x_1891) ;  /* 0x0000048000007945 */ /* 0x000fe40003800000 */
[----:B------:R-:W-:Y:S01]  /*5570*/  IMAD.IADD R2, R100, 0x1, -R3 ;  /* 0x0000000164027824 */ /* 0x000fe200078e0a03 */
[----:B------:R-:W-:Y:S05]  /*5580*/  IADD3 R5, P0, R3, R102, RZ ;  /* 0x0000006603057210 */ /* 0x000fea0007f1e0ff */
[----:B------:R-:W-:Y:S01]  /*5590*/  IMAD.X R0, R86, 0x1, R101, P0 ;  /* 0x0000000156007824 */ /* 0x000fe200000e0665 */
[C---:B------:R-:W-:Y:S11]  /*55a0*/  ISETP.GE.AND P0, PT, R2.reuse, 0x21, PT ;  /* 0x000000210200780c */ /* 0x040ff60003f06270 */
[----:B------:R-:W-:Y:S02]  /*55b0*/  @!UPT UIADD3 URZ, URZ, URZ, URZ ;  /* 0x0000003f3f3ff290 */ /* 0x000fe4000fffe03f */
[----:B------:R-:W-:Y:S04]  /*55c0*/  @P0 IADD3 R7, P1, R5, 0x20, RZ ;  /* 0x0000002005070810 */ /* 0x000fe80007f3e0ff */
[----:B------:R-:W-:Y:S02]  /*55d0*/  @P0 IADD3.X R4, RZ, R0, RZ, P1, !PT ;  /* 0x00000000ff040210 */ /* 0x000fe40000ffe4ff */
[----:B------:R-:W-:Y:S03]  /*55e0*/  ISETP.GE.AND P1, PT, R2, 0x1, PT ;  /* 0x000000010200780c */ /* 0x000fe60003f26270 */
[----:B------:R-:W-:Y:S04]  /*55f0*/  @P0 IMAD R4, R4, c[0x0][0x258], RZ ;  /* 0x0000960004040a24 */ /* 0x000fe800078e02ff */
        /* <DEDUP_REMOVED lines=9> */
[----:B------:R-:W-:Y:S01]  /*5690*/  @P0 IMAD.WIDE.U32 R20, R7, c[0x0][0x258], R98 ;  /* 0x0000960007140a25 */ /* 0x000fe200078e0062 */
[----:B------:R-:W-:Y:S03]  /*56a0*/  IADD3 R0, -R3, R148, RZ ;  /* 0x0000009403007210 */ /* 0x000fe60007ffe1ff */
[----:B------:R-:W-:Y:S01]  /*56b0*/  @!PT LDS RZ, [RZ] ;  /* 0x00000000fffff984 */ /* 0x000fe20000000800 */
[----:B------:R-:W-:Y:S01]  /*56c0*/  @!PT LDS RZ, [RZ] ;  /* 0x00000000fffff984 */ /* 0x000fe20000000800 */
[----:B------:R-:W-:Y:S01]  /*56d0*/  @!PT LDS RZ, [RZ] ;  /* 0x00000000fffff984 */ /* 0x000fe20000000800 */
[----:B------:R1:W-:Y:S01]  /*56e0*/  @P1 LDGSTS.E.BYPASS.LTC128B.128 [R139+0x100], [R22.64], !P5 ;  /* 0x00100000168b1fae */ /* 0x0003e2000e901d46 */
[----:B------:R-:W-:Y:S01]  /*56f0*/  @P0 IMAD.IADD R4, R21, 0x1, R4 ;  /* 0x0000000115040824 */ /* 0x000fe200078e0204 */
[----:B------:R-:W-:Y:S02]  /*5700*/  @P0 LEA R6, P2, R20, c[0x0][0x250], 0x1 ;  /* 0x0000940014060a11 */ /* 0x000fe400078408ff */
[----:B------:R1:W-:Y:S01]  /*5710*/  @P1 LDGSTS.E.BYPASS.LTC128B.128 [R139+0x2100], [R22.64+0x80], !P4 ;  /* 0x02100080168b1fae */ /* 0x0003e2000e101d46 */
[----:B------:R-:W-:Y:S02]  /*5720*/  IMNMX R0, R0, 0x40, PT ;  /* 0x0000004000007817 */ /* 0x000fe40003800200 */
[----:B------:R-:W-:Y:S01]  /*5730*/  @P0 LEA.HI.X R7, R20, c[0x0][0x254], R4, 0x1, P2 ;  /* 0x0000950014070a11 */ /* 0x000fe200010f0c04 */
        /* <DEDUP_REMOVED lines=10> */
[----:B------:R-:W-:Y:S04]  /*57e0*/  IMAD.MOV.U32 R94, RZ, RZ, R158 ;  /* 0x000000ffff5e7224 */ /* 0x000fe800078e009e */
[----:B------:R-:W-:Y:S02]  /*57f0*/  IMAD.X R0, R86, 0x1, R96, P0 ;  /* 0x0000000156007824 */ /* 0x000fe400000e0660 */
[C---:B------:R-:W-:Y:S04]  /*5800*/  IMAD.WIDE.U32 R24, R3.reuse, c[0x0][0x208], R94 ;  /* 0x0000820003187a25 */ /* 0x040fe800078e005e */
[----:B------:R-:W-:Y:S01]  /*5810*/  IMAD R0, R0, c[0x0][0x208], RZ ;  /* 0x0000820000007a24 */ /* 0x000fe200078e02ff */
[C---:B------:R-:W-:Y:S03]  /*5820*/  LEA R2, P0, R24.reuse, c[0x0][0x1f8], 0x1 ;  /* 0x00007e0018027a11 */ /* 0x040fe600078008ff */
[----:B------:R-:W-:Y:S04]  /*5830*/  IMAD R0, R3, c[0x0][0x20c], R0 ;  /* 0x0000830003007a24 */ /* 0x000fe800078e0200 */
        /* <DEDUP_REMOVED lines=26> */
.L_x_1892:
[----:B-1----:R-:W-:Y:S05]  /*59e0*/  BSYNC B0 ;  /* 0x0000000000007941 */ /* 0x002fea0003800000 */
.L_x_1891:
        /* <DEDUP_REMOVED lines=25> */
.L_x_1868:
[----:B------:R-:W-:Y:S01]  /*5b80*/  ISETP.NE.AND P3, PT, R173, 0x1, PT ;  /* 0x00000001ad00780c */ /* 0x000fe20003f65270 */
[----:B------:R-:W-:Y:S01]  /*5b90*/  IMAD.IADD R144, R144, 0x1, R147 ;  /* 0x0000000190907824 */ /* 0x000fe200078e0293 */
[----:B-1----:R-:W-:Y:S01]  /*5ba0*/  IADD3 R2, R92, 0x7f, RZ ;  /* 0x0000007f5c027810 */ /* 0x002fe20007ffe0ff */
[----:B------:R-:W-:Y:S01]  /*5bb0*/  IMAD.MOV.U32 R98, RZ, RZ, RZ ;  /* 0x000000ffff627224 */ /* 0x000fe200078e00ff */
[----:B------:R-:W-:Y:S01]  /*5bc0*/  PLOP3.LUT P2, PT, PT, PT, PT, 0x80, 0x0 ;  /* 0x000000000000781c */ /* 0x000fe20003f4f070 */
[----:B------:R-:W-:Y:S01]  /*5bd0*/  CS2R R96, SRZ ;  /* 0x0000000000607805 */ /* 0x000fe2000001ff00 */
[----:B------:R-:W-:Y:S01]  /*5be0*/  CS2R R94, SRZ ;  /* 0x00000000005e7805 */ /* 0x000fe2000001ff00 */
[----:B------:R-:W-:Y:S01]  /*5bf0*/  IMAD.MOV.U32 R93, RZ, RZ, RZ ;  /* 0x000000ffff5d7224 */ /* 0x000fe200078e00ff */
[----:B------:R-:W-:Y:S01]  /*5c00*/  CS2R R8, SRZ ;  /* 0x0000000000087805 */ /* 0x000fe2000001ff00 */
[----:B------:R-:W-:Y:S01]  /*5c10*/  CS2R R90, SRZ ;  /* 0x00000000005a7805 */ /* 0x000fe2000001ff00 */
[----:B------:R-:W-:Y:S01]  /*5c20*/  CS2R R88, SRZ ;  /* 0x0000000000587805 */ /* 0x000fe2000001ff00 */
[----:B------:R-:W-:Y:S01]  /*5c30*/  CS2R R86, SRZ ;  /* 0x0000000000567805 */ /* 0x000fe2000001ff00 */
[----:B------:R-:W-:Y:S01]  /*5c40*/  IMAD.MOV.U32 R6, RZ, RZ, RZ ;  /* 0x000000ffff067224 */ /* 0x000fe200078e00ff */
[----:B------:R-:W-:Y:S01]  /*5c50*/  CS2R R80, SRZ ;  /* 0x0000000000507805 */ /* 0x000fe2000001ff00 */
[----:B------:R-:W-:Y:S01]  /*5c60*/  @P3 IMAD.HI.U32 R0, R2, c[0x0][0x2c8], RZ ;  /* 0x0000b20002003a27 */ /* 0x000fe200078e00ff */
[----:B------:R-:W-:Y:S01]  /*5c70*/  CS2R R78, SRZ ;  /* 0x00000000004e7805 */ /* 0x000fe2000001ff00 */
[----:B------:R-:W-:Y:S01]  /*5c80*/  CS2R R76, SRZ ;  /* 0x00000000004c7805 */ /* 0x000fe2000001ff00 */
[----:B------:R-:W-:Y:S01]  /*5c90*/  CS2R R74, SRZ ;  /* 0x00000000004a7805 */ /* 0x000fe2000001ff00 */
[----:B------:R-:W-:Y:S01]  /*5ca0*/  IMAD.MOV.U32 R11, RZ, RZ, RZ ;  /* 0x000000ffff0b7224 */ /* 0x000fe200078e00ff */
[----:B------:R-:W-:Y:S01]  /*5cb0*/  @P3 SHF.R.U32.HI R2, RZ, c[0x0][0x2cc], R0 ;  /* 0x0000b300ff023a19 */ /* 0x000fe20000011600 */
[----:B------:R-:W-:Y:S01]  /*5cc0*/  IMAD.MOV.U32 R82, RZ, RZ, RZ ;  /* 0x000000ffff527224 */ /* 0x000fe200078e00ff */
        /* <DEDUP_REMOVED lines=13> */
[----:B------:R-:W-:Y:S01]  /*5da0*/  CS2R R54, SRZ ;  /* 0x0000000000367805 */ /* 0x000fe2000001ff00 */
[----:B------:R-:W-:Y:S01]  /*5db0*/  CS2R R52, SRZ ;  /* 0x0000000000347805 */ /* 0x000fe2000001ff00 */
[----:B------:R-:W-:Y:S01]  /*5dc0*/  CS2R R50, SRZ ;  /* 0x0000000000327805 */ /* 0x000fe2000001ff00 */
[----:B------:R-:W-:Y:S01]  /*5dd0*/  SHF.R.S32.HI R7, RZ, 0x6, R0 ;  /* 0x00000006ff077819 */ /* 0x000fe20000011400 */
[----:B------:R-:W-:Y:S01]  /*5de0*/  CS2R R48, SRZ ;  /* 0x0000000000307805 */ /* 0x000fe2000001ff00 */
[----:B------:R-:W-:Y:S01]  /*5df0*/  CS2R R46, SRZ ;  /* 0x00000000002e7805 */ /* 0x000fe2000001ff00 */
[----:B------:R-:W-:Y:S01]  /*5e00*/  CS2R R44, SRZ ;  /* 0x00000000002c7805 */ /* 0x000fe2000001ff00 */
[----:B------:R-:W-:Y:S01]  /*5e10*/  IMNMX R7, R106, R7, PT ;  /* 0x000000076a077217 */ /* 0x000fe20003800200 */
[----:B------:R-:W-:Y:S01]  /*5e20*/  CS2R R42, SRZ ;  /* 0x00000000002a7805 */ /* 0x000fe2000001ff00 */
[----:B------:R-:W-:Y:S01]  /*5e30*/  CS2R R40, SRZ ;  /* 0x0000000000287805 */ /* 0x000fe2000001ff00 */
        /* <DEDUP_REMOVED lines=46> */
[----:B------:R-:W-:Y:S01]  /*6120*/  IMAD.SHL.U32 R16, R0, 0x8, RZ ;  /* 0x0000000800107824 */ /* 0x000fe200078e00ff */
[----:B------:R-:W-:Y:S01]  /*6130*/  SHF.R.U32.HI R24, RZ, 0x3, R11 ;  /* 0x00000003ff187819 */ /* 0x000fe2000001160b */
[----:B-1----:R-:W-:Y:S01]  /*6140*/  IMAD R4, R85, c[0x0][0x1b8], RZ ;  /* 0x00006e0055047a24 */ /* 0x002fe200078e02ff */
[----:B------:R-:W-:Y:S01]  /*6150*/  LOP3.LUT R14, R14, 0xfffffff0, RZ, 0xc0, !PT ;  /* 0xfffffff00e0e7812 */ /* 0x000fe200078ec0ff */
[----:B------:R-:W-:Y:S01]  /*6160*/  IMAD.IADD R27, R3, 0x1, -R27 ;  /* 0x00000001031b7824 */ /* 0x000fe200078e0a1b */
[----:B------:R-:W-:Y:S01]  /*6170*/  LOP3.LUT R5, R11, 0x38, R16, 0xf8, !PT ;  /* 0x000000380b057812 */ /* 0x000fe200078ef810 */
[----:B------:R-:W-:Y:S01]  /*6180*/  IMAD R9, R199, c[0x0][0x1bc], R4 ;  /* 0x00006f00c7097a24 */ /* 0x000fe200078e0204 */
[----:B------:R-:W-:Y:S01]  /*6190*/  IADD3 R4, R16, 0x80, RZ ;  /* 0x0000008010047810 */ /* 0x000fe20007ffe0ff */
[----:B------:R-:W-:Y:S01]  /*61a0*/  IMAD R3, R0, 0x20, R25 ;  /* 0x0000002000037824 */ /* 0x000fe200078e0219 */
[----:B------:R-:W-:-:S02]  /*61b0*/  LOP3.LUT R24, R5, R24, RZ, 0x3c, !PT ;  /* 0x0000001805187212 */ /* 0x000fc400078e3cff */
[----:B------:R-:W-:Y:S01]  /*61c0*/  ISETP.GE.AND P1, PT, R4, c[0x0][0x1d4], PT ;  /* 0x0000750004007a0c */ /* 0x000fe20003f26270 */
[----:B------:R-:W-:Y:S01]  /*61d0*/  IMAD.IADD R4, R92, 0x1, R3 ;  /* 0x000000015c047824 */ /* 0x000fe200078e0203 */
[----:B------:R-:W-:Y:S02]  /*61e0*/  IADD3 R14, -R14, R83, RZ ;  /* 0x000000530e0e7210 */ /* 0x000fe40007ffe1ff */
[----:B------:R-:W-:Y:S01]  /*61f0*/  IADD3 R29, R29, R9, RZ ;  /* 0x000000091d1d7210 */ /* 0x000fe20007ffe0ff */
[----:B------:R-:W-:Y:S01]  /*6200*/  @P3 IMAD.HI.U32 R5, R4, c[0x0][0x2c8], RZ ;  /* 0x0000b20004053a27 */ /* 0x000fe200078e00ff */
[----:B------:R-:W-:Y:S02]  /*6210*/  SHF.R.S32.HI R3, RZ, 0x1f, R200 ;  /* 0x0000001fff037819 */ /* 0x000fe400000114c8 */
[----:B------:R-:W-:Y:S01]  /*6220*/  SHF.R.S32.HI R9, RZ, 0x1f, R14 ;  /* 0x0000001fff097819 */ /* 0x000fe2000001140e */
[----:B------:R-:W-:Y:S01]  /*6230*/  IMAD.MOV.U32 R8, RZ, RZ, R4 ;  /* 0x000000ffff087224 */ /* 0x000fe200078e0004 */
[----:B------:R-:W-:-:S02]  /*6240*/  P2R R203, PR, RZ, 0x2 ;  /* 0x00000002ffcb7803 */ /* 0x000fc40000000000 */
[----:B------:R-:W-:Y:S02]  /*6250*/  LEA.HI R11, R80, R83, RZ, 0x6 ;  /* 0x00000053500b7211 */ /* 0x000fe400078f30ff */
[----:B------:R-:W-:Y:S02]  /*6260*/  SHF.R.S32.HI R6, RZ, 0x1f, R144 ;  /* 0x0000001fff067819 */ /* 0x000fe40000011490 */
[----:B------:R-:W-:Y:S01]  /*6270*/  IADD3 R21, P1, R25, R144, RZ ;  /* 0x0000009019157210 */ /* 0x000fe20007f3e0ff */
[----:B------:R-:W-:Y:S01]  /*6280*/  IMAD.SHL.U32 R11, R11, 0x8, RZ ;  /* 0x000000080b0b7824 */ /* 0x000fe200078e00ff */
[----:B------:R-:W-:Y:S02]  /*6290*/  @P3 SHF.R.U32.HI R8, RZ, c[0x0][0x2cc], R5 ;  /* 0x0000b300ff083a19 */ /* 0x000fe40000011605 */
[----:B------:R-:W-:Y:S02]  /*62a0*/  SEL R5, R3, RZ, !P2 ;  /* 0x000000ff03057207 */ /* 0x000fe40005000000 */
[----:B------:R-:W-:-:S02]  /*62b0*/  LEA.HI R9, R9, R14, RZ, 0x3 ;  /* 0x0000000e09097211 */ /* 0x000fc400078f18ff */
[----:B------:R-:W-:Y:S01]  /*62c0*/  LEA.HI.X.SX32 R6, R25, R6, 0x1, P1 ;  /* 0x0000000619067211 */ /* 0x000fe200008f0eff */
[----:B------:R-:W-:Y:S01]  /*62d0*/  IMAD R5, R5, c[0x0][0x1c0], RZ ;  /* 0x0000700005057a24 */ /* 0x000fe200078e02ff */
[----:B------:R-:W-:Y:S02]  /*62e0*/  SEL R18, R200, RZ, !P2 ;  /* 0x000000ffc8127207 */ /* 0x000fe40005000000 */
[----:B------:R-:W-:Y:S01]  /*62f0*/  LOP3.LUT R13, R9, 0xfffffff8, RZ, 0xc0, !PT ;  /* 0xfffffff8090d7812 */ /* 0x000fe200078ec0ff */
[C---:B------:R-:W-:Y:S01]  /*6300*/  IMAD R12, R6.reuse, c[0x0][0x1e0], RZ ;  /* 0x00007800060c7a24 */ /* 0x040fe200078e02ff */
[----:B------:R-:W-:Y:S01]  /*6310*/  SHF.R.S32.HI R17, RZ, 0x1f, R16 ;  /* 0x0000001fff117819 */ /* 0x000fe20000011410 */
[----:B------:R-:W-:Y:S01]  /*6320*/  IMAD R6, R6, c[0x0][0x208], RZ ;  /* 0x0000820006067a24 */ /* 0x000fe200078e02ff */
[----:B------:R-:W-:Y:S01]  /*6330*/  LOP3.LUT R24, R24, 0xfffffe00, R11, 0xf8, !PT ;  /* 0xfffffe0018187812 */ /* 0x000fe200078ef80b */
[----:B------:R-:W-:Y:S01]  /*6340*/  IMAD R10, R18, c[0x0][0x1c4], R5 ;  /* 0x00007100120a7a24 */ /* 0x000fe200078e0205 */
[----:B------:R-:W-:Y:S01]  /*6350*/  IADD3 R13, R14, -R13, RZ ;  /* 0x8000000d0e0d7210 */ /* 0x000fe20007ffe0ff */
[----:B------:R-:W-:Y:S01]  /*6360*/  IMAD.WIDE.U32 R18, R18, c[0x0][0x1c0], R28 ;  /* 0x0000700012127a25 */ /* 0x000fe200078e001c */
[----:B------:R-:W-:-:S02]  /*6370*/  SHF.R.S32.HI R11, RZ, 0x1f, R8 ;  /* 0x0000001fff0b7819 */ /* 0x000fc40000011408 */
[C---:B------:R-:W-:Y:S01]  /*6380*/  LOP3.LUT P4, RZ, R13.reuse, 0x4, RZ, 0xc0, !PT ;  /* 0x000000040dff7812 */ /* 0x040fe2000788c0ff */
[----:B------:R-:W-:Y:S01]  /*6390*/  IMAD.MOV R5, RZ, RZ, -R8 ;  /* 0x000000ffff057224 */ /* 0x000fe200078e0a08 */
[----:B------:R-:W-:Y:S01]  /*63a0*/  LOP3.LUT P3, RZ, R13, 0x2, RZ, 0xc0, !PT ;  /* 0x000000020dff7812 */ /* 0x000fe2000786c0ff */
[C---:B------:R-:W-:Y:S01]  /*63b0*/  IMAD R12, R21.reuse, c[0x0][0x1e4], R12 ;  /* 0x00007900150c7a24 */ /* 0x040fe200078e020c */
[----:B------:R-:W-:Y:S01]  /*63c0*/  ISETP.NE.U32.AND P1, PT, RZ, c[0x0][0x350], PT ;  /* 0x0000d400ff007a0c */ /* 0x000fe20003f25070 */
[----:B------:R-:W-:Y:S01]  /*63d0*/  IMAD R6, R21, c[0x0][0x20c], R6 ;  /* 0x0000830015067a24 */ /* 0x000fe200078e0206 */
[----:B------:R-:W-:Y:S01]  /*63e0*/  SHF.L.U32 R9, R9, 0x6, RZ ;  /* 0x0000000609097819 */ /* 0x000fe200000006ff */
[C-C-:B------:R-:W-:Y:S01]  /*63f0*/  IMAD.WIDE.U32 R22, R21.reuse, c[0x0][0x1e0], R16.reuse ;  /* 0x0000780015167a25 */ /* 0x140fe200078e0010 */
[----:B------:R-:W-:Y:S02]  /*6400*/  ISETP.NE.AND.EX P1, PT, RZ, c[0x0][0x354], PT, P1 ;  /* 0x0000d500ff007a0c */ /* 0x000fe40003f25310 */
[C---:B------:R-:W-:Y:S01]  /*6410*/  IADD3 R14, R16.reuse, 0x40, RZ ;  /* 0x00000040100e7810 */ /* 0x040fe20007ffe0ff */
[----:B------:R-:W-:Y:S01]  /*6420*/  IMAD.WIDE.U32 R20, R21, c[0x0][0x208], R16 ;  /* 0x0000820015147a25 */ /* 0x000fe200078e0010 */
[----:B------:R-:W-:-:S02]  /*6430*/  ISETP.GE.AND P5, PT, R16, c[0x0][0x1d4], PT ;  /* 0x0000750010007a0c */ /* 0x000fc40003fa6270 */
[----:B------:R-:W-:Y:S01]  /*6440*/  ISETP.GE.AND P6, PT, R14, c[0x0][0x1d4], PT ;  /* 0x000075000e007a0c */ /* 0x000fe20003fc6270 */
[----:B------:R-:W-:Y:S02]  /*6450*/  IMAD.IADD R19, R19, 0x1, R10 ;  /* 0x0000000113137824 */ /* 0x000fe400078e020a */
[----:B------:R-:W-:Y:S02]  /*6460*/  IMAD R5, R5, c[0x0][0x2c4], R4 ;  /* 0x0000b10005057a24 */ /* 0x000fe400078e0204 */
[----:B------:R-:W-:Y:S02]  /*6470*/  IMAD.SHL.U32 R13, R13, 0x40, RZ ;  /* 0x000000400d0d7824 */ /* 0x000fe400078e00ff */
[----:B------:R-:W-:Y:S02]  /*6480*/  IMAD R11, R11, c[0x0][0x1b0], RZ ;  /* 0x00006c000b0b7a24 */ /* 0x000fe400078e02ff */
[----:B------:R-:W-:Y:S01]  /*6490*/  IMAD.SHL.U32 R10, R27, 0x8, RZ ;  /* 0x000000081b0a7824 */ /* 0x000fe200078e00ff */
[----:B------:R-:W-:Y:S01]  /*64a0*/  LOP3.LUT R13, R13, 0x1c0, RZ, 0xc0, !PT ;  /* 0x000001c00d0d7812 */ /* 0x000fe200078ec0ff */
[----:B------:R-:W-:-:S02]  /*64b0*/  IMAD R11, R8, c[0x0][0x1b4], R11 ;  /* 0x00006d00080b7a24 */ /* 0x000fc400078e020b */
[----:B------:R-:W-:Y:S01]  /*64c0*/  IMAD.WIDE.U32 R18, R8, c[0x0][0x1b0], R18 ;  /* 0x00006c0008127a25 */ /* 0x000fe200078e0012 */
[----:B------:R-:W-:Y:S02]  /*64d0*/  LOP3.LUT R10, R13, 0x8, R10, 0xf8, !PT ;  /* 0x000000080d0a7812 */ /* 0x000fe400078ef80a */
[----:B------:R-:W-:Y:S01]  /*64e0*/  SHF.R.U32.HI R13, RZ, 0x3, R13 ;  /* 0x00000003ff0d7819 */ /* 0x000fe2000001160d */
[----:B------:R-:W-:Y:S01]  /*64f0*/  IMAD.IADD R21, R21, 0x1, R6 ;  /* 0x0000000115157824 */ /* 0x000fe200078e0206 */
[----:B------:R-:W-:Y:S01]  /*6500*/  SHF.R.S32.HI R6, RZ, 0x1f, R5 ;  /* 0x0000001fff067819 */ /* 0x000fe20000011405 */
[----:B------:R-:W-:Y:S01]  /*6510*/  IMAD.IADD R23, R23, 0x1, R12 ;  /* 0x0000000117177824 */ /* 0x000fe200078e020c */
[----:B------:R-:W-:Y:S01]  /*6520*/  IADD3 R19, R19, R11, RZ ;  /* 0x0000000b13137210 */ /* 0x000fe20007ffe0ff */
[----:B------:R-:W-:Y:S02]  /*6530*/  IMAD R4, R85, c[0x0][0x1e8], RZ ;  /* 0x00007a0055047a24 */ /* 0x000fe400078e02ff */
[----:B------:R-:W-:-:S04]  /*6540*/  IMAD.WIDE.U32 R208, R199, c[0x0][0x1e8], R22 ;  /* 0x00007a00c7d07a25 */ /* 0x000fc800078e0016 */
[----:B------:R-:W-:Y:S02]  /*6550*/  IMAD R4, R199, c[0x0][0x1ec], R4 ;  /* 0x00007b00c7047a24 */ /* 0x000fe400078e0204 */
[----:B------:R-:W-:Y:S02]  /*6560*/  IMAD R6, R6, c[0x0][0x1a8], RZ ;  /* 0x00006a0006067a24 */ /* 0x000fe400078e02ff */
[----:B------:R-:W-:Y:S01]  /*6570*/  IMAD.IADD R209, R4, 0x1, R209 ;  /* 0x0000000104d17824 */ /* 0x000fe200078e02d1 */
[----:B------:R-:W-:Y:S01]  /*6580*/  LOP3.LUT R4, R10, R13, RZ, 0x3c, !PT ;  /* 0x0000000d0a047212 */ /* 0x000fe200078e3cff */
[C---:B------:R-:W-:Y:S02]  /*6590*/  IMAD R6, R5.reuse, c[0x0][0x1ac], R6 ;  /* 0x00006b0005067a24 */ /* 0x040fe400078e0206 */
[----:B------:R-:W-:Y:S01]  /*65a0*/  IMAD.WIDE.U32 R18, R5, c[0x0][0x1a8], R18 ;  /* 0x00006a0005127a25 */ /* 0x000fe200078e0012 */
[----:B------:R-:W-:-:S03]  /*65b0*/  LOP3.LUT R4, R4, 0xfffffe00, R9, 0xf8, !PT ;  /* 0xfffffe0004047812 */ /* 0x000fc600078ef809 */
[----:B------:R-:W-:Y:S02]  /*65c0*/  IMAD.IADD R6, R19, 0x1, R6 ;  /* 0x0000000113067824 */ /* 0x000fe400078e0206 */
[----:B------:R-:W-:Y:S02]  /*65d0*/  IMAD R9, R175, c[0x0][0x2c4], RZ ;  /* 0x0000b100af097a24 */ /* 0x000fe400078e02ff */
[----:B------:R-:W-:Y:S02]  /*65e0*/  IMAD.IADD R12, R92, 0x1, R25 ;  /* 0x000000015c0c7824 */ /* 0x000fe400078e0219 */
[----:B------:R-:W-:Y:S02]  /*65f0*/  IMAD R8, R85, c[0x0][0x210], RZ ;  /* 0x0000840055087a24 */ /* 0x000fe400078e02ff */
[----:B------:R-:W-:-:S04]  /*6600*/  IMAD.WIDE.U32 R204, R199, c[0x0][0x210], R20 ;  /* 0x00008400c7cc7a25 */ /* 0x000fc800078e0014 */
[----:B------:R-:W-:-:S04]  /*6610*/  IMAD R8, R199, c[0x0][0x214], R8 ;  /* 0x00008500c7087a24 */ /* 0x000fc800078e0208 */
[----:B------:R-:W-:Y:S01]  /*6620*/  IMAD.IADD R205, R8, 0x1, R205 ;  /* 0x0000000108cd7824 */ /* 0x000fe200078e02cd */
[--C-:B--2---:R-:W-:Y:S01]  /*6630*/  @P0 SHF.R.S32.HI R11, RZ, 0x1f, R2.reuse ;  /* 0x0000001fff0b0819 */ /* 0x104fe20000011402 */
[----:B------:R-:W-:Y:S02]  /*6640*/  @P0 IMAD.MOV.U32 R10, RZ, RZ, R2 ;  /* 0x000000ffff0a0224 */ /* 0x000fe400078e0002 */
[----:B------:R-:W-:Y:S02]  /*6650*/  @!P0 IMAD.MOV.U32 R11, RZ, RZ, R3 ;  /* 0x000000ffff0b8224 */ /* 0x000fe400078e0003 */
[----:B------:R-:W-:Y:S01]  /*6660*/  @!P0 IMAD.MOV.U32 R10, RZ, RZ, R200 ;  /* 0x000000ffff0a8224 */ /* 0x000fe200078e00c8 */
[C---:B------:R-:W-:Y:S02]  /*6670*/  LEA R13, P0, R18.reuse, c[0x0][0x160], 0x1 ;  /* 0x00005800120d7a11 */ /* 0x040fe400078008ff */
[----:B------:R-:W-:Y:S02]  /*6680*/  SEL R2, R11, RZ, !P1 ;  /* 0x000000ff0b027207 */ /* 0x000fe40004800000 */
[----:B------:R-:W-:-:S02]  /*6690*/  LEA.HI.X R11, R18, c[0x0][0x164], R6, 0x1, P0 ;  /* 0x00005900120b7a11 */ /* 0x000fc400000f0c06 */
[----:B------:R-:W-:Y:S01]  /*66a0*/  ISETP.GE.AND P0, PT, R12, R9, PT ;  /* 0x000000090c00720c */ /* 0x000fe20003f06270 */
[----:B------:R-:W-:Y:S01]  /*66b0*/  IMAD R6, R2, c[0x0][0x1f0], RZ ;  /* 0x00007c0002067a24 */ /* 0x000fe200078e02ff */
[----:B------:R-:W-:Y:S01]  /*66c0*/  SEL R3, R10, RZ, !P1 ;  /* 0x000000ff0a037207 */ /* 0x000fe20004800000 */
[----:B------:R-:W-:Y:S01]  /*66d0*/  IMAD R2, R2, c[0x0][0x218], RZ ;  /* 0x0000860002027a24 */ /* 0x000fe200078e02ff */
[----:B------:R-:W-:Y:S01]  /*66e0*/  SHF.L.U32 R10, R0, 0x3, RZ ;  /* 0x00000003000a7819 */ /* 0x000fe200000006ff */
[----:B------:R1:W2:Y:S01]  /*66f0*/  SHFL.IDX PT, R18, R13, RZ, 0x181f ;  /* 0x00181fff0d127589 */ /* 0x0002a200000e0000 */
[----:B------:R-:W-:Y:S01]  /*6700*/  ISETP.GE.AND P1, PT, R14, c[0x0][0x198], PT ;  /* 0x000066000e007a0c */ /* 0x000fe20003f26270 */
[C---:B------:R-:W-:Y:S01]  /*6710*/  IMAD R211, R3.reuse, c[0x0][0x21c], R2 ;  /* 0x0000870003d37a24 */ /* 0x040fe200078e0202 */
[C---:B------:R-:W-:Y:S01]  /*6720*/  IADD3 R5, R10.reuse, 0x80, RZ ;  /* 0x000000800a057810 */ /* 0x040fe20007ffe0ff */
[C---:B------:R-:W-:Y:S01]  /*6730*/  IMAD R213, R3.reuse, c[0x0][0x1f4], R6 ;  /* 0x00007d0003d57a24 */ /* 0x040fe200078e0206 */
[----:B------:R1:W3:Y:S01]  /*6740*/  SHFL.IDX PT, R19, R11, RZ, 0x181f ;  /* 0x00181fff0b137589 */ /* 0x0002e200000e0000 */
[----:B------:R-:W-:Y:S01]  /*6750*/  IMAD.WIDE.U32 R208, R3, c[0x0][0x1f0], R208 ;  /* 0x00007c0003d07a25 */ /* 0x000fe200078e00d0 */
[----:B------:R-:W-:-:S03]  /*6760*/  ISETP.GE.AND P2, PT, R10, c[0x0][0x198], PT ;  /* 0x000066000a007a0c */ /* 0x000fc60003f46270 */
[----:B------:R-:W-:-:S04]  /*6770*/  IMAD.WIDE.U32 R204, R3, c[0x0][0x218], R204 ;  /* 0x0000860003cc7a25 */ /* 0x000fc800078e00cc */
[----:B------:R-:W-:Y:S02]  /*6780*/  IMAD.MOV.U32 R2, RZ, RZ, 0x10 ;  /* 0x00000010ff027424 */ /* 0x000fe400078e00ff */
[----:B------:R-:W-:Y:S02]  /*6790*/  IMAD.MOV.U32 R3, RZ, RZ, 0x20 ;  /* 0x00000020ff037424 */ /* 0x000fe400078e00ff */
[----:B------:R-:W-:Y:S01]  /*67a0*/  IMAD.IADD R213, R209, 0x1, R213 ;  /* 0x00000001d1d57824 */ /* 0x000fe200078e02d5 */
[----:B------:R-:W-:Y:S01]  /*67b0*/  SEL R2, R2, 0xfffffff0, !P3 ;  /* 0xfffffff002027807 */ /* 0x000fe20005800000 */
[----:B------:R-:W-:Y:S01]  /*67c0*/  IMAD.IADD R211, R205, 0x1, R211 ;  /* 0x00000001cdd37824 */ /* 0x000fe200078e02d3 */
[----:B------:R-:W-:Y:S02]  /*67d0*/  SEL R3, R3, 0xffffffe0, !P4 ;  /* 0xffffffe003037807 */ /* 0x000fe40006000000 */
        /* <DEDUP_REMOVED lines=17> */
.L_x_1896:
[----:B--2---:R-:W-:Y:S05]  /*68f0*/  BSYNC B0 ;  /* 0x0000000000007941 */ /* 0x004fea0003800000 */
.L_x_1895:
[----:B------:R-:W-:Y:S01]  /*6900*/  IADD3 R6, R12, 0x20, RZ ;  /* 0x000000200c067810 */ /* 0x000fe20007ffe0ff */
        /* <DEDUP_REMOVED lines=21> */
.L_x_1898:
[----:B------:R-:W-:Y:S05]  /*6a60*/  BSYNC B0 ;  /* 0x0000000000007941 */ /* 0x000fea0003800000 */
.L_x_1897:
        /* <DEDUP_REMOVED lines=22> */
.L_x_1900:
[----:B------:R-:W-:Y:S05]  /*6bd0*/  BSYNC B0 ;  /* 0x0000000000007941 */ /* 0x000fea0003800000 */
.L_x_1899:
[----:B-1--4-:R-:W1:Y:S01]  /*6be0*/  SHFL.IDX PT, R18, R13, 0x3, 0x181f ;  /* 0x00781f000d127f89 */ /* 0x012e6200000e0000 */
[----:B------:R-:W-:Y:S01]  /*6bf0*/  IADD3 R12, R12, 0x60, RZ ;  /* 0x000000600c0c7810 */ /* 0x000fe20007ffe0ff */
[----:B------:R-:W-:Y:S01]  /*6c00*/  IMAD.IADD R6, R172, 0x1, -R25 ;  /* 0x00000001ac067824 */ /* 0x000fe200078e0a19 */
[----:B------:R-:W-:Y:S01]  /*6c10*/  IADD3 R81, R7, -0x1, RZ ;  /* 0xffffffff07517810 */ /* 0x000fe20007ffe0ff */
[----:B------:R4:W2:Y:S01]  /*6c20*/  SHFL.IDX PT, R19, R11, 0x3, 0x181f ;  /* 0x00781f000b137f89 */ /* 0x0008a200000e0000 */
[----:B------:R-:W-:Y:S01]  /*6c30*/  ISETP.GE.AND P0, PT, R12, R9, PT ;  /* 0x000000090c00720c */ /* 0x000fe20003f06270 */
[----:B------:R-:W-:Y:S01]  /*6c40*/  IMAD.MOV.U32 R28, RZ, RZ, 0x6 ;  /* 0x00000006ff1c7424 */ /* 0x000fe200078e00ff */
[----:B------:R-:W-:Y:S01]  /*6c50*/  SHF.R.S32.HI R30, RZ, 0x1f, R81 ;  /* 0x0000001fff1e7819 */ /* 0x000fe20000011451 */
[----:B------:R-:W-:Y:S01]  /*6c60*/  IMAD.MOV.U32 R212, RZ, RZ, R208 ;  /* 0x000000ffffd47224 */ /* 0x000fe200078e00d0 */
[----:B------:R-:W-:Y:S01]  /*6c70*/  LEA.HI R85, R80, R83, RZ, 0x5 ;  /* 0x0000005350557211 */ /* 0x000fe200078f28ff */
[----:B------:R-:W-:Y:S01]  /*6c80*/  IMAD.MOV.U32 R201, RZ, RZ, 0x5 ;  /* 0x00000005ffc97424 */ /* 0x000fe200078e00ff */
[----:B------:R-:W-:-:S02]  /*6c90*/  SEL R26, RZ, 0x1, P5 ;  /* 0x00000001ff1a7807 */ /* 0x000fc40002800000 */
[----:B------:R-:W-:-:S05]  /*6ca0*/  SHF.R.S32.HI R87, RZ, 0x5, R85 ;  /* 0x00000005ff577819 */ /* 0x000fca0000011455 */
[----:B------:R-:W-:Y:S01]  /*6cb0*/  @!P0 SHF.R.S32.HI R15, RZ, 0x1f, R14 ;  /* 0x0000001fff0f8819 */ /* 0x000fe2000001140e */
[----:B------:R-:W-:-:S03]  /*6cc0*/  @!P0 IMAD.SHL.U32 R16, R24, 0x2, RZ ;  /* 0x0000000218108824 */ /* 0x000fc600078e00ff */
[----:B------:R-:W-:Y:S02]  /*6cd0*/  @!P0 LEA.HI R14, R15, R14, RZ, 0x3 ;  /* 0x0000000e0f0e8211 */ /* 0x000fe400078f18ff */
[----:B-1----:R-:W-:Y:S02]  /*6ce0*/  @!P0 LEA R20, P4, R10, R18, 0x1 ;  /* 0x000000120a148211 */ /* 0x002fe400078808ff */
[----:B--234-:R-:W-:Y:S02]  /*6cf0*/  @!P0 LOP3.LUT R11, R14, 0xfffffff8, RZ, 0xc0, !PT ;  /* 0xfffffff80e0b8812 */ /* 0x01cfe400078ec0ff */
[C---:B------:R-:W-:Y:S02]  /*6d00*/  @!P0 LEA.HI.X R21, R10.reuse, R19, R17, 0x1, P4 ;  /* 0x000000130a158211 */ /* 0x040fe400020f0c11 */
[----:B------:R-:W-:Y:S01]  /*6d10*/  @!P0 IADD3 R10, R10, 0x80, RZ ;  /* 0x000000800a0a8810 */ /* 0x000fe20007ffe0ff */
[----:B------:R-:W-:Y:S01]  /*6d20*/  @!P0 IMAD.WIDE R12, R11, 0x2, R18 ;  /* 0x000000020b0c8825 */ /* 0x000fe200078e0212 */
[----:B------:R-:W-:Y:S01]  /*6d30*/  ISETP.NE.AND P4, PT, R203, RZ, PT ;  /* 0x000000ffcb00720c */ /* 0x000fe20003f85270 */
[----:B------:R-:W-:Y:S01]  /*6d40*/  @!PT LDS RZ, [RZ] ;  /* 0x00000000fffff984 */ /* 0x000fe20000000800 */
[----:B------:R1:W-:Y:S01]  /*6d50*/  @!P0 LDGSTS.E.BYPASS.LTC128B.128 [R16+0xf100], [R20.64], !P2 ;  /* 0x0f10000014108fae */ /* 0x0003e2000d101d46 */
[----:B------:R-:W-:Y:S01]  /*6d60*/  @!P0 SHF.R.S32.HI R5, RZ, 0x1f, R10 ;  /* 0x0000001fff058819 */ /* 0x000fe2000001140a */
[----:B------:R-:W-:-:S02]  /*6d70*/  IMAD R11, R81, -0x40, R6 ;  /* 0xffffffc0510b7824 */ /* 0x000fc400078e0206 */
[----:B------:R2:W-:Y:S01]  /*6d80*/  @!P0 LDGSTS.E.BYPASS.LTC128B.128 [R16+0x13100], [R12.64], !P1 ;  /* 0x131000000c108fae */ /* 0x0005e2000c901d46 */
[----:B------:R-:W-:Y:S01]  /*6d90*/  @!P0 LEA.HI R5, R5, R10, RZ, 0x3 ;  /* 0x0000000a05058211 */ /* 0x000fe200078f18ff */
[----:B------:R-:W-:Y:S01]  /*6da0*/  IMAD.MOV.U32 R10, RZ, RZ, c[0x0][0x1e0] ;  /* 0x00007800ff0a7624 */ /* 0x000fe200078e00ff */
[----:B------:R-:W-:Y:S02]  /*6db0*/  ISETP.GE.AND P1, PT, R11, 0x1, PT ;  /* 0x000000010b00780c */ /* 0x000fe40003f26270 */
[----:B------:R-:W-:Y:S01]  /*6dc0*/  @!P0 LOP3.LUT R5, R5, 0xfffffff8, RZ, 0xc0, !PT ;  /* 0xfffffff805058812 */ /* 0x000fe200078ec0ff */
[C---:B------:R-:W-:Y:S01]  /*6dd0*/  IMAD.SHL.U32 R202, R10.reuse, 0x20, RZ ;  /* 0x000000200aca7824 */ /* 0x040fe200078e00ff */
[C---:B------:R-:W-:Y:S02]  /*6de0*/  SHF.L.U64.HI R6, R10.reuse, R28, c[0x0][0x1e4] ;  /* 0x000079000a067619 */ /* 0x040fe4000001021c */
[----:B------:R-:W-:Y:S01]  /*6df0*/  SHF.L.U64.HI R201, R10, R201, c[0x0][0x1e4] ;  /* 0x000079000ac97619 */ /* 0x000fe200000102c9 */
[----:B------:R-:W-:-:S04]  /*6e00*/  @!P0 IMAD.WIDE R18, R5, 0x2, R18 ;  /* 0x0000000205128825 */ /* 0x000fc800078e0212 */
[----:B------:R-:W-:Y:S01]  /*6e10*/  IMAD.SHL.U32 R5, R10, 0x40, RZ ;  /* 0x000000400a057824 */ /* 0x000fe200078e00ff */
[----:B------:R1:W-:Y:S01]  /*6e20*/  @!P0 LDGSTS.E.BYPASS.LTC128B.128 [R16+0x17100], [R18.64], !P3 ;  /* 0x1710000012108fae */ /* 0x0003e2000d901d46 */
[----:B------:R-:W-:Y:S01]  /*6e30*/  IMAD R8, R6, R81, RZ ;  /* 0x0000005106087224 */ /* 0x000fe200078e02ff */
[----:B------:R-:W-:Y:S01]  /*6e40*/  ISETP.GE.AND P0, PT, R11, 0x21, PT ;  /* 0x000000210b00780c */ /* 0x000fe20003f06270 */
[-C--:B------:R-:W-:Y:S01]  /*6e50*/  IMAD.WIDE.U32 R14, R81, R5.reuse, R212 ;  /* 0x00000005510e7225 */ /* 0x080fe200078e00d4 */
[----:B------:R-:W0:Y:S03]  /*6e60*/  LDGDEPBAR ;  /* 0x00000000000079af */ /* 0x000e260000000000 */
[----:B------:R-:W-:-:S04]  /*6e70*/  IMAD R8, R30, R5, R8 ;  /* 0x000000051e087224 */ /* 0x000fc800078e0208 */
[----:B------:R-:W-:Y:S01]  /*6e80*/  IMAD.IADD R8, R15, 0x1, R8 ;  /* 0x000000010f087824 */ /* 0x000fe200078e0208 */
[----:B------:R-:W-:Y:S01]  /*6e90*/  BAR.SYNC.DEFER_BLOCKING 0x0 ;  /* 0x0000000000007b1d */ /* 0x000fe20000010000 */
[----:B--2---:R-:W-:-:S04]  /*6ea0*/  @P1 LEA R12, P2, R14, c[0x0][0x1c8], 0x1 ;  /* 0x000072000e0c1a11 */ /* 0x004fc800078408ff */
[----:B------:R-:W-:Y:S02]  /*6eb0*/  @P1 LEA.HI.X R13, R14, c[0x0][0x1cc], R8, 0x1, P2 ;  /* 0x000073000e0d1a11 */ /* 0x000fe400010f0c08 */
[----:B------:R-:W-:-:S05]  /*6ec0*/  @P0 IADD3 R10, P2, R202, R14, RZ ;  /* 0x0000000eca0a0210 */ /* 0x000fca0007f5e0ff */
[----:B------:R-:W-:Y:S01]  /*6ed0*/  @P0 IMAD.X R11, R201, 0x1, R8, P2 ;  /* 0x00000001c90b0824 */ /* 0x000fe200010e0608 */
[----:B------:R-:W-:Y:S01]  /*6ee0*/  @P0 LEA R14, P2, R10, c[0x0][0x1c8], 0x1 ;  /* 0x000072000a0e0a11 */ /* 0x000fe200078408ff */
[----:B------:R-:W-:-:S03]  /*6ef0*/  @P0 IMAD.SHL.U32 R8, R24, 0x2, RZ ;  /* 0x0000000218080824 */ /* 0x000fc600078e00ff */
[----:B------:R-:W-:Y:S01]  /*6f00*/  @P0 LEA.HI.X R15, R10, c[0x0][0x1cc], R11, 0x1, P2 ;  /* 0x000073000a0f0a11 */ /* 0x000fe200010f0c0b */
[----:B------:R-:W-:-:S05]  /*6f10*/  @P1 IMAD.SHL.U32 R10, R24, 0x2, RZ ;  /* 0x00000002180a1824 */ /* 0x000fca00078e00ff */
        /* <DEDUP_REMOVED lines=14> */
.L_x_1901:
[----:B------:R-:W-:Y:S01]  /*7000*/  ULDC.U8 UR4, c[0x0][0x298] ;  /* 0x0000a60000047ab9 */ /* 0x000fe20000000000 */
[----:B-----5:R-:W-:Y:S01]  /*7010*/  SHF.R.S32.HI R11, RZ, 0x1f, R84 ;  /* 0x0000001fff0b7819 */ /* 0x020fe20000011454 */
[----:B-1----:R-:W-:Y:S01]  /*7020*/  IMAD.WIDE.U32 R14, R84, c[0x0][0x280], RZ ;  /* 0x0000a000540e7a25 */ /* 0x002fe200078e00ff */
        /* <DEDUP_REMOVED lines=17> */
[----:B------:R-:W-:Y:S01]  /*7140*/  ISETP.NE.AND P1, PT, R173, 0x1, PT ;  /* 0x00000001ad00780c */ /* 0x000fe20003f25270 */
[----:B------:R-:W-:Y:S01]  /*7150*/  IMAD.MOV.U32 R16, RZ, RZ, R14 ;  /* 0x000000ffff107224 */ /* 0x000fe200078e000e */
[----:B------:R-:W-:Y:S01]  /*7160*/  MOV R18, R20 ;  /* 0x0000001400127202 */ /* 0x000fe20000000f00 */
        /* <DEDUP_REMOVED lines=13> */
[----:B------:R-:W-:-:S02]  /*7240*/  CS2R R110, SRZ ;  /* 0x00000000006e7805 */ /* 0x000fc4000001ff00 */
[----:B------:R-:W-:-:S04]  /*7250*/  @P1 SHF.R.U32.HI R13, RZ, c[0x0][0x2cc], R10 ;  /* 0x0000b300ff0d1a19 */ /* 0x000fc8000001160a */
[----:B------:R-:W-:Y:S01]  /*7260*/  SHF.R.S32.HI R12, RZ, 0x1f, R13 ;  /* 0x0000001fff0c7819 */ /* 0x000fe2000001140d */
[----:B------:R-:W-:-:S04]  /*7270*/  IMAD.WIDE.U32 R18, R13, c[0x0][0x290], R18 ;  /* 0x0000a4000d127a25 */ /* 0x000fc800078e0012 */
[C---:B------:R-:W-:Y:S02]  /*7280*/  IMAD R10, R12.reuse, c[0x0][0x280], RZ ;  /* 0x0000a0000c0a7a24 */ /* 0x040fe400078e02ff */
[----:B------:R-:W-:Y:S02]  /*7290*/  IMAD R12, R12, c[0x0][0x290], RZ ;  /* 0x0000a4000c0c7a24 */ /* 0x000fe400078e02ff */
[----:B------:R-:W-:-:S04]  /*72a0*/  IMAD.WIDE.U32 R16, R13, c[0x0][0x280], R16 ;  /* 0x0000a0000d107a25 */ /* 0x000fc800078e0010 */
[C---:B------:R-:W-:Y:S01]  /*72b0*/  IMAD R11, R13.reuse, c[0x0][0x294], R12 ;  /* 0x0000a5000d0b7a24 */ /* 0x040fe200078e020c */
[----:B------:R-:W-:Y:S01]  /*72c0*/  LEA R15, P1, R16, c[0x0][0x270], 0x1 ;  /* 0x00009c00100f7a11 */ /* 0x000fe200078208ff */
[----:B------:R-:W-:Y:S01]  /*72d0*/  IMAD R10, R13, c[0x0][0x284], R10 ;  /* 0x0000a1000d0a7a24 */ /* 0x000fe200078e020a */
[C---:B------:R-:W-:Y:S02]  /*72e0*/  LEA R13, P0, R18.reuse, c[0x0][0x288], 0x1 ;  /* 0x0000a200120d7a11 */ /* 0x040fe400078008ff */
[----:B------:R-:W-:Y:S01]  /*72f0*/  IADD3 R11, R19, R11, RZ ;  /* 0x0000000b130b7210 */ /* 0x000fe20007ffe0ff */
[----:B------:R-:W-:Y:S01]  /*7300*/  IMAD.IADD R10, R17, 0x1, R10 ;  /* 0x00000001110a7824 */ /* 0x000fe200078e020a */
[----:B------:R1:W2:Y:S01]  /*7310*/  SHFL.IDX PT, R32, R15, RZ, 0x1c1f ;  /* 0x001c1fff0f207589 */ /* 0x0002a200000e0000 */
[----:B------:R-:W-:Y:S01]  /*7320*/  IMAD.SHL.U32 R17, R103, 0x4, RZ ;  /* 0x0000000467117824 */ /* 0x000fe200078e00ff */
[----:B------:R-:W-:Y:S01]  /*7330*/  LEA.HI.X R14, R18, c[0x0][0x28c], R11, 0x1, P0 ;  /* 0x0000a300120e7a11 */ /* 0x000fe200000f0c0b */
[----:B------:R-:W-:Y:S01]  /*7340*/  CS2R R102, SRZ ;  /* 0x0000000000667805 */ /* 0x000fe2000001ff00 */
[----:B------:R-:W-:Y:S01]  /*7350*/  ISETP.GE.AND P0, PT, R8, R9, PT ;  /* 0x000000090800720c */ /* 0x000fe20003f06270 */
[----:B------:R1:W3:Y:S01]  /*7360*/  SHFL.IDX PT, R22, R13, RZ, 0x1c1f ;  /* 0x001c1fff0d167589 */ /* 0x0002e200000e0000 */
[----:B------:R-:W-:-:S03]  /*7370*/  LEA.HI.X R16, R16, c[0x0][0x274], R10, 0x1, P1 ;  /* 0x00009d0010107a11 */ /* 0x000fc600008f0c0a */
[----:B------:R1:W4:Y:S04]  /*7380*/  SHFL.IDX PT, R23, R14, RZ, 0x1c1f ;  /* 0x001c1fff0e177589 */ /* 0x00032800000e0000 */
[----:B------:R1:W1:Y:S04]  /*7390*/  SHFL.IDX PT, R33, R16, RZ, 0x1c1f ;  /* 0x001c1fff10217589 */ /* 0x00026800000e0000 */
[----:B------:R-:W-:Y:S05]  /*73a0*/  @P0 BRA `(.L_x_1905) ;  /* 0x000003e000000947 */ /* 0x000fea0003800000 */
[C---:B------:R-:W-:Y:S01]  /*73b0*/  IADD3 R19, R17.reuse, 0x10, RZ ;  /* 0x0000001011137810 */ /* 0x040fe20007ffe0ff */
[----:B------:R-:W-:Y:S01]  /*73c0*/  CS2R R112, SRZ ;  /* 0x0000000000707805 */ /* 0x000fe2000001ff00 */
[----:B------:R-:W-:-:S02]  /*73d0*/  IADD3 R11, R17, 0x20, RZ ;  /* 0x00000020110b7810 */ /* 0x000fc40007ffe0ff */
[----:B------:R-:W-:Y:S02]  /*73e0*/  ISETP.GE.AND P1, PT, R19, c[0x0][0x27c], PT ;  /* 0x00009f0013007a0c */ /* 0x000fe40003f26270 */
[----:B------:R-:W-:Y:S02]  /*73f0*/  ISETP.GE.AND P0, PT, R11, c[0x0][0x27c], PT ;  /* 0x00009f000b007a0c */ /* 0x000fe40003f06270 */
[----:B------:R-:W-:-:S09]  /*7400*/  ISETP.GE.AND P2, PT, R17, c[0x0][0x27c], PT ;  /* 0x00009f0011007a0c */ /* 0x000fd20003f46270 */
[----:B------:R-:W-:Y:S02]  /*7410*/  @!P1 SHF.R.S32.HI R12, RZ, 0x1f, R19 ;  /* 0x0000001fff0c9819 */ /* 0x000fe40000011413 */
[----:B------:R-:W-:Y:S02]  /*7420*/  @!P0 SHF.R.S32.HI R10, RZ, 0x1f, R11 ;  /* 0x0000001fff0a8819 */ /* 0x000fe4000001140b */
[----:B------:R-:W-:Y:S01]  /*7430*/  @!P1 LEA.HI R19, R12, R19, RZ, 0x2 ;  /* 0x000000130c139211 */ /* 0x000fe200078f10ff */
[--C-:B-12---:R-:W-:Y:S01]  /*7440*/  @!P2 IMAD.WIDE R34, R17, 0x2, R32.reuse ;  /* 0x000000021122a825 */ /* 0x106fe200078e0220 */
[----:B------:R-:W-:Y:S02]  /*7450*/  @!P0 LEA.HI R11, R10, R11, RZ, 0x2 ;  /* 0x0000000b0a0b8211 */ /* 0x000fe400078f10ff */
[----:B------:R-:W-:Y:S02]  /*7460*/  @!P1 LOP3.LUT R19, R19, 0xfffffffc, RZ, 0xc0, !PT ;  /* 0xfffffffc13139812 */ /* 0x000fe400078ec0ff */
[----:B------:R-:W-:Y:S01]  /*7470*/  @!P0 LOP3.LUT R11, R11, 0xfffffffc, RZ, 0xc0, !PT ;  /* 0xfffffffc0b0b8812 */ /* 0x000fe200078ec0ff */
[----:B------:R-:W-:Y:S01]  /*7480*/  CS2R R110, SRZ ;  /* 0x00000000006e7805 */ /* 0x000fe2000001ff00 */
[----:B------:R-:W-:Y:S01]  /*7490*/  CS2R R128, SRZ ;  /* 0x0000000000807805 */ /* 0x000fe2000001ff00 */
[----:B------:R-:W-:Y:S01]  /*74a0*/  CS2R R126, SRZ ;  /* 0x00000000007e7805 */ /* 0x000fe2000001ff00 */
[----:B------:R-:W-:Y:S01]  /*74b0*/  @!P1 IMAD.WIDE R20, R19, 0x2, R32 ;  /* 0x0000000213149825 */ /* 0x000fe200078e0220 */
[----:B------:R1:W5:Y:S01]  /*74c0*/  @!P2 LD.E.64 R112, [R34.64] ;  /* 0x000000062270a980 */ /* 0x000362000c101b00 */
[----:B------:R-:W-:Y:S01]  /*74d0*/  CS2R R124, SRZ ;  /* 0x00000000007c7805 */ /* 0x000fe2000001ff00 */
[----:B------:R-:W-:Y:S01]  /*74e0*/  CS2R R122, SRZ ;  /* 0x00000000007a7805 */ /* 0x000fe2000001ff00 */
[C-C-:B---34-:R-:W-:Y:S01]  /*74f0*/  @!P2 IMAD.WIDE R38, R17.reuse, 0x2, R22.reuse ;  /* 0x000000021126a825 */ /* 0x158fe200078e0216 */
[----:B------:R-:W-:Y:S01]  /*7500*/  IADD3 R12, R17, 0x30, RZ ;  /* 0x00000030110c7810 */ /* 0x000fe20007ffe0ff */
[----:B------:R2:W5:Y:S02]  /*7510*/  @!P1 LD.E.64 R128, [R20.64] ;  /* 0x0000000614809980 */ /* 0x000564000c101b00 */
[----:B------:R-:W-:Y:S01]  /*7520*/  @!P1 IMAD.WIDE R18, R19, 0x2, R22 ;  /* 0x0000000213129825 */ /* 0x000fe200078e0216 */
[----:B------:R-:W-:Y:S01]  /*7530*/  IADD3 R10, R17, 0x50, RZ ;  /* 0x00000050110a7810 */ /* 0x000fe20007ffe0ff */
[----:B------:R3:W5:Y:S02]  /*7540*/  @!P2 LD.E.64 R110, [R38.64] ;  /* 0x00000006266ea980 */ /* 0x000764000c101b00 */
[C---:B------:R-:W-:Y:S01]  /*7550*/  @!P0 IMAD.WIDE R36, R11.reuse, 0x2, R32 ;  /* 0x000000020b248825 */ /* 0x040fe200078e0220 */
[----:B------:R-:W-:Y:S01]  /*7560*/  ISETP.GE.AND P2, PT, R12, c[0x0][0x27c], PT ;  /* 0x00009f000c007a0c */ /* 0x000fe20003f46270 */
[----:B------:R4:W5:Y:S04]  /*7570*/  @!P1 LD.E.64 R126, [R18.64] ;  /* 0x00000006127e9980 */ /* 0x000968000c101b00 */
[----:B------:R3:W5:Y:S01]  /*7580*/  @!P0 LD.E.64 R124, [R36.64] ;  /* 0x00000006247c8980 */ /* 0x000762000c101b00 */
[----:B-1----:R-:W-:Y:S01]  /*7590*/  @!P0 IMAD.WIDE R34, R11, 0x2, R22 ;  /* 0x000000020b228825 */ /* 0x002fe200078e0216 */
[----:B------:R-:W-:-:S04]  /*75a0*/  IADD3 R11, R17, 0x40, RZ ;  /* 0x00000040110b7810 */ /* 0x000fc80007ffe0ff */
[----:B------:R1:W5:Y:S01]  /*75b0*/  @!P0 LD.E.64 R122, [R34.64] ;  /* 0x00000006227a8980 */ /* 0x000362000c101b00 */
[----:B------:R-:W-:Y:S02]  /*75c0*/  ISETP.GE.AND P1, PT, R11, c[0x0][0x27c], PT ;  /* 0x00009f000b007a0c */ /* 0x000fe40003f26270 */
[----:B------:R-:W-:Y:S02]  /*75d0*/  ISETP.GE.AND P0, PT, R10, c[0x0][0x27c], PT ;  /* 0x00009f000a007a0c */ /* 0x000fe40003f06270 */
[----:B--2---:R-:W-:-:S04]  /*75e0*/  @!P2 SHF.R.S32.HI R21, RZ, 0x1f, R12 ;  /* 0x0000001fff15a819 */ /* 0x004fc8000001140c */
[----:B------:R-:W-:-:S05]  /*75f0*/  @!P2 LEA.HI R12, R21, R12, RZ, 0x2 ;  /* 0x0000000c150ca211 */ /* 0x000fca00078f10ff */
[----:B----4-:R-:W-:Y:S02]  /*7600*/  @!P1 SHF.R.S32.HI R18, RZ, 0x1f, R11 ;  /* 0x0000001fff129819 */ /* 0x010fe4000001140b */
[----:B------:R-:W-:Y:S02]  /*7610*/  @!P0 SHF.R.S32.HI R19, RZ, 0x1f, R10 ;  /* 0x0000001fff138819 */ /* 0x000fe4000001140a */
[----:B------:R-:W-:Y:S02]  /*7620*/  @!P1 LEA.HI R11, R18, R11, RZ, 0x2 ;  /* 0x0000000b120b9211 */ /* 0x000fe400078f10ff */
[----:B------:R-:W-:Y:S02]  /*7630*/  @!P0 LEA.HI R10, R19, R10, RZ, 0x2 ;  /* 0x0000000a130a8211 */ /* 0x000fe400078f10ff */
[----:B------:R-:W-:Y:S02]  /*7640*/  @!P2 LOP3.LUT R12, R12, 0xfffffffc, RZ, 0xc0, !PT ;  /* 0xfffffffc0c0ca812 */ /* 0x000fe400078ec0ff */
[----:B------:R-:W-:-:S02]  /*7650*/  @!P1 LOP3.LUT R11, R11, 0xfffffffc, RZ, 0xc0, !PT ;  /* 0xfffffffc0b0b9812 */ /* 0x000fc400078ec0ff */
[----:B------:R-:W-:Y:S01]  /*7660*/  @!P0 LOP3.LUT R10, R10, 0xfffffffc, RZ, 0xc0, !PT ;  /* 0xfffffffc0a0a8812 */ /* 0x000fe200078ec0ff */
[--C-:B---3--:R-:W-:Y:S01]  /*7670*/  @!P2 IMAD.WIDE R36, R12, 0x2, R32.reuse ;  /* 0x000000020c24a825 */ /* 0x108fe200078e0220 */
[----:B------:R-:W-:Y:S01]  /*7680*/  CS2R R118, SRZ ;  /* 0x0000000000767805 */ /* 0x000fe2000001ff00 */
[----:B------:R-:W-:Y:S01]  /*7690*/  CS2R R116, SRZ ;  /* 0x0000000000747805 */ /* 0x000fe2000001ff00 */
[----:B------:R-:W-:Y:S01]  /*76a0*/  CS2R R104, SRZ ;  /* 0x0000000000687805 */ /* 0x000fe2000001ff00 */
[C-C-:B------:R-:W-:Y:S01]  /*76b0*/  @!P1 IMAD.WIDE R18, R11.reuse, 0x2, R32.reuse ;  /* 0x000000020b129825 */ /* 0x140fe200078e0220 */
[----:B------:R-:W-:Y:S01]  /*76c0*/  CS2R R96, SRZ ;  /* 0x0000000000607805 */ /* 0x000fe2000001ff00 */
[----:B------:R-:W-:Y:S01]  /*76d0*/  CS2R R102, SRZ ;  /* 0x0000000000667805 */ /* 0x000fe2000001ff00 */
[----:B------:R-:W-:Y:S01]  /*76e0*/  CS2R R94, SRZ ;  /* 0x00000000005e7805 */ /* 0x000fe2000001ff00 */
[----:B------:R-:W-:Y:S01]  /*76f0*/  @!P0 IMAD.WIDE R32, R10, 0x2, R32 ;  /* 0x000000020a208825 */ /* 0x000fe200078e0220 */
[----:B------:R2:W5:Y:S03]  /*7700*/  @!P2 LD.E.64 R118, [R36.64] ;  /* 0x000000062476a980 */ /* 0x000566000c101b00 */
[--C-:B-1----:R-:W-:Y:S01]  /*7710*/  @!P1 IMAD.WIDE R34, R11, 0x2, R22.reuse ;  /* 0x000000020b229825 */ /* 0x102fe200078e0216 */
[----:B------:R2:W5:Y:S03]  /*7720*/  @!P1 LD.E.64 R104, [R18.64] ;  /* 0x0000000612689980 */ /* 0x000566000c101b00 */
[--C-:B------:R-:W-:Y:S01]  /*7730*/  @!P2 IMAD.WIDE R20, R12, 0x2, R22.reuse ;  /* 0x000000020c14a825 */ /* 0x100fe200078e0216 */
[----:B------:R2:W5:Y:S03]  /*7740*/  @!P0 LD.E.64 R96, [R32.64] ;  /* 0x0000000620608980 */ /* 0x000566000c101b00 */
[----:B------:R-:W-:Y:S01]  /*7750*/  @!P0 IMAD.WIDE R10, R10, 0x2, R22 ;  /* 0x000000020a0a8825 */ /* 0x000fe200078e0216 */
[----:B------:R2:W5:Y:S04]  /*7760*/  @!P2 LD.E.64 R116, [R20.64] ;  /* 0x000000061474a980 */ /* 0x000568000c101b00 */
[----:B------:R2:W5:Y:S04]  /*7770*/  @!P1 LD.E.64 R102, [R34.64] ;  /* 0x0000000622669980 */ /* 0x000568000c101b00 */
[----:B------:R2:W5:Y:S02]  /*7780*/  @!P0 LD.E.64 R94, [R10.64] ;  /* 0x000000060a5e8980 */ /* 0x000564000c101b00 */
.L_x_1905:
[----:B------:R-:W-:Y:S05]  /*7790*/  BSYNC B0 ;  /* 0x0000000000007941 */ /* 0x000fea0003800000 */
.L_x_1904:
[----:B--2---:R-:W-:Y:S01]  /*77a0*/  IADD3 R10, R8, 0x40, RZ ;  /* 0x00000040080a7810 */ /* 0x004fe20007ffe0ff */
[----:B-----5:R-:W-:Y:S01]  /*77b0*/  IMAD.MOV.U32 R8, RZ, RZ, R96 ;  /* 0x000000ffff087224 */ /* 0x020fe200078e0060 */
[----:B----4-:R-:W2:Y:S01]  /*77c0*/  SHFL.IDX PT, R23, R16, 0x1, 0x1c1f ;  /* 0x003c1f0010177f89 */ /* 0x010ea200000e0000 */
        /* <DEDUP_REMOVED lines=43> */
[----:B---3--:R-:W3:Y:S01]  /*7a80*/  SHFL.IDX PT, R22, R15, 0x1, 0x1c1f ;  /* 0x003c1f000f167f89 */ /* 0x008ee200000e0000 */
[----:B------:R-:W-:Y:S01]  /*7a90*/  IMAD.MOV.U32 R8, RZ, RZ, R111 ;  /* 0x000000ffff087224 */ /* 0x000fe200078e006f */
[----:B------:R-:W-:Y:S01]  /*7aa0*/  BSSY B0, `(.L_x_1906) ;  /* 0x0000051000007945 */ /* 0x000fe20003800000 */
[----:B------:R-:W-:Y:S01]  /*7ab0*/  PRMT R99, R12, 0x7610, R99 ;  /* 0x000076100c637816 */ /* 0x000fe20000000063 */
[----:B------:R-:W4:Y:S01]  /*7ac0*/  SHFL.IDX PT, R21, R14, 0x1, 0x1c1f ;  /* 0x003c1f000e157f89 */ /* 0x000f2200000e0000 */
[----:B------:R-:W-:Y:S01]  /*7ad0*/  PRMT R98, R11, 0x7610, R98 ;  /* 0x000076100b627816 */ /* 0x000fe20000000062 */
[----:B------:R-:W-:Y:S01]  /*7ae0*/  CS2R R54, SRZ ;  /* 0x0000000000367805 */ /* 0x000fe2000001ff00 */
[----:B------:R-:W-:Y:S01]  /*7af0*/  PRMT R106, R10, 0x7610, R106 ;  /* 0x000076100a6a7816 */ /* 0x000fe2000000006a */
[----:B------:R1:W2:Y:S01]  /*7b00*/  SHFL.IDX PT, R20, R13, 0x1, 0x1c1f ;  /* 0x003c1f000d147f89 */ /* 0x0002a200000e0000 */
        /* <DEDUP_REMOVED lines=10> */
[----:B-1----:R-:W-:Y:S01]  /*7bb0*/  PRMT R13, R13, 0x5410, R8 ;  /* 0x000054100d0d7816 */ /* 0x002fe20000000008 */
[----:B------:R-:W-:Y:S05]  /*7bc0*/  @P0 BRA `(.L_x_1907) ;  /* 0x000003e000000947 */ /* 0x000fea0003800000 */
[C---:B--234-:R-:W-:Y:S01]  /*7bd0*/  IADD3 R15, R17.reuse, 0x10, RZ ;  /* 0x00000010110f7810 */ /* 0x05cfe20007ffe0ff */
        /* <DEDUP_REMOVED lines=8> */
[C---:B------:R-:W-:Y:S01]  /*7c60*/  @!P2 IMAD.WIDE R18, R17.reuse, 0x2, R22 ;  /* 0x000000021112a825 */ /* 0x040fe200078e0216 */
[----:B------:R-:W-:Y:S02]  /*7c70*/  @!P0 LEA.HI R8, R8, R11, RZ, 0x2 ;  /* 0x0000000b08088211 */ /* 0x000fe400078f10ff */
[----:B------:R-:W-:Y:S02]  /*7c80*/  @!P1 LOP3.LUT R10, R10, 0xfffffffc, RZ, 0xc0, !PT ;  /* 0xfffffffc0a0a9812 */ /* 0x000fe400078ec0ff */
[----:B------:R-:W-:Y:S01]  /*7c90*/  @!P0 LOP3.LUT R8, R8, 0xfffffffc, RZ, 0xc0, !PT ;  /* 0xfffffffc08088812 */ /* 0x000fe200078ec0ff */
[----:B------:R-:W-:Y:S01]  /*7ca0*/  CS2R R88, SRZ ;  /* 0x0000000000587805 */ /* 0x000fe2000001ff00 */
[----:B------:R-:W-:Y:S01]  /*7cb0*/  CS2R R78, SRZ ;  /* 0x00000000004e7805 */ /* 0x000fe2000001ff00 */
[----:B------:R-:W-:Y:S01]  /*7cc0*/  CS2R R74, SRZ ;  /* 0x00000000004a7805 */ /* 0x000fe2000001ff00 */
[C---:B------:R-:W-:Y:S01]  /*7cd0*/  @!P2 IMAD.WIDE R40, R17.reuse, 0x2, R20 ;  /* 0x000000021128a825 */ /* 0x040fe200078e0214 */
[----:B------:R1:W5:Y:S01]  /*7ce0*/  @!P2 LD.E.64 R90, [R18.64] ;  /* 0x00000006125aa980 */ /* 0x000362000c101b00 */
[----:B------:R-:W-:Y:S01]  /*7cf0*/  CS2R R72, SRZ ;  /* 0x0000000000487805 */ /* 0x000fe2000001ff00 */
[----:B------:R-:W-:Y:S01]  /*7d00*/  CS2R R68, SRZ ;  /* 0x0000000000447805 */ /* 0x000fe2000001ff00 */
[C---:B------:R-:W-:Y:S01]  /*7d10*/  @!P1 IMAD.WIDE R36, R10.reuse, 0x2, R22 ;  /* 0x000000020a249825 */ /* 0x040fe200078e0216 */
[C---:B------:R-:W-:Y:S01]  /*7d20*/  IADD3 R15, R17.reuse, 0x40, RZ ;  /* 0x00000040110f7810 */ /* 0x040fe20007ffe0ff */
[----:B------:R2:W5:Y:S02]  /*7d30*/  @!P2 LD.E.64 R88, [R40.64] ;  /* 0x000000062858a980 */ /* 0x000564000c101b00 */
[----:B------:R-:W-:Y:S01]  /*7d40*/  @!P1 IMAD.WIDE R38, R10, 0x2, R20 ;  /* 0x000000020a269825 */ /* 0x000fe200078e0214 */
[----:B------:R-:W-:Y:S01]  /*7d50*/  IADD3 R11, R17, 0x50, RZ ;  /* 0x00000050110b7810 */ /* 0x000fe20007ffe0ff */
[----:B------:R3:W5:Y:S02]  /*7d60*/  @!P1 LD.E.64 R78, [R36.64] ;  /* 0x00000006244e9980 */ /* 0x000764000c101b00 */
[----:B------:R-:W-:-:S02]  /*7d70*/  @!P0 IMAD.WIDE R34, R8, 0x2, R22 ;  /* 0x0000000208228825 */ /* 0x000fc400078e0216 */
[----:B------:R3:W5:Y:S02]  /*7d80*/  @!P1 LD.E.64 R74, [R38.64] ;  /* 0x00000006264a9980 */ /* 0x000764000c101b00 */
[----:B------:R-:W-:Y:S01]  /*7d90*/  @!P0 IMAD.WIDE R32, R8, 0x2, R20 ;  /* 0x0000000208208825 */ /* 0x000fe200078e0214 */
[----:B------:R-:W-:Y:S01]  /*7da0*/  ISETP.GE.AND P1, PT, R15, c[0x0][0x27c], PT ;  /* 0x00009f000f007a0c */ /* 0x000fe20003f26270 */
[----:B------:R3:W5:Y:S04]  /*7db0*/  @!P0 LD.E.64 R72, [R34.64] ;  /* 0x0000000622488980 */ /* 0x000768000c101b00 */
[----:B------:R4:W5:Y:S01]  /*7dc0*/  @!P0 LD.E.64 R68, [R32.64] ;  /* 0x0000000620448980 */ /* 0x000962000c101b00 */
[----:B-1----:R-:W-:Y:S02]  /*7dd0*/  IADD3 R19, R17, 0x30, RZ ;  /* 0x0000003011137810 */ /* 0x002fe40007ffe0ff */
[----:B------:R-:W-:-:S02]  /*7de0*/  ISETP.GE.AND P0, PT, R11, c[0x0][0x27c], PT ;  /* 0x00009f000b007a0c */ /* 0x000fc40003f06270 */
[----:B------:R-:W-:-:S03]  /*7df0*/  ISETP.GE.AND P2, PT, R19, c[0x0][0x27c], PT ;  /* 0x00009f0013007a0c */ /* 0x000fc60003f46270 */
[----:B------:R-:W-:-:S04]  /*7e00*/  @!P1 SHF.R.S32.HI R10, RZ, 0x1f, R15 ;  /* 0x0000001fff0a9819 */ /* 0x000fc8000001140f */
[----:B------:R-:W-:-:S04]  /*7e10*/  @!P1 LEA.HI R10, R10, R15, RZ, 0x2 ;  /* 0x0000000f0a0a9211 */ /* 0x000fc800078f10ff */
[----:B------:R-:W-:Y:S02]  /*7e20*/  @!P0 SHF.R.S32.HI R8, RZ, 0x1f, R11 ;  /* 0x0000001fff088819 */ /* 0x000fe4000001140b */
[----:B------:R-:W-:Y:S02]  /*7e30*/  @!P2 SHF.R.S32.HI R12, RZ, 0x1f, R19 ;  /* 0x0000001fff0ca819 */ /* 0x000fe40000011413 */
[----:B------:R-:W-:Y:S02]  /*7e40*/  @!P0 LEA.HI R8, R8, R11, RZ, 0x2 ;  /* 0x0000000b08088211 */ /* 0x000fe400078f10ff */
[----:B------:R-:W-:Y:S02]  /*7e50*/  @!P2 LEA.HI R12, R12, R19, RZ, 0x2 ;  /* 0x000000130c0ca211 */ /* 0x000fe400078f10ff */
[----:B------:R-:W-:Y:S02]  /*7e60*/  @!P1 LOP3.LUT R10, R10, 0xfffffffc, RZ, 0xc0, !PT ;  /* 0xfffffffc0a0a9812 */ /* 0x000fe400078ec0ff */
[----:B------:R-:W-:-:S02]  /*7e70*/  @!P2 LOP3.LUT R11, R12, 0xfffffffc, RZ, 0xc0, !PT ;  /* 0xfffffffc0c0ba812 */ /* 0x000fc400078ec0ff */
[----:B------:R-:W-:Y:S01]  /*7e80*/  @!P0 LOP3.LUT R8, R8, 0xfffffffc, RZ, 0xc0, !PT ;  /* 0xfffffffc08088812 */ /* 0x000fe200078ec0ff */
[C-C-:B------:R-:W-:Y:S01]  /*7e90*/  @!P1 IMAD.WIDE R14, R10.reuse, 0x2, R22.reuse ;  /* 0x000000020a0e9825 */ /* 0x140fe200078e0216 */
[----:B------:R-:W-:Y:S01]  /*7ea0*/  CS2R R62, SRZ ;  /* 0x00000000003e7805 */ /* 0x000fe2000001ff00 */
[----:B------:R-:W-:Y:S01]  /*7eb0*/  CS2R R60, SRZ ;  /* 0x00000000003c7805 */ /* 0x000fe2000001ff00 */
[----:B------:R-:W-:Y:S01]  /*7ec0*/  CS2R R54, SRZ ;  /* 0x0000000000367805 */ /* 0x000fe2000001ff00 */
[C---:B----4-:R-:W-:Y:S01]  /*7ed0*/  @!P2 IMAD.WIDE R32, R11.reuse, 0x2, R22 ;  /* 0x000000020b20a825 */ /* 0x050fe200078e0216 */
[----:B------:R-:W-:Y:S01]  /*7ee0*/  CS2R R46, SRZ ;  /* 0x00000000002e7805 */ /* 0x000fe2000001ff00 */
[----:B------:R-:W-:Y:S01]  /*7ef0*/  CS2R R50, SRZ ;  /* 0x0000000000327805 */ /* 0x000fe2000001ff00 */
[----:B--2---:R-:W-:Y:S01]  /*7f00*/  CS2R R40, SRZ ;  /* 0x0000000000287805 */ /* 0x004fe2000001ff00 */
[--C-:B------:R-:W-:Y:S01]  /*7f10*/  @!P2 IMAD.WIDE R18, R11, 0x2, R20.reuse ;  /* 0x000000020b12a825 */ /* 0x100fe200078e0214 */
[----:B------:R3:W5:Y:S03]  /*7f20*/  @!P2 LD.E.64 R62, [R32.64] ;  /* 0x00000006203ea980 */ /* 0x000766000c101b00 */
[----:B------:R-:W-:Y:S01]  /*7f30*/  @!P1 IMAD.WIDE R10, R10, 0x2, R20 ;  /* 0x000000020a0a9825 */ /* 0x000fe200078e0214 */
[----:B------:R3:W5:Y:S03]  /*7f40*/  @!P2 LD.E.64 R60, [R18.64] ;  /* 0x00000006123ca980 */ /* 0x000766000c101b00 */
[C---:B------:R-:W-:Y:S01]  /*7f50*/  @!P0 IMAD.WIDE R22, R8.reuse, 0x2, R22 ;  /* 0x0000000208168825 */ /* 0x040fe200078e0216 */
[----:B------:R3:W5:Y:S03]  /*7f60*/  @!P1 LD.E.64 R54, [R14.64] ;  /* 0x000000060e369980 */ /* 0x000766000c101b00 */
[----:B------:R-:W-:Y:S01]  /*7f70*/  @!P0 IMAD.WIDE R20, R8, 0x2, R20 ;  /* 0x0000000208148825 */ /* 0x000fe200078e0214 */
[----:B------:R3:W5:Y:S04]  /*7f80*/  @!P0 LD.E.64 R46, [R22.64] ;  /* 0x00000006162e8980 */ /* 0x000768000c101b00 */
[----:B------:R3:W5:Y:S04]  /*7f90*/  @!P1 LD.E.64 R50, [R10.64] ;  /* 0x000000060a329980 */ /* 0x000768000c101b00 */
[----:B------:R3:W5:Y:S02]  /*7fa0*/  @!P0 LD.E.64 R40, [R20.64] ;  /* 0x0000000614288980 */ /* 0x000764000c101b00 */
.L_x_1907:
[----:B--234-:R-:W-:Y:S05]  /*7fb0*/  BSYNC B0 ;  /* 0x0000000000007941 */ /* 0x01cfea0003800000 */
.L_x_1906:
        /* <DEDUP_REMOVED lines=22> */
[----:B------:R-:W-:Y:S01]  /*8120*/  IMAD.MOV.U32 R8, RZ, RZ, R40 ;  /* 0x000000ffff087224 */ /* 0x000fe200078e0028 */
[----:B------:R-:W-:Y:S01]  /*8130*/  IMNMX R52, R52, 0x80, PT ;  /* 0x0000008034347817 */ /* 0x000fe20003800200 */
[----:B------:R-:W-:Y:S01]  /*8140*/  IMAD.MOV.U32 R11, RZ, RZ, R73 ;  /* 0x000000ffff0b7224 */ /* 0x000fe200078e0049 */
[----:B------:R-:W-:Y:S01]  /*8150*/  PRMT R45, R10, 0x7610, R45 ;  /* 0x000076100a2d7816 */ /* 0x000fe2000000002d */
[----:B------:R-:W-:Y:S01]  /*8160*/  IMAD.MOV.U32 R12, RZ, RZ, R41 ;  /* 0x000000ffff0c7224 */ /* 0x000fe200078e0029 */
[----:B------:R-:W-:Y:S01]  /*8170*/  SHF.R.S32.HI R10, RZ, 0x1f, R29 ;  /* 0x0000001fff0a7819 */ /* 0x000fe2000001141d */
[----:B------:R-:W-:Y:S01]  /*8180*/  IMAD.MOV.U32 R9, RZ, RZ, R88 ;  /* 0x000000ffff097224 */ /* 0x000fe200078e0058 */
[----:B------:R-:W-:Y:S01]  /*8190*/  PRMT R14, R8, 0x7610, R14 ;  /* 0x00007610080e7816 */ /* 0x000fe2000000000e */
[----:B------:R-:W-:Y:S01]  /*81a0*/  IMAD.MOV.U32 R8, RZ, RZ, R51 ;  /* 0x000000ffff087224 */ /* 0x000fe200078e0033 */
[----:B------:R-:W-:-:S02]  /*81b0*/  LEA.HI R10, R10, R29, RZ, 0x3 ;  /* 0x0000001d0a0a7211 */ /* 0x000fc400078f18ff */
[----:B------:R-:W-:Y:S01]  /*81c0*/  PRMT R35, R11, 0x7610, R35 ;  /* 0x000076100b237816 */ /* 0x000fe20000000023 */
[----:B------:R-:W-:Y:S01]  /*81d0*/  IMAD.MOV.U32 R11, RZ, RZ, R91 ;  /* 0x000000ffff0b7224 */ /* 0x000fe200078e005b */
[----:B------:R-:W-:Y:S02]  /*81e0*/  LOP3.LUT R10, R10, 0xfffffff8, RZ, 0xc0, !PT ;  /* 0xfffffff80a0a7812 */ /* 0x000fe400078ec0ff */
[----:B------:R-:W-:Y:S01]  /*81f0*/  PRMT R19, R8, 0x7610, R19 ;  /* 0x0000761008137816 */ /* 0x000fe20000000013 */
[----:B------:R-:W-:Y:S01]  /*8200*/  IMAD.MOV.U32 R8, RZ, RZ, R60 ;  /* 0x000000ffff087224 */ /* 0x000fe200078e003c */
[----:B------:R-:W-:Y:S01]  /*8210*/  BAR.SYNC.DEFER_BLOCKING 0x0 ;  /* 0x0000000000007b1d */ /* 0x000fe20000010000 */
[C---:B------:R-:W-:Y:S01]  /*8220*/  IMAD.IADD R10, R29.reuse, 0x1, -R10 ;  /* 0x000000011d0a7824 */ /* 0x040fe200078e0a0a */
[----:B------:R-:W-:Y:S02]  /*8230*/  ISETP.GE.AND P0, PT, R29, R52, PT ;  /* 0x000000341d00720c */ /* 0x000fe40003f06270 */
[----:B------:R-:W-:Y:S01]  /*8240*/  PRMT R31, R8, 0x7610, R31 ;  /* 0x00007610081f7816 */ /* 0x000fe2000000001f */
[C---:B------:R-:W-:Y:S01]  /*8250*/  IMAD.SHL.U32 R8, R10.reuse, 0x40, RZ ;  /* 0x000000400a087824 */ /* 0x040fe200078e00ff */
[----:B------:R-:W-:Y:S01]  /*8260*/  LOP3.LUT P1, RZ, R10, 0x4, RZ, 0xc0, !PT ;  /* 0x000000040aff7812 */ /* 0x000fe2000782c0ff */
[----:B------:R-:W-:Y:S01]  /*8270*/  IMAD.MOV.U32 R10, RZ, RZ, R69 ;  /* 0x000000ffff0a7224 */ /* 0x000fe200078e0045 */
[----:B------:R-:W-:Y:S01]  /*8280*/  PRMT R44, R11, 0x7610, R44 ;  /* 0x000076100b2c7816 */ /* 0x000fe2000000002c */
[----:B------:R-:W-:Y:S01]  /*8290*/  IMAD.MOV.U32 R11, RZ, RZ, R50 ;  /* 0x000000ffff0b7224 */ /* 0x000fe200078e0032 */
[----:B------:R-:W-:-:S02]  /*82a0*/  LOP3.LUT R8, R8, 0x1c0, RZ, 0xc0, !PT ;  /* 0x000001c008087812 */ /* 0x000fc400078ec0ff */
[----:B------:R-:W-:Y:S01]  /*82b0*/  PRMT R13, R12, 0x7610, R13 ;  /* 0x000076100c0d7816 */ /* 0x000fe2000000000d */
[----:B------:R-:W-:Y:S01]  /*82c0*/  IMAD.MOV.U32 R12, RZ, RZ, R61 ;  /* 0x000000ffff0c7224 */ /* 0x000fe200078e003d */
[----:B------:R-:W-:Y:S02]  /*82d0*/  LOP3.LUT R71, R8, 0x18, R71, 0xf8, !PT ;  /* 0x0000001808477812 */ /* 0x000fe400078ef847 */
[----:B------:R-:W-:Y:S01]  /*82e0*/  SHF.R.U32.HI R18, RZ, 0x3, R8 ;  /* 0x00000003ff127819 */ /* 0x000fe20000011608 */
[----:B------:R-:W-:Y:S01]  /*82f0*/  IMAD.MOV.U32 R8, RZ, RZ, R74 ;  /* 0x000000ffff087224 */ /* 0x000fe200078e004a */
[----:B------:R-:W-:Y:S01]  /*8300*/  PRMT R20, R11, 0x7610, R20 ;  /* 0x000076100b147816 */ /* 0x000fe20000000014 */
[----:B------:R-:W-:Y:S01]  /*8310*/  IMAD.MOV.U32 R11, RZ, RZ, R68 ;  /* 0x000000ffff0b7224 */ /* 0x000fe200078e0044 */
[----:B------:R-:W-:Y:S02]  /*8320*/  LOP3.LUT R18, R71, R18, RZ, 0x3c, !PT ;  /* 0x0000001247127212 */ /* 0x000fe400078e3cff */
[----:B------:R-:W-:-:S02]  /*8330*/  PRMT R23, R12, 0x7610, R23 ;  /* 0x000076100c177816 */ /* 0x000fc40000000017 */
[----:B------:R-:W-:Y:S01]  /*8340*/  PRMT R37, R10, 0x7610, R37 ;  /* 0x000076100a257816 */ /* 0x000fe20000000025 */
[----:B------:R-:W-:Y:S01]  /*8350*/  IMAD R18, R87, 0x200, R18 ;  /* 0x0000020057127824 */ /* 0x000fe200078e0212 */
[----:B------:R-:W-:Y:S01]  /*8360*/  PRMT R43, R8, 0x7610, R43 ;  /* 0x00007610082b7816 */ /* 0x000fe2000000002b */
[----:B------:R-:W-:Y:S01]  /*8370*/  IMAD.MOV.U32 R10, RZ, RZ, R75 ;  /* 0x000000ffff0a7224 */ /* 0x000fe200078e004b */
[----:B------:R-:W-:Y:S01]  /*8380*/  PRMT R34, R11, 0x7610, R34 ;  /* 0x000076100b227816 */ /* 0x000fe20000000022 */
[----:B------:R-:W-:Y:S01]  /*8390*/  IMAD.MOV.U32 R8, RZ, RZ, R89 ;  /* 0x000000ffff087224 */ /* 0x000fe200078e0059 */
[C---:B------:R-:W-:Y:S02]  /*83a0*/  IADD3 R12, R18.reuse, 0x20, RZ ;  /* 0x00000020120c7810 */ /* 0x040fe40007ffe0ff */
[----:B------:R-:W-:Y:S02]  /*83b0*/  @P1 IADD3 R12, R18, -0x20, RZ ;  /* 0xffffffe0120c1810 */ /* 0x000fe40007ffe0ff */
        /* <DEDUP_REMOVED lines=55> */
.L_x_1911:
[----:B------:R-:W-:Y:S05]  /*8730*/  BSYNC B0 ;  /* 0x0000000000007941 */ /* 0x000fea0003800000 */
.L_x_1910:
        /* <DEDUP_REMOVED lines=50> */
.L_x_1913:
[----:B------:R-:W-:Y:S05]  /*8a60*/  BSYNC B0 ;  /* 0x0000000000007941 */ /* 0x000fea0003800000 */
.L_x_1912:
        /* <DEDUP_REMOVED lines=28> */
[----:B------:R-:W-:Y:S01]  /*8c30*/  FFMA.FTZ R86, R98, R11, -R86 ;  /* 0x0000000b62567223 */ /* 0x000fe20000010856 */
[----:B------:R-:W-:Y:S01]  /*8c40*/  SHF.L.U32 R11, R93, 0x10, RZ ;  /* 0x000000105d0b7819 */ /* 0x000fe200000006ff */
[-C--:B------:R-:W-:Y:S01]  /*8c50*/  FMUL.FTZ R99, R99, R107.reuse ;  /* 0x0000006b63637220 */ /* 0x080fe20000410000 */
[----:B------:R-:W-:Y:S01]  /*8c60*/  LOP3.LUT R93, R93, 0xffff0000, RZ, 0xc0, !PT ;  /* 0xffff00005d5d7812 */ /* 0x000fe200078ec0ff */
[----:B------:R-:W-:Y:S01]  /*8c70*/  FFMA.FTZ R9, R10, R107, -R9 ;  /* 0x0000006b0a097223 */ /* 0x000fe20000010809 */
[----:B------:R-:W-:Y:S01]  /*8c80*/  LOP3.LUT R107, R84, 0xffff0000, RZ, 0xc0, !PT ;  /* 0xffff0000546b7812 */ /* 0x000fe200078ec0ff */
[----:B------:R-:W-:Y:S02]  /*8c90*/  FFMA.FTZ R71, R98, R8, R71 ;  /* 0x0000000862477223 */ /* 0x000fe40000010047 */
[----:B------:R-:W-:Y:S02]  /*8ca0*/  IMAD.U32 R8, R84, 0x10000, RZ ;  /* 0x0001000054087824 */ /* 0x000fe400078e00ff */
        /* <DEDUP_REMOVED lines=14> */
.L_x_1915:
[----:B------:R-:W-:Y:S05]  /*8d90*/  BSYNC B0 ;  /* 0x0000000000007941 */ /* 0x000fea0003800000 */
.L_x_1914:
        /* <DEDUP_REMOVED lines=29> */
[C---:B------:R-:W-:Y:S01]  /*8f70*/  SHF.L.U32 R11, R77.reuse, 0x10, RZ ;  /* 0x000000104d0b7819 */ /* 0x040fe200000006ff */
        /* <DEDUP_REMOVED lines=20> */
.L_x_1917:
[----:B------:R-:W-:Y:S05]  /*90c0*/  BSYNC B0 ;  /* 0x0000000000007941 */ /* 0x000fea0003800000 */
.L_x_1916:
        /* <DEDUP_REMOVED lines=14> */
[----:B------:R-:W-:Y:S02]  /*91b0*/  LOP3.LUT R93, R64, 0xffff0000, RZ, 0xc0, !PT ;  /* 0xffff0000405d7812 */ /* 0x000fe400078ec0ff */
[----:B------:R-:W-:Y:S01]  /*91c0*/  LOP3.LUT R99, R66, 0xffff0000, RZ, 0xc0, !PT ;  /* 0xffff000042637812 */ /* 0x000fe200078ec0ff */
[C---:B-1----:R-:W-:Y:S01]  /*91d0*/  IMAD.U32 R70, R10.reuse, 0x10000, RZ ;  /* 0x000100000a467824 */ /* 0x042fe200078e00ff */
        /* <DEDUP_REMOVED lines=12> */
[----:B------:R-:W-:Y:S02]  /*92a0*/  FMUL.FTZ R9, R71, R59 ;  /* 0x0000003b47097220 */ /* 0x000fe40000410000 */
[----:B------:R-:W-:-:S02]  /*92b0*/  FFMA.FTZ R65, R70, R11, -R65 ;  /* 0x0000000b46417223 */ /* 0x000fc40000010841 */
[----:B------:R-:W-:Y:S01]  /*92c0*/  FFMA.FTZ R8, R70, R8, R67 ;  /* 0x0000000846087223 */ /* 0x000fe20000010043 */
[----:B------:R-:W-:Y:S01]  /*92d0*/  SHF.L.U32 R67, R66, 0x10, RZ ;  /* 0x0000001042437819 */ /* 0x000fe200000006ff */
[-C--:B------:R-:W-:Y:S02]  /*92e0*/  FMUL.FTZ R71, R71, R84.reuse ;  /* 0x0000005447477220 */ /* 0x080fe40000410000 */
[----:B------:R-:W-:Y:S02]  /*92f0*/  IMAD.U32 R11, R64, 0x10000, RZ ;  /* 0x00010000400b7824 */ /* 0x000fe400078e00ff */
[C---:B------:R-:W-:Y:S02]  /*9300*/  FFMA.FTZ R9, R10.reuse, R84, -R9 ;  /* 0x000000540a097223 */ /* 0x040fe40000010809 */
[----:B------:R-:W-:Y:S02]  /*9310*/  FFMA.FTZ R64, R10, R59, R71 ;  /* 0x0000003b0a407223 */ /* 0x000fe40000010047 */
[----:B------:R-:W-:-:S02]  /*9320*/  FMUL.FTZ R10, R77, R11 ;  /* 0x0000000b4d0a7220 */ /* 0x000fc40000410000 */
        /* <DEDUP_REMOVED lines=12> */
.L_x_1919:
[----:B------:R-:W-:Y:S05]  /*93f0*/  BSYNC B0 ;  /* 0x0000000000007941 */ /* 0x000fea0003800000 */
.L_x_1918:
        /* <DEDUP_REMOVED lines=49> */
.L_x_1909:
[----:B------:R-:W-:Y:S05]  /*9710*/  BSYNC B1 ;  /* 0x0000000000017941 */ /* 0x000fea0003800000 */
.L_x_1908:
        /* <DEDUP_REMOVED lines=52> */
.L_x_1922:
[----:B------:R-:W-:Y:S05]  /*9a60*/  BSYNC B0 ;  /* 0x0000000000007941 */ /* 0x000fea0003800000 */
.L_x_1921:
        /* <DEDUP_REMOVED lines=50> */
.L_x_1924:
[----:B------:R-:W-:Y:S05]  /*9d90*/  BSYNC B0 ;  /* 0x0000000000007941 */ /* 0x000fea0003800000 */
.L_x_1923:
        /* <DEDUP_REMOVED lines=50> */
.L_x_1926:
[----:B------:R-:W-:Y:S05]  /*a0c0*/  BSYNC B0 ;  /* 0x0000000000007941 */ /* 0x000fea0003800000 */
.L_x_1925:
        /* <DEDUP_REMOVED lines=50> */
.L_x_1928:
[----:B------:R-:W-:Y:S05]  /*a3f0*/  BSYNC B0 ;  /* 0x0000000000007941 */ /* 0x000fea0003800000 */
.L_x_1927:
        /* <DEDUP_REMOVED lines=40> */
[-C--:B------:R-:W-:Y:S02]  /*a680*/  FMUL.FTZ R36, R36, R22.reuse ;  /* 0x0000001624247220 */ /* 0x080fe40000410000 */
[----:B------:R-:W-:Y:S01]  /*a690*/  FFMA.FTZ R29, R34, R29, -R10 ;  /* 0x0000001d221d7223 */ /* 0x000fe2000001080a */
[----:B------:R-:W-:Y:S01]  /*a6a0*/  F2FP.BF16.PACK_AB R10, R8, R21 ;  /* 0x00000015080a723e */ /* 0x000fe200000010ff */
[----:B------:R-:W-:Y:S01]  /*a6b0*/  FFMA.FTZ R22, R31, R22, -R11 ;  /* 0x000000161f167223 */ /* 0x000fe2000001080b */
[----:B------:R-:W-:Y:S01]  /*a6c0*/  F2FP.BF16.PACK_AB R11, R32, R9 ;  /* 0x00000009200b723e */ /* 0x000fe200000010ff */
[----:B------:R-:W-:-:S02]  /*a6d0*/  FFMA.FTZ R34, R34, R23, R33 ;  /* 0x0000001722227223 */ /* 0x000fc40000010021 */
[----:B------:R-:W-:-:S03]  /*a6e0*/  FFMA.FTZ R31, R31, R20, R36 ;  /* 0x000000141f1f7223 */ /* 0x000fc60000010024 */
[----:B------:R-:W-:Y:S02]  /*a6f0*/  F2FP.BF16.PACK_AB R8, R34, R29 ;  /* 0x0000001d2208723e */ /* 0x000fe400000010ff */
[----:B------:R-:W-:-:S05]  /*a700*/  F2FP.BF16.PACK_AB R9, R31, R22 ;  /* 0x000000161f09723e */ /* 0x000fca00000010ff */
[----:B------:R1:W-:Y:S02]  /*a710*/  STS.128 [R18+0xa000], R8 ;  /* 0x00a0000812007388 */ /* 0x0003e40000000c00 */
.L_x_1930:
[----:B------:R-:W-:Y:S05]  /*a720*/  BSYNC B0 ;  /* 0x0000000000007941 */ /* 0x000fea0003800000 */
.L_x_1929:
        /* <DEDUP_REMOVED lines=50> */
.L_x_1903:
[----:B------:R-:W-:Y:S01]  /*aa50*/  ISETP.NE.AND P0, PT, R173, 0x1, PT ;  /* 0x00000001ad00780c */ /* 0x000fe20003f05270 */
[----:B------:R-:W-:Y:S01]  /*aa60*/  IMAD.MOV.U32 R11, RZ, RZ, R19 ;  /* 0x000000ffff0b7224 */ /* 0x000fe200078e0013 */
[----:B------:R-:W-:Y:S01]  /*aa70*/  BSSY B0, `(.L_x_1931) ;  /* 0x0000048000007945 */ /* 0x000fe20003800000 */
[----:B------:R-:W-:Y:S01]  /*aa80*/  IMAD.MOV.U32 R15, RZ, RZ, R17 ;  /* 0x000000ffff0f7224 */ /* 0x000fe200078e0011 */
        /* <DEDUP_REMOVED lines=29> */
[----:B------:R-:W-:Y:S02]  /*ac60*/  ISETP.GE.AND P0, PT, R8, R9, PT ;  /* 0x000000090800720c */ /* 0x000fe40003f06270 */
        /* <DEDUP_REMOVED lines=15> */
[----:B-1----:R-:W-:Y:S01]  /*ad60*/  @!P2 IMAD.WIDE R32, R71, 0x2, R20 ;  /* 0x000000024720a825 */ /* 0x002fe200078e0214 */
[----:B------:R-:W-:Y:S02]  /*ad70*/  @!P0 LEA.HI R10, R10, R19, RZ, 0x3 ;  /* 0x000000130a0a8211 */ /* 0x000fe400078f18ff */
[----:B------:R-:W-:Y:S02]  /*ad80*/  @!P1 LOP3.LUT R11, R11, 0xfffffff8, RZ, 0xc0, !PT ;  /* 0xfffffff80b0b9812 */ /* 0x000fe400078ec0ff */
[----:B------:R-:W-:Y:S01]  /*ad90*/  @!P0 LOP3.LUT R10, R10, 0xfffffff8, RZ, 0xc0, !PT ;  /* 0xfffffff80a0a8812 */ /* 0x000fe200078ec0ff */
[----:B------:R1:W5:Y:S01]  /*ada0*/  @!P2 LD.E.128 R76, [R32.64] ;  /* 0x00000006204ca980 */ /* 0x000362000c101d00 */
[----:B------:R-:W-:Y:S01]  /*adb0*/  CS2R R74, SRZ ;  /* 0x00000000004a7805 */ /* 0x000fe2000001ff00 */
[----:B---34-:R-:W-:Y:S01]  /*adc0*/  @!P1 IMAD.WIDE R34, R11, 0x2, R14 ;  /* 0x000000020b229825 */ /* 0x018fe200078e020e */
        /* <DEDUP_REMOVED lines=8> */
[----:B------:R-:W-:-:S02]  /*ae50*/  CS2R R48, SRZ ;  /* 0x0000000000307805 */ /* 0x000fc4000001ff00 */
[----:B------:R2:W5:Y:S01]  /*ae60*/  @!P1 LD.E.128 R56, [R34.64] ;  /* 0x0000000622389980 */ /* 0x000562000c101d00 */
[----:B-1----:R-:W-:-:S04]  /*ae70*/  @!P1 IMAD.WIDE R32, R11, 0x2, R20 ;  /* 0x000000020b209825 */ /* 0x002fc800078e0214 */
[C---:B------:R-:W-:Y:S01]  /*ae80*/  @!P0 IMAD.WIDE R20, R10.reuse, 0x2, R20 ;  /* 0x000000020a148825 */ /* 0x040fe200078e0214 */
[----:B------:R2:W5:Y:S03]  /*ae90*/  @!P1 LD.E.128 R60, [R32.64] ;  /* 0x00000006203c9980 */ /* 0x000566000c101d00 */
[--C-:B------:R-:W-:Y:S01]  /*aea0*/  @!P0 IMAD.WIDE R10, R10, 0x2, R14.reuse ;  /* 0x000000020a0a8825 */ /* 0x100fe200078e020e */
[----:B------:R2:W5:Y:S03]  /*aeb0*/  @!P0 LD.E.128 R52, [R20.64] ;  /* 0x0000000614348980 */ /* 0x000566000c101d00 */
[----:B------:R-:W-:Y:S01]  /*aec0*/  @!P2 IMAD.WIDE R14, R71, 0x2, R14 ;  /* 0x00000002470ea825 */ /* 0x000fe200078e020e */
[----:B------:R2:W5:Y:S04]  /*aed0*/  @!P0 LD.E.128 R48, [R10.64] ;  /* 0x000000060a308980 */ /* 0x000568000c101d00 */
[----:B------:R2:W5:Y:S02]  /*aee0*/  @!P2 LD.E.128 R72, [R14.64] ;  /* 0x000000060e48a980 */ /* 0x000564000c101d00 */
.L_x_1932:
[----:B--2---:R-:W-:Y:S05]  /*aef0*/  BSYNC B0 ;  /* 0x0000000000007941 */ /* 0x004fea0003800000 */
.L_x_1931:
[----:B------:R-:W-:Y:S01]  /*af00*/  IADD3 R10, R8, 0x40, RZ ;  /* 0x00000040080a7810 */ /* 0x000fe20007ffe0ff */
[----:B-----5:R-:W-:Y:S01]  /*af10*/  IMAD.MOV.U32 R8, RZ, RZ, R54 ;  /* 0x000000ffff087224 */ /* 0x020fe200078e0036 */
[----:B------:R2:W4:Y:S01]  /*af20*/  SHFL.IDX PT, R65, R18, 0x1, 0x1c1f ;  /* 0x003c1f0012417f89 */ /* 0x00052200000e0000 */
        /* <DEDUP_REMOVED lines=43> */
[----:B------:R-:W3:Y:S01]  /*b1e0*/  SHFL.IDX PT, R64, R17, 0x1, 0x1c1f ;  /* 0x003c1f0011407f89 */ /* 0x000ee200000e0000 */
[----:B------:R-:W-:Y:S01]  /*b1f0*/  IMAD.MOV.U32 R8, RZ, RZ, R73 ;  /* 0x000000ffff087224 */ /* 0x000fe200078e0049 */
[----:B------:R-:W-:Y:S01]  /*b200*/  BSSY B0, `(.L_x_1933) ;  /* 0x0000036000007945 */ /* 0x000fe20003800000 */
[----:B------:R-:W-:Y:S01]  /*b210*/  PRMT R125, R12, 0x7610, R125 ;  /* 0x000076100c7d7816 */ /* 0x000fe2000000007d */
[----:B---3--:R3:W1:Y:S01]  /*b220*/  SHFL.IDX PT, R15, R16, 0x1, 0x1c1f ;  /* 0x003c1f00100f7f89 */ /* 0x00866200000e0000 */
[----:B------:R-:W-:Y:S01]  /*b230*/  PRMT R124, R11, 0x7610, R124 ;  /* 0x000076100b7c7816 */ /* 0x000fe2000000007c */
[----:B-1----:R-:W-:Y:S01]  /*b240*/  CS2R R20, SRZ ;  /* 0x0000000000147805 */ /* 0x002fe2000001ff00 */
[----:B------:R-:W-:Y:S01]  /*b250*/  PRMT R123, R10, 0x7610, R123 ;  /* 0x000076100a7b7816 */ /* 0x000fe2000000007b */
[----:B----4-:R1:W4:Y:S01]  /*b260*/  SHFL.IDX PT, R14, R13, 0x1, 0x1c1f ;  /* 0x003c1f000d0e7f89 */ /* 0x01032200000e0000 */
[----:B------:R-:W-:Y:S01]  /*b270*/  PRMT R122, R8, 0x7610, R122 ;  /* 0x00007610087a7816 */ /* 0x000fe2000000007a */
[----:B------:R-:W-:Y:S01]  /*b280*/  CS2R R38, SRZ ;  /* 0x0000000000267805 */ /* 0x000fe2000001ff00 */
[----:B------:R-:W-:Y:S01]  /*b290*/  CS2R R36, SRZ ;  /* 0x0000000000247805 */ /* 0x000fe2000001ff00 */
[----:B------:R-:W-:Y:S01]  /*b2a0*/  CS2R R46, SRZ ;  /* 0x00000000002e7805 */ /* 0x000fe2000001ff00 */
[----:B------:R-:W-:Y:S01]  /*b2b0*/  CS2R R44, SRZ ;  /* 0x00000000002c7805 */ /* 0x000fe2000001ff00 */
[----:B--2---:R-:W-:Y:S01]  /*b2c0*/  CS2R R18, SRZ ;  /* 0x0000000000127805 */ /* 0x004fe2000001ff00 */
[----:B------:R-:W-:Y:S01]  /*b2d0*/  CS2R R34, SRZ ;  /* 0x0000000000227805 */ /* 0x000fe2000001ff00 */
[----:B------:R-:W-:Y:S01]  /*b2e0*/  CS2R R32, SRZ ;  /* 0x0000000000207805 */ /* 0x000fe2000001ff00 */
[----:B------:R-:W-:Y:S01]  /*b2f0*/  CS2R R42, SRZ ;  /* 0x00000000002a7805 */ /* 0x000fe2000001ff00 */
[----:B------:R-:W-:Y:S01]  /*b300*/  CS2R R40, SRZ ;  /* 0x0000000000287805 */ /* 0x000fe2000001ff00 */
[----:B---3--:R-:W-:Y:S01]  /*b310*/  CS2R R16, SRZ ;  /* 0x0000000000107805 */ /* 0x008fe2000001ff00 */
[----:B------:R-:W-:Y:S05]  /*b320*/  @P0 BRA `(.L_x_1934) ;  /* 0x0000023000000947 */ /* 0x000fea0003800000 */
[C---:B-1----:R-:W-:Y:S01]  /*b330*/  IADD3 R13, R71.reuse, 0x20, RZ ;  /* 0x00000020470d7810 */ /* 0x042fe20007ffe0ff */
        /* <DEDUP_REMOVED lines=9> */
[C-C-:B------:R-:W-:Y:S01]  /*b3d0*/  @!P2 IMAD.WIDE R16, R71.reuse, 0x2, R64.reuse ;  /* 0x000000024710a825 */ /* 0x140fe200078e0240 */
        /* <DEDUP_REMOVED lines=11> */
[--C-:B----4-:R-:W-:Y:S01]  /*b490*/  @!P1 IMAD.WIDE R10, R10, 0x2, R14.reuse ;  /* 0x000000020a0a9825 */ /* 0x110fe200078e020e */
        /* <DEDUP_REMOVED lines=12> */
.L_x_1934:
[----:B------:R-:W-:Y:S05]  /*b560*/  BSYNC B0 ;  /* 0x0000000000007941 */ /* 0x000fea0003800000 */
.L_x_1933:
[----:B-----5:R-:W-:Y:S01]  /*b570*/  IMAD.MOV.U32 R8, RZ, RZ, R22 ;  /* 0x000000ffff087224 */ /* 0x020fe200078e0016 */
[----:B------:R-:W-:-:S04]  /*b580*/  DEPBAR.LE SB0, 0x1 ;  /* 0x000080400000791a */ /* 0x000fc80000000000 */
[----:B------:R-:W-:Y:S01]  /*b590*/  PRMT R70, R8, 0x7610, R70 ;  /* 0x0000761008467816 */ /* 0x000fe20000000046 */
[----:B--2---:R-:W-:Y:S01]  /*b5a0*/  IMAD.MOV.U32 R11, RZ, RZ, R20 ;  /* 0x000000ffff0b7224 */ /* 0x004fe200078e0014 */
        /* <DEDUP_REMOVED lines=56> */
[----:B----4-:R-:W-:Y:S01]  /*b930*/  IMAD.SHL.U32 R14, R29, 0x40, RZ ;  /* 0x000000401d0e7824 */ /* 0x010fe200078e00ff */
[----:B------:R-:W-:Y:S01]  /*b940*/  SHF.R.U32.HI R73, RZ, 0x10, R73 ;  /* 0x00000010ff497819 */ /* 0x000fe20000011649 */
[----:B------:R-:W-:Y:S01]  /*b950*/  IMAD.SHL.U32 R8, R87, 0x200, RZ ;  /* 0x0000020057087824 */ /* 0x000fe200078e00ff */
[----:B------:R-:W-:Y:S02]  /*b960*/  LEA.HI R12, R12, R103, RZ, 0x1d ;  /* 0x000000670c0c7211 */ /* 0x000fe400078fe8ff */
[----:B------:R-:W-:Y:S02]  /*b970*/  LOP3.LUT R14, R14, 0x1c0, RZ, 0xc0, !PT ;  /* 0x000001c00e0e7812 */ /* 0x000fe400078ec0ff */
[----:B------:R-:W-:Y:S01]  /*b980*/  SHF.R.S32.HI R9, RZ, 0x1f, R12 ;  /* 0x0000001fff097819 */ /* 0x000fe2000001140c */
[----:B------:R-:W-:Y:S01]  /*b990*/  IMAD.SHL.U32 R10, R12, 0x8, RZ ;  /* 0x000000080c0a7824 */ /* 0x000fe200078e00ff */
[----:B-1----:R-:W-:-:S02]  /*b9a0*/  LOP3.LUT R13, R14, 0x38, R71, 0xf8, !PT ;  /* 0x000000380e0d7812 */ /* 0x002fc400078ef847 */
        /* <DEDUP_REMOVED lines=100> */
.L_x_1938:
[----:B------:R-:W-:Y:S05]  /*bff0*/  BSYNC B0 ;  /* 0x0000000000007941 */ /* 0x000fea0003800000 */
.L_x_1937:
        /* <DEDUP_REMOVED lines=34> */
[----:B----4-:R-:W1:Y:S01]  /*c220*/  LDS.128 R12, [R73+0xc100] ;  /* 0x00c10000490c7984 */ /* 0x010e620000000c00 */
        /* <DEDUP_REMOVED lines=87> */
.L_x_1940:
[----:B------:R-:W-:Y:S05]  /*c7a0*/  BSYNC B0 ;  /* 0x0000000000007941 */ /* 0x000fea0003800000 */
.L_x_1939:
        /* <DEDUP_REMOVED lines=121> */
.L_x_1936:
[----:B------:R-:W-:Y:S05]  /*cf40*/  BSYNC B1 ;  /* 0x0000000000017941 */ /* 0x000fea0003800000 */
.L_x_1935:
        /* <DEDUP_REMOVED lines=17> */
[----:B----4-:R-:W-:Y:S02]  /*d060*/  LOP3.LUT R14, R10, 0x38, R71, 0xf8, !PT ;  /* 0x000000380a0e7812 */ /* 0x010fe400078ef847 */
        /* <DEDUP_REMOVED lines=11> */
[----:B------:R-:W-:Y:S02]  /*d120*/  SHF.R.U64 R42, R42, 0x10, R43 ;  /* 0x000000102a2a7819 */ /* 0x000fe4000000122b */
[----:B------:R-:W-:Y:S01]  /*d130*/  IMAD.SHL.U32 R48, R48, 0x2, RZ ;  /* 0x0000000230307824 */ /* 0x000fe200078e00ff */
[----:B------:R-:W-:-:S02]  /*d140*/  SHF.R.U64 R44, R44, 0x10, R45 ;  /* 0x000000102c2c7819 */ /* 0x000fc4000000122d */
[----:B------:R-:W-:Y:S02]  /*d150*/  SHF.R.U32.HI R43, RZ, 0x10, R43 ;  /* 0x00000010ff2b7819 */ /* 0x000fe4000001162b */
[----:B------:R-:W2:Y:S01]  /*d160*/  LDS.128 R8, [R48+0xc100] ;  /* 0x00c1000030087984 */ /* 0x000ea20000000c00 */
[----:B------:R-:W-:Y:S02]  /*d170*/  SHF.R.U32.HI R45, RZ, 0x10, R45 ;  /* 0x00000010ff2d7819 */ /* 0x000fe4000001162d */
[----:B------:R-:W-:Y:S02]  /*d180*/  PRMT R95, R95, 0x5410, R40 ;  /* 0x000054105f5f7816 */ /* 0x000fe40000000028 */
[----:B------:R-:W-:Y:S02]  /*d190*/  PRMT R94, R94, 0x5410, R41 ;  /* 0x000054105e5e7816 */ /* 0x000fe40000000029 */
        /* <DEDUP_REMOVED lines=82> */
.L_x_1942:
[----:B------:R-:W-:Y:S05]  /*d6c0*/  BSYNC B0 ;  /* 0x0000000000007941 */ /* 0x000fea0003800000 */
.L_x_1941:
[----:B-1----:R-:W-:Y:S01]  /*d6d0*/  IADD3 R9, R71, 0x20, RZ ;  /* 0x0000002047097810 */ /* 0x002fe20007ffe0ff */
[----:B------:R-:W-:Y:S03]  /*d6e0*/  BSSY B0, `(.L_x_1943) ;  /* 0x000007b000007945 */ /* 0x000fe60003800000 */
[----:B------:R-:W-:-:S13]  /*d6f0*/  ISETP.GE.AND P0, PT, R9, c[0x0][0x27c], PT ;  /* 0x00009f0009007a0c */ /* 0x000fda0003f06270 */
[----:B------:R-:W-:Y:S05]  /*d700*/  @P0 BRA `(.L_x_1944) ;  /* 0x0000078000000947 */ /* 0x000fea0003800000 */
[----:B------:R-:W-:Y:S01]  /*d710*/  SHF.R.S32.HI R12, RZ, 0x1f, R9 ;  /* 0x0000001fff0c7819 */ /* 0x000fe20000011409 */
[----:B------:R-:W-:Y:S01]  /*d720*/  IMAD.MOV.U32 R13, RZ, RZ, c[0x0][0x27c] ;  /* 0x00009f00ff0d7624 */ /* 0x000fe200078e00ff */
[----:B------:R-:W-:Y:S01]  /*d730*/  SHF.R.S32.HI R8, RZ, 0x1f, R29 ;  /* 0x0000001fff087819 */ /* 0x000fe2000001141d */
[----:B----4-:R-:W-:Y:S01]  /*d740*/  IMAD.SHL.U32 R14, R29, 0x40, RZ ;  /* 0x000000401d0e7824 */ /* 0x010fe200078e00ff */
        /* <DEDUP_REMOVED lines=32> */
[--C-:B------:R-:W-:Y:S02]  /*d950*/  SHF.R.U64 R39, R34, 0x10, R35.reuse ;  /* 0x0000001022277819 */ /* 0x100fe40000001223 */
[----:B------:R-:W-:Y:S02]  /*d960*/  SHF.R.U32.HI R35, RZ, 0x10, R35 ;  /* 0x00000010ff237819 */ /* 0x000fe40000011623 */
[----:B------:R-:W-:Y:S02]  /*d970*/  PRMT R82, R82, 0x5410, R33 ;  /* 0x0000541052527816 */ /* 0x000fe40000000021 */
[----:B------:R-:W-:Y:S02]  /*d980*/  PRMT R84, R84, 0x5410, R37 ;  /* 0x0000541054547816 */ /* 0x000fe40000000025 */
[----:B------:R-:W-:Y:S01]  /*d990*/  PRMT R86, R86, 0x5410, R35 ;  /* 0x0000541056567816 */ /* 0x000fe20000000023 */
[----:B------:R-:W-:Y:S01]  /*d9a0*/  IMAD.U32 R45, R82, 0x10000, RZ ;  /* 0x00010000522d7824 */ /* 0x000fe200078e00ff */
[----:B------:R-:W-:-:S02]  /*d9b0*/  PRMT R90, R90, 0x5410, R43 ;  /* 0x000054105a5a7816 */ /* 0x000fc4000000002b */
[----:B------:R-:W-:Y:S01]  /*d9c0*/  PRMT R89, R89, 0x5410, R36 ;  /* 0x0000541059597816 */ /* 0x000fe20000000024 */
[----:B------:R-:W-:Y:S01]  /*d9d0*/  IMAD.U32 R46, R86, 0x10000, RZ ;  /* 0x00010000562e7824 */ /* 0x000fe200078e00ff */
[----:B------:R-:W-:Y:S01]  /*d9e0*/  PRMT R88, R88, 0x5410, R39 ;  /* 0x0000541058587816 */ /* 0x000fe20000000027 */
[C---:B------:R-:W-:Y:S01]  /*d9f0*/  IMAD.U32 R39, R90.reuse, 0x10000, RZ ;  /* 0x000100005a277824 */ /* 0x040fe200078e00ff */
[----:B------:R-:W-:Y:S02]  /*da00*/  PRMT R91, R91, 0x5410, R42 ;  /* 0x000054105b5b7816 */ /* 0x000fe4000000002a */
[----:B------:R-:W-:Y:S02]  /*da10*/  LOP3.LUT R90, R90, 0xffff0000, RZ, 0xc0, !PT ;  /* 0xffff00005a5a7812 */ /* 0x000fe400078ec0ff */
[----:B------:R-:W-:Y:S02]  /*da20*/  PRMT R93, R93, 0x5410, R38 ;  /* 0x000054105d5d7816 */ /* 0x000fe40000000026 */
[----:B------:R-:W-:-:S02]  /*da30*/  LOP3.LUT R82, R82, 0xffff0000, RZ, 0xc0, !PT ;  /* 0xffff000052527812 */ /* 0x000fc400078ec0ff */
        /* <DEDUP_REMOVED lines=36> */
[C---:B------:R-:W-:Y:S01]  /*dc80*/  IMAD.U32 R45, R93.reuse, 0x10000, RZ ;  /* 0x000100005d2d7824 */ /* 0x040fe200078e00ff */
[----:B------:R-:W-:Y:S01]  /*dc90*/  LOP3.LUT R93, R93, 0xffff0000, RZ, 0xc0, !PT ;  /* 0xffff00005d5d7812 */ /* 0x000fe200078ec0ff */
[----:B------:R-:W-:Y:S02]  /*dca0*/  FFMA.FTZ R46, R13, R46, R38 ;  /* 0x0000002e0d2e7223 */ /* 0x000fe40000010026 */
[C---:B------:R-:W-:Y:S01]  /*dcb0*/  IMAD.U32 R34, R14.reuse, 0x10000, RZ ;  /* 0x000100000e227824 */ /* 0x040fe200078e00ff */
[----:B------:R-:W-:Y:S01]  /*dcc0*/  LOP3.LUT R14, R14, 0xffff0000, RZ, 0xc0, !PT ;  /* 0xffff00000e0e7812 */ /* 0x000fe200078ec0ff */
[C---:B------:R-:W-:Y:S02]  /*dcd0*/  FMUL.FTZ R13, R43.reuse, R12 ;  /* 0x0000000c2b0d7220 */ /* 0x040fe40000410000 */
[----:B------:R-:W-:Y:S02]  /*dce0*/  FMUL.FTZ R8, R44, R82 ;  /* 0x000000522c087220 */ /* 0x000fe40000410000 */
[----:B------:R-:W-:-:S02]  /*dcf0*/  FMUL.FTZ R43, R43, R45 ;  /* 0x0000002d2b2b7220 */ /* 0x000fc40000410000 */
[----:B------:R-:W-:Y:S01]  /*dd00*/  FFMA.FTZ R45, R34, R45, -R13 ;  /* 0x0000002d222d7223 */ /* 0x000fe2000001080d */
[----:B------:R-:W-:Y:S01]  /*dd10*/  LOP3.LUT R13, R88, 0xffff0000, RZ, 0xc0, !PT ;  /* 0xffff0000580d7812 */ /* 0x000fe200078ec0ff */
[-C--:B------:R-:W-:Y:S02]  /*dd20*/  FMUL.FTZ R44, R44, R89.reuse ;  /* 0x000000592c2c7220 */ /* 0x080fe40000410000 */
[----:B------:R-:W-:Y:S01]  /*dd30*/  FFMA.FTZ R38, R35, R89, -R8 ;  /* 0x0000005923267223 */ /* 0x000fe20000010808 */
[----:B------:R-:W-:Y:S01]  /*dd40*/  LOP3.LUT R8, R91, 0xffff0000, RZ, 0xc0, !PT ;  /* 0xffff00005b087812 */ /* 0x000fe200078ec0ff */
[----:B------:R-:W-:Y:S02]  /*dd50*/  FFMA.FTZ R44, R35, R82, R44 ;  /* 0x00000052232c7223 */ /* 0x000fe4000001002c */
[----:B------:R-:W-:Y:S02]  /*dd60*/  FFMA.FTZ R43, R34, R12, R43 ;  /* 0x0000000c222b7223 */ /* 0x000fe4000001002b */
[----:B------:R-:W-:Y:S01]  /*dd70*/  FMUL.FTZ R34, R42, R13 ;  /* 0x0000000d2a227220 */ /* 0x000fe20000410000 */
[----:B------:R-:W-:Y:S01]  /*dd80*/  F2FP.BF16.PACK_AB R9, R44, R9 ;  /* 0x000000092c09723e */ /* 0x000fe200000010ff */
[----:B------:R-:W-:-:S02]  /*dd90*/  FMUL.FTZ R35, R11, R86 ;  /* 0x000000560b237220 */ /* 0x000fc40000410000 */
[-C--:B------:R-:W-:Y:S02]  /*dda0*/  FMUL.FTZ R42, R42, R93.reuse ;  /* 0x0000005d2a2a7220 */ /* 0x080fe40000410000 */
[-C--:B------:R-:W-:Y:S02]  /*ddb0*/  FMUL.FTZ R12, R11, R8.reuse ;  /* 0x000000080b0c7220 */ /* 0x080fe40000410000 */
[C---:B------:R-:W-:Y:S02]  /*ddc0*/  FFMA.FTZ R34, R14.reuse, R93, -R34 ;  /* 0x0000005d0e227223 */ /* 0x040fe40000010822 */
        /* <DEDUP_REMOVED lines=12> */
.L_x_1944:
[----:B------:R-:W-:Y:S05]  /*de90*/  BSYNC B0 ;  /* 0x0000000000007941 */ /* 0x000fea0003800000 */
.L_x_1943:
[----:B------:R-:W-:-:S04]  /*dea0*/  IADD3 R71, R71, 0x40, RZ ;  /* 0x0000004047477810 */ /* 0x000fc80007ffe0ff */
[----:B------:R-:W-:-:S13]  /*deb0*/  ISETP.GE.AND P0, PT, R71, c[0x0][0x27c], PT ;  /* 0x00009f0047007a0c */ /* 0x000fda0003f06270 */
[----:B------:R-:W-:Y:S05]  /*dec0*/  @P0 BRA `(.L_x_1920) ;  /* 0x0000078000000947 */ /* 0x000fea0003800000 */
[----:B-1----:R-:W-:Y:S01]  /*ded0*/  SHF.R.S32.HI R12, RZ, 0x1f, R71 ;  /* 0x0000001fff0c7819 */ /* 0x002fe20000011447 */
[----:B------:R-:W-:Y:S01]  /*dee0*/  IMAD.MOV.U32 R11, RZ, RZ, c[0x0][0x27c] ;  /* 0x00009f00ff0b7624 */ /* 0x000fe200078e00ff */
[----:B----4-:R-:W-:Y:S01]  /*def0*/  SHF.R.S32.HI R14, RZ, 0x1f, R29 ;  /* 0x0000001fff0e7819 */ /* 0x010fe2000001141d */
        /* <DEDUP_REMOVED lines=47> */
[----:B------:R-:W-:-:S02]  /*e1f0*/  IMAD.U32 R36, R65, 0x10000, RZ ;  /* 0x0001000041247824 */ /* 0x000fc400078e00ff */
[C---:B------:R-:W-:Y:S01]  /*e200*/  IMAD.U32 R31, R66.reuse, 0x10000, RZ ;  /* 0x00010000421f7824 */ /* 0x040fe200078e00ff */
        /* <DEDUP_REMOVED lines=24> */
[C---:B------:R-:W-:Y:S01]  /*e390*/  IMAD.U32 R22, R11.reuse, 0x10000, RZ ;  /* 0x000100000b167824 */ /* 0x040fe200078e00ff */
[----:B------:R-:W-:Y:S01]  /*e3a0*/  LOP3.LUT R11, R11, 0xffff0000, RZ, 0xc0, !PT ;  /* 0xffff00000b0b7812 */ /* 0x000fe200078ec0ff */
[C---:B------:R-:W-:Y:S02]  /*e3b0*/  FFMA.FTZ R23, R16.reuse, R68, -R23 ;  /* 0x0000004410177223 */ /* 0x040fe40000010817 */
[----:B------:R-:W-:Y:S02]  /*e3c0*/  FFMA.FTZ R15, R16, R64, R15 ;  /* 0x00000040100f7223 */ /* 0x000fe4000001000f */
[----:B------:R-:W-:-:S02]  /*e3d0*/  FFMA.FTZ R17, R12, R9, -R17 ;  /* 0x000000090c117223 */ /* 0x000fc40000010811 */
[----:B------:R-:W-:Y:S02]  /*e3e0*/  IMAD.U32 R16, R69, 0x10000, RZ ;  /* 0x0001000045107824 */ /* 0x000fe400078e00ff */
[----:B------:R-:W-:Y:S01]  /*e3f0*/  FFMA.FTZ R9, R12, R37, R8 ;  /* 0x000000250c097223 */ /* 0x000fe20000010008 */
[----:B------:R-:W-:Y:S01]  /*e400*/  LOP3.LUT R8, R67, 0xffff0000, RZ, 0xc0, !PT ;  /* 0xffff000043087812 */ /* 0x000fe200078ec0ff */
[C---:B------:R-:W-:Y:S02]  /*e410*/  FMUL.FTZ R12, R22.reuse, R36 ;  /* 0x00000024160c7220 */ /* 0x040fe40000410000 */
[-C--:B------:R-:W-:Y:S02]  /*e420*/  FMUL.FTZ R22, R22, R16.reuse ;  /* 0x0000001016167220 */ /* 0x080fe40000410000 */
[----:B------:R-:W-:Y:S02]  /*e430*/  FFMA.FTZ R16, R13, R16, -R12 ;  /* 0x000000100d107223 */ /* 0x000fe4000001080c */
[----:B------:R-:W-:-:S02]  /*e440*/  FMUL.FTZ R12, R35, R38 ;  /* 0x00000026230c7220 */ /* 0x000fc40000410000 */
[C---:B------:R-:W-:Y:S01]  /*e450*/  IMAD.U32 R37, R70.reuse, 0x10000, RZ ;  /* 0x0001000046257824 */ /* 0x040fe200078e00ff */
[----:B------:R-:W-:Y:S01]  /*e460*/  LOP3.LUT R70, R70, 0xffff0000, RZ, 0xc0, !PT ;  /* 0xffff000046467812 */ /* 0x000fe200078ec0ff */
[----:B------:R-:W-:Y:S02]  /*e470*/  FFMA.FTZ R36, R13, R36, R22 ;  /* 0x000000240d247223 */ /* 0x000fe40000010016 */
[-C--:B------:R-:W-:Y:S02]  /*e480*/  FMUL.FTZ R35, R35, R8.reuse ;  /* 0x0000000823237220 */ /* 0x080fe40000410000 */
[----:B------:R-:W-:Y:S02]  /*e490*/  FMUL.FTZ R13, R34, R31 ;  /* 0x0000001f220d7220 */ /* 0x000fe40000410000 */
[----:B------:R-:W-:Y:S01]  /*e4a0*/  FFMA.FTZ R22, R19, R8, -R12 ;  /* 0x0000000813167223 */ /* 0x000fe2000001080c */
[----:B------:R-:W-:Y:S01]  /*e4b0*/  LOP3.LUT R8, R65, 0xffff0000, RZ, 0xc0, !PT ;  /* 0xffff000041087812 */ /* 0x000fe200078ec0ff */
[----:B------:R-:W-:Y:S01]  /*e4c0*/  IMAD.U32 R18, R14, 0x10000, RZ ;  /* 0x000100000e127824 */ /* 0x000fe200078e00ff */
        /* <DEDUP_REMOVED lines=24> */
.L_x_1920:
[----:B------:R-:W-:Y:S05]  /*e650*/  BSYNC B2 ;  /* 0x0000000000027941 */ /* 0x000fea0003800000 */
.L_x_1902:
[----:B-1----:R-:W-:Y:S01]  /*e660*/  IMAD.SHL.U32 R8, R0, 0x40, RZ ;  /* 0x0000004000087824 */ /* 0x002fe200078e00ff */
[----:B------:R-:W-:-:S04]  /*e670*/  DEPBAR.LE SB0, 0x0 ;  /* 0x000080000000791a */ /* 0x000fc80000000000 */
[----:B------:R-:W-:Y:S01]  /*e680*/  IMAD.SHL.U32 R9, R25, 0x8, RZ ;  /* 0x0000000819097824 */ /* 0x000fe200078e00ff */
[----:B------:R-:W-:Y:S01]  /*e690*/  LOP3.LUT R8, R8, 0x1c0, RZ, 0xc0, !PT ;  /* 0x000001c008087812 */ /* 0x000fe200078ec0ff */
[----:B------:R-:W-:Y:S01]  /*e6a0*/  IMAD R30, R30, c[0x0][0x208], RZ ;  /* 0x000082001e1e7a24 */ /* 0x000fe200078e02ff */
[----:B------:R-:W-:Y:S01]  /*e6b0*/  LOP3.LUT P1, RZ, R0, 0x2, RZ, 0xc0, !PT ;  /* 0x0000000200ff7812 */ /* 0x000fe2000782c0ff */
[C---:B----4-:R-:W-:Y:S01]  /*e6c0*/  IMAD.WIDE.U32 R14, R81.reuse, c[0x0][0x208], RZ ;  /* 0x00008200510e7a25 */ /* 0x050fe200078e00ff */
[----:B------:R-:W-:Y:S02]  /*e6d0*/  LOP3.LUT R9, R8, 0x8, R9, 0xf8, !PT ;  /* 0x0000000808097812 */ /* 0x000fe400078ef809 */
[----:B------:R-:W-:Y:S01]  /*e6e0*/  SHF.R.U32.HI R8, RZ, 0x3, R8 ;  /* 0x00000003ff087819 */ /* 0x000fe20000011608 */
[C---:B------:R-:W-:Y:S01]  /*e6f0*/  IMAD R11, R81.reuse, c[0x0][0x20c], R30 ;  /* 0x00008300510b7a24 */ /* 0x040fe200078e021e */
[----:B------:R-:W-:Y:S01]  /*e700*/  SEL R13, RZ, 0x4, P4 ;  /* 0x00000004ff0d7807 */ /* 0x000fe20002000000 */
[----:B------:R-:W-:Y:S01]  /*e710*/  IMAD R82, R81, -0x40, R172 ;  /* 0xffffffc051527824 */ /* 0x000fe200078e02ac */
[----:B------:R-:W-:Y:S01]  /*e720*/  LOP3.LUT R8, R9, R8, RZ, 0x3c, !PT ;  /* 0x0000000809087212 */ /* 0x000fe200078e3cff */
[----:B------:R-:W-:Y:S01]  /*e730*/  IMAD.IADD R11, R15, 0x1, R11 ;  /* 0x000000010f0b7824 */ /* 0x000fe200078e020b */
[----:B------:R-:W-:Y:S01]  /*e740*/  SEL R9, RZ, 0x2, P6 ;  /* 0x00000002ff097807 */ /* 0x000fe20003000000 */
[----:B------:R-:W-:Y:S01]  /*e750*/  IMAD R198, R87, 0x400, R4 ;  /* 0x0000040057c67824 */ /* 0x000fe200078e0204 */
[----:B------:R-:W-:Y:S01]  /*e760*/  LEA.HI R80, R80, R83, RZ, 0x2 ;  /* 0x0000005350507211 */ /* 0x000fe200078f10ff */
[----:B------:R-:W-:Y:S01]  /*e770*/  IMAD R197, R27, 0x200, R8 ;  /* 0x000002001bc57824 */ /* 0x000fe200078e0208 */
[----:B------:R-:W-:Y:S01]  /*e780*/  LEA R8, P0, R14, R204, 0x6 ;  /* 0x000000cc0e087211 */ /* 0x000fe200078030ff */
[----:B------:R-:W-:Y:S01]  /*e790*/  IMAD.IADD R12, R82, 0x1, -R25 ;  /* 0x00000001520c7824 */ /* 0x000fe200078e0a19 */
[----:B------:R-:W-:Y:S01]  /*e7a0*/  IADD3 R13, R13, R9, R26 ;  /* 0x000000090d0d7210 */ /* 0x000fe20007ffe01a */
[----:B------:R-:W-:Y:S01]  /*e7b0*/  IMAD.SHL.U32 R197, R197, 0x2, RZ ;  /* 0x00000002c5c57824 */ /* 0x000fe200078e00ff */
[----:B------:R-:W-:Y:S01]  /*e7c0*/  BAR.SYNC.DEFER_BLOCKING 0x0 ;  /* 0x0000000000007b1d */ /* 0x000fe20000010000 */
[----:B------:R-:W-:Y:S01]  /*e7d0*/  LEA.HI.X R9, R14, R211, R11, 0x6, P0 ;  /* 0x000000d30e097211 */ /* 0x000fe200000f340b */
[----:B------:R-:W-:Y:S01]  /*e7e0*/  IMAD.SHL.U32 R198, R198, 0x2, RZ ;  /* 0x00000002c6c67824 */ /* 0x000fe200078e00ff */
[----:B------:R-:W-:Y:S01]  /*e7f0*/  LEA R14, P0, R8, c[0x0][0x1f8], 0x1 ;  /* 0x00007e00080e7a11 */ /* 0x000fe200078008ff */
[----:B------:R-:W-:Y:S01]  /*e800*/  IMAD.SHL.U32 R206, R24, 0x2, RZ ;  /* 0x0000000218ce7824 */ /* 0x000fe200078e00ff */
[----:B------:R-:W-:Y:S01]  /*e810*/  IADD3 R10, R197, 0x6100, RZ ;  /* 0x00006100c50a7810 */ /* 0x000fe20007ffe0ff */
[--C-:B------:R-:W-:Y:S01]  /*e820*/  IMAD R194, R2, 0x2, R198.reuse ;  /* 0x0000000202c27824 */ /* 0x100fe200078e02c6 */
[----:B------:R-:W-:Y:S01]  /*e830*/  LOP3.LUT P4, RZ, R13, 0x2, RZ, 0xc0, !PT ;  /* 0x000000020dff7812 */ /* 0x000fe2000788c0ff */
[----:B------:R-:W-:Y:S01]  /*e840*/  IMAD.MOV.U32 R207, RZ, RZ, c[0x0][0x208] ;  /* 0x00008200ffcf7624 */ /* 0x000fe200078e00ff */
[----:B------:R-:W-:Y:S01]  /*e850*/  IADD3 R196, R197, 0x6120, RZ ;  /* 0x00006120c5c47810 */ /* 0x000fe20007ffe0ff */
[----:B------:R-:W-:Y:S01]  /*e860*/  IMAD R193, R3, 0x2, R198 ;  /* 0x0000000203c17824 */ /* 0x000fe200078e02c6 */
[----:B------:R-:W-:Y:S01]  /*e870*/  @P1 IADD3 R196, R10, -0x20, RZ ;  /* 0xffffffe00ac41810 */ /* 0x000fe20007ffe0ff */
[----:B------:R-:W-:Y:S01]  /*e880*/  IMAD.SHL.U32 R76, R207, 0x40, RZ ;  /* 0x00000040cf4c7824 */ /* 0x000fe200078e00ff */
[----:B------:R-:W-:Y:S01]  /*e890*/  ISETP.LT.OR P1, PT, R12, 0x1, P5 ;  /* 0x000000010c00780c */ /* 0x000fe20002f21670 */
[----:B------:R-:W-:Y:S01]  /*e8a0*/  IMAD R191, R3, 0x2, R194 ;  /* 0x0000000203bf7824 */ /* 0x000fe200078e02c2 */
[----:B------:R-:W-:Y:S01]  /*e8b0*/  LEA.HI.X R15, R8, c[0x0][0x1fc], R9, 0x1, P0 ;  /* 0x00007f00080f7a11 */ /* 0x000fe200000f0c09 */
[----:B------:R-:W-:Y:S01]  /*e8c0*/  IMAD.SHL.U32 R195, R4, 0x2, RZ ;  /* 0x0000000204c37824 */ /* 0x000fe200078e00ff */
[----:B------:R-:W-:-:S02]  /*e8d0*/  ISETP.LT.OR P0, PT, R12, 0x1, !P4 ;  /* 0x000000010c00780c */ /* 0x000fc40006701670 */
[----:B------:R-:W-:Y:S01]  /*e8e0*/  LOP3.LUT P2, RZ, R13, 0x4, RZ, 0xc0, !PT ;  /* 0x000000040dff7812 */ /* 0x000fe2000784c0ff */
[--C-:B------:R-:W-:Y:S01]  /*e8f0*/  IMAD R190, R2, 0x2, R195.reuse ;  /* 0x0000000202be7824 */ /* 0x100fe200078e02c3 */
[----:B------:R-:W-:Y:S01]  /*e900*/  SHF.L.U64.HI R207, R207, R28, c[0x0][0x20c] ;  /* 0x00008300cfcf7619 */ /* 0x000fe2000001021c */
[C---:B------:R-:W-:Y:S01]  /*e910*/  IMAD R189, R3.reuse, 0x2, R195 ;  /* 0x0000000203bd7824 */ /* 0x040fe200078e02c3 */
[----:B------:R-:W-:Y:S01]  /*e920*/  ISETP.LT.OR P3, PT, R12, 0x21, P5 ;  /* 0x000000210c00780c */ /* 0x000fe20002f61670 */
[----:B------:R-:W-:Y:S01]  /*e930*/  LDSM.16.M88.4 R48, [R198+0xc100] ;  /* 0x00c10000c630783b */ /* 0x000fe20000000200 */
[----:B------:R-:W-:Y:S01]  /*e940*/  LOP3.LUT R80, R80, 0xfffffffc, RZ, 0xc0, !PT ;  /* 0xfffffffc50507812 */ /* 0x000fe200078ec0ff */
[----:B------:R-:W-:Y:S01]  /*e950*/  IMAD R188, R3, 0x2, R190 ;  /* 0x0000000203bc7824 */ /* 0x000fe200078e02be */
[----:B------:R-:W-:Y:S01]  /*e960*/  IADD3 R217, R7, -0x2, RZ ;  /* 0xfffffffe07d97810 */ /* 0x000fe20007ffe0ff */
[----:B------:R-:W1:Y:S01]  /*e970*/  LDSM.16.M88.4 R40, [R197+0x6100] ;  /* 0x00610000c528783b */ /* 0x000e620000000200 */
[----:B------:R-:W-:-:S02]  /*e980*/  IADD3 R186, R196, 0x1000, RZ ;  /* 0x00001000c4ba7810 */ /* 0x000fc40007ffe0ff */
[C---:B------:R-:W-:Y:S01]  /*e990*/  IADD3 R182, R196.reuse, 0x2800, RZ ;  /* 0x00002800c4b67810 */ /* 0x040fe20007ffe0ff */
[----:B------:R-:W-:Y:S01]  /*e9a0*/  LDSM.16.M88.4 R56, [R194+0xc100] ;  /* 0x00c10000c238783b */ /* 0x000fe20000000200 */
[C---:B------:R-:W-:Y:S02]  /*e9b0*/  IADD3 R180, R196.reuse, 0x3800, RZ ;  /* 0x00003800c4b47810 */ /* 0x040fe40007ffe0ff */
[C---:B------:R-:W-:Y:S01]  /*e9c0*/  IADD3 R178, R196.reuse, 0x4800, RZ ;  /* 0x00004800c4b27810 */ /* 0x040fe20007ffe0ff */
[----:B------:R-:W2:Y:S01]  /*e9d0*/  LDSM.16.M88.4 R32, [R197+0x6900] ;  /* 0x00690000c520783b */ /* 0x000ea20000000200 */
[----:B------:R-:W-:-:S03]  /*e9e0*/  IADD3 R176, R196, 0x5800, RZ ;  /* 0x00005800c4b07810 */ /* 0x000fc60007ffe0ff */
[----:B------:R-:W3:Y:S04]  /*e9f0*/  LDSM.16.M88.4 R24, [R197+0x7100] ;  /* 0x00710000c518783b */ /* 0x000ee80000000200 */
[----:B------:R-:W4:Y:S04]  /*ea00*/  LDSM.16.M88.4 R60, [R197+0x7900] ;  /* 0x00790000c53c783b */ /* 0x000f280000000200 */
[----:B------:R-:W3:Y:S04]  /*ea10*/  LDSM.16.M88.4 R8, [R196] ;  /* 0x00000000c408783b */ /* 0x000ee80000000200 */
[----:B------:R-:W3:Y:S04]  /*ea20*/  LDSM.16.M88.4 R52, [R196+0x800] ;  /* 0x00080000c434783b */ /* 0x000ee80000000200 */
[----:B------:R-:W3:Y:S04]  /*ea30*/  LDSM.16.M88.4 R72, [R196+0x1000] ;  /* 0x00100000c448783b */ /* 0x000ee80000000200 */
[----:B------:R-:W3:Y:S04]  /*ea40*/  LDSM.16.M88.4 R64, [R196+0x1800] ;  /* 0x00180000c440783b */ /* 0x000ee80000000200 */
[----:B------:R-:W-:Y:S01]  /*ea50*/  @!PT LDS RZ, [RZ] ;  /* 0x00000000fffff984 */ /* 0x000fe20000000800 */
[----:B------:R-:W-:Y:S01]  /*ea60*/  @!PT LDS RZ, [RZ] ;  /* 0x00000000fffff984 */ /* 0x000fe20000000800 */
[----:B------:R-:W-:Y:S01]  /*ea70*/  @!PT LDS RZ, [RZ] ;  /* 0x00000000fffff984 */ /* 0x000fe20000000800 */
[----:B------:R3:W-:Y:S01]  /*ea80*/  LDGSTS.E.BYPASS.LTC128B.128 [R206+0x100], [R14.64], !P1 ;  /* 0x001000000ece7fae */ /* 0x0007e2000c901d46 */
[----:B------:R-:W-:-:S02]  /*ea90*/  ISETP.LT.OR P1, PT, R12, 0x21, !P4 ;  /* 0x000000210c00780c */ /* 0x000fc40006721670 */
[----:B------:R-:W-:Y:S01]  /*eaa0*/  ISETP.NE.AND P4, PT, R173, 0x1, PT ;  /* 0x00000001ad00780c */ /* 0x000fe20003f85270 */
[----:B------:R3:W-:Y:S01]  /*eab0*/  LDGSTS.E.BYPASS.LTC128B.128 [R206+0x2100], [R14.64+0x80], !P0 ;  /* 0x021000800ece7fae */ /* 0x0007e2000c101d46 */
[----:B------:R-:W-:Y:S01]  /*eac0*/  ISETP.LT.OR P0, PT, R12, 0x1, !P2 ;  /* 0x000000010c00780c */ /* 0x000fe20005701670 */
[C---:B-1----:R-:W-:Y:S08]  /*ead0*/  HMMA.16816.F32.BF16 R44, R48.reuse, R40, RZ ;  /* 0x00000028302c723c */ /* 0x042ff000000418ff */
[----:B------:R-:W-:Y:S04]  /*eae0*/  HMMA.16816.F32.BF16 R40, R48, R42, RZ ;  /* 0x0000002a3028723c */ /* 0x000fe800000418ff */
[----:B------:R1:W-:Y:S01]  /*eaf0*/  LDGSTS.E.BYPASS.LTC128B.128 [R206+0x4100], [R14.64+0x100], !P0 ;  /* 0x041001000ece7fae */ /* 0x0003e2000c101d46 */
[----:B------:R-:W-:-:S03]  /*eb00*/  IADD3 R76, P0, R76, R14, RZ ;  /* 0x0000000e4c4c7210 */ /* 0x000fc60007f1e0ff */
[----:B--2---:R-:W-:Y:S02]  /*eb10*/  HMMA.16816.F32.BF16 R36, R48, R32, RZ ;  /* 0x000000203024723c */ /* 0x004fe400000418ff */
[----:B------:R-:W-:Y:S01]  /*eb20*/  IMAD.X R77, R207, 0x1, R15, P0 ;  /* 0x00000001cf4d7824 */ /* 0x000fe200000e060f */
[----:B------:R-:W-:Y:S01]  /*eb30*/  LOP3.LUT P0, RZ, R0, 0x4, RZ, 0xc0, !PT ;  /* 0x0000000400ff7812 */ /* 0x000fe2000780c0ff */
[----:B------:R-:W-:-:S03]  /*eb40*/  IMAD.MOV.U32 R0, RZ, RZ, 0x40 ;  /* 0x00000040ff007424 */ /* 0x000fc600078e00ff */
[----:B------:R2:W-:Y:S01]  /*eb50*/  LDGSTS.E.BYPASS.LTC128B.128 [R206+0x1100], [R76.64], !P3 ;  /* 0x011000004cce7fae */ /* 0x0005e2000d901d46 */
[C---:B------:R-:W-:Y:S01]  /*eb60*/  HMMA.16816.F32.BF16 R32, R48.reuse, R34, RZ ;  /* 0x000000223020723c */ /* 0x040fe200000418ff */
[----:B------:R-:W-:Y:S02]  /*eb70*/  SEL R0, R0, 0xffffffc0, !P0 ;  /* 0xffffffc000007807 */ /* 0x000fe40004000000 */
[----:B------:R-:W-:Y:S01]  /*eb80*/  ISETP.LT.OR P0, PT, R12, 0x21, !P2 ;  /* 0x000000210c00780c */ /* 0x000fe20005701670 */
[----:B------:R2:W-:Y:S02]  /*eb90*/  LDGSTS.E.BYPASS.LTC128B.128 [R206+0x3100], [R76.64+0x80], !P1 ;  /* 0x031000804cce7fae */ /* 0x0005e4000c901d46 */
[----:B------:R-:W-:Y:S02]  /*eba0*/  IMAD.IADD R192, R197, 0x1, R0 ;  /* 0x00000001c5c07824 */ /* 0x000fe400078e0200 */
[----:B---3--:R-:W-:Y:S01]  /*ebb0*/  HMMA.16816.F32.BF16 R28, R48, R24, RZ ;  /* 0x00000018301c723c */ /* 0x008fe200000418ff */
[----:B------:R-:W-:Y:S01]  /*ebc0*/  IMAD.IADD R184, R0, 0x1, R196 ;  /* 0x0000000100b87824 */ /* 0x000fe200078e02c4 */
[----:B------:R-:W-:-:S05]  /*ebd0*/  LOP3.LUT R0, R85, 0xffffffe0, RZ, 0xc0, !PT ;  /* 0xffffffe055007812 */ /* 0x000fca00078ec0ff */
[C---:B------:R-:W-:Y:S01]  /*ebe0*/  IMAD.IADD R0, R83.reuse, 0x1, -R0 ;  /* 0x0000000153007824 */ /* 0x040fe200078e0a00 */
[----:B------:R2:W-:Y:S01]  /*ebf0*/  LDGSTS.E.BYPASS.LTC128B.128 [R206+0x5100], [R76.64+0x100], !P0 ;  /* 0x051001004cce7fae */ /* 0x0005e2000c101d46 */
[C---:B------:R-:W-:Y:S01]  /*ec00*/  HMMA.16816.F32.BF16 R24, R48.reuse, R26, RZ ;  /* 0x0000001a3018723c */ /* 0x040fe200000418ff */
[----:B------:R-:W-:Y:S02]  /*ec10*/  IMAD.IADD R83, R83, 0x1, -R80 ;  /* 0x0000000153537824 */ /* 0x000fe400078e0a50 */
[----:B------:R-:W-:Y:S04]  /*ec20*/  LDSM.16.M88.4 R68, [R193+0xc100] ;  /* 0x00c10000c144783b */ /* 0x000fe80000000200 */
[----:B-1----:R-:W1:Y:S01]  /*ec30*/  LDSM.16.M88.4 R12, [R192+0x6100] ;  /* 0x00610000c00c783b */ /* 0x002e620000000200 */
[C---:B----4-:R-:W-:Y:S03]  /*ec40*/  HMMA.16816.F32.BF16 R20, R48.reuse, R60, RZ ;  /* 0x0000003c3014723c */ /* 0x050fe600000418ff */
[----:B------:R-:W3:Y:S04]  /*ec50*/  LDSM.16.M88.4 R16, [R192+0x6900] ;  /* 0x00690000c010783b */ /* 0x000ee80000000200 */
[----:B------:R-:W0:Y:S01]  /*ec60*/  LDGDEPBAR ;  /* 0x00000000000079af */ /* 0x000e220000000000 */
[----:B------:R-:W-:Y:S03]  /*ec70*/  HMMA.16816.F32.BF16 R48, R48, R62, RZ ;  /* 0x0000003e3030723c */ /* 0x000fe600000418ff */
[----:B------:R-:W-:Y:S05]  /*ec80*/  LDSM.16.M88.4 R60, [R192+0x7900] ;  /* 0x00790000c03c783b */ /* 0x000fea0000000200 */
[C---:B------:R-:W-:Y:S01]  /*ec90*/  HMMA.16816.F32.BF16 R44, R56.reuse, R8, R44 ;  /* 0x00000008382c723c */ /* 0x040fe2000004182c */
[----:B--2---:R-:W-:Y:S07]  /*eca0*/  LDSM.16.M88.4 R76, [R184] ;  /* 0x00000000b84c783b */ /* 0x004fee0000000200 */
[C---:B------:R-:W-:Y:S01]  /*ecb0*/  HMMA.16816.F32.BF16 R40, R56.reuse, R10, R40 ;  /* 0x0000000a3828723c */ /* 0x040fe20000041828 */
[----:B------:R-:W2:Y:S07]  /*ecc0*/  LDSM.16.M88.4 R8, [R192+0x7100] ;  /* 0x00710000c008783b */ /* 0x000eae0000000200 */
[C---:B------:R-:W-:Y:S08]  /*ecd0*/  HMMA.16816.F32.BF16 R36, R56.reuse, R52, R36 ;  /* 0x000000343824723c */ /* 0x040ff00000041824 */
[C---:B------:R-:W-:Y:S01]  /*ece0*/  HMMA.16816.F32.BF16 R32, R56.reuse, R54, R32 ;  /* 0x000000363820723c */ /* 0x040fe20000041820 */
[----:B------:R-:W4:Y:S07]  /*ecf0*/  LDSM.16.M88.4 R52, [R191+0xc100] ;  /* 0x00c10000bf34783b */ /* 0x000f2e0000000200 */
[C---:B------:R-:W-:Y:S08]  /*ed00*/  HMMA.16816.F32.BF16 R28, R56.reuse, R72, R28 ;  /* 0x00000048381c723c */ /* 0x040ff0000004181c */
[C---:B------:R-:W-:Y:S01]  /*ed10*/  HMMA.16816.F32.BF16 R24, R56.reuse, R74, R24 ;  /* 0x0000004a3818723c */ /* 0x040fe20000041818 */
[----:B------:R-:W-:Y:S07]  /*ed20*/  LDSM.16.M88.4 R72, [R184+0x1800] ;  /* 0x00180000b848783b */ /* 0x000fee0000000200 */
[C---:B------:R-:W-:Y:S08]  /*ed30*/  HMMA.16816.F32.BF16 R20, R56.reuse, R64, R20 ;  /* 0x000000403814723c */ /* 0x040ff00000041814 */
[----:B------:R-:W-:Y:S01]  /*ed40*/  HMMA.16816.F32.BF16 R48, R56, R66, R48 ;  /* 0x000000423830723c */ /* 0x000fe20000041830 */
[----:B------:R-:W4:Y:S04]  /*ed50*/  LDSM.16.M88.4 R56, [R184+0x800] ;  /* 0x00080000b838783b */ /* 0x000f280000000200 */
[----:B------:R-:W-:Y:S03]  /*ed60*/  LDSM.16.M88.4 R64, [R197+0x8900] ;  /* 0x00890000c540783b */ /* 0x000fe60000000200 */
[C---:B-1----:R-:W-:Y:S08]  /*ed70*/  HMMA.16816.F32.BF16 R44, R68.reuse, R12, R44 ;  /* 0x0000000c442c723c */ /* 0x042ff0000004182c */
[C---:B------:R-:W-:Y:S01]  /*ed80*/  HMMA.16816.F32.BF16 R40, R68.reuse, R14, R40 ;  /* 0x0000000e4428723c */ /* 0x040fe20000041828 */
[----:B------:R-:W1:Y:S07]  /*ed90*/  LDSM.16.M88.4 R12, [R184+0x1000] ;  /* 0x00100000b80c783b */ /* 0x000e6e0000000200 */
[C---:B---3--:R-:W-:Y:S08]  /*eda0*/  HMMA.16816.F32.BF16 R36, R68.reuse, R16, R36 ;  /* 0x000000104424723c */ /* 0x048ff00000041824 */
[C---:B------:R-:W-:Y:S01]  /*edb0*/  HMMA.16816.F32.BF16 R32, R68.reuse, R18, R32 ;  /* 0x000000124420723c */ /* 0x040fe20000041820 */
[----:B------:R-:W-:Y:S07]  /*edc0*/  LDSM.16.M88.4 R16, [R197+0x8100] ;  /* 0x00810000c510783b */ /* 0x000fee0000000200 */
[C---:B--2---:R-:W-:Y:S08]  /*edd0*/  HMMA.16816.F32.BF16 R28, R68.reuse, R8, R28 ;  /* 0x00000008441c723c */ /* 0x044ff0000004181c */
[C---:B------:R-:W-:Y:S01]  /*ede0*/  HMMA.16816.F32.BF16 R24, R68.reuse, R10, R24 ;  /* 0x0000000a4418723c */ /* 0x040fe20000041818 */
[----:B------:R-:W2:Y:S07]  /*edf0*/  LDSM.16.M88.4 R8, [R198+0x10100] ;  /* 0x01010000c608783b */ /* 0x000eae0000000200 */
[C---:B------:R-:W-:Y:S08]  /*ee00*/  HMMA.16816.F32.BF16 R20, R68.reuse, R60, R20 ;  /* 0x0000003c4414723c */ /* 0x040ff00000041814 */
[----:B------:R-:W-:Y:S01]  /*ee10*/  HMMA.16816.F32.BF16 R68, R68, R62, R48 ;  /* 0x0000003e4444723c */ /* 0x000fe20000041830 */
[----:B------:R-:W3:Y:S04]  /*ee20*/  LDSM.16.M88.4 R60, [R197+0x9100] ;  /* 0x00910000c53c783b */ /* 0x000ee80000000200 */
[----:B------:R-:W2:Y:S03]  /*ee30*/  LDSM.16.M88.4 R48, [R197+0x9900] ;  /* 0x00990000c530783b */ /* 0x000ea60000000200 */
[C---:B----4-:R-:W-:Y:S08]  /*ee40*/  HMMA.16816.F32.BF16 R44, R52.reuse, R76, R44 ;  /* 0x0000004c342c723c */ /* 0x050ff0000004182c */
        /* <DEDUP_REMOVED lines=10> */
[----:B------:R-:W4:Y:S04]  /*eef0*/  LDSM.16.M88.4 R52, [R196+0x2800] ;  /* 0x00280000c434783b */ /* 0x000f280000000200 */
[----:B------:R-:W-:Y:S03]  /*ef00*/  LDSM.16.M88.4 R72, [R191+0x10100] ;  /* 0x01010000bf48783b */ /* 0x000fe60000000200 */
        /* <DEDUP_REMOVED lines=8> */
[----:B------:R-:W-:Y:S07]  /*ef90*/  LDSM.16.M88.4 R60, [R192+0x8900] ;  /* 0x00890000c03c783b */ /* 0x000fee0000000200 */
[C---:B------:R-:W-:Y:S08]  /*efa0*/  HMMA.16816.F32.BF16 R20, R8.reuse, R48, R20 ;  /* 0x000000300814723c */ /* 0x040ff00000041814 */
[----:B------:R-:W-:Y:S01]  /*efb0*/  HMMA.16816.F32.BF16 R68, R8, R50, R68 ;  /* 0x000000320844723c */ /* 0x000fe20000041844 */
[----:B------:R-:W-:Y:S04]  /*efc0*/  LDSM.16.M88.4 R48, [R193+0x10100] ;  /* 0x01010000c130783b */ /* 0x000fe80000000200 */
[----:B------:R-:W3:Y:S03]  /*efd0*/  LDSM.16.M88.4 R8, [R192+0x8100] ;  /* 0x00810000c008783b */ /* 0x000ee60000000200 */
        /* <DEDUP_REMOVED lines=11> */
[----:B------:R-:W2:Y:S04]  /*f090*/  LDSM.16.M88.4 R12, [R184+0x2800] ;  /* 0x00280000b80c783b */ /* 0x000ea80000000200 */
[----:B------:R-:W-:Y:S03]  /*f0a0*/  LDSM.16.M88.4 R64, [R198+0x14100] ;  /* 0x01410000c640783b */ /* 0x000fe60000000200 */
[C---:B---3--:R-:W-:Y:S08]  /*f0b0*/  HMMA.16816.F32.BF16 R44, R48.reuse, R8, R44 ;  /* 0x00000008302c723c */ /* 0x048ff0000004182c */
[C---:B------:R-:W-:Y:S01]  /*f0c0*/  HMMA.16816.F32.BF16 R40, R48.reuse, R10, R40 ;  /* 0x0000000a3028723c */ /* 0x040fe20000041828 */
[----:B------:R-:W3:Y:S07]  /*f0d0*/  LDSM.16.M88.4 R8, [R184+0x3000] ;  /* 0x00300000b808783b */ /* 0x000eee0000000200 */
[C---:B------:R-:W-:Y:S08]  /*f0e0*/  HMMA.16816.F32.BF16 R36, R48.reuse, R60, R36 ;  /* 0x0000003c3024723c */ /* 0x040ff00000041824 */
[C---:B------:R-:W-:Y:S01]  /*f0f0*/  HMMA.16816.F32.BF16 R32, R48.reuse, R62, R32 ;  /* 0x0000003e3020723c */ /* 0x040fe20000041820 */
[----:B------:R-:W3:Y:S07]  /*f100*/  LDSM.16.M88.4 R60, [R197+0xa100] ;  /* 0x00a10000c53c783b */ /* 0x000eee0000000200 */
[C---:B-1----:R-:W-:Y:S08]  /*f110*/  HMMA.16816.F32.BF16 R28, R48.reuse, R56, R28 ;  /* 0x00000038301c723c */ /* 0x042ff0000004181c */
[C---:B------:R-:W-:Y:S01]  /*f120*/  HMMA.16816.F32.BF16 R24, R48.reuse, R58, R24 ;  /* 0x0000003a3018723c */ /* 0x040fe20000041818 */
[----:B------:R-:W1:Y:S07]  /*f130*/  LDSM.16.M88.4 R56, [R197+0xa900] ;  /* 0x00a90000c538783b */ /* 0x000e6e0000000200 */
[----:B----4-:R-:W-:Y:S08]  /*f140*/  HMMA.16816.F32.BF16 R20, R48, R52, R20 ;  /* 0x000000343014723c */ /* 0x010ff00000041814 */
[C---:B--2---:R-:W-:Y:S08]  /*f150*/  HMMA.16816.F32.BF16 R44, R72.reuse, R16, R44 ;  /* 0x00000010482c723c */ /* 0x044ff0000004182c */
[----:B------:R-:W-:Y:S01]  /*f160*/  HMMA.16816.F32.BF16 R40, R72, R18, R40 ;  /* 0x000000124828723c */ /* 0x000fe20000041828 */
[----:B------:R-:W-:Y:S07]  /*f170*/  LDSM.16.M88.4 R16, [R194+0x14100] ;  /* 0x01410000c210783b */ /* 0x000fee0000000200 */
[----:B------:R-:W-:Y:S01]  /*f180*/  HMMA.16816.F32.BF16 R68, R48, R54, R68 ;  /* 0x000000363044723c */ /* 0x000fe20000041844 */
[----:B------:R-:W2:Y:S04]  /*f190*/  LDSM.16.M88.4 R48, [R197+0xb900] ;  /* 0x00b90000c530783b */ /* 0x000ea80000000200 */
[----:B------:R-:W-:Y:S03]  /*f1a0*/  LDSM.16.M88.4 R52, [R197+0xb100] ;  /* 0x00b10000c534783b */ /* 0x000fe60000000200 */
[C---:B------:R-:W-:Y:S08]  /*f1b0*/  HMMA.16816.F32.BF16 R36, R72.reuse, R12, R36 ;  /* 0x0000000c4824723c */ /* 0x040ff00000041824 */
[C---:B------:R-:W-:Y:S01]  /*f1c0*/  HMMA.16816.F32.BF16 R32, R72.reuse, R14, R32 ;  /* 0x0000000e4820723c */ /* 0x040fe20000041820 */
[----:B------:R-:W4:Y:S07]  /*f1d0*/  LDSM.16.M88.4 R12, [R196+0x4000] ;  /* 0x00400000c40c783b */ /* 0x000f2e0000000200 */
[C---:B---3--:R-:W-:Y:S08]  /*f1e0*/  HMMA.16816.F32.BF16 R28, R72.reuse, R8, R28 ;  /* 0x00000008481c723c */ /* 0x048ff0000004181c */
[C---:B------:R-:W-:Y:S01]  /*f1f0*/  HMMA.16816.F32.BF16 R24, R72.reuse, R10, R24 ;  /* 0x0000000a4818723c */ /* 0x040fe20000041818 */
[----:B------:R-:W3:Y:S07]  /*f200*/  LDSM.16.M88.4 R8, [R196+0x4800] ;  /* 0x00480000c408783b */ /* 0x000eee0000000200 */
[----:B------:R-:W-:Y:S08]  /*f210*/  HMMA.16816.F32.BF16 R20, R72, R76, R20 ;  /* 0x0000004c4814723c */ /* 0x000ff00000041814 */
[C---:B------:R-:W-:Y:S08]  /*f220*/  HMMA.16816.F32.BF16 R44, R64.reuse, R60, R44 ;  /* 0x0000003c402c723c */ /* 0x040ff0000004182c */
[C---:B------:R-:W-:Y:S01]  /*f230*/  HMMA.16816.F32.BF16 R40, R64.reuse, R62, R40 ;  /* 0x0000003e4028723c */ /* 0x040fe20000041828 */
[----:B------:R-:W-:Y:S07]  /*f240*/  LDSM.16.M88.4 R60, [R193+0x14100] ;  /* 0x01410000c13c783b */ /* 0x000fee0000000200 */
[C---:B-1----:R-:W-:Y:S08]  /*f250*/  HMMA.16816.F32.BF16 R36, R64.reuse, R56, R36 ;  /* 0x000000384024723c */ /* 0x042ff00000041824 */
[----:B------:R-:W-:Y:S01]  /*f260*/  HMMA.16816.F32.BF16 R32, R64, R58, R32 ;  /* 0x0000003a4020723c */ /* 0x000fe20000041820 */
[----:B------:R-:W1:Y:S07]  /*f270*/  LDSM.16.M88.4 R56, [R196+0x5800] ;  /* 0x00580000c438783b */ /* 0x000e6e0000000200 */
[----:B------:R-:W-:Y:S08]  /*f280*/  HMMA.16816.F32.BF16 R68, R72, R78, R68 ;  /* 0x0000004e4844723c */ /* 0x000ff00000041844 */
[----:B--2---:R-:W-:Y:S08]  /*f290*/  HMMA.16816.F32.BF16 R20, R64, R48, R20 ;  /* 0x000000304014723c */ /* 0x004ff00000041814 */
[C---:B----4-:R-:W-:Y:S08]  /*f2a0*/  HMMA.16816.F32.BF16 R44, R16.reuse, R12, R44 ;  /* 0x0000000c102c723c */ /* 0x050ff0000004182c */
[C---:B------:R-:W-:Y:S01]  /*f2b0*/  HMMA.16816.F32.BF16 R40, R16.reuse, R14, R40 ;  /* 0x0000000e1028723c */ /* 0x040fe20000041828 */
[----:B------:R-:W2:Y:S07]  /*f2c0*/  LDSM.16.M88.4 R12, [R192+0xa900] ;  /* 0x00a90000c00c783b */ /* 0x000eae0000000200 */
[C---:B---3--:R-:W-:Y:S08]  /*f2d0*/  HMMA.16816.F32.BF16 R36, R16.reuse, R8, R36 ;  /* 0x000000081024723c */ /* 0x048ff00000041824 */
[----:B------:R-:W-:Y:S01]  /*f2e0*/  HMMA.16816.F32.BF16 R32, R16, R10, R32 ;  /* 0x0000000a1020723c */ /* 0x000fe20000041820 */
[----:B------:R-:W3:Y:S07]  /*f2f0*/  LDSM.16.M88.4 R8, [R192+0xb900] ;  /* 0x00b90000c008783b */ /* 0x000eee0000000200 */
[C---:B------:R-:W-:Y:S01]  /*f300*/  HMMA.16816.F32.BF16 R68, R64.reuse, R50, R68 ;  /* 0x000000324044723c */ /* 0x040fe20000041844 */
[----:B------:R-:W4:Y:S07]  /*f310*/  LDSM.16.M88.4 R48, [R192+0xa100] ;  /* 0x00a10000c030783b */ /* 0x000f2e0000000200 */
[C---:B------:R-:W-:Y:S08]  /*f320*/  HMMA.16816.F32.BF16 R28, R64.reuse, R52, R28 ;  /* 0x00000034401c723c */ /* 0x040ff0000004181c */
[----:B------:R-:W-:Y:S01]  /*f330*/  HMMA.16816.F32.BF16 R24, R64, R54, R24 ;  /* 0x000000364018723c */ /* 0x000fe20000041818 */
[----:B------:R-:W4:Y:S04]  /*f340*/  LDSM.16.M88.4 R52, [R196+0x5000] ;  /* 0x00500000c434783b */ /* 0x000f280000000200 */
[----:B------:R-:W4:Y:S03]  /*f350*/  LDSM.16.M88.4 R64, [R192+0xb100] ;  /* 0x00b10000c040783b */ /* 0x000f260000000200 */
[C---:B-1----:R-:W-:Y:S01]  /*f360*/  HMMA.16816.F32.BF16 R72, R16.reuse, R56, R20 ;  /* 0x000000381048723c */ /* 0x042fe20000041814 */
[----:B------:R-:W-:Y:S07]  /*f370*/  LDSM.16.M88.4 R20, [R191+0x14100] ;  /* 0x01410000bf14783b */ /* 0x000fee0000000200 */
[----:B------:R-:W-:Y:S08]  /*f380*/  HMMA.16816.F32.BF16 R68, R16, R58, R68 ;  /* 0x0000003a1044723c */ /* 0x000ff00000041844 */
[C---:B--2---:R-:W-:Y:S08]  /*f390*/  HMMA.16816.F32.BF16 R36, R60.reuse, R12, R36 ;  /* 0x0000000c3c24723c */ /* 0x044ff00000041824 */
[C---:B------:R-:W-:Y:S01]  /*f3a0*/  HMMA.16816.F32.BF16 R32, R60.reuse, R14, R32 ;  /* 0x0000000e3c20723c */ /* 0x040fe20000041820 */
[----:B------:R-:W1:Y:S07]  /*f3b0*/  LDSM.16.M88.4 R12, [R184+0x4800] ;  /* 0x00480000b80c783b */ /* 0x000e6e0000000200 */
[C---:B---3--:R-:W-:Y:S07]  /*f3c0*/  HMMA.16816.F32.BF16 R72, R60.reuse, R8, R72 ;  /* 0x000000083c48723c */ /* 0x048fee0000041848 */
[----:B------:R-:W-:Y:S01]  /*f3d0*/  SHF.R.S32.HI R8, RZ, 0x1f, R87 ;  /* 0x0000001fff087819 */ /* 0x000fe20000011457 */
[----:B----4-:R-:W-:Y:S03]  /*f3e0*/  HMMA.16816.F32.BF16 R44, R60, R48, R44 ;  /* 0x000000303c2c723c */ /* 0x010fe6000004182c */
[----:B------:R-:W-:-:S04]  /*f3f0*/  LEA.HI R8, R8, R87, RZ, 0x3 ;  /* 0x0000005708087211 */ /* 0x000fc800078f18ff */
[----:B------:R-:W-:Y:S01]  /*f400*/  SHF.R.S32.HI R49, RZ, 0x1f, R0 ;  /* 0x0000001fff317819 */ /* 0x000fe20000011400 */
[----:B------:R-:W-:Y:S03]  /*f410*/  HMMA.16816.F32.BF16 R28, R16, R52, R28 ;  /* 0x00000034101c723c */ /* 0x000fe6000004181c */
[----:B------:R-:W-:-:S04]  /*f420*/  LEA.HI R49, R49, R0, RZ, 0x2 ;  /* 0x0000000031317211 */ /* 0x000fc800078f10ff */
[----:B------:R-:W-:Y:S01]  /*f430*/  LOP3.LUT R219, R49, 0x7ffffffc, RZ, 0xc0, !PT ;  /* 0x7ffffffc31db7812 */ /* 0x000fe200078ec0ff */
[----:B------:R-:W-:Y:S01]  /*f440*/  HMMA.16816.F32.BF16 R24, R16, R54, R24 ;  /* 0x000000361018723c */ /* 0x000fe20000041818 */
[----:B------:R-:W2:Y:S03]  /*f450*/  LDSM.16.M88.4 R52, [R184+0x4000] ;  /* 0x00400000b834783b */ /* 0x000ea60000000200 */
[----:B------:R-:W-:-:S03]  /*f460*/  IMAD.IADD R219, R0, 0x1, -R219 ;  /* 0x0000000100db7824 */ /* 0x000fc600078e0adb */
[----:B------:R-:W-:Y:S01]  /*f470*/  LOP3.LUT R16, R8, 0xffffff8, RZ, 0xc0, !PT ;  /* 0x0ffffff808107812 */ /* 0x000fe200078ec0ff */
[C---:B------:R-:W-:Y:S01]  /*f480*/  HMMA.16816.F32.BF16 R68, R60.reuse, R10, R68 ;  /* 0x0000000a3c44723c */ /* 0x040fe20000041844 */
[----:B------:R-:W-:Y:S01]  /*f490*/  LEA.HI R18, R83, R83, RZ, 0x1 ;  /* 0x0000005353127211 */ /* 0x000fe200078f08ff */
[----:B------:R-:W-:Y:S01]  /*f4a0*/  LDSM.16.M88.4 R8, [R184+0x5000] ;  /* 0x00500000b808783b */ /* 0x000fe20000000200 */
[----:B------:R-:W-:Y:S02]  /*f4b0*/  IMAD.SHL.U32 R219, R219, 0x2, RZ ;  /* 0x00000002dbdb7824 */ /* 0x000fe400078e00ff */
[----:B------:R-:W-:Y:S01]  /*f4c0*/  IMAD.IADD R87, R87, 0x1, -R16 ;  /* 0x0000000157577824 */ /* 0x000fe200078e0a10 */
[----:B------:R-:W-:Y:S01]  /*f4d0*/  LEA.HI.SX32 R16, R49, R92, 0x1e ;  /* 0x0000005c31107211 */ /* 0x000fe200078ff2ff */
[----:B------:R-:W-:Y:S01]  /*f4e0*/  IMAD.IADD R82, R82, 0x1, -R219 ;  /* 0x0000000152527824 */ /* 0x000fe200078e0adb */
[----:B------:R-:W-:Y:S01]  /*f4f0*/  LOP3.LUT R18, R18, 0x1ffffffe, RZ, 0xc0, !PT ;  /* 0x1ffffffe12127812 */ /* 0x000fe200078ec0ff */
[----:B------:R-:W-:Y:S02]  /*f500*/  HMMA.16816.F32.BF16 R40, R60, R50, R40 ;  /* 0x000000323c28723c */ /* 0x000fe40000041828 */
[----:B------:R-:W-:-:S02]  /*f510*/  IMAD R16, R87, 0x10, R16 ;  /* 0x0000001057107824 */ /* 0x000fc400078e0210 */
[----:B------:R-:W-:-:S04]  /*f520*/  IMAD.IADD R83, R83, 0x1, -R18 ;  /* 0x0000000153537824 */ /* 0x000fc800078e0a12 */
[----:B------:R-:W-:Y:S01]  /*f530*/  IMAD R174, R83, 0x8, R16 ;  /* 0x0000000853ae7824 */ /* 0x000fe200078e0210 */
[----:B------:R-:W-:Y:S01]  /*f540*/  HMMA.16816.F32.BF16 R28, R60, R64, R28 ;  /* 0x000000403c1c723c */ /* 0x000fe2000004181c */
[----:B------:R-:W-:Y:S01]  /*f550*/  LDSM.16.M88.4 R16, [R184+0x5800] ;  /* 0x00580000b810783b */ /* 0x000fe20000000200 */
[----:B------:R-:W-:-:S04]  /*f560*/  DEPBAR.LE SB0, 0x0 ;  /* 0x000080000000791a */ /* 0x000fc80000000000 */
[----:B------:R-:W-:Y:S02]  /*f570*/  @P4 IMAD.HI.U32 R50, R174, c[0x0][0x2c8], RZ ;  /* 0x0000b200ae324a27 */ /* 0x000fe400078e00ff */
[----:B-1----:R-:W-:Y:S02]  /*f580*/  HMMA.16816.F32.BF16 R36, R20, R12, R36 ;  /* 0x0000000c1424723c */ /* 0x002fe40000041824 */
[----:B------:R-:W-:Y:S01]  /*f590*/  IMAD.MOV.U32 R48, RZ, RZ, R174 ;  /* 0x000000ffff307224 */ /* 0x000fe200078e00ae */
[----:B------:R-:W-:-:S05]  /*f5a0*/  @P4 SHF.R.U32.HI R48, RZ, c[0x0][0x2cc], R50 ;  /* 0x0000b300ff304a19 */ /* 0x000fca0000011632 */
[----:B------:R-:W-:Y:S01]  /*f5b0*/  SHFL.IDX PT, R12, R48, RZ, 0x1c1f ;  /* 0x001c1fff300c7589 */ /* 0x000fe200000e0000 */
[C---:B------:R-:W-:Y:S03]  /*f5c0*/  HMMA.16816.F32.BF16 R32, R20.reuse, R14, R32 ;  /* 0x0000000e1420723c */ /* 0x040fe60000041820 */
[----:B------:R-:W1:Y:S04]  /*f5d0*/  SHFL.IDX PT, R13, R48, 0x1, 0x1c1f ;  /* 0x003c1f00300d7f89 */ /* 0x000e6800000e0000 */
[----:B------:R-:W-:Y:S01]  /*f5e0*/  IMAD.MOV.U32 R14, RZ, RZ, -0x40 ;  /* 0xffffffc0ff0e7424 */ /* 0x000fe200078e00ff */
[----:B--2---:R-:W-:Y:S03]  /*f5f0*/  HMMA.16816.F32.BF16 R44, R20, R52, R44 ;  /* 0x00000034142c723c */ /* 0x004fe6000004182c */
[----:B------:R-:W-:-:S05]  /*f600*/  IMAD R81, R81, R14, 0x1 ;  /* 0x0000000151517424 */ /* 0x000fca00078e020e */
[----:B------:R-:W-:Y:S01]  /*f610*/  IADD3 R0, -R219, R81, R172 ;  /* 0x00000051db007210 */ /* 0x000fe20007ffe1ac */
[----:B------:R-:W-:Y:S04]  /*f620*/  HMMA.16816.F32.BF16 R24, R60, R66, R24 ;  /* 0x000000423c18723c */ /* 0x000fe80000041818 */
[----:B------:R-:W-:-:S04]  /*f630*/  IMAD.IADD R0, R0, 0x1, -R175 ;  /* 0x0000000100007824 */ /* 0x000fc800078e0aaf */
[----:B------:R-:W-:Y:S01]  /*f640*/  HMMA.16816.F32.BF16 R40, R20, R54, R40 ;  /* 0x000000361428723c */ /* 0x000fe20000041828 */
[----:B-1----:R-:W-:-:S07]  /*f650*/  IMAD.IADD R13, R0, 0x1, R13 ;  /* 0x00000001000d7824 */ /* 0x002fce00078e020d */
[C---:B------:R-:W-:Y:S07]  /*f660*/  HMMA.16816.F32.BF16 R28, R20.reuse, R8, R28 ;  /* 0x00000008141c723c */ /* 0x040fee000004181c */
[----:B------:R-:W-:Y:S01]  /*f670*/  IMAD.IADD R9, R0, 0x1, R12 ;  /* 0x0000000100097824 */ /* 0x000fe200078e020c */
[C---:B------:R-:W-:Y:S01]  /*f680*/  IMNMX R0, R82.reuse, R13, PT ;  /* 0x0000000d52007217 */ /* 0x040fe20003800200 */
[----:B------:R-:W-:Y:S03]  /*f690*/  HMMA.16816.F32.BF16 R24, R20, R10, R24 ;  /* 0x0000000a1418723c */ /* 0x000fe60000041818 */
[----:B------:R-:W-:Y:S01]  /*f6a0*/  IMNMX R8, R82, R9, PT ;  /* 0x0000000952087217 */ /* 0x000fe20003800200 */
[----:B------:R-:W-:Y:S01]  /*f6b0*/  BAR.SYNC.DEFER_BLOCKING 0x0 ;  /* 0x0000000000007b1d */ /* 0x000fe20000010000 */
[----:B------:R-:W-:-:S02]  /*f6c0*/  ISETP.GT.AND P2, PT, R0, RZ, PT ;  /* 0x000000ff0000720c */ /* 0x000fc40003f44270 */
[C---:B------:R-:W-:Y:S01]  /*f6d0*/  ISETP.GT.AND P0, PT, R8.reuse, RZ, PT ;  /* 0x000000ff0800720c */ /* 0x040fe20003f04270 */
[C---:B------:R-:W-:Y:S01]  /*f6e0*/  HMMA.16816.F32.BF16 R72, R20.reuse, R16, R72 ;  /* 0x000000101448723c */ /* 0x040fe20000041848 */
[----:B------:R-:W-:Y:S02]  /*f6f0*/  ISETP.GT.AND P1, PT, R8, 0x1, PT ;  /* 0x000000010800780c */ /* 0x000fe40003f24270 */
[----:B------:R-:W-:Y:S02]  /*f700*/  FSEL R44, R44, -INF , P0 ;  /* 0xff8000002c2c7808 */ /* 0x000fe40000000000 */
[C---:B------:R-:W-:Y:S02]  /*f710*/  ISETP.GT.AND P3, PT, R8.reuse, 0x8, PT ;  /* 0x000000080800780c */ /* 0x040fe40003f64270 */
[----:B------:R-:W-:Y:S01]  /*f720*/  ISETP.GT.AND P0, PT, R8, 0x9, PT ;  /* 0x000000090800780c */ /* 0x000fe20003f04270 */
[----:B------:R-:W-:Y:S01]  /*f730*/  HMMA.16816.F32.BF16 R68, R20, R18, R68 ;  /* 0x000000121444723c */ /* 0x000fe20000041844 */
[----:B------:R-:W-:-:S02]  /*f740*/  FSEL R49, R45, -INF , P1 ;  /* 0xff8000002d317808 */ /* 0x000fc40000800000 */
[----:B------:R-:W-:Y:S02]  /*f750*/  FSEL R45, R40, -INF , P3 ;  /* 0xff800000282d7808 */ /* 0x000fe40001800000 */
[----:B------:R-:W-:Y:S02]  /*f760*/  FSEL R41, R41, -INF , P0 ;  /* 0xff80000029297808 */ /* 0x000fe40000000000 */
[----:B------:R-:W-:Y:S02]  /*f770*/  FMNMX.FTZ R10, R44, R49, !PT ;  /* 0x000000312c0a7209 */ /* 0x000fe40007810000 */
[----:B------:R-:W-:Y:S02]  /*f780*/  ISETP.GT.AND P0, PT, R0, 0x9, PT ;  /* 0x000000090000780c */ /* 0x000fe40003f04270 */
[----:B------:R-:W-:Y:S02]  /*f790*/  FSEL R46, R46, -INF , P2 ;  /* 0xff8000002e2e7808 */ /* 0x000fe40001000000 */
[----:B------:R-:W-:-:S02]  /*f7a0*/  ISETP.GT.AND P2, PT, R8, 0x10, PT ;  /* 0x000000100800780c */ /* 0x000fc40003f44270 */
[----:B------:R-:W-:Y:S02]  /*f7b0*/  FMNMX.FTZ R10, R45, R10, !PT ;  /* 0x0000000a2d0a7209 */ /* 0x000fe40007810000 */
[----:B------:R-:W-:Y:S02]  /*f7c0*/  FSEL R43, R43, -INF , P0 ;  /* 0xff8000002b2b7808 */ /* 0x000fe40000000000 */
[----:B------:R-:W-:Y:S02]  /*f7d0*/  ISETP.GT.AND P0, PT, R8, 0x11, PT ;  /* 0x000000110800780c */ /* 0x000fe40003f04270 */
[----:B------:R-:W-:Y:S02]  /*f7e0*/  FSEL R21, R36, -INF , P2 ;  /* 0xff80000024157808 */ /* 0x000fe40001000000 */
[----:B------:R-:W-:Y:S02]  /*f7f0*/  FMNMX.FTZ R10, R41, R10, !PT ;  /* 0x0000000a290a7209 */ /* 0x000fe40007810000 */
[----:B------:R-:W-:-:S02]  /*f800*/  ISETP.GT.AND P1, PT, R0, 0x8, PT ;  /* 0x000000080000780c */ /* 0x000fc40003f24270 */
[----:B------:R-:W-:Y:S02]  /*f810*/  FSEL R19, R37, -INF , P0 ;  /* 0xff80000025137808 */ /* 0x000fe40000000000 */
[----:B------:R-:W-:Y:S02]  /*f820*/  ISETP.GT.AND P0, PT, R0, 0x11, PT ;  /* 0x000000110000780c */ /* 0x000fe40003f04270 */
[----:B------:R-:W-:Y:S02]  /*f830*/  ISETP.GT.AND P2, PT, R8, 0x18, PT ;  /* 0x000000180800780c */ /* 0x000fe40003f44270 */
[----:B------:R-:W-:Y:S02]  /*f840*/  FMNMX.FTZ R10, R21, R10, !PT ;  /* 0x0000000a150a7209 */ /* 0x000fe40007810000 */
[----:B------:R-:W-:Y:S02]  /*f850*/  FSEL R23, R42, -INF , P1 ;  /* 0xff8000002a177808 */ /* 0x000fe40000800000 */
[----:B------:R-:W-:-:S02]  /*f860*/  ISETP.GT.AND P1, PT, R0, 0x10, PT ;  /* 0x000000100000780c */ /* 0x000fc40003f24270 */
[----:B------:R-:W-:Y:S02]  /*f870*/  FSEL R13, R39, -INF , P0 ;  /* 0xff800000270d7808 */ /* 0x000fe40000000000 */
[----:B------:R-:W-:Y:S02]  /*f880*/  ISETP.GT.AND P0, PT, R8, 0x19, PT ;  /* 0x000000190800780c */ /* 0x000fe40003f04270 */
[----:B------:R-:W-:Y:S02]  /*f890*/  FSEL R17, R32, -INF , P2 ;  /* 0xff80000020117808 */ /* 0x000fe40001000000 */
[----:B------:R-:W-:Y:S02]  /*f8a0*/  FMNMX.FTZ R10, R19, R10, !PT ;  /* 0x0000000a130a7209 */ /* 0x000fe40007810000 */
[----:B------:R-:W-:Y:S02]  /*f8b0*/  ISETP.GT.AND P3, PT, R0, 0x1, PT ;  /* 0x000000010000780c */ /* 0x000fe40003f64270 */
[----:B------:R-:W-:-:S02]  /*f8c0*/  FSEL R15, R38, -INF , P1 ;  /* 0xff800000260f7808 */ /* 0x000fc40000800000 */
[C---:B------:R-:W-:Y:S02]  /*f8d0*/  ISETP.GT.AND P1, PT, R8.reuse, 0x20, PT ;  /* 0x000000200800780c */ /* 0x040fe40003f24270 */
[----:B------:R-:W-:Y:S02]  /*f8e0*/  FSEL R33, R33, -INF , P0 ;  /* 0xff80000021217808 */ /* 0x000fe40000000000 */
[----:B------:R-:W-:Y:S02]  /*f8f0*/  FMNMX.FTZ R10, R17, R10, !PT ;  /* 0x0000000a110a7209 */ /* 0x000fe40007810000 */
[----:B------:R-:W-:Y:S02]  /*f900*/  FSEL R47, R47, -INF , P3 ;  /* 0xff8000002f2f7808 */ /* 0x000fe40001800000 */
        /* <DEDUP_REMOVED lines=10> */
[----:B------:R-:W-:Y:S02]  /*f9b0*/  ISETP.GT.AND P1, PT, R8, 0x30, PT ;  /* 0x000000300800780c */ /* 0x000fe40003f24270 */
[----:B------:R-:W-:Y:S02]  /*f9c0*/  FMNMX.FTZ R12, R215, R10, !PT ;  /* 0x0000000ad70c7209 */ /* 0x000fe40007810000 */
[----:B------:R-:W-:Y:S02]  /*f9d0*/  FMNMX.FTZ R10, R43, R14, !PT ;  /* 0x0000000e2b0a7209 */ /* 0x000fe40007810000 */
[----:B------:R-:W-:-:S02]  /*f9e0*/  FSEL R187, R25, -INF , P0 ;  /* 0xff80000019bb7808 */ /* 0x000fc40000000000 */
[----:B------:R-:W-:Y:S02]  /*f9f0*/  ISETP.GT.AND P0, PT, R8, 0x31, PT ;  /* 0x000000310800780c */ /* 0x000fe40003f04270 */
[----:B------:R-:W-:Y:S02]  /*fa00*/  FSEL R181, R72, -INF , P1 ;  /* 0xff80000048b57808 */ /* 0x000fe40000800000 */
[C---:B------:R-:W-:Y:S02]  /*fa10*/  ISETP.GT.AND P1, PT, R0.reuse, 0x18, PT ;  /* 0x000000180000780c */ /* 0x040fe40003f24270 */
[----:B------:R-:W-:Y:S02]  /*fa20*/  FMNMX.FTZ R10, R15, R10, !PT ;  /* 0x0000000a0f0a7209 */ /* 0x000fe40007810000 */
[----:B------:R-:W-:Y:S02]  /*fa30*/  FSEL R179, R73, -INF , P0 ;  /* 0xff80000049b37808 */ /* 0x000fe40000000000 */
[----:B------:R-:W-:-:S02]  /*fa40*/  ISETP.GT.AND P0, PT, R0, 0x19, PT ;  /* 0x000000190000780c */ /* 0x000fc40003f04270 */
[----:B------:R-:W-:Y:S02]  /*fa50*/  FSEL R11, R34, -INF , P1 ;  /* 0xff800000220b7808 */ /* 0x000fe40000800000 */
[----:B------:R-:W-:Y:S02]  /*fa60*/  FMNMX.FTZ R10, R13, R10, !PT ;  /* 0x0000000a0d0a7209 */ /* 0x000fe40007810000 */
[----:B------:R-:W-:Y:S02]  /*fa70*/  FSEL R9, R35, -INF , P0 ;  /* 0xff80000023097808 */ /* 0x000fe40000000000 */
[----:B------:R-:W-:Y:S02]  /*fa80*/  ISETP.GT.AND P1, PT, R0, 0x20, PT ;  /* 0x000000200000780c */ /* 0x000fe40003f24270 */
[----:B------:R-:W-:Y:S02]  /*fa90*/  FMNMX.FTZ R10, R11, R10, !PT ;  /* 0x0000000a0b0a7209 */ /* 0x000fe40007810000 */
[----:B------:R-:W-:-:S02]  /*faa0*/  FMNMX.FTZ R12, R157, R12, !PT ;  /* 0x0000000c9d0c7209 */ /* 0x000fc40007810000 */
[C---:B------:R-:W-:Y:S02]  /*fab0*/  ISETP.GT.AND P3, PT, R8.reuse, 0x38, PT ;  /* 0x000000380800780c */ /* 0x040fe40003f64270 */
[----:B------:R-:W-:Y:S02]  /*fac0*/  ISETP.GT.AND P2, PT, R8, 0x39, PT ;  /* 0x000000390800780c */ /* 0x000fe40003f44270 */
[----:B------:R-:W-:Y:S02]  /*fad0*/  ISETP.GT.AND P0, PT, R0, 0x21, PT ;  /* 0x000000210000780c */ /* 0x000fe40003f04270 */
[----:B------:R-:W-:Y:S02]  /*fae0*/  FSEL R163, R30, -INF , P1 ;  /* 0xff8000001ea37808 */ /* 0x000fe40000800000 */
[----:B------:R-:W-:Y:S02]  /*faf0*/  FMNMX.FTZ R10, R9, R10, !PT ;  /* 0x0000000a090a7209 */ /* 0x000fe40007810000 */
[----:B------:R-:W-:-:S02]  /*fb00*/  FMNMX.FTZ R8, R187, R12, !PT ;  /* 0x0000000cbb087209 */ /* 0x000fc40007810000 */
[----:B------:R-:W-:Y:S02]  /*fb10*/  FSEL R185, R31, -INF , P0 ;  /* 0xff8000001fb97808 */ /* 0x000fe40000000000 */
[C---:B------:R-:W-:Y:S02]  /*fb20*/  ISETP.GT.AND P1, PT, R0.reuse, 0x28, PT ;  /* 0x000000280000780c */ /* 0x040fe40003f24270 */
[----:B------:R-:W-:Y:S02]  /*fb30*/  FMNMX.FTZ R10, R163, R10, !PT ;  /* 0x0000000aa30a7209 */ /* 0x000fe40007810000 */
[----:B------:R-:W-:Y:S02]  /*fb40*/  FMNMX.FTZ R8, R181, R8, !PT ;  /* 0x00000008b5087209 */ /* 0x000fe40007810000 */
[----:B------:R-:W-:Y:S02]  /*fb50*/  ISETP.GT.AND P0, PT, R0, 0x29, PT ;  /* 0x000000290000780c */ /* 0x000fe40003f04270 */
[----:B------:R-:W-:-:S02]  /*fb60*/  FSEL R183, R26, -INF , P1 ;  /* 0xff8000001ab77808 */ /* 0x000fc40000800000 */
[----:B------:R-:W-:Y:S02]  /*fb70*/  FMNMX.FTZ R10, R185, R10, !PT ;  /* 0x0000000ab90a7209 */ /* 0x000fe40007810000 */
[----:B------:R-:W-:Y:S02]  /*fb80*/  FSEL R171, R68, -INF , P3 ;  /* 0xff80000044ab7808 */ /* 0x000fe40001800000 */
[----:B------:R-:W-:Y:S02]  /*fb90*/  FMNMX.FTZ R8, R179, R8, !PT ;  /* 0x00000008b3087209 */ /* 0x000fe40007810000 */
[----:B------:R-:W-:Y:S02]  /*fba0*/  FSEL R177, R27, -INF , P0 ;  /* 0xff8000001bb17808 */ /* 0x000fe40000000000 */
[----:B------:R-:W-:Y:S02]  /*fbb0*/  ISETP.GT.AND P1, PT, R0, 0x30, PT ;  /* 0x000000300000780c */ /* 0x000fe40003f24270 */
[----:B------:R-:W-:-:S02]  /*fbc0*/  FMNMX.FTZ R10, R183, R10, !PT ;  /* 0x0000000ab70a7209 */ /* 0x000fc40007810000 */
[----:B------:R-:W-:Y:S02]  /*fbd0*/  FSEL R169, R69, -INF , P2 ;  /* 0xff80000045a97808 */ /* 0x000fe40001000000 */
[----:B------:R-:W-:Y:S02]  /*fbe0*/  FMNMX.FTZ R8, R171, R8, !PT ;  /* 0x00000008ab087209 */ /* 0x000fe40007810000 */
[----:B------:R-:W-:Y:S02]  /*fbf0*/  ISETP.GT.AND P0, PT, R0, 0x31, PT ;  /* 0x000000310000780c */ /* 0x000fe40003f04270 */
[----:B------:R-:W-:Y:S02]  /*fc00*/  FSEL R167, R74, -INF , P1 ;  /* 0xff8000004aa77808 */ /* 0x000fe40000800000 */
[----:B------:R-:W-:Y:S02]  /*fc10*/  FMNMX.FTZ R10, R177, R10, !PT ;  /* 0x0000000ab10a7209 */ /* 0x000fe40007810000 */
[----:B------:R-:W-:-:S02]  /*fc20*/  FMNMX.FTZ R8, R169, R8, !PT ;  /* 0x00000008a9087209 */ /* 0x000fc40007810000 */
[----:B------:R-:W-:Y:S02]  /*fc30*/  FSEL R165, R75, -INF , P0 ;  /* 0xff8000004ba57808 */ /* 0x000fe40000000000 */
[C---:B------:R-:W-:Y:S01]  /*fc40*/  ISETP.GT.AND P1, PT, R0.reuse, 0x38, PT ;  /* 0x000000380000780c */ /* 0x040fe20003f24270 */
[----:B------:R-:W1:Y:S01]  /*fc50*/  SHFL.BFLY PT, R25, R8, 0x2, 0x1f ;  /* 0x0c401f0008197f89 */ /* 0x000e6200000e0000 */
[----:B------:R-:W-:Y:S02]  /*fc60*/  FMNMX.FTZ R10, R167, R10, !PT ;  /* 0x0000000aa70a7209 */ /* 0x000fe40007810000 */
[----:B------:R-:W-:Y:S02]  /*fc70*/  ISETP.GT.AND P0, PT, R0, 0x39, PT ;  /* 0x000000390000780c */ /* 0x000fe40003f04270 */
[----:B------:R-:W-:Y:S02]  /*fc80*/  FSEL R161, R70, -INF , P1 ;  /* 0xff80000046a17808 */ /* 0x000fe40000800000 */
[----:B------:R-:W-:-:S02]  /*fc90*/  FMNMX.FTZ R10, R165, R10, !PT ;  /* 0x0000000aa50a7209 */ /* 0x000fc40007810000 */
[----:B------:R-:W-:Y:S02]  /*fca0*/  FSEL R159, R71, -INF , P0 ;  /* 0xff800000479f7808 */ /* 0x000fe40000000000 */
[----:B------:R-:W-:Y:S02]  /*fcb0*/  FMNMX.FTZ R10, R161, R10, !PT ;  /* 0x0000000aa10a7209 */ /* 0x000fe40007810000 */
[----:B------:R-:W-:Y:S02]  /*fcc0*/  ISETP.GE.AND P0, PT, R7, 0x2, PT ;  /* 0x000000020700780c */ /* 0x000fe40003f06270 */
[----:B------:R-:W-:Y:S02]  /*fcd0*/  FMNMX.FTZ R10, R159, R10, !PT ;  /* 0x0000000a9f0a7209 */ /* 0x000fe40007810000 */
[----:B------:R-:W-:-:S03]  /*fce0*/  ISETP.NE.AND P3, PT, R203, RZ, PT ;  /* 0x000000ffcb00720c */ /* 0x000fc60003f65270 */
[----:B------:R-:W2:Y:S01]  /*fcf0*/  SHFL.BFLY PT, R27, R10, 0x2, 0x1f ;  /* 0x0c401f000a1b7f89 */ /* 0x000ea200000e0000 */
[----:B-1----:R-:W-:-:S05]  /*fd00*/  FMNMX.FTZ R25, R8, R25, !PT ;  /* 0x0000001908197209 */ /* 0x002fca0007810000 */
[----:B------:R-:W-:Y:S01]  /*fd10*/  @P0 SHF.R.S32.HI R8, RZ, 0x1f, R217 ;  /* 0x0000001fff080819 */ /* 0x000fe200000114d9 */
[----:B------:R-:W-:Y:S01]  /*fd20*/  @P0 IMAD R6, R6, R217, RZ ;  /* 0x000000d906060224 */ /* 0x000fe200078e02ff */
[----:B------:R-:W1:Y:S03]  /*fd30*/  SHFL.BFLY PT, R0, R25, 0x1, 0x1f ;  /* 0x0c201f0019007f89 */ /* 0x000e6600000e0000 */
[----:B------:R-:W-:Y:S01]  /*fd40*/  @P0 IMAD R6, R8, R5, R6 ;  /* 0x0000000508060224 */ /* 0x000fe200078e0206 */
[----:B--2---:R-:W-:-:S05]  /*fd50*/  FMNMX.FTZ R132, R10, R27, !PT ;  /* 0x0000001b0a847209 */ /* 0x004fca0007810000 */
[----:B------:R-:W2:Y:S01]  /*fd60*/  SHFL.BFLY PT, R7, R132, 0x1, 0x1f ;  /* 0x0c201f0084077f89 */ /* 0x000ea200000e0000 */
[----:B-1----:R-:W-:Y:S01]  /*fd70*/  FMNMX.FTZ R0, R25, R0, !PT ;  /* 0x0000000019007209 */ /* 0x002fe20007810000 */
[----:B------:R-:W-:-:S03]  /*fd80*/  @P0 IMAD.WIDE.U32 R24, R217, R5, R212 ;  /* 0x00000005d9180225 */ /* 0x000fc600078e00d4 */
[C---:B------:R-:W-:Y:S01]  /*fd90*/  FSETP.NEU.FTZ.AND P1, PT, R0.reuse, -INF , PT ;  /* 0xff8000000000780b */ /* 0x040fe20003f3d000 */
[----:B------:R-:W-:Y:S02]  /*fda0*/  FMUL.FTZ R166, R0, c[0x0][0x2d0] ;  /* 0x0000b40000a67a20 */ /* 0x000fe40000410000 */
[----:B------:R-:W-:-:S03]  /*fdb0*/  @P0 IMAD.IADD R5, R25, 0x1, R6 ;  /* 0x0000000119050824 */ /* 0x000fc600078e0206 */
[----:B------:R-:W-:Y:S02]  /*fdc0*/  FSEL R166, R166, RZ, P1 ;  /* 0x000000ffa6a67208 */ /* 0x000fe40000800000 */
[----:B------:R-:W-:-:S03]  /*fdd0*/  @P0 LEA R26, P1, R24, c[0x0][0x1c8], 0x1 ;  /* 0x00007200181a0a11 */ /* 0x000fc600078208ff */
[--C-:B------:R-:W-:Y:S01]  /*fde0*/  FFMA.FTZ R135, R41, c[0x0][0x2d0], -R166.reuse ;  /* 0x0000b40029877a23 */ /* 0x100fe200000108a6 */
[----:B------:R-:W-:Y:S01]  /*fdf0*/  @P0 LEA.HI.X R27, R24, c[0x0][0x1cc], R5, 0x1, P1 ;  /* 0x00007300181b0a11 */ /* 0x000fe200008f0c05 */
[--C-:B------:R-:W-:Y:S01]  /*fe00*/  FFMA.FTZ R154, R44, c[0x0][0x2d0], -R166.reuse ;  /* 0x0000b4002c9a7a23 */ /* 0x100fe200000108a6 */
[----:B------:R-:W-:Y:S01]  /*fe10*/  @P0 LEA R6, P1, R202, R26, 0x1 ;  /* 0x0000001aca060211 */ /* 0x000fe200078208ff */
[--C-:B------:R-:W-:Y:S01]  /*fe20*/  FFMA.FTZ R151, R49, c[0x0][0x2d0], -R166.reuse ;  /* 0x0000b40031977a23 */ /* 0x100fe200000108a6 */
[----:B--2---:R-:W-:Y:S01]  /*fe30*/  FMNMX.FTZ R132, R132, R7, !PT ;  /* 0x0000000784847209 */ /* 0x004fe20007810000 */
[----:B------:R1:W-:Y:S01]  /*fe40*/  @P0 LDGSTS.E.BYPASS.LTC128B.128 [R206+0x6100], [R26.64], !P5 ;  /* 0x061000001ace0fae */ /* 0x0003e2000e901d46 */
[----:B------:R-:W-:Y:S01]  /*fe50*/  @P0 LEA.HI.X R7, R202, R27, R201, 0x1, P1 ;  /* 0x0000001bca070211 */ /* 0x000fe200008f0cc9 */
[--C-:B------:R-:W-:Y:S01]  /*fe60*/  FFMA.FTZ R152, R45, c[0x0][0x2d0], -R166.reuse ;  /* 0x0000b4002d987a23 */ /* 0x100fe200000108a6 */
[C---:B------:R-:W-:Y:S01]  /*fe70*/  FSETP.NEU.FTZ.AND P1, PT, R132.reuse, -INF , PT ;  /* 0xff8000008400780b */ /* 0x040fe20003f3d000 */
[----:B------:R-:W-:Y:S01]  /*fe80*/  FMUL.FTZ R158, R132, c[0x0][0x2d0] ;  /* 0x0000b400849e7a20 */ /* 0x000fe20000410000 */
[----:B------:R1:W-:Y:S01]  /*fe90*/  @P0 LDGSTS.E.BYPASS.LTC128B.128 [R206+0x8100], [R26.64+0x80], !P6 ;  /* 0x081000801ace0fae */ /* 0x0003e2000f101d46 */
[----:B------:R-:W-:Y:S01]  /*fea0*/  MUFU.EX2 R154, R154 ;  /* 0x0000009a009a7308 */ /* 0x000fe20000000800 */
[----:B------:R-:W-:-:S02]  /*feb0*/  FFMA.FTZ R133, R19, c[0x0][0x2d0], -R166 ;  /* 0x0000b40013857a23 */ /* 0x000fc400000108a6 */
[----:B------:R-:W-:Y:S01]  /*fec0*/  FSEL R158, R158, RZ, P1 ;  /* 0x000000ff9e9e7208 */ /* 0x000fe20000800000 */
[----:B------:R1:W-:Y:S01]  /*fed0*/  @P0 LDGSTS.E.BYPASS.LTC128B.128 [R206+0xa100], [R26.64+0x100], !P3 ;  /* 0x0a1001001ace0fae */ /* 0x0003e2000d901d46 */
[--C-:B------:R-:W-:Y:S02]  /*fee0*/  FFMA.FTZ R3, R17, c[0x0][0x2d0], -R166.reuse ;  /* 0x0000b40011037a23 */ /* 0x100fe400000108a6 */
[----:B------:R-:W-:Y:S01]  /*fef0*/  FFMA.FTZ R148, R21, c[0x0][0x2d0], -R166 ;  /* 0x0000b40015947a23 */ /* 0x000fe200000108a6 */
[----:B------:R2:W-:Y:S01]  /*ff00*/  @P0 LDGSTS.E.BYPASS.LTC128B.128 [R206+0x7100], [R6.64], !P5 ;  /* 0x0710000006ce0fae */ /* 0x0005e2000e901d46 */
[--C-:B------:R-:W-:Y:S01]  /*ff10*/  FFMA.FTZ R149, R43, c[0x0][0x2d0], -R158.reuse ;  /* 0x0000b4002b957a23 */ /* 0x100fe2000001089e */
[----:B------:R-:W3:Y:S01]  /*ff20*/  MUFU.EX2 R151, R151 ;  /* 0x0000009700977308 */ /* 0x000ee20000000800 */
[--C-:B------:R-:W-:Y:S01]  /*ff30*/  FFMA.FTZ R153, R46, c[0x0][0x2d0], -R158.reuse ;  /* 0x0000b4002e997a23 */ /* 0x100fe2000001089e */
[----:B------:R2:W-:Y:S01]  /*ff40*/  @P0 LDGSTS.E.BYPASS.LTC128B.128 [R206+0x9100], [R6.64+0x80], !P6 ;  /* 0x0910008006ce0fae */ /* 0x0005e2000f101d46 */
[----:B------:R-:W-:-:S02]  /*ff50*/  FFMA.FTZ R156, R47, c[0x0][0x2d0], -R158 ;  /* 0x0000b4002f9c7a23 */ /* 0x000fc4000001089e */
[----:B------:R-:W-:Y:S01]  /*ff60*/  FFMA.FTZ R150, R23, c[0x0][0x2d0], -R158 ;  /* 0x0000b40017967a23 */ /* 0x000fe2000001089e */
[----:B------:R2:W-:Y:S01]  /*ff70*/  @P0 LDGSTS.E.BYPASS.LTC128B.128 [R206+0xb100], [R6.64+0x100], !P3 ;  /* 0x0b10010006ce0fae */ /* 0x0005e2000d901d46 */
[----:B------:R-:W-:Y:S01]  /*ff80*/  FFMA.FTZ R2, R33, c[0x0][0x2d0], -R166 ;  /* 0x0000b40021027a23 */ /* 0x000fe200000108a6 */
[----:B------:R-:W-:Y:S01]  /*ff90*/  MUFU.EX2 R152, R152 ;  /* 0x0000009800987308 */ /* 0x000fe20000000800 */
[--C-:B------:R-:W-:Y:S01]  /*ffa0*/  FFMA.FTZ R134, R15, c[0x0][0x2d0], -R158.reuse ;  /* 0x0000b4000f867a23 */ /* 0x100fe2000001089e */
[----:B------:R-:W4:Y:S01]  /*ffb0*/  LDSM.16.MT88.4 R40, [R195+0x2100] ;  /* 0x00210000c328783b */ /* 0x000f220000004200 */
[--C-:B------:R-:W-:Y:S02]  /*ffc0*/  FFMA.FTZ R95, R13, c[0x0][0x2d0], -R158.reuse ;  /* 0x0000b4000d5f7a23 */ /* 0x100fe4000001089e */
[--C-:B------:R-:W-:Y:S01]  /*ffd0*/  FFMA.FTZ R93, R11, c[0x0][0x2d0], -R158.reuse ;  /* 0x0000b4000b5d7a23 */ /* 0x100fe2000001089e */
[----:B------:R-:W1:Y:S01]  /*ffe0*/  LDSM.16.MT88.4 R124, [R195+0x100] ;  /* 0x00010000c37c783b */ /* 0x000e620000004200 */
[----:B------:R-:W-:Y:S01]  /*fff0*/  FFMA.FTZ R94, R9, c[0x0][0x2d0], -R158 ;  /* 0x0000b400095e7a23 */ /* 0x000fe2000001089e */
[----:B------:R-:W2:Y:S01]  /*10000*/  MUFU.EX2 R135, R135 ;  /* 0x0000008700877308 */ /* 0x000ea20000000800 */
[----:B---3--:R-:W-:Y:S01]  /*10010*/  F2FP.BF16.PACK_AB R96, R151, R154 ;  /* 0x0000009a9760723e */ /* 0x008fe200000010ff */
[----:B------:R-:W3:Y:S01]  /*10020*/  LDSM.16.MT88.4 R104, [R190+0x100] ;  /* 0x00010000be68783b */ /* 0x000ee20000004200 */
[----:B------:R-:W-:-:S02]  /*10030*/  FFMA.FTZ R155, R155, c[0x0][0x2d0], -R166 ;  /* 0x0000b4009b9b7a23 */ /* 0x000fc400000108a6 */
[--C-:B------:R-:W-:Y:S01]  /*10040*/  FFMA.FTZ R160, R215, c[0x0][0x2d0], -R166.reuse ;  /* 0x0000b400d7a07a23 */ /* 0x100fe200000108a6 */
[----:B------:R-:W1:Y:S01]  /*10050*/  LDSM.16.MT88.4 R112, [R189+0x100] ;  /* 0x00010000bd70783b */ /* 0x000e620000004200 */
[--C-:B------:R-:W-:Y:S01]  /*10060*/  FFMA.FTZ R157, R157, c[0x0][0x2d0], -R166.reuse ;  /* 0x0000b4009d9d7a23 */ /* 0x100fe200000108a6 */
[----:B------:R-:W-:Y:S01]  /*10070*/  MUFU.EX2 R153, R153 ;  /* 0x0000009900997308 */ /* 0x000fe20000000800 */
[----:B------:R-:W-:Y:S01]  /*10080*/  FFMA.FTZ R162, R187, c[0x0][0x2d0], -R166 ;  /* 0x0000b400bba27a23 */ /* 0x000fe200000108a6 */
[----:B------:R-:W1:Y:S01]  /*10090*/  LDSM.16.MT88.4 R120, [R188+0x100] ;  /* 0x00010000bc78783b */ /* 0x000e620000004200 */
[--C-:B------:R-:W-:Y:S01]  /*100a0*/  FFMA.FTZ R163, R163, c[0x0][0x2d0], -R158.reuse ;  /* 0x0000b400a3a37a23 */ /* 0x100fe2000001089e */
[C---:B------:R-:W-:Y:S01]  /*100b0*/  IADD3 R187, R196.reuse, 0x800, RZ ;  /* 0x00000800c4bb7810 */ /* 0x040fe20007ffe0ff */
[--C-:B------:R-:W-:Y:S01]  /*100c0*/  FFMA.FTZ R168, R185, c[0x0][0x2d0], -R158.reuse ;  /* 0x0000b400b9a87a23 */ /* 0x100fe2000001089e */
[----:B------:R-:W1:Y:S01]  /*100d0*/  LDSM.16.MT88.4 R48, [R190+0x2100] ;  /* 0x00210000be30783b */ /* 0x000e620000004200 */
[--C-:B------:R-:W-:Y:S01]  /*100e0*/  FFMA.FTZ R164, R183, c[0x0][0x2d0], -R158.reuse ;  /* 0x0000b400b7a47a23 */ /* 0x100fe2000001089e */
[----:B------:R-:W4:Y:S01]  /*100f0*/  MUFU.EX2 R156, R156 ;  /* 0x0000009c009c7308 */ /* 0x000f220000000800 */
[----:B--2---:R-:W-:Y:S01]  /*10100*/  F2FP.BF16.PACK_AB R98, R135, R152 ;  /* 0x000000988762723e */ /* 0x004fe200000010ff */
[----:B------:R-:W2:Y:S01]  /*10110*/  LDSM.16.MT88.4 R56, [R189+0x2100] ;  /* 0x00210000bd38783b */ /* 0x000ea20000004200 */
[----:B------:R-:W-:Y:S01]  /*10120*/  FFMA.FTZ R177, R177, c[0x0][0x2d0], -R158 ;  /* 0x0000b400b1b17a23 */ /* 0x000fe2000001089e */
[C---:B------:R-:W-:Y:S01]  /*10130*/  IADD3 R185, R196.reuse, 0x1800, RZ ;  /* 0x00001800c4b97810 */ /* 0x040fe20007ffe0ff */
[--C-:B------:R-:W-:Y:S01]  /*10140*/  FFMA.FTZ R170, R181, c[0x0][0x2d0], -R166.reuse ;  /* 0x0000b400b5aa7a23 */ /* 0x100fe200000108a6 */
[----:B------:R-:W1:Y:S01]  /*10150*/  LDSM.16.MT88.4 R64, [R188+0x2100] ;  /* 0x00210000bc40783b */ /* 0x000e620000004200 */
[--C-:B------:R-:W-:Y:S01]  /*10160*/  FFMA.FTZ R179, R179, c[0x0][0x2d0], -R166.reuse ;  /* 0x0000b400b3b37a23 */ /* 0x100fe200000108a6 */
[----:B------:R-:W-:Y:S01]  /*10170*/  MUFU.EX2 R150, R150 ;  /* 0x0000009600967308 */ /* 0x000fe20000000800 */
[--C-:B------:R-:W-:Y:S01]  /*10180*/  FFMA.FTZ R171, R171, c[0x0][0x2d0], -R166.reuse ;  /* 0x0000b400abab7a23 */ /* 0x100fe200000108a6 */
[----:B------:R-:W1:Y:S01]  /*10190*/  LDSM.16.MT88.4 R72, [R195+0x4100] ;  /* 0x00410000c348783b */ /* 0x000e620000004200 */
[----:B------:R-:W-:Y:S01]  /*101a0*/  FFMA.FTZ R214, R169, c[0x0][0x2d0], -R166 ;  /* 0x0000b400a9d67a23 */ /* 0x000fe200000108a6 */
[----:B------:R-:W-:Y:S01]  /*101b0*/  IADD3 R183, R196, 0x2000, RZ ;  /* 0x00002000c4b77810 */ /* 0x000fe20007ffe0ff */
[--C-:B------:R-:W-:Y:S01]  /*101c0*/  FFMA.FTZ R166, R167, c[0x0][0x2d0], -R158.reuse ;  /* 0x0000b400a7a67a23 */ /* 0x100fe2000001089e */
[----:B------:R-:W1:Y:S01]  /*101d0*/  LDSM.16.MT88.4 R80, [R190+0x4100] ;  /* 0x00410000be50783b */ /* 0x000e620000004200 */
[--C-:B------:R-:W-:Y:S01]  /*101e0*/  FFMA.FTZ R165, R165, c[0x0][0x2d0], -R158.reuse ;  /* 0x0000b400a5a57a23 */ /* 0x100fe2000001089e */
[----:B------:R-:W3:Y:S01]  /*101f0*/  MUFU.EX2 R149, R149 ;  /* 0x0000009500957308 */ /* 0x000ee20000000800 */
[----:B----4-:R-:W-:Y:S01]  /*10200*/  F2FP.BF16.PACK_AB R97, R156, R153 ;  /* 0x000000999c61723e */ /* 0x010fe200000010ff */
[----:B------:R-:W4:Y:S01]  /*10210*/  LDSM.16.MT88.4 R88, [R189+0x4100] ;  /* 0x00410000bd58783b */ /* 0x000f220000004200 */
[--C-:B------:R-:W-:Y:S01]  /*10220*/  FFMA.FTZ R161, R161, c[0x0][0x2d0], -R158.reuse ;  /* 0x0000b400a1a17a23 */ /* 0x100fe2000001089e */
[----:B------:R-:W-:Y:S01]  /*10230*/  IADD3 R181, R196, 0x3000, RZ ;  /* 0x00003000c4b57810 */ /* 0x000fe20007ffe0ff */
[----:B------:R-:W-:Y:S01]  /*10240*/  FFMA.FTZ R158, R159, c[0x0][0x2d0], -R158 ;  /* 0x0000b4009f9e7a23 */ /* 0x000fe2000001089e */
[----:B------:R-:W2:Y:S01]  /*10250*/  LDSM.16.MT88.4 R4, [R188+0x4100] ;  /* 0x00410000bc04783b */ /* 0x000ea20000004200 */
[----:B------:R-:W-:Y:S01]  /*10260*/  FADD.FTZ R151, R154, R151 ;  /* 0x000000979a977221 */ /* 0x000fe20000010000 */
[----:B------:R-:W-:Y:S01]  /*10270*/  MUFU.EX2 R148, R148 ;  /* 0x0000009400947308 */ /* 0x000fe20000000800 */
[----:B------:R-:W-:Y:S01]  /*10280*/  FADD.FTZ R153, R153, R156 ;  /* 0x0000009c99997221 */ /* 0x000fe20000010000 */
[----:B------:R-:W2:Y:S01]  /*10290*/  LDSM.16.MT88.4 R16, [R195+0x2900] ;  /* 0x00290000c310783b */ /* 0x000ea20000004200 */
[----:B------:R-:W-:-:S03]  /*102a0*/  FADD.FTZ R152, R152, R151 ;  /* 0x0000009798987221 */ /* 0x000fc60000010000 */
[----:B------:R-:W2:Y:S01]  /*102b0*/  LDSM.16.MT88.4 R20, [R195+0x4900] ;  /* 0x00490000c314783b */ /* 0x000ea20000004200 */
[----:B------:R-:W-:Y:S01]  /*102c0*/  FADD.FTZ R135, R135, R152 ;  /* 0x0000009887877221 */ /* 0x000fe20000010000 */
[----:B---3--:R-:W-:Y:S01]  /*102d0*/  F2FP.BF16.PACK_AB R99, R149, R150 ;  /* 0x000000969563723e */ /* 0x008fe200000010ff */
[----:B------:R-:W3:Y:S01]  /*102e0*/  MUFU.EX2 R133, R133 ;  /* 0x0000008500857308 */ /* 0x000ee20000000800 */
[----:B------:R-:W2:Y:S01]  /*102f0*/  LDSM.16.MT88.4 R12, [R188+0x2900] ;  /* 0x00290000bc0c783b */ /* 0x000ea20000004200 */
[----:B------:R-:W-:-:S03]  /*10300*/  FADD.FTZ R150, R150, R153 ;  /* 0x0000009996967221 */ /* 0x000fc60000010000 */
[----:B------:R-:W2:Y:S01]  /*10310*/  LDSM.16.MT88.4 R144, [R195+0x900] ;  /* 0x00090000c390783b */ /* 0x000ea20000004200 */
[C---:B------:R-:W-:Y:S01]  /*10320*/  HMMA.16816.F32.BF16 R36, R96.reuse, R40, RZ ;  /* 0x000000286024723c */ /* 0x040fe200000418ff */
[----:B------:R-:W-:Y:S01]  /*10330*/  FADD.FTZ R149, R149, R150 ;  /* 0x0000009695957221 */ /* 0x000fe20000010000 */
[----:B------:R-:W-:Y:S01]  /*10340*/  MUFU.EX2 R3, R3 ;  /* 0x0000000300037308 */ /* 0x000fe20000000800 */
[----:B------:R-:W-:Y:S04]  /*10350*/  LDSM.16.MT88.4 R140, [R190+0x900] ;  /* 0x00090000be8c783b */ /* 0x000fe80000004200 */
[----:B------:R-:W-:Y:S01]  /*10360*/  LDSM.16.MT88.4 R136, [R189+0x900] ;  /* 0x00090000bd88783b */ /* 0x000fe20000004200 */
[C---:B------:R-:W-:Y:S02]  /*10370*/  HMMA.16816.F32.BF16 R40, R96.reuse, R42, RZ ;  /* 0x0000002a6028723c */ /* 0x040fe400000418ff */
[----:B------:R-:W-:Y:S01]  /*10380*/  MUFU.EX2 R2, R2 ;  /* 0x0000000200027308 */ /* 0x000fe20000000800 */
[----:B------:R-:W-:Y:S04]  /*10390*/  LDSM.16.MT88.4 R32, [R188+0x900] ;  /* 0x00090000bc20783b */ /* 0x000fe80000004200 */
[----:B------:R-:W-:Y:S01]  /*103a0*/  LDSM.16.MT88.4 R28, [R190+0x2900] ;  /* 0x00290000be1c783b */ /* 0x000fe20000004200 */
[C---:B-1----:R-:W-:Y:S02]  /*103b0*/  HMMA.16816.F32.BF16 R128, R96.reuse, R124, RZ ;  /* 0x0000007c6080723c */ /* 0x042fe400000418ff */
[----:B------:R-:W-:Y:S01]  /*103c0*/  MUFU.EX2 R134, R134 ;  /* 0x0000008600867308 */ /* 0x000fe20000000800 */
[----:B------:R-:W-:Y:S04]  /*103d0*/  LDSM.16.MT88.4 R24, [R189+0x2900] ;  /* 0x00290000bd18783b */ /* 0x000fe80000004200 */
[----:B------:R-:W0:Y:S01]  /*103e0*/  LDGDEPBAR ;  /* 0x00000000000079af */ /* 0x000e220000000000 */
        /* <DEDUP_REMOVED lines=8> */
[C---:B--2---:R-:W-:Y:S02]  /*10470*/  HMMA.16816.F32.BF16 R52, R96.reuse, R56, RZ ;  /* 0x000000386034723c */ /* 0x044fe400000418ff */
[----:B------:R-:W2:Y:S06]  /*10480*/  MUFU.EX2 R160, R160 ;  /* 0x000000a000a07308 */ /* 0x000eac0000000800 */
[C---:B------:R-:W-:Y:S02]  /*10490*/  HMMA.16816.F32.BF16 R60, R96.reuse, R64, RZ ;  /* 0x00000040603c723c */ /* 0x040fe400000418ff */
[----:B------:R-:W-:Y:S06]  /*104a0*/  MUFU.EX2 R157, R157 ;  /* 0x0000009d009d7308 */ /* 0x000fec0000000800 */
[C---:B------:R-:W-:Y:S02]  /*104b0*/  HMMA.16816.F32.BF16 R68, R96.reuse, R72, RZ ;  /* 0x000000486044723c */ /* 0x040fe400000418ff */
[----:B------:R-:W1:Y:S06]  /*104c0*/  MUFU.EX2 R162, R162 ;  /* 0x000000a200a27308 */ /* 0x000e6c0000000800 */
[C---:B------:R-:W-:Y:S02]  /*104d0*/  HMMA.16816.F32.BF16 R76, R96.reuse, R80, RZ ;  /* 0x00000050604c723c */ /* 0x040fe400000418ff */
[----:B------:R-:W-:Y:S06]  /*104e0*/  MUFU.EX2 R163, R163 ;  /* 0x000000a300a37308 */ /* 0x000fec0000000800 */
[C---:B----45:R-:W-:Y:S02]  /*104f0*/  HMMA.16816.F32.BF16 R84, R96.reuse, R88, RZ ;  /* 0x000000586054723c */ /* 0x070fe400000418ff */
        /* <DEDUP_REMOVED lines=21> */
[C---:B------:R-:W-:Y:S07]  /*10650*/  HMMA.16816.F32.BF16 R8, R96.reuse, R4, RZ ;  /* 0x000000046008723c */ /* 0x040fee00000418ff */
[----:B---3--:R-:W-:Y:S01]  /*10660*/  F2FP.BF16.PACK_AB R4, R133, R148 ;  /* 0x000000948504723e */ /* 0x008fe200000010ff */
[----:B------:R-:W-:Y:S01]  /*10670*/  HMMA.16816.F32.BF16 R96, R96, R6, RZ ;  /* 0x000000066060723c */ /* 0x000fe200000418ff */
[----:B-1----:R-:W-:-:S06]  /*10680*/  F2FP.BF16.PACK_AB R5, R95, R134 ;  /* 0x000000865f05723e */ /* 0x002fcc00000010ff */
[----:B------:R-:W-:Y:S02]  /*10690*/  F2FP.BF16.PACK_AB R6, R2, R3 ;  /* 0x000000030206723e */ /* 0x000fe400000010ff */
[----:B------:R-:W-:-:S07]  /*106a0*/  F2FP.BF16.PACK_AB R7, R94, R93 ;  /* 0x0000005d5e07723e */ /* 0x000fce00000010ff */
[C---:B------:R-:W-:Y:S08]  /*106b0*/  HMMA.16816.F32.BF16 R36, R4.reuse, R16, R36 ;  /* 0x000000100424723c */ /* 0x040ff00000041824 */
[C---:B------:R-:W-:Y:S01]  /*106c0*/  HMMA.16816.F32.BF16 R40, R4.reuse, R18, R40 ;  /* 0x000000120428723c */ /* 0x040fe20000041828 */
[----:B------:R-:W1:Y:S07]  /*106d0*/  LDSM.16.MT88.4 R16, [R190+0x4900] ;  /* 0x00490000be10783b */ /* 0x000e6e0000004200 */
[C---:B------:R-:W-:Y:S08]  /*106e0*/  HMMA.16816.F32.BF16 R68, R4.reuse, R20, R68 ;  /* 0x000000140444723c */ /* 0x040ff00000041844 */
[C---:B------:R-:W-:Y:S01]  /*106f0*/  HMMA.16816.F32.BF16 R72, R4.reuse, R22, R72 ;  /* 0x000000160448723c */ /* 0x040fe20000041848 */
[----:B------:R-:W3:Y:S07]  /*10700*/  LDSM.16.MT88.4 R20, [R188+0x4900] ;  /* 0x00490000bc14783b */ /* 0x000eee0000004200 */
[C---:B------:R-:W-:Y:S08]  /*10710*/  HMMA.16816.F32.BF16 R60, R4.reuse, R12, R60 ;  /* 0x0000000c043c723c */ /* 0x040ff0000004183c */
[C---:B------:R-:W-:Y:S01]  /*10720*/  HMMA.16816.F32.BF16 R64, R4.reuse, R14, R64 ;  /* 0x0000000e0440723c */ /* 0x040fe20000041840 */
[----:B------:R-:W2:Y:S07]  /*10730*/  LDSM.16.MT88.4 R12, [R189+0x4900] ;  /* 0x00490000bd0c783b */ /* 0x000eae0000004200 */
[C---:B------:R-:W-:Y:S08]  /*10740*/  HMMA.16816.F32.BF16 R128, R4.reuse, R144, R128 ;  /* 0x000000900480723c */ /* 0x040ff00000041880 */
[C---:B-1----:R-:W-:Y:S08]  /*10750*/  HMMA.16816.F32.BF16 R76, R4.reuse, R16, R76 ;  /* 0x00000010044c723c */ /* 0x042ff0000004184c */
[C---:B------:R-:W-:Y:S01]  /*10760*/  HMMA.16816.F32.BF16 R80, R4.reuse, R18, R80 ;  /* 0x000000120450723c */ /* 0x040fe20000041850 */
[----:B------:R-:W1:Y:S07]  /*10770*/  LDSM.16.MT88.4 R16, [R195+0x3100] ;  /* 0x00310000c310783b */ /* 0x000e6e0000004200 */
        /* <DEDUP_REMOVED lines=21> */
[----:B------:R-:W-:Y:S01]  /*108d0*/  HMMA.16816.F32.BF16 R88, R4, R14, R88 ;  /* 0x0000000e0458723c */ /* 0x000fe20000041858 */
[----:B------:R-:W2:Y:S06]  /*108e0*/  LDSM.16.MT88.4 R12, [R188+0x3100] ;  /* 0x00310000bc0c783b */ /* 0x000eac0000004200 */
[----:B------:R-:W-:-:S02]  /*108f0*/  F2FP.BF16.PACK_AB R4, R160, R155 ;  /* 0x0000009ba004723e */ /* 0x000fc400000010ff */
[----:B------:R-:W-:Y:S02]  /*10900*/  F2FP.BF16.PACK_AB R6, R162, R157 ;  /* 0x0000009da206723e */ /* 0x000fe400000010ff */
[----:B----4-:R-:W-:Y:S02]  /*10910*/  F2FP.BF16.PACK_AB R5, R168, R163 ;  /* 0x000000a3a805723e */ /* 0x010fe400000010ff */
[----:B------:R-:W-:-:S07]  /*10920*/  F2FP.BF16.PACK_AB R7, R177, R164 ;  /* 0x000000a4b107723e */ /* 0x000fce00000010ff */
        /* <DEDUP_REMOVED lines=9> */
[C---:B------:R-:W-:Y:S08]  /*109c0*/  HMMA.16816.F32.BF16 R108, R4.reuse, R136, R108 ;  /* 0x00000088046c723c */ /* 0x040ff0000004186c */
[C---:B-1----:R-:W-:Y:S08]  /*109d0*/  HMMA.16816.F32.BF16 R76, R4.reuse, R16, R76 ;  /* 0x00000010044c723c */ /* 0x042ff0000004184c */
[C---:B------:R-:W-:Y:S01]  /*109e0*/  HMMA.16816.F32.BF16 R80, R4.reuse, R18, R80 ;  /* 0x000000120450723c */ /* 0x040fe20000041850 */
[----:B------:R-:W1:Y:S07]  /*109f0*/  LDSM.16.MT88.4 R16, [R189+0x1900] ;  /* 0x00190000bd10783b */ /* 0x000e6e0000004200 */
[C---:B------:R-:W-:Y:S01]  /*10a00*/  HMMA.16816.F32.BF16 R112, R4.reuse, R138, R112 ;  /* 0x0000008a0470723c */ /* 0x040fe20000041870 */
[----:B------:R-:W-:Y:S07]  /*10a10*/  LDSM.16.MT88.4 R136, [R188+0x1900] ;  /* 0x00190000bc88783b */ /* 0x000fee0000004200 */
        /* <DEDUP_REMOVED lines=18> */
[C---:B--2---:R-:W-:Y:S08]  /*10b40*/  HMMA.16816.F32.BF16 R84, R4.reuse, R12, R84 ;  /* 0x0000000c0454723c */ /* 0x044ff00000041854 */
[----:B------:R-:W-:Y:S01]  /*10b50*/  HMMA.16816.F32.BF16 R88, R4, R14, R88 ;  /* 0x0000000e0458723c */ /* 0x000fe20000041858 */
[----:B------:R-:W2:Y:S06]  /*10b60*/  LDSM.16.MT88.4 R12, [R189+0x3900] ;  /* 0x00390000bd0c783b */ /* 0x000eac0000004200 */
[----:B------:R-:W-:-:S02]  /*10b70*/  F2FP.BF16.PACK_AB R4, R179, R170 ;  /* 0x000000aab304723e */ /* 0x000fc400000010ff */
[----:B------:R-:W-:Y:S02]  /*10b80*/  F2FP.BF16.PACK_AB R6, R214, R171 ;  /* 0x000000abd606723e */ /* 0x000fe400000010ff */
[----:B------:R-:W-:Y:S02]  /*10b90*/  F2FP.BF16.PACK_AB R5, R165, R166 ;  /* 0x000000a6a505723e */ /* 0x000fe400000010ff */
[----:B------:R-:W-:-:S07]  /*10ba0*/  F2FP.BF16.PACK_AB R7, R158, R161 ;  /* 0x000000a19e07723e */ /* 0x000fce00000010ff */
[C---:B-1----:R-:W-:Y:S08]  /*10bb0*/  HMMA.16816.F32.BF16 R108, R4.reuse, R16, R108 ;  /* 0x00000010046c723c */ /* 0x042ff0000004186c */
[C---:B------:R-:W-:Y:S01]  /*10bc0*/  HMMA.16816.F32.BF16 R112, R4.reuse, R18, R112 ;  /* 0x000000120470723c */ /* 0x040fe20000041870 */
[----:B------:R-:W1:Y:S07]  /*10bd0*/  LDSM.16.MT88.4 R16, [R190+0x5900] ;  /* 0x00590000be10783b */ /* 0x000e6e0000004200 */
[C---:B---3--:R-:W-:Y:S08]  /*10be0*/  HMMA.16816.F32.BF16 R68, R4.reuse, R20, R68 ;  /* 0x000000140444723c */ /* 0x048ff00000041844 */
[C---:B------:R-:W-:Y:S01]  /*10bf0*/  HMMA.16816.F32.BF16 R72, R4.reuse, R22, R72 ;  /* 0x000000160448723c */ /* 0x040fe20000041848 */
[----:B------:R-:W3:Y:S07]  /*10c00*/  LDSM.16.MT88.4 R20, [R188+0x5900] ;  /* 0x00590000bc14783b */ /* 0x000eee0000004200 */
[C---:B----4-:R-:W-:Y:S07]  /*10c10*/  HMMA.16816.F32.BF16 R60, R4.reuse, R24, R60 ;  /* 0x00000018043c723c */ /* 0x050fee000004183c */
[----:B------:R-:W-:Y:S01]  /*10c20*/  FADD.FTZ R24, R134, R149 ;  /* 0x0000009586187221 */ /* 0x000fe20000010000 */
[----:B--2---:R-:W-:Y:S03]  /*10c30*/  HMMA.16816.F32.BF16 R52, R4, R12, R52 ;  /* 0x0000000c0434723c */ /* 0x004fe60000041834 */
[----:B------:R-:W-:-:S04]  /*10c40*/  FADD.FTZ R24, R95, R24 ;  /* 0x000000185f187221 */ /* 0x000fc80000010000 */
[----:B------:R-:W-:Y:S01]  /*10c50*/  FADD.FTZ R93, R93, R24 ;  /* 0x000000185d5d7221 */ /* 0x000fe20000010000 */
[----:B------:R-:W-:Y:S01]  /*10c60*/  HMMA.16816.F32.BF16 R56, R4, R14, R56 ;  /* 0x0000000e0438723c */ /* 0x000fe20000041838 */
[----:B------:R-:W2:Y:S02]  /*10c70*/  LDSM.16.MT88.4 R12, [R189+0x5900] ;  /* 0x00590000bd0c783b */ /* 0x000ea40000004200 */
[----:B------:R-:W-:-:S05]  /*10c80*/  FADD.FTZ R94, R94, R93 ;  /* 0x0000005d5e5e7221 */ /* 0x000fca0000010000 */
[C---:B-1----:R-:W-:Y:S07]  /*10c90*/  HMMA.16816.F32.BF16 R76, R4.reuse, R16, R76 ;  /* 0x00000010044c723c */ /* 0x042fee000004184c */
[----:B------:R-:W-:Y:S01]  /*10ca0*/  FADD.FTZ R16, R148, R135 ;  /* 0x0000008794107221 */ /* 0x000fe20000010000 */
[----:B------:R-:W-:Y:S03]  /*10cb0*/  HMMA.16816.F32.BF16 R128, R4, R144, R128 ;  /* 0x000000900480723c */ /* 0x000fe60000041880 */
[----:B------:R-:W-:-:S04]  /*10cc0*/  FADD.FTZ R16, R133, R16 ;  /* 0x0000001085107221 */ /* 0x000fc80000010000 */
[----:B------:R-:W-:Y:S01]  /*10cd0*/  FADD.FTZ R3, R3, R16 ;  /* 0x0000001003037221 */ /* 0x000fe20000010000 */
[C---:B------:R-:W-:Y:S03]  /*10ce0*/  HMMA.16816.F32.BF16 R124, R4.reuse, R146, R124 ;  /* 0x00000092047c723c */ /* 0x040fe6000004187c */
[----:B------:R-:W-:Y:S02]  /*10cf0*/  FADD.FTZ R2, R2, R3 ;  /* 0x0000000302027221 */ /* 0x000fe40000010000 */
[----:B------:R-:W-:Y:S02]  /*10d00*/  FADD.FTZ R3, R163, R94 ;  /* 0x0000005ea3037221 */ /* 0x000fe40000010000 */
[----:B------:R-:W-:Y:S01]  /*10d10*/  FADD.FTZ R155, R155, R2 ;  /* 0x000000029b9b7221 */ /* 0x000fe20000010000 */
[----:B------:R-:W-:Y:S01]  /*10d20*/  HMMA.16816.F32.BF16 R100, R4, R140, R100 ;  /* 0x0000008c0464723c */ /* 0x000fe20000041864 */
[----:B------:R-:W-:-:S04]  /*10d30*/  @P4 IMAD.HI.U32 R2, R92, c[0x0][0x2c8], RZ ;  /* 0x0000b2005c024a27 */ /* 0x000fc800078e00ff */
[----:B------:R-:W-:Y:S01]  /*10d40*/  FADD.FTZ R160, R160, R155 ;  /* 0x0000009ba0a07221 */ /* 0x000fe20000010000 */
[----:B------:R-:W-:Y:S01]  /*10d50*/  @P4 SHF.R.U32.HI R92, RZ, c[0x0][0x2cc], R2 ;  /* 0x0000b300ff5c4a19 */ /* 0x000fe20000011602 */
[----:B------:R-:W-:Y:S01]  /*10d60*/  FADD.FTZ R3, R168, R3 ;  /* 0x00000003a8037221 */ /* 0x000fe20000010000 */
[C---:B------:R-:W-:Y:S01]  /*10d70*/  HMMA.16816.F32.BF16 R104, R4.reuse, R142, R104 ;  /* 0x0000008e0468723c */ /* 0x040fe20000041868 */
[----:B------:R-:W-:Y:S01]  /*10d80*/  FADD.FTZ R157, R157, R160 ;  /* 0x000000a09d9d7221 */ /* 0x000fe20000010000 */
[----:B------:R-:W-:Y:S01]  /*10d90*/  IADD3 R2, R92, R172, -R175 ;  /* 0x000000ac5c027210 */ /* 0x000fe20007ffe8af */
[----:B------:R-:W-:Y:S02]  /*10da0*/  FADD.FTZ R164, R164, R3 ;  /* 0x00000003a4a47221 */ /* 0x000fe40000010000 */
[----:B------:R-:W-:Y:S02]  /*10db0*/  FADD.FTZ R3, R162, R157 ;  /* 0x0000009da2037221 */ /* 0x000fe40000010000 */
[----:B------:R-:W-:Y:S01]  /*10dc0*/  FADD.FTZ R177, R177, R164 ;  /* 0x000000a4b1b17221 */ /* 0x000fe20000010000 */
[C---:B---3--:R-:W-:Y:S07]  /*10dd0*/  HMMA.16816.F32.BF16 R92, R4.reuse, R20, R8 ;  /* 0x00000014045c723c */ /* 0x048fee0000041808 */
        /* <DEDUP_REMOVED lines=13> */
[----:B------:R-:W-:Y:S01]  /*10eb0*/  IMNMX R230, RZ, R2, !PT ;  /* 0x00000002ffe67217 */ /* 0x000fe20007800200 */
[----:B------:R-:W-:Y:S01]  /*10ec0*/  FADD.FTZ R215, R158, R161 ;  /* 0x000000a19ed77221 */ /* 0x000fe20000010000 */
[----:B------:R-:W-:-:S02]  /*10ed0*/  IADD3 R177, R196, 0x5000, RZ ;  /* 0x00005000c4b17810 */ /* 0x000fc40007ffe0ff */
[----:B------:R-:W-:Y:S02]  /*10ee0*/  ISETP.GE.AND P0, PT, R217, R230, PT ;  /* 0x000000e6d900720c */ /* 0x000fe40003f06270 */
        /* <DEDUP_REMOVED lines=26> */
.L_x_1946:
[----:B------:R-:W-:Y:S04]  /*11090*/  DEPBAR.LE SB0, 0x0 ;  /* 0x000080000000791a */ /* 0x000fe80000000000 */
[----:B------:R-:W-:Y:S01]  /*110a0*/  BAR.SYNC.DEFER_BLOCKING 0x0 ;  /* 0x0000000000007b1d */ /* 0x000fe20000010000 */
[----:B------:R-:W-:Y:S02]  /*110b0*/  ISETP.GE.AND P0, PT, R229, RZ, PT ;  /* 0x000000ffe500720c */ /* 0x000fe40003f06270 */
[----:B------:R-:W-:Y:S11]  /*110c0*/  ISETP.NE.AND P4, PT, R203, RZ, PT ;  /* 0x000000ffcb00720c */ /* 0x000ff60003f85270 */
[----:B------:R-:W-:Y:S01]  /*110d0*/  @P0 SHF.R.S32.HI R17, RZ, 0x1f, R229 ;  /* 0x0000001fff110819 */ /* 0x000fe200000114e5 */
[----:B------:R-:W-:Y:S04]  /*110e0*/  @P0 IMAD.WIDE.U32 R8, R229, c[0x0][0x208], RZ ;  /* 0x00008200e5080a25 */ /* 0x000fe800078e00ff */
[----:B------:R-:W-:Y:S02]  /*110f0*/  @P0 IMAD R17, R17, c[0x0][0x208], RZ ;  /* 0x0000820011110a24 */ /* 0x000fe400078e02ff */
[C---:B------:R-:W-:Y:S02]  /*11100*/  @P0 IMAD.SHL.U32 R15, R8.reuse, 0x40, RZ ;  /* 0x00000040080f0824 */ /* 0x040fe400078e00ff */
[----:B------:R-:W-:Y:S01]  /*11110*/  @P0 IMAD R17, R229, c[0x0][0x20c], R17 ;  /* 0x00008300e5110a24 */ /* 0x000fe200078e0211 */
[----:B------:R-:W-:Y:S02]  /*11120*/  LDSM.16.M88.4 R136, [R198+0xc100] ;  /* 0x00c10000c688783b */ /* 0x000fe40000000200 */
[----:B------:R-:W-:Y:S01]  /*11130*/  @P0 IADD3 R11, P1, R15, R222, RZ ;  /* 0x000000de0f0b0210 */ /* 0x000fe20007f3e0ff */
[----:B------:R-:W-:Y:S01]  /*11140*/  @P0 IMAD.IADD R17, R9, 0x1, R17 ;  /* 0x0000000109110824 */ /* 0x000fe200078e0211 */
[-C--:B------:R-:W-:Y:S04]  /*11150*/  @P0 IADD3 R9, P2, R15, R204.reuse, RZ ;  /* 0x000000cc0f090210 */ /* 0x080fe80007f5e0ff */
[----:B------:R-:W1:Y:S01]  /*11160*/  LDSM.16.M88.4 R140, [R197+0x6100] ;  /* 0x00610000c58c783b */ /* 0x000e620000000200 */
[----:B------:R-:W-:Y:S02]  /*11170*/  @P0 SHF.L.U64.HI R17, R8, 0x6, R17 ;  /* 0x0000000608110819 */ /* 0x000fe40000010211 */
[----:B------:R-:W-:Y:S02]  /*11180*/  @P0 LEA R28, P3, R9, c[0x0][0x1f8], 0x1 ;  /* 0x00007e00091c0a11 */ /* 0x000fe400078608ff */
[C---:B------:R-:W-:Y:S01]  /*11190*/  @P0 IADD3.X R8, R17.reuse, R211, RZ, P2, !PT ;  /* 0x000000d311080210 */ /* 0x040fe200017fe4ff */
[----:B------:R-:W-:Y:S01]  /*111a0*/  @P0 IMAD.X R0, R17, 0x1, R218, P1 ;  /* 0x0000000111000824 */ /* 0x000fe200008e06da */
[----:B------:R-:W-:Y:S01]  /*111b0*/  @P0 LEA R32, P2, R11, c[0x0][0x1f8], 0x1 ;  /* 0x00007e000b200a11 */ /* 0x000fe200078408ff */
[----:B------:R-:W2:Y:S01]  /*111c0*/  LDSM.16.M88.4 R144, [R197+0x6900] ;  /* 0x00690000c590783b */ /* 0x000ea20000000200 */
[----:B------:R-:W-:Y:S02]  /*111d0*/  @P0 LEA.HI.X R29, R9, c[0x0][0x1fc], R8, 0x1, P3 ;  /* 0x00007f00091d0a11 */ /* 0x000fe400018f0c08 */
[----:B------:R-:W-:Y:S02]  /*111e0*/  @P0 LEA R9, P1, R227, R15, 0x5 ;  /* 0x0000000fe3090211 */ /* 0x000fe400078228ff */
[----:B------:R-:W-:Y:S02]  /*111f0*/  @P0 LEA.HI.X R33, R11, c[0x0][0x1fc], R0, 0x1, P2 ;  /* 0x00007f000b210a11 */ /* 0x000fe400010f0c00 */
[----:B------:R-:W-:Y:S01]  /*11200*/  @P0 LEA.HI.X R13, R227, R17, R232, 0x5, P1 ;  /* 0x00000011e30d0211 */ /* 0x000fe200008f2ce8 */
[----:B------:R-:W3:Y:S01]  /*11210*/  LDSM.16.M88.4 R148, [R197+0x7100] ;  /* 0x00710000c594783b */ /* 0x000ee20000000200 */
[----:B------:R-:W-:Y:S02]  /*11220*/  @P0 IADD3 R11, P1, R9, R204, RZ ;  /* 0x000000cc090b0210 */ /* 0x000fe40007f3e0ff */
[-C--:B------:R-:W-:Y:S02]  /*11230*/  @P0 IADD3 R15, P2, R15, R221.reuse, RZ ;  /* 0x000000dd0f0f0210 */ /* 0x080fe40007f5e0ff */
[----:B------:R-:W-:Y:S01]  /*11240*/  ISETP.NE.AND P3, PT, R173, 0x1, PT ;  /* 0x00000001ad00780c */ /* 0x000fe20003f65270 */
[----:B------:R-:W-:Y:S01]  /*11250*/  @P0 IMAD.X R0, R13, 0x1, R211, P1 ;  /* 0x000000010d000824 */ /* 0x000fe200008e06d3 */
[----:B------:R-:W-:Y:S01]  /*11260*/  @P0 LEA R238, P1, R11, c[0x0][0x1f8], 0x1 ;  /* 0x00007e000bee0a11 */ /* 0x000fe200078208ff */
[----:B------:R-:W4:Y:S01]  /*11270*/  LDSM.16.M88.4 R152, [R197+0x7900] ;  /* 0x00790000c598783b */ /* 0x000f220000000200 */
[----:B------:R-:W-:Y:S02]  /*11280*/  @P0 IADD3.X R8, R17, R216, RZ, P2, !PT ;  /* 0x000000d811080210 */ /* 0x000fe400017fe4ff */
[----:B------:R-:W-:Y:S02]  /*11290*/  @P0 LEA R240, P2, R15, c[0x0][0x1f8], 0x1 ;  /* 0x00007e000ff00a11 */ /* 0x000fe400078408ff */
[----:B------:R-:W-:Y:S02]  /*112a0*/  @P0 LEA.HI.X R239, R11, c[0x0][0x1fc], R0, 0x1, P1 ;  /* 0x00007f000bef0a11 */ /* 0x000fe400008f0c00 */
[----:B------:R-:W-:Y:S01]  /*112b0*/  @P0 LEA.HI.X R241, R15, c[0x0][0x1fc], R8, 0x1, P2 ;  /* 0x00007f000ff10a11 */ /* 0x000fe200010f0c08 */
[----:B------:R-:W-:Y:S01]  /*112c0*/  LDSM.16.M88.4 R132, [R194+0xc100] ;  /* 0x00c10000c284783b */ /* 0x000fe20000000200 */
[C---:B------:R-:W-:Y:S02]  /*112d0*/  @P0 IADD3 R12, P1, R9.reuse, R221, RZ ;  /* 0x000000dd090c0210 */ /* 0x040fe40007f3e0ff */
[----:B------:R-:W-:Y:S04]  /*112e0*/  @P0 IADD3 R0, P2, R9, R222, RZ ;  /* 0x000000de09000210 */ /* 0x000fe80007f5e0ff */
[C---:B------:R-:W-:Y:S01]  /*112f0*/  @P0 IADD3.X R15, R13.reuse, R218, RZ, P2, !PT ;  /* 0x000000da0d0f0210 */ /* 0x040fe200017fe4ff */
[C---:B-1----:R-:W-:Y:S01]  /*11300*/  HMMA.16816.F32.BF16 R4, R136.reuse, R140, RZ ;  /* 0x0000008c8804723c */ /* 0x042fe200000418ff */
[----:B------:R-:W1:Y:S02]  /*11310*/  LDSM.16.M88.4 R156, [R196] ;  /* 0x00000000c49c783b */ /* 0x000e640000000200 */
[----:B------:R-:W-:Y:S01]  /*11320*/  @P0 LEA R236, P2, R0, c[0x0][0x1f8], 0x1 ;  /* 0x00007e0000ec0a11 */ /* 0x000fe200078408ff */
[----:B------:R-:W-:Y:S01]  /*11330*/  @P0 IMAD.X R13, R13, 0x1, R216, P1 ;  /* 0x000000010d0d0824 */ /* 0x000fe200008e06d8 */
[----:B------:R-:W-:Y:S02]  /*11340*/  @P0 LEA R234, P1, R12, c[0x0][0x1f8], 0x1 ;  /* 0x00007e000cea0a11 */ /* 0x000fe400078208ff */
[----:B------:R-:W-:Y:S01]  /*11350*/  @P0 LEA.HI.X R237, R0, c[0x0][0x1fc], R15, 0x1, P2 ;  /* 0x00007f0000ed0a11 */ /* 0x000fe200010f0c0f */
[C---:B------:R-:W-:Y:S01]  /*11360*/  HMMA.16816.F32.BF16 R8, R136.reuse, R142, RZ ;  /* 0x0000008e8808723c */ /* 0x040fe200000418ff */
[----:B------:R-:W5:Y:S03]  /*11370*/  LDSM.16.M88.4 R160, [R187] ;  /* 0x00000000bba0783b */ /* 0x000f660000000200 */
[----:B------:R-:W-:Y:S04]  /*11380*/  @P0 LEA.HI.X R235, R12, c[0x0][0x1fc], R13, 0x1, P1 ;  /* 0x00007f000ceb0a11 */ /* 0x000fe800008f0c0d */
[C---:B--2---:R-:W-:Y:S01]  /*11390*/  HMMA.16816.F32.BF16 R12, R136.reuse, R144, RZ ;  /* 0x00000090880c723c */ /* 0x044fe200000418ff */
[----:B------:R-:W2:Y:S07]  /*113a0*/  LDSM.16.M88.4 R140, [R186] ;  /* 0x00000000ba8c783b */ /* 0x000eae0000000200 */
[C---:B------:R-:W-:Y:S01]  /*113b0*/  HMMA.16816.F32.BF16 R16, R136.reuse, R146, RZ ;  /* 0x000000928810723c */ /* 0x040fe200000418ff */
[----:B------:R-:W1:Y:S07]  /*113c0*/  LDSM.16.M88.4 R164, [R185] ;  /* 0x00000000b9a4783b */ /* 0x000e6e0000000200 */
[C---:B---3--:R-:W-:Y:S01]  /*113d0*/  HMMA.16816.F32.BF16 R20, R136.reuse, R148, RZ ;  /* 0x000000948814723c */ /* 0x048fe200000418ff */
[----:B------:R-:W-:Y:S01]  /*113e0*/  @!PT LDS RZ, [RZ] ;  /* 0x00000000fffff984 */ /* 0x000fe20000000800 */
[----:B------:R-:W-:Y:S01]  /*113f0*/  @!PT LDS RZ, [RZ] ;  /* 0x00000000fffff984 */ /* 0x000fe20000000800 */
[----:B------:R-:W-:Y:S01]  /*11400*/  @!PT LDS RZ, [RZ] ;  /* 0x00000000fffff984 */ /* 0x000fe20000000800 */
[----:B------:R4:W-:Y:S07]  /*11410*/  @P0 LDGSTS.E.BYPASS.LTC128B.128 [R206+0x100], [R28.64], !P5 ;  /* 0x001000001cce0fae */ /* 0x0009ee000e901d46 */
[C---:B------:R-:W-:Y:S01]  /*11420*/  HMMA.16816.F32.BF16 R24, R136.reuse, R150, RZ ;  /* 0x000000968818723c */ /* 0x040fe200000418ff */
[----:B------:R3:W-:Y:S08]  /*11430*/  @P0 LDGSTS.E.BYPASS.LTC128B.128 [R206+0x2100], [R32.64], !P6 ;  /* 0x0210000020ce0fae */ /* 0x0007f0000f101d46 */
[----:B------:R1:W-:Y:S08]  /*11440*/  @P0 LDGSTS.E.BYPASS.LTC128B.128 [R206+0x4100], [R240.64], !P4 ;  /* 0x04100000f0ce0fae */ /* 0x0003f0000e101d46 */
[----:B------:R2:W-:Y:S01]  /*11450*/  @P0 LDGSTS.E.BYPASS.LTC128B.128 [R206+0x1100], [R238.64], !P5 ;  /* 0x01100000eece0fae */ /* 0x0005e2000e901d46 */
[C---:B----4-:R-:W-:Y:S07]  /*11460*/  HMMA.16816.F32.BF16 R28, R136.reuse, R152, RZ ;  /* 0x00000098881c723c */ /* 0x050fee00000418ff */
[----:B------:R4:W-:Y:S01]  /*11470*/  @P0 LDGSTS.E.BYPASS.LTC128B.128 [R206+0x3100], [R236.64], !P6 ;  /* 0x03100000ecce0fae */ /* 0x0009e2000f101d46 */
[----:B---3--:R-:W-:Y:S07]  /*11480*/  HMMA.16816.F32.BF16 R32, R136, R154, RZ ;  /* 0x0000009a8820723c */ /* 0x008fee00000418ff */
[----:B------:R3:W-:Y:S01]  /*11490*/  @P0 LDGSTS.E.BYPASS.LTC128B.128 [R206+0x5100], [R234.64], !P4 ;  /* 0x05100000eace0fae */ /* 0x0007e2000e101d46 */
[C---:B-1----:R-:W-:Y:S07]  /*114a0*/  HMMA.16816.F32.BF16 R4, R132.reuse, R156, R4 ;  /* 0x0000009c8404723c */ /* 0x042fee0000041804 */
[----:B------:R-:W-:Y:S01]  /*114b0*/  LDSM.16.M88.4 R144, [R193+0xc100] ;  /* 0x00c10000c190783b */ /* 0x000fe20000000200 */
[C---:B------:R-:W-:Y:S07]  /*114c0*/  HMMA.16816.F32.BF16 R8, R132.reuse, R158, R8 ;  /* 0x0000009e8408723c */ /* 0x040fee0000041808 */
[----:B------:R-:W0:Y:S01]  /*114d0*/  LDGDEPBAR ;  /* 0x00000000000079af */ /* 0x000e220000000000 */
[C---:B-----5:R-:W-:Y:S07]  /*114e0*/  HMMA.16816.F32.BF16 R12, R132.reuse, R160, R12 ;  /* 0x000000a0840c723c */ /* 0x060fee000004180c */
[----:B------:R-:W1:Y:S01]  /*114f0*/  LDSM.16.M88.4 R168, [R192+0x6100] ;  /* 0x00610000c0a8783b */ /* 0x000e620000000200 */
[C---:B------:R-:W-:Y:S07]  /*11500*/  HMMA.16816.F32.BF16 R16, R132.reuse, R162, R16 ;  /* 0x000000a28410723c */ /* 0x040fee0000041810 */
[----:B------:R-:W5:Y:S01]  /*11510*/  LDSM.16.M88.4 R136, [R192+0x6900] ;  /* 0x00690000c088783b */ /* 0x000f620000000200 */
[C---:B--2---:R-:W-:Y:S07]  /*11520*/  HMMA.16816.F32.BF16 R20, R132.reuse, R140, R20 ;  /* 0x0000008c8414723c */ /* 0x044fee0000041814 */
[----:B------:R-:W2:Y:S01]  /*11530*/  LDSM.16.M88.4 R148, [R192+0x7100] ;  /* 0x00710000c094783b */ /* 0x000ea20000000200 */
[C---:B------:R-:W-:Y:S07]  /*11540*/  HMMA.16816.F32.BF16 R24, R132.reuse, R142, R24 ;  /* 0x0000008e8418723c */ /* 0x040fee0000041818 */
[----:B------:R-:W2:Y:S01]  /*11550*/  LDSM.16.M88.4 R152, [R192+0x7900] ;  /* 0x00790000c098783b */ /* 0x000ea20000000200 */
[C---:B------:R-:W-:Y:S07]  /*11560*/  HMMA.16816.F32.BF16 R28, R132.reuse, R164, R28 ;  /* 0x000000a4841c723c */ /* 0x040fee000004181c */
[----:B------:R-:W-:Y:S01]  /*11570*/  LDSM.16.M88.4 R156, [R191+0xc100] ;  /* 0x00c10000bf9c783b */ /* 0x000fe20000000200 */
[----:B------:R-:W-:Y:S07]  /*11580*/  HMMA.16816.F32.BF16 R32, R132, R166, R32 ;  /* 0x000000a68420723c */ /* 0x000fee0000041820 */
[----:B------:R-:W3:Y:S01]  /*11590*/  LDSM.16.M88.4 R160, [R184] ;  /* 0x00000000b8a0783b */ /* 0x000ee20000000200 */
[C---:B-1----:R-:W-:Y:S07]  /*115a0*/  HMMA.16816.F32.BF16 R4, R144.reuse, R168, R4 ;  /* 0x000000a89004723c */ /* 0x042fee0000041804 */
[----:B------:R-:W1:Y:S01]  /*115b0*/  LDSM.16.M88.4 R132, [R184+0x800] ;  /* 0x00080000b884783b */ /* 0x000e620000000200 */
[C---:B------:R-:W-:Y:S07]  /*115c0*/  HMMA.16816.F32.BF16 R8, R144.reuse, R170, R8 ;  /* 0x000000aa9008723c */ /* 0x040fee0000041808 */
[----:B------:R-:W1:Y:S01]  /*115d0*/  LDSM.16.M88.4 R140, [R184+0x1000] ;  /* 0x00100000b88c783b */ /* 0x000e620000000200 */
[C---:B-----5:R-:W-:Y:S07]  /*115e0*/  HMMA.16816.F32.BF16 R12, R144.reuse, R136, R12 ;  /* 0x00000088900c723c */ /* 0x060fee000004180c */
[----:B------:R-:W5:Y:S01]  /*115f0*/  LDSM.16.M88.4 R164, [R184+0x1800] ;  /* 0x00180000b8a4783b */ /* 0x000f620000000200 */
[C---:B------:R-:W-:Y:S07]  /*11600*/  HMMA.16816.F32.BF16 R16, R144.reuse, R138, R16 ;  /* 0x0000008a9010723c */ /* 0x040fee0000041810 */
[----:B------:R-:W-:Y:S01]  /*11610*/  LDSM.16.M88.4 R136, [R198+0x10100] ;  /* 0x01010000c688783b */ /* 0x000fe20000000200 */
[C---:B--2---:R-:W-:Y:S07]  /*11620*/  HMMA.16816.F32.BF16 R20, R144.reuse, R148, R20 ;  /* 0x000000949014723c */ /* 0x044fee0000041814 */
[----:B------:R-:W-:Y:S01]  /*11630*/  LDSM.16.M88.4 R168, [R182] ;  /* 0x00000000b6a8783b */ /* 0x000fe20000000200 */
[C---:B------:R-:W-:Y:S07]  /*11640*/  HMMA.16816.F32.BF16 R24, R144.reuse, R150, R24 ;  /* 0x000000969018723c */ /* 0x040fee0000041818 */
[----:B------:R-:W-:Y:S01]  /*11650*/  LDSM.16.M88.4 R148, [R197+0x8900] ;  /* 0x00890000c594783b */ /* 0x000fe20000000200 */
[C---:B------:R-:W-:Y:S08]  /*11660*/  HMMA.16816.F32.BF16 R28, R144.reuse, R152, R28 ;  /* 0x00000098901c723c */ /* 0x040ff0000004181c */
[----:B------:R-:W-:Y:S01]  /*11670*/  HMMA.16816.F32.BF16 R32, R144, R154, R32 ;  /* 0x0000009a9020723c */ /* 0x000fe20000041820 */
[----:B------:R-:W2:Y:S07]  /*11680*/  LDSM.16.M88.4 R144, [R197+0x8100] ;  /* 0x00810000c590783b */ /* 0x000eae0000000200 */
[C---:B---3--:R-:W-:Y:S01]  /*11690*/  HMMA.16816.F32.BF16 R4, R156.reuse, R160, R4 ;  /* 0x000000a09c04723c */ /* 0x048fe20000041804 */
[----:B------:R-:W3:Y:S07]  /*116a0*/  LDSM.16.M88.4 R152, [R197+0x9100] ;  /* 0x00910000c598783b */ /* 0x000eee0000000200 */
[C---:B------:R-:W-:Y:S01]  /*116b0*/  HMMA.16816.F32.BF16 R8, R156.reuse, R162, R8 ;  /* 0x000000a29c08723c */ /* 0x040fe20000041808 */
[----:B------:R-:W2:Y:S07]  /*116c0*/  LDSM.16.M88.4 R160, [R197+0x9900] ;  /* 0x00990000c5a0783b */ /* 0x000eae0000000200 */
[C---:B-1----:R-:W-:Y:S08]  /*116d0*/  HMMA.16816.F32.BF16 R12, R156.reuse, R132, R12 ;  /* 0x000000849c0c723c */ /* 0x042ff0000004180c */
[C---:B------:R-:W-:Y:S01]  /*116e0*/  HMMA.16816.F32.BF16 R16, R156.reuse, R134, R16 ;  /* 0x000000869c10723c */ /* 0x040fe20000041810 */
[----:B------:R-:W-:Y:S07]  /*116f0*/  LDSM.16.M88.4 R132, [R194+0x10100] ;  /* 0x01010000c284783b */ /* 0x000fee0000000200 */
[C---:B------:R-:W-:Y:S08]  /*11700*/  HMMA.16816.F32.BF16 R20, R156.reuse, R140, R20 ;  /* 0x0000008c9c14723c */ /* 0x040ff00000041814 */
[C---:B------:R-:W-:Y:S01]  /*11710*/  HMMA.16816.F32.BF16 R24, R156.reuse, R142, R24 ;  /* 0x0000008e9c18723c */ /* 0x040fe20000041818 */
[----:B------:R-:W1:Y:S07]  /*11720*/  LDSM.16.M88.4 R140, [R183] ;  /* 0x00000000b78c783b */ /* 0x000e6e0000000200 */
[C---:B-----5:R-:W-:Y:S08]  /*11730*/  HMMA.16816.F32.BF16 R28, R156.reuse, R164, R28 ;  /* 0x000000a49c1c723c */ /* 0x060ff0000004181c */
[----:B------:R-:W-:Y:S01]  /*11740*/  HMMA.16816.F32.BF16 R32, R156, R166, R32 ;  /* 0x000000a69c20723c */ /* 0x000fe20000041820 */
[----:B------:R-:W-:Y:S07]  /*11750*/  LDSM.16.M88.4 R156, [R192+0x9100] ;  /* 0x00910000c09c783b */ /* 0x000fee0000000200 */
[C---:B--2---:R-:W-:Y:S01]  /*11760*/  HMMA.16816.F32.BF16 R4, R136.reuse, R144, R4 ;  /* 0x000000908804723c */ /* 0x044fe20000041804 */
[----:B------:R-:W-:Y:S07]  /*11770*/  LDSM.16.M88.4 R164, [R184+0x3000] ;  /* 0x00300000b8a4783b */ /* 0x000fee0000000200 */
[C---:B------:R-:W-:Y:S01]  /*11780*/  HMMA.16816.F32.BF16 R8, R136.reuse, R146, R8 ;  /* 0x000000928808723c */ /* 0x040fe20000041808 */
[----:B------:R-:W2:Y:S07]  /*11790*/  LDSM.16.M88.4 R144, [R181] ;  /* 0x00000000b590783b */ /* 0x000eae0000000200 */
[C---:B------:R-:W-:Y:S08]  /*117a0*/  HMMA.16816.F32.BF16 R12, R136.reuse, R148, R12 ;  /* 0x00000094880c723c */ /* 0x040ff0000004180c */
[C---:B------:R-:W-:Y:S01]  /*117b0*/  HMMA.16816.F32.BF16 R16, R136.reuse, R150, R16 ;  /* 0x000000968810723c */ /* 0x040fe20000041810 */
[----:B------:R-:W5:Y:S07]  /*117c0*/  LDSM.16.M88.4 R148, [R180] ;  /* 0x00000000b494783b */ /* 0x000f6e0000000200 */
[C---:B---3--:R-:W-:Y:S08]  /*117d0*/  HMMA.16816.F32.BF16 R20, R136.reuse, R152, R20 ;  /* 0x000000988814723c */ /* 0x048ff00000041814 */
[C---:B------:R-:W-:Y:S01]  /*117e0*/  HMMA.16816.F32.BF16 R24, R136.reuse, R154, R24 ;  /* 0x0000009a8818723c */ /* 0x040fe20000041818 */
[----:B------:R-:W-:Y:S07]  /*117f0*/  LDSM.16.M88.4 R152, [R192+0x8100] ;  /* 0x00810000c098783b */ /* 0x000fee0000000200 */
[C---:B------:R-:W-:Y:S08]  /*11800*/  HMMA.16816.F32.BF16 R28, R136.reuse, R160, R28 ;  /* 0x000000a0881c723c */ /* 0x040ff0000004181c */
[----:B------:R-:W-:Y:S01]  /*11810*/  HMMA.16816.F32.BF16 R32, R136, R162, R32 ;  /* 0x000000a28820723c */ /* 0x000fe20000041820 */
[----:B------:R-:W3:Y:S07]  /*11820*/  LDSM.16.M88.4 R136, [R193+0x10100] ;  /* 0x01010000c188783b */ /* 0x000eee0000000200 */
[C---:B-1----:R-:W-:Y:S01]  /*11830*/  HMMA.16816.F32.BF16 R4, R132.reuse, R140, R4 ;  /* 0x0000008c8404723c */ /* 0x042fe20000041804 */
[----:B------:R-:W-:Y:S07]  /*11840*/  LDSM.16.M88.4 R160, [R192+0x9900] ;  /* 0x00990000c0a0783b */ /* 0x000fee0000000200 */
[C---:B------:R-:W-:Y:S01]  /*11850*/  HMMA.16816.F32.BF16 R8, R132.reuse, R142, R8 ;  /* 0x0000008e8408723c */ /* 0x040fe20000041808 */
[----:B------:R-:W1:Y:S07]  /*11860*/  LDSM.16.M88.4 R140, [R192+0x8900] ;  /* 0x00890000c08c783b */ /* 0x000e6e0000000200 */
[C---:B------:R-:W-:Y:S08]  /*11870*/  HMMA.16816.F32.BF16 R12, R132.reuse, R168, R12 ;  /* 0x000000a8840c723c */ /* 0x040ff0000004180c */
[C---:B------:R-:W-:Y:S08]  /*11880*/  HMMA.16816.F32.BF16 R16, R132.reuse, R170, R16 ;  /* 0x000000aa8410723c */ /* 0x040ff00000041810 */
[C---:B--2---:R-:W-:Y:S08]  /*11890*/  HMMA.16816.F32.BF16 R20, R132.reuse, R144, R20 ;  /* 0x000000908414723c */ /* 0x044ff00000041814 */
[C---:B------:R-:W-:Y:S01]  /*118a0*/  HMMA.16816.F32.BF16 R24, R132.reuse, R146, R24 ;  /* 0x000000928418723c */ /* 0x040fe20000041818 */
[----:B------:R-:W-:Y:S07]  /*118b0*/  LDSM.16.M88.4 R144, [R184+0x2000] ;  /* 0x00200000b890783b */ /* 0x000fee0000000200 */
[C---:B-----5:R-:W-:Y:S08]  /*118c0*/  HMMA.16816.F32.BF16 R28, R132.reuse, R148, R28 ;  /* 0x00000094841c723c */ /* 0x060ff0000004181c */
[----:B------:R-:W-:Y:S01]  /*118d0*/  HMMA.16816.F32.BF16 R32, R132, R150, R32 ;  /* 0x000000968420723c */ /* 0x000fe20000041820 */
[----:B------:R-:W2:Y:S07]  /*118e0*/  LDSM.16.M88.4 R132, [R191+0x10100] ;  /* 0x01010000bf84783b */ /* 0x000eae0000000200 */
[C---:B---3--:R-:W-:Y:S01]  /*118f0*/  HMMA.16816.F32.BF16 R4, R136.reuse, R152, R4 ;  /* 0x000000988804723c */ /* 0x048fe20000041804 */
[----:B------:R-:W3:Y:S07]  /*11900*/  LDSM.16.M88.4 R148, [R184+0x2800] ;  /* 0x00280000b894783b */ /* 0x000eee0000000200 */
[C---:B------:R-:W-:Y:S01]  /*11910*/  HMMA.16816.F32.BF16 R8, R136.reuse, R154, R8 ;  /* 0x0000009a8808723c */ /* 0x040fe20000041808 */
[----:B------:R-:W-:Y:S07]  /*11920*/  LDSM.16.M88.4 R152, [R198+0x14100] ;  /* 0x01410000c698783b */ /* 0x000fee0000000200 */
        /* <DEDUP_REMOVED lines=10> */
[----:B------:R-:W-:Y:S07]  /*119d0*/  LDSM.16.M88.4 R160, [R194+0x14100] ;  /* 0x01410000c2a0783b */ /* 0x000fee0000000200 */
[C---:B------:R-:W-:Y:S01]  /*119e0*/  HMMA.16816.F32.BF16 R8, R132.reuse, R146, R8 ;  /* 0x000000928408723c */ /* 0x040fe20000041808 */
[----:B------:R-:W2:Y:S07]  /*119f0*/  LDSM.16.M88.4 R144, [R197+0xb100] ;  /* 0x00b10000c590783b */ /* 0x000eae0000000200 */
[C---:B---3--:R-:W-:Y:S08]  /*11a00*/  HMMA.16816.F32.BF16 R12, R132.reuse, R148, R12 ;  /* 0x00000094840c723c */ /* 0x048ff0000004180c */
[C---:B------:R-:W-:Y:S01]  /*11a10*/  HMMA.16816.F32.BF16 R16, R132.reuse, R150, R16 ;  /* 0x000000968410723c */ /* 0x040fe20000041810 */
[----:B------:R-:W3:Y:S07]  /*11a20*/  LDSM.16.M88.4 R148, [R197+0xb900] ;  /* 0x00b90000c594783b */ /* 0x000eee0000000200 */
[C---:B------:R-:W-:Y:S08]  /*11a30*/  HMMA.16816.F32.BF16 R20, R132.reuse, R164, R20 ;  /* 0x000000a48414723c */ /* 0x040ff00000041814 */
[C---:B------:R-:W-:Y:S01]  /*11a40*/  HMMA.16816.F32.BF16 R24, R132.reuse, R166, R24 ;  /* 0x000000a68418723c */ /* 0x040fe20000041818 */
[----:B------:R-:W2:Y:S07]  /*11a50*/  LDSM.16.M88.4 R164, [R179] ;  /* 0x00000000b3a4783b */ /* 0x000eae0000000200 */
[C---:B-1----:R-:W-:Y:S08]  /*11a60*/  HMMA.16816.F32.BF16 R28, R132.reuse, R140, R28 ;  /* 0x0000008c841c723c */ /* 0x042ff0000004181c */
[----:B------:R-:W-:Y:S01]  /*11a70*/  HMMA.16816.F32.BF16 R32, R132, R142, R32 ;  /* 0x0000008e8420723c */ /* 0x000fe20000041820 */
[----:B------:R-:W1:Y:S07]  /*11a80*/  LDSM.16.M88.4 R132, [R178] ;  /* 0x00000000b284783b */ /* 0x000e6e0000000200 */
[C---:B-----5:R-:W-:Y:S01]  /*11a90*/  HMMA.16816.F32.BF16 R4, R152.reuse, R156, R4 ;  /* 0x0000009c9804723c */ /* 0x060fe20000041804 */
[----:B------:R-:W5:Y:S07]  /*11aa0*/  LDSM.16.M88.4 R140, [R177] ;  /* 0x00000000b18c783b */ /* 0x000f6e0000000200 */
[C---:B------:R-:W-:Y:S01]  /*11ab0*/  HMMA.16816.F32.BF16 R8, R152.reuse, R158, R8 ;  /* 0x0000009e9808723c */ /* 0x040fe20000041808 */
[----:B------:R-:W-:Y:S07]  /*11ac0*/  LDSM.16.M88.4 R156, [R192+0xb900] ;  /* 0x00b90000c09c783b */ /* 0x000fee0000000200 */
[C---:B------:R-:W-:Y:S08]  /*11ad0*/  HMMA.16816.F32.BF16 R12, R152.reuse, R136, R12 ;  /* 0x00000088980c723c */ /* 0x040ff0000004180c */
[C---:B------:R-:W-:Y:S01]  /*11ae0*/  HMMA.16816.F32.BF16 R16, R152.reuse, R138, R16 ;  /* 0x0000008a9810723c */ /* 0x040fe20000041810 */
[----:B------:R-:W1:Y:S07]  /*11af0*/  LDSM.16.M88.4 R136, [R176] ;  /* 0x00000000b088783b */ /* 0x000e6e0000000200 */
        /* <DEDUP_REMOVED lines=18> */
[----:B------:R-:W-:Y:S07]  /*11c20*/  LDSM.16.M88.4 R136, [R184+0x5000] ;  /* 0x00500000b888783b */ /* 0x000fee0000000200 */
[C---:B--2---:R-:W-:Y:S08]  /*11c30*/  HMMA.16816.F32.BF16 R4, R144.reuse, R148, R4 ;  /* 0x000000949004723c */ /* 0x044ff00000041804 */
[C---:B------:R-:W-:Y:S08]  /*11c40*/  HMMA.16816.F32.BF16 R8, R144.reuse, R150, R8 ;  /* 0x000000969008723c */ /* 0x040ff00000041808 */
[C---:B---3--:R-:W-:Y:S08]  /*11c50*/  HMMA.16816.F32.BF16 R12, R144.reuse, R152, R12 ;  /* 0x00000098900c723c */ /* 0x048ff0000004180c */
[C---:B------:R-:W-:Y:S08]  /*11c60*/  HMMA.16816.F32.BF16 R16, R144.reuse, R154, R16 ;  /* 0x0000009a9010723c */ /* 0x040ff00000041810 */
[C---:B-1----:R-:W-:Y:S08]  /*11c70*/  HMMA.16816.F32.BF16 R20, R144.reuse, R132, R20 ;  /* 0x000000849014723c */ /* 0x042ff00000041814 */
[C---:B------:R-:W-:Y:S01]  /*11c80*/  HMMA.16816.F32.BF16 R24, R144.reuse, R134, R24 ;  /* 0x000000869018723c */ /* 0x040fe20000041818 */
[----:B------:R-:W1:Y:S07]  /*11c90*/  LDSM.16.M88.4 R132, [R184+0x4800] ;  /* 0x00480000b884783b */ /* 0x000e6e0000000200 */
[C---:B------:R-:W-:Y:S07]  /*11ca0*/  HMMA.16816.F32.BF16 R28, R144.reuse, R156, R28 ;  /* 0x0000009c901c723c */ /* 0x040fee000004181c */
[----:B------:R-:W-:Y:S01]  /*11cb0*/  MOV R157, R174 ;  /* 0x000000ae009d7202 */ /* 0x000fe20000000f00 */
[----:B------:R-:W-:Y:S01]  /*11cc0*/  HMMA.16816.F32.BF16 R32, R144, R158, R32 ;  /* 0x0000009e9020723c */ /* 0x000fe20000041820 */
[----:B------:R-:W-:Y:S01]  /*11cd0*/  LDSM.16.M88.4 R144, [R184+0x5800] ;  /* 0x00580000b890783b */ /* 0x000fe20000000200 */
[----:B------:R-:W-:Y:S04]  /*11ce0*/  DEPBAR.LE SB0, 0x0 ;  /* 0x000080000000791a */ /* 0x000fe80000000000 */
[----:B------:R-:W-:Y:S01]  /*11cf0*/  @P3 SHF.R.U32.HI R157, RZ, c[0x0][0x2cc], R226 ;  /* 0x0000b300ff9d3a19 */ /* 0x000fe200000116e2 */
[----:B------:R-:W-:Y:S01]  /*11d00*/  IMAD R158, R229, R225, 0x1 ;  /* 0x00000001e59e7424 */ /* 0x000fe200078e02e1 */
[C---:B-----5:R-:W-:Y:S03]  /*11d10*/  HMMA.16816.F32.BF16 R4, R140.reuse, R164, R4 ;  /* 0x000000a48c04723c */ /* 0x060fe60000041804 */
[----:B------:R-:W2:Y:S02]  /*11d20*/  SHFL.IDX PT, R156, R157, RZ, 0x1c1f ;  /* 0x001c1fff9d9c7589 */ /* 0x000ea400000e0000 */
[----:B------:R-:W-:Y:S03]  /*11d30*/  IADD3 R158, R172, R158, -R219 ;  /* 0x0000009eac9e7210 */ /* 0x000fe60007ffe8db */
[C---:B------:R-:W-:Y:S03]  /*11d40*/  HMMA.16816.F32.BF16 R8, R140.reuse, R166, R8 ;  /* 0x000000a68c08723c */ /* 0x040fe60000041808 */
[----:B------:R-:W3:Y:S01]  /*11d50*/  SHFL.IDX PT, R0, R157, 0x1, 0x1c1f ;  /* 0x003c1f009d007f89 */ /* 0x000ee200000e0000 */
[----:B------:R-:W-:Y:S04]  /*11d60*/  IMAD.IADD R159, R158, 0x1, -R175 ;  /* 0x000000019e9f7824 */ /* 0x000fe800078e0aaf */
[C---:B-1----:R-:W-:Y:S03]  /*11d70*/  HMMA.16816.F32.BF16 R12, R140.reuse, R132, R12 ;  /* 0x000000848c0c723c */ /* 0x042fe6000004180c */
[----:B------:R-:W-:Y:S05]  /*11d80*/  BAR.SYNC.DEFER_BLOCKING 0x0 ;  /* 0x0000000000007b1d */ /* 0x000fea0000010000 */
[C---:B------:R-:W-:Y:S04]  /*11d90*/  HMMA.16816.F32.BF16 R16, R140.reuse, R134, R16 ;  /* 0x000000868c10723c */ /* 0x040fe80000041810 */
[C---:B--2---:R-:W-:Y:S04]  /*11da0*/  IADD3 R132, R159.reuse, R156, RZ ;  /* 0x0000009c9f847210 */ /* 0x044fe80007ffe0ff */
[C---:B------:R-:W-:Y:S03]  /*11db0*/  HMMA.16816.F32.BF16 R20, R140.reuse, R136, R20 ;  /* 0x000000888c14723c */ /* 0x040fe60000041814 */
[C---:B------:R-:W-:Y:S01]  /*11dc0*/  ISETP.GT.AND P0, PT, R132.reuse, RZ, PT ;  /* 0x000000ff8400720c */ /* 0x040fe20003f04270 */
[----:B---3--:R-:W-:Y:S01]  /*11dd0*/  IMAD.IADD R0, R159, 0x1, R0 ;  /* 0x000000019f007824 */ /* 0x008fe200078e0200 */
[----:B------:R-:W-:Y:S02]  /*11de0*/  ISETP.GT.AND P2, PT, R132, 0x1, PT ;  /* 0x000000018400780c */ /* 0x000fe40003f44270 */
[----:B------:R-:W-:Y:S01]  /*11df0*/  FSEL R134, R4, -INF , P0 ;  /* 0xff80000004867808 */ /* 0x000fe20000000000 */
[C---:B------:R-:W-:Y:S03]  /*11e00*/  HMMA.16816.F32.BF16 R24, R140.reuse, R138, R24 ;  /* 0x0000008a8c18723c */ /* 0x040fe60000041818 */
[C---:B------:R-:W-:Y:S02]  /*11e10*/  ISETP.GT.AND P1, PT, R0.reuse, RZ, PT ;  /* 0x000000ff0000720c */ /* 0x040fe40003f24270 */
[----:B------:R-:W-:Y:S02]  /*11e20*/  ISETP.GT.AND P0, PT, R0, 0x1, PT ;  /* 0x000000010000780c */ /* 0x000fe40003f04270 */
[----:B------:R-:W-:Y:S01]  /*11e30*/  FSEL R161, R6, -INF , P1 ;  /* 0xff80000006a17808 */ /* 0x000fe20000800000 */
[C---:B------:R-:W-:Y:S03]  /*11e40*/  HMMA.16816.F32.BF16 R28, R140.reuse, R144, R28 ;  /* 0x000000908c1c723c */ /* 0x040fe6000004181c */
[----:B------:R-:W-:Y:S02]  /*11e50*/  ISETP.GT.AND P1, PT, R0, 0x8, PT ;  /* 0x000000080000780c */ /* 0x000fe40003f24270 */
[----:B------:R-:W-:Y:S02]  /*11e60*/  FSEL R135, R7, -INF , P0 ;  /* 0xff80000007877808 */ /* 0x000fe40000000000 */
[----:B------:R-:W-:Y:S01]  /*11e70*/  FSEL R163, R5, -INF , P2 ;  /* 0xff80000005a37808 */ /* 0x000fe20001000000 */
[----:B------:R-:W-:Y:S03]  /*11e80*/  HMMA.16816.F32.BF16 R32, R140, R146, R32 ;  /* 0x000000928c20723c */ /* 0x000fe60000041820 */
[C---:B------:R-:W-:Y:S02]  /*11e90*/  ISETP.GT.AND P2, PT, R132.reuse, 0x9, PT ;  /* 0x000000098400780c */ /* 0x040fe40003f44270 */
[C---:B------:R-:W-:Y:S02]  /*11ea0*/  ISETP.GT.AND P0, PT, R132.reuse, 0x8, PT ;  /* 0x000000088400780c */ /* 0x040fe40003f04270 */
[----:B------:R-:W-:Y:S02]  /*11eb0*/  ISETP.GT.AND P3, PT, R132, 0x28, PT ;  /* 0x000000288400780c */ /* 0x000fe40003f64270 */
[----:B------:R-:W-:Y:S02]  /*11ec0*/  FSEL R156, R8, -INF , P0 ;  /* 0xff800000089c7808 */ /* 0x000fe40000000000 */
[----:B------:R-:W-:Y:S02]  /*11ed0*/  ISETP.GT.AND P0, PT, R0, 0x9, PT ;  /* 0x000000090000780c */ /* 0x000fe40003f04270 */
[----:B------:R-:W-:Y:S02]  /*11ee0*/  FSEL R8, R9, -INF , P2 ;  /* 0xff80000009087808 */ /* 0x000fe40001000000 */
[----:B------:R-:W-:Y:S02]  /*11ef0*/  FSEL R9, R10, -INF , P1 ;  /* 0xff8000000a097808 */ /* 0x000fe40000800000 */
[----:B------:R-:W-:Y:S02]  /*11f00*/  FMNMX.FTZ R10, R134, R3, !PT ;  /* 0x00000003860a7209 */ /* 0x000fe40007810000 */
[----:B------:R-:W-:Y:S02]  /*11f10*/  ISETP.GT.AND P2, PT, R132, 0x11, PT ;  /* 0x000000118400780c */ /* 0x000fe40003f44270 */
[----:B------:R-:W-:Y:S02]  /*11f20*/  FMNMX.FTZ R133, R163, R10, !PT ;  /* 0x0000000aa3857209 */ /* 0x000fe40007810000 */
[----:B------:R-:W-:Y:S02]  /*11f30*/  FSEL R11, R11, -INF , P0 ;  /* 0xff8000000b0b7808 */ /* 0x000fe40000000000 */
[----:B------:R-:W-:Y:S02]  /*11f40*/  FSEL R231, R13, -INF , P2 ;  /* 0xff8000000de77808 */ /* 0x000fe40001000000 */
[----:B------:R-:W-:Y:S02]  /*11f50*/  FMNMX.FTZ R13, R156, R133, !PT ;  /* 0x000000859c0d7209 */ /* 0x000fe40007810000 */
[----:B------:R-:W-:Y:S02]  /*11f60*/  ISETP.GT.AND P0, PT, R132, 0x10, PT ;  /* 0x000000108400780c */ /* 0x000fe40003f04270 */
[----:B------:R-:W-:Y:S02]  /*11f70*/  FMNMX.FTZ R13, R8, R13, !PT ;  /* 0x0000000d080d7209 */ /* 0x000fe40007810000 */
[----:B------:R-:W-:Y:S02]  /*11f80*/  FSEL R168, R12, -INF , P0 ;  /* 0xff8000000ca87808 */ /* 0x000fe40000000000 */
[C---:B------:R-:W-:Y:S02]  /*11f90*/  ISETP.GT.AND P0, PT, R0.reuse, 0x11, PT ;  /* 0x000000110000780c */ /* 0x040fe40003f04270 */
[----:B------:R-:W-:Y:S02]  /*11fa0*/  ISETP.GT.AND P1, PT, R0, 0x10, PT ;  /* 0x000000100000780c */ /* 0x000fe40003f24270 */
[----:B------:R-:W-:Y:S02]  /*11fb0*/  FSEL R233, R15, -INF , P0 ;  /* 0xff8000000fe97808 */ /* 0x000fe40000000000 */
[----:B------:R-:W-:Y:S02]  /*11fc0*/  FMNMX.FTZ R10, R168, R13, !PT ;  /* 0x0000000da80a7209 */ /* 0x000fe40007810000 */
[----:B------:R-:W-:Y:S02]  /*11fd0*/  ISETP.GT.AND P0, PT, R132, 0x18, PT ;  /* 0x000000188400780c */ /* 0x000fe40003f04270 */
[----:B------:R-:W-:Y:S02]  /*11fe0*/  FSEL R170, R14, -INF , P1 ;  /* 0xff8000000eaa7808 */ /* 0x000fe40000800000 */
[----:B------:R-:W-:Y:S02]  /*11ff0*/  ISETP.GT.AND P1, PT, R0, 0x18, PT ;  /* 0x000000180000780c */ /* 0x000fe40003f24270 */
[----:B------:R-:W-:Y:S02]  /*12000*/  ISETP.GT.AND P2, PT, R132, 0x19, PT ;  /* 0x000000198400780c */ /* 0x000fe40003f44270 */
[----:B------:R-:W-:Y:S02]  /*12010*/  FSEL R234, R16, -INF , P0 ;  /* 0xff80000010ea7808 */ /* 0x000fe40000000000 */
[----:B------:R-:W-:Y:S02]  /*12020*/  FMNMX.FTZ R13, R231, R10, !PT ;  /* 0x0000000ae70d7209 */ /* 0x000fe40007810000 */
[----:B----4-:R-:W-:Y:S02]  /*12030*/  FSEL R236, R18, -INF , P1 ;  /* 0xff80000012ec7808 */ /* 0x010fe40000800000 */
[----:B------:R-:W-:Y:S02]  /*12040*/  ISETP.GT.AND P0, PT, R0, 0x19, PT ;  /* 0x000000190000780c */ /* 0x000fe40003f04270 */
[----:B------:R-:W-:Y:S02]  /*12050*/  FSEL R235, R17, -INF , P2 ;  /* 0xff80000011eb7808 */ /* 0x000fe40001000000 */
[----:B------:R-:W-:Y:S02]  /*12060*/  FMNMX.FTZ R10, R234, R13, !PT ;  /* 0x0000000dea0a7209 */ /* 0x000fe40007810000 */
[----:B------:R-:W-:Y:S02]  /*12070*/  ISETP.GT.AND P1, PT, R132, 0x20, PT ;  /* 0x000000208400780c */ /* 0x000fe40003f24270 */
[----:B------:R-:W-:Y:S02]  /*12080*/  FMNMX.FTZ R12, R161, R2, !PT ;  /* 0x00000002a10c7209 */ /* 0x000fe40007810000 */
[----:B------:R-:W-:Y:S02]  /*12090*/  FSEL R238, R20, -INF , P1 ;  /* 0xff80000014ee7808 */ /* 0x000fe40000800000 */
[----:B------:R-:W-:Y:S02]  /*120a0*/  FSEL R237, R19, -INF , P0 ;  /* 0xff80000013ed7808 */ /* 0x000fe40000000000 */
[----:B------:R-:W-:Y:S02]  /*120b0*/  ISETP.GT.AND P0, PT, R132, 0x21, PT ;  /* 0x000000218400780c */ /* 0x000fe40003f04270 */
[----:B------:R-:W-:Y:S02]  /*120c0*/  FMNMX.FTZ R13, R235, R10, !PT ;  /* 0x0000000aeb0d7209 */ /* 0x000fe40007810000 */
[----:B------:R-:W-:Y:S02]  /*120d0*/  FMNMX.FTZ R12, R135, R12, !PT ;  /* 0x0000000c870c7209 */ /* 0x000fe40007810000 */
[----:B------:R-:W-:Y:S02]  /*120e0*/  FSEL R251, R21, -INF , P0 ;  /* 0xff80000015fb7808 */ /* 0x000fe40000000000 */
[----:B------:R-:W-:Y:S02]  /*120f0*/  FMNMX.FTZ R12, R9, R12, !PT ;  /* 0x0000000c090c7209 */ /* 0x000fe40007810000 */
[----:B------:R-:W-:Y:S02]  /*12100*/  FMNMX.FTZ R10, R238, R13, !PT ;  /* 0x0000000dee0a7209 */ /* 0x000fe40007810000 */
[----:B------:R-:W-:Y:S02]  /*12110*/  FSEL R245, R24, -INF , P3 ;  /* 0xff80000018f57808 */ /* 0x000fe40001800000 */
[----:B------:R-:W-:Y:S02]  /*12120*/  FMNMX.FTZ R13, R11, R12, !PT ;  /* 0x0000000c0b0d7209 */ /* 0x000fe40007810000 */
[C---:B------:R-:W-:Y:S02]  /*12130*/  ISETP.GT.AND P1, PT, R132.reuse, 0x29, PT ;  /* 0x000000298400780c */ /* 0x040fe40003f24270 */
[----:B------:R-:W-:Y:S02]  /*12140*/  FMNMX.FTZ R10, R251, R10, !PT ;  /* 0x0000000afb0a7209 */ /* 0x000fe40007810000 */
[----:B------:R-:W-:Y:S02]  /*12150*/  FSEL R241, R25, -INF , P1 ;  /* 0xff80000019f17808 */ /* 0x000fe40000800000 */
[----:B------:R-:W-:Y:S02]  /*12160*/  ISETP.GT.AND P0, PT, R132, 0x30, PT ;  /* 0x000000308400780c */ /* 0x000fe40003f04270 */
[----:B------:R-:W-:Y:S02]  /*12170*/  FMNMX.FTZ R12, R170, R13, !PT ;  /* 0x0000000daa0c7209 */ /* 0x000fe40007810000 */
[----:B------:R-:W-:Y:S02]  /*12180*/  FMNMX.FTZ R10, R245, R10, !PT ;  /* 0x0000000af50a7209 */ /* 0x000fe40007810000 */
[----:B------:R-:W-:Y:S02]  /*12190*/  FSEL R217, R28, -INF , P0 ;  /* 0xff8000001cd97808 */ /* 0x000fe40000000000 */
[----:B------:R-:W-:Y:S02]  /*121a0*/  FMNMX.FTZ R10, R241, R10, !PT ;  /* 0x0000000af10a7209 */ /* 0x000fe40007810000 */
[----:B------:R-:W-:Y:S02]  /*121b0*/  FMNMX.FTZ R13, R233, R12, !PT ;  /* 0x0000000ce90d7209 */ /* 0x000fe40007810000 */
[----:B------:R-:W-:Y:S02]  /*121c0*/  ISETP.GT.AND P2, PT, R0, 0x20, PT ;  /* 0x000000200000780c */ /* 0x000fe40003f44270 */
[----:B------:R-:W-:Y:S02]  /*121d0*/  FMNMX.FTZ R12, R217, R10, !PT ;  /* 0x0000000ad90c7209 */ /* 0x000fe40007810000 */
[----:B------:R-:W-:Y:S02]  /*121e0*/  FMNMX.FTZ R10, R236, R13, !PT ;  /* 0x0000000dec0a7209 */ /* 0x000fe40007810000 */
[----:B------:R-:W-:Y:S02]  /*121f0*/  ISETP.GT.AND P3, PT, R132, 0x31, PT ;  /* 0x000000318400780c */ /* 0x000fe40003f64270 */
[----:B------:R-:W-:Y:S02]  /*12200*/  FSEL R249, R22, -INF , P2 ;  /* 0xff80000016f97808 */ /* 0x000fe40001000000 */
[----:B------:R-:W-:Y:S02]  /*12210*/  ISETP.GT.AND P1, PT, R132, 0x39, PT ;  /* 0x000000398400780c */ /* 0x000fe40003f24270 */
[----:B------:R-:W-:Y:S02]  /*12220*/  ISETP.GT.AND P0, PT, R0, 0x21, PT ;  /* 0x000000210000780c */ /* 0x000fe40003f04270 */
[----:B------:R-:W-:Y:S02]  /*12230*/  FMNMX.FTZ R10, R237, R10, !PT ;  /* 0x0000000aed0a7209 */ /* 0x000fe40007810000 */
[----:B------:R-:W-:Y:S02]  /*12240*/  FSEL R169, R29, -INF , P3 ;  /* 0xff8000001da97808 */ /* 0x000fe40001800000 */
[----:B------:R-:W-:Y:S02]  /*12250*/  ISETP.GT.AND P2, PT, R132, 0x38, PT ;  /* 0x000000388400780c */ /* 0x000fe40003f44270 */
[----:B------:R-:W-:Y:S02]  /*12260*/  FSEL R157, R33, -INF , P1 ;  /* 0xff800000219d7808 */ /* 0x000fe40000800000 */
[----:B------:R-:W-:Y:S02]  /*12270*/  FSEL R247, R23, -INF , P0 ;  /* 0xff80000017f77808 */ /* 0x000fe40000000000 */
        /* <DEDUP_REMOVED lines=8> */
[----:B------:R-:W-:Y:S02]  /*12300*/  ISETP.GE.AND P2, PT, R229, 0x1, PT ;  /* 0x00000001e500780c */ /* 0x000fe40003f46270 */
[----:B------:R-:W-:Y:S02]  /*12310*/  ISETP.GT.AND P1, PT, R0, 0x30, PT ;  /* 0x000000300000780c */ /* 0x000fe40003f24270 */
[----:B------:R-:W-:Y:S02]  /*12320*/  FSEL R239, R27, -INF , P0 ;  /* 0xff8000001bef7808 */ /* 0x000fe40000000000 */
[----:B------:R-:W-:Y:S02]  /*12330*/  FMNMX.FTZ R14, R243, R14, !PT ;  /* 0x0000000ef30e7209 */ /* 0x000fe40007810000 */
[----:B------:R-:W-:Y:S02]  /*12340*/  FMNMX.FTZ R19, R157, R12, !PT ;  /* 0x0000000c9d137209 */ /* 0x000fe40007810000 */
[----:B------:R-:W-:Y:S02]  /*12350*/  FSEL R171, R30, -INF , P1 ;  /* 0xff8000001eab7808 */ /* 0x000fe40000800000 */
[C---:B------:R-:W-:Y:S01]  /*12360*/  ISETP.GT.AND P0, PT, R0.reuse, 0x31, PT ;  /* 0x000000310000780c */ /* 0x040fe20003f04270 */
[----:B------:R-:W1:Y:S01]  /*12370*/  SHFL.BFLY PT, R10, R19, 0x2, 0x1f ;  /* 0x0c401f00130a7f89 */ /* 0x000e6200000e0000 */
[----:B------:R-:W-:Y:S02]  /*12380*/  FMNMX.FTZ R14, R239, R14, !PT ;  /* 0x0000000eef0e7209 */ /* 0x000fe40007810000 */
[----:B------:R-:W-:Y:S02]  /*12390*/  FSEL R167, R31, -INF , P0 ;  /* 0xff8000001fa77808 */ /* 0x000fe40000000000 */
[----:B------:R-:W-:Y:S02]  /*123a0*/  ISETP.GT.AND P1, PT, R0, 0x38, PT ;  /* 0x000000380000780c */ /* 0x000fe40003f24270 */
[----:B------:R-:W-:Y:S02]  /*123b0*/  FMNMX.FTZ R14, R171, R14, !PT ;  /* 0x0000000eab0e7209 */ /* 0x000fe40007810000 */
[----:B------:R-:W-:Y:S02]  /*123c0*/  IADD3 R12, R229, -0x1, RZ ;  /* 0xffffffffe50c7810 */ /* 0x000fe40007ffe0ff */
[----:B------:R-:W-:Y:S02]  /*123d0*/  FSEL R159, R34, -INF , P1 ;  /* 0xff800000229f7808 */ /* 0x000fe40000800000 */
[----:B------:R-:W-:Y:S01]  /*123e0*/  FMNMX.FTZ R14, R167, R14, !PT ;  /* 0x0000000ea70e7209 */ /* 0x000fe20007810000 */
[----:B------:R-:W-:Y:S01]  /*123f0*/  @P2 IMAD.WIDE.U32 R16, R12, c[0x0][0x1e0], RZ ;  /* 0x000078000c102a25 */ /* 0x000fe200078e00ff */
[----:B------:R-:W-:Y:S02]  /*12400*/  ISETP.GT.AND P0, PT, R0, 0x39, PT ;  /* 0x000000390000780c */ /* 0x000fe40003f04270 */
[----:B------:R-:W-:Y:S02]  /*12410*/  @P2 SHF.R.S32.HI R13, RZ, 0x1f, R12 ;  /* 0x0000001fff0d2819 */ /* 0x000fe4000001140c */
[----:B------:R-:W-:Y:S02]  /*12420*/  FMNMX.FTZ R4, R159, R14, !PT ;  /* 0x0000000e9f047209 */ /* 0x000fe40007810000 */
[----:B------:R-:W-:Y:S01]  /*12430*/  FSEL R133, R35, -INF , P0 ;  /* 0xff80000023857808 */ /* 0x000fe20000000000 */
[----:B------:R-:W-:Y:S01]  /*12440*/  @P2 IMAD R13, R13, c[0x0][0x1e0], RZ ;  /* 0x000078000d0d2a24 */ /* 0x000fe200078e02ff */
[----:B------:R-:W-:Y:S02]  /*12450*/  @P2 SHF.L.U32 R15, R16, 0x6, RZ ;  /* 0x00000006100f2819 */ /* 0x000fe400000006ff */
[----:B------:R-:W-:Y:S01]  /*12460*/  FMNMX.FTZ R0, R133, R4, !PT ;  /* 0x0000000485007209 */ /* 0x000fe20007810000 */
[----:B------:R-:W-:Y:S01]  /*12470*/  @P2 IMAD R13, R12, c[0x0][0x1e4], R13 ;  /* 0x000079000c0d2a24 */ /* 0x000fe200078e020d */
[----:B-1----:R-:W-:Y:S03]  /*12480*/  FMNMX.FTZ R19, R19, R10, !PT ;  /* 0x0000000a13137209 */ /* 0x002fe60007810000 */
[----:B------:R-:W1:Y:S01]  /*12490*/  SHFL.BFLY PT, R5, R0, 0x2, 0x1f ;  /* 0x0c401f0000057f89 */ /* 0x000e6200000e0000 */
[----:B------:R-:W-:Y:S01]  /*124a0*/  @P2 IMAD.IADD R13, R17, 0x1, R13 ;  /* 0x00000001110d2824 */ /* 0x000fe200078e020d */
[----:B------:R-:W-:Y:S04]  /*124b0*/  @P2 IADD3 R17, P0, R15, R208, RZ ;  /* 0x000000d00f112210 */ /* 0x000fe80007f1e0ff */
[----:B------:R-:W-:Y:S02]  /*124c0*/  @P2 SHF.L.U64.HI R23, R16, 0x6, R13 ;  /* 0x0000000610172819 */ /* 0x000fe4000001020d */
[----:B------:R-:W-:Y:S01]  /*124d0*/  @P2 LEA R24, P1, R17, c[0x0][0x1c8], 0x1 ;  /* 0x0000720011182a11 */ /* 0x000fe200078208ff */
[----:B------:R-:W2:Y:S01]  /*124e0*/  SHFL.BFLY PT, R14, R19, 0x1, 0x1f ;  /* 0x0c201f00130e7f89 */ /* 0x000ea200000e0000 */
[----:B------:R-:W-:Y:S02]  /*124f0*/  @P2 IADD3.X R10, R23, R213, RZ, P0, !PT ;  /* 0x000000d5170a2210 */ /* 0x000fe400007fe4ff */
[----:B------:R-:W-:Y:S02]  /*12500*/  @P2 IADD3 R13, P0, R15, R224, RZ ;  /* 0x000000e00f0d2210 */ /* 0x000fe40007f1e0ff */
[----:B------:R-:W-:Y:S02]  /*12510*/  @P2 LEA.HI.X R25, R17, c[0x0][0x1cc], R10, 0x1, P1 ;  /* 0x0000730011192a11 */ /* 0x000fe400008f0c0a */
[----:B------:R-:W-:Y:S01]  /*12520*/  @P2 LEA R12, P1, R13, c[0x0][0x1c8], 0x1 ;  /* 0x000072000d0c2a11 */ /* 0x000fe200078208ff */
[----:B------:R-:W-:Y:S01]  /*12530*/  @P2 IMAD.X R10, R23, 0x1, R223, P0 ;  /* 0x00000001170a2824 */ /* 0x000fe200000e06df */
[----:B------:R-:W-:Y:S01]  /*12540*/  @P2 IADD3 R17, P0, R15, R220, RZ ;  /* 0x000000dc0f112210 */ /* 0x000fe20007f1e0ff */
[----:B------:R3:W-:Y:S03]  /*12550*/  @P2 LDGSTS.E.BYPASS.LTC128B.128 [R206+0x6100], [R24.64], !P5 ;  /* 0x0610000018ce2fae */ /* 0x0007e6000e901d46 */
[----:B------:R-:W-:Y:S02]  /*12560*/  @P2 LEA.HI.X R13, R13, c[0x0][0x1cc], R10, 0x1, P1 ;  /* 0x000073000d0d2a11 */ /* 0x000fe400008f0c0a */
[----:B------:R-:W-:Y:S02]  /*12570*/  @P2 IADD3.X R10, R23, R228, RZ, P0, !PT ;  /* 0x000000e4170a2210 */ /* 0x000fe400007fe4ff */
[----:B------:R-:W-:Y:S01]  /*12580*/  @P2 IADD3 R15, P0, R202, R15, RZ ;  /* 0x0000000fca0f2210 */ /* 0x000fe20007f1e0ff */
[----:B------:R4:W-:Y:S01]  /*12590*/  @P2 LDGSTS.E.BYPASS.LTC128B.128 [R206+0x8100], [R12.64], !P6 ;  /* 0x081000000cce2fae */ /* 0x0009e2000f101d46 */
[----:B------:R-:W-:Y:S02]  /*125a0*/  @P2 LEA R20, P1, R17, c[0x0][0x1c8], 0x1 ;  /* 0x0000720011142a11 */ /* 0x000fe400078208ff */
[----:B-1----:R-:W-:Y:S01]  /*125b0*/  FMNMX.FTZ R5, R0, R5, !PT ;  /* 0x0000000500057209 */ /* 0x002fe20007810000 */
[----:B------:R-:W-:Y:S01]  /*125c0*/  @P2 IMAD.X R23, R201, 0x1, R23, P0 ;  /* 0x00000001c9172824 */ /* 0x000fe200000e0617 */
[----:B------:R-:W-:Y:S02]  /*125d0*/  @P2 LEA.HI.X R21, R17, c[0x0][0x1cc], R10, 0x1, P1 ;  /* 0x0000730011152a11 */ /* 0x000fe400008f0c0a */
[----:B------:R-:W-:Y:S01]  /*125e0*/  @P2 IADD3 R17, P3, R15, R208, RZ ;  /* 0x000000d00f112210 */ /* 0x000fe20007f7e0ff */
[----:B------:R-:W1:Y:S01]  /*125f0*/  SHFL.BFLY PT, R132, R5, 0x1, 0x1f ;  /* 0x0c201f0005847f89 */ /* 0x000e6200000e0000 */
[----:B--2---:R-:W-:Y:S02]  /*12600*/  FMNMX.FTZ R0, R19, R14, !PT ;  /* 0x0000000e13007209 */ /* 0x004fe40007810000 */
[----:B------:R-:W-:Y:S02]  /*12610*/  @P2 LEA R18, P0, R17, c[0x0][0x1c8], 0x1 ;  /* 0x0000720011122a11 */ /* 0x000fe400078008ff */
[----:B------:R-:W-:Y:S01]  /*12620*/  @P2 IADD3.X R10, R23, R213, RZ, P3, !PT ;  /* 0x000000d5170a2210 */ /* 0x000fe20001ffe4ff */
[C---:B------:R-:W-:Y:S01]  /*12630*/  FMUL.FTZ R166, R0.reuse, c[0x0][0x2d0] ;  /* 0x0000b40000a67a20 */ /* 0x040fe20000410000 */
[----:B------:R-:W-:Y:S01]  /*12640*/  FSETP.NEU.FTZ.AND P1, PT, R0, -INF , PT ;  /* 0xff8000000000780b */ /* 0x000fe20003f3d000 */
[----:B------:R2:W-:Y:S01]  /*12650*/  @P2 LDGSTS.E.BYPASS.LTC128B.128 [R206+0xa100], [R20.64], !P4 ;  /* 0x0a10000014ce2fae */ /* 0x0005e2000e101d46 */
[----:B------:R-:W-:Y:S02]  /*12660*/  @P2 LEA.HI.X R19, R17, c[0x0][0x1cc], R10, 0x1, P0 ;  /* 0x0000730011132a11 */ /* 0x000fe400000f0c0a */
[----:B------:R-:W-:Y:S02]  /*12670*/  @P2 IADD3 R17, P0, R15, R224, RZ ;  /* 0x000000e00f112210 */ /* 0x000fe40007f1e0ff */
[----:B------:R-:W-:Y:S02]  /*12680*/  FSEL R166, R166, RZ, P1 ;  /* 0x000000ffa6a67208 */ /* 0x000fe40000800000 */
[----:B------:R-:W-:Y:S01]  /*12690*/  FSEL R4, R0, RZ, P1 ;  /* 0x000000ff00047208 */ /* 0x000fe20000800000 */
[----:B------:R-:W-:Y:S01]  /*126a0*/  @P2 IMAD.X R10, R23, 0x1, R223, P0 ;  /* 0x00000001170a2824 */ /* 0x000fe200000e06df */
[C---:B------:R-:W-:Y:S01]  /*126b0*/  @P2 LEA R16, P0, R17.reuse, c[0x0][0x1c8], 0x1 ;  /* 0x0000720011102a11 */ /* 0x040fe200078008ff */
[----:B------:R5:W-:Y:S01]  /*126c0*/  @P2 LDGSTS.E.BYPASS.LTC128B.128 [R206+0x7100], [R18.64], !P5 ;  /* 0x0710000012ce2fae */ /* 0x000be2000e901d46 */
[----:B------:R-:W-:Y:S02]  /*126d0*/  FFMA.FTZ R164, R156, c[0x0][0x2d0], -R166 ;  /* 0x0000b4009ca47a23 */ /* 0x000fe400000108a6 */
[----:B------:R-:W-:Y:S01]  /*126e0*/  @P2 LEA.HI.X R17, R17, c[0x0][0x1cc], R10, 0x1, P0 ;  /* 0x0000730011112a11 */ /* 0x000fe200000f0c0a */
[----:B------:R-:W-:Y:S01]  /*126f0*/  FADD.FTZ R4, -R4, R3 ;  /* 0x0000000304047221 */ /* 0x000fe20000010100 */
[----:B------:R-:W-:Y:S01]  /*12700*/  @P2 IADD3 R15, P0, R15, R220, RZ ;  /* 0x000000dc0f0f2210 */ /* 0x000fe20007f1e0ff */
[--C-:B------:R-:W-:Y:S01]  /*12710*/  FFMA.FTZ R165, R134, c[0x0][0x2d0], -R166.reuse ;  /* 0x0000b40086a57a23 */ /* 0x100fe200000108a6 */
[----:B-1----:R-:W-:Y:S01]  /*12720*/  FMNMX.FTZ R132, R5, R132, !PT ;  /* 0x0000008405847209 */ /* 0x002fe20007810000 */
[----:B------:R1:W-:Y:S01]  /*12730*/  @P2 LDGSTS.E.BYPASS.LTC128B.128 [R206+0x9100], [R16.64], !P6 ;  /* 0x0910000010ce2fae */ /* 0x0003e2000f101d46 */
[----:B------:R-:W-:Y:S01]  /*12740*/  @P2 IADD3.X R10, R23, R228, RZ, P0, !PT ;  /* 0x000000e4170a2210 */ /* 0x000fe200007fe4ff */
[--C-:B------:R-:W-:Y:S01]  /*12750*/  FFMA.FTZ R134, R163, c[0x0][0x2d0], -R166.reuse ;  /* 0x0000b400a3867a23 */ /* 0x100fe200000108a6 */
[C---:B------:R-:W-:Y:S01]  /*12760*/  @P2 LEA R26, P0, R15.reuse, c[0x0][0x1c8], 0x1 ;  /* 0x000072000f1a2a11 */ /* 0x040fe200078008ff */
[----:B------:R-:W-:Y:S01]  /*12770*/  FMUL.FTZ R156, R132, c[0x0][0x2d0] ;  /* 0x0000b400849c7a20 */ /* 0x000fe20000410000 */
[----:B------:R-:W-:Y:S01]  /*12780*/  MUFU.EX2 R165, R165 ;  /* 0x000000a500a57308 */ /* 0x000fe20000000800 */
[----:B------:R-:W-:Y:S01]  /*12790*/  FFMA.FTZ R163, R8, c[0x0][0x2d0], -R166 ;  /* 0x0000b40008a37a23 */ /* 0x000fe200000108a6 */
[----:B------:R-:W-:Y:S01]  /*127a0*/  @P2 LEA.HI.X R27, R15, c[0x0][0x1cc], R10, 0x1, P0 ;  /* 0x000073000f1b2a11 */ /* 0x000fe200000f0c0a */
[----:B------:R-:W-:Y:S01]  /*127b0*/  FMUL.FTZ R3, R4, c[0x0][0x2d0] ;  /* 0x0000b40004037a20 */ /* 0x000fe20000410000 */
[----:B------:R-:W-:Y:S01]  /*127c0*/  FSETP.NEU.FTZ.AND P0, PT, R132, -INF , PT ;  /* 0xff8000008400780b */ /* 0x000fe20003f1d000 */
[--C-:B------:R-:W-:Y:S02]  /*127d0*/  FFMA.FTZ R168, R168, c[0x0][0x2d0], -R166.reuse ;  /* 0x0000b400a8a87a23 */ /* 0x100fe400000108a6 */
[----:B------:R1:W-:Y:S01]  /*127e0*/  @P2 LDGSTS.E.BYPASS.LTC128B.128 [R206+0xb100], [R26.64], !P4 ;  /* 0x0b1000001ace2fae */ /* 0x0003e2000e101d46 */
[----:B------:R-:W-:Y:S01]  /*127f0*/  FSEL R5, R132, RZ, P0 ;  /* 0x000000ff84057208 */ /* 0x000fe20000000000 */
[--C-:B------:R-:W-:Y:S01]  /*12800*/  FFMA.FTZ R231, R231, c[0x0][0x2d0], -R166.reuse ;  /* 0x0000b400e7e77a23 */ /* 0x100fe200000108a6 */
[----:B------:R-:W-:Y:S01]  /*12810*/  FSEL R156, R156, RZ, P0 ;  /* 0x000000ff9c9c7208 */ /* 0x000fe20000000000 */
[----:B------:R-:W1:Y:S01]  /*12820*/  MUFU.EX2 R134, R134 ;  /* 0x0000008600867308 */ /* 0x000e620000000800 */
[----:B------:R-:W-:Y:S01]  /*12830*/  FFMA.FTZ R234, R234, c[0x0][0x2d0], -R166 ;  /* 0x0000b400eaea7a23 */ /* 0x000fe200000108a6 */
[----:B------:R-:W-:Y:S01]  /*12840*/  ISETP.GT.AND P0, PT, R229, R230, PT ;  /* 0x000000e6e500720c */ /* 0x000fe20003f04270 */
[----:B------:R-:W-:Y:S01]  /*12850*/  FADD.FTZ R5, -R5, R2 ;  /* 0x0000000205057221 */ /* 0x000fe20000010100 */
[----:B----4-:R-:W4:Y:S01]  /*12860*/  LDSM.16.MT88.4 R12, [R195+0x100] ;  /* 0x00010000c30c783b */ /* 0x010f220000004200 */
[--C-:B------:R-:W-:Y:S02]  /*12870*/  FFMA.FTZ R162, R161, c[0x0][0x2d0], -R156.reuse ;  /* 0x0000b400a1a27a23 */ /* 0x100fe4000001089c */
[--C-:B------:R-:W-:Y:S02]  /*12880*/  FFMA.FTZ R161, R135, c[0x0][0x2d0], -R156.reuse ;  /* 0x0000b40087a17a23 */ /* 0x100fe4000001089c */
[--C-:B------:R-:W-:Y:S01]  /*12890*/  FFMA.FTZ R160, R9, c[0x0][0x2d0], -R156.reuse ;  /* 0x0000b40009a07a23 */ /* 0x100fe2000001089c */
[----:B------:R-:W-:Y:S01]  /*128a0*/  MUFU.EX2 R164, R164 ;  /* 0x000000a400a47308 */ /* 0x000fe20000000800 */
[--C-:B------:R-:W-:Y:S01]  /*128b0*/  FFMA.FTZ R135, R11, c[0x0][0x2d0], -R156.reuse ;  /* 0x0000b4000b877a23 */ /* 0x100fe2000001089c */
[----:B--2---:R-:W2:Y:S01]  /*128c0*/  LDSM.16.MT88.4 R20, [R190+0x100] ;  /* 0x00010000be14783b */ /* 0x004ea20000004200 */
[----:B------:R-:W-:Y:S02]  /*128d0*/  FMUL.FTZ R2, R5, c[0x0][0x2d0] ;  /* 0x0000b40005027a20 */ /* 0x000fe40000410000 */
[--C-:B------:R-:W-:Y:S02]  /*128e0*/  FFMA.FTZ R170, R170, c[0x0][0x2d0], -R156.reuse ;  /* 0x0000b400aaaa7a23 */ /* 0x100fe4000001089c */
[----:B------:R-:W-:Y:S02]  /*128f0*/  FFMA.FTZ R233, R233, c[0x0][0x2d0], -R156 ;  /* 0x0000b400e9e97a23 */ /* 0x000fe4000001089c */
[----:B------:R-:W-:Y:S01]  /*12900*/  FFMA.FTZ R235, R235, c[0x0][0x2d0], -R166 ;  /* 0x0000b400ebeb7a23 */ /* 0x000fe200000108a6 */
[----:B------:R-:W3:Y:S01]  /*12910*/  MUFU.EX2 R163, R163 ;  /* 0x000000a300a37308 */ /* 0x000ee20000000800 */
[----:B------:R-:W2:Y:S01]  /*12920*/  LDSM.16.MT88.4 R28, [R189+0x100] ;  /* 0x00010000bd1c783b */ /* 0x000ea20000004200 */
[--C-:B------:R-:W-:Y:S01]  /*12930*/  FFMA.FTZ R236, R236, c[0x0][0x2d0], -R156.reuse ;  /* 0x0000b400ecec7a23 */ /* 0x100fe2000001089c */
[----:B-1----:R-:W-:Y:S01]  /*12940*/  F2FP.BF16.PACK_AB R136, R134, R165 ;  /* 0x000000a58688723e */ /* 0x002fe200000010ff */
[----:B------:R-:W-:Y:S02]  /*12950*/  FFMA.FTZ R237, R237, c[0x0][0x2d0], -R156 ;  /* 0x0000b400eded7a23 */ /* 0x000fe4000001089c */
[--C-:B------:R-:W-:Y:S03]  /*12960*/  FFMA.FTZ R238, R238, c[0x0][0x2d0], -R166.reuse ;  /* 0x0000b400eeee7a23 */ /* 0x100fe600000108a6 */
[----:B------:R-:W-:Y:S01]  /*12970*/  LDSM.16.MT88.4 R140, [R189+0x2900] ;  /* 0x00290000bd8c783b */ /* 0x000fe20000004200 */
[----:B------:R-:W-:Y:S01]  /*12980*/  MUFU.EX2 R162, R162 ;  /* 0x000000a200a27308 */ /* 0x000fe20000000800 */
[----:B------:R-:W-:Y:S02]  /*12990*/  FFMA.FTZ R251, R251, c[0x0][0x2d0], -R166 ;  /* 0x0000b400fbfb7a23 */ /* 0x000fe400000108a6 */
[--C-:B------:R-:W-:Y:S02]  /*129a0*/  FFMA.FTZ R240, R249, c[0x0][0x2d0], -R156.reuse ;  /* 0x0000b400f9f07a23 */ /* 0x100fe4000001089c */
[----:B------:R-:W-:Y:S02]  /*129b0*/  FFMA.FTZ R247, R247, c[0x0][0x2d0], -R156 ;  /* 0x0000b400f7f77a23 */ /* 0x000fe4000001089c */
[----:B------:R-:W-:Y:S01]  /*129c0*/  LDSM.16.MT88.4 R144, [R190+0x3900] ;  /* 0x00390000be90783b */ /* 0x000fe20000004200 */
[--C-:B------:R-:W-:Y:S02]  /*129d0*/  FFMA.FTZ R242, R245, c[0x0][0x2d0], -R166.reuse ;  /* 0x0000b400f5f27a23 */ /* 0x100fe400000108a6 */
[----:B------:R-:W1:Y:S01]  /*129e0*/  MUFU.EX2 R161, R161 ;  /* 0x000000a100a17308 */ /* 0x000e620000000800 */
[----:B------:R-:W-:Y:S02]  /*129f0*/  FFMA.FTZ R241, R241, c[0x0][0x2d0], -R166 ;  /* 0x0000b400f1f17a23 */ /* 0x000fe400000108a6 */
[--C-:B------:R-:W-:Y:S01]  /*12a00*/  FFMA.FTZ R243, R243, c[0x0][0x2d0], -R156.reuse ;  /* 0x0000b400f3f37a23 */ /* 0x100fe2000001089c */
[----:B---3--:R-:W-:Y:S01]  /*12a10*/  F2FP.BF16.PACK_AB R138, R163, R164 ;  /* 0x000000a4a38a723e */ /* 0x008fe200000010ff */
[----:B------:R-:W-:Y:S01]  /*12a20*/  LDSM.16.MT88.4 R148, [R189+0x3900] ;  /* 0x00390000bd94783b */ /* 0x000fe20000004200 */
[----:B------:R-:W-:Y:S02]  /*12a30*/  FFMA.FTZ R244, R239, c[0x0][0x2d0], -R156 ;  /* 0x0000b400eff47a23 */ /* 0x000fe4000001089c */
[--C-:B------:R-:W-:Y:S02]  /*12a40*/  FFMA.FTZ R217, R217, c[0x0][0x2d0], -R166.reuse ;  /* 0x0000b400d9d97a23 */ /* 0x100fe400000108a6 */
[----:B------:R-:W-:Y:S01]  /*12a50*/  MUFU.EX2 R160, R160 ;  /* 0x000000a000a07308 */ /* 0x000fe20000000800 */
[----:B------:R-:W-:Y:S02]  /*12a60*/  FFMA.FTZ R246, R169, c[0x0][0x2d0], -R166 ;  /* 0x0000b400a9f67a23 */ /* 0x000fe400000108a6 */
[----:B------:R-:W-:Y:S01]  /*12a70*/  LDSM.16.MT88.4 R152, [R188+0x3900] ;  /* 0x00390000bc98783b */ /* 0x000fe20000004200 */
[--C-:B------:R-:W-:Y:S02]  /*12a80*/  FFMA.FTZ R169, R171, c[0x0][0x2d0], -R156.reuse ;  /* 0x0000b400aba97a23 */ /* 0x100fe4000001089c */
[--C-:B------:R-:W-:Y:S02]  /*12a90*/  FFMA.FTZ R171, R159, c[0x0][0x2d0], -R156.reuse ;  /* 0x0000b4009fab7a23 */ /* 0x100fe4000001089c */
[----:B------:R-:W-:Y:S02]  /*12aa0*/  FFMA.FTZ R248, R167, c[0x0][0x2d0], -R156 ;  /* 0x0000b400a7f87a23 */ /* 0x000fe4000001089c */
[----:B------:R-:W3:Y:S01]  /*12ab0*/  MUFU.EX2 R135, R135 ;  /* 0x0000008700877308 */ /* 0x000ee20000000800 */
[----:B------:R-:W0:Y:S01]  /*12ac0*/  LDGDEPBAR ;  /* 0x00000000000079af */ /* 0x000e220000000000 */
[--C-:B------:R-:W-:Y:S01]  /*12ad0*/  FFMA.FTZ R167, R158, c[0x0][0x2d0], -R166.reuse ;  /* 0x0000b4009ea77a23 */ /* 0x100fe200000108a6 */
[----:B-1----:R-:W-:Y:S01]  /*12ae0*/  F2FP.BF16.PACK_AB R137, R161, R162 ;  /* 0x000000a2a189723e */ /* 0x002fe200000010ff */
[----:B------:R-:W-:Y:S02]  /*12af0*/  FFMA.FTZ R166, R157, c[0x0][0x2d0], -R166 ;  /* 0x0000b4009da67a23 */ /* 0x000fe400000108a6 */
[----:B------:R-:W-:Y:S04]  /*12b00*/  FFMA.FTZ R156, R133, c[0x0][0x2d0], -R156 ;  /* 0x0000b400859c7a23 */ /* 0x000fe8000001089c */
[----:B------:R-:W1:Y:S10]  /*12b10*/  MUFU.EX2 R3, R3 ;  /* 0x0000000300037308 */ /* 0x000e740000000800 */
[----:B------:R-:W2:Y:S01]  /*12b20*/  MUFU.EX2 R2, R2 ;  /* 0x0000000200027308 */ /* 0x000ea20000000800 */
[----:B---3--:R-:W-:Y:S09]  /*12b30*/  F2FP.BF16.PACK_AB R139, R135, R160 ;  /* 0x000000a0878b723e */ /* 0x008ff200000010ff */
[----:B------:R3:W-:Y:S01]  /*12b40*/  MUFU.EX2 R250, R156 ;  /* 0x0000009c00fa7308 */ /* 0x0007e20000000800 */
[C---:B-1----:R-:W-:Y:S02]  /*12b50*/  FMUL.FTZ R4, R3.reuse, R128 ;  /* 0x0000008003047220 */ /* 0x042fe40000410000 */
[C---:B------:R-:W-:Y:S02]  /*12b60*/  FMUL.FTZ R5, R3.reuse, R129 ;  /* 0x0000008103057220 */ /* 0x040fe40000410000 */
[C---:B------:R-:W-:Y:S02]  /*12b70*/  FMUL.FTZ R8, R3.reuse, R124 ;  /* 0x0000007c03087220 */ /* 0x040fe40000410000 */
[C---:B------:R-:W-:Y:S03]  /*12b80*/  FMUL.FTZ R9, R3.reuse, R125 ;  /* 0x0000007d03097220 */ /* 0x040fe60000410000 */
[----:B------:R-:W-:Y:S01]  /*12b90*/  MUFU.EX2 R168, R168 ;  /* 0x000000a800a87308 */ /* 0x000fe20000000800 */
[C---:B------:R-:W-:Y:S02]  /*12ba0*/  FMUL.FTZ R16, R3.reuse, R104 ;  /* 0x0000006803107220 */ /* 0x040fe40000410000 */
[C---:B--2---:R-:W-:Y:S02]  /*12bb0*/  FMUL.FTZ R6, R2.reuse, R130 ;  /* 0x0000008202067220 */ /* 0x044fe40000410000 */
[C---:B------:R-:W-:Y:S02]  /*12bc0*/  FMUL.FTZ R7, R2.reuse, R131 ;  /* 0x0000008302077220 */ /* 0x040fe40000410000 */
[----:B------:R-:W-:Y:S01]  /*12bd0*/  LDSM.16.MT88.4 R128, [R190+0x2900] ;  /* 0x00290000be80783b */ /* 0x000fe20000004200 */
[C---:B------:R-:W-:Y:S02]  /*12be0*/  FMUL.FTZ R10, R2.reuse, R126 ;  /* 0x0000007e020a7220 */ /* 0x040fe40000410000 */
[C---:B------:R-:W-:Y:S01]  /*12bf0*/  FMUL.FTZ R11, R2.reuse, R127 ;  /* 0x0000007f020b7220 */ /* 0x040fe20000410000 */
[----:B------:R-:W1:Y:S01]  /*12c00*/  MUFU.EX2 R231, R231 ;  /* 0x000000e700e77308 */ /* 0x000e620000000800 */
[C---:B----4-:R-:W-:Y:S03]  /*12c10*/  HMMA.16816.F32.BF16 R4, R136.reuse, R12, R4 ;  /* 0x0000000c8804723c */ /* 0x050fe60000041804 */
[----:B------:R-:W-:Y:S02]  /*12c20*/  LDSM.16.MT88.4 R124, [R195+0x2900] ;  /* 0x00290000c37c783b */ /* 0x000fe40000004200 */
[C---:B------:R-:W-:Y:S02]  /*12c30*/  FMUL.FTZ R17, R3.reuse, R105 ;  /* 0x0000006903117220 */ /* 0x040fe40000410000 */
[C---:B------:R-:W-:Y:S01]  /*12c40*/  FMUL.FTZ R12, R3.reuse, R100 ;  /* 0x00000064030c7220 */ /* 0x040fe20000410000 */
[C---:B------:R-:W-:Y:S01]  /*12c50*/  HMMA.16816.F32.BF16 R8, R136.reuse, R14, R8 ;  /* 0x0000000e8808723c */ /* 0x040fe20000041808 */
[----:B------:R-:W-:Y:S02]  /*12c60*/  MUFU.EX2 R170, R170 ;  /* 0x000000aa00aa7308 */ /* 0x000fe40000000800 */
[----:B---3--:R-:W-:Y:S01]  /*12c70*/  LDSM.16.MT88.4 R156, [R195+0x5900] ;  /* 0x00590000c39c783b */ /* 0x008fe20000004200 */
[C---:B------:R-:W-:Y:S02]  /*12c80*/  FMUL.FTZ R13, R3.reuse, R101 ;  /* 0x00000065030d7220 */ /* 0x040fe40000410000 */
[C---:B-----5:R-:W-:Y:S02]  /*12c90*/  FMUL.FTZ R18, R2.reuse, R106 ;  /* 0x0000006a02127220 */ /* 0x060fe40000410000 */
[C---:B------:R-:W-:Y:S03]  /*12ca0*/  FMUL.FTZ R14, R2.reuse, R102 ;  /* 0x00000066020e7220 */ /* 0x040fe60000410000 */
[----:B------:R-:W2:Y:S01]  /*12cb0*/  MUFU.EX2 R233, R233 ;  /* 0x000000e900e97308 */ /* 0x000ea20000000800 */
[C---:B------:R-:W-:Y:S02]  /*12cc0*/  FMUL.FTZ R15, R2.reuse, R103 ;  /* 0x00000067020f7220 */ /* 0x040fe40000410000 */
[----:B------:R-:W3:Y:S01]  /*12cd0*/  LDSM.16.MT88.4 R100, [R188+0x100] ;  /* 0x00010000bc64783b */ /* 0x000ee20000004200 */
[C---:B------:R-:W-:Y:S02]  /*12ce0*/  FMUL.FTZ R19, R2.reuse, R107 ;  /* 0x0000006b02137220 */ /* 0x040fe40000410000 */
[C---:B------:R-:W-:Y:S02]  /*12cf0*/  FMUL.FTZ R24, R3.reuse, R112 ;  /* 0x0000007003187220 */ /* 0x040fe40000410000 */
[C---:B------:R-:W-:Y:S02]  /*12d00*/  HMMA.16816.F32.BF16 R12, R136.reuse, R20, R12 ;  /* 0x00000014880c723c */ /* 0x040fe4000004180c */
[----:B------:R-:W-:Y:S01]  /*12d10*/  MUFU.EX2 R234, R234 ;  /* 0x000000ea00ea7308 */ /* 0x000fe20000000800 */
[----:B------:R-:W4:Y:S01]  /*12d20*/  LDSM.16.MT88.4 R104, [R195+0x2100] ;  /* 0x00210000c368783b */ /* 0x000f220000004200 */
[C---:B------:R-:W-:Y:S02]  /*12d30*/  FMUL.FTZ R25, R3.reuse, R113 ;  /* 0x0000007103197220 */ /* 0x040fe40000410000 */
[C---:B------:R-:W-:Y:S02]  /*12d40*/  FMUL.FTZ R26, R2.reuse, R114 ;  /* 0x00000072021a7220 */ /* 0x040fe40000410000 */
[C---:B------:R-:W-:Y:S04]  /*12d50*/  HMMA.16816.F32.BF16 R16, R136.reuse, R22, R16 ;  /* 0x000000168810723c */ /* 0x040fe80000041810 */
[C---:B------:R-:W-:Y:S01]  /*12d60*/  FMUL.FTZ R20, R3.reuse, R108 ;  /* 0x0000006c03147220 */ /* 0x040fe20000410000 */
[----:B------:R-:W5:Y:S01]  /*12d70*/  MUFU.EX2 R235, R235 ;  /* 0x000000eb00eb7308 */ /* 0x000f620000000800 */
[C---:B------:R-:W-:Y:S02]  /*12d80*/  FMUL.FTZ R21, R3.reuse, R109 ;  /* 0x0000006d03157220 */ /* 0x040fe40000410000 */
[C---:B------:R-:W-:Y:S04]  /*12d90*/  FMUL.FTZ R22, R2.reuse, R110 ;  /* 0x0000006e02167220 */ /* 0x040fe80000410000 */
[C---:B------:R-:W-:Y:S02]  /*12da0*/  FMUL.FTZ R23, R2.reuse, R111 ;  /* 0x0000006f02177220 */ /* 0x040fe40000410000 */
[----:B------:R-:W1:Y:S01]  /*12db0*/  LDSM.16.MT88.4 R108, [R190+0x2100] ;  /* 0x00210000be6c783b */ /* 0x000e620000004200 */
[C---:B------:R-:W-:Y:S01]  /*12dc0*/  FMUL.FTZ R27, R2.reuse, R115 ;  /* 0x00000073021b7220 */ /* 0x040fe20000410000 */
[----:B------:R-:W-:Y:S01]  /*12dd0*/  MUFU.EX2 R236, R236 ;  /* 0x000000ec00ec7308 */ /* 0x000fe20000000800 */
[C---:B------:R-:W-:Y:S02]  /*12de0*/  FMUL.FTZ R32, R3.reuse, R120 ;  /* 0x0000007803207220 */ /* 0x040fe40000410000 */
[C---:B------:R-:W-:Y:S03]  /*12df0*/  HMMA.16816.F32.BF16 R20, R136.reuse, R28, R20 ;  /* 0x0000001c8814723c */ /* 0x040fe60000041814 */
[----:B------:R-:W-:Y:S01]  /*12e00*/  LDSM.16.MT88.4 R112, [R195+0x900] ;  /* 0x00090000c370783b */ /* 0x000fe20000004200 */
[C---:B------:R-:W-:Y:S02]  /*12e10*/  FMUL.FTZ R33, R3.reuse, R121 ;  /* 0x0000007903217220 */ /* 0x040fe40000410000 */
[C---:B------:R-:W-:Y:S01]  /*12e20*/  FMUL.FTZ R34, R2.reuse, R122 ;  /* 0x0000007a02227220 */ /* 0x040fe20000410000 */
[----:B------:R-:W1:Y:S01]  /*12e30*/  MUFU.EX2 R237, R237 ;  /* 0x000000ed00ed7308 */ /* 0x000e620000000800 */
[C---:B------:R-:W-:Y:S04]  /*12e40*/  HMMA.16816.F32.BF16 R24, R136.reuse, R30, R24 ;  /* 0x0000001e8818723c */ /* 0x040fe80000041818 */
[C---:B------:R-:W-:Y:S02]  /*12e50*/  FMUL.FTZ R28, R3.reuse, R116 ;  /* 0x00000074031c7220 */ /* 0x040fe40000410000 */
[C---:B------:R-:W-:Y:S02]  /*12e60*/  FMUL.FTZ R29, R3.reuse, R117 ;  /* 0x00000075031d7220 */ /* 0x040fe40000410000 */
[C---:B------:R-:W-:Y:S01]  /*12e70*/  FMUL.FTZ R30, R2.reuse, R118 ;  /* 0x00000076021e7220 */ /* 0x040fe20000410000 */
[----:B------:R-:W-:Y:S03]  /*12e80*/  MUFU.EX2 R238, R238 ;  /* 0x000000ee00ee7308 */ /* 0x000fe60000000800 */
[C---:B------:R-:W-:Y:S02]  /*12e90*/  FMUL.FTZ R31, R2.reuse, R119 ;  /* 0x00000077021f7220 */ /* 0x040fe40000410000 */
[----:B------:R-:W-:Y:S01]  /*12ea0*/  LDSM.16.MT88.4 R116, [R190+0x900] ;  /* 0x00090000be74783b */ /* 0x000fe20000004200 */
[C---:B------:R-:W-:Y:S02]  /*12eb0*/  FMUL.FTZ R35, R2.reuse, R123 ;  /* 0x0000007b02237220 */ /* 0x040fe40000410000 */
[C---:B------:R-:W-:Y:S02]  /*12ec0*/  FMUL.FTZ R36, R3.reuse, R36 ;  /* 0x0000002403247220 */ /* 0x040fe40000410000 */
[C---:B---3--:R-:W-:Y:S01]  /*12ed0*/  HMMA.16816.F32.BF16 R28, R136.reuse, R100, R28 ;  /* 0x00000064881c723c */ /* 0x048fe2000004181c */
[----:B------:R-:W-:Y:S02]  /*12ee0*/  MUFU.EX2 R251, R251 ;  /* 0x000000fb00fb7308 */ /* 0x000fe40000000800 */
[----:B------:R-:W-:Y:S01]  /*12ef0*/  LDSM.16.MT88.4 R120, [R188+0x900] ;  /* 0x00090000bc78783b */ /* 0x000fe20000004200 */
[C---:B------:R-:W-:Y:S02]  /*12f00*/  FMUL.FTZ R37, R3.reuse, R37 ;  /* 0x0000002503257220 */ /* 0x040fe40000410000 */
[C---:B------:R-:W-:Y:S02]  /*12f10*/  FMUL.FTZ R38, R2.reuse, R38 ;  /* 0x0000002602267220 */ /* 0x040fe40000410000 */
[C---:B------:R-:W-:Y:S03]  /*12f20*/  HMMA.16816.F32.BF16 R32, R136.reuse, R102, R32 ;  /* 0x000000668820723c */ /* 0x040fe60000041820 */
[----:B------:R-:W3:Y:S01]  /*12f30*/  LDSM.16.MT88.4 R100, [R189+0x2100] ;  /* 0x00210000bd64783b */ /* 0x000ee20000004200 */
[C---:B------:R-:W-:Y:S01]  /*12f40*/  FMUL.FTZ R39, R2.reuse, R39 ;  /* 0x0000002702277220 */ /* 0x040fe20000410000 */
[----:B------:R-:W1:Y:S01]  /*12f50*/  MUFU.EX2 R240, R240 ;  /* 0x000000f000f07308 */ /* 0x000e620000000800 */
[C---:B------:R-:W-:Y:S02]  /*12f60*/  FMUL.FTZ R40, R3.reuse, R40 ;  /* 0x0000002803287220 */ /* 0x040fe40000410000 */
[C---:B------:R-:W-:Y:S03]  /*12f70*/  FMUL.FTZ R41, R3.reuse, R41 ;  /* 0x0000002903297220 */ /* 0x040fe60000410000 */
[C---:B----4-:R-:W-:Y:S03]  /*12f80*/  HMMA.16816.F32.BF16 R36, R136.reuse, R104, R36 ;  /* 0x000000688824723c */ /* 0x050fe60000041824 */
[C---:B------:R-:W-:Y:S01]  /*12f90*/  FMUL.FTZ R42, R2.reuse, R42 ;  /* 0x0000002a022a7220 */ /* 0x040fe20000410000 */
[----:B------:R-:W4:Y:S01]  /*12fa0*/  MUFU.EX2 R247, R247 ;  /* 0x000000f700f77308 */ /* 0x000f220000000800 */
[C---:B------:R-:W-:Y:S02]  /*12fb0*/  FMUL.FTZ R43, R2.reuse, R43 ;  /* 0x0000002b022b7220 */ /* 0x040fe40000410000 */
        /* <DEDUP_REMOVED lines=8> */
[C---:B------:R-:W-:Y:S03]  /*13040*/  FMUL.FTZ R49, R3.reuse, R49 ;  /* 0x0000003103317220 */ /* 0x040fe60000410000 */
[C---:B-1----:R-:W-:Y:S01]  /*13050*/  HMMA.16816.F32.BF16 R44, R136.reuse, R108, R44 ;  /* 0x0000006c882c723c */ /* 0x042fe2000004182c */
[----:B------:R-:W1:Y:S02]  /*13060*/  MUFU.EX2 R241, R241 ;  /* 0x000000f100f17308 */ /* 0x000e640000000800 */
[C---:B------:R-:W-:Y:S02]  /*13070*/  FMUL.FTZ R50, R2.reuse, R50 ;  /* 0x0000003202327220 */ /* 0x040fe40000410000 */
[C---:B------:R-:W-:Y:S02]  /*13080*/  FMUL.FTZ R51, R2.reuse, R51 ;  /* 0x0000003302337220 */ /* 0x040fe40000410000 */
[C---:B------:R-:W-:Y:S02]  /*13090*/  FMUL.FTZ R52, R3.reuse, R52 ;  /* 0x0000003403347220 */ /* 0x040fe40000410000 */
[C---:B------:R-:W-:Y:S02]  /*130a0*/  FMUL.FTZ R53, R3.reuse, R53 ;  /* 0x0000003503357220 */ /* 0x040fe40000410000 */
[----:B------:R-:W-:Y:S01]  /*130b0*/  MUFU.EX2 R243, R243 ;  /* 0x000000f300f37308 */ /* 0x000fe20000000800 */
[C---:B------:R-:W-:Y:S01]  /*130c0*/  HMMA.16816.F32.BF16 R48, R136.reuse, R110, R48 ;  /* 0x0000006e8830723c */ /* 0x040fe20000041830 */
[----:B------:R-:W1:Y:S02]  /*130d0*/  LDSM.16.MT88.4 R108, [R195+0x4100] ;  /* 0x00410000c36c783b */ /* 0x000e640000004200 */
[C---:B------:R-:W-:Y:S02]  /*130e0*/  FMUL.FTZ R54, R2.reuse, R54 ;  /* 0x0000003602367220 */ /* 0x040fe40000410000 */
[C---:B------:R-:W-:Y:S02]  /*130f0*/  FMUL.FTZ R55, R2.reuse, R55 ;  /* 0x0000003702377220 */ /* 0x040fe40000410000 */
[C---:B------:R-:W-:Y:S02]  /*13100*/  FMUL.FTZ R56, R3.reuse, R56 ;  /* 0x0000003803387220 */ /* 0x040fe40000410000 */
[C---:B------:R-:W-:Y:S01]  /*13110*/  FMUL.FTZ R57, R3.reuse, R57 ;  /* 0x0000003903397220 */ /* 0x040fe20000410000 */
[----:B------:R-:W1:Y:S02]  /*13120*/  MUFU.EX2 R244, R244 ;  /* 0x000000f400f47308 */ /* 0x000e640000000800 */
[C---:B---3--:R-:W-:Y:S03]  /*13130*/  HMMA.16816.F32.BF16 R52, R136.reuse, R100, R52 ;  /* 0x000000648834723c */ /* 0x048fe60000041834 */
[C---:B------:R-:W-:Y:S02]  /*13140*/  FMUL.FTZ R58, R2.reuse, R58 ;  /* 0x0000003a023a7220 */ /* 0x040fe40000410000 */
[C---:B------:R-:W-:Y:S02]  /*13150*/  FMUL.FTZ R59, R2.reuse, R59 ;  /* 0x0000003b023b7220 */ /* 0x040fe40000410000 */
[C---:B------:R-:W-:Y:S01]  /*13160*/  FMUL.FTZ R60, R3.reuse, R60 ;  /* 0x0000003c033c7220 */ /* 0x040fe20000410000 */
[----:B------:R-:W-:Y:S01]  /*13170*/  MUFU.EX2 R217, R217 ;  /* 0x000000d900d97308 */ /* 0x000fe20000000800 */
[C---:B------:R-:W-:Y:S03]  /*13180*/  FMUL.FTZ R61, R3.reuse, R61 ;  /* 0x0000003d033d7220 */ /* 0x040fe60000410000 */
[C---:B------:R-:W-:Y:S01]  /*13190*/  HMMA.16816.F32.BF16 R56, R136.reuse, R102, R56 ;  /* 0x000000668838723c */ /* 0x040fe20000041838 */
[----:B------:R-:W3:Y:S02]  /*131a0*/  LDSM.16.MT88.4 R100, [R190+0x4100] ;  /* 0x00410000be64783b */ /* 0x000ee40000004200 */
[C---:B------:R-:W-:Y:S02]  /*131b0*/  FMUL.FTZ R62, R2.reuse, R62 ;  /* 0x0000003e023e7220 */ /* 0x040fe40000410000 */
[C---:B------:R-:W-:Y:S01]  /*131c0*/  FMUL.FTZ R63, R2.reuse, R63 ;  /* 0x0000003f023f7220 */ /* 0x040fe20000410000 */
[----:B------:R-:W1:Y:S01]  /*131d0*/  MUFU.EX2 R246, R246 ;  /* 0x000000f600f67308 */ /* 0x000e620000000800 */
[C---:B------:R-:W-:Y:S02]  /*131e0*/  FMUL.FTZ R64, R3.reuse, R64 ;  /* 0x0000004003407220 */ /* 0x040fe40000410000 */
[C---:B------:R-:W-:Y:S03]  /*131f0*/  FMUL.FTZ R65, R3.reuse, R65 ;  /* 0x0000004103417220 */ /* 0x040fe60000410000 */
[C---:B--2---:R-:W-:Y:S03]  /*13200*/  HMMA.16816.F32.BF16 R60, R136.reuse, R104, R60 ;  /* 0x00000068883c723c */ /* 0x044fe6000004183c */
[C---:B------:R-:W-:Y:S01]  /*13210*/  FMUL.FTZ R66, R2.reuse, R66 ;  /* 0x0000004202427220 */ /* 0x040fe20000410000 */
[----:B------:R-:W-:Y:S01]  /*13220*/  MUFU.EX2 R169, R169 ;  /* 0x000000a900a97308 */ /* 0x000fe20000000800 */
[C---:B------:R-:W-:Y:S02]  /*13230*/  FMUL.FTZ R67, R2.reuse, R67 ;  /* 0x0000004302437220 */ /* 0x040fe40000410000 */
[C---:B------:R-:W-:Y:S02]  /*13240*/  FMUL.FTZ R68, R3.reuse, R68 ;  /* 0x0000004403447220 */ /* 0x040fe40000410000 */
[C---:B------:R-:W-:Y:S03]  /*13250*/  FMUL.FTZ R69, R3.reuse, R69 ;  /* 0x0000004503457220 */ /* 0x040fe60000410000 */
[C---:B------:R-:W-:Y:S01]  /*13260*/  HMMA.16816.F32.BF16 R64, R136.reuse, R106, R64 ;  /* 0x0000006a8840723c */ /* 0x040fe20000041840 */
[----:B------:R-:W2:Y:S01]  /*13270*/  LDSM.16.MT88.4 R104, [R189+0x4100] ;  /* 0x00410000bd68783b */ /* 0x000ea20000004200 */
[----:B------:R-:W2:Y:S01]  /*13280*/  MUFU.EX2 R248, R248 ;  /* 0x000000f800f87308 */ /* 0x000ea20000000800 */
[C---:B------:R-:W-:Y:S02]  /*13290*/  FMUL.FTZ R70, R2.reuse, R70 ;  /* 0x0000004602467220 */ /* 0x040fe40000410000 */
[C---:B------:R-:W-:Y:S02]  /*132a0*/  FMUL.FTZ R71, R2.reuse, R71 ;  /* 0x0000004702477220 */ /* 0x040fe40000410000 */
[C---:B------:R-:W-:Y:S02]  /*132b0*/  FMUL.FTZ R72, R3.reuse, R72 ;  /* 0x0000004803487220 */ /* 0x040fe40000410000 */
[C---:B------:R-:W-:Y:S03]  /*132c0*/  FMUL.FTZ R73, R3.reuse, R73 ;  /* 0x0000004903497220 */ /* 0x040fe60000410000 */
[C---:B-1----:R-:W-:Y:S01]  /*132d0*/  HMMA.16816.F32.BF16 R68, R136.reuse, R108, R68 ;  /* 0x0000006c8844723c */ /* 0x042fe20000041844 */
[----:B------:R-:W-:Y:S02]  /*132e0*/  MUFU.EX2 R167, R167 ;  /* 0x000000a700a77308 */ /* 0x000fe40000000800 */
[C---:B------:R-:W-:Y:S02]  /*132f0*/  FMUL.FTZ R74, R2.reuse, R74 ;  /* 0x0000004a024a7220 */ /* 0x040fe40000410000 */
[C---:B------:R-:W-:Y:S02]  /*13300*/  FMUL.FTZ R75, R2.reuse, R75 ;  /* 0x0000004b024b7220 */ /* 0x040fe40000410000 */
[C---:B------:R-:W-:Y:S02]  /*13310*/  FMUL.FTZ R76, R3.reuse, R76 ;  /* 0x0000004c034c7220 */ /* 0x040fe40000410000 */
[C---:B------:R-:W-:Y:S02]  /*13320*/  FMUL.FTZ R77, R3.reuse, R77 ;  /* 0x0000004d034d7220 */ /* 0x040fe40000410000 */
[----:B------:R-:W1:Y:S01]  /*13330*/  MUFU.EX2 R166, R166 ;  /* 0x000000a600a67308 */ /* 0x000e620000000800 */
        /* <DEDUP_REMOVED lines=10> */
[----:B------:R-:W-:Y:S01]  /*133e0*/  FMUL.FTZ R84, R3, R84 ;  /* 0x0000005403547220 */ /* 0x000fe20000410000 */
[----:B------:R-:W-:Y:S01]  /*133f0*/  F2FP.BF16.PACK_AB R100, R231, R168 ;  /* 0x000000a8e764723e */ /* 0x000fe200000010ff */
[----:B------:R-:W-:Y:S03]  /*13400*/  FMUL.FTZ R85, R3, R85 ;  /* 0x0000005503557220 */ /* 0x000fe60000410000 */
[C---:B------:R-:W-:Y:S03]  /*13410*/  HMMA.16816.F32.BF16 R80, R136.reuse, R102, R80 ;  /* 0x000000668850723c */ /* 0x040fe60000041850 */
[C---:B------:R-:W-:Y:S01]  /*13420*/  FMUL.FTZ R86, R2.reuse, R86 ;  /* 0x0000005602567220 */ /* 0x040fe20000410000 */
[----:B------:R-:W-:Y:S01]  /*13430*/  F2FP.BF16.PACK_AB R101, R233, R170 ;  /* 0x000000aae965723e */ /* 0x000fe200000010ff */
[C---:B------:R-:W-:Y:S02]  /*13440*/  FMUL.FTZ R87, R2.reuse, R87 ;  /* 0x0000005702577220 */ /* 0x040fe40000410000 */
[----:B------:R-:W-:Y:S01]  /*13450*/  FMUL.FTZ R88, R3, R88 ;  /* 0x0000005803587220 */ /* 0x000fe20000410000 */
[----:B-----5:R-:W-:Y:S01]  /*13460*/  F2FP.BF16.PACK_AB R102, R235, R234 ;  /* 0x000000eaeb66723e */ /* 0x020fe200000010ff */
[----:B------:R-:W-:Y:S03]  /*13470*/  FMUL.FTZ R89, R3, R89 ;  /* 0x0000005903597220 */ /* 0x000fe60000410000 */
[C---:B--2---:R-:W-:Y:S03]  /*13480*/  HMMA.16816.F32.BF16 R84, R136.reuse, R104, R84 ;  /* 0x000000688854723c */ /* 0x044fe60000041854 */
[C---:B------:R-:W-:Y:S01]  /*13490*/  FMUL.FTZ R90, R2.reuse, R90 ;  /* 0x0000005a025a7220 */ /* 0x040fe20000410000 */
[----:B------:R-:W-:Y:S01]  /*134a0*/  F2FP.BF16.PACK_AB R103, R237, R236 ;  /* 0x000000eced67723e */ /* 0x000fe200000010ff */
        /* <DEDUP_REMOVED lines=12> */
[----:B------:R-:W-:Y:S01]  /*13570*/  FFMA.FTZ R165, R3, R214, R165 ;  /* 0x000000d603a57223 */ /* 0x000fe200000100a5 */
[----:B------:R-:W-:Y:S01]  /*13580*/  MOV R3, R0 ;  /* 0x0000000000037202 */ /* 0x000fe20000000f00 */
[----:B------:R-:W-:Y:S03]  /*13590*/  FFMA.FTZ R162, R2, R215, R162 ;  /* 0x000000d702a27223 */ /* 0x000fe600000100a2 */
[----:B------:R-:W-:Y:S01]  /*135a0*/  HMMA.16816.F32.BF16 R96, R136, R110, R96 ;  /* 0x0000006e8860723c */ /* 0x000fe20000041860 */
[----:B------:R-:W1:Y:S02]  /*135b0*/  LDSM.16.MT88.4 R108, [R188+0x2900] ;  /* 0x00290000bc6c783b */ /* 0x000e640000004200 */
[----:B------:R-:W-:Y:S02]  /*135c0*/  FADD.FTZ R165, R134, R165 ;  /* 0x000000a586a57221 */ /* 0x000fe40000010000 */
[----:B------:R-:W-:Y:S02]  /*135d0*/  FADD.FTZ R161, R161, R162 ;  /* 0x000000a2a1a17221 */ /* 0x000fe40000010000 */
[----:B------:R-:W-:Y:S01]  /*135e0*/  FADD.FTZ R164, R164, R165 ;  /* 0x000000a5a4a47221 */ /* 0x000fe20000010000 */
[C---:B------:R-:W-:Y:S01]  /*135f0*/  HMMA.16816.F32.BF16 R4, R100.reuse, R112, R4 ;  /* 0x000000706404723c */ /* 0x040fe20000041804 */
[----:B------:R-:W-:Y:S04]  /*13600*/  LDSM.16.MT88.4 R136, [R189+0x3100] ;  /* 0x00310000bd88783b */ /* 0x000fe80000004200 */
[----:B------:R-:W-:Y:S02]  /*13610*/  FADD.FTZ R160, R160, R161 ;  /* 0x000000a1a0a07221 */ /* 0x000fe40000010000 */
[----:B------:R-:W-:Y:S01]  /*13620*/  FADD.FTZ R163, R163, R164 ;  /* 0x000000a4a3a37221 */ /* 0x000fe20000010000 */
[C---:B------:R-:W-:Y:S01]  /*13630*/  HMMA.16816.F32.BF16 R8, R100.reuse, R114, R8 ;  /* 0x000000726408723c */ /* 0x040fe20000041808 */
[----:B------:R-:W-:Y:S03]  /*13640*/  LDSM.16.MT88.4 R112, [R190+0x4900] ;  /* 0x00490000be70783b */ /* 0x000fe60000004200 */
        /* <DEDUP_REMOVED lines=15> */
[C---:B------:R-:W-:Y:S04]  /*13740*/  HMMA.16816.F32.BF16 R28, R100.reuse, R120, R28 ;  /* 0x00000078641c723c */ /* 0x040fe8000004181c */
[----:B------:R-:W-:Y:S04]  /*13750*/  FADD.FTZ R2, R240, R237 ;  /* 0x000000edf0027221 */ /* 0x000fe80000010000 */
[C---:B------:R-:W-:Y:S01]  /*13760*/  HMMA.16816.F32.BF16 R32, R100.reuse, R122, R32 ;  /* 0x0000007a6420723c */ /* 0x040fe20000041820 */
[----:B------:R-:W-:Y:S03]  /*13770*/  LDSM.16.MT88.4 R120, [R190+0x1100] ;  /* 0x00110000be78783b */ /* 0x000fe60000004200 */
[----:B----4-:R-:W-:Y:S04]  /*13780*/  FADD.FTZ R2, R247, R2 ;  /* 0x00000002f7027221 */ /* 0x010fe80000010000 */
        /* <DEDUP_REMOVED lines=23> */
[----:B------:R-:W-:Y:S06]  /*13900*/  LDSM.16.MT88.4 R108, [R195+0x5100] ;  /* 0x00510000c36c783b */ /* 0x000fec0000004200 */
[----:B------:R-:W-:Y:S01]  /*13910*/  F2FP.BF16.PACK_AB R100, R251, R238 ;  /* 0x000000eefb64723e */ /* 0x000fe200000010ff */
[----:B------:R-:W-:Y:S01]  /*13920*/  FADD.FTZ R238, R238, R235 ;  /* 0x000000ebeeee7221 */ /* 0x000fe20000010000 */
[----:B------:R-:W-:Y:S03]  /*13930*/  F2FP.BF16.PACK_AB R101, R247, R240 ;  /* 0x000000f0f765723e */ /* 0x000fe600000010ff */
[----:B------:R-:W-:Y:S01]  /*13940*/  F2FP.BF16.PACK_AB R102, R241, R242 ;  /* 0x000000f2f166723e */ /* 0x000fe200000010ff */
[----:B------:R-:W-:Y:S01]  /*13950*/  FADD.FTZ R251, R251, R238 ;  /* 0x000000eefbfb7221 */ /* 0x000fe20000010000 */
[----:B------:R-:W-:Y:S01]  /*13960*/  F2FP.BF16.PACK_AB R103, R244, R243 ;  /* 0x000000f3f467723e */ /* 0x000fe200000010ff */
[----:B------:R-:W-:Y:S01]  /*13970*/  FADD.FTZ R243, R243, R2 ;  /* 0x00000002f3f37221 */ /* 0x000fe20000010000 */
[----:B------:R-:W-:Y:S01]  /*13980*/  MOV R2, R132 ;  /* 0x0000008400027202 */ /* 0x000fe20000000f00 */
[----:B------:R-:W-:Y:S02]  /*13990*/  FADD.FTZ R242, R242, R251 ;  /* 0x000000fbf2f27221 */ /* 0x000fe40000010000 */
[----:B------:R-:W-:Y:S02]  /*139a0*/  FADD.FTZ R244, R244, R243 ;  /* 0x000000f3f4f47221 */ /* 0x000fe40000010000 */
        /* <DEDUP_REMOVED lines=13> */
[C---:B----4-:R-:W-:Y:S08]  /*13a80*/  HMMA.16816.F32.BF16 R36, R100.reuse, R116, R36 ;  /* 0x000000746424723c */ /* 0x050ff00000041824 */
        /* <DEDUP_REMOVED lines=16> */
[----:B------:R-:W-:Y:S01]  /*13b90*/  IADD3 R217, R229, -0x1, RZ ;  /* 0xffffffffe5d97810 */ /* 0x000fe20007ffe0ff */
[----:B------:R-:W-:Y:S02]  /*13ba0*/  FADD.FTZ R248, R248, R169 ;  /* 0x000000a9f8f87221 */ /* 0x000fe40000010000 */
[----:B------:R-:W-:Y:S01]  /*13bb0*/  FADD.FTZ R167, R167, R246 ;  /* 0x000000f6a7a77221 */ /* 0x000fe20000010000 */
[C---:B------:R-:W-:Y:S04]  /*13bc0*/  HMMA.16816.F32.BF16 R68, R100.reuse, R108, R68 ;  /* 0x0000006c6444723c */ /* 0x040fe80000041844 */
[----:B------:R-:W-:Y:S02]  /*13bd0*/  FADD.FTZ R171, R171, R248 ;  /* 0x000000f8abab7221 */ /* 0x000fe40000010000 */
[----:B------:R-:W-:Y:S02]  /*13be0*/  FADD.FTZ R214, R166, R167 ;  /* 0x000000a7a6d67221 */ /* 0x000fe40000010000 */
[C---:B------:R-:W-:Y:S01]  /*13bf0*/  HMMA.16816.F32.BF16 R72, R100.reuse, R110, R72 ;  /* 0x0000006e6448723c */ /* 0x040fe20000041848 */
[----:B------:R-:W4:Y:S03]  /*13c00*/  LDSM.16.MT88.4 R108, [R190+0x1900] ;  /* 0x00190000be6c783b */ /* 0x000f260000004200 */
[----:B------:R-:W-:Y:S02]  /*13c10*/  FADD.FTZ R215, R250, R171 ;  /* 0x000000abfad77221 */ /* 0x000fe40000010000 */
[----:B------:R-:W-:Y:S02]  /*13c20*/  IMAD.MOV.U32 R229, RZ, RZ, R217 ;  /* 0x000000ffffe57224 */ /* 0x000fe400078e00d9 */
[C---:B--2---:R-:W-:Y:S08]  /*13c30*/  HMMA.16816.F32.BF16 R76, R100.reuse, R112, R76 ;  /* 0x00000070644c723c */ /* 0x044ff0000004184c */
[C---:B------:R-:W-:Y:S01]  /*13c40*/  HMMA.16816.F32.BF16 R80, R100.reuse, R114, R80 ;  /* 0x000000726450723c */ /* 0x040fe20000041850 */
[----:B------:R-:W2:Y:S07]  /*13c50*/  LDSM.16.MT88.4 R112, [R189+0x1900] ;  /* 0x00190000bd70783b */ /* 0x000eae0000004200 */
[C---:B---3--:R-:W-:Y:S08]  /*13c60*/  HMMA.16816.F32.BF16 R84, R100.reuse, R116, R84 ;  /* 0x000000746454723c */ /* 0x048ff00000041854 */
[C---:B------:R-:W-:Y:S08]  /*13c70*/  HMMA.16816.F32.BF16 R88, R100.reuse, R118, R88 ;  /* 0x000000766458723c */ /* 0x040ff00000041858 */
[C---:B-1----:R-:W-:Y:S08]  /*13c80*/  HMMA.16816.F32.BF16 R92, R100.reuse, R104, R92 ;  /* 0x00000068645c723c */ /* 0x042ff0000004185c */
[----:B------:R-:W-:Y:S08]  /*13c90*/  HMMA.16816.F32.BF16 R96, R100, R106, R96 ;  /* 0x0000006a6460723c */ /* 0x000ff00000041860 */
[C---:B------:R-:W-:Y:S08]  /*13ca0*/  HMMA.16816.F32.BF16 R128, R136.reuse, R124, R4 ;  /* 0x0000007c8880723c */ /* 0x040ff00000041804 */
[C---:B------:R-:W-:Y:S01]  /*13cb0*/  HMMA.16816.F32.BF16 R124, R136.reuse, R126, R8 ;  /* 0x0000007e887c723c */ /* 0x040fe20000041808 */
[----:B------:R-:W1:Y:S07]  /*13cc0*/  LDSM.16.MT88.4 R8, [R190+0x5900] ;  /* 0x00590000be08783b */ /* 0x000e6e0000004200 */
[C---:B----4-:R-:W-:Y:S01]  /*13cd0*/  HMMA.16816.F32.BF16 R100, R136.reuse, R108, R12 ;  /* 0x0000006c8864723c */ /* 0x050fe2000004180c */
[----:B------:R-:W3:Y:S07]  /*13ce0*/  LDSM.16.MT88.4 R12, [R189+0x5900] ;  /* 0x00590000bd0c783b */ /* 0x000eee0000004200 */
[C---:B------:R-:W-:Y:S01]  /*13cf0*/  HMMA.16816.F32.BF16 R104, R136.reuse, R110, R16 ;  /* 0x0000006e8868723c */ /* 0x040fe20000041810 */
[----:B------:R-:W4:Y:S07]  /*13d00*/  LDSM.16.MT88.4 R16, [R188+0x5900] ;  /* 0x00590000bc10783b */ /* 0x000f2e0000004200 */
        /* <DEDUP_REMOVED lines=21> */
.L_x_1945:
        /* <DEDUP_REMOVED lines=22> */
.L_x_1948:
[----:B------:R-:W-:Y:S04]  /*13fc0*/  DEPBAR.LE SB0, 0x0 ;  /* 0x000080000000791a */ /* 0x000fe80000000000 */
[----:B------:R-:W-:Y:S01]  /*13fd0*/  BAR.SYNC.DEFER_BLOCKING 0x0 ;  /* 0x0000000000007b1d */ /* 0x000fe20000010000 */
[----:B------:R-:W-:Y:S01]  /*13fe0*/  SHF.R.S32.HI R0, RZ, 0x1f, R217 ;  /* 0x0000001fff007819 */ /* 0x000fe200000114d9 */
[----:B------:R-:W-:Y:S01]  /*13ff0*/  IMAD R165, R207, R217, RZ ;  /* 0x000000d9cfa57224 */ /* 0x000fe200078e02ff */
[----:B------:R-:W-:Y:S01]  /*14000*/  MOV R28, UR8 ;  /* 0x00000008001c7c02 */ /* 0x000fe20008000f00 */
[----:B------:R-:W-:Y:S01]  /*14010*/  IMAD.WIDE.U32 R20, R217, UR4, R210 ;  /* 0x00000004d9147c25 */ /* 0x000fe2000f8e00d2 */
[----:B------:R-:W-:Y:S02]  /*14020*/  MOV R29, UR5 ;  /* 0x00000005001d7c02 */ /* 0x000fe40008000f00 */
[----:B------:R-:W-:Y:S01]  /*14030*/  ISETP.NE.AND P3, PT, R203, RZ, PT ;  /* 0x000000ffcb00720c */ /* 0x000fe20003f65270 */
[----:B------:R-:W-:Y:S01]  /*14040*/  IMAD R165, R0, UR4, R165 ;  /* 0x0000000400a57c24 */ /* 0x000fe2000f8e02a5 */
[C---:B------:R-:W-:Y:S01]  /*14050*/  LEA R160, P0, R20.reuse, c[0x0][0x1f8], 0x1 ;  /* 0x00007e0014a07a11 */ /* 0x040fe200078008ff */
[----:B------:R-:W-:Y:S03]  /*14060*/  IMAD.WIDE.U32 R30, R217, UR4, R220 ;  /* 0x00000004d91e7c25 */ /* 0x000fe6000f8e00dc */
[----:B------:R-:W-:Y:S01]  /*14070*/  IADD3 R0, R21, R165, RZ ;  /* 0x000000a515007210 */ /* 0x000fe20007ffe0ff */
[C---:B------:R-:W-:Y:S03]  /*14080*/  IMAD.WIDE.U32 R28, R217.reuse, UR4, R28 ;  /* 0x00000004d91c7c25 */ /* 0x040fe6000f8e001c */
[----:B------:R-:W-:Y:S01]  /*14090*/  LEA.HI.X R161, R20, c[0x0][0x1fc], R0, 0x1, P0 ;  /* 0x00007f0014a17a11 */ /* 0x000fe200000f0c00 */
[----:B------:R-:W-:Y:S01]  /*140a0*/  IMAD.WIDE.U32 R20, R217, UR4, R222 ;  /* 0x00000004d9147c25 */ /* 0x000fe2000f8e00de */
[----:B------:R-:W-:Y:S02]  /*140b0*/  LEA R168, P0, R30, c[0x0][0x1f8], 0x1 ;  /* 0x00007e001ea87a11 */ /* 0x000fe400078008ff */
[C---:B------:R-:W-:Y:S02]  /*140c0*/  IADD3 R0, R165.reuse, R31, RZ ;  /* 0x0000001fa5007210 */ /* 0x040fe40007ffe0ff */
[----:B------:R-:W-:Y:S01]  /*140d0*/  LEA R166, P1, R20, c[0x0][0x1f8], 0x1 ;  /* 0x00007e0014a67a11 */ /* 0x000fe200078208ff */
[----:B------:R-:W-:Y:S01]  /*140e0*/  LDSM.16.M88.4 R32, [R198+0xc100] ;  /* 0x00c10000c620783b */ /* 0x000fe20000000200 */
[C---:B------:R-:W-:Y:S02]  /*140f0*/  IADD3 R2, R165.reuse, R21, RZ ;  /* 0x00000015a5027210 */ /* 0x040fe40007ffe0ff */
[----:B------:R-:W-:Y:S02]  /*14100*/  LEA.HI.X R169, R30, c[0x0][0x1fc], R0, 0x1, P0 ;  /* 0x00007f001ea97a11 */ /* 0x000fe400000f0c00 */
[----:B------:R-:W-:Y:S02]  /*14110*/  LEA.HI.X R167, R20, c[0x0][0x1fc], R2, 0x1, P1 ;  /* 0x00007f0014a77a11 */ /* 0x000fe400008f0c02 */
[----:B------:R-:W-:Y:S01]  /*14120*/  IADD3 R165, R165, R29, RZ ;  /* 0x0000001da5a57210 */ /* 0x000fe20007ffe0ff */
[----:B------:R-:W1:Y:S01]  /*14130*/  LDSM.16.M88.4 R8, [R197+0x6100] ;  /* 0x00610000c508783b */ /* 0x000e620000000200 */
[-C--:B------:R-:W-:Y:S02]  /*14140*/  IADD3 R0, P2, R204, R28.reuse, RZ ;  /* 0x0000001ccc007210 */ /* 0x080fe40007f5e0ff */
[-C--:B------:R-:W-:Y:S02]  /*14150*/  IADD3 R2, P1, R222, R28.reuse, RZ ;  /* 0x0000001cde027210 */ /* 0x080fe40007f3e0ff */
[----:B------:R-:W-:Y:S02]  /*14160*/  IADD3 R132, P0, R220, R28, RZ ;  /* 0x0000001cdc847210 */ /* 0x000fe40007f1e0ff */
[C---:B------:R-:W-:Y:S01]  /*14170*/  IADD3.X R163, R165.reuse, R223, RZ, P1, !PT ;  /* 0x000000dfa5a37210 */ /* 0x040fe20000ffe4ff */
[----:B------:R-:W2:Y:S01]  /*14180*/  LDSM.16.M88.4 R16, [R197+0x6900] ;  /* 0x00690000c510783b */ /* 0x000ea20000000200 */
[----:B------:R-:W-:Y:S02]  /*14190*/  LEA R170, P1, R2, c[0x0][0x1f8], 0x1 ;  /* 0x00007e0002aa7a11 */ /* 0x000fe400078208ff */
[C---:B------:R-:W-:Y:S02]  /*141a0*/  IADD3.X R135, R165.reuse, R211, RZ, P2, !PT ;  /* 0x000000d3a5877210 */ /* 0x040fe400017fe4ff */
[----:B------:R-:W-:Y:S02]  /*141b0*/  IADD3.X R165, R165, R221, RZ, P0, !PT ;  /* 0x000000dda5a57210 */ /* 0x000fe400007fe4ff */
[----:B------:R-:W-:Y:S01]  /*141c0*/  LEA R172, P2, R0, c[0x0][0x1f8], 0x1 ;  /* 0x00007e0000ac7a11 */ /* 0x000fe200078408ff */
[----:B------:R-:W3:Y:S01]  /*141d0*/  LDSM.16.M88.4 R24, [R197+0x7100] ;  /* 0x00710000c518783b */ /* 0x000ee20000000200 */
[----:B------:R-:W-:Y:S02]  /*141e0*/  LEA.HI.X R171, R2, c[0x0][0x1fc], R163, 0x1, P1 ;  /* 0x00007f0002ab7a11 */ /* 0x000fe400008f0ca3 */
[----:B------:R-:W-:Y:S02]  /*141f0*/  LEA.HI.X R173, R0, c[0x0][0x1fc], R135, 0x1, P2 ;  /* 0x00007f0000ad7a11 */ /* 0x000fe400010f0c87 */
[C---:B------:R-:W-:Y:S03]  /*14200*/  LEA R174, P0, R132.reuse, c[0x0][0x1f8], 0x1 ;  /* 0x00007e0084ae7a11 */ /* 0x040fe600078008ff */
[----:B------:R-:W4:Y:S01]  /*14210*/  LDSM.16.M88.4 R136, [R197+0x7900] ;  /* 0x00790000c588783b */ /* 0x000f220000000200 */
[----:B------:R-:W-:Y:S02]  /*14220*/  LEA.HI.X R175, R132, c[0x0][0x1fc], R165, 0x1, P0 ;  /* 0x00007f0084af7a11 */ /* 0x000fe400000f0ca5 */
[C---:B------:R-:W-:Y:S02]  /*14230*/  ISETP.GT.AND P0, PT, R217.reuse, RZ, PT ;  /* 0x000000ffd900720c */ /* 0x040fe40003f04270 */
[----:B------:R-:W-:Y:S03]  /*14240*/  IADD3 R217, R217, -0x1, RZ ;  /* 0xffffffffd9d97810 */ /* 0x000fe60007ffe0ff */
[----:B------:R-:W-:Y:S01]  /*14250*/  LDSM.16.M88.4 R140, [R194+0xc100] ;  /* 0x00c10000c28c783b */ /* 0x000fe20000000200 */
[C---:B-1----:R-:W-:Y:S07]  /*14260*/  HMMA.16816.F32.BF16 R4, R32.reuse, R8, RZ ;  /* 0x000000082004723c */ /* 0x042fee00000418ff */
[----:B------:R-:W1:Y:S01]  /*14270*/  LDSM.16.M88.4 R144, [R196] ;  /* 0x00000000c490783b */ /* 0x000e620000000200 */
[C---:B------:R-:W-:Y:S07]  /*14280*/  HMMA.16816.F32.BF16 R8, R32.reuse, R10, RZ ;  /* 0x0000000a2008723c */ /* 0x040fee00000418ff */
[----:B------:R-:W5:Y:S01]  /*14290*/  LDSM.16.M88.4 R148, [R187] ;  /* 0x00000000bb94783b */ /* 0x000f620000000200 */
[C---:B--2---:R-:W-:Y:S07]  /*142a0*/  HMMA.16816.F32.BF16 R12, R32.reuse, R16, RZ ;  /* 0x00000010200c723c */ /* 0x044fee00000418ff */
[----:B------:R-:W2:Y:S01]  /*142b0*/  LDSM.16.M88.4 R152, [R186] ;  /* 0x00000000ba98783b */ /* 0x000ea20000000200 */
[C---:B------:R-:W-:Y:S07]  /*142c0*/  HMMA.16816.F32.BF16 R16, R32.reuse, R18, RZ ;  /* 0x000000122010723c */ /* 0x040fee00000418ff */
[----:B------:R-:W2:Y:S01]  /*142d0*/  LDSM.16.M88.4 R156, [R185] ;  /* 0x00000000b99c783b */ /* 0x000ea20000000200 */
[C---:B---3--:R-:W-:Y:S07]  /*142e0*/  HMMA.16816.F32.BF16 R20, R32.reuse, R24, RZ ;  /* 0x000000182014723c */ /* 0x048fee00000418ff */
[----:B------:R-:W-:Y:S01]  /*142f0*/  @!PT LDS RZ, [RZ] ;  /* 0x00000000fffff984 */ /* 0x000fe20000000800 */
[----:B------:R-:W-:Y:S01]  /*14300*/  @!PT LDS RZ, [RZ] ;  /* 0x00000000fffff984 */ /* 0x000fe20000000800 */
[----:B------:R-:W-:Y:S01]  /*14310*/  @!PT LDS RZ, [RZ] ;  /* 0x00000000fffff984 */ /* 0x000fe20000000800 */
[----:B------:R3:W-:Y:S01]  /*14320*/  LDGSTS.E.BYPASS.LTC128B.128 [R206+0x100], [R160.64], !P5 ;  /* 0x00100000a0ce7fae */ /* 0x0007e2000e901d46 */
[C---:B------:R-:W-:Y:S07]  /*14330*/  HMMA.16816.F32.BF16 R24, R32.reuse, R26, RZ ;  /* 0x0000001a2018723c */ /* 0x040fee00000418ff */
[----:B------:R2:W-:Y:S01]  /*14340*/  LDGSTS.E.BYPASS.LTC128B.128 [R206+0x2100], [R166.64], !P6 ;  /* 0x02100000a6ce7fae */ /* 0x0005e2000f101d46 */
[C---:B----4-:R-:W-:Y:S07]  /*14350*/  HMMA.16816.F32.BF16 R28, R32.reuse, R136, RZ ;  /* 0x00000088201c723c */ /* 0x050fee00000418ff */
[----:B------:R4:W-:Y:S01]  /*14360*/  LDGSTS.E.BYPASS.LTC128B.128 [R206+0x4100], [R168.64], !P3 ;  /* 0x04100000a8ce7fae */ /* 0x0009e2000d901d46 */
[----:B------:R-:W-:Y:S07]  /*14370*/  HMMA.16816.F32.BF16 R32, R32, R138, RZ ;  /* 0x0000008a2020723c */ /* 0x000fee00000418ff */
[----:B------:R2:W-:Y:S01]  /*14380*/  LDGSTS.E.BYPASS.LTC128B.128 [R206+0x1100], [R172.64], !P5 ;  /* 0x01100000acce7fae */ /* 0x0005e2000e901d46 */
[C---:B-1----:R-:W-:Y:S07]  /*14390*/  HMMA.16816.F32.BF16 R4, R140.reuse, R144, R4 ;  /* 0x000000908c04723c */ /* 0x042fee0000041804 */
[----:B------:R4:W-:Y:S01]  /*143a0*/  LDGSTS.E.BYPASS.LTC128B.128 [R206+0x3100], [R170.64], !P6 ;  /* 0x03100000aace7fae */ /* 0x0009e2000f101d46 */
[C---:B------:R-:W-:Y:S07]  /*143b0*/  HMMA.16816.F32.BF16 R8, R140.reuse, R146, R8 ;  /* 0x000000928c08723c */ /* 0x040fee0000041808 */
[----:B------:R1:W-:Y:S01]  /*143c0*/  LDGSTS.E.BYPASS.LTC128B.128 [R206+0x5100], [R174.64], !P3 ;  /* 0x05100000aece7fae */ /* 0x0003e2000d901d46 */
[C---:B-----5:R-:W-:Y:S07]  /*143d0*/  HMMA.16816.F32.BF16 R12, R140.reuse, R148, R12 ;  /* 0x000000948c0c723c */ /* 0x060fee000004180c */
[----:B------:R-:W-:Y:S01]  /*143e0*/  LDSM.16.M88.4 R136, [R193+0xc100] ;  /* 0x00c10000c188783b */ /* 0x000fe20000000200 */
[C---:B------:R-:W-:Y:S07]  /*143f0*/  HMMA.16816.F32.BF16 R16, R140.reuse, R150, R16 ;  /* 0x000000968c10723c */ /* 0x040fee0000041810 */
[----:B---3--:R-:W3:Y:S01]  /*14400*/  LDSM.16.M88.4 R160, [R192+0x6100] ;  /* 0x00610000c0a0783b */ /* 0x008ee20000000200 */
[C---:B--2---:R-:W-:Y:S07]  /*14410*/  HMMA.16816.F32.BF16 R20, R140.reuse, R152, R20 ;  /* 0x000000988c14723c */ /* 0x044fee0000041814 */
[----:B------:R-:W0:Y:S01]  /*14420*/  LDGDEPBAR ;  /* 0x00000000000079af */ /* 0x000e220000000000 */
[C---:B------:R-:W-:Y:S07]  /*14430*/  HMMA.16816.F32.BF16 R24, R140.reuse, R154, R24 ;  /* 0x0000009a8c18723c */ /* 0x040fee0000041818 */
[----:B------:R-:W2:Y:S01]  /*14440*/  LDSM.16.M88.4 R144, [R192+0x6900] ;  /* 0x00690000c090783b */ /* 0x000ea20000000200 */
[C---:B------:R-:W-:Y:S07]  /*14450*/  HMMA.16816.F32.BF16 R28, R140.reuse, R156, R28 ;  /* 0x0000009c8c1c723c */ /* 0x040fee000004181c */
[----:B------:R-:W5:Y:S01]  /*14460*/  LDSM.16.M88.4 R164, [R192+0x7100] ;  /* 0x00710000c0a4783b */ /* 0x000f620000000200 */
[----:B------:R-:W-:Y:S07]  /*14470*/  HMMA.16816.F32.BF16 R32, R140, R158, R32 ;  /* 0x0000009e8c20723c */ /* 0x000fee0000041820 */
[----:B------:R-:W1:Y:S01]  /*14480*/  LDSM.16.M88.4 R148, [R192+0x7900] ;  /* 0x00790000c094783b */ /* 0x000e620000000200 */
[C---:B---3--:R-:W-:Y:S07]  /*14490*/  HMMA.16816.F32.BF16 R4, R136.reuse, R160, R4 ;  /* 0x000000a08804723c */ /* 0x048fee0000041804 */
[----:B------:R-:W-:Y:S01]  /*144a0*/  LDSM.16.M88.4 R152, [R191+0xc100] ;  /* 0x00c10000bf98783b */ /* 0x000fe20000000200 */
[C---:B------:R-:W-:Y:S07]  /*144b0*/  HMMA.16816.F32.BF16 R8, R136.reuse, R162, R8 ;  /* 0x000000a28808723c */ /* 0x040fee0000041808 */
[----:B----4-:R-:W3:Y:S01]  /*144c0*/  LDSM.16.M88.4 R168, [R184] ;  /* 0x00000000b8a8783b */ /* 0x010ee20000000200 */
        /* <DEDUP_REMOVED lines=8> */
[C---:B-1----:R-:W-:Y:S07]  /*14550*/  HMMA.16816.F32.BF16 R28, R136.reuse, R148, R28 ;  /* 0x00000094881c723c */ /* 0x042fee000004181c */
[----:B------:R-:W-:Y:S01]  /*14560*/  LDSM.16.M88.4 R164, [R194+0x10100] ;  /* 0x01010000c2a4783b */ /* 0x000fe20000000200 */
[----:B------:R-:W-:Y:S07]  /*14570*/  HMMA.16816.F32.BF16 R32, R136, R150, R32 ;  /* 0x000000968820723c */ /* 0x000fee0000041820 */
[----:B------:R-:W-:Y:S01]  /*14580*/  LDSM.16.M88.4 R136, [R198+0x10100] ;  /* 0x01010000c688783b */ /* 0x000fe20000000200 */
[C---:B---3--:R-:W-:Y:S07]  /*14590*/  HMMA.16816.F32.BF16 R4, R152.reuse, R168, R4 ;  /* 0x000000a89804723c */ /* 0x048fee0000041804 */
[----:B------:R-:W1:Y:S01]  /*145a0*/  LDSM.16.M88.4 R148, [R197+0x8100] ;  /* 0x00810000c594783b */ /* 0x000e620000000200 */
[C---:B------:R-:W-:Y:S07]  /*145b0*/  HMMA.16816.F32.BF16 R8, R152.reuse, R170, R8 ;  /* 0x000000aa9808723c */ /* 0x040fee0000041808 */
[----:B------:R-:W-:Y:S01]  /*145c0*/  LDSM.16.M88.4 R168, [R183] ;  /* 0x00000000b7a8783b */ /* 0x000fe20000000200 */
[C---:B--2---:R-:W-:Y:S07]  /*145d0*/  HMMA.16816.F32.BF16 R12, R152.reuse, R140, R12 ;  /* 0x0000008c980c723c */ /* 0x044fee000004180c */
[----:B------:R-:W-:Y:S01]  /*145e0*/  LDSM.16.M88.4 R172, [R184+0x4000] ;  /* 0x00400000b8ac783b */ /* 0x000fe20000000200 */
[C---:B------:R-:W-:Y:S07]  /*145f0*/  HMMA.16816.F32.BF16 R16, R152.reuse, R142, R16 ;  /* 0x0000008e9810723c */ /* 0x040fee0000041810 */
[----:B------:R-:W2:Y:S01]  /*14600*/  LDSM.16.M88.4 R140, [R197+0x9100] ;  /* 0x00910000c58c783b */ /* 0x000ea20000000200 */
[C---:B----4-:R-:W-:Y:S08]  /*14610*/  HMMA.16816.F32.BF16 R20, R152.reuse, R156, R20 ;  /* 0x0000009c9814723c */ /* 0x050ff00000041814 */
[C---:B------:R-:W-:Y:S01]  /*14620*/  HMMA.16816.F32.BF16 R24, R152.reuse, R158, R24 ;  /* 0x0000009e9818723c */ /* 0x040fe20000041818 */
[----:B------:R-:W3:Y:S07]  /*14630*/  LDSM.16.M88.4 R156, [R197+0x9900] ;  /* 0x00990000c59c783b */ /* 0x000eee0000000200 */
[C---:B-----5:R-:W-:Y:S08]  /*14640*/  HMMA.16816.F32.BF16 R28, R152.reuse, R144, R28 ;  /* 0x00000090981c723c */ /* 0x060ff0000004181c */
[----:B------:R-:W-:Y:S01]  /*14650*/  HMMA.16816.F32.BF16 R32, R152, R146, R32 ;  /* 0x000000929820723c */ /* 0x000fe20000041820 */
[----:B------:R-:W4:Y:S07]  /*14660*/  LDSM.16.M88.4 R144, [R182] ;  /* 0x00000000b690783b */ /* 0x000f2e0000000200 */
[C---:B-1----:R-:W-:Y:S01]  /*14670*/  HMMA.16816.F32.BF16 R4, R136.reuse, R148, R4 ;  /* 0x000000948804723c */ /* 0x042fe20000041804 */
[----:B------:R-:W-:Y:S07]  /*14680*/  LDSM.16.M88.4 R152, [R180] ;  /* 0x00000000b498783b */ /* 0x000fee0000000200 */
[C---:B------:R-:W-:Y:S01]  /*14690*/  HMMA.16816.F32.BF16 R8, R136.reuse, R150, R8 ;  /* 0x000000968808723c */ /* 0x040fe20000041808 */
[----:B------:R-:W1:Y:S07]  /*146a0*/  LDSM.16.M88.4 R148, [R181] ;  /* 0x00000000b594783b */ /* 0x000e6e0000000200 */
        /* <DEDUP_REMOVED lines=10> */
[----:B------:R-:W-:Y:S07]  /*14750*/  LDSM.16.M88.4 R156, [R191+0x10100] ;  /* 0x01010000bf9c783b */ /* 0x000fee0000000200 */
        /* <DEDUP_REMOVED lines=10> */
[----:B------:R-:W5:Y:S07]  /*14800*/  LDSM.16.M88.4 R152, [R184+0x2800] ;  /* 0x00280000b898783b */ /* 0x000f6e0000000200 */
[C---:B--2---:R-:W-:Y:S01]  /*14810*/  HMMA.16816.F32.BF16 R4, R140.reuse, R160, R4 ;  /* 0x000000a08c04723c */ /* 0x044fe20000041804 */
[----:B------:R-:W-:Y:S07]  /*14820*/  LDSM.16.M88.4 R164, [R197+0xb100] ;  /* 0x00b10000c5a4783b */ /* 0x000fee0000000200 */
        /* <DEDUP_REMOVED lines=9> */
[----:B------:R-:W-:Y:S01]  /*148c0*/  HMMA.16816.F32.BF16 R32, R140, R150, R32 ;  /* 0x000000968c20723c */ /* 0x000fe20000041820 */
[----:B------:R-:W-:Y:S07]  /*148d0*/  LDSM.16.M88.4 R140, [R198+0x14100] ;  /* 0x01410000c68c783b */ /* 0x000fee0000000200 */
[C---:B------:R-:W-:Y:S01]  /*148e0*/  HMMA.16816.F32.BF16 R4, R156.reuse, R168, R4 ;  /* 0x000000a89c04723c */ /* 0x040fe20000041804 */
        /* <DEDUP_REMOVED lines=91> */
[----:B-1----:R-:W-:Y:S01]  /*14ea0*/  FMNMX.FTZ R141, R136, R139, !PT ;  /* 0x0000008b888d7209 */ /* 0x002fe20007810000 */
[----:B------:R-:W-:Y:S01]  /*14eb0*/  @P0 IMAD.WIDE.U32 R138, R217, c[0x0][0x1e0], RZ ;  /* 0x00007800d98a0a25 */ /* 0x000fe200078e00ff */
[----:B------:R-:W-:Y:S05]  /*14ec0*/  @P0 SHF.R.S32.HI R136, RZ, 0x1f, R217 ;  /* 0x0000001fff880819 */ /* 0x000fea00000114d9 */
[----:B------:R-:W1:Y:S01]  /*14ed0*/  SHFL.BFLY PT, R2, R141, 0x1, 0x1f ;  /* 0x0c201f008d027f89 */ /* 0x000e6200000e0000 */
[----:B------:R-:W-:Y:S01]  /*14ee0*/  @P0 IMAD R136, R136, c[0x0][0x1e0], RZ ;  /* 0x0000780088880a24 */ /* 0x000fe200078e02ff */
[----:B--2---:R-:W-:Y:S02]  /*14ef0*/  FMNMX.FTZ R135, R137, R0, !PT ;  /* 0x0000000089877209 */ /* 0x004fe40007810000 */
[C---:B------:R-:W-:Y:S01]  /*14f00*/  @P0 SHF.L.U32 R137, R138.reuse, 0x6, RZ ;  /* 0x000000068a890819 */ /* 0x040fe200000006ff */
[----:B------:R-:W-:Y:S03]  /*14f10*/  @P0 IMAD R136, R217, c[0x0][0x1e4], R136 ;  /* 0x00007900d9880a24 */ /* 0x000fe600078e0288 */
[----:B------:R-:W2:Y:S02]  /*14f20*/  SHFL.BFLY PT, R132, R135, 0x1, 0x1f ;  /* 0x0c201f0087847f89 */ /* 0x000ea400000e0000 */
[----:B------:R-:W-:Y:S04]  /*14f30*/  @P0 IADD3 R136, R139, R136, RZ ;  /* 0x000000888b880210 */ /* 0x000fe80007ffe0ff */
[----:B------:R-:W-:Y:S02]  /*14f40*/  @P0 SHF.L.U64.HI R136, R138, 0x6, R136 ;  /* 0x000000068a880819 */ /* 0x000fe40000010288 */
[----:B-1----:R-:W-:Y:S05]  /*14f50*/  FMNMX.FTZ R0, R141, R2, !PT ;  /* 0x000000028d007209 */ /* 0x002fea0007810000 */
[C---:B------:R-:W-:Y:S02]  /*14f60*/  FADD.FTZ R2, -R0.reuse, R3 ;  /* 0x0000000300027221 */ /* 0x040fe40000010100 */
[----:B------:R-:W-:Y:S01]  /*14f70*/  FMUL.FTZ R167, R0, c[0x0][0x2d0] ;  /* 0x0000b40000a77a20 */ /* 0x000fe20000410000 */
[----:B--2---:R-:W-:Y:S01]  /*14f80*/  FMNMX.FTZ R132, R135, R132, !PT ;  /* 0x0000008487847209 */ /* 0x004fe20007810000 */
[----:B------:R-:W-:Y:S02]  /*14f90*/  FMUL.FTZ R3, R2, c[0x0][0x2d0] ;  /* 0x0000b40002037a20 */ /* 0x000fe40000410000 */
[----:B------:R-:W-:Y:S01]  /*14fa0*/  FFMA.FTZ R135, R4, c[0x0][0x2d0], -R167 ;  /* 0x0000b40004877a23 */ /* 0x000fe200000108a7 */
[----:B------:R-:W-:Y:S01]  /*14fb0*/  @P0 IADD3 R4, P1, R137, R208, RZ ;  /* 0x000000d089040210 */ /* 0x000fe20007f3e0ff */
[----:B------:R-:W-:Y:S02]  /*14fc0*/  FADD.FTZ R2, -R132, R133 ;  /* 0x0000008584027221 */ /* 0x000fe40000010100 */
[--C-:B------:R-:W-:Y:S01]  /*14fd0*/  FFMA.FTZ R160, R5, c[0x0][0x2d0], -R167.reuse ;  /* 0x0000b40005a07a23 */ /* 0x100fe200000108a7 */
[----:B------:R-:W-:Y:S01]  /*14fe0*/  @P0 LEA R140, P2, R4, c[0x0][0x1c8], 0x1 ;  /* 0x00007200048c0a11 */ /* 0x000fe200078408ff */
[----:B------:R-:W-:Y:S01]  /*14ff0*/  FMUL.FTZ R133, R2, c[0x0][0x2d0] ;  /* 0x0000b40002857a20 */ /* 0x000fe20000410000 */
[----:B------:R-:W-:Y:S01]  /*15000*/  @P0 IADD3 R5, P4, R137, R216, RZ ;  /* 0x000000d889050210 */ /* 0x000fe20007f9e0ff */
[--C-:B------:R-:W-:Y:S01]  /*15010*/  FFMA.FTZ R162, R9, c[0x0][0x2d0], -R167.reuse ;  /* 0x0000b40009a27a23 */ /* 0x100fe200000108a7 */
[----:B------:R-:W1:Y:S01]  /*15020*/  MUFU.EX2 R3, R3 ;  /* 0x0000000300037308 */ /* 0x000e620000000800 */
[--C-:B------:R-:W-:Y:S02]  /*15030*/  FFMA.FTZ R139, R8, c[0x0][0x2d0], -R167.reuse ;  /* 0x0000b400088b7a23 */ /* 0x100fe400000108a7 */
[----:B------:R-:W-:Y:S02]  /*15040*/  FMUL.FTZ R165, R132, c[0x0][0x2d0] ;  /* 0x0000b40084a57a20 */ /* 0x000fe40000410000 */
[----:B------:R-:W-:Y:S02]  /*15050*/  FFMA.FTZ R170, R16, c[0x0][0x2d0], -R167 ;  /* 0x0000b40010aa7a23 */ /* 0x000fe400000108a7 */
[--C-:B------:R-:W-:Y:S02]  /*15060*/  FFMA.FTZ R164, R6, c[0x0][0x2d0], -R165.reuse ;  /* 0x0000b40006a47a23 */ /* 0x100fe400000108a5 */
[--C-:B------:R-:W-:Y:S01]  /*15070*/  FFMA.FTZ R161, R7, c[0x0][0x2d0], -R165.reuse ;  /* 0x0000b40007a17a23 */ /* 0x100fe200000108a5 */
[----:B------:R2:W3:Y:S01]  /*15080*/  MUFU.EX2 R2, R133 ;  /* 0x0000008500027308 */ /* 0x0004e20000000800 */
[--C-:B------:R-:W-:Y:S02]  /*15090*/  FFMA.FTZ R163, R10, c[0x0][0x2d0], -R165.reuse ;  /* 0x0000b4000aa37a23 */ /* 0x100fe400000108a5 */
[----:B------:R-:W-:Y:S02]  /*150a0*/  FFMA.FTZ R166, R11, c[0x0][0x2d0], -R165 ;  /* 0x0000b4000ba67a23 */ /* 0x000fe400000108a5 */
[----:B------:R-:W-:Y:S02]  /*150b0*/  FFMA.FTZ R171, R17, c[0x0][0x2d0], -R167 ;  /* 0x0000b40011ab7a23 */ /* 0x000fe400000108a7 */
[--C-:B------:R-:W-:Y:S02]  /*150c0*/  FFMA.FTZ R174, R18, c[0x0][0x2d0], -R165.reuse ;  /* 0x0000b40012ae7a23 */ /* 0x100fe400000108a5 */
[--C-:B------:R-:W-:Y:S01]  /*150d0*/  FFMA.FTZ R175, R19, c[0x0][0x2d0], -R165.reuse ;  /* 0x0000b40013af7a23 */ /* 0x100fe200000108a5 */
[----:B------:R-:W-:Y:S01]  /*150e0*/  MUFU.EX2 R135, R135 ;  /* 0x0000008700877308 */ /* 0x000fe20000000800 */
[--C-:B------:R-:W-:Y:S02]  /*150f0*/  FFMA.FTZ R224, R31, c[0x0][0x2d0], -R165.reuse ;  /* 0x0000b4001fe07a23 */ /* 0x100fe400000108a5 */
[----:B------:R-:W-:Y:S02]  /*15100*/  FFMA.FTZ R225, R34, c[0x0][0x2d0], -R165 ;  /* 0x0000b40022e17a23 */ /* 0x000fe400000108a5 */
[C---:B-1----:R-:W-:Y:S02]  /*15110*/  FMUL.FTZ R100, R3.reuse, R100 ;  /* 0x0000006403647220 */ /* 0x042fe40000410000 */
[C---:B------:R-:W-:Y:S02]  /*15120*/  FMUL.FTZ R101, R3.reuse, R101 ;  /* 0x0000006503657220 */ /* 0x040fe40000410000 */
[C---:B------:R-:W-:Y:S01]  /*15130*/  FMUL.FTZ R104, R3.reuse, R104 ;  /* 0x0000006803687220 */ /* 0x040fe20000410000 */
[----:B------:R-:W1:Y:S01]  /*15140*/  MUFU.EX2 R160, R160 ;  /* 0x000000a000a07308 */ /* 0x000e620000000800 */
[C---:B------:R-:W-:Y:S02]  /*15150*/  FMUL.FTZ R105, R3.reuse, R105 ;  /* 0x0000006903697220 */ /* 0x040fe40000410000 */
[----:B------:R-:W-:Y:S01]  /*15160*/  FMUL.FTZ R108, R3, R108 ;  /* 0x0000006c036c7220 */ /* 0x000fe20000410000 */
[----:B--2---:R-:W-:Y:S01]  /*15170*/  @P0 IADD3.X R133, R136, R213, RZ, P1, !PT ;  /* 0x000000d588850210 */ /* 0x004fe20000ffe4ff */
[C---:B---3--:R-:W-:Y:S01]  /*15180*/  FMUL.FTZ R6, R2.reuse, R130 ;  /* 0x0000008202067220 */ /* 0x048fe20000410000 */
[----:B------:R-:W-:Y:S01]  /*15190*/  @P0 IADD3 R138, P1, R137, R134, RZ ;  /* 0x00000086898a0210 */ /* 0x000fe20007f3e0ff */
[----:B------:R-:W-:Y:S01]  /*151a0*/  FMUL.FTZ R7, R2, R131 ;  /* 0x0000008302077220 */ /* 0x000fe20000410000 */
[----:B------:R-:W-:Y:S01]  /*151b0*/  @P0 LEA.HI.X R141, R4, c[0x0][0x1cc], R133, 0x1, P2 ;  /* 0x00007300048d0a11 */ /* 0x000fe200010f0c85 */
[----:B------:R-:W-:Y:S01]  /*151c0*/  FMUL.FTZ R10, R2, R126 ;  /* 0x0000007e020a7220 */ /* 0x000fe20000410000 */
[----:B------:R-:W-:Y:S01]  /*151d0*/  @P0 LEA R142, P3, R138, c[0x0][0x1c8], 0x1 ;  /* 0x000072008a8e0a11 */ /* 0x000fe200078608ff */
[----:B------:R-:W-:Y:S01]  /*151e0*/  MUFU.EX2 R162, R162 ;  /* 0x000000a200a27308 */ /* 0x000fe20000000800 */
[C---:B------:R-:W-:Y:S01]  /*151f0*/  @P0 IADD3.X R133, R136.reuse, R219, RZ, P1, !PT ;  /* 0x000000db88850210 */ /* 0x040fe20000ffe4ff */
[----:B------:R2:W-:Y:S01]  /*15200*/  @P0 LDGSTS.E.BYPASS.LTC128B.128 [R206+0x6100], [R140.64], !P5 ;  /* 0x061000008cce0fae */ /* 0x0005e2000e901d46 */
[----:B------:R-:W-:Y:S01]  /*15210*/  @P0 IADD3.X R4, R136, R218, RZ, P4, !PT ;  /* 0x000000da88040210 */ /* 0x000fe200027fe4ff */
[----:B------:R-:W-:Y:S01]  /*15220*/  FMUL.FTZ R11, R2, R127 ;  /* 0x0000007f020b7220 */ /* 0x000fe20000410000 */
[----:B------:R-:W-:Y:S01]  /*15230*/  @P0 LEA.HI.X R143, R138, c[0x0][0x1cc], R133, 0x1, P3 ;  /* 0x000073008a8f0a11 */ /* 0x000fe200018f0c85 */
[C---:B------:R-:W-:Y:S01]  /*15240*/  FMUL.FTZ R102, R2.reuse, R102 ;  /* 0x0000006602667220 */ /* 0x040fe20000410000 */
[----:B------:R-:W-:Y:S01]  /*15250*/  ISETP.NE.AND P4, PT, R203, RZ, PT ;  /* 0x000000ffcb00720c */ /* 0x000fe20003f85270 */
[----:B------:R-:W-:Y:S01]  /*15260*/  FMUL.FTZ R103, R2, R103 ;  /* 0x0000006702677220 */ /* 0x000fe20000410000 */
[C---:B------:R-:W-:Y:S01]  /*15270*/  @P0 LEA R144, P2, R5.reuse, c[0x0][0x1c8], 0x1 ;  /* 0x0000720005900a11 */ /* 0x040fe200078408ff */
[----:B------:R2:W-:Y:S01]  /*15280*/  @P0 LDGSTS.E.BYPASS.LTC128B.128 [R206+0x8100], [R142.64], !P6 ;  /* 0x081000008ece0fae */ /* 0x0005e2000f101d46 */
[----:B------:R-:W-:Y:S01]  /*15290*/  @P0 IADD3 R137, P1, R202, R137, RZ ;  /* 0x00000089ca890210 */ /* 0x000fe20007f3e0ff */
[----:B------:R-:W3:Y:S01]  /*152a0*/  MUFU.EX2 R133, R139 ;  /* 0x0000008b00857308 */ /* 0x000ee20000000800 */
[----:B------:R-:W-:Y:S01]  /*152b0*/  @P0 LEA.HI.X R145, R5, c[0x0][0x1cc], R4, 0x1, P2 ;  /* 0x0000730005910a11 */ /* 0x000fe200010f0c04 */
[C---:B------:R-:W-:Y:S01]  /*152c0*/  FMUL.FTZ R106, R2.reuse, R106 ;  /* 0x0000006a026a7220 */ /* 0x040fe20000410000 */
[----:B------:R-:W-:Y:S01]  /*152d0*/  @P0 IADD3.X R5, R201, R136, RZ, P1, !PT ;  /* 0x00000088c9050210 */ /* 0x000fe20000ffe4ff */
[----:B------:R-:W-:Y:S01]  /*152e0*/  FMUL.FTZ R107, R2, R107 ;  /* 0x0000006b026b7220 */ /* 0x000fe20000410000 */
[----:B------:R-:W-:Y:S01]  /*152f0*/  @P0 IADD3 R4, P3, R137, R208, RZ ;  /* 0x000000d089040210 */ /* 0x000fe20007f7e0ff */
[----:B------:R-:W-:Y:S01]  /*15300*/  FMUL.FTZ R109, R3, R109 ;  /* 0x0000006d036d7220 */ /* 0x000fe20000410000 */
[----:B------:R-:W-:Y:S01]  /*15310*/  @P0 IADD3 R8, P2, R137, R134, RZ ;  /* 0x0000008689080210 */ /* 0x000fe20007f5e0ff */
[----:B------:R4:W-:Y:S01]  /*15320*/  @P0 LDGSTS.E.BYPASS.LTC128B.128 [R206+0xa100], [R144.64], !P4 ;  /* 0x0a10000090ce0fae */ /* 0x0009e2000e101d46 */
[----:B------:R-:W-:Y:S01]  /*15330*/  @P0 IADD3.X R9, R5, R213, RZ, P3, !PT ;  /* 0x000000d505090210 */ /* 0x000fe20001ffe4ff */
[----:B------:R-:W-:Y:S01]  /*15340*/  MUFU.EX2 R164, R164 ;  /* 0x000000a400a47308 */ /* 0x000fe20000000800 */
[----:B------:R-:W-:Y:S01]  /*15350*/  @P0 LEA R146, P3, R4, c[0x0][0x1c8], 0x1 ;  /* 0x0000720004920a11 */ /* 0x000fe200078608ff */
[C---:B------:R-:W-:Y:S01]  /*15360*/  FMUL.FTZ R110, R2.reuse, R110 ;  /* 0x0000006e026e7220 */ /* 0x040fe20000410000 */
[----:B------:R-:W-:Y:S01]  /*15370*/  @P0 IADD3 R136, P1, R137, R216, RZ ;  /* 0x000000d889880210 */ /* 0x000fe20007f3e0ff */
[----:B------:R-:W-:Y:S01]  /*15380*/  FMUL.FTZ R111, R2, R111 ;  /* 0x0000006f026f7220 */ /* 0x000fe20000410000 */
[----:B------:R-:W-:Y:S01]  /*15390*/  @P0 LEA.HI.X R147, R4, c[0x0][0x1cc], R9, 0x1, P3 ;  /* 0x0000730004930a11 */ /* 0x000fe200018f0c09 */
[----:B------:R-:W-:Y:S01]  /*153a0*/  FMUL.FTZ R4, R3, R128 ;  /* 0x0000008003047220 */ /* 0x000fe20000410000 */
[----:B------:R-:W-:Y:S01]  /*153b0*/  @P0 IADD3.X R137, R5, R219, RZ, P2, !PT ;  /* 0x000000db05890210 */ /* 0x000fe200017fe4ff */
[----:B------:R-:W-:Y:S01]  /*153c0*/  FMUL.FTZ R9, R3, R125 ;  /* 0x0000007d03097220 */ /* 0x000fe20000410000 */
[C---:B------:R-:W-:Y:S01]  /*153d0*/  @P0 LEA R148, P2, R8.reuse, c[0x0][0x1c8], 0x1 ;  /* 0x0000720008940a11 */ /* 0x040fe200078408ff */
[----:B------:R4:W-:Y:S01]  /*153e0*/  @P0 LDGSTS.E.BYPASS.LTC128B.128 [R206+0x7100], [R146.64], !P5 ;  /* 0x0710000092ce0fae */ /* 0x0009e2000e901d46 */
[----:B------:R-:W-:Y:S01]  /*153f0*/  @P0 IADD3.X R5, R5, R218, RZ, P1, !PT ;  /* 0x000000da05050210 */ /* 0x000fe20000ffe4ff */
[----:B------:R-:W5:Y:S01]  /*15400*/  MUFU.EX2 R161, R161 ;  /* 0x000000a100a17308 */ /* 0x000f620000000800 */
[----:B------:R-:W-:Y:S01]  /*15410*/  @P0 LEA.HI.X R149, R8, c[0x0][0x1cc], R137, 0x1, P2 ;  /* 0x0000730008950a11 */ /* 0x000fe200010f0c89 */
[C---:B------:R-:W-:Y:S01]  /*15420*/  FMUL.FTZ R8, R3.reuse, R124 ;  /* 0x0000007c03087220 */ /* 0x040fe20000410000 */
[----:B------:R-:W-:Y:S01]  /*15430*/  @P0 LEA R150, P1, R136, c[0x0][0x1c8], 0x1 ;  /* 0x0000720088960a11 */ /* 0x000fe200078208ff */
[C---:B------:R-:W-:Y:S01]  /*15440*/  FMUL.FTZ R112, R3.reuse, R112 ;  /* 0x0000007003707220 */ /* 0x040fe20000410000 */
[----:B-1----:R-:W-:Y:S01]  /*15450*/  F2FP.BF16.PACK_AB R128, R160, R135 ;  /* 0x00000087a080723e */ /* 0x002fe200000010ff */
[----:B------:R1:W-:Y:S01]  /*15460*/  @P0 LDGSTS.E.BYPASS.LTC128B.128 [R206+0x9100], [R148.64], !P6 ;  /* 0x0910000094ce0fae */ /* 0x0003e2000f101d46 */
[----:B------:R-:W-:Y:S01]  /*15470*/  @P0 LEA.HI.X R151, R136, c[0x0][0x1cc], R5, 0x1, P1 ;  /* 0x0000730088970a11 */ /* 0x000fe200008f0c05 */
[C---:B------:R-:W-:Y:S01]  /*15480*/  FMUL.FTZ R5, R3.reuse, R129 ;  /* 0x0000008103057220 */ /* 0x040fe20000410000 */
[----:B---3--:R-:W-:Y:S01]  /*15490*/  F2FP.BF16.PACK_AB R130, R162, R133 ;  /* 0x00000085a282723e */ /* 0x008fe200000010ff */
[----:B------:R-:W-:Y:S01]  /*154a0*/  MUFU.EX2 R163, R163 ;  /* 0x000000a300a37308 */ /* 0x000fe20000000800 */
[C---:B------:R-:W-:Y:S02]  /*154b0*/  FMUL.FTZ R113, R3.reuse, R113 ;  /* 0x0000007103717220 */ /* 0x040fe40000410000 */
[C---:B------:R-:W-:Y:S01]  /*154c0*/  FMUL.FTZ R114, R2.reuse, R114 ;  /* 0x0000007202727220 */ /* 0x040fe20000410000 */
[----:B------:R1:W-:Y:S01]  /*154d0*/  @P0 LDGSTS.E.BYPASS.LTC128B.128 [R206+0xb100], [R150.64], !P4 ;  /* 0x0b10000096ce0fae */ /* 0x0003e2000e101d46 */
[C---:B------:R-:W-:Y:S02]  /*154e0*/  FMUL.FTZ R115, R2.reuse, R115 ;  /* 0x0000007302737220 */ /* 0x040fe40000410000 */
[C---:B------:R-:W-:Y:S02]  /*154f0*/  FMUL.FTZ R116, R3.reuse, R116 ;  /* 0x0000007403747220 */ /* 0x040fe40000410000 */
[----:B------:R-:W-:Y:S01]  /*15500*/  FMUL.FTZ R117, R3, R117 ;  /* 0x0000007503757220 */ /* 0x000fe20000410000 */
[----:B------:R-:W3:Y:S01]  /*15510*/  MUFU.EX2 R166, R166 ;  /* 0x000000a600a67308 */ /* 0x000ee20000000800 */
[C---:B------:R-:W-:Y:S01]  /*15520*/  FMUL.FTZ R118, R2.reuse, R118 ;  /* 0x0000007602767220 */ /* 0x040fe20000410000 */
[----:B------:R-:W1:Y:S01]  /*15530*/  LDSM.16.MT88.4 R136, [R195+0x100] ;  /* 0x00010000c388783b */ /* 0x000e620000004200 */
[C---:B------:R-:W-:Y:S01]  /*15540*/  FMUL.FTZ R119, R2.reuse, R119 ;  /* 0x0000007702777220 */ /* 0x040fe20000410000 */
[----:B-----5:R-:W-:Y:S01]  /*15550*/  F2FP.BF16.PACK_AB R129, R161, R164 ;  /* 0x000000a4a181723e */ /* 0x020fe200000010ff */
[C---:B------:R-:W-:Y:S02]  /*15560*/  FMUL.FTZ R120, R3.reuse, R120 ;  /* 0x0000007803787220 */ /* 0x040fe40000410000 */
[C---:B------:R-:W-:Y:S02]  /*15570*/  FMUL.FTZ R121, R3.reuse, R121 ;  /* 0x0000007903797220 */ /* 0x040fe40000410000 */
[C---:B------:R-:W-:Y:S01]  /*15580*/  FMUL.FTZ R122, R2.reuse, R122 ;  /* 0x0000007a027a7220 */ /* 0x040fe20000410000 */
[----:B--2---:R-:W2:Y:S01]  /*15590*/  LDSM.16.MT88.4 R140, [R190+0x100] ;  /* 0x00010000be8c783b */ /* 0x004ea20000004200 */
[C---:B------:R-:W-:Y:S01]  /*155a0*/  FMUL.FTZ R123, R2.reuse, R123 ;  /* 0x0000007b027b7220 */ /* 0x040fe20000410000 */
[----:B------:R-:W-:Y:S01]  /*155b0*/  MUFU.EX2 R170, R170 ;  /* 0x000000aa00aa7308 */ /* 0x000fe20000000800 */
[C---:B------:R-:W-:Y:S02]  /*155c0*/  FMUL.FTZ R36, R3.reuse, R36 ;  /* 0x0000002403247220 */ /* 0x040fe40000410000 */
[C---:B------:R-:W-:Y:S02]  /*155d0*/  FMUL.FTZ R37, R3.reuse, R37 ;  /* 0x0000002503257220 */ /* 0x040fe40000410000 */
[C---:B------:R-:W-:Y:S01]  /*155e0*/  FMUL.FTZ R38, R2.reuse, R38 ;  /* 0x0000002602267220 */ /* 0x040fe20000410000 */
[----:B----4-:R-:W4:Y:S01]  /*155f0*/  LDSM.16.MT88.4 R144, [R189+0x100] ;  /* 0x00010000bd90783b */ /* 0x010f220000004200 */
[----:B------:R-:W-:Y:S02]  /*15600*/  FMUL.FTZ R39, R2, R39 ;  /* 0x0000002702277220 */ /* 0x000fe40000410000 */
[C---:B------:R-:W-:Y:S01]  /*15610*/  FMUL.FTZ R40, R3.reuse, R40 ;  /* 0x0000002803287220 */ /* 0x040fe20000410000 */
[----:B------:R-:W5:Y:S01]  /*15620*/  MUFU.EX2 R171, R171 ;  /* 0x000000ab00ab7308 */ /* 0x000f620000000800 */
[C---:B------:R-:W-:Y:S01]  /*15630*/  FMUL.FTZ R41, R3.reuse, R41 ;  /* 0x0000002903297220 */ /* 0x040fe20000410000 */
[----:B---3--:R-:W-:Y:S01]  /*15640*/  F2FP.BF16.PACK_AB R131, R166, R163 ;  /* 0x000000a3a683723e */ /* 0x008fe200000010ff */
[C---:B------:R-:W-:Y:S01]  /*15650*/  FMUL.FTZ R42, R2.reuse, R42 ;  /* 0x0000002a022a7220 */ /* 0x040fe20000410000 */
[----:B------:R-:W3:Y:S01]  /*15660*/  LDSM.16.MT88.4 R124, [R188+0x100] ;  /* 0x00010000bc7c783b */ /* 0x000ee20000004200 */
        /* <DEDUP_REMOVED lines=10> */
[C---:B-1----:R-:W-:Y:S01]  /*15710*/  HMMA.16816.F32.BF16 R4, R128.reuse, R136, R4 ;  /* 0x000000888004723c */ /* 0x042fe20000041804 */
[----:B------:R-:W-:Y:S01]  /*15720*/  LDSM.16.MT88.4 R148, [R195+0x2900] ;  /* 0x00290000c394783b */ /* 0x000fe20000004200 */
[----:B------:R-:W1:Y:S03]  /*15730*/  MUFU.EX2 R175, R175 ;  /* 0x000000af00af7308 */ /* 0x000e660000000800 */
[C---:B------:R-:W-:Y:S02]  /*15740*/  FMUL.FTZ R51, R2.reuse, R51 ;  /* 0x0000003302337220 */ /* 0x040fe40000410000 */
[C---:B------:R-:W-:Y:S01]  /*15750*/  FMUL.FTZ R52, R3.reuse, R52 ;  /* 0x0000003403347220 */ /* 0x040fe20000410000 */
[C---:B------:R-:W-:Y:S01]  /*15760*/  HMMA.16816.F32.BF16 R8, R128.reuse, R138, R8 ;  /* 0x0000008a8008723c */ /* 0x040fe20000041808 */
[----:B------:R-:W1:Y:S03]  /*15770*/  LDSM.16.MT88.4 R136, [R195+0x2100] ;  /* 0x00210000c388783b */ /* 0x000e660000004200 */
[C---:B------:R-:W-:Y:S01]  /*15780*/  FMUL.FTZ R53, R3.reuse, R53 ;  /* 0x0000003503357220 */ /* 0x040fe20000410000 */
[----:B------:R-:W-:Y:S01]  /*15790*/  MUFU.EX2 R224, R224 ;  /* 0x000000e000e07308 */ /* 0x000fe20000000800 */
[C---:B------:R-:W-:Y:S02]  /*157a0*/  FMUL.FTZ R54, R2.reuse, R54 ;  /* 0x0000003602367220 */ /* 0x040fe40000410000 */
[C---:B--2---:R-:W-:Y:S01]  /*157b0*/  HMMA.16816.F32.BF16 R100, R128.reuse, R140, R100 ;  /* 0x0000008c8064723c */ /* 0x044fe20000041864 */
[----:B------:R-:W-:Y:S03]  /*157c0*/  LDSM.16.MT88.4 R152, [R190+0x2900] ;  /* 0x00290000be98783b */ /* 0x000fe60000004200 */
[C---:B------:R-:W-:Y:S02]  /*157d0*/  FMUL.FTZ R55, R2.reuse, R55 ;  /* 0x0000003702377220 */ /* 0x040fe40000410000 */
[C---:B------:R-:W-:Y:S01]  /*157e0*/  FMUL.FTZ R56, R3.reuse, R56 ;  /* 0x0000003803387220 */ /* 0x040fe20000410000 */
[----:B------:R-:W-:Y:S01]  /*157f0*/  MUFU.EX2 R225, R225 ;  /* 0x000000e100e17308 */ /* 0x000fe20000000800 */
[C---:B------:R-:W-:Y:S01]  /*15800*/  HMMA.16816.F32.BF16 R104, R128.reuse, R142, R104 ;  /* 0x0000008e8068723c */ /* 0x040fe20000041868 */
[----:B------:R-:W2:Y:S03]  /*15810*/  LDSM.16.MT88.4 R140, [R190+0x2100] ;  /* 0x00210000be8c783b */ /* 0x000ea60000004200 */
[C---:B------:R-:W-:Y:S02]  /*15820*/  FMUL.FTZ R57, R3.reuse, R57 ;  /* 0x0000003903397220 */ /* 0x040fe40000410000 */
[C---:B------:R-:W-:Y:S02]  /*15830*/  FMUL.FTZ R58, R2.reuse, R58 ;  /* 0x0000003a023a7220 */ /* 0x040fe40000410000 */
[C---:B----4-:R-:W-:Y:S01]  /*15840*/  HMMA.16816.F32.BF16 R108, R128.reuse, R144, R108 ;  /* 0x00000090806c723c */ /* 0x050fe2000004186c */
[----:B------:R-:W-:Y:S03]  /*15850*/  LDSM.16.MT88.4 R156, [R189+0x2900] ;  /* 0x00290000bd9c783b */ /* 0x000fe60000004200 */
[C---:B------:R-:W-:Y:S02]  /*15860*/  FMUL.FTZ R59, R2.reuse, R59 ;  /* 0x0000003b023b7220 */ /* 0x040fe40000410000 */
[C---:B------:R-:W-:Y:S02]  /*15870*/  FMUL.FTZ R60, R3.reuse, R60 ;  /* 0x0000003c033c7220 */ /* 0x040fe40000410000 */
[C---:B------:R-:W-:Y:S01]  /*15880*/  HMMA.16816.F32.BF16 R112, R128.reuse, R146, R112 ;  /* 0x000000928070723c */ /* 0x040fe20000041870 */
[----:B------:R-:W-:Y:S03]  /*15890*/  LDSM.16.MT88.4 R144, [R188+0x900] ;  /* 0x00090000bc90783b */ /* 0x000fe60000004200 */
[C---:B------:R-:W-:Y:S02]  /*158a0*/  FMUL.FTZ R61, R3.reuse, R61 ;  /* 0x0000003d033d7220 */ /* 0x040fe40000410000 */
[C---:B------:R-:W-:Y:S02]  /*158b0*/  FMUL.FTZ R62, R2.reuse, R62 ;  /* 0x0000003e023e7220 */ /* 0x040fe40000410000 */
[C---:B---3--:R-:W-:Y:S01]  /*158c0*/  HMMA.16816.F32.BF16 R116, R128.reuse, R124, R116 ;  /* 0x0000007c8074723c */ /* 0x048fe20000041874 */
[----:B------:R-:W0:Y:S03]  /*158d0*/  LDGDEPBAR ;  /* 0x00000000000079af */ /* 0x000e260000000000 */
[C---:B------:R-:W-:Y:S02]  /*158e0*/  FMUL.FTZ R63, R2.reuse, R63 ;  /* 0x0000003f023f7220 */ /* 0x040fe40000410000 */
[C---:B------:R-:W-:Y:S02]  /*158f0*/  FMUL.FTZ R64, R3.reuse, R64 ;  /* 0x0000004003407220 */ /* 0x040fe40000410000 */
[C---:B------:R-:W-:Y:S01]  /*15900*/  HMMA.16816.F32.BF16 R120, R128.reuse, R126, R120 ;  /* 0x0000007e8078723c */ /* 0x040fe20000041878 */
[----:B------:R-:W3:Y:S03]  /*15910*/  LDSM.16.MT88.4 R124, [R189+0x2100] ;  /* 0x00210000bd7c783b */ /* 0x000ee60000004200 */
[C---:B------:R-:W-:Y:S02]  /*15920*/  FMUL.FTZ R65, R3.reuse, R65 ;  /* 0x0000004103417220 */ /* 0x040fe40000410000 */
[C---:B------:R-:W-:Y:S02]  /*15930*/  FMUL.FTZ R66, R2.reuse, R66 ;  /* 0x0000004202427220 */ /* 0x040fe40000410000 */
[C---:B-1----:R-:W-:Y:S04]  /*15940*/  HMMA.16816.F32.BF16 R36, R128.reuse, R136, R36 ;  /* 0x000000888024723c */ /* 0x042fe80000041824 */
[C---:B------:R-:W-:Y:S02]  /*15950*/  FMUL.FTZ R67, R2.reuse, R67 ;  /* 0x0000004302437220 */ /* 0x040fe40000410000 */
[C---:B------:R-:W-:Y:S02]  /*15960*/  FMUL.FTZ R68, R3.reuse, R68 ;  /* 0x0000004403447220 */ /* 0x040fe40000410000 */
[C---:B------:R-:W-:Y:S01]  /*15970*/  HMMA.16816.F32.BF16 R40, R128.reuse, R138, R40 ;  /* 0x0000008a8028723c */ /* 0x040fe20000041828 */
[----:B------:R-:W1:Y:S03]  /*15980*/  LDSM.16.MT88.4 R136, [R188+0x2100] ;  /* 0x00210000bc88783b */ /* 0x000e660000004200 */
        /* <DEDUP_REMOVED lines=26> */
[----:B------:R-:W-:Y:S02]  /*15b30*/  FMUL.FTZ R85, R3, R85 ;  /* 0x0000005503557220 */ /* 0x000fe40000410000 */
[C---:B------:R-:W-:Y:S02]  /*15b40*/  FMUL.FTZ R86, R2.reuse, R86 ;  /* 0x0000005602567220 */ /* 0x040fe40000410000 */
[C---:B------:R-:W-:Y:S01]  /*15b50*/  HMMA.16816.F32.BF16 R72, R128.reuse, R142, R72 ;  /* 0x0000008e8048723c */ /* 0x040fe20000041848 */
[----:B------:R-:W2:Y:S03]  /*15b60*/  LDSM.16.MT88.4 R140, [R188+0x4100] ;  /* 0x00410000bc8c783b */ /* 0x000ea60000004200 */
[----:B------:R-:W-:Y:S02]  /*15b70*/  FMUL.FTZ R87, R2, R87 ;  /* 0x0000005702577220 */ /* 0x000fe40000410000 */
[--C-:B------:R-:W-:Y:S02]  /*15b80*/  FFMA.FTZ R168, R12, c[0x0][0x2d0], -R167.reuse ;  /* 0x0000b4000ca87a23 */ /* 0x100fe400000108a7 */
[----:B------:R-:W-:Y:S01]  /*15b90*/  FFMA.FTZ R169, R13, c[0x0][0x2d0], -R167 ;  /* 0x0000b4000da97a23 */ /* 0x000fe200000108a7 */
[C---:B---3--:R-:W-:Y:S03]  /*15ba0*/  HMMA.16816.F32.BF16 R76, R128.reuse, R124, R76 ;  /* 0x0000007c804c723c */ /* 0x048fe6000004184c */
[--C-:B------:R-:W-:Y:S01]  /*15bb0*/  FFMA.FTZ R172, R14, c[0x0][0x2d0], -R165.reuse ;  /* 0x0000b4000eac7a23 */ /* 0x100fe200000108a5 */
[----:B-----5:R-:W-:Y:S01]  /*15bc0*/  F2FP.BF16.PACK_AB R14, R171, R170 ;  /* 0x000000aaab0e723e */ /* 0x020fe200000010ff */
[----:B------:R-:W-:Y:S01]  /*15bd0*/  FFMA.FTZ R173, R15, c[0x0][0x2d0], -R165 ;  /* 0x0000b4000fad7a23 */ /* 0x000fe200000108a5 */
[----:B------:R-:W-:Y:S01]  /*15be0*/  F2FP.BF16.PACK_AB R15, R175, R174 ;  /* 0x000000aeaf0f723e */ /* 0x000fe200000010ff */
        /* <DEDUP_REMOVED lines=8> */
[----:B------:R-:W1:Y:S01]  /*15c70*/  MUFU.EX2 R169, R169 ;  /* 0x000000a900a97308 */ /* 0x000e620000000800 */
[C---:B------:R-:W-:Y:S02]  /*15c80*/  FMUL.FTZ R92, R3.reuse, R92 ;  /* 0x0000005c035c7220 */ /* 0x040fe40000410000 */
[C---:B------:R-:W-:Y:S03]  /*15c90*/  FMUL.FTZ R93, R3.reuse, R93 ;  /* 0x0000005d035d7220 */ /* 0x040fe60000410000 */
[C---:B------:R-:W-:Y:S01]  /*15ca0*/  HMMA.16816.F32.BF16 R88, R128.reuse, R138, R88 ;  /* 0x0000008a8058723c */ /* 0x040fe20000041858 */
[----:B------:R-:W4:Y:S02]  /*15cb0*/  LDSM.16.MT88.4 R136, [R189+0x900] ;  /* 0x00090000bd88783b */ /* 0x000f240000004200 */
[C---:B------:R-:W-:Y:S01]  /*15cc0*/  FMUL.FTZ R94, R2.reuse, R94 ;  /* 0x0000005e025e7220 */ /* 0x040fe20000410000 */
[----:B------:R-:W-:Y:S01]  /*15cd0*/  MUFU.EX2 R172, R172 ;  /* 0x000000ac00ac7308 */ /* 0x000fe20000000800 */
[C---:B------:R-:W-:Y:S02]  /*15ce0*/  FMUL.FTZ R95, R2.reuse, R95 ;  /* 0x0000005f025f7220 */ /* 0x040fe40000410000 */
[C---:B------:R-:W-:Y:S02]  /*15cf0*/  FMUL.FTZ R96, R3.reuse, R96 ;  /* 0x0000006003607220 */ /* 0x040fe40000410000 */
[----:B------:R-:W-:Y:S03]  /*15d00*/  FMUL.FTZ R97, R3, R97 ;  /* 0x0000006103617220 */ /* 0x000fe60000410000 */
[C---:B--2---:R-:W-:Y:S02]  /*15d10*/  HMMA.16816.F32.BF16 R92, R128.reuse, R140, R92 ;  /* 0x0000008c805c723c */ /* 0x044fe4000004185c */
[----:B------:R-:W2:Y:S01]  /*15d20*/  MUFU.EX2 R173, R173 ;  /* 0x000000ad00ad7308 */ /* 0x000ea20000000800 */
[C---:B------:R-:W-:Y:S02]  /*15d30*/  FMUL.FTZ R98, R2.reuse, R98 ;  /* 0x0000006202627220 */ /* 0x040fe40000410000 */
[C---:B------:R-:W-:Y:S01]  /*15d40*/  FMUL.FTZ R99, R2.reuse, R99 ;  /* 0x0000006302637220 */ /* 0x040fe20000410000 */
[----:B-1----:R-:W-:Y:S01]  /*15d50*/  F2FP.BF16.PACK_AB R12, R169, R168 ;  /* 0x000000a8a90c723e */ /* 0x002fe200000010ff */
[----:B------:R-:W-:Y:S02]  /*15d60*/  FFMA.FTZ R135, R3, R214, R135 ;  /* 0x000000d603877223 */ /* 0x000fe40000010087 */
[----:B------:R-:W-:Y:S03]  /*15d70*/  FFMA.FTZ R164, R2, R215, R164 ;  /* 0x000000d702a47223 */ /* 0x000fe600000100a4 */
[----:B------:R-:W-:Y:S01]  /*15d80*/  HMMA.16816.F32.BF16 R96, R128, R142, R96 ;  /* 0x0000008e8060723c */ /* 0x000fe20000041860 */
[----:B------:R-:W-:Y:S02]  /*15d90*/  LDSM.16.MT88.4 R128, [R190+0x4900] ;  /* 0x00490000be80783b */ /* 0x000fe40000004200 */
[----:B------:R-:W-:Y:S02]  /*15da0*/  FADD.FTZ R160, R160, R135 ;  /* 0x00000087a0a07221 */ /* 0x000fe40000010000 */
[----:B------:R-:W-:Y:S02]  /*15db0*/  FADD.FTZ R164, R161, R164 ;  /* 0x000000a4a1a47221 */ /* 0x000fe40000010000 */
[----:B------:R-:W-:Y:S01]  /*15dc0*/  FADD.FTZ R3, R133, R160 ;  /* 0x000000a085037221 */ /* 0x000fe20000010000 */
[----:B------:R-:W-:Y:S01]  /*15dd0*/  MOV R133, R132 ;  /* 0x0000008400857202 */ /* 0x000fe20000000f00 */
[----:B------:R-:W-:Y:S03]  /*15de0*/  LDSM.16.MT88.4 R140, [R189+0x1100] ;  /* 0x00110000bd8c783b */ /* 0x000fe60000004200 */
[----:B------:R-:W-:Y:S01]  /*15df0*/  FADD.FTZ R3, R162, R3 ;  /* 0x00000003a2037221 */ /* 0x000fe20000010000 */
[----:B--2---:R-:W-:Y:S03]  /*15e00*/  F2FP.BF16.PACK_AB R13, R173, R172 ;  /* 0x000000acad0d723e */ /* 0x004fe600000010ff */
[----:B------:R-:W-:Y:S01]  /*15e10*/  FADD.FTZ R168, R168, R3 ;  /* 0x00000003a8a87221 */ /* 0x000fe20000010000 */
[----:B------:R-:W-:Y:S03]  /*15e20*/  MOV R3, R0 ;  /* 0x0000000000037202 */ /* 0x000fe60000000f00 */
[----:B------:R-:W-:Y:S01]  /*15e30*/  FADD.FTZ R169, R169, R168 ;  /* 0x000000a8a9a97221 */ /* 0x000fe20000010000 */
[C---:B---3--:R-:W-:Y:S05]  /*15e40*/  HMMA.16816.F32.BF16 R4, R12.reuse, R124, R4 ;  /* 0x0000007c0c04723c */ /* 0x048fea0000041804 */
[----:B------:R-:W-:Y:S03]  /*15e50*/  FADD.FTZ R170, R170, R169 ;  /* 0x000000a9aaaa7221 */ /* 0x000fe60000010000 */
[C---:B------:R-:W-:Y:S01]  /*15e60*/  HMMA.16816.F32.BF16 R8, R12.reuse, R126, R8 ;  /* 0x0000007e0c08723c */ /* 0x040fe20000041808 */
[----:B------:R-:W1:Y:S03]  /*15e70*/  LDSM.16.MT88.4 R124, [R188+0x2900] ;  /* 0x00290000bc7c783b */ /* 0x000e660000004200 */
[----:B------:R-:W-:Y:S04]  /*15e80*/  FADD.FTZ R171, R171, R170 ;  /* 0x000000aaabab7221 */ /* 0x000fe80000010000 */
        /* <DEDUP_REMOVED lines=16> */
[----:B------:R-:W-:Y:S03]  /*15f90*/  FFMA.FTZ R151, R25, c[0x0][0x2d0], -R167 ;  /* 0x0000b40019977a23 */ /* 0x000fe600000108a7 */
[--C-:B------:R-:W-:Y:S01]  /*15fa0*/  FFMA.FTZ R152, R22, c[0x0][0x2d0], -R165.reuse ;  /* 0x0000b40016987a23 */ /* 0x100fe200000108a5 */
[C---:B------:R-:W-:Y:S01]  /*15fb0*/  HMMA.16816.F32.BF16 R48, R12.reuse, R154, R48 ;  /* 0x0000009a0c30723c */ /* 0x040fe20000041830 */
[----:B------:R-:W4:Y:S03]  /*15fc0*/  MUFU.EX2 R149, R149 ;  /* 0x0000009500957308 */ /* 0x000f260000000800 */
[--C-:B------:R-:W-:Y:S02]  /*15fd0*/  FFMA.FTZ R153, R23, c[0x0][0x2d0], -R165.reuse ;  /* 0x0000b40017997a23 */ /* 0x100fe400000108a5 */
[----:B------:R-:W-:Y:S01]  /*15fe0*/  LDSM.16.MT88.4 R20, [R190+0x1100] ;  /* 0x00110000be14783b */ /* 0x000fe20000004200 */
[--C-:B------:R-:W-:Y:S01]  /*15ff0*/  FFMA.FTZ R154, R26, c[0x0][0x2d0], -R165.reuse ;  /* 0x0000b4001a9a7a23 */ /* 0x100fe200000108a5 */
[C---:B------:R-:W-:Y:S03]  /*16000*/  HMMA.16816.F32.BF16 R52, R12.reuse, R156, R52 ;  /* 0x0000009c0c34723c */ /* 0x040fe60000041834 */
[----:B------:R-:W-:Y:S01]  /*16010*/  MUFU.EX2 R150, R150 ;  /* 0x0000009600967308 */ /* 0x000fe20000000800 */
[----:B------:R-:W-:Y:S02]  /*16020*/  FFMA.FTZ R155, R27, c[0x0][0x2d0], -R165 ;  /* 0x0000b4001b9b7a23 */ /* 0x000fe400000108a5 */
[----:B------:R-:W-:Y:S01]  /*16030*/  LDSM.16.MT88.4 R24, [R188+0x1100] ;  /* 0x00110000bc18783b */ /* 0x000fe20000004200 */
[--C-:B------:R-:W-:Y:S01]  /*16040*/  FFMA.FTZ R156, R28, c[0x0][0x2d0], -R167.reuse ;  /* 0x0000b4001c9c7a23 */ /* 0x100fe200000108a7 */
[C---:B------:R-:W-:Y:S04]  /*16050*/  HMMA.16816.F32.BF16 R56, R12.reuse, R158, R56 ;  /* 0x0000009e0c38723c */ /* 0x040fe80000041838 */
[--C-:B------:R-:W-:Y:S01]  /*16060*/  FFMA.FTZ R157, R29, c[0x0][0x2d0], -R167.reuse ;  /* 0x0000b4001d9d7a23 */ /* 0x100fe200000108a7 */
[----:B------:R-:W5:Y:S02]  /*16070*/  MUFU.EX2 R151, R151 ;  /* 0x0000009700977308 */ /* 0x000f640000000800 */
[--C-:B------:R-:W-:Y:S01]  /*16080*/  FFMA.FTZ R158, R32, c[0x0][0x2d0], -R167.reuse ;  /* 0x0000b400209e7a23 */ /* 0x100fe200000108a7 */
[C---:B-1----:R-:W-:Y:S04]  /*16090*/  HMMA.16816.F32.BF16 R60, R12.reuse, R124, R60 ;  /* 0x0000007c0c3c723c */ /* 0x042fe8000004183c */
[----:B------:R-:W-:Y:S02]  /*160a0*/  FFMA.FTZ R167, R33, c[0x0][0x2d0], -R167 ;  /* 0x0000b40021a77a23 */ /* 0x000fe400000108a7 */
[--C-:B------:R-:W-:Y:S01]  /*160b0*/  FFMA.FTZ R159, R30, c[0x0][0x2d0], -R165.reuse ;  /* 0x0000b4001e9f7a23 */ /* 0x100fe200000108a5 */
[----:B------:R-:W-:Y:S01]  /*160c0*/  MUFU.EX2 R152, R152 ;  /* 0x0000009800987308 */ /* 0x000fe20000000800 */
[C---:B------:R-:W-:Y:S01]  /*160d0*/  HMMA.16816.F32.BF16 R64, R12.reuse, R126, R64 ;  /* 0x0000007e0c40723c */ /* 0x040fe20000041840 */
[----:B------:R-:W1:Y:S03]  /*160e0*/  LDSM.16.MT88.4 R124, [R188+0x4900] ;  /* 0x00490000bc7c783b */ /* 0x000e660000004200 */
[----:B------:R-:W-:Y:S04]  /*160f0*/  FFMA.FTZ R165, R35, c[0x0][0x2d0], -R165 ;  /* 0x0000b40023a57a23 */ /* 0x000fe800000108a5 */
[C---:B--2---:R-:W-:Y:S01]  /*16100*/  HMMA.16816.F32.BF16 R68, R12.reuse, R16, R68 ;  /* 0x000000100c44723c */ /* 0x044fe20000041844 */
[----:B------:R-:W-:Y:S01]  /*16110*/  LDSM.16.MT88.4 R28, [R189+0x1900] ;  /* 0x00190000bd1c783b */ /* 0x000fe20000004200 */
[----:B------:R-:W2:Y:S06]  /*16120*/  MUFU.EX2 R153, R153 ;  /* 0x0000009900997308 */ /* 0x000eac0000000800 */
[C---:B------:R-:W-:Y:S01]  /*16130*/  HMMA.16816.F32.BF16 R72, R12.reuse, R18, R72 ;  /* 0x000000120c48723c */ /* 0x040fe20000041848 */
[----:B------:R-:W2:Y:S03]  /*16140*/  LDSM.16.MT88.4 R16, [R195+0x1100] ;  /* 0x00110000c310783b */ /* 0x000ea60000004200 */
[----:B------:R-:W-:Y:S04]  /*16150*/  MUFU.EX2 R154, R154 ;  /* 0x0000009a009a7308 */ /* 0x000fe80000000800 */
[C---:B------:R-:W-:Y:S01]  /*16160*/  HMMA.16816.F32.BF16 R76, R12.reuse, R128, R76 ;  /* 0x000000800c4c723c */ /* 0x040fe2000004184c */
[----:B------:R-:W-:Y:S05]  /*16170*/  LDSM.16.MT88.4 R32, [R188+0x1900] ;  /* 0x00190000bc20783b */ /* 0x000fea0000004200 */
[----:B------:R-:W1:Y:S02]  /*16180*/  MUFU.EX2 R155, R155 ;  /* 0x0000009b009b7308 */ /* 0x000e640000000800 */
[C---:B------:R-:W-:Y:S01]  /*16190*/  HMMA.16816.F32.BF16 R80, R12.reuse, R130, R80 ;  /* 0x000000820c50723c */ /* 0x040fe20000041850 */
[----:B------:R-:W2:Y:S07]  /*161a0*/  LDSM.16.MT88.4 R128, [R195+0x3100] ;  /* 0x00310000c380783b */ /* 0x000eae0000004200 */
[C---:B---3--:R-:W-:Y:S01]  /*161b0*/  HMMA.16816.F32.BF16 R84, R12.reuse, R136, R84 ;  /* 0x000000880c54723c */ /* 0x048fe20000041854 */
[----:B------:R-:W-:Y:S07]  /*161c0*/  MUFU.EX2 R156, R156 ;  /* 0x0000009c009c7308 */ /* 0x000fee0000000800 */
[C---:B------:R-:W-:Y:S01]  /*161d0*/  HMMA.16816.F32.BF16 R88, R12.reuse, R138, R88 ;  /* 0x0000008a0c58723c */ /* 0x040fe20000041858 */
[----:B------:R-:W-:Y:S02]  /*161e0*/  LDSM.16.MT88.4 R136, [R189+0x3900] ;  /* 0x00390000bd88783b */ /* 0x000fe40000004200 */
[----:B------:R-:W3:Y:S05]  /*161f0*/  MUFU.EX2 R157, R157 ;  /* 0x0000009d009d7308 */ /* 0x000eea0000000800 */
[C---:B-1----:R-:W-:Y:S05]  /*16200*/  HMMA.16816.F32.BF16 R92, R12.reuse, R124, R92 ;  /* 0x0000007c0c5c723c */ /* 0x042fea000004185c */
[----:B------:R-:W-:Y:S03]  /*16210*/  MUFU.EX2 R158, R158 ;  /* 0x0000009e009e7308 */ /* 0x000fe60000000800 */
[----:B------:R-:W-:Y:S01]  /*16220*/  HMMA.16816.F32.BF16 R96, R12, R126, R96 ;  /* 0x0000007e0c60723c */ /* 0x000fe20000041860 */
[----:B------:R-:W1:Y:S06]  /*16230*/  LDSM.16.MT88.4 R124, [R190+0x3100] ;  /* 0x00310000be7c783b */ /* 0x000e6c0000004200 */
[----:B----4-:R-:W-:Y:S01]  /*16240*/  F2FP.BF16.PACK_AB R12, R149, R148 ;  /* 0x00000094950c723e */ /* 0x010fe200000010ff */
[----:B------:R-:W4:Y:S01]  /*16250*/  MUFU.EX2 R167, R167 ;  /* 0x000000a700a77308 */ /* 0x000f220000000800 */
[----:B-----5:R-:W-:Y:S03]  /*16260*/  F2FP.BF16.PACK_AB R14, R151, R150 ;  /* 0x00000096970e723e */ /* 0x020fe600000010ff */
[----:B--2---:R-:W-:Y:S01]  /*16270*/  F2FP.BF16.PACK_AB R13, R153, R152 ;  /* 0x00000098990d723e */ /* 0x004fe200000010ff */
[----:B------:R-:W-:Y:S01]  /*16280*/  FADD.FTZ R148, R148, R171 ;  /* 0x000000ab94947221 */ /* 0x000fe20000010000 */
[----:B------:R-:W-:Y:S03]  /*16290*/  F2FP.BF16.PACK_AB R15, R155, R154 ;  /* 0x0000009a9b0f723e */ /* 0x000fe600000010ff */
[----:B------:R-:W-:Y:S01]  /*162a0*/  FADD.FTZ R149, R149, R148 ;  /* 0x0000009495957221 */ /* 0x000fe20000010000 */
[----:B------:R-:W2:Y:S03]  /*162b0*/  MUFU.EX2 R159, R159 ;  /* 0x0000009f009f7308 */ /* 0x000ea60000000800 */
[C---:B------:R-:W-:Y:S03]  /*162c0*/  HMMA.16816.F32.BF16 R4, R12.reuse, R16, R4 ;  /* 0x000000100c04723c */ /* 0x040fe60000041804 */
[----:B------:R-:W-:Y:S04]  /*162d0*/  FADD.FTZ R150, R150, R149 ;  /* 0x0000009596967221 */ /* 0x000fe80000010000 */
[----:B------:R-:W5:Y:S01]  /*162e0*/  MUFU.EX2 R226, R165 ;  /* 0x000000a500e27308 */ /* 0x000f620000000800 */
[C---:B------:R-:W-:Y:S01]  /*162f0*/  HMMA.16816.F32.BF16 R8, R12.reuse, R18, R8 ;  /* 0x000000120c08723c */ /* 0x040fe20000041808 */
[----:B------:R-:W1:Y:S03]  /*16300*/  LDSM.16.MT88.4 R16, [R189+0x3100] ;  /* 0x00310000bd10783b */ /* 0x000e660000004200 */
[----:B------:R-:W-:Y:S04]  /*16310*/  FADD.FTZ R151, R151, R150 ;  /* 0x0000009697977221 */ /* 0x000fe80000010000 */
[C---:B------:R-:W-:Y:S08]  /*16320*/  HMMA.16816.F32.BF16 R100, R12.reuse, R20, R100 ;  /* 0x000000140c64723c */ /* 0x040ff00000041864 */
[C---:B------:R-:W-:Y:S01]  /*16330*/  HMMA.16816.F32.BF16 R104, R12.reuse, R22, R104 ;  /* 0x000000160c68723c */ /* 0x040fe20000041868 */
[----:B------:R-:W1:Y:S07]  /*16340*/  LDSM.16.MT88.4 R20, [R188+0x3100] ;  /* 0x00310000bc14783b */ /* 0x000e6e0000004200 */
[C---:B------:R-:W-:Y:S08]  /*16350*/  HMMA.16816.F32.BF16 R108, R12.reuse, R140, R108 ;  /* 0x0000008c0c6c723c */ /* 0x040ff0000004186c */
[C---:B------:R-:W-:Y:S01]  /*16360*/  HMMA.16816.F32.BF16 R112, R12.reuse, R142, R112 ;  /* 0x0000008e0c70723c */ /* 0x040fe20000041870 */
[----:B------:R-:W-:Y:S07]  /*16370*/  LDSM.16.MT88.4 R140, [R188+0x3900] ;  /* 0x00390000bc8c783b */ /* 0x000fee0000004200 */
[C---:B------:R-:W-:Y:S08]  /*16380*/  HMMA.16816.F32.BF16 R116, R12.reuse, R24, R116 ;  /* 0x000000180c74723c */ /* 0x040ff00000041874 */
[C---:B------:R-:W-:Y:S01]  /*16390*/  HMMA.16816.F32.BF16 R120, R12.reuse, R26, R120 ;  /* 0x0000001a0c78723c */ /* 0x040fe20000041878 */
[----:B------:R-:W2:Y:S07]  /*163a0*/  LDSM.16.MT88.4 R24, [R195+0x5100] ;  /* 0x00510000c318783b */ /* 0x000eae0000004200 */
[C---:B------:R-:W-:Y:S08]  /*163b0*/  HMMA.16816.F32.BF16 R36, R12.reuse, R128, R36 ;  /* 0x000000800c24723c */ /* 0x040ff00000041824 */
[C---:B------:R-:W-:Y:S08]  /*163c0*/  HMMA.16816.F32.BF16 R40, R12.reuse, R130, R40 ;  /* 0x000000820c28723c */ /* 0x040ff00000041828 */
        /* <DEDUP_REMOVED lines=15> */
[C---:B---3--:R-:W-:Y:S08]  /*164c0*/  HMMA.16816.F32.BF16 R84, R12.reuse, R16, R84 ;  /* 0x000000100c54723c */ /* 0x048ff00000041854 */
[C---:B------:R-:W-:Y:S01]  /*164d0*/  HMMA.16816.F32.BF16 R88, R12.reuse, R18, R88 ;  /* 0x000000120c58723c */ /* 0x040fe20000041858 */
[----:B------:R-:W2:Y:S07]  /*164e0*/  LDSM.16.MT88.4 R16, [R195+0x3900] ;  /* 0x00390000c310783b */ /* 0x000eae0000004200 */
[C---:B----4-:R-:W-:Y:S08]  /*164f0*/  HMMA.16816.F32.BF16 R92, R12.reuse, R20, R92 ;  /* 0x000000140c5c723c */ /* 0x050ff0000004185c */
[----:B------:R-:W-:Y:S01]  /*16500*/  HMMA.16816.F32.BF16 R96, R12, R22, R96 ;  /* 0x000000160c60723c */ /* 0x000fe20000041860 */
[----:B------:R-:W3:Y:S06]  /*16510*/  LDSM.16.MT88.4 R20, [R190+0x3900] ;  /* 0x00390000be14783b */ /* 0x000eec0000004200 */
[----:B------:R-:W-:Y:S01]  /*16520*/  F2FP.BF16.PACK_AB R12, R157, R156 ;  /* 0x0000009c9d0c723e */ /* 0x000fe200000010ff */
[----:B------:R-:W-:Y:S01]  /*16530*/  FADD.FTZ R156, R156, R151 ;  /* 0x000000979c9c7221 */ /* 0x000fe20000010000 */
[----:B------:R-:W-:Y:S03]  /*16540*/  F2FP.BF16.PACK_AB R14, R167, R158 ;  /* 0x0000009ea70e723e */ /* 0x000fe600000010ff */
[----:B------:R-:W-:Y:S01]  /*16550*/  F2FP.BF16.PACK_AB R13, R224, R159 ;  /* 0x0000009fe00d723e */ /* 0x000fe200000010ff */
[----:B------:R-:W-:Y:S01]  /*16560*/  FADD.FTZ R157, R157, R156 ;  /* 0x0000009c9d9d7221 */ /* 0x000fe20000010000 */
[----:B-----5:R-:W-:Y:S03]  /*16570*/  F2FP.BF16.PACK_AB R15, R226, R225 ;  /* 0x000000e1e20f723e */ /* 0x020fe600000010ff */
[----:B------:R-:W-:Y:S04]  /*16580*/  FADD.FTZ R158, R158, R157 ;  /* 0x0000009d9e9e7221 */ /* 0x000fe80000010000 */
[C---:B-1----:R-:W-:Y:S01]  /*16590*/  HMMA.16816.F32.BF16 R128, R12.reuse, R124, R4 ;  /* 0x0000007c0c80723c */ /* 0x042fe20000041804 */
[----:B------:R-:W1:Y:S02]  /*165a0*/  LDSM.16.MT88.4 R4, [R190+0x5900] ;  /* 0x00590000be04783b */ /* 0x000e640000004200 */
[----:B------:R-:W-:Y:S05]  /*165b0*/  FADD.FTZ R214, R167, R158 ;  /* 0x0000009ea7d67221 */ /* 0x000fea0000010000 */
[C---:B------:R-:W-:Y:S01]  /*165c0*/  HMMA.16816.F32.BF16 R124, R12.reuse, R126, R8 ;  /* 0x0000007e0c7c723c */ /* 0x040fe20000041808 */
[----:B------:R-:W4:Y:S07]  /*165d0*/  LDSM.16.MT88.4 R8, [R189+0x5900] ;  /* 0x00590000bd08783b */ /* 0x000f2e0000004200 */
        /* <DEDUP_REMOVED lines=21> */
[C---:B----4-:R-:W-:Y:S04]  /*16730*/  HMMA.16816.F32.BF16 R84, R12.reuse, R8, R84 ;  /* 0x000000080c54723c */ /* 0x050fe80000041854 */
        /* <DEDUP_REMOVED lines=16> */
.L_x_1947:
        /* <DEDUP_REMOVED lines=22> */
[C---:B------:R-:W-:Y:S01]  /*169a0*/  FMUL.FTZ R125, R4.reuse, R125 ;  /* 0x0000007d047d7220 */ /* 0x040fe20000410000 */
        /* <DEDUP_REMOVED lines=100> */
.L_x_1894:
        /* <DEDUP_REMOVED lines=140> */
[----:B-1----:R-:W-:-:S02]  /*178b0*/  IMAD.MOV.U32 R6, RZ, RZ, c[0x0][0x388] ;  /* 0x0000e200ff067624 */ /* 0x002fc400078e00ff */
[----:B--2---:R-:W-:-:S03]  /*178c0*/  @P1 IMAD.WIDE R18, R200, R15, c[0x0][0x508] ;  /* 0x00014200c8121625 */ /* 0x004fc600078e020f */
[----:B------:R-:W2:Y:S04]  /*178d0*/  @P0 LDG.E R9, [R26.64] ;  /* 0x000000061a090981 */ /* 0x000ea8000c1e1900 */
[----:B------:R3:W5:Y:S01]  /*178e0*/  @P1 LDG.E R6, [R18.64] ;  /* 0x0000000612061981 */ /* 0x000762000c1e1900 */
[----:B------:R-:W-:Y:S02]  /*178f0*/  CS2R R16, SRZ ;  /* 0x0000000000107805 */ /* 0x000fe4000001ff00 */
[--C-:B--2---:R-:W-:Y:S01]  /*17900*/  @P0 SHF.R.S32.HI R17, RZ, 0x1f, R9.reuse ;  /* 0x0000001fff110819 */ /* 0x104fe20000011409 */
[----:B------:R-:W-:Y:S01]  /*17910*/  @P0 IMAD.MOV.U32 R16, RZ, RZ, R9 ;  /* 0x000000ffff100224 */ /* 0x000fe200078e0009 */
[----:B------:R-:W-:Y:S05]  /*17920*/  @P1 BRA `(.L_x_1950) ;  /* 0x0000004000001947 */ /* 0x000fea0003800000 */
[----:B---3--:R-:W-:Y:S05]  /*17930*/  @!P0 BRA `(.L_x_1950) ;  /* 0x0000003000008947 */ /* 0x008fea0003800000 */
[----:B-----5:R-:W2:Y:S04]  /*17940*/  LDG.E R6, [R26.64] ;  /* 0x000000061a067981 */ /* 0x020ea8000c1e1900 */
[----:B------:R-:W2:Y:S02]  /*17950*/  LDG.E R3, [R26.64+0x4] ;  /* 0x000004061a037981 */ /* 0x000ea4000c1e1900 */
[----:B--2---:R-:W-:-:S02]  /*17960*/  IADD3 R6, -R6, R3, RZ ;  /* 0x0000000306067210 */ /* 0x004fc40007ffe1ff */
.L_x_1950:
[----:B---3--:R-:W-:Y:S01]  /*17970*/  LOP3.LUT R8, R12, 0xffffffe0, RZ, 0xc0, !PT ;  /* 0xffffffe00c087812 */ /* 0x008fe200078ec0ff */
        /* <DEDUP_REMOVED lines=10> */
[----:B------:R-:W-:Y:S01]  /*17a20*/  LOP3.LUT R12, R12, 0xffffff8, RZ, 0xc0, !PT ;  /* 0x0ffffff80c0c7812 */ /* 0x000fe200078ec0ff */
[----:B------:R-:W-:Y:S01]  /*17a30*/  IMAD.IADD R14, R14, 0x1, -R3 ;  /* 0x000000010e0e7824 */ /* 0x000fe200078e0a03 */
[----:B------:R-:W-:Y:S02]  /*17a40*/  LEA.HI R8, R8, R9, RZ, 0x2 ;  /* 0x0000000908087211 */ /* 0x000fe400078f10ff */
[----:B------:R-:W-:Y:S02]  /*17a50*/  IADD3 R7, -R12, R7, RZ ;  /* 0x000000070c077210 */ /* 0x000fe40007ffe1ff */
[----:B------:R-:W-:Y:S02]  /*17a60*/  SHF.R.S32.HI R8, RZ, 0x2, R8 ;  /* 0x00000002ff087819 */ /* 0x000fe40000011408 */
[----:B------:R-:W-:Y:S02]  /*17a70*/  ISETP.NE.AND P1, PT, R11, 0x1, PT ;  /* 0x000000010b00780c */ /* 0x000fe40003f25270 */
[-C--:B------:R-:W-:Y:S01]  /*17a80*/  LEA.HI R12, R10, R5.reuse, RZ, 0x3 ;  /* 0x000000050a0c7211 */ /* 0x080fe200078f18ff */
[----:B------:R-:W-:Y:S01]  /*17a90*/  IMAD R3, R7, 0x10, R8 ;  /* 0x0000001007037824 */ /* 0x000fe200078e0208 */
[----:B------:R-:W-:Y:S01]  /*17aa0*/  LOP3.LUT P2, RZ, R9, 0x3, RZ, 0xc0, !PT ;  /* 0x0000000309ff7812 */ /* 0x000fe2000784c0ff */
[----:B------:R-:W-:Y:S01]  /*17ab0*/  IMAD R8, R0, c[0x0][0x490], RZ ;  /* 0x0001240000087a24 */ /* 0x000fe200078e02ff */
[----:B------:R-:W-:Y:S01]  /*17ac0*/  MOV R18, R16 ;  /* 0x0000001000127202 */ /* 0x000fe20000000f00 */
[----:B------:R-:W-:Y:S01]  /*17ad0*/  IMAD R11, R14, 0x8, R3 ;  /* 0x000000080e0b7824 */ /* 0x000fe200078e0203 */
[----:B------:R-:W-:Y:S01]  /*17ae0*/  LEA.HI R10, R10, R5, RZ, 0x6 ;  /* 0x000000050a0a7211 */ /* 0x000fe200078f30ff */
[----:B------:R-:W-:Y:S01]  /*17af0*/  IMAD R9, R199, c[0x0][0x494], R8 ;  /* 0x00012500c7097a24 */ /* 0x000fe200078e0208 */
[----:B------:R-:W-:Y:S01]  /*17b00*/  LOP3.LUT R8, R12, 0xfffffff8, RZ, 0xc0, !PT ;  /* 0xfffffff80c087812 */ /* 0x000fe200078ec0ff */
[----:B------:R-:W-:Y:S01]  /*17b10*/  IMAD R7, R17, c[0x0][0x3a0], RZ ;  /* 0x0000e80011077a24 */ /* 0x000fe200078e02ff */
[----:B-1----:R-:W-:Y:S01]  /*17b20*/  LEA R11, R58, R11, 0x7 ;  /* 0x0000000b3a0b7211 */ /* 0x002fe200078e38ff */
[----:B------:R-:W-:Y:S01]  /*17b30*/  IMAD.WIDE.U32 R18, R199, c[0x0][0x490], R18 ;  /* 0x00012400c7127a25 */ /* 0x000fe200078e0012 */
[----:B------:R-:W-:-:S03]  /*17b40*/  SHF.L.U32 R10, R10, 0x3, RZ ;  /* 0x000000030a0a7819 */ /* 0x000fc600000006ff */
[----:B------:R-:W-:Y:S02]  /*17b50*/  IMAD.IADD R8, R5, 0x1, -R8 ;  /* 0x0000000105087824 */ /* 0x000fe400078e0a08 */
[C---:B------:R-:W-:Y:S02]  /*17b60*/  IMAD R7, R16.reuse, c[0x0][0x3a4], R7 ;  /* 0x0000e90010077a24 */ /* 0x040fe400078e0207 */
[----:B------:R-:W-:-:S04]  /*17b70*/  IMAD.WIDE.U32 R14, R16, c[0x0][0x3a0], RZ ;  /* 0x0000e800100e7a25 */ /* 0x000fc800078e00ff */
[----:B------:R-:W-:Y:S01]  /*17b80*/  @P1 IMAD.HI.U32 R5, R11, c[0x0][0x4ec], RZ ;  /* 0x00013b000b051a27 */ /* 0x000fe200078e00ff */
[----:B------:R-:W-:Y:S02]  /*17b90*/  IADD3 R15, R15, R7, RZ ;  /* 0x000000070f0f7210 */ /* 0x000fe40007ffe0ff */
[----:B------:R-:W-:Y:S01]  /*17ba0*/  SHF.R.S32.HI R7, RZ, 0x1f, R200 ;  /* 0x0000001fff077819 */ /* 0x000fe200000114c8 */
[----:B------:R-:W-:Y:S01]  /*17bb0*/  IMAD.IADD R19, R19, 0x1, R9 ;  /* 0x0000000113137824 */ /* 0x000fe200078e0209 */
[----:B------:R-:W-:Y:S01]  /*17bc0*/  SEL R200, R200, RZ, !P0 ;  /* 0x000000ffc8c87207 */ /* 0x000fe20004000000 */
[----:B------:R-:W-:Y:S01]  /*17bd0*/  IMAD.MOV.U32 R9, RZ, RZ, R11 ;  /* 0x000000ffff097224 */ /* 0x000fe200078e000b */
[----:B------:R-:W-:Y:S01]  /*17be0*/  @P1 SHF.R.U32.HI R9, RZ, c[0x0][0x4f0], R5 ;  /* 0x00013c00ff091a19 */ /* 0x000fe20000011605 */
[----:B------:R-:W-:Y:S01]  /*17bf0*/  IMAD R0, R0, c[0x0][0x3e8], RZ ;  /* 0x0000fa0000007a24 */ /* 0x000fe200078e02ff */
[----:B------:R-:W-:Y:S01]  /*17c00*/  SHF.R.S32.HI R5, RZ, 0x3, R12 ;  /* 0x00000003ff057819 */ /* 0x000fe2000001140c */
[----:B------:R-:W-:Y:S01]  /*17c10*/  IMAD.WIDE.U32 R14, R199, c[0x0][0x3e8], R14 ;  /* 0x0000fa00c70e7a25 */ /* 0x000fe200078e000e */
[----:B------:R-:W-:-:S02]  /*17c20*/  SEL R7, R7, RZ, !P0 ;  /* 0x000000ff07077207 */ /* 0x000fc40004000000 */
[----:B------:R-:W-:Y:S01]  /*17c30*/  LEA R21, R8, R5, 0x5 ;  /* 0x0000000508157211 */ /* 0x000fe200078e28ff */
[--C-:B------:R-:W-:Y:S01]  /*17c40*/  IMAD.MOV R12, RZ, RZ, -R9.reuse ;  /* 0x000000ffff0c7224 */ /* 0x100fe200078e0a09 */
[----:B------:R-:W-:Y:S01]  /*17c50*/  SHF.R.S32.HI R16, RZ, 0x1f, R9 ;  /* 0x0000001fff107819 */ /* 0x000fe20000011409 */
[----:B------:R-:W-:Y:S02]  /*17c60*/  IMAD R17, R199, c[0x0][0x3ec], R0 ;  /* 0x0000fb00c7117a24 */ /* 0x000fe400078e0200 */
[----:B------:R-:W-:Y:S02]  /*17c70*/  IMAD R12, R12, c[0x0][0x4e8], R11 ;  /* 0x00013a000c0c7a24 */ /* 0x000fe400078e020b */
[----:B------:R-:W-:Y:S01]  /*17c80*/  IMAD.WIDE.U32 R18, R200, c[0x0][0x498], R18 ;  /* 0x00012600c8127a25 */ /* 0x000fe200078e0012 */
[----:B------:R-:W-:-:S03]  /*17c90*/  IADD3 R15, R15, R17, RZ ;  /* 0x000000110f0f7210 */ /* 0x000fc60007ffe0ff */
        /* <DEDUP_REMOVED lines=10> */
[----:B------:R-:W-:-:S04]  /*17d40*/  IMAD.WIDE.U32 R20, R12, c[0x0][0x488], R20 ;  /* 0x000122000c147a25 */ /* 0x000fc800078e0014 */
[----:B------:R-:W-:Y:S01]  /*17d50*/  IMAD R17, R12, c[0x0][0x48c], R17 ;  /* 0x000123000c117a24 */ /* 0x000fe200078e0211 */
[----:B------:R-:W-:Y:S01]  /*17d60*/  LEA R12, P0, R20, c[0x0][0x450], 0x2 ;  /* 0x00011400140c7a11 */ /* 0x000fe200078010ff */
[----:B------:R-:W-:Y:S02]  /*17d70*/  IMAD.SHL.U32 R0, R5, 0x40, RZ ;  /* 0x0000004005007824 */ /* 0x000fe400078e00ff */
[----:B------:R-:W-:Y:S01]  /*17d80*/  IMAD R19, R7, c[0x0][0x3f0], RZ ;  /* 0x0000fc0007137a24 */ /* 0x000fe200078e02ff */
[----:B------:R-:W-:Y:S01]  /*17d90*/  IADD3 R17, R21, R17, RZ ;  /* 0x0000001115117210 */ /* 0x000fe20007ffe0ff */
[----:B------:R-:W-:Y:S01]  /*17da0*/  SHFL.IDX PT, R32, R12, RZ, 0x1c1f ;  /* 0x001c1fff0c207589 */ /* 0x000fe200000e0000 */
[----:B------:R-:W-:Y:S01]  /*17db0*/  LOP3.LUT R13, R0, 0x1c0, RZ, 0xc0, !PT ;  /* 0x000001c0000d7812 */ /* 0x000fe200078ec0ff */
[----:B------:R-:W-:Y:S01]  /*17dc0*/  IMAD.SHL.U32 R0, R8, 0x8, RZ ;  /* 0x0000000808007824 */ /* 0x000fe200078e00ff */
[----:B------:R-:W-:Y:S01]  /*17dd0*/  LEA.HI.X R17, R20, c[0x0][0x454], R17, 0x2, P0 ;  /* 0x0001150014117a11 */ /* 0x000fe200000f1411 */
[----:B------:R-:W-:Y:S01]  /*17de0*/  SHFL.IDX PT, R34, R12, 0x1, 0x1c1f ;  /* 0x003c1f000c227f89 */ /* 0x000fe200000e0000 */
[----:B------:R-:W-:Y:S01]  /*17df0*/  SHF.R.U32.HI R7, RZ, 0x3, R13 ;  /* 0x00000003ff077819 */ /* 0x000fe2000001160d */
[----:B------:R-:W-:Y:S01]  /*17e00*/  IMAD R16, R58, 0x80, R3 ;  /* 0x000000803a107824 */ /* 0x000fe200078e0203 */
[----:B------:R-:W-:Y:S01]  /*17e10*/  LOP3.LUT R8, R13, 0x38, R0, 0xf8, !PT ;  /* 0x000000380d087812 */ /* 0x000fe200078ef800 */
[----:B------:R-:W1:Y:S01]  /*17e20*/  SHFL.IDX PT, R33, R17, RZ, 0x1c1f ;  /* 0x001c1fff11217589 */ /* 0x000e6200000e0000 */
[C---:B------:R-:W-:Y:S01]  /*17e30*/  IMAD R19, R200.reuse, c[0x0][0x3f4], R19 ;  /* 0x0000fd00c8137a24 */ /* 0x040fe200078e0213 */
[----:B------:R-:W-:Y:S01]  /*17e40*/  SHF.R.S32.HI R13, RZ, 0x1f, R9 ;  /* 0x0000001fff0d7819 */ /* 0x000fe20000011409 */
[----:B------:R-:W-:Y:S01]  /*17e50*/  IMAD.WIDE.U32 R14, R200, c[0x0][0x3f0], R14 ;  /* 0x0000fc00c80e7a25 */ /* 0x000fe200078e000e */
[----:B------:R-:W2:Y:S01]  /*17e60*/  SHFL.IDX PT, R35, R17, 0x1, 0x1c1f ;  /* 0x003c1f0011237f89 */ /* 0x000ea200000e0000 */
[----:B------:R-:W-:-:S02]  /*17e70*/  LOP3.LUT R7, R8, R7, RZ, 0x3c, !PT ;  /* 0x0000000708077212 */ /* 0x000fc400078e3cff */
[----:B------:R-:W-:Y:S01]  /*17e80*/  IMAD.MOV R8, RZ, RZ, -R9 ;  /* 0x000000ffff087224 */ /* 0x000fe200078e0a09 */
[----:B------:R-:W-:Y:S01]  /*17e90*/  IADD3 R15, R15, R19, RZ ;  /* 0x000000130f0f7210 */ /* 0x000fe20007ffe0ff */
[----:B-----5:R-:W-:Y:S01]  /*17ea0*/  IMAD R3, R6, c[0x0][0x4e8], RZ ;  /* 0x00013a0006037a24 */ /* 0x020fe200078e02ff */
[----:B------:R-:W-:Y:S01]  /*17eb0*/  IADD3 R6, R16, 0x8, RZ ;  /* 0x0000000810067810 */ /* 0x000fe20007ffe0ff */
[----:B------:R-:W-:Y:S01]  /*17ec0*/  IMAD R8, R8, c[0x0][0x4e8], R11 ;  /* 0x00013a0008087a24 */ /* 0x000fe200078e020b */
[----:B------:R-:W-:Y:S01]  /*17ed0*/  LOP3.LUT R7, R7, 0x7ffffe00, R10, 0xf8, !PT ;  /* 0x7ffffe0007077812 */ /* 0x000fe200078ef80a */
[----:B------:R-:W-:Y:S01]  /*17ee0*/  IMAD R18, R13, c[0x0][0x3e0], RZ ;  /* 0x0000f8000d127a24 */ /* 0x000fe200078e02ff */
[-C--:B------:R-:W-:Y:S01]  /*17ef0*/  ISETP.GE.OR P1, PT, R16, R3.reuse, P2 ;  /* 0x000000031000720c */ /* 0x080fe20001726670 */
[----:B------:R-:W-:Y:S01]  /*17f00*/  IMAD.WIDE.U32 R14, R9, c[0x0][0x3e0], R14 ;  /* 0x0000f800090e7a25 */ /* 0x000fe200078e000e */
[----:B------:R-:W-:Y:S02]  /*17f10*/  ISETP.GE.OR P0, PT, R6, R3, P2 ;  /* 0x000000030600720c */ /* 0x000fe40001706670 */
[----:B------:R-:W-:Y:S01]  /*17f20*/  SHF.L.U32 R57, R7, 0x1, RZ ;  /* 0x0000000107397819 */ /* 0x000fe200000006ff */
[----:B------:R-:W-:Y:S01]  /*17f30*/  IMAD R18, R9, c[0x0][0x3e4], R18 ;  /* 0x0000f90009127a24 */ /* 0x000fe200078e0212 */
[----:B------:R-:W-:-:S02]  /*17f40*/  SHF.R.S32.HI R9, RZ, 0x1f, R8 ;  /* 0x0000001fff097819 */ /* 0x000fc40000011408 */
[----:B------:R-:W-:Y:S01]  /*17f50*/  LEA R58, R58, R5, 0x7 ;  /* 0x000000053a3a7211 */ /* 0x000fe200078e38ff */
[----:B------:R-:W-:Y:S02]  /*17f60*/  IMAD.IADD R15, R15, 0x1, R18 ;  /* 0x000000010f0f7824 */ /* 0x000fe400078e0212 */
[----:B------:R-:W-:Y:S02]  /*17f70*/  IMAD R9, R9, c[0x0][0x3d8], RZ ;  /* 0x0000f60009097a24 */ /* 0x000fe400078e02ff */
        /* <DEDUP_REMOVED lines=26> */
[----:B------:R-:W5:Y:S01]  /*18120*/  LDS.128 R4, [R57+0x8080] ;  /* 0x0080800039047984 */ /* 0x000f620000000c00 */
[----:B------:R-:W-:-:S09]  /*18130*/  ISETP.GE.AND P2, PT, R0, c[0x0][0x3c8], PT ;  /* 0x0000f20000007a0c */ /* 0x000fd20003f46270 */
[----:B------:R-:W-:Y:S02]  /*18140*/  @!P1 SHF.R.S32.HI R52, RZ, 0x1f, R55 ;  /* 0x0000001fff349819 */ /* 0x000fe40000011437 */
[----:B------:R-:W-:Y:S02]  /*18150*/  @!P0 SHF.R.S32.HI R2, RZ, 0x1f, R53 ;  /* 0x0000001fff028819 */ /* 0x000fe40000011435 */
[----:B------:R-:W-:Y:S01]  /*18160*/  @!P1 LEA.HI R52, R52, R55, RZ, 0x3 ;  /* 0x0000003734349211 */ /* 0x000fe200078f18ff */
[----:B------:R-:W-:Y:S01]  /*18170*/  @!P2 IMAD.WIDE R62, R0, 0x2, R60 ;  /* 0x00000002003ea825 */ /* 0x000fe200078e023c */
[----:B------:R-:W-:Y:S02]  /*18180*/  @!P0 LEA.HI R2, R2, R53, RZ, 0x3 ;  /* 0x0000003502028211 */ /* 0x000fe400078f18ff */
[----:B------:R-:W-:Y:S02]  /*18190*/  @!P1 LOP3.LUT R52, R52, 0xfffffff8, RZ, 0xc0, !PT ;  /* 0xfffffff834349812 */ /* 0x000fe400078ec0ff */
[----:B------:R-:W-:-:S03]  /*181a0*/  @!P0 LOP3.LUT R2, R2, 0xfffffff8, RZ, 0xc0, !PT ;  /* 0xfffffff802028812 */ /* 0x000fc600078ec0ff */
[----:B------:R-:W-:-:S04]  /*181b0*/  @!P1 IMAD.WIDE R52, R52, 0x2, R60 ;  /* 0x0000000234349825 */ /* 0x000fc800078e023c */
[----:B------:R-:W-:Y:S01]  /*181c0*/  @!P0 IMAD.WIDE R60, R2, 0x2, R60 ;  /* 0x00000002023c8825 */ /* 0x000fe200078e023c */
[----:B--2---:R2:W-:Y:S04]  /*181d0*/  @!P2 ST.E.128 [R62.64], R48 ;  /* 0x000000303e00a985 */ /* 0x0045e8000c101d06 */
[----:B-1----:R2:W-:Y:S04]  /*181e0*/  @!P1 ST.E.128 [R52.64], R32 ;  /* 0x0000002034009985 */ /* 0x0025e8000c101d06 */
[----:B-----5:R2:W-:Y:S02]  /*181f0*/  @!P0 ST.E.128 [R60.64], R4 ;  /* 0x000000043c008985 */ /* 0x0205e4000c101d06 */
.L_x_1952:
[----:B--2---:R-:W-:Y:S05]  /*18200*/  BSYNC B0 ;  /* 0x0000000000007941 */ /* 0x004fea0003800000 */
.L_x_1951:
        /* <DEDUP_REMOVED lines=23> */
.L_x_1954:
[----:B------:R-:W-:Y:S05]  /*18380*/  BSYNC B0 ;  /* 0x0000000000007941 */ /* 0x000fea0003800000 */
.L_x_1953:
        /* <DEDUP_REMOVED lines=23> */
.L_x_1956:
[----:B------:R-:W-:Y:S05]  /*18500*/  BSYNC B0 ;  /* 0x0000000000007941 */ /* 0x000fea0003800000 */
.L_x_1955:
        /* <DEDUP_REMOVED lines=24> */
.L_x_1949:
        /* <DEDUP_REMOVED lines=18> */
.L_x_1957:
        /* <DEDUP_REMOVED lines=41> */
.L_x_1959:
[----:B------:R-:W-:Y:S05]  /*18a40*/  BSYNC B0 ;  /* 0x0000000000007941 */ /* 0x000fea0003800000 */
.L_x_1958:
        /* <DEDUP_REMOVED lines=64> */
.L_x_1961:
[----:B------:R-:W-:Y:S05]  /*18e50*/  BSYNC B0 ;  /* 0x0000000000007941 */ /* 0x000fea0003800000 */
.L_x_1960:
        /* <DEDUP_REMOVED lines=21> */
.L_x_1963:
[----:B------:R-:W-:Y:S05]  /*18fb0*/  BSYNC B0 ;  /* 0x0000000000007941 */ /* 0x000fea0003800000 */
.L_x_1962:
        /* <DEDUP_REMOVED lines=21> */
.L_x_1965:
[----:B------:R-:W-:Y:S05]  /*19110*/  BSYNC B0 ;  /* 0x0000000000007941 */ /* 0x000fea0003800000 */
.L_x_1964:
        /* <DEDUP_REMOVED lines=22> */
.L_x_1966:
        /* <DEDUP_REMOVED lines=16> */
.L_x_2649:


//--------------------- .text._ZN7cutlass13device_kernelIN5flash19enable_sm80_to_sm89INS1_16FlashAttnFwdSm80INS1_25CollectiveMainloopFwdSm80ILi8ELi2ELb1EN4cute5tupleIJNS5_1CILi128EEENS7_ILi96EEENS7_ILi192EEEEEELi192ENS_10bfloat16_tEfNS_4arch4Sm80ELb0ELb0ELb0ELb0ELb0ELb0ELb1ELb0EEENS1_21CollectiveEpilogueFwdINS6_IJS8_SA_S9_EEENS6_IJNS7_ILi1EEESI_SI_EEESC_SE_Li256ELb0ELb1ELb0ELb0EEENS1_19SingleTileSchedulerILb0ELb0ELb1ELi128EEEEEEEEEvNT_6ParamsE --------------------------
	.section	.text._ZN7cutlass13device_kernelIN5flash19enable_sm80_to_sm89INS1_16FlashAttnFwdSm80INS1_25CollectiveMainloopFwdSm80ILi8ELi2ELb1EN4cute5tupleIJNS5_1CILi128EEENS7_ILi96EEENS7_ILi192EEEEEELi192ENS_10bfloat16_tEfNS_4arch4Sm80ELb0ELb0ELb0ELb0ELb0ELb0ELb1ELb0EEENS1_21CollectiveEpilogueFwdINS6_IJS8_SA_S9_EEENS6_IJNS7_ILi1EEESI_SI_EEESC_SE_Li256ELb0ELb1ELb0ELb0EEENS1_19SingleTileSchedulerILb0ELb0ELb1ELi128EEEEEEEEEvNT_6ParamsE,"ax",@progbits
	.sectioninfo	@"SHI_REGISTERS=255"
	.align	128
.text._ZN7cutlass13device_kernelIN5flash19enable_sm80_to_sm89INS1_16FlashAttnFwdSm80INS1_25CollectiveMainloopFwdSm80ILi8ELi2ELb1EN4cute5tupleIJNS5_1CILi128EEENS7_ILi96EEENS7_ILi192EEEEEELi192ENS_10bfloat16_tEfNS_4arch4Sm80ELb0ELb0ELb0ELb0ELb0ELb0ELb1ELb0EEENS1_21CollectiveEpilogueFwdINS6_IJS8_SA_S9_EEENS6_IJNS7_ILi1EEESI_SI_EEESC_SE_Li256ELb0ELb1ELb0ELb0EEENS1_19SingleTileSchedulerILb0ELb0ELb1ELi128EEEEEEEEEvNT_6ParamsE:
        .type           _ZN7cutlass13device_kernelIN5flash19enable_sm80_to_sm89INS1_16FlashAttnFwdSm80INS1_25CollectiveMainloopFwdSm80ILi8ELi2ELb1EN4cute5tupleIJNS5_1CILi128EEENS7_ILi96EEENS7_ILi192EEEEEELi192ENS_10bfloat16_tEfNS_4arch4Sm80ELb0ELb0ELb0ELb0ELb0ELb0ELb1ELb0EEENS1_21CollectiveEpilogueFwdINS6_IJS8_SA_S9_EEENS6_IJNS7_ILi1EEESI_SI_EEESC_SE_Li256ELb0ELb1ELb0ELb0EEENS1_19SingleTileSchedulerILb0ELb0ELb1ELi128EEEEEEEEEvNT_6ParamsE,@function
        .size           _ZN7cutlass13device_kernelIN5flash19enable_sm80_to_sm89INS1_16FlashAttnFwdSm80INS1_25CollectiveMainloopFwdSm80ILi8ELi2ELb1EN4cute5tupleIJNS5_1CILi128EEENS7_ILi96EEENS7_ILi192EEEEEELi192ENS_10bfloat16_tEfNS_4arch4Sm80ELb0ELb0ELb0ELb0ELb0ELb0ELb1ELb0EEENS1_21CollectiveEpilogueFwdINS6_IJS8_SA_S9_EEENS6_IJNS7_ILi1EEESI_SI_EEESC_SE_Li256ELb0ELb1ELb0ELb0EEENS1_19SingleTileSchedulerILb0ELb0ELb1ELi128EEEEEEEEEvNT_6ParamsE,(.L_x_2650 - _ZN7cutlass13device_kernelIN5flash19enable_sm80_to_sm89INS1_16FlashAttnFwdSm80INS1_25CollectiveMainloopFwdSm80ILi8ELi2ELb1EN4cute5tupleIJNS5_1CILi128EEENS7_ILi96EEENS7_ILi192EEEEEELi192ENS_10bfloat16_tEfNS_4arch4Sm80ELb0ELb0ELb0ELb0ELb0ELb0ELb1ELb0EEENS1_21CollectiveEpilogueFwdINS6_IJS8_SA_S9_EEENS6_IJNS7_ILi1EEESI_SI_EEESC_SE_Li256ELb0ELb1ELb0ELb0EEENS1_19SingleTileSchedulerILb0ELb0ELb1ELi128EEEEEEEEEvNT_6ParamsE)
        .other          _ZN7cutlass13device_kernelIN5flash19enable_sm80_to_sm89INS1_16FlashAttnFwdSm80INS1_25CollectiveMainloopFwdSm80ILi8ELi2ELb1EN4cute5tupleIJNS5_1CILi128EEENS7_ILi96EEENS7_ILi192EEEEEELi192ENS_10bfloat16_tEfNS_4arch4Sm80ELb0ELb0ELb0ELb0ELb0ELb0ELb1ELb0EEENS1_21CollectiveEpilogueFwdINS6_IJS8_SA_S9_EEENS6_IJNS7_ILi1EEESI_SI_EEESC_SE_Li256ELb0ELb1ELb0ELb0EEENS1_19SingleTileSchedulerILb0ELb0ELb1ELi128EEEEEEEEEvNT_6ParamsE,@"STO_CUDA_ENTRY STV_DEFAULT"
_ZN7cutlass13device_kernelIN5flash19enable_sm80_to_sm89INS1_16FlashAttnFwdSm80INS1_25CollectiveMainloopFwdSm80ILi8ELi2ELb1EN4cute5tupleIJNS5_1CILi128EEENS7_ILi96EEENS7_ILi192EEEEEELi192ENS_10bfloat16_tEfNS_4arch4Sm80ELb0ELb0ELb0ELb0ELb0ELb0ELb1ELb0EEENS1_21CollectiveEpilogueFwdINS6_IJS8_SA_S9_EEENS6_IJNS7_ILi1EEESI_SI_EEESC_SE_Li256ELb0ELb1ELb0ELb0EEENS1_19SingleTileSchedulerILb0ELb0ELb1ELi128EEEEEEEEEvNT_6ParamsE:
        /* <DEDUP_REMOVED lines=83> */
[----:B------:R-:W-:Y:S01]  /*0530*/  UIADD3 UR9, UR16, -0x1, URZ ;  /* 0xffffffff10097890 */ /* 0x000fe2000fffe03f */
[----:B------:R-:W-:Y:S01]  /*0540*/  LEA.HI R5, R12, R11, RZ, 0x1 ;  /* 0x0000000b0c057211 */ /* 0x000fe200078f08ff */
[----:B------:R-:W-:Y:S01]  /*0550*/  IMAD.WIDE.U32 R2, R0, c[0x0][0x1a8], R2 ;  /* 0x00006a0000027a25 */ /* 0x000fe200078e0002 */
[----:B------:R-:W-:Y:S01]  /*0560*/  SHF.R.S32.HI R4, RZ, 0x1f, R0 ;  /* 0x0000001fff047819 */ /* 0x000fe20000011400 */
[----:B------:R-:W-:Y:S01]  /*0570*/  USHF.R.S32.HI UR12, URZ, 0x1f, UR9 ;  /* 0x0000001f3f0c7899 */ /* 0x000fe20008011409 */
        /* <DEDUP_REMOVED lines=20> */
[----:B------:R-:W-:-:S02]  /*06c0*/  UIMAD UR8, UR5, UR9, URZ ;  /* 0x00000009050872a4 */ /* 0x000fc4000f8e023f */
[----:B------:R-:W2:Y:S01]  /*06d0*/  SHFL.IDX PT, R9, R15, RZ, 0x181f ;  /* 0x00181fff0f097589 */ /* 0x000ea200000e0000 */
[----:B------:R-:W-:Y:S01]  /*06e0*/  IMAD R3, R27, c[0x0][0x1e8], RZ ;  /* 0x00007a001b037a24 */ /* 0x000fe200078e02ff */
[----:B------:R-:W-:Y:S01]  /*06f0*/  LEA.HI R28, R2, R10, RZ, 0x3 ;  /* 0x0000000a021c7211 */ /* 0x000fe200078f18ff */
[----:B------:R-:W-:Y:S01]  /*0700*/  IMAD R0, R13, c[0x0][0x208], RZ ;  /* 0x000082000d007a24 */ /* 0x000fe200078e02ff */
[----:B------:R-:W-:Y:S01]  /*0710*/  UIMAD UR8, UR12, UR18, UR8 ;  /* 0x000000120c0872a4 */ /* 0x000fe2000f8e0208 */
[----:B------:R-:W-:Y:S01]  /*0720*/  IMAD.IADD R5, R5, 0x1, R7 ;  /* 0x0000000105057824 */ /* 0x000fe200078e0207 */
[----:B------:R-:W-:Y:S01]  /*0730*/  LOP3.LUT R12, R28, 0xfffffff8, RZ, 0xc0, !PT ;  /* 0xfffffff81c0c7812 */ /* 0x000fe200078ec0ff */
[----:B------:R-:W-:Y:S01]  /*0740*/  IMAD R13, R24, c[0x0][0x1ec], R3 ;  /* 0x00007b00180d7a24 */ /* 0x000fe200078e0203 */
[----:B------:R-:W-:Y:S01]  /*0750*/  UIMAD UR6, UR6, UR11, URZ ;  /* 0x0000000b060672a4 */ /* 0x000fe2000f8e023f */
[C---:B------:R-:W-:Y:S01]  /*0760*/  IMAD R0, R22.reuse, c[0x0][0x20c], R0 ;  /* 0x0000830016007a24 */ /* 0x040fe200078e0200 */
[----:B------:R-:W-:Y:S01]  /*0770*/  UISETP.GE.AND UP1, UPT, UR4, 0x61, UPT ;  /* 0x000000610400788c */ /* 0x000fe2000bf26270 */
[----:B------:R-:W-:Y:S01]  /*0780*/  IMAD.WIDE.U32 R2, R22, c[0x0][0x208], R246 ;  /* 0x0000820016027a25 */ /* 0x000fe200078e00f6 */
[----:B------:R-:W-:-:S03]  /*0790*/  UIADD3 UR6, UR15, UR6, URZ ;  /* 0x000000060f067290 */ /* 0x000fc6000fffe03f */
[----:B------:R-:W-:-:S04]  /*07a0*/  IMAD.WIDE.U32 R6, R24, c[0x0][0x1e8], R4 ;  /* 0x00007a0018067a25 */ /* 0x000fc800078e0004 */
[----:B------:R-:W-:Y:S02]  /*07b0*/  IMAD R27, R27, c[0x0][0x210], RZ ;  /* 0x000084001b1b7a24 */ /* 0x000fe400078e02ff */
[----:B------:R-:W-:Y:S01]  /*07c0*/  IMAD.IADD R5, R3, 0x1, R0 ;  /* 0x0000000103057824 */ /* 0x000fe200078e0200 */
[----:B------:R-:W-:Y:S01]  /*07d0*/  @!P0 SHF.R.S32.HI R0, RZ, 0x1f, R250 ;  /* 0x0000001fff008819 */ /* 0x000fe200000114fa */
[----:B------:R-:W-:Y:S02]  /*07e0*/  IMAD.MOV.U32 R4, RZ, RZ, R2 ;  /* 0x000000ffff047224 */ /* 0x000fe400078e0002 */
[----:B------:R-:W-:Y:S01]  /*07f0*/  IMAD R27, R24, c[0x0][0x214], R27 ;  /* 0x00008500181b7a24 */ /* 0x000fe200078e021b */
[----:B------:R-:W-:Y:S01]  /*0800*/  @!P0 LEA.HI R0, R0, R250, RZ, 0x3 ;  /* 0x000000fa00008211 */ /* 0x000fe200078f18ff */
[----:B------:R-:W-:Y:S02]  /*0810*/  IMAD.U32 R11, RZ, RZ, UR7 ;  /* 0x00000007ff0b7e24 */ /* 0x000fe4000f8e00ff */
        /* <DEDUP_REMOVED lines=48> */
[----:B------:R4:W-:Y:S01]  /*0b20*/  @!P5 LDGSTS.E.BYPASS.LTC128B.128 [R239+0x5100], [R16.64], !P4 ;  /* 0x0510000010efdfae */ /* 0x0009e2000e101d54 */
        /* <DEDUP_REMOVED lines=93> */
[----:B------:R1:W-:Y:S01]  /*1100*/  STL.64 [R1], R34 ;  /* 0x0000002201007387 */ /* 0x0003e20000100a00 */
        /* <DEDUP_REMOVED lines=96> */
.L_x_1967:
        /* <DEDUP_REMOVED lines=50> */
.L_x_1968:
[----:B--23--:R-:W-:Y:S01]  /*1a30*/  HMMA.16816.F32.BF16 R32, R152, R16, RZ ;  /* 0x000000109820723c */ /* 0x00cfe200000418ff */
[----:B------:R-:W-:Y:S01]  /*1a40*/  IMAD.MOV.U32 R3, RZ, RZ, 0x40 ;  /* 0x00000040ff037424 */ /* 0x000fe200078e00ff */
[----:B------:R-:W-:Y:S01]  /*1a50*/  ULDC UR5, c[0x0][0x1d0] ;  /* 0x0000740000057ab9 */ /* 0x000fe20000000800 */
[----:B------:R-:W-:Y:S01]  /*1a60*/  STL [R1+0x24], R239 ;  /* 0x000024ef01007387 */ /* 0x000fe20000100800 */
[----:B------:R-:W-:Y:S01]  /*1a70*/  UIADD3 UR5, UR7, UR5, URZ ;  /* 0x0000000507057290 */ /* 0x000fe2000fffe03f */
[----:B------:R-:W-:-:S02]  /*1a80*/  SHF.L.U32 R135, R2, 0x1, RZ ;  /* 0x0000000102877819 */ /* 0x000fc400000006ff */
[----:B------:R-:W-:Y:S01]  /*1a90*/  SEL R234, R3, 0xffffffc0, !P1 ;  /* 0xffffffc003ea7807 */ /* 0x000fe20004800000 */
[C---:B------:R-:W-:Y:S01]  /*1aa0*/  HMMA.16816.F32.BF16 R28, R152.reuse, R18, RZ ;  /* 0x00000012981c723c */ /* 0x040fe200000418ff */
[----:B------:R-:W0:Y:S01]  /*1ab0*/  LDGDEPBAR ;  /* 0x00000000000079af */ /* 0x000e220000000000 */
[C-C-:B------:R-:W-:Y:S01]  /*1ac0*/  IMAD.IADD R2, R235.reuse, 0x1, R135.reuse ;  /* 0x00000001eb027824 */ /* 0x140fe200078e0287 */
[----:B------:R-:W-:Y:S01]  /*1ad0*/  IADD3 R3, R234, R4, RZ ;  /* 0x00000004ea037210 */ /* 0x000fe20007ffe0ff */
[----:B------:R-:W-:Y:S02]  /*1ae0*/  IMAD.IADD R5, R232, 0x1, R234 ;  /* 0x00000001e8057824 */ /* 0x000fe400078e02ea */
[----:B------:R-:W-:Y:S02]  /*1af0*/  IMAD R233, R0, 0x2, R135 ;  /* 0x0000000200e97824 */ /* 0x000fe400078e0287 */
[----:B------:R-:W-:Y:S01]  /*1b00*/  HMMA.16816.F32.BF16 R24, R152, R20, RZ ;  /* 0x000000149818723c */ /* 0x000fe200000418ff */
[----:B------:R-:W-:Y:S02]  /*1b10*/  LDSM.16.M88.4 R68, [R5+0x13900] ;  /* 0x013900000544783b */ /* 0x000fe40000000200 */
[----:B------:R-:W-:-:S02]  /*1b20*/  IADD3 R0, R235, R233, RZ ;  /* 0x000000e9eb007210 */ /* 0x000fc40007ffe0ff */
[----:B------:R-:W-:Y:S03]  /*1b30*/  LDSM.16.M88.4 R108, [R3+0x12100] ;  /* 0x01210000036c783b */ /* 0x000fe60000000200 */
[C---:B----4-:R-:W-:Y:S01]  /*1b40*/  HMMA.16816.F32.BF16 R16, R152.reuse, R36, RZ ;  /* 0x000000249810723c */ /* 0x050fe200000418ff */
[----:B------:R-:W-:Y:S07]  /*1b50*/  LDSM.16.M88.4 R112, [R3+0x13900] ;  /* 0x013900000370783b */ /* 0x000fee0000000200 */
[C---:B------:R-:W-:Y:S08]  /*1b60*/  HMMA.16816.F32.BF16 R12, R152.reuse, R38, RZ ;  /* 0x00000026980c723c */ /* 0x040ff000000418ff */
[C---:B-1----:R-:W-:Y:S08]  /*1b70*/  HMMA.16816.F32.BF16 R8, R152.reuse, R40, RZ ;  /* 0x000000289808723c */ /* 0x042ff000000418ff */
[----:B------:R-:W-:Y:S08]  /*1b80*/  HMMA.16816.F32.BF16 R20, R152, R22, RZ ;  /* 0x000000169814723c */ /* 0x000ff000000418ff */
[C---:B------:R-:W-:Y:S08]  /*1b90*/  HMMA.16816.F32.BF16 R88, R156.reuse, R48, R24 ;  /* 0x000000309c58723c */ /* 0x040ff00000041818 */
[C---:B------:R-:W-:Y:S08]  /*1ba0*/  HMMA.16816.F32.BF16 R80, R156.reuse, R44, R16 ;  /* 0x0000002c9c50723c */ /* 0x040ff00000041810 */
[C---:B------:R-:W-:Y:S01]  /*1bb0*/  HMMA.16816.F32.BF16 R72, R156.reuse, R46, R12 ;  /* 0x0000002e9c48723c */ /* 0x040fe2000004180c */
[----:B------:R-:W1:Y:S07]  /*1bc0*/  LDSM.16.M88.4 R44, [R5+0x12900] ;  /* 0x01290000052c783b */ /* 0x000e6e0000000200 */
[----:B------:R-:W-:Y:S08]  /*1bd0*/  HMMA.16816.F32.BF16 R76, R156, R60, R8 ;  /* 0x0000003c9c4c723c */ /* 0x000ff00000041808 */
[----:B------:R-:W-:Y:S08]  /*1be0*/  HMMA.16816.F32.BF16 R24, R152, R42, RZ ;  /* 0x0000002a9818723c */ /* 0x000ff000000418ff */
[C---:B------:R-:W-:Y:S01]  /*1bf0*/  HMMA.16816.F32.BF16 R92, R156.reuse, R52, R32 ;  /* 0x000000349c5c723c */ /* 0x040fe20000041820 */
[----:B------:R-:W-:Y:S07]  /*1c00*/  LDSM.16.M88.4 R32, [R5+0x12100] ;  /* 0x012100000520783b */ /* 0x000fee0000000200 */
[----:B------:R-:W-:Y:S01]  /*1c10*/  HMMA.16816.F32.BF16 R96, R156, R54, R28 ;  /* 0x000000369c60723c */ /* 0x000fe2000004181c */
[----:B------:R-:W2:Y:S07]  /*1c20*/  LDSM.16.M88.4 R52, [R5+0x13100] ;  /* 0x013100000534783b */ /* 0x000eae0000000200 */
[C---:B------:R-:W-:Y:S08]  /*1c30*/  HMMA.16816.F32.BF16 R12, R152.reuse, R64, RZ ;  /* 0x00000040980c723c */ /* 0x040ff000000418ff */
[----:B------:R-:W-:Y:S01]  /*1c40*/  HMMA.16816.F32.BF16 R8, R152, R66, RZ ;  /* 0x000000429808723c */ /* 0x000fe200000418ff */
[----:B------:R-:W3:Y:S07]  /*1c50*/  LDSM.16.M88.4 R64, [R5+0x14100] ;  /* 0x014100000540783b */ /* 0x000eee0000000200 */
[----:B------:R-:W-:Y:S08]  /*1c60*/  HMMA.16816.F32.BF16 R84, R156, R50, R20 ;  /* 0x000000329c54723c */ /* 0x000ff00000041814 */
[C---:B------:R-:W-:Y:S08]  /*1c70*/  HMMA.16816.F32.BF16 R20, R152.reuse, R56, RZ ;  /* 0x000000389814723c */ /* 0x040ff000000418ff */
[----:B------:R-:W-:Y:S08]  /*1c80*/  HMMA.16816.F32.BF16 R16, R152, R58, RZ ;  /* 0x0000003a9810723c */ /* 0x000ff000000418ff */
[C---:B------:R-:W-:Y:S01]  /*1c90*/  HMMA.16816.F32.BF16 R56, R156.reuse, R62, R24 ;  /* 0x0000003e9c38723c */ /* 0x040fe20000041818 */
[----:B------:R-:W4:Y:S07]  /*1ca0*/  LDSM.16.M88.4 R60, [R5+0x14900] ;  /* 0x01490000053c783b */ /* 0x000f2e0000000200 */
[C---:B------:R-:W-:Y:S08]  /*1cb0*/  HMMA.16816.F32.BF16 R36, R156.reuse, R104, R12 ;  /* 0x000000689c24723c */ /* 0x040ff0000004180c */
[C---:B------:R-:W-:Y:S01]  /*1cc0*/  HMMA.16816.F32.BF16 R28, R156.reuse, R106, R8 ;  /* 0x0000006a9c1c723c */ /* 0x040fe20000041808 */
[----:B------:R-:W3:Y:S07]  /*1cd0*/  LDSM.16.M88.4 R104, [R3+0x13100] ;  /* 0x013100000368783b */ /* 0x000eee0000000200 */
[C---:B------:R-:W-:Y:S08]  /*1ce0*/  HMMA.16816.F32.BF16 R48, R156.reuse, R100, R20 ;  /* 0x000000649c30723c */ /* 0x040ff00000041814 */
[----:B------:R-:W-:Y:S01]  /*1cf0*/  HMMA.16816.F32.BF16 R40, R156, R102, R16 ;  /* 0x000000669c28723c */ /* 0x000fe20000041810 */
[----:B------:R-:W3:Y:S07]  /*1d00*/  LDSM.16.M88.4 R100, [R3+0x12900] ;  /* 0x012900000364783b */ /* 0x000eee0000000200 */
[C---:B-1----:R-:W-:Y:S08]  /*1d10*/  HMMA.16816.F32.BF16 R16, R184.reuse, R44, R88 ;  /* 0x0000002cb810723c */ /* 0x042ff00000041858 */
[C---:B------:R-:W-:Y:S08]  /*1d20*/  HMMA.16816.F32.BF16 R12, R184.reuse, R46, R84 ;  /* 0x0000002eb80c723c */ /* 0x040ff00000041854 */
[C---:B--2---:R-:W-:Y:S08]  /*1d30*/  HMMA.16816.F32.BF16 R44, R184.reuse, R54, R72 ;  /* 0x00000036b82c723c */ /* 0x044ff00000041848 */
[C---:B------:R-:W-:Y:S08]  /*1d40*/  HMMA.16816.F32.BF16 R24, R184.reuse, R32, R92 ;  /* 0x00000020b818723c */ /* 0x040ff0000004185c */
[C---:B------:R-:W-:Y:S08]  /*1d50*/  HMMA.16816.F32.BF16 R20, R184.reuse, R34, R96 ;  /* 0x00000022b814723c */ /* 0x040ff00000041860 */
[C---:B------:R-:W-:Y:S01]  /*1d60*/  HMMA.16816.F32.BF16 R8, R184.reuse, R52, R80 ;  /* 0x00000034b808723c */ /* 0x040fe20000041850 */
[----:B------:R-:W-:Y:S07]  /*1d70*/  LDSM.16.M88.4 R52, [R3+0x14100] ;  /* 0x014100000334783b */ /* 0x000fee0000000200 */
[C---:B---3--:R-:W-:Y:S08]  /*1d80*/  HMMA.16816.F32.BF16 R92, R184.reuse, R64, R48 ;  /* 0x00000040b85c723c */ /* 0x048ff00000041830 */
[C---:B------:R-:W-:Y:S01]  /*1d90*/  HMMA.16816.F32.BF16 R88, R184.reuse, R66, R40 ;  /* 0x00000042b858723c */ /* 0x040fe20000041828 */
[----:B------:R-:W1:Y:S04]  /*1da0*/  LDSM.16.M88.4 R64, [R3+0x14900] ;  /* 0x014900000340783b */ /* 0x000e680000000200 */
[----:B------:R-:W-:Y:S03]  /*1db0*/  LDSM.16.M88.4 R40, [R232+0x16100] ;  /* 0x01610000e828783b */ /* 0x000fe60000000200 */
[C---:B----4-:R-:W-:Y:S01]  /*1dc0*/  HMMA.16816.F32.BF16 R84, R184.reuse, R60, R36 ;  /* 0x0000003cb854723c */ /* 0x050fe20000041824 */
[----:B------:R-:W-:Y:S07]  /*1dd0*/  LDSM.16.M88.4 R36, [R232+0x16900] ;  /* 0x01690000e824783b */ /* 0x000fee0000000200 */
[C---:B------:R-:W-:Y:S01]  /*1de0*/  HMMA.16816.F32.BF16 R80, R184.reuse, R62, R28 ;  /* 0x0000003eb850723c */ /* 0x040fe2000004181c */
[----:B------:R-:W2:Y:S07]  /*1df0*/  LDSM.16.M88.4 R60, [R232+0x15100] ;  /* 0x01510000e83c783b */ /* 0x000eae0000000200 */
[C---:B------:R-:W-:Y:S08]  /*1e00*/  HMMA.16816.F32.BF16 R76, R184.reuse, R68, R76 ;  /* 0x00000044b84c723c */ /* 0x040ff0000004184c */
[----:B------:R-:W-:Y:S08]  /*1e10*/  HMMA.16816.F32.BF16 R96, R184, R70, R56 ;  /* 0x00000046b860723c */ /* 0x000ff00000041838 */
        /* <DEDUP_REMOVED lines=8> */
[C---:B------:R-:W-:Y:S01]  /*1ea0*/  HMMA.16816.F32.BF16 R32, R188.reuse, R104, R8 ;  /* 0x00000068bc20723c */ /* 0x040fe20000041808 */
[----:B------:R-:W2:Y:S07]  /*1eb0*/  LDSM.16.M88.4 R104, [R4+0x15100] ;  /* 0x015100000468783b */ /* 0x000eae0000000200 */
[C---:B------:R-:W-:Y:S08]  /*1ec0*/  HMMA.16816.F32.BF16 R24, R188.reuse, R112, R76 ;  /* 0x00000070bc18723c */ /* 0x040ff0000004184c */
[C---:B------:R-:W-:Y:S01]  /*1ed0*/  HMMA.16816.F32.BF16 R20, R188.reuse, R114, R96 ;  /* 0x00000072bc14723c */ /* 0x040fe20000041860 */
[----:B------:R-:W3:Y:S04]  /*1ee0*/  LDSM.16.M88.4 R96, [R4+0x15900] ;  /* 0x015900000460783b */ /* 0x000ee80000000200 */
[----:B------:R-:W3:Y:S03]  /*1ef0*/  LDSM.16.M88.4 R112, [R4+0x16100] ;  /* 0x016100000470783b */ /* 0x000ee60000000200 */
[C---:B-1----:R-:W-:Y:S08]  /*1f00*/  HMMA.16816.F32.BF16 R8, R188.reuse, R64, R84 ;  /* 0x00000040bc08723c */ /* 0x042ff00000041854 */
[C---:B------:R-:W-:Y:S08]  /*1f10*/  HMMA.16816.F32.BF16 R12, R188.reuse, R54, R88 ;  /* 0x00000036bc0c723c */ /* 0x040ff00000041858 */
[----:B------:R-:W-:Y:S08]  /*1f20*/  HMMA.16816.F32.BF16 R80, R188, R66, R80 ;  /* 0x00000042bc50723c */ /* 0x000ff00000041850 */
[C---:B--2---:R-:W-:Y:S08]  /*1f30*/  HMMA.16816.F32.BF16 R72, R192.reuse, R60, R72 ;  /* 0x0000003cc048723c */ /* 0x044ff00000041848 */
[C---:B------:R-:W-:Y:S08]  /*1f40*/  HMMA.16816.F32.BF16 R76, R192.reuse, R62, R68 ;  /* 0x0000003ec04c723c */ /* 0x040ff00000041844 */
[C---:B---3--:R-:W-:Y:S08]  /*1f50*/  HMMA.16816.F32.BF16 R88, R192.reuse, R44, R56 ;  /* 0x0000002cc058723c */ /* 0x048ff00000041838 */
[----:B------:R-:W-:Y:S01]  /*1f60*/  HMMA.16816.F32.BF16 R68, R192, R46, R48 ;  /* 0x0000002ec044723c */ /* 0x000fe20000041830 */
[----:B------:R-:W1:Y:S04]  /*1f70*/  LDSM.16.M88.4 R48, [R4+0x16900] ;  /* 0x016900000430783b */ /* 0x000e680000000200 */
[----:B------:R-:W-:Y:S03]  /*1f80*/  LDSM.16.M88.4 R44, [R4+0x17100] ;  /* 0x01710000042c783b */ /* 0x000fe60000000200 */
[----:B------:R-:W-:Y:S08]  /*1f90*/  HMMA.16816.F32.BF16 R16, R188, R52, R92 ;  /* 0x00000034bc10723c */ /* 0x000ff0000004185c */
[C---:B------:R-:W-:Y:S08]  /*1fa0*/  HMMA.16816.F32.BF16 R84, R192.reuse, R40, R32 ;  /* 0x00000028c054723c */ /* 0x040ff00000041820 */
[C---:B------:R-:W-:Y:S01]  /*1fb0*/  HMMA.16816.F32.BF16 R92, R192.reuse, R42, R28 ;  /* 0x0000002ac05c723c */ /* 0x040fe2000004181c */
[----:B------:R-:W2:Y:S04]  /*1fc0*/  LDSM.16.M88.4 R40, [R4+0x17900] ;  /* 0x017900000428783b */ /* 0x000ea80000000200 */
[----:B------:R-:W3:Y:S03]  /*1fd0*/  LDSM.16.M88.4 R28, [R5+0x15100] ;  /* 0x01510000051c783b */ /* 0x000ee60000000200 */
[C---:B------:R-:W-:Y:S01]  /*1fe0*/  HMMA.16816.F32.BF16 R64, R192.reuse, R36, R24 ;  /* 0x00000024c040723c */ /* 0x040fe20000041818 */
[----:B------:R-:W1:Y:S07]  /*1ff0*/  LDSM.16.M88.4 R24, [R5+0x15900] ;  /* 0x015900000518783b */ /* 0x000e6e0000000200 */
[C---:B------:R-:W-:Y:S08]  /*2000*/  HMMA.16816.F32.BF16 R60, R192.reuse, R38, R20 ;  /* 0x00000026c03c723c */ /* 0x040ff00000041814 */
[C---:B----4-:R-:W-:Y:S08]  /*2010*/  HMMA.16816.F32.BF16 R36, R192.reuse, R108, R8 ;  /* 0x0000006cc024723c */ /* 0x050ff00000041808 */
[C---:B------:R-:W-:Y:S08]  /*2020*/  HMMA.16816.F32.BF16 R52, R192.reuse, R102, R12 ;  /* 0x00000066c034723c */ /* 0x040ff0000004180c */
[----:B------:R-:W-:Y:S01]  /*2030*/  HMMA.16816.F32.BF16 R32, R192, R110, R80 ;  /* 0x0000006ec020723c */ /* 0x000fe20000041850 */
[----:B------:R-:W4:Y:S07]  /*2040*/  LDSM.16.M88.4 R80, [R5+0x16100] ;  /* 0x016100000550783b */ /* 0x000f2e0000000200 */
[C---:B------:R-:W-:Y:S01]  /*2050*/  HMMA.16816.F32.BF16 R20, R196.reuse, R104, R72 ;  /* 0x00000068c414723c */ /* 0x040fe20000041848 */
[----:B------:R-:W1:Y:S07]  /*2060*/  LDSM.16.M88.4 R72, [R5+0x16900] ;  /* 0x016900000548783b */ /* 0x000e6e0000000200 */
[C---:B------:R-:W-:Y:S08]  /*2070*/  HMMA.16816.F32.BF16 R12, R196.reuse, R96, R88 ;  /* 0x00000060c40c723c */ /* 0x040ff00000041858 */
[----:B------:R-:W-:Y:S08]  /*2080*/  HMMA.16816.F32.BF16 R8, R196, R98, R68 ;  /* 0x00000062c408723c */ /* 0x000ff00000041844 */
[----:B------:R-:W-:Y:S08]  /*2090*/  HMMA.16816.F32.BF16 R56, R192, R100, R16 ;  /* 0x00000064c038723c */ /* 0x000ff00000041810 */
[C---:B------:R-:W-:Y:S01]  /*20a0*/  HMMA.16816.F32.BF16 R16, R196.reuse, R106, R76 ;  /* 0x0000006ac410723c */ /* 0x040fe2000004184c */
[----:B------:R-:W3:Y:S07]  /*20b0*/  LDSM.16.M88.4 R76, [R5+0x17100] ;  /* 0x01710000054c783b */ /* 0x000eee0000000200 */
[C---:B------:R-:W-:Y:S08]  /*20c0*/  HMMA.16816.F32.BF16 R68, R196.reuse, R112, R84 ;  /* 0x00000070c444723c */ /* 0x040ff00000041854 */
[C---:B------:R-:W-:Y:S08]  /*20d0*/  HMMA.16816.F32.BF16 R100, R196.reuse, R114, R92 ;  /* 0x00000072c464723c */ /* 0x040ff0000004185c */
[C---:B-1----:R-:W-:Y:S08]  /*20e0*/  HMMA.16816.F32.BF16 R88, R196.reuse, R48, R64 ;  /* 0x00000030c458723c */ /* 0x042ff00000041840 */
[C---:B------:R-:W-:Y:S08]  /*20f0*/  HMMA.16816.F32.BF16 R96, R196.reuse, R50, R60 ;  /* 0x00000032c460723c */ /* 0x040ff0000004183c */
[C---:B--2---:R-:W-:Y:S01]  /*2100*/  HMMA.16816.F32.BF16 R84, R196.reuse, R40, R36 ;  /* 0x00000028c454723c */ /* 0x044fe20000041824 */
[----:B------:R-:W1:Y:S07]  /*2110*/  LDSM.16.M88.4 R36, [R5+0x17900] ;  /* 0x017900000524783b */ /* 0x000e6e0000000200 */
[----:B------:R-:W-:Y:S01]  /*2120*/  HMMA.16816.F32.BF16 R64, R196, R42, R32 ;  /* 0x0000002ac440723c */ /* 0x000fe20000041820 */
[----:B------:R-:W2:Y:S04]  /*2130*/  LDSM.16.M88.4 R32, [R3+0x15100] ;  /* 0x015100000320783b */ /* 0x000ea80000000200 */
[----:B------:R-:W-:Y:S03]  /*2140*/  LDSM.16.M88.4 R40, [R3+0x16900] ;  /* 0x016900000328783b */ /* 0x000fe60000000200 */
[C---:B---3--:R-:W-:Y:S08]  /*2150*/  HMMA.16816.F32.BF16 R60, R200.reuse, R28, R20 ;  /* 0x0000001cc83c723c */ /* 0x048ff00000041814 */
[C---:B------:R-:W-:Y:S08]  /*2160*/  HMMA.16816.F32.BF16 R48, R200.reuse, R24, R12 ;  /* 0x00000018c830723c */ /* 0x040ff0000004180c */
[----:B------:R-:W-:Y:S01]  /*2170*/  HMMA.16816.F32.BF16 R20, R200, R26, R8 ;  /* 0x0000001ac814723c */ /* 0x000fe20000041808 */
[----:B------:R-:W3:Y:S07]  /*2180*/  LDSM.16.M88.4 R24, [R3+0x16100] ;  /* 0x016100000318783b */ /* 0x000eee0000000200 */
[----:B------:R-:W-:Y:S08]  /*2190*/  HMMA.16816.F32.BF16 R104, R196, R44, R56 ;  /* 0x0000002cc468723c */ /* 0x000ff00000041838 */
[----:B------:R-:W-:Y:S01]  /*21a0*/  HMMA.16816.F32.BF16 R56, R200, R30, R16 ;  /* 0x0000001ec838723c */ /* 0x000fe20000041810 */
[----:B------:R-:W1:Y:S07]  /*21b0*/  LDSM.16.M88.4 R28, [R3+0x15900] ;  /* 0x01590000031c783b */ /* 0x000e6e0000000200 */
[----:B------:R-:W-:Y:S08]  /*21c0*/  HMMA.16816.F32.BF16 R92, R196, R46, R52 ;  /* 0x0000002ec45c723c */ /* 0x000ff00000041834 */
[C---:B----4-:R-:W-:Y:S01]  /*21d0*/  HMMA.16816.F32.BF16 R16, R200.reuse, R80, R68 ;  /* 0x00000050c810723c */ /* 0x050fe20000041844 */
[----:B------:R-:W-:Y:S07]  /*21e0*/  LDSM.16.M88.4 R68, [R232+0x18100] ;  /* 0x01810000e844783b */ /* 0x000fee0000000200 */
[C---:B------:R-:W-:Y:S08]  /*21f0*/  HMMA.16816.F32.BF16 R12, R200.reuse, R82, R100 ;  /* 0x00000052c80c723c */ /* 0x040ff00000041864 */
[C---:B------:R-:W-:Y:S08]  /*2200*/  HMMA.16816.F32.BF16 R8, R200.reuse, R72, R88 ;  /* 0x00000048c808723c */ /* 0x040ff00000041858 */
[C---:B------:R-:W-:Y:S01]  /*2210*/  HMMA.16816.F32.BF16 R44, R200.reuse, R74, R96 ;  /* 0x0000004ac82c723c */ /* 0x040fe20000041860 */
[----:B------:R-:W4:Y:S07]  /*2220*/  LDSM.16.M88.4 R72, [R3+0x17100] ;  /* 0x017100000348783b */ /* 0x000f2e0000000200 */
[C---:B------:R-:W-:Y:S01]  /*2230*/  HMMA.16816.F32.BF16 R52, R200.reuse, R76, R104 ;  /* 0x0000004cc834723c */ /* 0x040fe20000041868 */
[----:B------:R-:W4:Y:S07]  /*2240*/  LDSM.16.M88.4 R104, [R3+0x17900] ;  /* 0x017900000368783b */ /* 0x000f2e0000000200 */
[C---:B------:R-:W-:Y:S08]  /*2250*/  HMMA.16816.F32.BF16 R76, R200.reuse, R78, R92 ;  /* 0x0000004ec84c723c */ /* 0x040ff0000004185c */
[----:B-1----:R-:W-:Y:S01]  /*2260*/  HMMA.16816.F32.BF16 R92, R200, R38, R64 ;  /* 0x00000026c85c723c */ /* 0x002fe20000041840 */
[----:B------:R-:W1:Y:S07]  /*2270*/  LDSM.16.M88.4 R64, [R232+0x18900] ;  /* 0x01890000e840783b */ /* 0x000e6e0000000200 */
[C---:B--2---:R-:W-:Y:S08]  /*2280*/  HMMA.16816.F32.BF16 R96, R204.reuse, R32, R60 ;  /* 0x00000020cc60723c */ /* 0x044ff0000004183c */
[C---:B------:R-:W-:Y:S01]  /*2290*/  HMMA.16816.F32.BF16 R88, R204.reuse, R34, R56 ;  /* 0x00000022cc58723c */ /* 0x040fe20000041838 */
[----:B------:R-:W-:Y:S07]  /*22a0*/  LDSM.16.M88.4 R32, [R232+0x19100] ;  /* 0x01910000e820783b */ /* 0x000fee0000000200 */
[C---:B---3--:R-:W-:Y:S08]  /*22b0*/  HMMA.16816.F32.BF16 R60, R204.reuse, R24, R16 ;  /* 0x00000018cc3c723c */ /* 0x048ff00000041810 */
[----:B------:R-:W-:Y:S01]  /*22c0*/  HMMA.16816.F32.BF16 R56, R204, R26, R12 ;  /* 0x0000001acc38723c */ /* 0x000fe2000004180c */
[----:B------:R-:W2:Y:S07]  /*22d0*/  LDSM.16.M88.4 R24, [R232+0x1a100] ;  /* 0x01a10000e818783b */ /* 0x000eae0000000200 */
[----:B------:R-:W-:Y:S08]  /*22e0*/  HMMA.16816.F32.BF16 R80, R200, R36, R84 ;  /* 0x00000024c850723c */ /* 0x000ff00000041854 */
[C---:B------:R-:W-:Y:S08]  /*22f0*/  HMMA.16816.F32.BF16 R84, R204.reuse, R28, R48 ;  /* 0x0000001ccc54723c */ /* 0x040ff00000041830 */
[C---:B------:R-:W-:Y:S01]  /*2300*/  HMMA.16816.F32.BF16 R100, R204.reuse, R30, R20 ;  /* 0x0000001ecc64723c */ /* 0x040fe20000041814 */
[----:B------:R-:W3:Y:S07]  /*2310*/  LDSM.16.M88.4 R28, [R232+0x19900] ;  /* 0x01990000e81c783b */ /* 0x000eee0000000200 */
[C---:B------:R-:W-:Y:S08]  /*2320*/  HMMA.16816.F32.BF16 R20, R204.reuse, R40, R8 ;  /* 0x00000028cc14723c */ /* 0x040ff00000041808 */
[C---:B----4-:R-:W-:Y:S08]  /*2330*/  HMMA.16816.F32.BF16 R12, R204.reuse, R72, R52 ;  /* 0x00000048cc0c723c */ /* 0x050ff00000041834 */
[C---:B------:R-:W-:Y:S01]  /*2340*/  HMMA.16816.F32.BF16 R16, R204.reuse, R42, R44 ;  /* 0x0000002acc10723c */ /* 0x040fe2000004182c */
[----:B------:R-:W4:Y:S07]  /*2350*/  LDSM.16.M88.4 R40, [R232+0x1a900] ;  /* 0x01a90000e828783b */ /* 0x000f2e0000000200 */
[C---:B------:R-:W-:Y:S01]  /*2360*/  HMMA.16816.F32.BF16 R8, R204.reuse, R74, R76 ;  /* 0x0000004acc08723c */ /* 0x040fe2000004184c */
[----:B------:R-:W2:Y:S07]  /*2370*/  LDSM.16.M88.4 R72, [R4+0x18100] ;  /* 0x018100000448783b */ /* 0x000eae0000000200 */
[C---:B------:R-:W-:Y:S08]  /*2380*/  HMMA.16816.F32.BF16 R36, R204.reuse, R104, R80 ;  /* 0x00000068cc24723c */ /* 0x040ff00000041850 */
[----:B------:R-:W-:Y:S01]  /*2390*/  HMMA.16816.F32.BF16 R44, R204, R106, R92 ;  /* 0x0000006acc2c723c */ /* 0x000fe2000004185c */
[----:B------:R-:W3:Y:S04]  /*23a0*/  LDSM.16.M88.4 R92, [R4+0x19100] ;  /* 0x01910000045c783b */ /* 0x000ee80000000200 */
[----:B------:R-:W-:Y:S03]  /*23b0*/  LDSM.16.M88.4 R104, [R3+0x1a100] ;  /* 0x01a100000368783b */ /* 0x000fe60000000200 */
[C---:B------:R-:W-:Y:S01]  /*23c0*/  HMMA.16816.F32.BF16 R48, R208.reuse, R68, R96 ;  /* 0x00000044d030723c */ /* 0x040fe20000041860 */
[----:B------:R-:W-:Y:S07]  /*23d0*/  LDSM.16.M88.4 R96, [R4+0x19900] ;  /* 0x019900000460783b */ /* 0x000fee0000000200 */
[C---:B-1----:R-:W-:Y:S08]  /*23e0*/  HMMA.16816.F32.BF16 R80, R208.reuse, R64, R84 ;  /* 0x00000040d050723c */ /* 0x042ff00000041854 */
[C---:B------:R-:W-:Y:S01]  /*23f0*/  HMMA.16816.F32.BF16 R84, R208.reuse, R66, R100 ;  /* 0x00000042d054723c */ /* 0x040fe20000041864 */
[----:B------:R-:W1:Y:S07]  /*2400*/  LDSM.16.M88.4 R100, [R4+0x1a100] ;  /* 0x01a100000464783b */ /* 0x000e6e0000000200 */
[C---:B------:R-:W-:Y:S01]  /*2410*/  HMMA.16816.F32.BF16 R68, R208.reuse, R70, R88 ;  /* 0x00000046d044723c */ /* 0x040fe20000041858 */
[----:B------:R-:W1:Y:S07]  /*2420*/  LDSM.16.M88.4 R88, [R4+0x18900] ;  /* 0x018900000458783b */ /* 0x000e6e0000000200 */
[C---:B--2---:R-:W-:Y:S08]  /*2430*/  HMMA.16816.F32.BF16 R52, R208.reuse, R24, R12 ;  /* 0x00000018d034723c */ /* 0x044ff0000004180c */
[C---:B------:R-:W-:Y:S08]  /*2440*/  HMMA.16816.F32.BF16 R76, R208.reuse, R32, R60 ;  /* 0x00000020d04c723c */ /* 0x040ff0000004183c */
[C---:B------:R-:W-:Y:S08]  /*2450*/  HMMA.16816.F32.BF16 R64, R208.reuse, R34, R56 ;  /* 0x00000022d040723c */ /* 0x040ff00000041838 */
        /* <DEDUP_REMOVED lines=9> */
[C---:B------:R-:W-:Y:S08]  /*24f0*/  HMMA.16816.F32.BF16 R32, R216.reuse, R74, R68 ;  /* 0x0000004ad820723c */ /* 0x040ff00000041844 */
[C---:B------:R-:W-:Y:S01]  /*2500*/  HMMA.16816.F32.BF16 R72, R216.reuse, R92, R76 ;  /* 0x0000005cd848723c */ /* 0x040fe2000004184c */
[----:B------:R-:W-:Y:S07]  /*2510*/  LDSM.16.M88.4 R76, [R3+0x18900] ;  /* 0x01890000034c783b */ /* 0x000fee0000000200 */
[C---:B------:R-:W-:Y:S08]  /*2520*/  HMMA.16816.F32.BF16 R68, R216.reuse, R94, R64 ;  /* 0x0000005ed844723c */ /* 0x040ff00000041840 */
[C---:B-1----:R-:W-:Y:S01]  /*2530*/  HMMA.16816.F32.BF16 R92, R216.reuse, R100, R52 ;  /* 0x00000064d85c723c */ /* 0x042fe20000041834 */
[----:B------:R-:W1:Y:S07]  /*2540*/  LDSM.16.M88.4 R52, [R5+0x19100] ;  /* 0x019100000534783b */ /* 0x000e6e0000000200 */
[C---:B------:R-:W-:Y:S08]  /*2550*/  HMMA.16816.F32.BF16 R64, R216.reuse, R96, R60 ;  /* 0x00000060d840723c */ /* 0x040ff0000004183c */
[C---:B------:R-:W-:Y:S08]  /*2560*/  HMMA.16816.F32.BF16 R36, R216.reuse, R88, R80 ;  /* 0x00000058d824723c */ /* 0x040ff00000041850 */
[C---:B------:R-:W-:Y:S01]  /*2570*/  HMMA.16816.F32.BF16 R60, R216.reuse, R98, R56 ;  /* 0x00000062d83c723c */ /* 0x040fe20000041838 */
[----:B------:R-:W1:Y:S04]  /*2580*/  LDSM.16.M88.4 R56, [R5+0x19900] ;  /* 0x019900000538783b */ /* 0x000e680000000200 */
[----:B------:R-:W-:Y:S03]  /*2590*/  LDSM.16.M88.4 R96, [R3+0x19100] ;  /* 0x019100000360783b */ /* 0x000fe60000000200 */
[C---:B--2---:R-:W-:Y:S08]  /*25a0*/  HMMA.16816.F32.BF16 R80, R216.reuse, R8, R20 ;  /* 0x00000008d850723c */ /* 0x044ff00000041814 */
[----:B------:R-:W-:Y:S01]  /*25b0*/  HMMA.16816.F32.BF16 R44, R216, R10, R16 ;  /* 0x0000000ad82c723c */ /* 0x000fe20000041810 */
[----:B------:R-:W2:Y:S07]  /*25c0*/  LDSM.16.M88.4 R16, [R5+0x1a900] ;  /* 0x01a900000510783b */ /* 0x000eae0000000200 */
[----:B---3--:R-:W-:Y:S01]  /*25d0*/  HMMA.16816.F32.BF16 R20, R220, R28, R12 ;  /* 0x0000001cdc14723c */ /* 0x008fe2000004180c */
[----:B------:R-:W3:Y:S07]  /*25e0*/  LDSM.16.M88.4 R12, [R3+0x18100] ;  /* 0x01810000030c783b */ /* 0x000eee0000000200 */
[----:B------:R-:W-:Y:S01]  /*25f0*/  HMMA.16816.F32.BF16 R48, R216, R90, R84 ;  /* 0x0000005ad830723c */ /* 0x000fe20000041854 */
[----:B------:R4:W2:Y:S07]  /*2600*/  LDSM.16.M88.4 R84, [R5+0x1a100] ;  /* 0x01a100000554783b */ /* 0x0008ae0000000200 */
[----:B------:R-:W-:Y:S08]  /*2610*/  HMMA.16816.F32.BF16 R8, R220, R30, R32 ;  /* 0x0000001edc08723c */ /* 0x000ff00000041820 */
[----:B------:R-:W-:Y:S01]  /*2620*/  HMMA.16816.F32.BF16 R88, R216, R102, R24 ;  /* 0x00000066d858723c */ /* 0x000fe20000041818 */
[----:B------:R-:W2:Y:S07]  /*2630*/  LDSM.16.M88.4 R100, [R3+0x19900] ;  /* 0x019900000364783b */ /* 0x000eae0000000200 */
[C---:B----4-:R-:W-:Y:S08]  /*2640*/  HMMA.16816.F32.BF16 R4, R220.reuse, R40, R36 ;  /* 0x00000028dc04723c */ /* 0x050ff00000041824 */
[C---:B------:R-:W-:Y:S08]  /*2650*/  HMMA.16816.F32.BF16 R24, R220.reuse, R42, R48 ;  /* 0x0000002adc18723c */ /* 0x040ff00000041830 */
[----:B-1----:R-:W-:Y:S01]  /*2660*/  HMMA.16816.F32.BF16 R32, R220, R54, R68 ;  /* 0x00000036dc20723c */ /* 0x002fe20000041844 */
[----:B------:R1:W4:Y:S01]  /*2670*/  LDSM.16.M88.4 R68, [R3+0x1a900] ;  /* 0x01a900000344783b */ /* 0x0003220000000200 */
[----:B------:R-:W-:-:S06]  /*2680*/  DEPBAR.LE SB0, 0x2 ;  /* 0x000080800000791a */ /* 0x000fcc0000000000 */
[C---:B------:R-:W-:Y:S08]  /*2690*/  HMMA.16816.F32.BF16 R40, R220.reuse, R56, R64 ;  /* 0x00000038dc28723c */ /* 0x040ff00000041840 */
[----:B------:R-:W-:Y:S01]  /*26a0*/  HMMA.16816.F32.BF16 R48, R220, R58, R60 ;  /* 0x0000003adc30723c */ /* 0x000fe2000004183c */
[----:B-1----:R-:W-:-:S07]  /*26b0*/  SHF.R.S32.HI R3, RZ, 0x1f, R116 ;  /* 0x0000001fff037819 */ /* 0x002fce0000011474 */
[----:B--2---:R-:W-:Y:S01]  /*26c0*/  HMMA.16816.F32.BF16 R56, R220, R18, R44 ;  /* 0x00000012dc38723c */ /* 0x004fe2000004182c */
[----:B------:R-:W-:-:S04]  /*26d0*/  LEA.HI R117, R3, R116, RZ, 0x2 ;  /* 0x0000007403757211 */ /* 0x000fc800078f10ff */
[----:B------:R-:W-:-:S03]  /*26e0*/  LOP3.LUT R3, R117, 0x7ffffffc, RZ, 0xc0, !PT ;  /* 0x7ffffffc75037812 */ /* 0x000fc600078ec0ff */
[----:B---3--:R-:W-:Y:S01]  /*26f0*/  HMMA.16816.F32.BF16 R44, R224, R12, R20 ;  /* 0x0000000ce02c723c */ /* 0x008fe20000041814 */
[----:B------:R-:W-:Y:S07]  /*2700*/  STL [R1+0x20], R117 ;  /* 0x0000207501007387 */ /* 0x000fee0000100800 */
[----:B------:R-:W-:Y:S08]  /*2710*/  HMMA.16816.F32.BF16 R28, R220, R52, R72 ;  /* 0x00000034dc1c723c */ /* 0x000ff00000041848 */
[C---:B------:R-:W-:Y:S08]  /*2720*/  HMMA.16816.F32.BF16 R36, R224.reuse, R14, R8 ;  /* 0x0000000ee024723c */ /* 0x040ff00000041808 */
[C---:B------:R-:W-:Y:S07]  /*2730*/  HMMA.16816.F32.BF16 R8, R224.reuse, R76, R4 ;  /* 0x0000004ce008723c */ /* 0x040fee0000041804 */
[----:B------:R-:W-:Y:S01]  /*2740*/  IMAD.IADD R4, R116, 0x1, -R3 ;  /* 0x0000000174047824 */ /* 0x000fe200078e0a03 */
[----:B------:R-:W-:Y:S01]  /*2750*/  HMMA.16816.F32.BF16 R12, R224, R78, R24 ;  /* 0x0000004ee00c723c */ /* 0x000fe20000041818 */
[----:B------:R-:W-:-:S04]  /*2760*/  IMAD.U32 R3, RZ, RZ, UR5 ;  /* 0x00000005ff037e24 */ /* 0x000fc8000f8e00ff */
[----:B------:R-:W-:-:S03]  /*2770*/  IMAD R3, R4, -0x2, R3 ;  /* 0xfffffffe04037824 */ /* 0x000fc600078e0203 */
[----:B------:R-:W-:Y:S02]  /*2780*/  HMMA.16816.F32.BF16 R64, R220, R16, R80 ;  /* 0x00000010dc40723c */ /* 0x000fe40000041850 */
[C---:B------:R-:W-:Y:S02]  /*2790*/  ISETP.GT.AND P5, PT, R3.reuse, RZ, PT ;  /* 0x000000ff0300720c */ /* 0x040fe40003fa4270 */
[C---:B------:R-:W-:Y:S02]  /*27a0*/  ISETP.GT.AND P1, PT, R3.reuse, 0x1, PT ;  /* 0x000000010300780c */ /* 0x040fe40003f24270 */
[----:B------:R-:W-:Y:S02]  /*27b0*/  ISETP.GT.AND P6, PT, R3, 0x8, PT ;  /* 0x000000080300780c */ /* 0x000fe40003fc4270 */
[----:B------:R-:W-:Y:S01]  /*27c0*/  FSEL R6, R44, -INF , P5 ;  /* 0xff8000002c067808 */ /* 0x000fe20002800000 */
[----:B------:R-:W-:Y:S01]  /*27d0*/  HMMA.16816.F32.BF16 R16, R224, R96, R28 ;  /* 0x00000060e010723c */ /* 0x000fe2000004181c */
[----:B------:R-:W-:-:S02]  /*27e0*/  FSEL R7, R45, -INF , P1 ;  /* 0xff8000002d077808 */ /* 0x000fc40000800000 */
[----:B------:R-:W-:Y:S02]  /*27f0*/  FSEL R38, R38, -INF , P6 ;  /* 0xff80000026267808 */ /* 0x000fe40003000000 */
[----:B------:R-:W-:Y:S02]  /*2800*/  FMNMX.FTZ R4, R6, R7, !PT ;  /* 0x0000000706047209 */ /* 0x000fe40007810000 */
[----:B------:R-:W-:Y:S01]  /*2810*/  FSEL R31, R47, -INF , P1 ;  /* 0xff8000002f1f7808 */ /* 0x000fe20000800000 */
[----:B------:R-:W-:Y:S01]  /*2820*/  HMMA.16816.F32.BF16 R52, R220, R84, R92 ;  /* 0x00000054dc34723c */ /* 0x000fe2000004185c */
[----:B------:R-:W-:Y:S02]  /*2830*/  ISETP.GT.AND P1, PT, R3, 0x9, PT ;  /* 0x000000090300780c */ /* 0x000fe40003f24270 */
[----:B------:R-:W-:Y:S02]  /*2840*/  FSEL R28, R36, -INF , P6 ;  /* 0xff800000241c7808 */ /* 0x000fe40003000000 */
[----:B------:R-:W-:-:S02]  /*2850*/  FSEL R30, R46, -INF , P5 ;  /* 0xff8000002e1e7808 */ /* 0x000fc40002800000 */
[----:B------:R-:W-:Y:S01]  /*2860*/  ISETP.GT.AND P5, PT, R3, 0x10, PT ;  /* 0x000000100300780c */ /* 0x000fe20003fa4270 */
[----:B------:R-:W-:Y:S01]  /*2870*/  HMMA.16816.F32.BF16 R20, R224, R98, R32 ;  /* 0x00000062e014723c */ /* 0x000fe20000041820 */
[----:B------:R-:W-:Y:S02]  /*2880*/  FSEL R29, R37, -INF , P1 ;  /* 0xff800000251d7808 */ /* 0x000fe40000800000 */
[----:B------:R-:W-:Y:S02]  /*2890*/  FMNMX.FTZ R4, R28, R4, !PT ;  /* 0x000000041c047209 */ /* 0x000fe40007810000 */
[----:B------:R-:W-:Y:S02]  /*28a0*/  FSEL R39, R39, -INF , P1 ;  /* 0xff80000027277808 */ /* 0x000fe40000800000 */
[----:B------:R-:W-:Y:S01]  /*28b0*/  ISETP.GT.AND P1, PT, R3, 0x11, PT ;  /* 0x000000110300780c */ /* 0x000fe20003f24270 */
[----:B------:R-:W-:Y:S01]  /*28c0*/  HMMA.16816.F32.BF16 R60, R220, R86, R88 ;  /* 0x00000056dc3c723c */ /* 0x000fe20000041858 */
[----:B------:R-:W-:-:S02]  /*28d0*/  FSEL R45, R8, -INF , P5 ;  /* 0xff800000082d7808 */ /* 0x000fc40002800000 */
[----:B------:R-:W-:Y:S02]  /*28e0*/  FMNMX.FTZ R4, R29, R4, !PT ;  /* 0x000000041d047209 */ /* 0x000fe40007810000 */
[----:B------:R-:W-:Y:S02]  /*28f0*/  ISETP.GT.AND P6, PT, R3, 0x18, PT ;  /* 0x000000180300780c */ /* 0x000fe40003fc4270 */
[----:B------:R-:W-:Y:S01]  /*2900*/  FSEL R44, R9, -INF , P1 ;  /* 0xff800000092c7808 */ /* 0x000fe20000800000 */
[----:B------:R-:W-:Y:S01]  /*2910*/  HMMA.16816.F32.BF16 R24, R224, R100, R40 ;  /* 0x00000064e018723c */ /* 0x000fe20000041828 */
[----:B------:R-:W-:Y:S02]  /*2920*/  FMNMX.FTZ R4, R45, R4, !PT ;  /* 0x000000042d047209 */ /* 0x000fe40007810000 */
[----:B------:R-:W-:Y:S02]  /*2930*/  FSEL R84, R10, -INF , P5 ;  /* 0xff8000000a547808 */ /* 0x000fe40002800000 */
[----:B------:R-:W-:-:S02]  /*2940*/  ISETP.GT.AND P5, PT, R3, 0x19, PT ;  /* 0x000000190300780c */ /* 0x000fc40003fa4270 */
[----:B------:R-:W-:Y:S01]  /*2950*/  FSEL R86, R14, -INF , P6 ;  /* 0xff8000000e567808 */ /* 0x000fe20003000000 */
[C---:B------:R-:W-:Y:S01]  /*2960*/  HMMA.16816.F32.BF16 R32, R224.reuse, R102, R48 ;  /* 0x00000066e020723c */ /* 0x040fe20000041830 */
[----:B------:R-:W-:Y:S02]  /*2970*/  FSEL R14, R12, -INF , P6 ;  /* 0xff8000000c0e7808 */ /* 0x000fe40003000000 */
[----:B------:R-:W-:Y:S02]  /*2980*/  FMNMX.FTZ R4, R44, R4, !PT ;  /* 0x000000042c047209 */ /* 0x000fe40007810000 */
[----:B------:R-:W-:Y:S01]  /*2990*/  FSEL R87, R11, -INF , P1 ;  /* 0xff8000000b577808 */ /* 0x000fe20000800000 */
[----:B------:R-:W-:Y:S01]  /*29a0*/  BAR.SYNC.DEFER_BLOCKING 0x0 ;  /* 0x0000000000007b1d */ /* 0x000fe20000010000 */
[----:B------:R-:W-:Y:S01]  /*29b0*/  FSEL R85, R15, -INF , P5 ;  /* 0xff8000000f557808 */ /* 0x000fe20002800000 */
[----:B------:R-:W-:Y:S01]  /*29c0*/  HMMA.16816.F32.BF16 R40, R224, R104, R52 ;  /* 0x00000068e028723c */ /* 0x000fe20000041834 */
[----:B------:R-:W-:-:S02]  /*29d0*/  ISETP.GT.AND P1, PT, R3, 0x20, PT ;  /* 0x000000200300780c */ /* 0x000fc40003f24270 */
[----:B------:R-:W-:Y:S02]  /*29e0*/  FSEL R15, R13, -INF , P5 ;  /* 0xff8000000d0f7808 */ /* 0x000fe40002800000 */
[----:B------:R-:W-:Y:S02]  /*29f0*/  FMNMX.FTZ R4, R14, R4, !PT ;  /* 0x000000040e047209 */ /* 0x000fe40007810000 */
[----:B------:R-:W-:Y:S01]  /*2a00*/  ISETP.GT.AND P5, PT, R3, 0x21, PT ;  /* 0x000000210300780c */ /* 0x000fe20003fa4270 */
[----:B------:R-:W-:Y:S01]  /*2a10*/  HMMA.16816.F32.BF16 R48, R224, R106, R60 ;  /* 0x0000006ae030723c */ /* 0x000fe2000004183c */
[----:B------:R-:W-:Y:S02]  /*2a20*/  FSEL R127, R16, -INF , P1 ;  /* 0xff800000107f7808 */ /* 0x000fe40000800000 */
[----:B------:R-:W-:Y:S02]  /*2a30*/  FMNMX.FTZ R4, R15, R4, !PT ;  /* 0x000000040f047209 */ /* 0x000fe40007810000 */
[----:B------:R-:W-:-:S02]  /*2a40*/  FMNMX.FTZ R5, R30, R31, !PT ;  /* 0x0000001f1e057209 */ /* 0x000fc40007810000 */
[----:B------:R-:W-:Y:S01]  /*2a50*/  FSEL R126, R17, -INF , P5 ;  /* 0xff800000117e7808 */ /* 0x000fe20002800000 */
[C---:B----4-:R-:W-:Y:S01]  /*2a60*/  HMMA.16816.F32.BF16 R52, R224.reuse, R68, R64 ;  /* 0x00000044e034723c */ /* 0x050fe20000041840 */
[----:B------:R-:W-:Y:S02]  /*2a70*/  ISETP.GT.AND P6, PT, R3, 0x28, PT ;  /* 0x000000280300780c */ /* 0x000fe40003fc4270 */
[----:B------:R-:W-:Y:S02]  /*2a80*/  FMNMX.FTZ R4, R127, R4, !PT ;  /* 0x000000047f047209 */ /* 0x000fe40007810000 */
[----:B------:R-:W-:Y:S01]  /*2a90*/  FMNMX.FTZ R5, R38, R5, !PT ;  /* 0x0000000526057209 */ /* 0x000fe20007810000 */
[----:B------:R-:W-:Y:S01]  /*2aa0*/  LDSM.16.MT88.4 R8, [R2+0x6100] ;  /* 0x006100000208783b */ /* 0x000fe20000004200 */
[----:B------:R-:W-:Y:S01]  /*2ab0*/  FSEL R145, R19, -INF , P5 ;  /* 0xff80000013917808 */ /* 0x000fe20002800000 */
[----:B------:R-:W-:Y:S01]  /*2ac0*/  HMMA.16816.F32.BF16 R56, R224, R70, R56 ;  /* 0x00000046e038723c */ /* 0x000fe20000041838 */
[----:B------:R-:W-:-:S02]  /*2ad0*/  ISETP.GT.AND P5, PT, R3, 0x29, PT ;  /* 0x000000290300780c */ /* 0x000fc40003fa4270 */
        /* <DEDUP_REMOVED lines=15> */
[----:B------:R-:W-:Y:S02]  /*2bd0*/  FSEL R182, R25, -INF , P5 ;  /* 0xff80000019b67808 */ /* 0x000fe40002800000 */
[----:B------:R-:W-:Y:S02]  /*2be0*/  ISETP.GT.AND P5, PT, R3, 0x38, PT ;  /* 0x000000380300780c */ /* 0x000fe40003fa4270 */
        /* <DEDUP_REMOVED lines=18> */
[----:B------:R-:W-:Y:S02]  /*2d10*/  FSEL R134, R22, -INF , P6 ;  /* 0xff80000016867808 */ /* 0x000fe40003000000 */
[----:B------:R-:W-:Y:S01]  /*2d20*/  FMNMX.FTZ R5, R145, R5, !PT ;  /* 0x0000000591057209 */ /* 0x000fe20007810000 */
[----:B------:R-:W-:Y:S01]  /*2d30*/  LDSM.16.MT88.4 R20, [R2+0x100] ;  /* 0x000100000214783b */ /* 0x000fe20000004200 */
        /* <DEDUP_REMOVED lines=39> */
[----:B------:R-:W-:Y:S02]  /*2fb0*/  FMNMX.FTZ R3, R245, R3, !PT ;  /* 0x00000003f5037209 */ /* 0x000fe40007810000 */
[----:B------:R-:W-:-:S02]  /*2fc0*/  FSEL R239, R59, -INF , P1 ;  /* 0xff8000003bef7808 */ /* 0x000fc40000800000 */
[----:B------:R-:W-:-:S04]  /*2fd0*/  FMNMX.FTZ R3, R160, R3, !PT ;  /* 0x00000003a0037209 */ /* 0x000fc80007810000 */
[----:B------:R-:W-:-:S04]  /*2fe0*/  FMNMX.FTZ R3, R231, R3, !PT ;  /* 0x00000003e7037209 */ /* 0x000fc80007810000 */
        /* <DEDUP_REMOVED lines=17> */
[----:B------:R-:W-:Y:S01]  /*3100*/  FSEL R12, R12, RZ, P1 ;  /* 0x000000ff0c0c7208 */ /* 0x000fe20000800000 */
        /* <DEDUP_REMOVED lines=14> */
[----:B--2---:R-:W-:Y:S02]  /*31f0*/  FFMA.FTZ R4, R39, c[0x0][0x2d0], -R12 ;  /* 0x0000b40027047a23 */ /* 0x004fe4000001080c */
[----:B------:R-:W2:Y:S04]  /*3200*/  LDSM.16.MT88.4 R36, [R135+0x3100] ;  /* 0x003100008724783b */ /* 0x000ea80000004200 */
[----:B------:R3:W4:Y:S02]  /*3210*/  MUFU.EX2 R162, R4 ;  /* 0x0000000400a27308 */ /* 0x0007240000000800 */
[----:B---3--:R-:W-:-:S02]  /*3220*/  F2FP.BF16.PACK_AB R4, R146, R129 ;  /* 0x000000819204723e */ /* 0x008fc400000010ff */
[----:B----4-:R-:W-:-:S07]  /*3230*/  F2FP.BF16.PACK_AB R7, R162, R131 ;  /* 0x00000083a207723e */ /* 0x010fce00000010ff */
[C---:B------:R-:W-:Y:S08]  /*3240*/  HMMA.16816.F32.BF16 R88, R4.reuse, R16, RZ ;  /* 0x000000100458723c */ /* 0x040ff000000418ff */
[C---:B------:R-:W-:Y:S01]  /*3250*/  HMMA.16816.F32.BF16 R68, R4.reuse, R18, RZ ;  /* 0x000000120444723c */ /* 0x040fe200000418ff */
[----:B------:R-:W3:Y:S07]  /*3260*/  LDSM.16.MT88.4 R16, [R0+0x3100] ;  /* 0x003100000010783b */ /* 0x000eee0000004200 */
[C---:B------:R-:W-:Y:S07]  /*3270*/  HMMA.16816.F32.BF16 R56, R4.reuse, R8, RZ ;  /* 0x000000080438723c */ /* 0x040fee00000418ff */
[--C-:B------:R-:W-:Y:S01]  /*3280*/  FFMA.FTZ R8, R45, c[0x0][0x2d0], -R13.reuse ;  /* 0x0000b4002d087a23 */ /* 0x100fe2000001080d */
[C---:B------:R-:W-:Y:S03]  /*3290*/  HMMA.16816.F32.BF16 R104, R4.reuse, R32, RZ ;  /* 0x000000200468723c */ /* 0x040fe600000418ff */
[----:B------:R4:W-:Y:S05]  /*32a0*/  MUFU.EX2 R161, R8 ;  /* 0x0000000800a17308 */ /* 0x0009ea0000000800 */
[C---:B------:R-:W-:Y:S01]  /*32b0*/  HMMA.16816.F32.BF16 R80, R4.reuse, R34, RZ ;  /* 0x000000220450723c */ /* 0x040fe200000418ff */
[----:B------:R-:W3:Y:S07]  /*32c0*/  LDSM.16.MT88.4 R32, [R0+0x6100] ;  /* 0x006100000020783b */ /* 0x000eee0000004200 */
[----:B-1----:R-:W-:Y:S01]  /*32d0*/  HMMA.16816.F32.BF16 R96, R4, R28, RZ ;  /* 0x0000001c0460723c */ /* 0x002fe200000418ff */
[----:B----4-:R-:W-:-:S04]  /*32e0*/  FFMA.FTZ R8, R44, c[0x0][0x2d0], -R13 ;  /* 0x0000b4002c087a23 */ /* 0x010fc8000001080d */
[----:B------:R1:W4:Y:S03]  /*32f0*/  MUFU.EX2 R228, R8 ;  /* 0x0000000800e47308 */ /* 0x0003260000000800 */
[C---:B------:R-:W-:Y:S01]  /*3300*/  HMMA.16816.F32.BF16 R72, R4.reuse, R30, RZ ;  /* 0x0000001e0448723c */ /* 0x040fe200000418ff */
[----:B------:R-:W-:Y:S07]  /*3310*/  LDSM.16.MT88.4 R28, [R233+0x6100] ;  /* 0x00610000e91c783b */ /* 0x000fee0000004200 */
[----:B------:R-:W-:Y:S01]  /*3320*/  HMMA.16816.F32.BF16 R100, R4, R20, RZ ;  /* 0x000000140464723c */ /* 0x000fe200000418ff */
[----:B-1----:R-:W-:-:S07]  /*3330*/  FFMA.FTZ R8, R14, c[0x0][0x2d0], -R13 ;  /* 0x0000b4000e087a23 */ /* 0x002fce000001080d */
[C---:B------:R-:W-:Y:S01]  /*3340*/  HMMA.16816.F32.BF16 R76, R4.reuse, R22, RZ ;  /* 0x00000016044c723c */ /* 0x040fe200000418ff */
[----:B------:R-:W1:Y:S01]  /*3350*/  LDSM.16.MT88.4 R20, [R135+0x6100] ;  /* 0x006100008714783b */ /* 0x000e620000004200 */
[----:B------:R3:W-:Y:S06]  /*3360*/  MUFU.EX2 R14, R8 ;  /* 0x00000008000e7308 */ /* 0x0007ec0000000800 */
[C---:B--2---:R-:W-:Y:S08]  /*3370*/  HMMA.16816.F32.BF16 R92, R4.reuse, R36, RZ ;  /* 0x00000024045c723c */ /* 0x044ff000000418ff */
[----:B------:R-:W-:Y:S01]  /*3380*/  HMMA.16816.F32.BF16 R60, R4, R38, RZ ;  /* 0x00000026043c723c */ /* 0x000fe200000418ff */
[----:B---3--:R-:W-:-:S04]  /*3390*/  FFMA.FTZ R8, R15, c[0x0][0x2d0], -R13 ;  /* 0x0000b4000f087a23 */ /* 0x008fc8000001080d */
[----:B------:R2:W-:Y:S03]  /*33a0*/  MUFU.EX2 R138, R8 ;  /* 0x00000008008a7308 */ /* 0x0005e60000000800 */
[C---:B------:R-:W-:Y:S08]  /*33b0*/  HMMA.16816.F32.BF16 R36, R4.reuse, R16, RZ ;  /* 0x000000100424723c */ /* 0x040ff000000418ff */
[----:B------:R-:W-:Y:S01]  /*33c0*/  HMMA.16816.F32.BF16 R116, R4, R18, RZ ;  /* 0x000000120474723c */ /* 0x000fe200000418ff */
[----:B------:R-:W3:Y:S01]  /*33d0*/  LDSM.16.MT88.4 R16, [R2+0x3900] ;  /* 0x003900000210783b */ /* 0x000ee20000004200 */
[----:B--2---:R-:W-:-:S06]  /*33e0*/  FFMA.FTZ R8, R84, c[0x0][0x2d0], -R12 ;  /* 0x0000b40054087a23 */ /* 0x004fcc000001080c */
[C---:B------:R-:W-:Y:S01]  /*33f0*/  HMMA.16816.F32.BF16 R48, R4.reuse, R10, RZ ;  /* 0x0000000a0430723c */ /* 0x040fe200000418ff */
[----:B------:R2:W-:Y:S07]  /*3400*/  MUFU.EX2 R165, R8 ;  /* 0x0000000800a57308 */ /* 0x0005ee0000000800 */
[C---:B------:R-:W-:Y:S08]  /*3410*/  HMMA.16816.F32.BF16 R44, R4.reuse, R40, RZ ;  /* 0x00000028042c723c */ /* 0x040ff000000418ff */
[----:B------:R-:W-:Y:S01]  /*3420*/  HMMA.16816.F32.BF16 R120, R4, R32, RZ ;  /* 0x000000200478723c */ /* 0x000fe200000418ff */
[----:B--2---:R-:W-:-:S04]  /*3430*/  FFMA.FTZ R8, R87, c[0x0][0x2d0], -R12 ;  /* 0x0000b40057087a23 */ /* 0x004fc8000001080c */
[----:B------:R2:W1:Y:S03]  /*3440*/  MUFU.EX2 R229, R8 ;  /* 0x0000000800e57308 */ /* 0x0004660000000800 */
[C---:B------:R-:W-:Y:S08]  /*3450*/  HMMA.16816.F32.BF16 R64, R4.reuse, R24, RZ ;  /* 0x000000180440723c */ /* 0x040ff000000418ff */
[----:B------:R-:W-:Y:S01]  /*3460*/  HMMA.16816.F32.BF16 R52, R4, R26, RZ ;  /* 0x0000001a0434723c */ /* 0x000fe200000418ff */
[----:B------:R-:W3:Y:S01]  /*3470*/  LDSM.16.MT88.4 R24, [R2+0x900] ;  /* 0x000900000218783b */ /* 0x000ee20000004200 */
[----:B--2---:R-:W-:-:S06]  /*3480*/  FFMA.FTZ R8, R86, c[0x0][0x2d0], -R12 ;  /* 0x0000b40056087a23 */ /* 0x004fcc000001080c */
[C---:B------:R-:W-:Y:S01]  /*3490*/  HMMA.16816.F32.BF16 R40, R4.reuse, R42, RZ ;  /* 0x0000002a0428723c */ /* 0x040fe200000418ff */
[----:B------:R2:W-:Y:S07]  /*34a0*/  MUFU.EX2 R15, R8 ;  /* 0x00000008000f7308 */ /* 0x0005ee0000000800 */
[C---:B-1----:R-:W-:Y:S08]  /*34b0*/  HMMA.16816.F32.BF16 R112, R4.reuse, R20, RZ ;  /* 0x000000140470723c */ /* 0x042ff000000418ff */
[----:B------:R-:W-:Y:S01]  /*34c0*/  HMMA.16816.F32.BF16 R108, R4, R22, RZ ;  /* 0x00000016046c723c */ /* 0x000fe200000418ff */
[----:B------:R-:W-:Y:S01]  /*34d0*/  LDSM.16.MT88.4 R20, [R135+0x900] ;  /* 0x000900008714783b */ /* 0x000fe20000004200 */
[----:B--2---:R-:W-:-:S04]  /*34e0*/  FFMA.FTZ R8, R85, c[0x0][0x2d0], -R12 ;  /* 0x0000b40055087a23 */ /* 0x004fc8000001080c */
[----:B------:R1:W2:Y:S02]  /*34f0*/  MUFU.EX2 R139, R8 ;  /* 0x00000008008b7308 */ /* 0x0002a40000000800 */
[C---:B------:R-:W-:Y:S08]  /*3500*/  HMMA.16816.F32.BF16 R84, R4.reuse, R28, RZ ;  /* 0x0000001c0454723c */ /* 0x040ff000000418ff */
[C---:B------:R-:W-:Y:S01]  /*3510*/  HMMA.16816.F32.BF16 R28, R4.reuse, R30, RZ ;  /* 0x0000001e041c723c */ /* 0x040fe200000418ff */
[----:B-1----:R-:W1:Y:S07]  /*3520*/  LDSM.16.MT88.4 R8, [R2+0x6900] ;  /* 0x006900000208783b */ /* 0x002e6e0000004200 */
[----:B------:R-:W-:Y:S07]  /*3530*/  HMMA.16816.F32.BF16 R32, R4, R34, RZ ;  /* 0x000000220420723c */ /* 0x000fee00000418ff */
[----:B----4-:R-:W-:-:S02]  /*3540*/  F2FP.BF16.PACK_AB R4, R228, R161 ;  /* 0x000000a1e404723e */ /* 0x010fc400000010ff */
[----:B------:R-:W-:Y:S02]  /*3550*/  F2FP.BF16.PACK_AB R5, R229, R165 ;  /* 0x000000a5e505723e */ /* 0x000fe400000010ff */
[----:B------:R-:W-:Y:S02]  /*3560*/  F2FP.BF16.PACK_AB R6, R138, R14 ;  /* 0x0000000e8a06723e */ /* 0x000fe400000010ff */
[----:B--2---:R-:W-:-:S07]  /*3570*/  F2FP.BF16.PACK_AB R7, R139, R15 ;  /* 0x0000000f8b07723e */ /* 0x004fce00000010ff */
[C---:B---3--:R-:W-:Y:S08]  /*3580*/  HMMA.16816.F32.BF16 R140, R4.reuse, R16, R88 ;  /* 0x00000010048c723c */ /* 0x048ff00000041858 */
[C---:B------:R-:W-:Y:S01]  /*3590*/  HMMA.16816.F32.BF16 R88, R4.reuse, R18, R68 ;  /* 0x000000120458723c */ /* 0x040fe20000041844 */
[----:B------:R-:W2:Y:S06]  /*35a0*/  LDSM.16.MT88.4 R16, [R233+0x900] ;  /* 0x00090000e910783b */ /* 0x000eac0000004200 */
[----:B------:R-:W-:Y:S01]  /*35b0*/  IMAD.MOV.U32 R71, RZ, RZ, R139 ;  /* 0x000000ffff477224 */ /* 0x000fe200078e008b */
[----:B------:R-:W-:Y:S01]  /*35c0*/  MOV R69, R137 ;  /* 0x0000008900457202 */ /* 0x000fe20000000f00 */
[----:B------:R-:W-:Y:S01]  /*35d0*/  IMAD.MOV.U32 R70, RZ, RZ, R138 ;  /* 0x000000ffff467224 */ /* 0x000fe200078e008a */
[----:B------:R-:W-:Y:S01]  /*35e0*/  HMMA.16816.F32.BF16 R148, R4, R24, R100 ;  /* 0x000000180494723c */ /* 0x000fe20000041864 */
[----:B------:R-:W-:-:S07]  /*35f0*/  IMAD.MOV.U32 R68, RZ, RZ, R136 ;  /* 0x000000ffff447224 */ /* 0x000fce00078e0088 */
[C---:B-1----:R-:W-:Y:S07]  /*3600*/  HMMA.16816.F32.BF16 R136, R4.reuse, R8, R56 ;  /* 0x000000080488723c */ /* 0x042fee0000041838 */
[----:B------:R-:W-:Y:S01]  /*3610*/  IMAD.MOV.U32 R56, RZ, RZ, R131 ;  /* 0x000000ffff387224 */ /* 0x000fe200078e0083 */
[----:B------:R-:W-:Y:S01]  /*3620*/  MOV R57, R130 ;  /* 0x0000008200397202 */ /* 0x000fe20000000f00 */
[----:B------:R-:W-:Y:S01]  /*3630*/  IMAD.MOV.U32 R58, RZ, RZ, R129 ;  /* 0x000000ffff3a7224 */ /* 0x000fe200078e0081 */
[C---:B------:R-:W-:Y:S01]  /*3640*/  HMMA.16816.F32.BF16 R76, R4.reuse, R26, R76 ;  /* 0x0000001a044c723c */ /* 0x040fe2000004184c */
[----:B------:R-:W-:Y:S01]  /*3650*/  IMAD.MOV.U32 R59, RZ, RZ, R128 ;  /* 0x000000ffff3b7224 */ /* 0x000fe200078e0080 */
[----:B------:R-:W-:Y:S06]  /*3660*/  LDSM.16.MT88.4 R24, [R135+0x3900] ;  /* 0x003900008718783b */ /* 0x000fec0000004200 */
[C---:B------:R-:W-:Y:S01]  /*3670*/  HMMA.16816.F32.BF16 R128, R4.reuse, R10, R48 ;  /* 0x0000000a0480723c */ /* 0x040fe20000041830 */
[----:B------:R-:W1:Y:S06]  /*3680*/  LDSM.16.MT88.4 R8, [R0+0x900] ;  /* 0x000900000008783b */ /* 0x000e6c0000004200 */
[----:B------:R-:W-:Y:S01]  /*3690*/  MOV R50, R165 ;  /* 0x000000a500327202 */ /* 0x000fe20000000f00 */
[----:B------:R-:W-:Y:S01]  /*36a0*/  IMAD.MOV.U32 R51, RZ, RZ, R164 ;  /* 0x000000ffff337224 */ /* 0x000fe200078e00a4 */
[C---:B--2---:R-:W-:Y:S07]  /*36b0*/  HMMA.16816.F32.BF16 R168, R4.reuse, R16, R96 ;  /* 0x0000001004a8723c */ /* 0x044fee0000041860 */
[----:B------:R-:W-:Y:S01]  /*36c0*/  IMAD.MOV.U32 R99, RZ, RZ, R163 ;  /* 0x000000ffff637224 */ /* 0x000fe200078e00a3 */
[----:B------:R-:W-:Y:S01]  /*36d0*/  HMMA.16816.F32.BF16 R164, R4, R18, R72 ;  /* 0x0000001204a4723c */ /* 0x000fe20000041848 */
[----:B------:R-:W2:Y:S01]  /*36e0*/  LDSM.16.MT88.4 R16, [R0+0x3900] ;  /* 0x003900000010783b */ /* 0x000ea20000004200 */
[----:B------:R-:W-:Y:S01]  /*36f0*/  MOV R98, R162 ;  /* 0x000000a200627202 */ /* 0x000fe20000000f00 */
[----:B------:R-:W-:-:S02]  /*3700*/  IMAD.MOV.U32 R97, RZ, RZ, R161 ;  /* 0x000000ffff617224 */ /* 0x000fc400078e00a1 */
[----:B------:R-:W-:-:S03]  /*3710*/  IMAD.MOV.U32 R96, RZ, RZ, R160 ;  /* 0x000000ffff607224 */ /* 0x000fc600078e00a0 */
[C---:B------:R-:W-:Y:S08]  /*3720*/  HMMA.16816.F32.BF16 R172, R4.reuse, R20, R104 ;  /* 0x0000001404ac723c */ /* 0x040ff00000041868 */
[C---:B------:R-:W-:Y:S01]  /*3730*/  HMMA.16816.F32.BF16 R176, R4.reuse, R22, R80 ;  /* 0x0000001604b0723c */ /* 0x040fe20000041850 */
[----:B------:R-:W3:Y:S07]  /*3740*/  LDSM.16.MT88.4 R20, [R233+0x3900] ;  /* 0x00390000e914783b */ /* 0x000eee0000004200 */
[C---:B-1----:R-:W-:Y:S08]  /*3750*/  HMMA.16816.F32.BF16 R104, R4.reuse, R8, R64 ;  /* 0x000000080468723c */ /* 0x042ff00000041840 */
[C---:B------:R-:W-:Y:S01]  /*3760*/  HMMA.16816.F32.BF16 R160, R4.reuse, R10, R52 ;  /* 0x0000000a04a0723c */ /* 0x040fe20000041834 */
[----:B------:R-:W1:Y:S07]  /*3770*/  LDSM.16.MT88.4 R8, [R135+0x6900] ;  /* 0x006900008708783b */ /* 0x000e6e0000004200 */
[C---:B------:R-:W-:Y:S07]  /*3780*/  HMMA.16816.F32.BF16 R100, R4.reuse, R24, R92 ;  /* 0x000000180464723c */ /* 0x040fee000004185c */
[----:B------:R-:W-:Y:S01]  /*3790*/  MOV R25, R50 ;  /* 0x0000003200197202 */ /* 0x000fe20000000f00 */
[----:B------:R-:W-:Y:S01]  /*37a0*/  HMMA.16816.F32.BF16 R92, R4, R26, R60 ;  /* 0x0000001a045c723c */ /* 0x000fe2000004183c */
[----:B------:R-:W-:-:S06]  /*37b0*/  IMAD.MOV.U32 R24, RZ, RZ, R51 ;  /* 0x000000ffff187224 */ /* 0x000fcc00078e0033 */
[----:B------:R-:W-:Y:S01]  /*37c0*/  IMAD.MOV.U32 R27, RZ, RZ, R56 ;  /* 0x000000ffff1b7224 */ /* 0x000fe200078e0038 */
[----:B--2---:R-:W-:Y:S01]  /*37d0*/  HMMA.16816.F32.BF16 R52, R4, R16, R36 ;  /* 0x000000100434723c */ /* 0x004fe20000041824 */
[----:B------:R-:W-:-:S07]  /*37e0*/  MOV R26, R57 ;  /* 0x00000039001a7202 */ /* 0x000fce0000000f00 */
[C---:B------:R-:W-:Y:S01]  /*37f0*/  HMMA.16816.F32.BF16 R60, R4.reuse, R18, R116 ;  /* 0x00000012043c723c */ /* 0x040fe20000041874 */
[----:B------:R-:W2:Y:S06]  /*3800*/  LDSM.16.MT88.4 R16, [R0+0x6900] ;  /* 0x006900000010783b */ /* 0x000eac0000004200 */
[----:B------:R-:W-:Y:S01]  /*3810*/  IMAD.MOV.U32 R117, RZ, RZ, R27 ;  /* 0x000000ffff757224 */ /* 0x000fe200078e001b */
[----:B---3--:R-:W-:Y:S01]  /*3820*/  HMMA.16816.F32.BF16 R64, R4, R22, R40 ;  /* 0x000000160440723c */ /* 0x008fe20000041828 */
[----:B------:R-:W-:Y:S01]  /*3830*/  MOV R119, R25 ;  /* 0x0000001900777202 */ /* 0x000fe20000000f00 */
[----:B------:R-:W-:-:S02]  /*3840*/  IMAD.MOV.U32 R27, RZ, RZ, R97 ;  /* 0x000000ffff1b7224 */ /* 0x000fc400078e0061 */
[----:B------:R-:W-:-:S03]  /*3850*/  IMAD.MOV.U32 R25, RZ, RZ, R99 ;  /* 0x000000ffff197224 */ /* 0x000fc600078e0063 */
[----:B------:R-:W-:Y:S01]  /*3860*/  MOV R43, R228 ;  /* 0x000000e4002b7202 */ /* 0x000fe20000000f00 */
[----:B-1----:R-:W-:Y:S01]  /*3870*/  HMMA.16816.F32.BF16 R72, R4, R8, R112 ;  /* 0x000000080448723c */ /* 0x002fe20000041870 */
[----:B------:R-:W-:Y:S02]  /*3880*/  IMAD.MOV.U32 R41, RZ, RZ, R58 ;  /* 0x000000ffff297224 */ /* 0x000fe400078e003a */
[----:B------:R-:W-:-:S04]  /*3890*/  IMAD.MOV.U32 R42, RZ, RZ, R59 ;  /* 0x000000ffff2a7224 */ /* 0x000fc800078e003b */
[----:B------:R-:W-:Y:S01]  /*38a0*/  FFMA.FTZ R8, R127, c[0x0][0x2d0], -R13 ;  /* 0x0000b4007f087a23 */ /* 0x000fe2000001080d */
[C---:B------:R-:W-:Y:S01]  /*38b0*/  HMMA.16816.F32.BF16 R80, R4.reuse, R20, R44 ;  /* 0x000000140450723c */ /* 0x040fe2000004182c */
[----:B------:R-:W1:Y:S01]  /*38c0*/  LDSM.16.MT88.4 R20, [R233+0x6900] ;  /* 0x00690000e914783b */ /* 0x000e620000004200 */
[----:B------:R-:W-:Y:S01]  /*38d0*/  MOV R127, R41 ;  /* 0x00000029007f7202 */ /* 0x000fe20000000f00 */
[----:B------:R3:W4:Y:S01]  /*38e0*/  MUFU.EX2 R40, R8 ;  /* 0x0000000800287308 */ /* 0x0007220000000800 */
[----:B------:R-:W-:Y:S01]  /*38f0*/  IMAD.MOV.U32 R112, RZ, RZ, R42 ;  /* 0x000000ffff707224 */ /* 0x000fe200078e002a */
[----:B------:R-:W-:Y:S01]  /*3900*/  MOV R114, R26 ;  /* 0x0000001a00727202 */ /* 0x000fe20000000f00 */
[----:B------:R-:W-:Y:S02]  /*3910*/  IMAD.MOV.U32 R113, RZ, RZ, R43 ;  /* 0x000000ffff717224 */ /* 0x000fe400078e002b */
[----:B------:R-:W-:Y:S01]  /*3920*/  HMMA.16816.F32.BF16 R56, R4, R10, R108 ;  /* 0x0000000a0438723c */ /* 0x000fe2000004186c */
[----:B------:R-:W-:Y:S01]  /*3930*/  IMAD.MOV.U32 R115, RZ, RZ, R24 ;  /* 0x000000ffff737224 */ /* 0x000fe200078e0018 */
[----:B------:R-:W-:Y:S01]  /*3940*/  MOV R24, R98 ;  /* 0x0000006200187202 */ /* 0x000fe20000000f00 */
[----:B------:R-:W-:-:S05]  /*3950*/  IMAD.MOV.U32 R26, RZ, RZ, R96 ;  /* 0x000000ffff1a7224 */ /* 0x000fca00078e0060 */
[----:B--2---:R-:W-:Y:S01]  /*3960*/  HMMA.16816.F32.BF16 R36, R4, R18, R32 ;  /* 0x000000120424723c */ /* 0x004fe20000041820 */
[----:B------:R-:W-:Y:S01]  /*3970*/  LDSM.16.MT88.4 R32, [R135+0x1100] ;  /* 0x001100008720783b */ /* 0x000fe20000004200 */
[----:B---3--:R-:W-:-:S04]  /*3980*/  FFMA.FTZ R8, R126, c[0x0][0x2d0], -R13 ;  /* 0x0000b4007e087a23 */ /* 0x008fc8000001080d */
[----:B------:R2:W3:Y:S02]  /*3990*/  MUFU.EX2 R126, R8 ;  /* 0x00000008007e7308 */ /* 0x0004e40000000800 */
[----:B--2---:R-:W-:Y:S01]  /*39a0*/  FFMA.FTZ R8, R125, c[0x0][0x2d0], -R13 ;  /* 0x0000b4007d087a23 */ /* 0x004fe2000001080d */
[C---:B-1----:R-:W-:Y:S05]  /*39b0*/  HMMA.16816.F32.BF16 R48, R4.reuse, R20, R84 ;  /* 0x000000140430723c */ /* 0x042fea0000041854 */
[----:B------:R1:W-:Y:S03]  /*39c0*/  MUFU.EX2 R228, R8 ;  /* 0x0000000800e47308 */ /* 0x0003e60000000800 */
[----:B------:R-:W-:Y:S01]  /*39d0*/  HMMA.16816.F32.BF16 R44, R4, R22, R28 ;  /* 0x00000016042c723c */ /* 0x000fe2000004181c */
[----:B------:R-:W-:Y:S06]  /*39e0*/  LDSM.16.MT88.4 R20, [R2+0x1100] ;  /* 0x001100000214783b */ /* 0x000fec0000004200 */
[----:B------:R-:W-:Y:S01]  /*39f0*/  IMAD.MOV.U32 R31, RZ, RZ, R68 ;  /* 0x000000ffff1f7224 */ /* 0x000fe200078e0044 */
[----:B------:R-:W-:Y:S01]  /*3a00*/  MOV R30, R69 ;  /* 0x00000045001e7202 */ /* 0x000fe20000000f00 */
[----:B------:R-:W-:-:S02]  /*3a10*/  IMAD.MOV.U32 R29, RZ, RZ, R70 ;  /* 0x000000ffff1d7224 */ /* 0x000fc400078e0046 */
[----:B-1----:R-:W-:Y:S02]  /*3a20*/  FFMA.FTZ R8, R124, c[0x0][0x2d0], -R13 ;  /* 0x0000b4007c087a23 */ /* 0x002fe4000001080d */
[----:B------:R-:W-:Y:S02]  /*3a30*/  IMAD.MOV.U32 R28, RZ, RZ, R71 ;  /* 0x000000ffff1c7224 */ /* 0x000fe400078e0047 */
[----:B------:R1:W2:Y:S02]  /*3a40*/  MUFU.EX2 R118, R8 ;  /* 0x0000000800767308 */ /* 0x0002a40000000800 */
[----:B-1----:R-:W-:Y:S02]  /*3a50*/  FFMA.FTZ R8, R133, c[0x0][0x2d0], -R12 ;  /* 0x0000b40085087a23 */ /* 0x002fe4000001080c */
[----:B----4-:R-:W-:-:S04]  /*3a60*/  IMAD.MOV.U32 R133, RZ, RZ, R40 ;  /* 0x000000ffff857224 */ /* 0x010fc800078e0028 */
[----:B------:R1:W4:Y:S01]  /*3a70*/  MUFU.EX2 R9, R8 ;  /* 0x0000000800097308 */ /* 0x0003220000000800 */
[----:B------:R-:W-:Y:S01]  /*3a80*/  HMMA.16816.F32.BF16 R40, R4, R16, R120 ;  /* 0x000000100428723c */ /* 0x000fe20000041878 */
[----:B------:R-:W4:Y:S06]  /*3a90*/  LDSM.16.MT88.4 R16, [R2+0x4100] ;  /* 0x004100000210783b */ /* 0x000f2c0000004200 */
[----:B---3--:R-:W-:Y:S02]  /*3aa0*/  F2FP.BF16.PACK_AB R4, R126, R133 ;  /* 0x000000857e04723e */ /* 0x008fe400000010ff */
[----:B--2---:R-:W-:Y:S01]  /*3ab0*/  F2FP.BF16.PACK_AB R6, R118, R228 ;  /* 0x000000e47606723e */ /* 0x004fe200000010ff */
[----:B-1----:R-:W-:-:S04]  /*3ac0*/  FFMA.FTZ R8, R145, c[0x0][0x2d0], -R12 ;  /* 0x0000b40091087a23 */ /* 0x002fc8000001080c */
[----:B------:R1:W2:Y:S02]  /*3ad0*/  MUFU.EX2 R124, R8 ;  /* 0x00000008007c7308 */ /* 0x0002a40000000800 */
[----:B-1----:R-:W-:Y:S02]  /*3ae0*/  FFMA.FTZ R8, R134, c[0x0][0x2d0], -R12 ;  /* 0x0000b40086087a23 */ /* 0x002fe4000001080c */
[----:B----4-:R-:W-:-:S04]  /*3af0*/  IMAD.MOV.U32 R134, RZ, RZ, R9 ;  /* 0x000000ffff867224 */ /* 0x010fc800078e0009 */
[----:B------:R1:W-:Y:S01]  /*3b00*/  MUFU.EX2 R125, R8 ;  /* 0x00000008007d7308 */ /* 0x0003e20000000800 */
[----:B--2---:R-:W-:Y:S01]  /*3b10*/  F2FP.BF16.PACK_AB R5, R124, R134 ;  /* 0x000000867c05723e */ /* 0x004fe200000010ff */
[----:B-1----:R-:W-:-:S06]  /*3b20*/  FFMA.FTZ R8, R144, c[0x0][0x2d0], -R12 ;  /* 0x0000b40090087a23 */ /* 0x002fcc000001080c */
[----:B------:R1:W2:Y:S02]  /*3b30*/  MUFU.EX2 R116, R8 ;  /* 0x0000000800747308 */ /* 0x0002a40000000800 */
[----:B-1----:R-:W1:Y:S01]  /*3b40*/  LDSM.16.MT88.4 R8, [R2+0x7100] ;  /* 0x007100000208783b */ /* 0x002e620000004200 */
[----:B--2---:R-:W-:-:S07]  /*3b50*/  F2FP.BF16.PACK_AB R7, R116, R125 ;  /* 0x0000007d7407723e */ /* 0x004fce00000010ff */
[C---:B------:R-:W-:Y:S07]  /*3b60*/  HMMA.16816.F32.BF16 R84, R4.reuse, R16, R140 ;  /* 0x000000100454723c */ /* 0x040fee000004188c */
[----:B------:R-:W-:Y:S01]  /*3b70*/  IMAD.MOV.U32 R143, RZ, RZ, R119 ;  /* 0x000000ffff8f7224 */ /* 0x000fe200078e0077 */
[----:B------:R-:W-:Y:S01]  /*3b80*/  MOV R142, R27 ;  /* 0x0000001b008e7202 */ /* 0x000fe20000000f00 */
[----:B------:R-:W-:Y:S01]  /*3b90*/  IMAD.MOV.U32 R119, RZ, RZ, R26 ;  /* 0x000000ffff777224 */ /* 0x000fe200078e001a */
[----:B------:R-:W-:Y:S01]  /*3ba0*/  HMMA.16816.F32.BF16 R88, R4, R18, R88 ;  /* 0x000000120458723c */ /* 0x000fe20000041858 */
[----:B------:R-:W-:Y:S01]  /*3bb0*/  IMAD.MOV.U32 R140, RZ, RZ, R24 ;  /* 0x000000ffff8c7224 */ /* 0x000fe200078e0018 */
[----:B------:R-:W-:Y:S01]  /*3bc0*/  LDSM.16.MT88.4 R16, [R135+0x4100] ;  /* 0x004100008710783b */ /* 0x000fe20000004200 */
[----:B------:R-:W-:-:S03]  /*3bd0*/  IMAD.MOV.U32 R141, RZ, RZ, R25 ;  /* 0x000000ffff8d7224 */ /* 0x000fc600078e0019 */
[----:B------:R-:W2:Y:S02]  /*3be0*/  LDSM.16.MT88.4 R24, [R233+0x1100] ;  /* 0x00110000e918783b */ /* 0x000ea40000004200 */
[C---:B------:R-:W-:Y:S08]  /*3bf0*/  HMMA.16816.F32.BF16 R68, R4.reuse, R20, R148 ;  /* 0x000000140444723c */ /* 0x040ff00000041894 */
[C---:B------:R-:W-:Y:S01]  /*3c00*/  HMMA.16816.F32.BF16 R76, R4.reuse, R22, R76 ;  /* 0x00000016044c723c */ /* 0x040fe2000004184c */
[----:B------:R-:W3:Y:S07]  /*3c10*/  LDSM.16.MT88.4 R20, [R0+0x1100] ;  /* 0x001100000014783b */ /* 0x000eee0000004200 */
[C---:B-1----:R-:W-:Y:S07]  /*3c20*/  HMMA.16816.F32.BF16 R96, R4.reuse, R8, R136 ;  /* 0x000000080460723c */ /* 0x042fee0000041888 */
[----:B------:R-:W-:Y:S01]  /*3c30*/  MOV R139, R112 ;  /* 0x00000070008b7202 */ /* 0x000fe20000000f00 */
        /* <DEDUP_REMOVED lines=8> */
[----:B------:R-:W-:Y:S01]  /*3cc0*/  IMAD.MOV.U32 R177, RZ, RZ, R124 ;  /* 0x000000ffffb17224 */ /* 0x000fe200078e007c */
[----:B------:R-:W-:Y:S01]  /*3cd0*/  HMMA.16816.F32.BF16 R112, R4, R32, R172 ;  /* 0x000000200470723c */ /* 0x000fe200000418ac */
[----:B------:R-:W-:-:S06]  /*3ce0*/  IMAD.MOV.U32 R179, RZ, RZ, R127 ;  /* 0x000000ffffb37224 */ /* 0x000fcc00078e007f */
[----:B------:R-:W-:Y:S01]  /*3cf0*/  MOV R172, R28 ;  /* 0x0000001c00ac7202 */ /* 0x000fe20000000f00 */
[C---:B--2---:R-:W-:Y:S01]  /*3d00*/  HMMA.16816.F32.BF16 R124, R4.reuse, R24, R168 ;  /* 0x00000018047c723c */ /* 0x044fe200000418a8 */
[----:B------:R-:W-:Y:S01]  /*3d10*/  IMAD.MOV.U32 R173, RZ, RZ, R29 ;  /* 0x000000ffffad7224 */ /* 0x000fe200078e001d */
[----:B------:R-:W-:Y:S01]  /*3d20*/  MOV R175, R31 ;  /* 0x0000001f00af7202 */ /* 0x000fe20000000f00 */
[----:B------:R-:W-:Y:S02]  /*3d30*/  IMAD.MOV.U32 R174, RZ, RZ, R30 ;  /* 0x000000ffffae7224 */ /* 0x000fe400078e001e */
[----:B------:R-:W2:Y:S02]  /*3d40*/  LDSM.16.MT88.4 R28, [R0+0x4100] ;  /* 0x00410000001c783b */ /* 0x000ea40000004200 */
[----:B------:R-:W-:Y:S01]  /*3d50*/  IMAD.MOV.U32 R170, RZ, RZ, R147 ;  /* 0x000000ffffaa7224 */ /* 0x000fe200078e0093 */
[----:B------:R-:W-:Y:S01]  /*3d60*/  MOV R171, R146 ;  /* 0x0000009200ab7202 */ /* 0x000fe20000000f00 */
[----:B---3--:R-:W-:Y:S01]  /*3d70*/  HMMA.16816.F32.BF16 R148, R4, R20, R104 ;  /* 0x000000140494723c */ /* 0x008fe20000041868 */
[----:B------:R-:W-:Y:S01]  /*3d80*/  MOV R25, R176 ;  /* 0x000000b000197202 */ /* 0x000fe20000000f00 */
[----:B------:R-:W-:-:S06]  /*3d90*/  IMAD.MOV.U32 R24, RZ, RZ, R177 ;  /* 0x000000ffff187224 */ /* 0x000fcc00078e00b1 */
[C---:B------:R-:W-:Y:S07]  /*3da0*/  HMMA.16816.F32.BF16 R144, R4.reuse, R16, R100 ;  /* 0x000000100490723c */ /* 0x040fee0000041864 */
[----:B------:R-:W-:Y:S01]  /*3db0*/  IMAD.MOV.U32 R103, RZ, RZ, R134 ;  /* 0x000000ffff677224 */ /* 0x000fe200078e0086 */
[----:B------:R-:W-:Y:S01]  /*3dc0*/  MOV R101, R118 ;  /* 0x0000007600657202 */ /* 0x000fe20000000f00 */
[----:B------:R-:W-:Y:S01]  /*3dd0*/  IMAD.MOV.U32 R102, RZ, RZ, R117 ;  /* 0x000000ffff667224 */ /* 0x000fe200078e0075 */
[----:B-1----:R-:W-:Y:S01]  /*3de0*/  HMMA.16816.F32.BF16 R32, R4, R10, R64 ;  /* 0x0000000a0420723c */ /* 0x002fe20000041840 */
[----:B------:R-:W-:-:S02]  /*3df0*/  IMAD.MOV.U32 R100, RZ, RZ, R116 ;  /* 0x000000ffff647224 */ /* 0x000fc400078e0074 */
[----:B------:R-:W-:-:S04]  /*3e00*/  IMAD.MOV.U32 R134, RZ, RZ, R119 ;  /* 0x000000ffff867224 */ /* 0x000fc800078e0077 */
[----:B------:R-:W-:Y:S01]  /*3e10*/  IMAD.MOV.U32 R64, RZ, RZ, R170 ;  /* 0x000000ffff407224 */ /* 0x000fe200078e00aa */
[----:B------:R-:W-:Y:S01]  /*3e20*/  HMMA.16816.F32.BF16 R116, R4, R18, R92 ;  /* 0x000000120474723c */ /* 0x000fe2000004185c */
[----:B------:R-:W1:Y:S01]  /*3e30*/  LDSM.16.MT88.4 R16, [R233+0x7100] ;  /* 0x00710000e910783b */ /* 0x000e620000004200 */
[----:B------:R-:W-:Y:S01]  /*3e40*/  IMAD.MOV.U32 R65, RZ, RZ, R171 ;  /* 0x000000ffff417224 */ /* 0x000fe200078e00ab */
[----:B------:R-:W-:Y:S01]  /*3e50*/  MOV R66, R137 ;  /* 0x0000008900427202 */ /* 0x000fe20000000f00 */
[----:B------:R-:W-:-:S03]  /*3e60*/  IMAD.MOV.U32 R67, RZ, RZ, R136 ;  /* 0x000000ffff437224 */ /* 0x000fc600078e0088 */
[----:B------:R-:W-:Y:S01]  /*3e70*/  MOV R95, R140 ;  /* 0x0000008c005f7202 */ /* 0x000fe20000000f00 */
[----:B------:R-:W-:Y:S01]  /*3e80*/  IMAD.MOV.U32 R94, RZ, RZ, R141 ;  /* 0x000000ffff5e7224 */ /* 0x000fe200078e008d */
[----:B------:R-:W-:Y:S01]  /*3e90*/  MOV R92, R143 ;  /* 0x0000008f005c7202 */ /* 0x000fe20000000f00 */
[----:B------:R-:W-:Y:S01]  /*3ea0*/  IMAD.MOV.U32 R93, RZ, RZ, R142 ;  /* 0x000000ffff5d7224 */ /* 0x000fe200078e008e */
[C---:B------:R-:W-:Y:S01]  /*3eb0*/  HMMA.16816.F32.BF16 R160, R4.reuse, R22, R160 ;  /* 0x0000001604a0723c */ /* 0x040fe200000418a0 */
[----:B------:R-:W-:Y:S07]  /*3ec0*/  LDSM.16.MT88.4 R20, [R0+0x7100] ;  /* 0x007100000014783b */ /* 0x000fee0000004200 */
[C---:B------:R-:W-:Y:S01]  /*3ed0*/  HMMA.16816.F32.BF16 R140, R4.reuse, R8, R80 ;  /* 0x00000008048c723c */ /* 0x040fe20000041850 */
[----:B------:R-:W3:Y:S06]  /*3ee0*/  LDSM.16.MT88.4 R8, [R135+0x7100] ;  /* 0x007100008708783b */ /* 0x000eec0000004200 */
[----:B------:R-:W-:Y:S01]  /*3ef0*/  IMAD.MOV.U32 R83, RZ, RZ, R172 ;  /* 0x000000ffff537224 */ /* 0x000fe200078e00ac */
[----:B--2---:R-:W-:Y:S01]  /*3f00*/  HMMA.16816.F32.BF16 R168, R4, R28, R52 ;  /* 0x0000001c04a8723c */ /* 0x004fe20000041834 */
[----:B------:R-:W-:Y:S01]  /*3f10*/  IMAD.MOV.U32 R82, RZ, RZ, R173 ;  /* 0x000000ffff527224 */ /* 0x000fe200078e00ad */
[----:B------:R-:W-:Y:S01]  /*3f20*/  MOV R81, R174 ;  /* 0x000000ae00517202 */ /* 0x000fe20000000f00 */
[----:B------:R-:W-:-:S04]  /*3f30*/  IMAD.MOV.U32 R80, RZ, RZ, R175 ;  /* 0x000000ffff507224 */ /* 0x000fc800078e00af */
[----:B------:R-:W-:Y:S01]  /*3f40*/  IMAD.MOV.U32 R54, RZ, RZ, R236 ;  /* 0x000000ffff367224 */ /* 0x000fe200078e00ec */
[----:B------:R-:W-:Y:S01]  /*3f50*/  MOV R53, R238 ;  /* 0x000000ee00357202 */ /* 0x000fe20000000f00 */
[----:B------:R-:W-:Y:S01]  /*3f60*/  IMAD.MOV.U32 R29, RZ, RZ, R138 ;  /* 0x000000ffff1d7224 */ /* 0x000fe200078e008a */
[----:B------:R-:W-:Y:S01]  /*3f70*/  HMMA.16816.F32.BF16 R128, R4, R26, R164 ;  /* 0x0000001a0480723c */ /* 0x000fe200000418a4 */
[----:B------:R-:W-:Y:S02]  /*3f80*/  IMAD.MOV.U32 R55, RZ, RZ, R231 ;  /* 0x000000ffff377224 */ /* 0x000fe400078e00e7 */
[----:B------:R-:W-:-:S04]  /*3f90*/  IMAD.MOV.U32 R52, RZ, RZ, R139 ;  /* 0x000000ffff347224 */ /* 0x000fc800078e008b */
[----:B------:R-:W-:Y:S01]  /*3fa0*/  IMAD.MOV.U32 R27, RZ, RZ, R178 ;  /* 0x000000ffff1b7224 */ /* 0x000fe200078e00b2 */
[----:B------:R-:W-:Y:S01]  /*3fb0*/  HMMA.16816.F32.BF16 R136, R4, R30, R60 ;  /* 0x0000001e0488723c */ /* 0x000fe2000004183c */
[----:B------:R-:W-:-:S06]  /*3fc0*/  MOV R26, R179 ;  /* 0x000000b3001a7202 */ /* 0x000fcc0000000f00 */
[----:B------:R-:W-:Y:S01]  /*3fd0*/  IMAD.MOV.U32 R60, RZ, RZ, R93 ;  /* 0x000000ffff3c7224 */ /* 0x000fe200078e005d */
[----:B------:R-:W-:Y:S01]  /*3fe0*/  MOV R62, R95 ;  /* 0x0000005f003e7202 */ /* 0x000fe20000000f00 */
[----:B------:R-:W-:Y:S01]  /*3ff0*/  IMAD.MOV.U32 R61, RZ, RZ, R94 ;  /* 0x000000ffff3d7224 */ /* 0x000fe200078e005e */
[----:B-1----:R-:W-:Y:S01]  /*4000*/  HMMA.16816.F32.BF16 R172, R4, R16, R48 ;  /* 0x0000001004ac723c */ /* 0x002fe20000041830 */
[----:B------:R-:W-:-:S07]  /*4010*/  IMAD.MOV.U32 R63, RZ, RZ, R100 ;  /* 0x000000ffff3f7224 */ /* 0x000fce00078e0064 */
[C---:B---3--:R-:W-:Y:S07]  /*4020*/  HMMA.16816.F32.BF16 R104, R4.reuse, R8, R72 ;  /* 0x000000080468723c */ /* 0x048fee0000041848 */
[----:B------:R-:W-:Y:S01]  /*4030*/  FFMA.FTZ R8, R183, c[0x0][0x2d0], -R13 ;  /* 0x0000b400b7087a23 */ /* 0x000fe2000001080d */
[C---:B------:R-:W-:Y:S01]  /*4040*/  HMMA.16816.F32.BF16 R176, R4.reuse, R10, R56 ;  /* 0x0000000a04b0723c */ /* 0x040fe20000041838 */
[----:B------:R-:W-:Y:S01]  /*4050*/  IMAD.MOV.U32 R73, RZ, RZ, R55 ;  /* 0x000000ffff497224 */ /* 0x000fe200078e0037 */
[----:B------:R-:W-:Y:S01]  /*4060*/  MOV R72, R54 ;  /* 0x0000003600487202 */ /* 0x000fe20000000f00 */
[----:B------:R1:W-:Y:S01]  /*4070*/  MUFU.EX2 R236, R8 ;  /* 0x0000000800ec7308 */ /* 0x0003e20000000800 */
        /* <DEDUP_REMOVED lines=9> */
[----:B------:R-:W-:Y:S01]  /*4110*/  LDSM.16.MT88.4 R16, [R2+0x4900] ;  /* 0x004900000210783b */ /* 0x000fe20000004200 */
[----:B------:R-:W-:Y:S01]  /*4120*/  IMAD.MOV.U32 R74, RZ, RZ, R64 ;  /* 0x000000ffff4a7224 */ /* 0x000fe200078e0040 */
[----:B------:R-:W-:Y:S01]  /*4130*/  MOV R11, R61 ;  /* 0x0000003d000b7202 */ /* 0x000fe20000000f00 */
[----:B------:R-:W-:-:S02]  /*4140*/  IMAD.MOV.U32 R64, RZ, RZ, R229 ;  /* 0x000000ffff407224 */ /* 0x000fc400078e00e5 */
[----:B------:R-:W-:Y:S01]  /*4150*/  IMAD.MOV.U32 R56, RZ, RZ, R62 ;  /* 0x000000ffff387224 */ /* 0x000fe200078e003e */
[C---:B------:R-:W-:Y:S01]  /*4160*/  HMMA.16816.F32.BF16 R100, R4.reuse, R20, R40 ;  /* 0x000000140464723c */ /* 0x040fe20000041828 */
[----:B-1----:R-:W-:Y:S01]  /*4170*/  FFMA.FTZ R8, R182, c[0x0][0x2d0], -R13 ;  /* 0x0000b400b6087a23 */ /* 0x002fe2000001080d */
[----:B------:R-:W-:Y:S01]  /*4180*/  MOV R62, R228 ;  /* 0x000000e4003e7202 */ /* 0x000fe20000000f00 */
[----:B------:R-:W-:Y:S01]  /*4190*/  IMAD.MOV.U32 R58, RZ, RZ, R75 ;  /* 0x000000ffff3a7224 */ /* 0x000fe200078e004b */
[----:B------:R-:W-:Y:S01]  /*41a0*/  MOV R182, R9 ;  /* 0x0000000900b67202 */ /* 0x000fe20000000f00 */
[----:B------:R1:W-:Y:S01]  /*41b0*/  MUFU.EX2 R238, R8 ;  /* 0x0000000800ee7308 */ /* 0x0003e20000000800 */
[----:B------:R-:W-:Y:S01]  /*41c0*/  MOV R10, R74 ;  /* 0x0000004a000a7202 */ /* 0x000fe20000000f00 */
[----:B------:R-:W-:Y:S01]  /*41d0*/  IMAD.MOV.U32 R57, RZ, RZ, R63 ;  /* 0x000000ffff397224 */ /* 0x000fe200078e003f */
[----:B------:R-:W-:Y:S01]  /*41e0*/  HMMA.16816.F32.BF16 R92, R4, R22, R36 ;  /* 0x00000016045c723c */ /* 0x000fe20000041824 */
[----:B------:R-:W-:Y:S01]  /*41f0*/  MOV R9, R52 ;  /* 0x0000003400097202 */ /* 0x000fe20000000f00 */
[----:B------:R-:W-:Y:S01]  /*4200*/  IMAD.MOV.U32 R75, RZ, RZ, R64 ;  /* 0x000000ffff4b7224 */ /* 0x000fe200078e0040 */
[----:B------:R-:W-:Y:S01]  /*4210*/  MOV R74, R55 ;  /* 0x00000037004a7202 */ /* 0x000fe20000000f00 */
[----:B------:R-:W-:Y:S01]  /*4220*/  IMAD.MOV.U32 R63, RZ, RZ, R24 ;  /* 0x000000ffff3f7224 */ /* 0x000fe200078e0018 */
[----:B------:R-:W-:Y:S01]  /*4230*/  MOV R64, R27 ;  /* 0x0000001b00407202 */ /* 0x000fe20000000f00 */
[----:B------:R-:W-:Y:S01]  /*4240*/  IMAD.MOV.U32 R61, RZ, RZ, R25 ;  /* 0x000000ffff3d7224 */ /* 0x000fe200078e0019 */
[----:B------:R-:W-:Y:S01]  /*4250*/  LDSM.16.MT88.4 R20, [R233+0x1900] ;  /* 0x00190000e914783b */ /* 0x000fe20000004200 */
[----:B------:R-:W-:-:S02]  /*4260*/  FFMA.FTZ R4, R215, c[0x0][0x2d0], -R12 ;  /* 0x0000b400d7047a23 */ /* 0x000fc4000001080c */
[----:B------:R-:W-:Y:S02]  /*4270*/  IMAD.MOV.U32 R39, RZ, RZ, R73 ;  /* 0x000000ffff277224 */ /* 0x000fe400078e0049 */
[----:B------:R-:W-:Y:S02]  /*4280*/  IMAD.MOV.U32 R73, RZ, RZ, R54 ;  /* 0x000000ffff497224 */ /* 0x000fe400078e0036 */
[----:B-1----:R-:W-:Y:S01]  /*4290*/  FFMA.FTZ R8, R180, c[0x0][0x2d0], -R13 ;  /* 0x0000b400b4087a23 */ /* 0x002fe2000001080d */
[----:B------:R-:W-:Y:S01]  /*42a0*/  MOV R180, R75 ;  /* 0x0000004b00b47202 */ /* 0x000fe20000000f00 */
[----:B------:R-:W-:Y:S02]  /*42b0*/  IMAD.MOV.U32 R36, RZ, RZ, R59 ;  /* 0x000000ffff247224 */ /* 0x000fe400078e003b */
[----:B------:R1:W-:Y:S01]  /*42c0*/  MUFU.EX2 R231, R8 ;  /* 0x0000000800e77308 */ /* 0x0003e20000000800 */
[----:B------:R-:W-:Y:S02]  /*42d0*/  IMAD.MOV.U32 R59, RZ, RZ, R60 ;  /* 0x000000ffff3b7224 */ /* 0x000fe400078e003c */
[----:B------:R-:W-:-:S02]  /*42e0*/  IMAD.MOV.U32 R60, RZ, RZ, R26 ;  /* 0x000000ffff3c7224 */ /* 0x000fc400078e001a */
[----:B------:R-:W-:Y:S01]  /*42f0*/  LDSM.16.MT88.4 R24, [R2+0x7900] ;  /* 0x007900000218783b */ /* 0x000fe20000004200 */
[----:B------:R-:W-:Y:S02]  /*4300*/  IMAD.MOV.U32 R183, RZ, RZ, R66 ;  /* 0x000000ffffb77224 */ /* 0x000fe400078e0042 */
[----:B------:R-:W-:Y:S02]  /*4310*/  IMAD.MOV.U32 R215, RZ, RZ, R57 ;  /* 0x000000ffffd77224 */ /* 0x000fe400078e0039 */
[----:B------:R-:W-:Y:S02]  /*4320*/  IMAD.MOV.U32 R38, RZ, RZ, R60 ;  /* 0x000000ffff267224 */ /* 0x000fe400078e003c */
[----:B-1----:R-:W-:Y:S01]  /*4330*/  FFMA.FTZ R8, R181, c[0x0][0x2d0], -R13 ;  /* 0x0000b400b5087a23 */ /* 0x002fe2000001080d */
[----:B------:R-:W-:Y:S02]  /*4340*/  MOV R181, R29 ;  /* 0x0000001d00b57202 */ /* 0x000fe40000000f00 */
[----:B------:R-:W1:Y:S01]  /*4350*/  LDSM.16.MT88.4 R28, [R2+0x1900] ;  /* 0x00190000021c783b */ /* 0x000e620000004200 */
[----:B------:R2:W3:Y:S02]  /*4360*/  MUFU.EX2 R230, R8 ;  /* 0x0000000800e67308 */ /* 0x0004e40000000800 */
[----:B--2---:R-:W-:Y:S01]  /*4370*/  FFMA.FTZ R8, R212, c[0x0][0x2d0], -R12 ;  /* 0x0000b400d4087a23 */ /* 0x004fe2000001080c */
[----:B---3--:R-:W-:Y:S01]  /*4380*/  F2FP.BF16.PACK_AB R6, R230, R231 ;  /* 0x000000e7e606723e */ /* 0x008fe200000010ff */
[----:B------:R-:W-:-:S04]  /*4390*/  IMAD.MOV.U32 R212, RZ, RZ, R72 ;  /* 0x000000ffffd47224 */ /* 0x000fc800078e0048 */
[----:B------:R2:W-:Y:S01]  /*43a0*/  MUFU.EX2 R229, R8 ;  /* 0x0000000800e57308 */ /* 0x0005e20000000800 */
[----:B------:R-:W-:-:S05]  /*43b0*/  IMAD.MOV.U32 R72, RZ, RZ, R53 ;  /* 0x000000ffff487224 */ /* 0x000fca00078e0035 */
[----:B------:R-:W-:Y:S01]  /*43c0*/  MOV R37, R72 ;  /* 0x0000004800257202 */ /* 0x000fe20000000f00 */
[--C-:B--2---:R-:W-:Y:S02]  /*43d0*/  FFMA.FTZ R8, R213, c[0x0][0x2d0], -R12.reuse ;  /* 0x0000b400d5087a23 */ /* 0x104fe4000001080c */
[----:B------:R2:W-:Y:S08]  /*43e0*/  MUFU.EX2 R213, R4 ;  /* 0x0000000400d57308 */ /* 0x0005f00000000800 */
[----:B------:R-:W3:Y:S01]  /*43f0*/  MUFU.EX2 R228, R8 ;  /* 0x0000000800e47308 */ /* 0x000ee20000000800 */
[----:B--2---:R-:W-:-:S07]  /*4400*/  FFMA.FTZ R4, R214, c[0x0][0x2d0], -R12 ;  /* 0x0000b400d6047a23 */ /* 0x004fce000001080c */
[----:B------:R2:W4:Y:S01]  /*4410*/  MUFU.EX2 R214, R4 ;  /* 0x0000000400d67308 */ /* 0x0005220000000800 */
[----:B---3--:R-:W-:Y:S02]  /*4420*/  F2FP.BF16.PACK_AB R5, R228, R229 ;  /* 0x000000e5e405723e */ /* 0x008fe400000010ff */
[----:B--2---:R-:W-:Y:S02]  /*4430*/  F2FP.BF16.PACK_AB R4, R238, R236 ;  /* 0x000000ecee04723e */ /* 0x004fe400000010ff */
[----:B----4-:R-:W-:-:S07]  /*4440*/  F2FP.BF16.PACK_AB R7, R214, R213 ;  /* 0x000000d5d607723e */ /* 0x010fce00000010ff */
[C---:B-1----:R-:W-:Y:S07]  /*4450*/  HMMA.16816.F32.BF16 R52, R4.reuse, R28, R68 ;  /* 0x0000001c0434723c */ /* 0x042fee0000041844 */
[----:B------:R-:W-:Y:S01]  /*4460*/  IMAD.MOV.U32 R71, RZ, RZ, R9 ;  /* 0x000000ffff477224 */ /* 0x000fe200078e0009 */
[----:B------:R-:W-:Y:S01]  /*4470*/  HMMA.16816.F32.BF16 R40, R4, R30, R76 ;  /* 0x0000001e0428723c */ /* 0x000fe2000004184c */
[----:B------:R-:W1:Y:S01]  /*4480*/  LDSM.16.MT88.4 R28, [R135+0x1900] ;  /* 0x00190000871c783b */ /* 0x000e620000004200 */
[----:B------:R-:W-:-:S05]  /*4490*/  MOV R70, R56 ;  /* 0x0000003800467202 */ /* 0x000fca0000000f00 */
[----:B------:R-:W-:Y:S01]  /*44a0*/  IMAD.MOV.U32 R79, RZ, RZ, R10 ;  /* 0x000000ffff4f7224 */ /* 0x000fe200078e000a */
[C---:B------:R-:W-:Y:S01]  /*44b0*/  HMMA.16816.F32.BF16 R84, R4.reuse, R16, R84 ;  /* 0x000000100454723c */ /* 0x040fe20000041854 */
[----:B------:R-:W-:Y:S02]  /*44c0*/  IMAD.MOV.U32 R78, RZ, RZ, R11 ;  /* 0x000000ffff4e7224 */ /* 0x000fe400078e000b */
[----:B------:R-:W2:Y:S01]  /*44d0*/  LDSM.16.MT88.4 R8, [R135+0x4900] ;  /* 0x004900008708783b */ /* 0x000ea20000004200 */
[----:B------:R-:W-:Y:S02]  /*44e0*/  IMAD.MOV.U32 R76, RZ, RZ, R73 ;  /* 0x000000ffff4c7224 */ /* 0x000fe400078e0049 */
[----:B------:R-:W-:Y:S02]  /*44f0*/  IMAD.MOV.U32 R77, RZ, RZ, R74 ;  /* 0x000000ffff4d7224 */ /* 0x000fe400078e004a */
[C---:B------:R-:W-:Y:S01]  /*4500*/  HMMA.16816.F32.BF16 R44, R4.reuse, R18, R88 ;  /* 0x00000012042c723c */ /* 0x040fe20000041858 */
[----:B------:R-:W-:Y:S06]  /*4510*/  LDSM.16.MT88.4 R16, [R0+0x1900] ;  /* 0x001900000010783b */ /* 0x000fec0000004200 */
[----:B------:R-:W-:Y:S01]  /*4520*/  IMAD.MOV.U32 R91, RZ, RZ, R64 ;  /* 0x000000ffff5b7224 */ /* 0x000fe200078e0040 */
[----:B------:R-:W-:Y:S01]  /*4530*/  HMMA.16816.F32.BF16 R48, R4, R24, R96 ;  /* 0x000000180430723c */ /* 0x000fe20000041860 */
[----:B------:R-:W-:Y:S01]  /*4540*/  IMAD.MOV.U32 R88, RZ, RZ, R61 ;  /* 0x000000ffff587224 */ /* 0x000fe200078e003d */
[----:B------:R-:W-:Y:S01]  /*4550*/  MOV R89, R62 ;  /* 0x0000003e00597202 */ /* 0x000fe20000000f00 */
[----:B------:R-:W-:-:S04]  /*4560*/  IMAD.MOV.U32 R90, RZ, RZ, R63 ;  /* 0x000000ffff5a7224 */ /* 0x000fc800078e003f */
[----:B------:R-:W-:Y:S01]  /*4570*/  IMAD.MOV.U32 R98, RZ, RZ, R182 ;  /* 0x000000ffff627224 */ /* 0x000fe200078e00b6 */
[----:B------:R-:W-:Y:S01]  /*4580*/  MOV R96, R81 ;  /* 0x0000005100607202 */ /* 0x000fe20000000f00 */
[----:B------:R-:W-:Y:S01]  /*4590*/  IMAD.MOV.U32 R97, RZ, RZ, R80 ;  /* 0x000000ffff617224 */ /* 0x000fe200078e0050 */
[----:B------:R-:W-:Y:S01]  /*45a0*/  HMMA.16816.F32.BF16 R60, R4, R26, R108 ;  /* 0x0000001a043c723c */ /* 0x000fe2000004186c */
[----:B------:R-:W3:Y:S01]  /*45b0*/  LDSM.16.MT88.4 R24, [R233+0x4900] ;  /* 0x00490000e918783b */ /* 0x000ee20000004200 */
[----:B------:R-:W-:-:S06]  /*45c0*/  MOV R99, R212 ;  /* 0x000000d400637202 */ /* 0x000fcc0000000f00 */
[C---:B-1----:R-:W-:Y:S07]  /*45d0*/  HMMA.16816.F32.BF16 R72, R4.reuse, R28, R112 ;  /* 0x0000001c0448723c */ /* 0x042fee0000041870 */
[----:B------:R-:W-:Y:S01]  /*45e0*/  MOV R29, R65 ;  /* 0x00000041001d7202 */ /* 0x000fe20000000f00 */
[----:B------:R-:W-:Y:S01]  /*45f0*/  IMAD.MOV.U32 R28, RZ, RZ, R67 ;  /* 0x000000ffff1c7224 */ /* 0x000fe200078e0043 */
[C---:B--2---:R-:W-:Y:S07]  /*4600*/  HMMA.16816.F32.BF16 R112, R4.reuse, R8, R144 ;  /* 0x000000080470723c */ /* 0x044fee0000041890 */
[----:B------:R-:W-:Y:S01]  /*4610*/  FFMA.FTZ R8, R243, c[0x0][0x2d0], -R13 ;  /* 0x0000b400f3087a23 */ /* 0x000fe2000001080d */
[----:B------:R-:W-:Y:S03]  /*4620*/  HMMA.16816.F32.BF16 R64, R4, R30, R120 ;  /* 0x0000001e0440723c */ /* 0x000fe60000041878 */
[----:B------:R1:W-:Y:S04]  /*4630*/  MUFU.EX2 R182, R8 ;  /* 0x0000000800b67308 */ /* 0x0003e80000000800 */
[----:B------:R-:W-:Y:S01]  /*4640*/  MOV R31, R58 ;  /* 0x0000003a001f7202 */ /* 0x000fe20000000f00 */
[----:B------:R-:W-:-:S02]  /*4650*/  IMAD.MOV.U32 R30, RZ, RZ, R59 ;  /* 0x000000ffff1e7224 */ /* 0x000fc400078e003b */
[C---:B------:R-:W-:Y:S07]  /*4660*/  HMMA.16816.F32.BF16 R56, R4.reuse, R20, R124 ;  /* 0x000000140438723c */ /* 0x040fee000004187c */
[----:B------:R-:W-:Y:S01]  /*4670*/  IMAD.MOV.U32 R127, RZ, RZ, R82 ;  /* 0x000000ffff7f7224 */ /* 0x000fe200078e0052 */
[----:B------:R-:W-:Y:S01]  /*4680*/  MOV R20, R71 ;  /* 0x0000004700147202 */ /* 0x000fe20000000f00 */
[----:B-1----:R-:W-:Y:S01]  /*4690*/  FFMA.FTZ R8, R242, c[0x0][0x2d0], -R13 ;  /* 0x0000b400f2087a23 */ /* 0x002fe2000001080d */
[----:B------:R-:W-:Y:S01]  /*46a0*/  MOV R125, R77 ;  /* 0x0000004d007d7202 */ /* 0x000fe20000000f00 */
[----:B------:R-:W-:Y:S01]  /*46b0*/  IMAD.MOV.U32 R126, RZ, RZ, R83 ;  /* 0x000000ffff7e7224 */ /* 0x000fe200078e0053 */
[----:B---3--:R-:W-:Y:S01]  /*46c0*/  HMMA.16816.F32.BF16 R120, R4, R24, R140 ;  /* 0x000000180478723c */ /* 0x008fe2000004188c */
[----:B------:R-:W-:-:S02]  /*46d0*/  IMAD.MOV.U32 R21, RZ, RZ, R70 ;  /* 0x000000ffff157224 */ /* 0x000fc400078e0046 */
[----:B------:R-:W-:-:S05]  /*46e0*/  IMAD.MOV.U32 R124, RZ, RZ, R76 ;  /* 0x000000ffff7c7224 */ /* 0x000fca00078e004c */
[C---:B------:R-:W-:Y:S07]  /*46f0*/  HMMA.16816.F32.BF16 R80, R4.reuse, R16, R148 ;  /* 0x000000100450723c */ /* 0x040fee0000041894 */
[----:B------:R-:W-:Y:S01]  /*4700*/  MOV R150, R183 ;  /* 0x000000b700967202 */ /* 0x000fe20000000f00 */
[----:B------:R-:W-:Y:S01]  /*4710*/  HMMA.16816.F32.BF16 R68, R4, R22, R128 ;  /* 0x000000160444723c */ /* 0x000fe20000041880 */
[----:B------:R1:W-:Y:S01]  /*4720*/  MUFU.EX2 R183, R8 ;  /* 0x0000000800b77308 */ /* 0x0003e20000000800 */
[----:B------:R-:W-:-:S05]  /*4730*/  IMAD.MOV.U32 R151, RZ, RZ, R244 ;  /* 0x000000ffff977224 */ /* 0x000fca00078e00f4 */
[----:B------:R-:W-:Y:S01]  /*4740*/  IMAD.MOV.U32 R22, RZ, RZ, R78 ;  /* 0x000000ffff167224 */ /* 0x000fe200078e004e */
[----:B------:R-:W-:Y:S01]  /*4750*/  MOV R129, R90 ;  /* 0x0000005a00817202 */ /* 0x000fe20000000f00 */
[----:B------:R-:W-:Y:S01]  /*4760*/  IMAD.MOV.U32 R23, RZ, RZ, R79 ;  /* 0x000000ffff177224 */ /* 0x000fe200078e004f */
[----:B------:R-:W-:Y:S01]  /*4770*/  MOV R149, R151 ;  /* 0x0000009700957202 */ /* 0x000fe20000000f00 */
[----:B------:R-:W-:Y:S01]  /*4780*/  HMMA.16816.F32.BF16 R76, R4, R18, R160 ;  /* 0x00000012044c723c */ /* 0x000fe200000418a0 */
[----:B------:R-:W2:Y:S01]  /*4790*/  LDSM.16.MT88.4 R16, [R0+0x4900] ;  /* 0x004900000010783b */ /* 0x000ea20000004200 */
[----:B------:R-:W-:Y:S01]  /*47a0*/  IMAD.MOV.U32 R128, RZ, RZ, R91 ;  /* 0x000000ffff807224 */ /* 0x000fe200078e005b */
[----:B------:R-:W-:Y:S01]  /*47b0*/  MOV R151, R23 ;  /* 0x0000001700977202 */ /* 0x000fe20000000f00 */
[----:B------:R-:W-:Y:S01]  /*47c0*/  IMAD.MOV.U32 R130, RZ, RZ, R89 ;  /* 0x000000ffff827224 */ /* 0x000fe200078e0059 */
[----:B------:R-:W-:Y:S01]  /*47d0*/  MOV R23, R129 ;  /* 0x0000008100177202 */ /* 0x000fe20000000f00 */
[----:B-1----:R-:W-:-:S02]  /*47e0*/  FFMA.FTZ R8, R241, c[0x0][0x2d0], -R13 ;  /* 0x0000b400f1087a23 */ /* 0x002fc4000001080d */
[----:B------:R-:W-:Y:S01]  /*47f0*/  IMAD.MOV.U32 R131, RZ, RZ, R88 ;  /* 0x000000ffff837224 */ /* 0x000fe200078e0058 */
[C---:B------:R-:W-:Y:S01]  /*4800*/  HMMA.16816.F32.BF16 R108, R4.reuse, R26, R32 ;  /* 0x0000001a046c723c */ /* 0x040fe20000041820 */
[----:B------:R1:W-:Y:S01]  /*4810*/  MUFU.EX2 R212, R8 ;  /* 0x0000000800d47308 */ /* 0x0003e20000000800 */
[----:B------:R-:W-:Y:S01]  /*4820*/  IMAD.MOV.U32 R163, RZ, RZ, R23 ;  /* 0x000000ffffa37224 */ /* 0x000fe200078e0017 */
[----:B------:R-:W3:Y:S01]  /*4830*/  LDSM.16.MT88.4 R24, [R233+0x7900] ;  /* 0x00790000e918783b */ /* 0x000ee20000004200 */
[----:B------:R-:W-:Y:S02]  /*4840*/  MOV R129, R131 ;  /* 0x0000008300817202 */ /* 0x000fe40000000f00 */
[----:B------:R-:W-:Y:S01]  /*4850*/  MOV R131, R21 ;  /* 0x0000001500837202 */ /* 0x000fe20000000f00 */
[----:B------:R-:W-:Y:S01]  /*4860*/  IMAD.MOV.U32 R161, RZ, RZ, R151 ;  /* 0x000000ffffa17224 */ /* 0x000fe200078e0097 */
[----:B------:R-:W-:Y:S01]  /*4870*/  MOV R21, R31 ;  /* 0x0000001f00157202 */ /* 0x000fe20000000f00 */
[----:B------:R-:W-:Y:S01]  /*4880*/  HMMA.16816.F32.BF16 R88, R4, R10, R116 ;  /* 0x0000000a0458723c */ /* 0x000fe20000041874 */
[----:B------:R-:W-:Y:S01]  /*4890*/  MOV R31, R29 ;  /* 0x0000001d001f7202 */ /* 0x000fe20000000f00 */
[----:B------:R-:W4:Y:S01]  /*48a0*/  LDSM.16.MT88.4 R32, [R135+0x7900] ;  /* 0x007900008720783b */ /* 0x000f220000004200 */
[----:B-1----:R-:W-:Y:S01]  /*48b0*/  FFMA.FTZ R8, R240, c[0x0][0x2d0], -R13 ;  /* 0x0000b400f0087a23 */ /* 0x002fe2000001080d */
[----:B------:R-:W-:-:S03]  /*48c0*/  MOV R29, R181 ;  /* 0x000000b5001d7202 */ /* 0x000fc60000000f00 */
[----:B------:R1:W1:Y:S02]  /*48d0*/  MUFU.EX2 R244, R8 ;  /* 0x0000000800f47308 */ /* 0x0002640000000800 */
[----:B-1----:R-:W-:Y:S02]  /*48e0*/  FFMA.FTZ R8, R150, c[0x0][0x2d0], -R12 ;  /* 0x0000b40096087a23 */ /* 0x002fe4000001080c */
        /* <DEDUP_REMOVED lines=8> */
[----:B------:R1:W5:Y:S01]  /*4970*/  LDL.LU R239, [R1+0x24] ;  /* 0x0000240001ef7983 */ /* 0x0003620000300800 */
        /* <DEDUP_REMOVED lines=11> */
[----:B------:R-:W-:Y:S01]  /*4a30*/  IMAD.MOV.U32 R116, RZ, RZ, R23 ;  /* 0x000000ffff747224 */ /* 0x000fe200078e0017 */
[----:B------:R-:W-:Y:S01]  /*4a40*/  MOV R117, R22 ;  /* 0x0000001600757202 */ /* 0x000fe20000000f00 */
        /* <DEDUP_REMOVED lines=8> */
[C---:B---3--:R-:W-:Y:S01]  /*4ad0*/  HMMA.16816.F32.BF16 R144, R4.reuse, R24, R172 ;  /* 0x000000180490723c */ /* 0x048fe200000418ac */
[----:B------:R-:W-:Y:S01]  /*4ae0*/  F2FP.BF16.PACK_AB R10, R244, R212 ;  /* 0x000000d4f40a723e */ /* 0x000fe200000010ff */
[----:B------:R-:W-:Y:S01]  /*4af0*/  IMAD.MOV.U32 R240, RZ, RZ, R31 ;  /* 0x000000fffff07224 */ /* 0x000fe200078e001f */
[----:B------:R-:W-:Y:S01]  /*4b00*/  MOV R36, R237 ;  /* 0x000000ed00247202 */ /* 0x000fe20000000f00 */
[----:B-1----:R-:W-:Y:S01]  /*4b10*/  FFMA.FTZ R8, R149, c[0x0][0x2d0], -R12 ;  /* 0x0000b40095087a23 */ /* 0x002fe2000001080c */
[----:B------:R-:W-:Y:S01]  /*4b20*/  MOV R243, R128 ;  /* 0x0000008000f37202 */ /* 0x000fe20000000f00 */
[----:B------:R-:W-:Y:S01]  /*4b30*/  IMAD.MOV.U32 R128, RZ, RZ, R129 ;  /* 0x000000ffff807224 */ /* 0x000fe200078e0081 */
[----:B------:R-:W-:Y:S01]  /*4b40*/  MOV R175, R124 ;  /* 0x0000007c00af7202 */ /* 0x000fe20000000f00 */
[C---:B------:R-:W-:Y:S01]  /*4b50*/  HMMA.16816.F32.BF16 R148, R4.reuse, R18, R136 ;  /* 0x000000120494723c */ /* 0x040fe20000041888 */
[----:B------:R-:W-:Y:S01]  /*4b60*/  LDSM.16.MT88.4 R16, [R2+0x5100] ;  /* 0x005100000210783b */ /* 0x000fe20000004200 */
[----:B------:R1:W2:Y:S01]  /*4b70*/  MUFU.EX2 R180, R8 ;  /* 0x0000000800b47308 */ /* 0x0002a20000000800 */
[----:B------:R-:W-:Y:S01]  /*4b80*/  IMAD.MOV.U32 R174, RZ, RZ, R125 ;  /* 0x000000ffffae7224 */ /* 0x000fe200078e007d */
[----:B------:R-:W-:Y:S01]  /*4b90*/  MOV R173, R126 ;  /* 0x0000007e00ad7202 */ /* 0x000fe20000000f00 */
[----:B------:R-:W-:Y:S01]  /*4ba0*/  IMAD.MOV.U32 R172, RZ, RZ, R127 ;  /* 0x000000ffffac7224 */ /* 0x000fe200078e007f */
[----:B------:R-:W-:Y:S01]  /*4bb0*/  MOV R129, R36 ;  /* 0x0000002400817202 */ /* 0x000fe20000000f00 */
[----:B------:R-:W-:Y:S01]  /*4bc0*/  IMAD.MOV.U32 R138, RZ, RZ, R21 ;  /* 0x000000ffff8a7224 */ /* 0x000fe200078e0015 */
[----:B------:R-:W-:Y:S01]  /*4bd0*/  MOV R137, R20 ;  /* 0x0000001400897202 */ /* 0x000fe20000000f00 */
[C---:B----4-:R-:W-:Y:S01]  /*4be0*/  HMMA.16816.F32.BF16 R140, R4.reuse, R32, R104 ;  /* 0x00000020048c723c */ /* 0x050fe20000041868 */
[----:B------:R-:W3:Y:S01]  /*4bf0*/  LDSM.16.MT88.4 R20, [R0+0x7900] ;  /* 0x007900000014783b */ /* 0x000ee20000004200 */
[----:B------:R-:W-:Y:S01]  /*4c00*/  IMAD.MOV.U32 R136, RZ, RZ, R131 ;  /* 0x000000ffff887224 */ /* 0x000fe200078e0083 */
[----:B------:R-:W-:Y:S01]  /*4c10*/  MOV R139, R30 ;  /* 0x0000001e008b7202 */ /* 0x000fe20000000f00 */
[----:B------:R-:W-:Y:S01]  /*4c20*/  IMAD.MOV.U32 R131, RZ, RZ, R37 ;  /* 0x000000ffff837224 */ /* 0x000fe200078e0025 */
[----:B------:R-:W-:Y:S01]  /*4c30*/  MOV R242, R28 ;  /* 0x0000001c00f27202 */ /* 0x000fe20000000f00 */
[----:B------:R-:W-:Y:S01]  /*4c40*/  IMAD.MOV.U32 R24, RZ, RZ, R240 ;  /* 0x000000ffff187224 */ /* 0x000fe200078e00f0 */
[----:B------:R-:W-:Y:S01]  /*4c50*/  MOV R32, R137 ;  /* 0x0000008900207202 */ /* 0x000fe20000000f00 */
[C---:B------:R-:W-:Y:S01]  /*4c60*/  HMMA.16816.F32.BF16 R176, R4.reuse, R34, R176 ;  /* 0x0000002204b0723c */ /* 0x040fe200000418b0 */
[----:B-1----:R-:W-:Y:S01]  /*4c70*/  FFMA.FTZ R8, R160, c[0x0][0x2d0], -R12 ;  /* 0x0000b400a0087a23 */ /* 0x002fe2000001080c */
[----:B--2---:R-:W-:Y:S01]  /*4c80*/  F2FP.BF16.PACK_AB R9, R180, R181 ;  /* 0x000000b5b409723e */ /* 0x004fe200000010ff */
[----:B------:R-:W-:Y:S01]  /*4c90*/  IMAD.MOV.U32 R33, RZ, RZ, R136 ;  /* 0x000000ffff217224 */ /* 0x000fe200078e0088 */
[----:B------:R-:W-:Y:S01]  /*4ca0*/  MOV R160, R130 ;  /* 0x0000008200a07202 */ /* 0x000fe20000000f00 */
[----:B------:R1:W-:Y:S01]  /*4cb0*/  MUFU.EX2 R163, R8 ;  /* 0x0000000800a37308 */ /* 0x0003e20000000800 */
[----:B------:R-:W-:Y:S01]  /*4cc0*/  MOV R130, R38 ;  /* 0x0000002600827202 */ /* 0x000fe20000000f00 */
[----:B------:R-:W-:Y:S01]  /*4cd0*/  IMAD.MOV.U32 R35, RZ, RZ, R138 ;  /* 0x000000ffff237224 */ /* 0x000fe200078e008a */
[----:B------:R-:W-:Y:S01]  /*4ce0*/  HMMA.16816.F32.BF16 R164, R4, R26, R164 ;  /* 0x0000001a04a4723c */ /* 0x000fe200000418a4 */
[----:B------:R-:W-:Y:S01]  /*4cf0*/  MOV R34, R139 ;  /* 0x0000008b00227202 */ /* 0x000fe20000000f00 */
[----:B------:R-:W-:Y:S01]  /*4d00*/  LDSM.16.MT88.4 R28, [R2+0x2100] ;  /* 0x00210000021c783b */ /* 0x000fe20000004200 */
[----:B------:R-:W-:Y:S01]  /*4d10*/  MOV R240, R118 ;  /* 0x0000007600f07202 */ /* 0x000fe20000000f00 */
[----:B------:R-:W-:Y:S01]  /*4d20*/  UISETP.GE.AND UP0, UPT, UR4, 0xc1, UPT ;  /* 0x000000c10400788c */ /* 0x000fe2000bf06270 */
[----:B------:R-:W-:-:S02]  /*4d30*/  IMAD.MOV.U32 R237, RZ, RZ, 0x20 ;  /* 0x00000020ffed7424 */ /* 0x000fc400078e00ff */
[----:B------:R-:W-:Y:S01]  /*4d40*/  IMAD.MOV.U32 R26, RZ, RZ, R242 ;  /* 0x000000ffff1a7224 */ /* 0x000fe200078e00f2 */
[----:B------:R-:W-:Y:S01]  /*4d50*/  MOV R27, R241 ;  /* 0x000000f1001b7202 */ /* 0x000fe20000000f00 */
[----:B------:R-:W-:Y:S01]  /*4d60*/  IMAD.MOV.U32 R241, RZ, RZ, R117 ;  /* 0x000000fffff17224 */ /* 0x000fe200078e0075 */
[----:B------:R-:W-:Y:S02]  /*4d70*/  MOV R242, R116 ;  /* 0x0000007400f27202 */ /* 0x000fe40000000f00 */
[----:B------:R-:W-:Y:S01]  /*4d80*/  PLOP3.LUT P1, PT, PT, PT, UP0, 0x80, 0x0 ;  /* 0x000000000000781c */ /* 0x000fe20003f2f008 */
[----:B-1----:R-:W-:Y:S02]  /*4d90*/  FFMA.FTZ R8, R245, c[0x0][0x2d0], -R12 ;  /* 0x0000b400f5087a23 */ /* 0x002fe4000001080c */
[----:B------:R-:W-:Y:S02]  /*4da0*/  IMAD.MOV.U32 R245, RZ, RZ, R39 ;  /* 0x000000fffff57224 */ /* 0x000fe400078e0027 */
[----:B------:R1:W2:Y:S01]  /*4db0*/  MUFU.EX2 R162, R8 ;  /* 0x0000000800a27308 */ /* 0x0002a20000000800 */
[----:B------:R-:W4:Y:S02]  /*4dc0*/  LDSM.16.MT88.4 R36, [R2+0x8100] ;  /* 0x008100000224783b */ /* 0x000f240000004200 */
[----:B------:R-:W-:Y:S01]  /*4dd0*/  MOV R25, R245 ;  /* 0x000000f500197202 */ /* 0x000fe20000000f00 */
[----:B------:R-:W-:Y:S01]  /*4de0*/  IMAD.MOV.U32 R245, RZ, RZ, R119 ;  /* 0x000000fffff57224 */ /* 0x000fe200078e0077 */
[C---:B---3--:R-:W-:Y:S07]  /*4df0*/  HMMA.16816.F32.BF16 R124, R4.reuse, R20, R100 ;  /* 0x00000014047c723c */ /* 0x048fee0000041864 */
[----:B------:R-:W-:Y:S01]  /*4e00*/  MOV R100, R96 ;  /* 0x0000006000647202 */ /* 0x000fe20000000f00 */
[----:B------:R-:W-:Y:S01]  /*4e10*/  HMMA.16816.F32.BF16 R104, R4, R22, R92 ;  /* 0x000000160468723c */ /* 0x000fe2000004185c */
[----:B------:R-:W3:Y:S01]  /*4e20*/  LDSM.16.MT88.4 R4, [R135+0x2100] ;  /* 0x002100008704783b */ /* 0x000ee20000004200 */
[----:B-1----:R-:W-:Y:S01]  /*4e30*/  F2FP.BF16.PACK_AB R8, R183, R182 ;  /* 0x000000b6b708723e */ /* 0x002fe200000010ff */
[----:B------:R-:W-:Y:S01]  /*4e40*/  IMAD.MOV.U32 R101, RZ, RZ, R97 ;  /* 0x000000ffff657224 */ /* 0x000fe200078e0061 */
[----:B--2---:R-:W-:Y:S01]  /*4e50*/  F2FP.BF16.PACK_AB R11, R162, R163 ;  /* 0x000000a3a20b723e */ /* 0x004fe200000010ff */
[----:B------:R-:W-:Y:S01]  /*4e60*/  IMAD.MOV.U32 R103, RZ, RZ, R99 ;  /* 0x000000ffff677224 */ /* 0x000fe200078e0063 */
[----:B------:R-:W-:Y:S01]  /*4e70*/  MOV R102, R98 ;  /* 0x0000006200667202 */ /* 0x000fe20000000f00 */
[----:B------:R-:W-:Y:S04]  /*4e80*/  LDSM.16.MT88.4 R20, [R0+0x2100] ;  /* 0x002100000014783b */ /* 0x000fe80000004200 */
[C---:B------:R-:W-:Y:S08]  /*4e90*/  HMMA.16816.F32.BF16 R84, R8.reuse, R16, R84 ;  /* 0x000000100854723c */ /* 0x040ff00000041854 */
[C---:B------:R-:W-:Y:S01]  /*4ea0*/  HMMA.16816.F32.BF16 R96, R8.reuse, R18, R44 ;  /* 0x000000120860723c */ /* 0x040fe2000004182c */
[----:B------:R-:W1:Y:S07]  /*4eb0*/  LDSM.16.MT88.4 R16, [R233+0x2100] ;  /* 0x00210000e910783b */ /* 0x000e6e0000004200 */
[C---:B----4-:R-:W-:Y:S07]  /*4ec0*/  HMMA.16816.F32.BF16 R44, R8.reuse, R38, R60 ;  /* 0x00000026082c723c */ /* 0x050fee000004183c */
[----:B------:R-:W-:Y:S01]  /*4ed0*/  IMAD.MOV.U32 R38, RZ, RZ, R25 ;  /* 0x000000ffff267224 */ /* 0x000fe200078e0019 */
[C---:B------:R-:W-:Y:S07]  /*4ee0*/  HMMA.16816.F32.BF16 R116, R8.reuse, R36, R48 ;  /* 0x000000240874723c */ /* 0x040fee0000041830 */
[----:B------:R-:W-:Y:S01]  /*4ef0*/  MOV R37, R134 ;  /* 0x0000008600257202 */ /* 0x000fe20000000f00 */
[C---:B---3--:R-:W-:Y:S07]  /*4f00*/  HMMA.16816.F32.BF16 R136, R8.reuse, R4, R72 ;  /* 0x000000040888723c */ /* 0x048fee0000041848 */
        /* <DEDUP_REMOVED lines=10> */
[C---:B-1----:R-:W-:Y:S01]  /*4fb0*/  HMMA.16816.F32.BF16 R60, R8.reuse, R16, R56 ;  /* 0x00000010083c723c */ /* 0x042fe20000041838 */
[----:B------:R-:W-:Y:S01]  /*4fc0*/  MOV R95, R102 ;  /* 0x00000066005f7202 */ /* 0x000fe20000000f00 */
[----:B------:R-:W-:Y:S01]  /*4fd0*/  IMAD.MOV.U32 R102, RZ, RZ, R27 ;  /* 0x000000ffff667224 */ /* 0x000fe200078e001b */
[----:B------:R-:W-:Y:S01]  /*4fe0*/  MOV R101, R26 ;  /* 0x0000001a00657202 */ /* 0x000fe20000000f00 */
[----:B------:R-:W-:Y:S02]  /*4ff0*/  LDSM.16.MT88.4 R56, [R2+0x2900] ;  /* 0x002900000238783b */ /* 0x000fe40000004200 */
[----:B------:R-:W-:Y:S01]  /*5000*/  IMAD.MOV.U32 R39, RZ, RZ, R95 ;  /* 0x000000ffff277224 */ /* 0x000fe200078e005f */
[----:B------:R-:W-:Y:S01]  /*5010*/  MOV R93, R102 ;  /* 0x00000066005d7202 */ /* 0x000fe20000000f00 */
[----:B------:R-:W-:Y:S01]  /*5020*/  HMMA.16816.F32.BF16 R68, R8, R18, R68 ;  /* 0x000000120844723c */ /* 0x000fe20000041844 */
[----:B------:R-:W1:Y:S01]  /*5030*/  LDSM.16.MT88.4 R16, [R233+0x5100] ;  /* 0x00510000e910783b */ /* 0x000e620000004200 */
[----:B------:R-:W-:-:S02]  /*5040*/  IMAD.MOV.U32 R92, RZ, RZ, R101 ;  /* 0x000000ffff5c7224 */ /* 0x000fc400078e0065 */
[----:B--2---:R-:W-:-:S04]  /*5050*/  FFMA.FTZ R4, R100, c[0x0][0x2d0], -R13 ;  /* 0x0000b40064047a23 */ /* 0x004fc8000001080d */
[C---:B------:R-:W-:Y:S01]  /*5060*/  HMMA.16816.F32.BF16 R52, R8.reuse, R28, R52 ;  /* 0x0000001c0834723c */ /* 0x040fe20000041834 */
[----:B------:R-:W-:Y:S01]  /*5070*/  IMAD.MOV.U32 R100, RZ, RZ, R103 ;  /* 0x000000ffff647224 */ /* 0x000fe200078e0067 */
[----:B------:R-:W-:Y:S01]  /*5080*/  MOV R103, R34 ;  /* 0x0000002200677202 */ /* 0x000fe20000000f00 */
[----:B------:R-:W-:Y:S01]  /*5090*/  IMAD.MOV.U32 R34, RZ, RZ, R35 ;  /* 0x000000ffff227224 */ /* 0x000fe200078e0023 */
[----:B------:R-:W-:Y:S01]  /*50a0*/  MOV R35, R32 ;  /* 0x0000002000237202 */ /* 0x000fe20000000f00 */
[----:B------:R-:W-:Y:S01]  /*50b0*/  IMAD.MOV.U32 R32, RZ, RZ, R33 ;  /* 0x000000ffff207224 */ /* 0x000fe200078e0021 */
[----:B------:R-:W-:Y:S02]  /*50c0*/  MOV R33, R160 ;  /* 0x000000a000217202 */ /* 0x000fe40000000f00 */
[----:B------:R2:W3:Y:S01]  /*50d0*/  MUFU.EX2 R160, R4 ;  /* 0x0000000400a07308 */ /* 0x0004e20000000800 */
[----:B------:R-:W-:Y:S01]  /*50e0*/  MOV R36, R100 ;  /* 0x0000006400247202 */ /* 0x000fe20000000f00 */
[----:B------:R-:W-:Y:S01]  /*50f0*/  HMMA.16816.F32.BF16 R28, R8, R30, R40 ;  /* 0x0000001e081c723c */ /* 0x000fe20000041828 */
[----:B------:R-:W-:Y:S01]  /*5100*/  MOV R95, R34 ;  /* 0x00000022005f7202 */ /* 0x000fe20000000f00 */
[----:B------:R-:W-:Y:S01]  /*5110*/  IMAD.MOV.U32 R100, RZ, RZ, R35 ;  /* 0x000000ffff647224 */ /* 0x000fe200078e0023 */
[----:B------:R-:W-:Y:S01]  /*5120*/  MOV R101, R32 ;  /* 0x0000002000657202 */ /* 0x000fe20000000f00 */
[----:B------:R-:W-:Y:S01]  /*5130*/  IMAD.MOV.U32 R102, RZ, RZ, R33 ;  /* 0x000000ffff667224 */ /* 0x000fe200078e0021 */
[----:B------:R-:W-:Y:S01]  /*5140*/  MOV R74, R95 ;  /* 0x0000005f004a7202 */ /* 0x000fe20000000f00 */
[----:B------:R-:W-:-:S02]  /*5150*/  IMAD.MOV.U32 R73, RZ, RZ, R100 ;  /* 0x000000ffff497224 */ /* 0x000fc400078e0064 */
[----:B------:R-:W-:Y:S01]  /*5160*/  HMMA.16816.F32.BF16 R40, R8, R20, R80 ;  /* 0x000000140828723c */ /* 0x000fe20000041850 */
[----:B--2---:R-:W-:-:S06]  /*5170*/  FFMA.FTZ R4, R24, c[0x0][0x2d0], -R13 ;  /* 0x0000b40018047a23 */ /* 0x004fcc000001080d */
[----:B------:R-:W-:Y:S01]  /*5180*/  MOV R81, R93 ;  /* 0x0000005d00517202 */ /* 0x000fe20000000f00 */
[----:B------:R-:W2:Y:S01]  /*5190*/  LDSM.16.MT88.4 R24, [R135+0x5100] ;  /* 0x005100008718783b */ /* 0x000ea20000004200 */
[----:B------:R-:W-:Y:S01]  /*51a0*/  IMAD.MOV.U32 R80, RZ, RZ, R92 ;  /* 0x000000ffff507224 */ /* 0x000fe200078e005c */
[----:B------:R4:W-:Y:S01]  /*51b0*/  MUFU.EX2 R134, R4 ;  /* 0x0000000400867308 */ /* 0x0009e20000000800 */
[----:B------:R-:W-:Y:S01]  /*51c0*/  HMMA.16816.F32.BF16 R48, R8, R6, R64 ;  /* 0x000000060830723c */ /* 0x000fe20000041840 */
[----:B------:R-:W-:Y:S01]  /*51d0*/  MOV R82, R101 ;  /* 0x0000006500527202 */ /* 0x000fe20000000f00 */
[----:B------:R-:W-:-:S05]  /*51e0*/  IMAD.MOV.U32 R83, RZ, RZ, R102 ;  /* 0x000000ffff537224 */ /* 0x000fca00078e0066 */
[----:B------:R-:W-:Y:S01]  /*51f0*/  IMAD.MOV.U32 R66, RZ, RZ, R130 ;  /* 0x000000ffff427224 */ /* 0x000fe200078e0082 */
[----:B-1----:R-:W-:Y:S01]  /*5200*/  HMMA.16816.F32.BF16 R108, R8, R18, R108 ;  /* 0x00000012086c723c */ /* 0x002fe2000004186c */
[----:B------:R-:W-:Y:S01]  /*5210*/  MOV R67, R131 ;  /* 0x0000008300437202 */ /* 0x000fe20000000f00 */
[----:B----4-:R-:W-:-:S06]  /*5220*/  FFMA.FTZ R4, R94, c[0x0][0x2d0], -R13 ;  /* 0x0000b4005e047a23 */ /* 0x010fcc000001080d */
[C---:B------:R-:W-:Y:S01]  /*5230*/  HMMA.16816.F32.BF16 R32, R8.reuse, R22, R76 ;  /* 0x000000160820723c */ /* 0x040fe2000004184c */
[----:B------:R-:W-:Y:S01]  /*5240*/  IMAD.MOV.U32 R94, RZ, RZ, R103 ;  /* 0x000000ffff5e7224 */ /* 0x000fe200078e0067 */
[----:B------:R-:W-:Y:S01]  /*5250*/  MOV R103, R128 ;  /* 0x0000008000677202 */ /* 0x000fe20000000f00 */
[----:B------:R-:W-:Y:S01]  /*5260*/  IMAD.MOV.U32 R128, RZ, RZ, R129 ;  /* 0x000000ffff807224 */ /* 0x000fe200078e0081 */
[----:B------:R-:W-:Y:S01]  /*5270*/  MOV R129, R133 ;  /* 0x0000008500817202 */ /* 0x000fe20000000f00 */
[----:B------:R-:W-:Y:S01]  /*5280*/  IMAD.MOV.U32 R75, RZ, RZ, R94 ;  /* 0x000000ffff4b7224 */ /* 0x000fe200078e005e */
[----:B------:R1:W4:Y:S01]  /*5290*/  MUFU.EX2 R133, R4 ;  /* 0x0000000400857308 */ /* 0x0003220000000800 */
[----:B------:R-:W-:Y:S01]  /*52a0*/  LDSM.16.MT88.4 R20, [R0+0x8100] ;  /* 0x008100000014783b */ /* 0x000fe20000004200 */
[----:B------:R-:W-:Y:S01]  /*52b0*/  HMMA.16816.F32.BF16 R92, R8, R16, R120 ;  /* 0x00000010085c723c */ /* 0x000fe20000041878 */
[----:B------:R-:W-:Y:S01]  /*52c0*/  IMAD.MOV.U32 R65, RZ, RZ, R128 ;  /* 0x000000ffff417224 */ /* 0x000fe200078e0080 */
[----:B------:R-:W-:Y:S01]  /*52d0*/  MOV R72, R129 ;  /* 0x0000008100487202 */ /* 0x000fe20000000f00 */
[----:B------:R-:W4:Y:S01]  /*52e0*/  LDSM.16.MT88.4 R16, [R0+0x5100] ;  /* 0x005100000010783b */ /* 0x000f220000004200 */
[----:B------:R-:W-:-:S02]  /*52f0*/  MOV R64, R103 ;  /* 0x0000006700407202 */ /* 0x000fc40000000f00 */
[----:B---3--:R-:W-:Y:S01]  /*5300*/  F2FP.BF16.PACK_AB R128, R160, R161 ;  /* 0x000000a1a080723e */ /* 0x008fe200000010ff */
[----:B------:R-:W-:Y:S01]  /*5310*/  LDSM.16.MT88.4 R120, [R2+0x8900] ;  /* 0x008900000278783b */ /* 0x000fe20000004200 */
[----:B--2---:R-:W-:Y:S01]  /*5320*/  HMMA.16816.F32.BF16 R76, R8, R24, R112 ;  /* 0x00000018084c723c */ /* 0x004fe20000041870 */
[----:B-1----:R-:W-:Y:S01]  /*5330*/  FFMA.FTZ R4, R37, c[0x0][0x2d0], -R12 ;  /* 0x0000b40025047a23 */ /* 0x002fe2000001080c */
[----:B----4-:R-:W-:-:S03]  /*5340*/  F2FP.BF16.PACK_AB R130, R133, R134 ;  /* 0x000000868582723e */ /* 0x010fc600000010ff */
[----:B------:R1:W-:Y:S02]  /*5350*/  MUFU.EX2 R37, R4 ;  /* 0x0000000400257308 */ /* 0x0003e40000000800 */
[----:B------:R-:W-:Y:S01]  /*5360*/  IMAD.MOV.U32 R114, RZ, RZ, R15 ;  /* 0x000000ffff727224 */ /* 0x000fe200078e000f */
[----:B------:R-:W-:Y:S01]  /*5370*/  MOV R115, R14 ;  /* 0x0000000e00737202 */ /* 0x000fe20000000f00 */
[----:B------:R-:W-:Y:S01]  /*5380*/  HMMA.16816.F32.BF16 R24, R8, R26, R88 ;  /* 0x0000001a0818723c */ /* 0x000fe20000041858 */
[----:B------:R-:W-:Y:S01]  /*5390*/  LDSM.16.MT88.4 R88, [R2+0x5900] ;  /* 0x005900000258783b */ /* 0x000fe20000004200 */
[----:B-1----:R-:W-:-:S04]  /*53a0*/  FFMA.FTZ R4, R38, c[0x0][0x2d0], -R12 ;  /* 0x0000b40026047a23 */ /* 0x002fc8000001080c */
[----:B------:R1:W2:Y:S02]  /*53b0*/  MUFU.EX2 R38, R4 ;  /* 0x0000000400267308 */ /* 0x0002a40000000800 */
[C---:B------:R-:W-:Y:S07]  /*53c0*/  HMMA.16816.F32.BF16 R100, R8.reuse, R16, R168 ;  /* 0x000000100864723c */ /* 0x040fee00000418a8 */
[----:B------:R-:W-:Y:S01]  /*53d0*/  MOV R168, R81 ;  /* 0x0000005100a87202 */ /* 0x000fe20000000f00 */
[----:B------:R-:W-:Y:S01]  /*53e0*/  HMMA.16816.F32.BF16 R16, R8, R18, R148 ;  /* 0x000000120810723c */ /* 0x000fe20000041894 */
[----:B------:R-:W-:Y:S01]  /*53f0*/  IMAD.MOV.U32 R169, RZ, RZ, R80 ;  /* 0x000000ffffa97224 */ /* 0x000fe200078e0050 */
[----:B------:R-:W-:Y:S01]  /*5400*/  MOV R170, R115 ;  /* 0x0000007300aa7202 */ /* 0x000fe20000000f00 */
[----:B-1----:R-:W-:Y:S01]  /*5410*/  FFMA.FTZ R4, R39, c[0x0][0x2d0], -R12 ;  /* 0x0000b40027047a23 */ /* 0x002fe2000001080c */
[----:B--2---:R-:W-:Y:S01]  /*5420*/  F2FP.BF16.PACK_AB R129, R38, R37 ;  /* 0x000000252681723e */ /* 0x004fe200000010ff */
[----:B------:R-:W-:-:S02]  /*5430*/  IMAD.MOV.U32 R171, RZ, RZ, R114 ;  /* 0x000000ffffab7224 */ /* 0x000fc400078e0072 */
[----:B------:R1:W-:Y:S01]  /*5440*/  MUFU.EX2 R39, R4 ;  /* 0x0000000400277308 */ /* 0x0003e20000000800 */
[C---:B------:R-:W-:Y:S01]  /*5450*/  HMMA.16816.F32.BF16 R148, R8.reuse, R20, R124 ;  /* 0x000000140894723c */ /* 0x040fe2000004187c */
[----:B------:R-:W-:Y:S06]  /*5460*/  LDSM.16.MT88.4 R112, [R135+0x8900] ;  /* 0x008900008770783b */ /* 0x000fec0000004200 */
[----:B------:R-:W-:Y:S01]  /*5470*/  IMAD.MOV.U32 R126, RZ, RZ, R74 ;  /* 0x000000ffff7e7224 */ /* 0x000fe200078e004a */
[----:B------:R-:W-:Y:S01]  /*5480*/  MOV R127, R75 ;  /* 0x0000004b007f7202 */ /* 0x000fe20000000f00 */
[----:B------:R-:W-:Y:S01]  /*5490*/  HMMA.16816.F32.BF16 R20, R8, R22, R104 ;  /* 0x000000160814723c */ /* 0x000fe20000041868 */
[----:B------:R-:W-:Y:S01]  /*54a0*/  LDSM.16.MT88.4 R104, [R0+0x5900] ;  /* 0x005900000068783b */ /* 0x000fe20000004200 */
[----:B-1----:R-:W-:-:S03]  /*54b0*/  FFMA.FTZ R4, R36, c[0x0][0x2d0], -R12 ;  /* 0x0000b40024047a23 */ /* 0x002fc6000001080c */
[----:B------:R-:W1:Y:S01]  /*54c0*/  LDSM.16.MT88.4 R12, [R135+0x8100] ;  /* 0x00810000870c783b */ /* 0x000e620000004200 */
[----:B------:R2:W3:Y:S03]  /*54d0*/  MUFU.EX2 R36, R4 ;  /* 0x0000000400247308 */ /* 0x0004e60000000800 */
[----:B--2---:R-:W2:Y:S01]  /*54e0*/  LDSM.16.MT88.4 R4, [R233+0x8100] ;  /* 0x00810000e904783b */ /* 0x004ea20000004200 */
[----:B---3--:R-:W-:-:S07]  /*54f0*/  F2FP.BF16.PACK_AB R131, R36, R39 ;  /* 0x000000272483723e */ /* 0x008fce00000010ff */
[C---:B------:R-:W-:Y:S08]  /*5500*/  HMMA.16816.F32.BF16 R52, R128.reuse, R56, R52 ;  /* 0x000000388034723c */ /* 0x040ff00000041834 */
[----:B------:R-:W-:Y:S08]  /*5510*/  HMMA.16816.F32.BF16 R56, R128, R58, R28 ;  /* 0x0000003a8038723c */ /* 0x000ff0000004181c */
[C---:B-1----:R-:W-:Y:S01]  /*5520*/  HMMA.16816.F32.BF16 R28, R8.reuse, R12, R140 ;  /* 0x0000000c081c723c */ /* 0x042fe2000004188c */
[----:B------:R-:W1:Y:S07]  /*5530*/  LDSM.16.MT88.4 R140, [R135+0x2900] ;  /* 0x00290000878c783b */ /* 0x000e6e0000004200 */
[C---:B------:R-:W-:Y:S07]  /*5540*/  HMMA.16816.F32.BF16 R12, R8.reuse, R14, R176 ;  /* 0x0000000e080c723c */ /* 0x040fee00000418b0 */
[----:B------:R-:W-:Y:S01]  /*5550*/  MOV R176, R65 ;  /* 0x0000004100b07202 */ /* 0x000fe20000000f00 */
[----:B--2---:R-:W-:Y:S01]  /*5560*/  HMMA.16816.F32.BF16 R144, R8, R4, R144 ;  /* 0x000000040890723c */ /* 0x004fe20000041890 */
[----:B------:R-:W-:Y:S01]  /*5570*/  IMAD.MOV.U32 R177, RZ, RZ, R64 ;  /* 0x000000ffffb17224 */ /* 0x000fe200078e0040 */
[----:B------:R-:W-:Y:S01]  /*5580*/  MOV R178, R83 ;  /* 0x0000005300b27202 */ /* 0x000fe20000000f00 */
[----:B------:R-:W-:-:S02]  /*5590*/  IMAD.MOV.U32 R179, RZ, RZ, R82 ;  /* 0x000000ffffb37224 */ /* 0x000fc400078e0052 */
[----:B------:R-:W2:Y:S02]  /*55a0*/  LDSM.16.MT88.4 R80, [R135+0x5900] ;  /* 0x005900008750783b */ /* 0x000ea40000004200 */
[----:B------:R-:W-:Y:S01]  /*55b0*/  IMAD.MOV.U32 R4, RZ, RZ, R66 ;  /* 0x000000ffff047224 */ /* 0x000fe200078e0042 */
[----:B------:R-:W-:Y:S01]  /*55c0*/  HMMA.16816.F32.BF16 R164, R8, R6, R164 ;  /* 0x0000000608a4723c */ /* 0x000fe200000418a4 */
[----:B------:R-:W-:Y:S01]  /*55d0*/  MOV R5, R67 ;  /* 0x0000004300057202 */ /* 0x000fe20000000f00 */
[----:B------:R-:W-:Y:S01]  /*55e0*/  LDSM.16.MT88.4 R8, [R0+0x8900] ;  /* 0x008900000008783b */ /* 0x000fe20000004200 */
[----:B------:R-:W-:-:S03]  /*55f0*/  FADD.FTZ R4, R4, R126 ;  /* 0x0000007e04047221 */ /* 0x000fc60000010000 */
[----:B------:R-:W3:Y:S01]  /*5600*/  LDSM.16.MT88.4 R64, [R233+0x2900] ;  /* 0x00290000e940783b */ /* 0x000ee20000004200 */
[----:B------:R-:W-:Y:S01]  /*5610*/  IMAD.MOV.U32 R6, RZ, RZ, R72 ;  /* 0x000000ffff067224 */ /* 0x000fe200078e0048 */
[----:B------:R-:W-:Y:S01]  /*5620*/  MOV R7, R73 ;  /* 0x0000004900077202 */ /* 0x000fe20000000f00 */
[C---:B------:R-:W-:Y:S01]  /*5630*/  HMMA.16816.F32.BF16 R84, R128.reuse, R88, R84 ;  /* 0x000000588054723c */ /* 0x040fe20000041854 */
[----:B------:R4:W-:Y:S01]  /*5640*/  LDSM.16.MT88.4 R72, [R0+0x2900] ;  /* 0x002900000048783b */ /* 0x0009e20000004200 */
[----:B------:R-:W-:Y:S02]  /*5650*/  FADD.FTZ R2, R6, R127 ;  /* 0x0000007f06027221 */ /* 0x000fe40000010000 */
[----:B------:R-:W-:Y:S01]  /*5660*/  FADD.FTZ R4, R7, R4 ;  /* 0x0000000407047221 */ /* 0x000fe20000010000 */
[----:B------:R-:W-:Y:S01]  /*5670*/  LDSM.16.MT88.4 R124, [R233+0x8900] ;  /* 0x00890000e97c783b */ /* 0x000fe20000004200 */
[----:B------:R-:W-:Y:S02]  /*5680*/  FADD.FTZ R2, R5, R2 ;  /* 0x0000000205027221 */ /* 0x000fe40000010000 */
[----:B------:R-:W-:Y:S01]  /*5690*/  FADD.FTZ R4, R176, R4 ;  /* 0x00000004b0047221 */ /* 0x000fe20000010000 */
[----:B------:R-:W-:Y:S01]  /*56a0*/  HMMA.16816.F32.BF16 R88, R128, R90, R96 ;  /* 0x0000005a8058723c */ /* 0x000fe20000041860 */
[----:B------:R-:W-:Y:S01]  /*56b0*/  FADD.FTZ R2, R177, R2 ;  /* 0x00000002b1027221 */ /* 0x000fe20000010000 */
[----:B------:R-:W3:Y:S01]  /*56c0*/  LDSM.16.MT88.4 R96, [R233+0x5900] ;  /* 0x00590000e960783b */ /* 0x000ee20000004200 */
[----:B------:R-:W-:-:S02]  /*56d0*/  FADD.FTZ R4, R178, R4 ;  /* 0x00000004b2047221 */ /* 0x000fc40000010000 */
[----:B------:R-:W-:Y:S02]  /*56e0*/  FADD.FTZ R2, R179, R2 ;  /* 0x00000002b3027221 */ /* 0x000fe40000010000 */
[----:B------:R-:W-:Y:S01]  /*56f0*/  FADD.FTZ R4, R168, R4 ;  /* 0x00000004a8047221 */ /* 0x000fe20000010000 */
[C---:B------:R-:W-:Y:S01]  /*5700*/  HMMA.16816.F32.BF16 R116, R128.reuse, R120, R116 ;  /* 0x000000788074723c */ /* 0x040fe20000041874 */
[----:B------:R-:W-:Y:S02]  /*5710*/  FADD.FTZ R2, R169, R2 ;  /* 0x00000002a9027221 */ /* 0x000fe40000010000 */
[----:B------:R-:W-:Y:S02]  /*5720*/  FADD.FTZ R5, R170, R4 ;  /* 0x00000004aa057221 */ /* 0x000fe40000010000 */
[----:B------:R-:W-:Y:S02]  /*5730*/  FADD.FTZ R4, R171, R2 ;  /* 0x00000002ab047221 */ /* 0x000fe40000010000 */
[----:B------:R-:W-:Y:S01]  /*5740*/  FADD.FTZ R2, R172, R5 ;  /* 0x00000005ac027221 */ /* 0x000fe20000010000 */
[----:B-1----:R-:W-:Y:S01]  /*5750*/  HMMA.16816.F32.BF16 R136, R128, R140, R136 ;  /* 0x0000008c8088723c */ /* 0x002fe20000041888 */
[----:B----4-:R-:W-:-:S02]  /*5760*/  FADD.FTZ R0, R173, R4 ;  /* 0x00000004ad007221 */ /* 0x010fc40000010000 */
[----:B------:R-:W-:Y:S02]  /*5770*/  FADD.FTZ R2, R174, R2 ;  /* 0x00000002ae027221 */ /* 0x000fe40000010000 */
[----:B------:R-:W-:Y:S02]  /*5780*/  FADD.FTZ R0, R175, R0 ;  /* 0x00000000af007221 */ /* 0x000fe40000010000 */
[----:B------:R-:W-:Y:S01]  /*5790*/  FADD.FTZ R2, R245, R2 ;  /* 0x00000002f5027221 */ /* 0x000fe20000010000 */
[----:B--2---:R-:W-:Y:S01]  /*57a0*/  HMMA.16816.F32.BF16 R76, R128, R80, R76 ;  /* 0x00000050804c723c */ /* 0x004fe2000004184c */
[----:B------:R-:W-:Y:S02]  /*57b0*/  FADD.FTZ R0, R240, R0 ;  /* 0x00000000f0007221 */ /* 0x000fe40000010000 */
        /* <DEDUP_REMOVED lines=54> */
[----:B------:R-:W-:Y:S01]  /*5b20*/  IADD3 R0, R5, R0, RZ ;  /* 0x0000000005007210 */ /* 0x000fe20007ffe0ff */
[----:B------:R-:W-:-:S04]  /*5b30*/  IMAD.WIDE.U32 R6, R4, UR5, R248 ;  /* 0x0000000504067c25 */ /* 0x000fc8000f8e00f8 */
[----:B------:R-:W-:-:S04]  /*5b40*/  IMAD R0, R0, UR5, RZ ;  /* 0x0000000500007c24 */ /* 0x000fc8000f8e02ff */
[----:B------:R-:W-:Y:S01]  /*5b50*/  IMAD R0, R4, UR4, R0 ;  /* 0x0000000404007c24 */ /* 0x000fe2000f8e0200 */
[----:B------:R-:W-:-:S04]  /*5b60*/  LEA R4, P1, R6, c[0x0][0x1c8], 0x1 ;  /* 0x0000720006047a11 */ /* 0x000fc800078208ff */
        /* <DEDUP_REMOVED lines=8> */
[----:B-----5:R1:W-:Y:S01]  /*5bf0*/  LDGSTS.E.BYPASS.LTC128B.128 [R239+0x12100], [R4.64], !P4 ;  /* 0x1210000004ef7fae */ /* 0x0203e2000e101d54 */
        /* <DEDUP_REMOVED lines=13> */
.L_x_1969:
[----:B------:R-:W-:Y:S01]  /*5cd0*/  PLOP3.LUT P1, PT, PT, PT, UP1, 0x40, 0x0 ;  /* 0x000000000000781c */ /* 0x000fe20003f2e818 */
        /* <DEDUP_REMOVED lines=10> */
.L_x_1971:
[----:B------:R-:W2:Y:S01]  /*5d80*/  LDL.64 R38, [R1] ;  /* 0x0000000001267983 */ /* 0x000ea20000100a00 */
        /* <DEDUP_REMOVED lines=9> */
[----:B------:R-:W-:Y:S01]  /*5e20*/  UISETP.GE.AND UP1, UPT, UR15, 0x1, UPT ;  /* 0x000000010f00788c */ /* 0x000fe2000bf26270 */
[----:B------:R-:W-:Y:S03]  /*5e30*/  IADD3 R2, R236, R132, RZ ;  /* 0x00000084ec027210 */ /* 0x000fe60007ffe0ff */
[----:B------:R-:W-:Y:S02]  /*5e40*/  @UP0 USHF.R.S32.HI UR10, URZ, 0x1f, UR14 ;  /* 0x0000001f3f0a0899 */ /* 0x000fe4000801140e */
[----:B------:R-:W-:Y:S02]  /*5e50*/  @UP0 UIMAD.WIDE.U32 UR18, UR14, UR8, URZ ;  /* 0x000000080e1202a5 */ /* 0x000fe4000f8e003f */
[----:B------:R-:W-:Y:S04]  /*5e60*/  @UP0 UIMAD UR10, UR10, UR8, URZ ;  /* 0x000000080a0a02a4 */ /* 0x000fe8000f8e023f */
[----:B------:R-:W-:Y:S01]  /*5e70*/  @UP0 UIMAD UR10, UR14, UR9, UR10 ;  /* 0x000000090e0a02a4 */ /* 0x000fe2000f8e020a */
[----:B------:R-:W-:Y:S01]  /*5e80*/  MOV R3, UR18 ;  /* 0x0000001200037c02 */ /* 0x000fe20008000f00 */
[----:B-----5:R-:W-:Y:S02]  /*5e90*/  @P0 IMAD R134, R134, 0x9000, R239 ;  /* 0x0000900086860824 */ /* 0x020fe400078e02ef */
[----:B------:R-:W-:Y:S04]  /*5ea0*/  @UP0 UIADD3 UR10, UR19, UR10, URZ ;  /* 0x0000000a130a0290 */ /* 0x000fe8000fffe03f */
[----:B------:R-:W-:Y:S01]  /*5eb0*/  @UP0 UIMAD UR10, UR10, 0x60, URZ ;  /* 0x000000600a0a08a4 */ /* 0x000fe2000f8e023f */
[----:B-1----:R-:W1:Y:S01]  /*5ec0*/  LDSM.16.M88.4 R8, [R232+UR4+0x12100] ;  /* 0x01210004e808783b */ /* 0x002e620008000200 */
[----:B------:R-:W-:Y:S07]  /*5ed0*/  UISETP.GE.AND UP0, UPT, UR16, 0x2, UPT ;  /* 0x000000021000788c */ /* 0x000fee000bf06270 */
[----:B------:R-:W4:Y:S04]  /*5ee0*/  LDSM.16.M88.4 R16, [R232+UR4+0x12900] ;  /* 0x01290004e810783b */ /* 0x000f280008000200 */
[----:B------:R-:W-:Y:S04]  /*5ef0*/  @UP0 UIADD3 UR13, UR16, -0x2, URZ ;  /* 0xfffffffe100d0890 */ /* 0x000fe8000fffe03f */
[----:B------:R-:W4:Y:S01]  /*5f00*/  LDSM.16.M88.4 R24, [R232+UR4+0x13100] ;  /* 0x01310004e818783b */ /* 0x000f220008000200 */
[----:B------:R-:W-:Y:S07]  /*5f10*/  @UP0 UIMAD.WIDE.U32 UR18, UR13, UR6, URZ ;  /* 0x000000060d1202a5 */ /* 0x000fee000f8e003f */
[----:B------:R-:W4:Y:S08]  /*5f20*/  LDSM.16.M88.4 R32, [R232+UR4+0x13900] ;  /* 0x01390004e820783b */ /* 0x000f300008000200 */
        /* <DEDUP_REMOVED lines=15> */
[C---:B------:R-:W-:Y:S01]  /*6020*/  HMMA.16816.F32.BF16 R32, R152.reuse, R34, RZ ;  /* 0x000000229820723c */ /* 0x040fe200000418ff */
[----:B--2---:R-:W-:Y:S03]  /*6030*/  @P0 MOV R45, R39 ;  /* 0x00000027002d0202 */ /* 0x004fe60000000f00 */
[----:B---3--:R-:W-:Y:S04]  /*6040*/  @P0 MOV R44, R36 ;  /* 0x00000024002c0202 */ /* 0x008fe80000000f00 */
[C---:B------:R-:W-:Y:S01]  /*6050*/  HMMA.16816.F32.BF16 R36, R152.reuse, R40, RZ ;  /* 0x000000289824723c */ /* 0x040fe200000418ff */
[----:B------:R-:W-:Y:S07]  /*6060*/  @P0 IMAD.WIDE.U32 R44, R3, 0x60, R44 ;  /* 0x00000060032c0825 */ /* 0x000fee00078e002c */
[C---:B------:R-:W-:Y:S01]  /*6070*/  HMMA.16816.F32.BF16 R40, R152.reuse, R42, RZ ;  /* 0x0000002a9828723c */ /* 0x040fe200000418ff */
[----:B------:R-:W-:Y:S01]  /*6080*/  @P0 IADD3 R214, R45, UR10, RZ ;  /* 0x0000000a2dd60c10 */ /* 0x000fe2000fffe0ff */
[----:B------:R-:W-:Y:S02]  /*6090*/  @UP0 USHF.R.S32.HI UR10, URZ, 0x1f, UR13 ;  /* 0x0000001f3f0a0899 */ /* 0x000fe4000801140d */
[C---:B------:R-:W-:Y:S02]  /*60a0*/  @P0 SHF.L.U32 R3, R44.reuse, 0x1, RZ ;  /* 0x000000012c030819 */ /* 0x040fe400000006ff */
[----:B------:R-:W-:Y:S01]  /*60b0*/  @P0 SHF.L.U64.HI R214, R44, 0x1, R214 ;  /* 0x000000012cd60819 */ /* 0x000fe200000102d6 */
[----:B------:R-:W-:Y:S01]  /*60c0*/  @UP0 UIMAD UR10, UR10, UR6, URZ ;  /* 0x000000060a0a02a4 */ /* 0x000fe2000f8e023f */
[C---:B-1----:R-:W-:Y:S01]  /*60d0*/  HMMA.16816.F32.BF16 R44, R152.reuse, R48, RZ ;  /* 0x00000030982c723c */ /* 0x042fe200000418ff */
[C---:B------:R-:W-:Y:S02]  /*60e0*/  @P0 IADD3 R212, P1, R3.reuse, c[0x0][0x1f8], RZ ;  /* 0x00007e0003d40a10 */ /* 0x040fe40007f3e0ff */
[----:B------:R-:W-:Y:S01]  /*60f0*/  @UP0 UIMAD UR10, UR13, UR7, UR10 ;  /* 0x000000070d0a02a4 */ /* 0x000fe2000f8e020a */
[C---:B------:R-:W-:Y:S01]  /*6100*/  @P0 IADD3 R228, P5, R3.reuse, 0x80, RZ ;  /* 0x0000008003e40810 */ /* 0x040fe20007fbe0ff */
[----:B------:R-:W-:Y:S01]  /*6110*/  UIADD3 UR13, UR15, 0x1, URZ ;  /* 0x000000010f0d7890 */ /* 0x000fe2000fffe03f */
[----:B------:R-:W-:Y:S01]  /*6120*/  @P0 IADD3.X R213, R214, c[0x0][0x1fc], RZ, P1, !PT ;  /* 0x00007f00d6d50a10 */ /* 0x000fe20000ffe4ff */
[----:B------:R-:W-:Y:S01]  /*6130*/  @UP0 UIADD3 UR10, UR19, UR10, URZ ;  /* 0x0000000a130a0290 */ /* 0x000fe2000fffe03f */
[----:B------:R-:W-:Y:S01]  /*6140*/  HMMA.16816.F32.BF16 R48, R152, R50, RZ ;  /* 0x000000329830723c */ /* 0x000fe200000418ff */
[----:B------:R-:W-:Y:S01]  /*6150*/  @P0 IADD3 R228, P1, R228, c[0x0][0x1f8], RZ ;  /* 0x00007e00e4e40a10 */ /* 0x000fe20007f3e0ff */
[----:B------:R-:W-:Y:S01]  /*6160*/  USEL UR15, UR13, URZ, !UP1 ;  /* 0x0000003f0d0f7287 */ /* 0x000fe2000c800000 */
[----:B------:R-:W-:Y:S01]  /*6170*/  @!PT LDS RZ, [RZ] ;  /* 0x00000000fffff984 */ /* 0x000fe20000000800 */
[----:B------:R-:W-:Y:S01]  /*6180*/  @!PT LDS RZ, [RZ] ;  /* 0x00000000fffff984 */ /* 0x000fe20000000800 */
[----:B------:R-:W-:Y:S01]  /*6190*/  @!PT LDS RZ, [RZ] ;  /* 0x00000000fffff984 */ /* 0x000fe20000000800 */
[----:B------:R1:W-:Y:S01]  /*61a0*/  @P0 LDGSTS.E.BYPASS.LTC128B.128 [R134+0x100], [R212.64], !P4 ;  /* 0x00100000d4860fae */ /* 0x0003e2000e101d54 */
[----:B------:R-:W-:Y:S01]  /*61b0*/  @P0 IADD3 R3, P6, R3, 0x100, RZ ;  /* 0x0000010003030810 */ /* 0x000fe20007fde0ff */
[----:B------:R-:W-:Y:S01]  /*61c0*/  @UP0 UIMAD UR10, UR10, 0x60, URZ ;  /* 0x000000600a0a08a4 */ /* 0x000fe2000f8e023f */
[--C-:B------:R-:W-:Y:S01]  /*61d0*/  @P0 IADD3.X R229, RZ, c[0x0][0x1fc], R214.reuse, P1, P5 ;  /* 0x00007f00ffe50a10 */ /* 0x100fe20000fea4d6 */
[----:B------:R-:W-:Y:S01]  /*61e0*/  @UP0 UMOV UR13, 0x6 ;  /* 0x00000006000d0882 */ /* 0x000fe20000000000 */
[C---:B------:R-:W-:Y:S01]  /*61f0*/  HMMA.16816.F32.BF16 R4, R156.reuse, R160, R4 ;  /* 0x000000a09c04723c */ /* 0x040fe20000041804 */
[----:B------:R-:W-:Y:S02]  /*6200*/  @UP0 USHF.L.U64.HI UR13, UR6, UR13, UR7 ;  /* 0x0000000d060d0299 */ /* 0x000fe40008010207 */
[----:B------:R2:W-:Y:S04]  /*6210*/  @P0 LDGSTS.E.BYPASS.LTC128B.128 [R134+0x3100], [R228.64], !P3 ;  /* 0x03100000e4860fae */ /* 0x0005e8000d901d54 */
[----:B------:R-:W-:Y:S01]  /*6220*/  @P0 IADD3 R160, P1, R212, UR12, RZ ;  /* 0x0000000cd4a00c10 */ /* 0x000fe2000ff3e0ff */
[C---:B------:R-:W-:Y:S04]  /*6230*/  HMMA.16816.F32.BF16 R8, R156.reuse, R162, R8 ;  /* 0x000000a29c08723c */ /* 0x040fe80000041808 */
[----:B------:R-:W-:Y:S03]  /*6240*/  @P0 IADD3.X R161, R213, UR11, RZ, P1, !PT ;  /* 0x0000000bd5a10c10 */ /* 0x000fe60008ffe4ff */
[----:B------:R-:W-:Y:S01]  /*6250*/  @P0 IADD3 R162, P1, R160, UR12, RZ ;  /* 0x0000000ca0a20c10 */ /* 0x000fe2000ff3e0ff */
[C---:B----4-:R-:W-:Y:S04]  /*6260*/  HMMA.16816.F32.BF16 R12, R156.reuse, R164, R12 ;  /* 0x000000a49c0c723c */ /* 0x050fe8000004180c */
[----:B------:R-:W-:Y:S04]  /*6270*/  @P0 IADD3.X R163, R161, UR11, RZ, P1, !PT ;  /* 0x0000000ba1a30c10 */ /* 0x000fe80008ffe4ff */
[C---:B------:R-:W-:Y:S04]  /*6280*/  HMMA.16816.F32.BF16 R16, R156.reuse, R166, R16 ;  /* 0x000000a69c10723c */ /* 0x040fe80000041810 */
[----:B--2---:R-:W-:Y:S04]  /*6290*/  @P0 IADD3 R228, P5, R3, c[0x0][0x1f8], RZ ;  /* 0x00007e0003e40a10 */ /* 0x004fe80007fbe0ff */
[C---:B------:R-:W-:Y:S04]  /*62a0*/  HMMA.16816.F32.BF16 R20, R156.reuse, R168, R20 ;  /* 0x000000a89c14723c */ /* 0x040fe80000041814 */
[----:B------:R-:W-:Y:S02]  /*62b0*/  @P0 IADD3.X R229, RZ, c[0x0][0x1fc], R214, P5, P6 ;  /* 0x00007f00ffe50a10 */ /* 0x000fe40002fec4d6 */
[-C--:B------:R-:W-:Y:S02]  /*62c0*/  IADD3 R3, R234, R132.reuse, RZ ;  /* 0x00000084ea037210 */ /* 0x080fe40007ffe0ff */
[C---:B------:R-:W-:Y:S01]  /*62d0*/  HMMA.16816.F32.BF16 R24, R156.reuse, R170, R24 ;  /* 0x000000aa9c18723c */ /* 0x040fe20000041818 */
[----:B------:R2:W-:Y:S03]  /*62e0*/  @P0 LDGSTS.E.BYPASS.LTC128B.128 [R134+0x6100], [R228.64], !P2 ;  /* 0x06100000e4860fae */ /* 0x0005e6000d101d54 */
[----:B------:R-:W-:Y:S04]  /*62f0*/  IADD3 R132, R236, R132, R234 ;  /* 0x00000084ec847210 */ /* 0x000fe80007ffe0ea */
        /* <DEDUP_REMOVED lines=16> */
[----:B------:R-:W-:Y:S08]  /*6400*/  LDSM.16.M88.4 R172, [R3+0x13900] ;  /* 0x0139000003ac783b */ /* 0x000ff00000000200 */
[----:B---3--:R-:W2:Y:S08]  /*6410*/  LDSM.16.M88.4 R160, [R3+0x12100] ;  /* 0x0121000003a0783b */ /* 0x008eb00000000200 */
[----:B------:R-:W0:Y:S08]  /*6420*/  LDGDEPBAR ;  /* 0x00000000000079af */ /* 0x000e300000000000 */
[----:B------:R-:W3:Y:S08]  /*6430*/  LDSM.16.M88.4 R176, [R3+0x14100] ;  /* 0x0141000003b0783b */ /* 0x000ef00000000200 */
[----:B------:R-:W-:Y:S08]  /*6440*/  LDSM.16.M88.4 R180, [R3+0x16100] ;  /* 0x0161000003b4783b */ /* 0x000ff00000000200 */
[----:B-1----:R-:W-:Y:S01]  /*6450*/  LDSM.16.M88.4 R212, [R232+UR4+0x18100] ;  /* 0x01810004e8d4783b */ /* 0x002fe20008000200 */
        /* <DEDUP_REMOVED lines=23> */
[----:B------:R-:W4:Y:S07]  /*65d0*/  LDSM.16.M88.4 R168, [R232+UR4+0x15100] ;  /* 0x01510004e8a8783b */ /* 0x000f2e0008000200 */
[C---:B------:R-:W-:Y:S08]  /*65e0*/  HMMA.16816.F32.BF16 R20, R188.reuse, R172, R20 ;  /* 0x000000acbc14723c */ /* 0x040ff00000041814 */
[C---:B------:R-:W-:Y:S01]  /*65f0*/  HMMA.16816.F32.BF16 R24, R188.reuse, R174, R24 ;  /* 0x000000aebc18723c */ /* 0x040fe20000041818 */
[----:B------:R-:W4:Y:S07]  /*6600*/  LDSM.16.M88.4 R172, [R232+UR4+0x15900] ;  /* 0x01590004e8ac783b */ /* 0x000f2e0008000200 */
[C---:B---3--:R-:W-:Y:S08]  /*6610*/  HMMA.16816.F32.BF16 R28, R188.reuse, R176, R28 ;  /* 0x000000b0bc1c723c */ /* 0x048ff0000004181c */
[C---:B------:R-:W-:Y:S01]  /*6620*/  HMMA.16816.F32.BF16 R32, R188.reuse, R178, R32 ;  /* 0x000000b2bc20723c */ /* 0x040fe20000041820 */
[----:B------:R-:W3:Y:S07]  /*6630*/  LDSM.16.M88.4 R176, [R232+UR4+0x16100] ;  /* 0x01610004e8b0783b */ /* 0x000eee0008000200 */
[C---:B-1----:R-:W-:Y:S08]  /*6640*/  HMMA.16816.F32.BF16 R36, R188.reuse, R160, R36 ;  /* 0x000000a0bc24723c */ /* 0x042ff00000041824 */
[C---:B------:R-:W-:Y:S01]  /*6650*/  HMMA.16816.F32.BF16 R40, R188.reuse, R162, R40 ;  /* 0x000000a2bc28723c */ /* 0x040fe20000041828 */
[----:B------:R-:W1:Y:S07]  /*6660*/  LDSM.16.M88.4 R160, [R232+UR4+0x16900] ;  /* 0x01690004e8a0783b */ /* 0x000e6e0008000200 */
[C---:B--2---:R-:W-:Y:S08]  /*6670*/  HMMA.16816.F32.BF16 R44, R188.reuse, R164, R44 ;  /* 0x000000a4bc2c723c */ /* 0x044ff0000004182c */
[----:B------:R-:W-:Y:S01]  /*6680*/  HMMA.16816.F32.BF16 R48, R188, R166, R48 ;  /* 0x000000a6bc30723c */ /* 0x000fe20000041830 */
[----:B------:R-:W2:Y:S07]  /*6690*/  LDSM.16.M88.4 R164, [R232+UR4+0x17100] ;  /* 0x01710004e8a4783b */ /* 0x000eae0008000200 */
[C---:B----4-:R-:W-:Y:S08]  /*66a0*/  HMMA.16816.F32.BF16 R4, R192.reuse, R168, R4 ;  /* 0x000000a8c004723c */ /* 0x050ff00000041804 */
[C---:B------:R-:W-:Y:S01]  /*66b0*/  HMMA.16816.F32.BF16 R8, R192.reuse, R170, R8 ;  /* 0x000000aac008723c */ /* 0x040fe20000041808 */
[----:B------:R-:W4:Y:S07]  /*66c0*/  LDSM.16.M88.4 R168, [R232+UR4+0x17900] ;  /* 0x01790004e8a8783b */ /* 0x000f2e0008000200 */
        /* <DEDUP_REMOVED lines=32> */
[----:B------:R-:W-:Y:S07]  /*68d0*/  LDSM.16.M88.4 R172, [R228+0x15100] ;  /* 0x01510000e4ac783b */ /* 0x000fee0000000200 */
[C---:B---3--:R-:W-:Y:S01]  /*68e0*/  HMMA.16816.F32.BF16 R4, R200.reuse, R176, R4 ;  /* 0x000000b0c804723c */ /* 0x048fe20000041804 */
[----:B------:R-:W-:Y:S07]  /*68f0*/  LDSM.16.M88.4 R228, [R228+0x18100] ;  /* 0x01810000e4e4783b */ /* 0x000fee0000000200 */
        /* <DEDUP_REMOVED lines=11> */
[C---:B----4-:R-:W-:Y:S08]  /*69b0*/  HMMA.16816.F32.BF16 R36, R200.reuse, R168, R36 ;  /* 0x000000a8c824723c */ /* 0x050ff00000041824 */
[C---:B------:R-:W-:Y:S01]  /*69c0*/  HMMA.16816.F32.BF16 R40, R200.reuse, R170, R40 ;  /* 0x000000aac828723c */ /* 0x040fe20000041828 */
[----:B------:R-:W3:Y:S07]  /*69d0*/  LDSM.16.M88.4 R168, [R132+0x17100] ;  /* 0x0171000084a8783b */ /* 0x000eee0000000200 */
[C---:B-1----:R-:W-:Y:S08]  /*69e0*/  HMMA.16816.F32.BF16 R44, R200.reuse, R160, R44 ;  /* 0x000000a0c82c723c */ /* 0x042ff0000004182c */
[----:B------:R-:W-:Y:S01]  /*69f0*/  HMMA.16816.F32.BF16 R48, R200, R162, R48 ;  /* 0x000000a2c830723c */ /* 0x000fe20000041830 */
[----:B------:R-:W1:Y:S07]  /*6a00*/  LDSM.16.M88.4 R160, [R132+0x17900] ;  /* 0x0179000084a0783b */ /* 0x000e6e0000000200 */
[C---:B------:R-:W-:Y:S08]  /*6a10*/  HMMA.16816.F32.BF16 R4, R204.reuse, R172, R4 ;  /* 0x000000accc04723c */ /* 0x040ff00000041804 */
[C---:B------:R-:W-:Y:S01]  /*6a20*/  HMMA.16816.F32.BF16 R8, R204.reuse, R174, R8 ;  /* 0x000000aecc08723c */ /* 0x040fe20000041808 */
[----:B------:R-:W4:Y:S07]  /*6a30*/  LDSM.16.M88.4 R172, [R232+UR4+0x18900] ;  /* 0x01890004e8ac783b */ /* 0x000f2e0008000200 */
[C---:B------:R-:W-:Y:S08]  /*6a40*/  HMMA.16816.F32.BF16 R12, R204.reuse, R176, R12 ;  /* 0x000000b0cc0c723c */ /* 0x040ff0000004180c */
[C---:B------:R-:W-:Y:S01]  /*6a50*/  HMMA.16816.F32.BF16 R16, R204.reuse, R178, R16 ;  /* 0x000000b2cc10723c */ /* 0x040fe20000041810 */
[----:B------:R-:W-:Y:S07]  /*6a60*/  LDSM.16.M88.4 R176, [R232+UR4+0x1a900] ;  /* 0x01a90004e8b0783b */ /* 0x000fee0008000200 */
[C---:B--2---:R-:W-:Y:S08]  /*6a70*/  HMMA.16816.F32.BF16 R20, R204.reuse, R164, R20 ;  /* 0x000000a4cc14723c */ /* 0x044ff00000041814 */
[C---:B------:R-:W-:Y:S01]  /*6a80*/  HMMA.16816.F32.BF16 R24, R204.reuse, R166, R24 ;  /* 0x000000a6cc18723c */ /* 0x040fe20000041818 */
[----:B------:R-:W2:Y:S07]  /*6a90*/  LDSM.16.M88.4 R164, [R232+UR4+0x19100] ;  /* 0x01910004e8a4783b */ /* 0x000eae0008000200 */
[C---:B------:R-:W-:Y:S08]  /*6aa0*/  HMMA.16816.F32.BF16 R28, R204.reuse, R180, R28 ;  /* 0x000000b4cc1c723c */ /* 0x040ff0000004181c */
[C---:B------:R-:W-:Y:S01]  /*6ab0*/  HMMA.16816.F32.BF16 R32, R204.reuse, R182, R32 ;  /* 0x000000b6cc20723c */ /* 0x040fe20000041820 */
[----:B------:R-:W-:Y:S07]  /*6ac0*/  LDSM.16.M88.4 R180, [R2+0x18100] ;  /* 0x0181000002b4783b */ /* 0x000fee0000000200 */
[C---:B---3--:R-:W-:Y:S08]  /*6ad0*/  HMMA.16816.F32.BF16 R36, R204.reuse, R168, R36 ;  /* 0x000000a8cc24723c */ /* 0x048ff00000041824 */
[C---:B------:R-:W-:Y:S01]  /*6ae0*/  HMMA.16816.F32.BF16 R40, R204.reuse, R170, R40 ;  /* 0x000000aacc28723c */ /* 0x040fe20000041828 */
[----:B------:R-:W-:Y:S07]  /*6af0*/  LDSM.16.M88.4 R168, [R232+UR4+0x1a100] ;  /* 0x01a10004e8a8783b */ /* 0x000fee0008000200 */
[C---:B-1----:R-:W-:Y:S08]  /*6b00*/  HMMA.16816.F32.BF16 R44, R204.reuse, R160, R44 ;  /* 0x000000a0cc2c723c */ /* 0x042ff0000004182c */
[----:B------:R-:W-:Y:S01]  /*6b10*/  HMMA.16816.F32.BF16 R48, R204, R162, R48 ;  /* 0x000000a2cc30723c */ /* 0x000fe20000041830 */
[----:B------:R-:W1:Y:S07]  /*6b20*/  LDSM.16.M88.4 R160, [R232+UR4+0x19900] ;  /* 0x01990004e8a0783b */ /* 0x000e6e0008000200 */
[C---:B------:R-:W-:Y:S08]  /*6b30*/  HMMA.16816.F32.BF16 R4, R208.reuse, R212, R4 ;  /* 0x000000d4d004723c */ /* 0x040ff00000041804 */
        /* <DEDUP_REMOVED lines=17> */
[C---:B------:R-:W-:Y:S08]  /*6c50*/  HMMA.16816.F32.BF16 R4, R216.reuse, R180, R4 ;  /* 0x000000b4d804723c */ /* 0x040ff00000041804 */
[C---:B------:R-:W-:Y:S01]  /*6c60*/  HMMA.16816.F32.BF16 R8, R216.reuse, R182, R8 ;  /* 0x000000b6d808723c */ /* 0x040fe20000041808 */
[----:B------:R-:W1:Y:S07]  /*6c70*/  LDSM.16.M88.4 R180, [R3+0x18900] ;  /* 0x0189000003b4783b */ /* 0x000e6e0000000200 */
[C---:B---3--:R-:W-:Y:S08]  /*6c80*/  HMMA.16816.F32.BF16 R12, R216.reuse, R212, R12 ;  /* 0x000000d4d80c723c */ /* 0x048ff0000004180c */
[C---:B------:R-:W-:Y:S01]  /*6c90*/  HMMA.16816.F32.BF16 R16, R216.reuse, R214, R16 ;  /* 0x000000d6d810723c */ /* 0x040fe20000041810 */
[----:B------:R-:W-:Y:S07]  /*6ca0*/  LDSM.16.M88.4 R212, [R3+0x19900] ;  /* 0x0199000003d4783b */ /* 0x000fee0000000200 */
[C---:B----4-:R-:W-:Y:S08]  /*6cb0*/  HMMA.16816.F32.BF16 R20, R216.reuse, R172, R20 ;  /* 0x000000acd814723c */ /* 0x050ff00000041814 */
        /* <DEDUP_REMOVED lines=8> */
[C---:B------:R-:W-:Y:S08]  /*6d40*/  HMMA.16816.F32.BF16 R44, R216.reuse, R168, R44 ;  /* 0x000000a8d82c723c */ /* 0x040ff0000004182c */
[----:B------:R-:W-:Y:S01]  /*6d50*/  HMMA.16816.F32.BF16 R48, R216, R170, R48 ;  /* 0x000000aad830723c */ /* 0x000fe20000041830 */
[----:B------:R-:W4:Y:S07]  /*6d60*/  LDSM.16.M88.4 R168, [R132+0x18900] ;  /* 0x0189000084a8783b */ /* 0x000f2e0000000200 */
[C---:B------:R-:W-:Y:S08]  /*6d70*/  HMMA.16816.F32.BF16 R4, R220.reuse, R176, R4 ;  /* 0x000000b0dc04723c */ /* 0x040ff00000041804 */
[C---:B------:R-:W-:Y:S08]  /*6d80*/  HMMA.16816.F32.BF16 R8, R220.reuse, R178, R8 ;  /* 0x000000b2dc08723c */ /* 0x040ff00000041808 */
[C---:B------:R-:W-:Y:S08]  /*6d90*/  HMMA.16816.F32.BF16 R12, R220.reuse, R180, R12 ;  /* 0x000000b4dc0c723c */ /* 0x040ff0000004180c */
[C---:B------:R-:W-:Y:S08]  /*6da0*/  HMMA.16816.F32.BF16 R16, R220.reuse, R182, R16 ;  /* 0x000000b6dc10723c */ /* 0x040ff00000041810 */
[C---:B---3--:R-:W-:Y:S08]  /*6db0*/  HMMA.16816.F32.BF16 R20, R220.reuse, R172, R20 ;  /* 0x000000acdc14723c */ /* 0x048ff00000041814 */
[C---:B------:R-:W-:Y:S08]  /*6dc0*/  HMMA.16816.F32.BF16 R24, R220.reuse, R174, R24 ;  /* 0x000000aedc18723c */ /* 0x040ff00000041818 */
[C---:B------:R-:W-:Y:S08]  /*6dd0*/  HMMA.16816.F32.BF16 R28, R220.reuse, R212, R28 ;  /* 0x000000d4dc1c723c */ /* 0x040ff0000004181c */
[C---:B------:R-:W-:Y:S08]  /*6de0*/  HMMA.16816.F32.BF16 R32, R220.reuse, R214, R32 ;  /* 0x000000d6dc20723c */ /* 0x040ff00000041820 */
[C---:B--2---:R-:W-:Y:S08]  /*6df0*/  HMMA.16816.F32.BF16 R36, R220.reuse, R164, R36 ;  /* 0x000000a4dc24723c */ /* 0x044ff00000041824 */
[C---:B------:R-:W-:Y:S01]  /*6e00*/  HMMA.16816.F32.BF16 R40, R220.reuse, R166, R40 ;  /* 0x000000a6dc28723c */ /* 0x040fe20000041828 */
[----:B------:R-:W2:Y:S07]  /*6e10*/  LDSM.16.M88.4 R164, [R132+0x19100] ;  /* 0x0191000084a4783b */ /* 0x000eae0000000200 */
[C---:B-1----:R-:W-:Y:S08]  /*6e20*/  HMMA.16816.F32.BF16 R44, R220.reuse, R160, R44 ;  /* 0x000000a0dc2c723c */ /* 0x042ff0000004182c */
[----:B------:R-:W-:Y:S01]  /*6e30*/  HMMA.16816.F32.BF16 R48, R220, R162, R48 ;  /* 0x000000a2dc30723c */ /* 0x000fe20000041830 */
[----:B------:R-:W1:Y:S07]  /*6e40*/  LDSM.16.M88.4 R160, [R132+0x19900] ;  /* 0x0199000084a0783b */ /* 0x000e6e0000000200 */
[C---:B------:R-:W-:Y:S08]  /*6e50*/  HMMA.16816.F32.BF16 R4, R224.reuse, R228, R4 ;  /* 0x000000e4e004723c */ /* 0x040ff00000041804 */
[C---:B------:R-:W-:Y:S08]  /*6e60*/  HMMA.16816.F32.BF16 R8, R224.reuse, R230, R8 ;  /* 0x000000e6e008723c */ /* 0x040ff00000041808 */
[C---:B----4-:R-:W-:Y:S08]  /*6e70*/  HMMA.16816.F32.BF16 R12, R224.reuse, R168, R12 ;  /* 0x000000a8e00c723c */ /* 0x050ff0000004180c */
[C---:B------:R-:W-:Y:S01]  /*6e80*/  HMMA.16816.F32.BF16 R16, R224.reuse, R170, R16 ;  /* 0x000000aae010723c */ /* 0x040fe20000041810 */
[----:B------:R-:W3:Y:S03]  /*6e90*/  LDSM.16.M88.4 R168, [R132+0x1a100] ;  /* 0x01a1000084a8783b */ /* 0x000ee60000000200 */
[----:B------:R-:W-:Y:S02]  /*6ea0*/  FMNMX.FTZ R2, R4, R0, !PT ;  /* 0x0000000004027209 */ /* 0x000fe40007810000 */
[----:B------:R-:W-:Y:S02]  /*6eb0*/  FMNMX.FTZ R3, R6, R133, !PT ;  /* 0x0000008506037209 */ /* 0x000fe40007810000 */
[C---:B--2---:R-:W-:Y:S04]  /*6ec0*/  HMMA.16816.F32.BF16 R20, R224.reuse, R164, R20 ;  /* 0x000000a4e014723c */ /* 0x044fe80000041814 */
[----:B------:R-:W-:Y:S02]  /*6ed0*/  FMNMX.FTZ R2, R5, R2, !PT ;  /* 0x0000000205027209 */ /* 0x000fe40007810000 */
[----:B------:R-:W-:Y:S02]  /*6ee0*/  FMNMX.FTZ R3, R7, R3, !PT ;  /* 0x0000000307037209 */ /* 0x000fe40007810000 */
[C---:B------:R-:W-:Y:S01]  /*6ef0*/  HMMA.16816.F32.BF16 R24, R224.reuse, R166, R24 ;  /* 0x000000a6e018723c */ /* 0x040fe20000041818 */
[----:B------:R-:W2:Y:S01]  /*6f00*/  LDSM.16.M88.4 R164, [R132+0x1a900] ;  /* 0x01a9000084a4783b */ /* 0x000ea20000000200 */
        /* <DEDUP_REMOVED lines=14> */
[C---:B------:R-:W-:Y:S01]  /*6ff0*/  HMMA.16816.F32.BF16 R40, R224.reuse, R170, R40 ;  /* 0x000000aae028723c */ /* 0x040fe20000041828 */
[----:B------:R-:W-:Y:S03]  /*7000*/  LDSM.16.MT88.4 R160, [R135+UR4+0x100] ;  /* 0x0001000487a0783b */ /* 0x000fe60008004200 */
[----:B------:R-:W-:Y:S02]  /*7010*/  FMNMX.FTZ R3, R15, R3, !PT ;  /* 0x000000030f037209 */ /* 0x000fe40007810000 */
[----:B------:R-:W-:Y:S02]  /*7020*/  FMNMX.FTZ R2, R20, R2, !PT ;  /* 0x0000000214027209 */ /* 0x000fe40007810000 */
[C---:B--2---:R-:W-:Y:S01]  /*7030*/  HMMA.16816.F32.BF16 R44, R224.reuse, R164, R44 ;  /* 0x000000a4e02c723c */ /* 0x044fe2000004182c */
[----:B------:R-:W-:Y:S03]  /*7040*/  LDSM.16.MT88.4 R168, [R135+UR4+0x3900] ;  /* 0x0039000487a8783b */ /* 0x000fe60008004200 */
        /* <DEDUP_REMOVED lines=41> */
[----:B------:R-:W-:Y:S03]  /*72e0*/  IADD3 R134, R135, UR4, RZ ;  /* 0x0000000487867c10 */ /* 0x000fe6000fffe0ff */
[C---:B------:R-:W-:Y:S01]  /*72f0*/  FADD.FTZ R0, -R132.reuse, R0 ;  /* 0x0000000084007221 */ /* 0x040fe20000010100 */
[----:B------:R-:W-:Y:S01]  /*7300*/  IADD3 R134, R235, R134, RZ ;  /* 0x00000086eb867210 */ /* 0x000fe20007ffe0ff */
[----:B------:R-:W-:Y:S02]  /*7310*/  FMUL.FTZ R172, R132, c[0x0][0x2d0] ;  /* 0x0000b40084ac7a20 */ /* 0x000fe40000410000 */
[----:B------:R-:W-:Y:S01]  /*7320*/  FMUL.FTZ R0, R0, c[0x0][0x2d0] ;  /* 0x0000b40000007a20 */ /* 0x000fe20000410000 */
[----:B--2---:R-:W-:Y:S01]  /*7330*/  FMNMX.FTZ R3, R2, R3, !PT ;  /* 0x0000000302037209 */ /* 0x004fe20007810000 */
[--C-:B------:R-:W-:Y:S01]  /*7340*/  FFMA.FTZ R8, R8, c[0x0][0x2d0], -R172.reuse ;  /* 0x0000b40008087a23 */ /* 0x100fe200000108ac */
[----:B------:R-:W1:Y:S01]  /*7350*/  LDSM.16.MT88.4 R164, [R134+0x100] ;  /* 0x0001000086a4783b */ /* 0x000e620000004200 */
[----:B------:R2:W3:Y:S01]  /*7360*/  MUFU.EX2 R2, R0 ;  /* 0x0000000000027308 */ /* 0x0004e20000000800 */
[--C-:B------:R-:W-:Y:S02]  /*7370*/  FFMA.FTZ R9, R9, c[0x0][0x2d0], -R172.reuse ;  /* 0x0000b40009097a23 */ /* 0x100fe400000108ac */
[----:B------:R-:W-:Y:S02]  /*7380*/  FMUL.FTZ R173, R3, c[0x0][0x2d0] ;  /* 0x0000b40003ad7a20 */ /* 0x000fe40000410000 */
        /* <DEDUP_REMOVED lines=10> */
[----:B------:R-:W-:Y:S02]  /*7430*/  FFMA.FTZ R26, R26, c[0x0][0x2d0], -R173 ;  /* 0x0000b4001a1a7a23 */ /* 0x000fe400000108ad */
[--C-:B------:R-:W-:Y:S02]  /*7440*/  FFMA.FTZ R28, R28, c[0x0][0x2d0], -R172.reuse ;  /* 0x0000b4001c1c7a23 */ /* 0x100fe400000108ac */
[----:B--2---:R-:W-:Y:S01]  /*7450*/  FADD.FTZ R0, -R3, R133 ;  /* 0x0000008503007221 */ /* 0x004fe20000010100 */
[----:B------:R-:W-:Y:S01]  /*7460*/  IADD3 R133, R233, UR4, RZ ;  /* 0x00000004e9857c10 */ /* 0x000fe2000fffe0ff */
[----:B---3--:R-:W-:Y:S02]  /*7470*/  FMUL.FTZ R52, R2, R52 ;  /* 0x0000003402347220 */ /* 0x008fe40000410000 */
[----:B------:R-:W-:Y:S01]  /*7480*/  FMUL.FTZ R0, R0, c[0x0][0x2d0] ;  /* 0x0000b40000007a20 */ /* 0x000fe20000410000 */
[----:B------:R-:W-:Y:S01]  /*7490*/  MUFU.EX2 R229, R10 ;  /* 0x0000000a00e57308 */ /* 0x000fe20000000800 */
[----:B------:R-:W-:Y:S01]  /*74a0*/  IADD3 R133, R235, R133, RZ ;  /* 0x00000085eb857210 */ /* 0x000fe20007ffe0ff */
[C---:B------:R-:W-:Y:S02]  /*74b0*/  FMUL.FTZ R53, R2.reuse, R53 ;  /* 0x0000003502357220 */ /* 0x040fe40000410000 */
[C---:B----4-:R-:W-:Y:S02]  /*74c0*/  FMUL.FTZ R8, R2.reuse, R140 ;  /* 0x0000008c02087220 */ /* 0x050fe40000410000 */
[C---:B------:R-:W-:Y:S02]  /*74d0*/  FMUL.FTZ R56, R2.reuse, R56 ;  /* 0x0000003802387220 */ /* 0x040fe40000410000 */
[C---:B------:R-:W-:Y:S02]  /*74e0*/  FMUL.FTZ R57, R2.reuse, R57 ;  /* 0x0000003902397220 */ /* 0x040fe40000410000 */
[----:B------:R-:W2:Y:S01]  /*74f0*/  MUFU.EX2 R0, R0 ;  /* 0x0000000000007308 */ /* 0x000ea20000000800 */
[C---:B------:R-:W-:Y:S02]  /*7500*/  FMUL.FTZ R60, R2.reuse, R60 ;  /* 0x0000003c023c7220 */ /* 0x040fe40000410000 */
[C---:B------:R-:W-:Y:S02]  /*7510*/  FMUL.FTZ R61, R2.reuse, R61 ;  /* 0x0000003d023d7220 */ /* 0x040fe40000410000 */
[C---:B-1----:R-:W-:Y:S02]  /*7520*/  FMUL.FTZ R9, R2.reuse, R141 ;  /* 0x0000008d02097220 */ /* 0x042fe40000410000 */
        /* <DEDUP_REMOVED lines=10> */
[----:B------:R-:W-:Y:S02]  /*75d0*/  FMUL.FTZ R80, R2, R80 ;  /* 0x0000005002507220 */ /* 0x000fe40000410000 */
[C---:B--2---:R-:W-:Y:S02]  /*75e0*/  FMUL.FTZ R10, R0.reuse, R142 ;  /* 0x0000008e000a7220 */ /* 0x044fe40000410000 */
[C---:B------:R-:W-:Y:S02]  /*75f0*/  FMUL.FTZ R54, R0.reuse, R54 ;  /* 0x0000003600367220 */ /* 0x040fe40000410000 */
[C---:B------:R-:W-:Y:S01]  /*7600*/  FMUL.FTZ R55, R0.reuse, R55 ;  /* 0x0000003700377220 */ /* 0x040fe20000410000 */
[----:B------:R2:W4:Y:S01]  /*7610*/  MUFU.EX2 R243, R4 ;  /* 0x0000000400f37308 */ /* 0x0005220000000800 */
[C---:B------:R-:W-:Y:S02]  /*7620*/  FMUL.FTZ R58, R0.reuse, R58 ;  /* 0x0000003a003a7220 */ /* 0x040fe40000410000 */
[C---:B------:R-:W-:Y:S02]  /*7630*/  FMUL.FTZ R59, R0.reuse, R59 ;  /* 0x0000003b003b7220 */ /* 0x040fe40000410000 */
[C---:B-1----:R-:W-:Y:S02]  /*7640*/  FMUL.FTZ R11, R0.reuse, R143 ;  /* 0x0000008f000b7220 */ /* 0x042fe40000410000 */
[----:B------:R-:W1:Y:S01]  /*7650*/  LDSM.16.MT88.4 R140, [R233+UR4+0x100] ;  /* 0x00010004e98c783b */ /* 0x000e620008004200 */
[C---:B------:R-:W-:Y:S02]  /*7660*/  FMUL.FTZ R62, R0.reuse, R62 ;  /* 0x0000003e003e7220 */ /* 0x040fe40000410000 */
[----:B------:R4:W-:Y:S01]  /*7670*/  MUFU.EX2 R231, R6 ;  /* 0x0000000600e77308 */ /* 0x0009e20000000800 */
[C---:B------:R-:W-:Y:S02]  /*7680*/  FMUL.FTZ R63, R0.reuse, R63 ;  /* 0x0000003f003f7220 */ /* 0x040fe40000410000 */
[----:B------:R-:W-:Y:S02]  /*7690*/  FMUL.FTZ R66, R0, R66 ;  /* 0x0000004200427220 */ /* 0x000fe40000410000 */
[----:B---3--:R-:W-:Y:S02]  /*76a0*/  FMUL.FTZ R5, R2, R137 ;  /* 0x0000008902057220 */ /* 0x008fe40000410000 */
[C---:B------:R-:W-:Y:S02]  /*76b0*/  FMUL.FTZ R67, R0.reuse, R67 ;  /* 0x0000004300437220 */ /* 0x040fe40000410000 */
[C---:B------:R-:W-:Y:S01]  /*76c0*/  FMUL.FTZ R70, R0.reuse, R70 ;  /* 0x0000004600467220 */ /* 0x040fe20000410000 */
[----:B------:R-:W3:Y:S01]  /*76d0*/  MUFU.EX2 R230, R7 ;  /* 0x0000000700e67308 */ /* 0x000ee20000000800 */
[C---:B------:R-:W-:Y:S02]  /*76e0*/  FMUL.FTZ R71, R0.reuse, R71 ;  /* 0x0000004700477220 */ /* 0x040fe40000410000 */
[----:B------:R-:W-:Y:S02]  /*76f0*/  FMUL.FTZ R74, R0, R74 ;  /* 0x0000004a004a7220 */ /* 0x000fe40000410000 */
[----:B--2---:R-:W-:Y:S01]  /*7700*/  FMUL.FTZ R4, R2, R136 ;  /* 0x0000008802047220 */ /* 0x004fe20000410000 */
[----:B----4-:R-:W-:Y:S01]  /*7710*/  F2FP.BF16.PACK_AB R136, R242, R243 ;  /* 0x000000f3f288723e */ /* 0x010fe200000010ff */
[C---:B------:R-:W-:Y:S02]  /*7720*/  FMUL.FTZ R75, R0.reuse, R75 ;  /* 0x0000004b004b7220 */ /* 0x040fe40000410000 */
[C---:B------:R-:W-:Y:S01]  /*7730*/  FMUL.FTZ R78, R0.reuse, R78 ;  /* 0x0000004e004e7220 */ /* 0x040fe20000410000 */
[----:B------:R-:W-:Y:S01]  /*7740*/  MUFU.EX2 R178, R24 ;  /* 0x0000001800b27308 */ /* 0x000fe20000000800 */
[----:B------:R-:W-:Y:S02]  /*7750*/  FMUL.FTZ R79, R0, R79 ;  /* 0x0000004f004f7220 */ /* 0x000fe40000410000 */
[----:B------:R-:W-:Y:S02]  /*7760*/  FMUL.FTZ R81, R2, R81 ;  /* 0x0000005102517220 */ /* 0x000fe40000410000 */
[----:B------:R-:W-:Y:S01]  /*7770*/  FMUL.FTZ R6, R0, R138 ;  /* 0x0000008a00067220 */ /* 0x000fe20000410000 */
[----:B------:R-:W-:Y:S01]  /*7780*/  F2FP.BF16.PACK_AB R138, R240, R241 ;  /* 0x000000f1f08a723e */ /* 0x000fe200000010ff */
[C---:B------:R-:W-:Y:S02]  /*7790*/  FMUL.FTZ R82, R0.reuse, R82 ;  /* 0x0000005200527220 */ /* 0x040fe40000410000 */
[----:B------:R-:W-:Y:S01]  /*77a0*/  FMUL.FTZ R83, R0, R83 ;  /* 0x0000005300537220 */ /* 0x000fe20000410000 */
[----:B------:R-:W-:Y:S01]  /*77b0*/  MUFU.EX2 R177, R25 ;  /* 0x0000001900b17308 */ /* 0x000fe20000000800 */
[C---:B------:R-:W-:Y:S02]  /*77c0*/  FMUL.FTZ R84, R2.reuse, R84 ;  /* 0x0000005402547220 */ /* 0x040fe40000410000 */
[----:B------:R-:W-:Y:S01]  /*77d0*/  FMUL.FTZ R85, R2, R85 ;  /* 0x0000005502557220 */ /* 0x000fe20000410000 */
[----:B---3--:R-:W-:Y:S01]  /*77e0*/  F2FP.BF16.PACK_AB R137, R230, R231 ;  /* 0x000000e7e689723e */ /* 0x008fe200000010ff */
[----:B------:R-:W-:Y:S01]  /*77f0*/  FMUL.FTZ R7, R0, R139 ;  /* 0x0000008b00077220 */ /* 0x000fe20000410000 */
[----:B------:R-:W-:Y:S01]  /*7800*/  F2FP.BF16.PACK_AB R139, R238, R229 ;  /* 0x000000e5ee8b723e */ /* 0x000fe200000010ff */
[--C-:B------:R-:W-:Y:S02]  /*7810*/  FFMA.FTZ R29, R29, c[0x0][0x2d0], -R172.reuse ;  /* 0x0000b4001d1d7a23 */ /* 0x100fe400000108ac */
[--C-:B------:R-:W-:Y:S02]  /*7820*/  FFMA.FTZ R30, R30, c[0x0][0x2d0], -R173.reuse ;  /* 0x0000b4001e1e7a23 */ /* 0x100fe400000108ad */
[--C-:B------:R-:W-:Y:S02]  /*7830*/  FFMA.FTZ R31, R31, c[0x0][0x2d0], -R173.reuse ;  /* 0x0000b4001f1f7a23 */ /* 0x100fe400000108ad */
[C---:B------:R-:W-:Y:S05]  /*7840*/  HMMA.16816.F32.BF16 R4, R136.reuse, R160, R4 ;  /* 0x000000a08804723c */ /* 0x040fea0000041804 */
[--C-:B------:R-:W-:Y:S02]  /*7850*/  FFMA.FTZ R32, R32, c[0x0][0x2d0], -R172.reuse ;  /* 0x0000b40020207a23 */ /* 0x100fe400000108ac */
[--C-:B------:R-:W-:Y:S01]  /*7860*/  FFMA.FTZ R33, R33, c[0x0][0x2d0], -R172.reuse ;  /* 0x0000b40021217a23 */ /* 0x100fe200000108ac */
[C---:B------:R-:W-:Y:S01]  /*7870*/  HMMA.16816.F32.BF16 R8, R136.reuse, R162, R8 ;  /* 0x000000a28808723c */ /* 0x040fe20000041808 */
[----:B------:R-:W2:Y:S03]  /*7880*/  LDSM.16.MT88.4 R160, [R133+0x100] ;  /* 0x0001000085a0783b */ /* 0x000ea60000004200 */
[--C-:B------:R-:W-:Y:S02]  /*7890*/  FFMA.FTZ R34, R34, c[0x0][0x2d0], -R173.reuse ;  /* 0x0000b40022227a23 */ /* 0x100fe400000108ad */
[--C-:B------:R-:W-:Y:S02]  /*78a0*/  FFMA.FTZ R35, R35, c[0x0][0x2d0], -R173.reuse ;  /* 0x0000b40023237a23 */ /* 0x100fe400000108ad */
[C---:B------:R-:W-:Y:S04]  /*78b0*/  HMMA.16816.F32.BF16 R52, R136.reuse, R164, R52 ;  /* 0x000000a48834723c */ /* 0x040fe80000041834 */
[--C-:B------:R-:W-:Y:S02]  /*78c0*/  FFMA.FTZ R36, R36, c[0x0][0x2d0], -R172.reuse ;  /* 0x0000b40024247a23 */ /* 0x100fe400000108ac */
[--C-:B------:R-:W-:Y:S02]  /*78d0*/  FFMA.FTZ R37, R37, c[0x0][0x2d0], -R172.reuse ;  /* 0x0000b40025257a23 */ /* 0x100fe400000108ac */
[C---:B------:R-:W-:Y:S01]  /*78e0*/  HMMA.16816.F32.BF16 R56, R136.reuse, R166, R56 ;  /* 0x000000a68838723c */ /* 0x040fe20000041838 */
[----:B------:R-:W3:Y:S03]  /*78f0*/  LDSM.16.MT88.4 R164, [R135+UR4+0x3100] ;  /* 0x0031000487a4783b */ /* 0x000ee60008004200 */
[--C-:B------:R-:W-:Y:S02]  /*7900*/  FFMA.FTZ R38, R38, c[0x0][0x2d0], -R173.reuse ;  /* 0x0000b40026267a23 */ /* 0x100fe400000108ad */
[--C-:B------:R-:W-:Y:S02]  /*7910*/  FFMA.FTZ R39, R39, c[0x0][0x2d0], -R173.reuse ;  /* 0x0000b40027277a23 */ /* 0x100fe400000108ad */
[C---:B-1----:R-:W-:Y:S04]  /*7920*/  HMMA.16816.F32.BF16 R60, R136.reuse, R140, R60 ;  /* 0x0000008c883c723c */ /* 0x042fe8000004183c */
[--C-:B------:R-:W-:Y:S02]  /*7930*/  FFMA.FTZ R40, R40, c[0x0][0x2d0], -R172.reuse ;  /* 0x0000b40028287a23 */ /* 0x100fe400000108ac */
[--C-:B------:R-:W-:Y:S02]  /*7940*/  FFMA.FTZ R41, R41, c[0x0][0x2d0], -R172.reuse ;  /* 0x0000b40029297a23 */ /* 0x100fe400000108ac */
[C---:B------:R-:W-:Y:S01]  /*7950*/  HMMA.16816.F32.BF16 R64, R136.reuse, R142, R64 ;  /* 0x0000008e8840723c */ /* 0x040fe20000041840 */
[----:B------:R-:W1:Y:S03]  /*7960*/  LDSM.16.MT88.4 R140, [R134+0x3100] ;  /* 0x00310000868c783b */ /* 0x000e660000004200 */
[--C-:B------:R-:W-:Y:S02]  /*7970*/  FFMA.FTZ R42, R42, c[0x0][0x2d0], -R173.reuse ;  /* 0x0000b4002a2a7a23 */ /* 0x100fe400000108ad */
[C---:B------:R-:W-:Y:S02]  /*7980*/  FMUL.FTZ R86, R0.reuse, R86 ;  /* 0x0000005600567220 */ /* 0x040fe40000410000 */
[----:B------:R-:W-:Y:S01]  /*7990*/  FMUL.FTZ R87, R0, R87 ;  /* 0x0000005700577220 */ /* 0x000fe20000410000 */
[C---:B--2---:R-:W-:Y:S03]  /*79a0*/  HMMA.16816.F32.BF16 R68, R136.reuse, R160, R68 ;  /* 0x000000a08844723c */ /* 0x044fe60000041844 */
[C---:B------:R-:W-:Y:S02]  /*79b0*/  FMUL.FTZ R88, R2.reuse, R88 ;  /* 0x0000005802587220 */ /* 0x040fe40000410000 */
[----:B------:R-:W-:Y:S02]  /*79c0*/  FMUL.FTZ R89, R2, R89 ;  /* 0x0000005902597220 */ /* 0x000fe40000410000 */
[C---:B------:R-:W-:Y:S01]  /*79d0*/  FMUL.FTZ R90, R0.reuse, R90 ;  /* 0x0000005a005a7220 */ /* 0x040fe20000410000 */
[C---:B------:R-:W-:Y:S01]  /*79e0*/  HMMA.16816.F32.BF16 R72, R136.reuse, R162, R72 ;  /* 0x000000a28848723c */ /* 0x040fe20000041848 */
[----:B------:R-:W2:Y:S03]  /*79f0*/  LDSM.16.MT88.4 R160, [R233+UR4+0x3100] ;  /* 0x00310004e9a0783b */ /* 0x000ea60008004200 */
[----:B------:R-:W-:Y:S02]  /*7a00*/  FMUL.FTZ R91, R0, R91 ;  /* 0x0000005b005b7220 */ /* 0x000fe40000410000 */
[C---:B------:R-:W-:Y:S02]  /*7a10*/  FMUL.FTZ R92, R2.reuse, R92 ;  /* 0x0000005c025c7220 */ /* 0x040fe40000410000 */
[C---:B---3--:R-:W-:Y:S04]  /*7a20*/  HMMA.16816.F32.BF16 R76, R136.reuse, R164, R76 ;  /* 0x000000a4884c723c */ /* 0x048fe8000004184c */
        /* <DEDUP_REMOVED lines=8> */
[C---:B------:R-:W-:Y:S02]  /*7ab0*/  FMUL.FTZ R98, R0.reuse, R98 ;  /* 0x0000006200627220 */ /* 0x040fe40000410000 */
[C---:B------:R-:W-:Y:S01]  /*7ac0*/  HMMA.16816.F32.BF16 R88, R136.reuse, R142, R88 ;  /* 0x0000008e8858723c */ /* 0x040fe20000041858 */
[----:B------:R-:W1:Y:S03]  /*7ad0*/  LDSM.16.MT88.4 R140, [R135+UR4+0x6100] ;  /* 0x00610004878c783b */ /* 0x000e660008004200 */
[----:B------:R-:W-:Y:S02]  /*7ae0*/  FMUL.FTZ R99, R0, R99 ;  /* 0x0000006300637220 */ /* 0x000fe40000410000 */
[C---:B------:R-:W-:Y:S02]  /*7af0*/  FMUL.FTZ R100, R2.reuse, R100 ;  /* 0x0000006402647220 */ /* 0x040fe40000410000 */
[----:B------:R-:W-:Y:S01]  /*7b00*/  FMUL.FTZ R101, R2, R101 ;  /* 0x0000006502657220 */ /* 0x000fe20000410000 */
[C---:B--2---:R-:W-:Y:S03]  /*7b10*/  HMMA.16816.F32.BF16 R92, R136.reuse, R160, R92 ;  /* 0x000000a0885c723c */ /* 0x044fe6000004185c */
[C---:B------:R-:W-:Y:S02]  /*7b20*/  FMUL.FTZ R102, R0.reuse, R102 ;  /* 0x0000006600667220 */ /* 0x040fe40000410000 */
[----:B------:R-:W-:Y:S02]  /*7b30*/  FMUL.FTZ R103, R0, R103 ;  /* 0x0000006700677220 */ /* 0x000fe40000410000 */
[C---:B------:R-:W-:Y:S01]  /*7b40*/  FMUL.FTZ R104, R2.reuse, R104 ;  /* 0x0000006802687220 */ /* 0x040fe20000410000 */
[C---:B------:R-:W-:Y:S01]  /*7b50*/  HMMA.16816.F32.BF16 R96, R136.reuse, R162, R96 ;  /* 0x000000a28860723c */ /* 0x040fe20000041860 */
[----:B------:R-:W2:Y:S03]  /*7b60*/  LDSM.16.MT88.4 R160, [R134+0x6100] ;  /* 0x0061000086a0783b */ /* 0x000ea60000004200 */
[----:B------:R-:W-:Y:S02]  /*7b70*/  FMUL.FTZ R105, R2, R105 ;  /* 0x0000006902697220 */ /* 0x000fe40000410000 */
[C---:B------:R-:W-:Y:S02]  /*7b80*/  FMUL.FTZ R106, R0.reuse, R106 ;  /* 0x0000006a006a7220 */ /* 0x040fe40000410000 */
[C---:B---3--:R-:W-:Y:S04]  /*7b90*/  HMMA.16816.F32.BF16 R100, R136.reuse, R164, R100 ;  /* 0x000000a48864723c */ /* 0x048fe80000041864 */
[----:B------:R-:W-:Y:S02]  /*7ba0*/  FMUL.FTZ R107, R0, R107 ;  /* 0x0000006b006b7220 */ /* 0x000fe40000410000 */
[C---:B------:R-:W-:Y:S02]  /*7bb0*/  FMUL.FTZ R108, R2.reuse, R108 ;  /* 0x0000006c026c7220 */ /* 0x040fe40000410000 */
[----:B------:R-:W-:Y:S03]  /*7bc0*/  FMUL.FTZ R109, R2, R109 ;  /* 0x0000006d026d7220 */ /* 0x000fe60000410000 */
[C---:B------:R-:W-:Y:S01]  /*7bd0*/  HMMA.16816.F32.BF16 R104, R136.reuse, R166, R104 ;  /* 0x000000a68868723c */ /* 0x040fe20000041868 */
[----:B------:R-:W3:Y:S02]  /*7be0*/  LDSM.16.MT88.4 R164, [R233+UR4+0x6100] ;  /* 0x00610004e9a4783b */ /* 0x000ee40008004200 */
[C---:B------:R-:W-:Y:S02]  /*7bf0*/  FMUL.FTZ R110, R0.reuse, R110 ;  /* 0x0000006e006e7220 */ /* 0x040fe40000410000 */
[----:B------:R-:W-:Y:S02]  /*7c00*/  FMUL.FTZ R111, R0, R111 ;  /* 0x0000006f006f7220 */ /* 0x000fe40000410000 */
[--C-:B------:R-:W-:Y:S02]  /*7c10*/  FFMA.FTZ R12, R12, c[0x0][0x2d0], -R172.reuse ;  /* 0x0000b4000c0c7a23 */ /* 0x100fe400000108ac */
[--C-:B------:R-:W-:Y:S02]  /*7c20*/  FFMA.FTZ R13, R13, c[0x0][0x2d0], -R172.reuse ;  /* 0x0000b4000d0d7a23 */ /* 0x100fe400000108ac */
[----:B------:R4:W-:Y:S01]  /*7c30*/  MUFU.EX2 R228, R12 ;  /* 0x0000000c00e47308 */ /* 0x0009e20000000800 */
[C---:B-1----:R-:W-:Y:S03]  /*7c40*/  HMMA.16816.F32.BF16 R108, R136.reuse, R140, R108 ;  /* 0x0000008c886c723c */ /* 0x042fe6000004186c */
[--C-:B------:R-:W-:Y:S02]  /*7c50*/  FFMA.FTZ R14, R14, c[0x0][0x2d0], -R173.reuse ;  /* 0x0000b4000e0e7a23 */ /* 0x100fe400000108ad */
[--C-:B------:R-:W-:Y:S02]  /*7c60*/  FFMA.FTZ R15, R15, c[0x0][0x2d0], -R173.reuse ;  /* 0x0000b4000f0f7a23 */ /* 0x100fe400000108ad */
[C---:B------:R-:W-:Y:S02]  /*7c70*/  FMUL.FTZ R112, R2.reuse, R112 ;  /* 0x0000007002707220 */ /* 0x040fe40000410000 */
[----:B------:R1:W1:Y:S03]  /*7c80*/  MUFU.EX2 R215, R13 ;  /* 0x0000000d00d77308 */ /* 0x0002660000000800 */
[----:B------:R-:W-:Y:S02]  /*7c90*/  FMUL.FTZ R113, R2, R113 ;  /* 0x0000007102717220 */ /* 0x000fe40000410000 */
[C---:B------:R-:W-:Y:S02]  /*7ca0*/  FMUL.FTZ R114, R0.reuse, R114 ;  /* 0x0000007200727220 */ /* 0x040fe40000410000 */
[----:B------:R-:W-:Y:S02]  /*7cb0*/  FMUL.FTZ R115, R0, R115 ;  /* 0x0000007300737220 */ /* 0x000fe40000410000 */
[C---:B------:R-:W-:Y:S01]  /*7cc0*/  FMUL.FTZ R116, R2.reuse, R116 ;  /* 0x0000007402747220 */ /* 0x040fe20000410000 */
[----:B------:R1:W-:Y:S01]  /*7cd0*/  MUFU.EX2 R212, R14 ;  /* 0x0000000e00d47308 */ /* 0x0003e20000000800 */
[----:B------:R-:W-:Y:S02]  /*7ce0*/  FMUL.FTZ R117, R2, R117 ;  /* 0x0000007502757220 */ /* 0x000fe40000410000 */
[C---:B------:R-:W-:Y:S01]  /*7cf0*/  FMUL.FTZ R118, R0.reuse, R118 ;  /* 0x0000007600767220 */ /* 0x040fe20000410000 */
[C---:B------:R-:W-:Y:S01]  /*7d00*/  HMMA.16816.F32.BF16 R112, R136.reuse, R142, R112 ;  /* 0x0000008e8870723c */ /* 0x040fe20000041870 */
[----:B------:R-:W3:Y:S02]  /*7d10*/  LDSM.16.MT88.4 R140, [R133+0x6100] ;  /* 0x00610000858c783b */ /* 0x000ee40000004200 */
[----:B------:R-:W-:Y:S02]  /*7d20*/  FMUL.FTZ R119, R0, R119 ;  /* 0x0000007700777220 */ /* 0x000fe40000410000 */
[--C-:B------:R-:W-:Y:S01]  /*7d30*/  FFMA.FTZ R16, R16, c[0x0][0x2d0], -R172.reuse ;  /* 0x0000b40010107a23 */ /* 0x100fe200000108ac */
[----:B------:R1:W-:Y:S01]  /*7d40*/  MUFU.EX2 R183, R15 ;  /* 0x0000000f00b77308 */ /* 0x0003e20000000800 */
[--C-:B------:R-:W-:Y:S02]  /*7d50*/  FFMA.FTZ R17, R17, c[0x0][0x2d0], -R172.reuse ;  /* 0x0000b40011117a23 */ /* 0x100fe400000108ac */
[--C-:B------:R-:W-:Y:S01]  /*7d60*/  FFMA.FTZ R18, R18, c[0x0][0x2d0], -R173.reuse ;  /* 0x0000b40012127a23 */ /* 0x100fe200000108ad */
[C---:B--2---:R-:W-:Y:S03]  /*7d70*/  HMMA.16816.F32.BF16 R116, R136.reuse, R160, R116 ;  /* 0x000000a08874723c */ /* 0x044fe60000041874 */
[----:B------:R-:W-:Y:S02]  /*7d80*/  FFMA.FTZ R19, R19, c[0x0][0x2d0], -R173 ;  /* 0x0000b40013137a23 */ /* 0x000fe400000108ad */
[C---:B------:R-:W-:Y:S01]  /*7d90*/  FMUL.FTZ R120, R2.reuse, R120 ;  /* 0x0000007802787220 */ /* 0x040fe20000410000 */
[----:B------:R2:W-:Y:S01]  /*7da0*/  MUFU.EX2 R214, R16 ;  /* 0x0000001000d67308 */ /* 0x0005e20000000800 */
[----:B------:R-:W-:Y:S02]  /*7db0*/  FMUL.FTZ R121, R2, R121 ;  /* 0x0000007902797220 */ /* 0x000fe40000410000 */
[C---:B------:R-:W-:Y:S03]  /*7dc0*/  FMUL.FTZ R122, R0.reuse, R122 ;  /* 0x0000007a007a7220 */ /* 0x040fe60000410000 */
[----:B------:R-:W-:Y:S02]  /*7dd0*/  FMUL.FTZ R123, R0, R123 ;  /* 0x0000007b007b7220 */ /* 0x000fe40000410000 */
[C---:B----4-:R-:W-:Y:S02]  /*7de0*/  FMUL.FTZ R12, R2.reuse, R144 ;  /* 0x00000090020c7220 */ /* 0x050fe40000410000 */
[----:B------:R4:W2:Y:S01]  /*7df0*/  MUFU.EX2 R213, R17 ;  /* 0x0000001100d57308 */ /* 0x0008a20000000800 */
[----:B-1----:R-:W-:Y:S02]  /*7e00*/  FMUL.FTZ R13, R2, R145 ;  /* 0x00000091020d7220 */ /* 0x002fe40000410000 */
[C---:B------:R-:W-:Y:S01]  /*7e10*/  HMMA.16816.F32.BF16 R120, R136.reuse, R162, R120 ;  /* 0x000000a28878723c */ /* 0x040fe20000041878 */
[----:B------:R-:W-:Y:S02]  /*7e20*/  LDSM.16.MT88.4 R160, [R134+0x900] ;  /* 0x0009000086a0783b */ /* 0x000fe40000004200 */
[C---:B------:R-:W-:Y:S02]  /*7e30*/  FMUL.FTZ R14, R0.reuse, R146 ;  /* 0x00000092000e7220 */ /* 0x040fe40000410000 */
[----:B------:R-:W-:Y:S02]  /*7e40*/  FMUL.FTZ R15, R0, R147 ;  /* 0x00000093000f7220 */ /* 0x000fe40000410000 */
[----:B------:R1:W-:Y:S01]  /*7e50*/  MUFU.EX2 R182, R18 ;  /* 0x0000001200b67308 */ /* 0x0003e20000000800 */
[C---:B------:R-:W-:Y:S01]  /*7e60*/  FMUL.FTZ R124, R2.reuse, R124 ;  /* 0x0000007c027c7220 */ /* 0x040fe20000410000 */
[----:B------:R-:W1:Y:S03]  /*7e70*/  LDSM.16.MT88.4 R144, [R135+UR4+0x900] ;  /* 0x000900048790783b */ /* 0x000e660008004200 */
[C---:B---3--:R-:W-:Y:S03]  /*7e80*/  HMMA.16816.F32.BF16 R12, R136.reuse, R164, R12 ;  /* 0x000000a4880c723c */ /* 0x048fe6000004180c */
[----:B------:R-:W-:Y:S02]  /*7e90*/  FMUL.FTZ R125, R2, R125 ;  /* 0x0000007d027d7220 */ /* 0x000fe40000410000 */
[----:B------:R3:W1:Y:S01]  /*7ea0*/  MUFU.EX2 R181, R19 ;  /* 0x0000001300b57308 */ /* 0x0006620000000800 */
[C---:B------:R-:W-:Y:S02]  /*7eb0*/  FMUL.FTZ R126, R0.reuse, R126 ;  /* 0x0000007e007e7220 */ /* 0x040fe40000410000 */
[----:B------:R-:W-:Y:S04]  /*7ec0*/  FMUL.FTZ R127, R0, R127 ;  /* 0x0000007f007f7220 */ /* 0x000fe80000410000 */
[C---:B--2---:R-:W-:Y:S02]  /*7ed0*/  FMUL.FTZ R16, R2.reuse, R148 ;  /* 0x0000009402107220 */ /* 0x044fe40000410000 */
[C---:B----4-:R-:W-:Y:S01]  /*7ee0*/  FMUL.FTZ R17, R2.reuse, R149 ;  /* 0x0000009502117220 */ /* 0x050fe20000410000 */
[C---:B------:R-:W-:Y:S01]  /*7ef0*/  HMMA.16816.F32.BF16 R124, R136.reuse, R166, R124 ;  /* 0x000000a6887c723c */ /* 0x040fe2000004187c */
[----:B------:R-:W-:Y:S02]  /*7f00*/  LDSM.16.MT88.4 R164, [R133+0x900] ;  /* 0x0009000085a4783b */ /* 0x000fe40000004200 */
[----:B------:R-:W-:Y:S02]  /*7f10*/  FMUL.FTZ R128, R2, R128 ;  /* 0x0000008002807220 */ /* 0x000fe40000410000 */
[----:B-1----:R-:W-:Y:S02]  /*7f20*/  FMUL.FTZ R18, R0, R150 ;  /* 0x0000009600127220 */ /* 0x002fe40000410000 */
[----:B------:R-:W-:Y:S02]  /*7f30*/  FMUL.FTZ R129, R2, R129 ;  /* 0x0000008102817220 */ /* 0x000fe40000410000 */
[C---:B------:R-:W-:Y:S03]  /*7f40*/  FMUL.FTZ R130, R0.reuse, R130 ;  /* 0x0000008200827220 */ /* 0x040fe60000410000 */
[C---:B------:R-:W-:Y:S02]  /*7f50*/  FMUL.FTZ R131, R0.reuse, R131 ;  /* 0x0000008300837220 */ /* 0x040fe40000410000 */
[----:B---3--:R-:W-:Y:S02]  /*7f60*/  FMUL.FTZ R19, R0, R151 ;  /* 0x0000009700137220 */ /* 0x008fe40000410000 */
[----:B------:R-:W1:Y:S01]  /*7f70*/  LDSM.16.MT88.4 R148, [R233+UR4+0x900] ;  /* 0x00090004e994783b */ /* 0x000e620008004200 */
[--C-:B------:R-:W-:Y:S02]  /*7f80*/  FFMA.FTZ R20, R20, c[0x0][0x2d0], -R172.reuse ;  /* 0x0000b40014147a23 */ /* 0x100fe400000108ac */
[----:B------:R-:W-:Y:S02]  /*7f90*/  FFMA.FTZ R2, R2, R244, R243 ;  /* 0x000000f402027223 */ /* 0x000fe400000100f3 */
[C---:B------:R-:W-:Y:S01]  /*7fa0*/  HMMA.16816.F32.BF16 R16, R136.reuse, R140, R16 ;  /* 0x0000008c8810723c */ /* 0x040fe20000041810 */
[----:B------:R2:W-:Y:S02]  /*7fb0*/  MUFU.EX2 R180, R20 ;  /* 0x0000001400b47308 */ /* 0x0005e40000000800 */
[----:B------:R-:W-:Y:S02]  /*7fc0*/  FFMA.FTZ R0, R0, R245, R231 ;  /* 0x000000f500007223 */ /* 0x000fe400000100e7 */
[--C-:B------:R-:W-:Y:S02]  /*7fd0*/  FFMA.FTZ R21, R21, c[0x0][0x2d0], -R172.reuse ;  /* 0x0000b40015157a23 */ /* 0x100fe400000108ac */
[--C-:B------:R-:W-:Y:S01]  /*7fe0*/  FFMA.FTZ R22, R22, c[0x0][0x2d0], -R173.reuse ;  /* 0x0000b40016167a23 */ /* 0x100fe200000108ad */
[----:B------:R-:W-:Y:S01]  /*7ff0*/  HMMA.16816.F32.BF16 R128, R136, R142, R128 ;  /* 0x0000008e8880723c */ /* 0x000fe20000041880 */
[----:B------:R-:W3:Y:S02]  /*8000*/  LDSM.16.MT88.4 R140, [R134+0x3900] ;  /* 0x00390000868c783b */ /* 0x000ee40000004200 */
[----:B------:R-:W-:Y:S01]  /*8010*/  MUFU.EX2 R179, R21 ;  /* 0x0000001500b37308 */ /* 0x000fe20000000800 */
[--C-:B------:R-:W-:Y:S02]  /*8020*/  FFMA.FTZ R23, R23, c[0x0][0x2d0], -R173.reuse ;  /* 0x0000b40017177a23 */ /* 0x100fe400000108ad */
[--C-:B------:R-:W-:Y:S01]  /*8030*/  FFMA.FTZ R44, R44, c[0x0][0x2d0], -R172.reuse ;  /* 0x0000b4002c2c7a23 */ /* 0x100fe200000108ac */
[----:B------:R-:W-:Y:S01]  /*8040*/  F2FP.BF16.PACK_AB R136, R215, R228 ;  /* 0x000000e4d788723e */ /* 0x000fe200000010ff */
[--C-:B------:R-:W-:Y:S01]  /*8050*/  FFMA.FTZ R45, R45, c[0x0][0x2d0], -R172.reuse ;  /* 0x0000b4002d2d7a23 */ /* 0x100fe200000108ac */
[----:B------:R-:W-:Y:S03]  /*8060*/  F2FP.BF16.PACK_AB R138, R213, R214 ;  /* 0x000000d6d58a723e */ /* 0x000fe600000010ff */
[----:B------:R-:W-:Y:S01]  /*8070*/  F2FP.BF16.PACK_AB R137, R183, R212 ;  /* 0x000000d4b789723e */ /* 0x000fe200000010ff */
[----:B------:R4:W-:Y:S01]  /*8080*/  MUFU.EX2 R176, R22 ;  /* 0x0000001600b07308 */ /* 0x0009e20000000800 */
[----:B------:R-:W-:Y:S01]  /*8090*/  F2FP.BF16.PACK_AB R139, R181, R182 ;  /* 0x000000b6b58b723e */ /* 0x000fe200000010ff */
[--C-:B------:R-:W-:Y:S02]  /*80a0*/  FFMA.FTZ R46, R46, c[0x0][0x2d0], -R173.reuse ;  /* 0x0000b4002e2e7a23 */ /* 0x100fe400000108ad */
[--C-:B--2---:R-:W-:Y:S02]  /*80b0*/  FFMA.FTZ R20, R27, c[0x0][0x2d0], -R173.reuse ;  /* 0x0000b4001b147a23 */ /* 0x104fe400000108ad */
[--C-:B------:R-:W-:Y:S02]  /*80c0*/  FFMA.FTZ R47, R47, c[0x0][0x2d0], -R173.reuse ;  /* 0x0000b4002f2f7a23 */ /* 0x100fe400000108ad */
[C---:B------:R-:W-:Y:S02]  /*80d0*/  HMMA.16816.F32.BF16 R4, R136.reuse, R144, R4 ;  /* 0x000000908804723c */ /* 0x040fe40000041804 */
[----:B------:R-:W2:Y:S01]  /*80e0*/  MUFU.EX2 R175, R23 ;  /* 0x0000001700af7308 */ /* 0x000ea20000000800 */
[--C-:B------:R-:W-:Y:S02]  /*80f0*/  FFMA.FTZ R48, R48, c[0x0][0x2d0], -R172.reuse ;  /* 0x0000b40030307a23 */ /* 0x100fe400000108ac */
[----:B------:R-:W-:Y:S02]  /*8100*/  FFMA.FTZ R49, R49, c[0x0][0x2d0], -R172 ;  /* 0x0000b40031317a23 */ /* 0x000fe400000108ac */
[--C-:B------:R-:W-:Y:S01]  /*8110*/  FFMA.FTZ R50, R50, c[0x0][0x2d0], -R173.reuse ;  /* 0x0000b40032327a23 */ /* 0x100fe200000108ad */
[C---:B------:R-:W-:Y:S01]  /*8120*/  HMMA.16816.F32.BF16 R8, R136.reuse, R146, R8 ;  /* 0x000000928808723c */ /* 0x040fe20000041808 */
[----:B------:R-:W3:Y:S03]  /*8130*/  LDSM.16.MT88.4 R144, [R233+UR4+0x3900] ;  /* 0x00390004e990783b */ /* 0x000ee60008004200 */
[----:B------:R1:W-:Y:S01]  /*8140*/  MUFU.EX2 R174, R20 ;  /* 0x0000001400ae7308 */ /* 0x0003e20000000800 */
[--C-:B------:R-:W-:Y:S03]  /*8150*/  FFMA.FTZ R51, R51, c[0x0][0x2d0], -R173.reuse ;  /* 0x0000b40033337a23 */ /* 0x100fe600000108ad */
[C---:B------:R-:W-:Y:S04]  /*8160*/  HMMA.16816.F32.BF16 R52, R136.reuse, R160, R52 ;  /* 0x000000a08834723c */ /* 0x040fe80000041834 */
[----:B----4-:R-:W-:Y:S02]  /*8170*/  F2FP.BF16.PACK_AB R22, R177, R178 ;  /* 0x000000b2b116723e */ /* 0x010fe400000010ff */
[----:B------:R-:W-:Y:S02]  /*8180*/  MUFU.EX2 R44, R44 ;  /* 0x0000002c002c7308 */ /* 0x000fe40000000800 */
[C---:B------:R-:W-:Y:S01]  /*8190*/  HMMA.16816.F32.BF16 R56, R136.reuse, R162, R56 ;  /* 0x000000a28838723c */ /* 0x040fe20000041838 */
[----:B------:R-:W4:Y:S03]  /*81a0*/  LDSM.16.MT88.4 R160, [R133+0x3900] ;  /* 0x0039000085a0783b */ /* 0x000f260000004200 */
[----:B--2---:R-:W-:Y:S04]  /*81b0*/  F2FP.BF16.PACK_AB R21, R175, R176 ;  /* 0x000000b0af15723e */ /* 0x004fe800000010ff */
[C---:B-1----:R-:W-:Y:S01]  /*81c0*/  HMMA.16816.F32.BF16 R60, R136.reuse, R148, R60 ;  /* 0x00000094883c723c */ /* 0x042fe2000004183c */
[----:B------:R-:W-:Y:S03]  /*81d0*/  MUFU.EX2 R45, R45 ;  /* 0x0000002d002d7308 */ /* 0x000fe60000000800 */
[----:B------:R-:W-:Y:S04]  /*81e0*/  F2FP.BF16.PACK_AB R20, R179, R180 ;  /* 0x000000b4b314723e */ /* 0x000fe800000010ff */
[C---:B------:R-:W-:Y:S01]  /*81f0*/  HMMA.16816.F32.BF16 R64, R136.reuse, R150, R64 ;  /* 0x000000968840723c */ /* 0x040fe20000041840 */
[----:B------:R-:W1:Y:S02]  /*8200*/  LDSM.16.MT88.4 R148, [R135+UR4+0x6900] ;  /* 0x006900048794783b */ /* 0x000e640008004200 */
[----:B------:R-:W-:Y:S05]  /*8210*/  MUFU.EX2 R46, R46 ;  /* 0x0000002e002e7308 */ /* 0x000fea0000000800 */
[C---:B------:R-:W-:Y:S05]  /*8220*/  HMMA.16816.F32.BF16 R68, R136.reuse, R164, R68 ;  /* 0x000000a48844723c */ /* 0x040fea0000041844 */
[----:B------:R-:W-:Y:S03]  /*8230*/  MUFU.EX2 R47, R47 ;  /* 0x0000002f002f7308 */ /* 0x000fe60000000800 */
[C---:B------:R-:W-:Y:S01]  /*8240*/  HMMA.16816.F32.BF16 R72, R136.reuse, R166, R72 ;  /* 0x000000a68848723c */ /* 0x040fe20000041848 */
[----:B------:R-:W-:Y:S06]  /*8250*/  LDSM.16.MT88.4 R164, [R133+0x6900] ;  /* 0x0069000085a4783b */ /* 0x000fec0000004200 */
[----:B------:R-:W-:Y:S01]  /*8260*/  MUFU.EX2 R48, R48 ;  /* 0x0000003000307308 */ /* 0x000fe20000000800 */
[C---:B------:R-:W-:Y:S08]  /*8270*/  HMMA.16816.F32.BF16 R76, R136.reuse, R168, R76 ;  /* 0x000000a8884c723c */ /* 0x040ff0000004184c */
[C---:B------:R-:W-:Y:S01]  /*8280*/  HMMA.16816.F32.BF16 R80, R136.reuse, R170, R80 ;  /* 0x000000aa8850723c */ /* 0x040fe20000041850 */
[----:B------:R2:W1:Y:S07]  /*8290*/  MUFU.EX2 R171, R26 ;  /* 0x0000001a00ab7308 */ /* 0x00046e0000000800 */
[C---:B---3--:R-:W-:Y:S03]  /*82a0*/  HMMA.16816.F32.BF16 R84, R136.reuse, R140, R84 ;  /* 0x0000008c8854723c */ /* 0x048fe60000041854 */
[----:B------:R-:W-:Y:S05]  /*82b0*/  MUFU.EX2 R170, R29 ;  /* 0x0000001d00aa7308 */ /* 0x000fea0000000800 */
[C---:B------:R-:W-:Y:S01]  /*82c0*/  HMMA.16816.F32.BF16 R88, R136.reuse, R142, R88 ;  /* 0x0000008e8858723c */ /* 0x040fe20000041858 */
[----:B------:R-:W3:Y:S04]  /*82d0*/  LDSM.16.MT88.4 R140, [R134+0x6900] ;  /* 0x00690000868c783b */ /* 0x000ee80000004200 */
[----:B------:R-:W-:Y:S03]  /*82e0*/  MUFU.EX2 R169, R32 ;  /* 0x0000002000a97308 */ /* 0x000fe60000000800 */
[C---:B------:R-:W-:Y:S01]  /*82f0*/  HMMA.16816.F32.BF16 R92, R136.reuse, R144, R92 ;  /* 0x00000090885c723c */ /* 0x040fe2000004185c */
[----:B--2---:R-:W-:Y:S03]  /*8300*/  LDSM.16.MT88.4 R24, [R134+0x1100] ;  /* 0x001100008618783b */ /* 0x004fe60000004200 */
[----:B-1----:R-:W-:Y:S03]  /*8310*/  F2FP.BF16.PACK_AB R23, R174, R171 ;  /* 0x000000abae17723e */ /* 0x002fe600000010ff */
[----:B------:R-:W-:Y:S01]  /*8320*/  MUFU.EX2 R168, R33 ;  /* 0x0000002100a87308 */ /* 0x000fe20000000800 */
[C---:B------:R-:W-:Y:S01]  /*8330*/  HMMA.16816.F32.BF16 R96, R136.reuse, R146, R96 ;  /* 0x000000928860723c */ /* 0x040fe20000041860 */
[----:B------:R-:W1:Y:S07]  /*8340*/  LDSM.16.MT88.4 R144, [R233+UR4+0x6900] ;  /* 0x00690004e990783b */ /* 0x000e6e0008004200 */
[C---:B----4-:R-:W-:Y:S01]  /*8350*/  HMMA.16816.F32.BF16 R100, R136.reuse, R160, R100 ;  /* 0x000000a08864723c */ /* 0x050fe20000041864 */
[----:B------:R-:W-:Y:S07]  /*8360*/  MUFU.EX2 R49, R49 ;  /* 0x0000003100317308 */ /* 0x000fee0000000800 */
[C---:B------:R-:W-:Y:S01]  /*8370*/  HMMA.16816.F32.BF16 R104, R136.reuse, R162, R104 ;  /* 0x000000a28868723c */ /* 0x040fe20000041868 */
[----:B------:R-:W-:Y:S02]  /*8380*/  LDSM.16.MT88.4 R160, [R233+UR4+0x4100] ;  /* 0x00410004e9a0783b */ /* 0x000fe40008004200 */
[----:B------:R-:W-:Y:S05]  /*8390*/  MUFU.EX2 R50, R50 ;  /* 0x0000003200327308 */ /* 0x000fea0000000800 */
[C---:B------:R-:W-:Y:S05]  /*83a0*/  HMMA.16816.F32.BF16 R108, R136.reuse, R148, R108 ;  /* 0x00000094886c723c */ /* 0x040fea000004186c */
[----:B------:R-:W-:Y:S03]  /*83b0*/  MUFU.EX2 R51, R51 ;  /* 0x0000003300337308 */ /* 0x000fe60000000800 */
[C---:B------:R-:W-:Y:S01]  /*83c0*/  HMMA.16816.F32.BF16 R112, R136.reuse, R150, R112 ;  /* 0x000000968870723c */ /* 0x040fe20000041870 */
[----:B------:R-:W2:Y:S07]  /*83d0*/  LDSM.16.MT88.4 R148, [R135+UR4+0x1100] ;  /* 0x001100048794783b */ /* 0x000eae0008004200 */
[C---:B---3--:R-:W-:Y:S08]  /*83e0*/  HMMA.16816.F32.BF16 R116, R136.reuse, R140, R116 ;  /* 0x0000008c8874723c */ /* 0x048ff00000041874 */
[C---:B------:R-:W-:Y:S01]  /*83f0*/  HMMA.16816.F32.BF16 R120, R136.reuse, R142, R120 ;  /* 0x0000008e8878723c */ /* 0x040fe20000041878 */
[----:B------:R-:W3:Y:S07]  /*8400*/  LDSM.16.MT88.4 R140, [R233+UR4+0x1100] ;  /* 0x00110004e98c783b */ /* 0x000eee0008004200 */
[C---:B-1----:R-:W-:Y:S08]  /*8410*/  HMMA.16816.F32.BF16 R12, R136.reuse, R144, R12 ;  /* 0x00000090880c723c */ /* 0x042ff0000004180c */
[C---:B------:R-:W-:Y:S01]  /*8420*/  HMMA.16816.F32.BF16 R124, R136.reuse, R146, R124 ;  /* 0x00000092887c723c */ /* 0x040fe2000004187c */
[----:B------:R-:W-:Y:S07]  /*8430*/  LDSM.16.MT88.4 R144, [R135+UR4+0x4100] ;  /* 0x004100048790783b */ /* 0x000fee0008004200 */
[C---:B------:R-:W-:Y:S01]  /*8440*/  HMMA.16816.F32.BF16 R16, R136.reuse, R164, R16 ;  /* 0x000000a48810723c */ /* 0x040fe20000041810 */
[----:B------:R-:W-:Y:S07]  /*8450*/  MUFU.EX2 R165, R31 ;  /* 0x0000001f00a57308 */ /* 0x000fee0000000800 */
[----:B------:R-:W-:Y:S01]  /*8460*/  HMMA.16816.F32.BF16 R128, R136, R166, R128 ;  /* 0x000000a68880723c */ /* 0x000fe20000041880 */
[----:B------:R-:W1:Y:S02]  /*8470*/  LDSM.16.MT88.4 R136, [R133+0x1100] ;  /* 0x001100008588783b */ /* 0x000e640000004200 */
[----:B------:R-:W4:Y:S05]  /*8480*/  MUFU.EX2 R167, R28 ;  /* 0x0000001c00a77308 */ /* 0x000f2a0000000800 */
[C---:B--2---:R-:W-:Y:S05]  /*8490*/  HMMA.16816.F32.BF16 R4, R20.reuse, R148, R4 ;  /* 0x000000941404723c */ /* 0x044fea0000041804 */
[----:B------:R2:W1:Y:S03]  /*84a0*/  MUFU.EX2 R166, R30 ;  /* 0x0000001e00a67308 */ /* 0x0004660000000800 */
[C---:B------:R-:W-:Y:S01]  /*84b0*/  HMMA.16816.F32.BF16 R8, R20.reuse, R150, R8 ;  /* 0x000000961408723c */ /* 0x040fe20000041808 */
[----:B------:R-:W4:Y:S06]  /*84c0*/  LDSM.16.MT88.4 R148, [R134+0x4100] ;  /* 0x004100008694783b */ /* 0x000f2c0000004200 */
[----:B------:R-:W-:Y:S01]  /*84d0*/  MUFU.EX2 R164, R34 ;  /* 0x0000002200a47308 */ /* 0x000fe20000000800 */
[C---:B------:R-:W-:Y:S08]  /*84e0*/  HMMA.16816.F32.BF16 R52, R20.reuse, R24, R52 ;  /* 0x000000181434723c */ /* 0x040ff00000041834 */
[C---:B------:R-:W-:Y:S01]  /*84f0*/  HMMA.16816.F32.BF16 R56, R20.reuse, R26, R56 ;  /* 0x0000001a1438723c */ /* 0x040fe20000041838 */
[----:B------:R-:W4:Y:S07]  /*8500*/  LDSM.16.MT88.4 R24, [R133+0x4100] ;  /* 0x004100008518783b */ /* 0x000f2e0000004200 */
[C---:B---3--:R-:W-:Y:S01]  /*8510*/  HMMA.16816.F32.BF16 R60, R20.reuse, R140, R60 ;  /* 0x0000008c143c723c */ /* 0x048fe2000004183c */
[----:B--2---:R-:W-:Y:S07]  /*8520*/  LDSM.16.MT88.4 R28, [R135+UR4+0x1900] ;  /* 0x00190004871c783b */ /* 0x004fee0008004200 */
[C---:B------:R-:W-:Y:S01]  /*8530*/  HMMA.16816.F32.BF16 R64, R20.reuse, R142, R64 ;  /* 0x0000008e1440723c */ /* 0x040fe20000041840 */
[----:B------:R-:W2:Y:S07]  /*8540*/  LDSM.16.MT88.4 R140, [R135+UR4+0x7100] ;  /* 0x00710004878c783b */ /* 0x000eae0008004200 */
[C---:B-1----:R-:W-:Y:S08]  /*8550*/  HMMA.16816.F32.BF16 R68, R20.reuse, R136, R68 ;  /* 0x000000881444723c */ /* 0x042ff00000041844 */
[C---:B------:R-:W-:Y:S01]  /*8560*/  HMMA.16816.F32.BF16 R72, R20.reuse, R138, R72 ;  /* 0x0000008a1448723c */ /* 0x040fe20000041848 */
[----:B------:R-:W1:Y:S07]  /*8570*/  LDSM.16.MT88.4 R136, [R134+0x7100] ;  /* 0x007100008688783b */ /* 0x000e6e0000004200 */
[C---:B------:R-:W-:Y:S08]  /*8580*/  HMMA.16816.F32.BF16 R76, R20.reuse, R144, R76 ;  /* 0x00000090144c723c */ /* 0x040ff0000004184c */
[C---:B------:R-:W-:Y:S01]  /*8590*/  HMMA.16816.F32.BF16 R80, R20.reuse, R146, R80 ;  /* 0x000000921450723c */ /* 0x040fe20000041850 */
[----:B------:R-:W3:Y:S07]  /*85a0*/  LDSM.16.MT88.4 R144, [R233+UR4+0x7100] ;  /* 0x00710004e990783b */ /* 0x000eee0008004200 */
[C---:B----4-:R-:W-:Y:S01]  /*85b0*/  HMMA.16816.F32.BF16 R84, R20.reuse, R148, R84 ;  /* 0x000000941454723c */ /* 0x050fe20000041854 */
[----:B------:R-:W-:Y:S07]  /*85c0*/  MUFU.EX2 R149, R39 ;  /* 0x0000002700957308 */ /* 0x000fee0000000800 */
[C---:B------:R-:W-:Y:S03]  /*85d0*/  HMMA.16816.F32.BF16 R88, R20.reuse, R150, R88 ;  /* 0x000000961458723c */ /* 0x040fe60000041858 */
[----:B------:R-:W-:Y:S05]  /*85e0*/  MUFU.EX2 R151, R37 ;  /* 0x0000002500977308 */ /* 0x000fea0000000800 */
[C---:B------:R-:W-:Y:S05]  /*85f0*/  HMMA.16816.F32.BF16 R92, R20.reuse, R160, R92 ;  /* 0x000000a0145c723c */ /* 0x040fea000004185c */
[----:B------:R-:W-:Y:S03]  /*8600*/  MUFU.EX2 R150, R38 ;  /* 0x0000002600967308 */ /* 0x000fe60000000800 */
[C---:B------:R-:W-:Y:S07]  /*8610*/  HMMA.16816.F32.BF16 R96, R20.reuse, R162, R96 ;  /* 0x000000a21460723c */ /* 0x040fee0000041860 */
[----:B------:R4:W1:Y:S01]  /*8620*/  MUFU.EX2 R163, R35 ;  /* 0x0000002300a37308 */ /* 0x0008620000000800 */
[C---:B------:R-:W-:Y:S08]  /*8630*/  HMMA.16816.F32.BF16 R100, R20.reuse, R24, R100 ;  /* 0x000000181464723c */ /* 0x040ff00000041864 */
[C---:B------:R-:W-:Y:S01]  /*8640*/  HMMA.16816.F32.BF16 R104, R20.reuse, R26, R104 ;  /* 0x0000001a1468723c */ /* 0x040fe20000041868 */
[----:B------:R-:W3:Y:S01]  /*8650*/  LDSM.16.MT88.4 R24, [R133+0x7100] ;  /* 0x007100008518783b */ /* 0x000ee20000004200 */
[----:B------:R-:W-:Y:S06]  /*8660*/  MUFU.EX2 R148, R40 ;  /* 0x0000002800947308 */ /* 0x000fec0000000800 */
[C---:B--2---:R-:W-:Y:S04]  /*8670*/  HMMA.16816.F32.BF16 R108, R20.reuse, R140, R108 ;  /* 0x0000008c146c723c */ /* 0x044fe8000004186c */
[----:B------:R-:W-:Y:S01]  /*8680*/  MUFU.EX2 R162, R41 ;  /* 0x0000002900a27308 */ /* 0x000fe20000000800 */
[----:B----4-:R-:W-:Y:S03]  /*8690*/  LDSM.16.MT88.4 R32, [R233+UR4+0x1900] ;  /* 0x00190004e920783b */ /* 0x010fe60008004200 */
[C---:B------:R-:W-:Y:S06]  /*86a0*/  HMMA.16816.F32.BF16 R112, R20.reuse, R142, R112 ;  /* 0x0000008e1470723c */ /* 0x040fec0000041870 */
[----:B------:R-:W-:Y:S01]  /*86b0*/  MUFU.EX2 R161, R42 ;  /* 0x0000002a00a17308 */ /* 0x000fe20000000800 */
[----:B------:R-:W-:Y:S01]  /*86c0*/  LDSM.16.MT88.4 R140, [R133+0x1900] ;  /* 0x00190000858c783b */ /* 0x000fe20000004200 */
[C---:B-1----:R-:W-:Y:S08]  /*86d0*/  HMMA.16816.F32.BF16 R116, R20.reuse, R136, R116 ;  /* 0x000000881474723c */ /* 0x042ff00000041874 */
[C---:B------:R-:W-:Y:S01]  /*86e0*/  HMMA.16816.F32.BF16 R120, R20.reuse, R138, R120 ;  /* 0x0000008a1478723c */ /* 0x040fe20000041878 */
[----:B------:R-:W1:Y:S07]  /*86f0*/  LDSM.16.MT88.4 R136, [R134+0x1900] ;  /* 0x001900008688783b */ /* 0x000e6e0000004200 */
[C---:B---3--:R-:W-:Y:S08]  /*8700*/  HMMA.16816.F32.BF16 R12, R20.reuse, R144, R12 ;  /* 0x00000090140c723c */ /* 0x048ff0000004180c */
[C---:B------:R-:W-:Y:S01]  /*8710*/  HMMA.16816.F32.BF16 R124, R20.reuse, R146, R124 ;  /* 0x00000092147c723c */ /* 0x040fe2000004187c */
[----:B------:R-:W2:Y:S07]  /*8720*/  LDSM.16.MT88.4 R144, [R135+UR4+0x4900] ;  /* 0x004900048790783b */ /* 0x000eae0008004200 */
[C---:B------:R-:W-:Y:S08]  /*8730*/  HMMA.16816.F32.BF16 R16, R20.reuse, R24, R16 ;  /* 0x000000181410723c */ /* 0x040ff00000041810 */
[----:B------:R-:W-:Y:S01]  /*8740*/  HMMA.16816.F32.BF16 R128, R20, R26, R128 ;  /* 0x0000001a1480723c */ /* 0x000fe20000041880 */
[----:B------:R-:W3:Y:S06]  /*8750*/  LDSM.16.MT88.4 R24, [R134+0x4900] ;  /* 0x004900008618783b */ /* 0x000eec0000004200 */
[----:B------:R-:W-:Y:S02]  /*8760*/  F2FP.BF16.PACK_AB R20, R170, R167 ;  /* 0x000000a7aa14723e */ /* 0x000fe400000010ff */
[----:B------:R-:W-:Y:S03]  /*8770*/  F2FP.BF16.PACK_AB R22, R168, R169 ;  /* 0x000000a9a816723e */ /* 0x000fe600000010ff */
[----:B------:R-:W-:Y:S02]  /*8780*/  F2FP.BF16.PACK_AB R21, R165, R166 ;  /* 0x000000a6a515723e */ /* 0x000fe400000010ff */
[----:B------:R-:W-:Y:S07]  /*8790*/  F2FP.BF16.PACK_AB R23, R163, R164 ;  /* 0x000000a4a317723e */ /* 0x000fee00000010ff */
[C---:B------:R-:W-:Y:S08]  /*87a0*/  HMMA.16816.F32.BF16 R4, R20.reuse, R28, R4 ;  /* 0x0000001c1404723c */ /* 0x040ff00000041804 */
[C---:B------:R-:W-:Y:S01]  /*87b0*/  HMMA.16816.F32.BF16 R8, R20.reuse, R30, R8 ;  /* 0x0000001e1408723c */ /* 0x040fe20000041808 */
[----:B------:R-:W4:Y:S07]  /*87c0*/  LDSM.16.MT88.4 R28, [R233+UR4+0x4900] ;  /* 0x00490004e91c783b */ /* 0x000f2e0008004200 */
[C---:B-1----:R-:W-:Y:S08]  /*87d0*/  HMMA.16816.F32.BF16 R52, R20.reuse, R136, R52 ;  /* 0x000000881434723c */ /* 0x042ff00000041834 */
[C---:B------:R-:W-:Y:S01]  /*87e0*/  HMMA.16816.F32.BF16 R56, R20.reuse, R138, R56 ;  /* 0x0000008a1438723c */ /* 0x040fe20000041838 */
[----:B------:R-:W-:Y:S07]  /*87f0*/  LDSM.16.MT88.4 R136, [R135+UR4+0x7900] ;  /* 0x007900048788783b */ /* 0x000fee0008004200 */
[C---:B------:R-:W-:Y:S08]  /*8800*/  HMMA.16816.F32.BF16 R60, R20.reuse, R32, R60 ;  /* 0x00000020143c723c */ /* 0x040ff0000004183c */
[C---:B------:R-:W-:Y:S01]  /*8810*/  HMMA.16816.F32.BF16 R64, R20.reuse, R34, R64 ;  /* 0x000000221440723c */ /* 0x040fe20000041840 */
[----:B------:R-:W1:Y:S07]  /*8820*/  LDSM.16.MT88.4 R32, [R133+0x4900] ;  /* 0x004900008520783b */ /* 0x000e6e0000004200 */
[C---:B------:R-:W-:Y:S08]  /*8830*/  HMMA.16816.F32.BF16 R68, R20.reuse, R140, R68 ;  /* 0x0000008c1444723c */ /* 0x040ff00000041844 */
[C---:B------:R-:W-:Y:S01]  /*8840*/  HMMA.16816.F32.BF16 R72, R20.reuse, R142, R72 ;  /* 0x0000008e1448723c */ /* 0x040fe20000041848 */
[----:B------:R-:W-:Y:S07]  /*8850*/  LDSM.16.MT88.4 R140, [R135+UR4+0x2900] ;  /* 0x00290004878c783b */ /* 0x000fee0008004200 */
[C---:B--2---:R-:W-:Y:S01]  /*8860*/  HMMA.16816.F32.BF16 R76, R20.reuse, R144, R76 ;  /* 0x00000090144c723c */ /* 0x044fe2000004184c */
[----:B------:R4:W1:Y:S07]  /*8870*/  MUFU.EX2 R144, R36 ;  /* 0x0000002400907308 */ /* 0x00086e0000000800 */
[C---:B------:R-:W-:Y:S01]  /*8880*/  HMMA.16816.F32.BF16 R80, R20.reuse, R146, R80 ;  /* 0x000000921450723c */ /* 0x040fe20000041850 */
[----:B------:R-:W2:Y:S07]  /*8890*/  LDL.64 R146, [R1+0x10] ;  /* 0x0000100001927983 */ /* 0x000eae0000100a00 */
[C---:B---3--:R-:W-:Y:S08]  /*88a0*/  HMMA.16816.F32.BF16 R84, R20.reuse, R24, R84 ;  /* 0x000000181454723c */ /* 0x048ff00000041854 */
[C---:B------:R-:W-:Y:S01]  /*88b0*/  HMMA.16816.F32.BF16 R88, R20.reuse, R26, R88 ;  /* 0x0000001a1458723c */ /* 0x040fe20000041858 */
[----:B------:R-:W3:Y:S07]  /*88c0*/  LDSM.16.MT88.4 R24, [R134+0x7900] ;  /* 0x007900008618783b */ /* 0x000eee0000004200 */
[C---:B----4-:R-:W-:Y:S01]  /*88d0*/  HMMA.16816.F32.BF16 R92, R20.reuse, R28, R92 ;  /* 0x0000001c145c723c */ /* 0x050fe2000004185c */
[----:B------:R-:W-:Y:S07]  /*88e0*/  LDSM.16.MT88.4 R36, [R133+0x7900] ;  /* 0x007900008524783b */ /* 0x000fee0000004200 */
[C---:B------:R-:W-:Y:S01]  /*88f0*/  HMMA.16816.F32.BF16 R96, R20.reuse, R30, R96 ;  /* 0x0000001e1460723c */ /* 0x040fe20000041860 */
[----:B------:R-:W4:Y:S07]  /*8900*/  LDSM.16.MT88.4 R28, [R233+UR4+0x7900] ;  /* 0x00790004e91c783b */ /* 0x000f2e0008004200 */
[C---:B-1----:R-:W-:Y:S08]  /*8910*/  HMMA.16816.F32.BF16 R100, R20.reuse, R32, R100 ;  /* 0x000000201464723c */ /* 0x042ff00000041864 */
[C---:B------:R-:W-:Y:S01]  /*8920*/  HMMA.16816.F32.BF16 R104, R20.reuse, R34, R104 ;  /* 0x000000221468723c */ /* 0x040fe20000041868 */
[----:B------:R-:W1:Y:S07]  /*8930*/  LDSM.16.MT88.4 R32, [R135+UR4+0x2100] ;  /* 0x002100048720783b */ /* 0x000e6e0008004200 */
[C---:B------:R-:W-:Y:S07]  /*8940*/  HMMA.16816.F32.BF16 R108, R20.reuse, R136, R108 ;  /* 0x00000088146c723c */ /* 0x040fee000004186c */
[----:B------:R-:W-:Y:S01]  /*8950*/  FFMA.FTZ R136, R43, c[0x0][0x2d0], -R173 ;  /* 0x0000b4002b887a23 */ /* 0x000fe200000108ad */
[C---:B------:R-:W-:Y:S01]  /*8960*/  HMMA.16816.F32.BF16 R112, R20.reuse, R138, R112 ;  /* 0x0000008a1470723c */ /* 0x040fe20000041870 */
[----:B------:R-:W1:Y:S02]  /*8970*/  LDSM.16.MT88.4 R40, [R134+0x2100] ;  /* 0x002100008628783b */ /* 0x000e640000004200 */
[----:B------:R4:W1:Y:S05]  /*8980*/  MUFU.EX2 R160, R136 ;  /* 0x0000008800a07308 */ /* 0x00086a0000000800 */
[C---:B---3--:R-:W-:Y:S08]  /*8990*/  HMMA.16816.F32.BF16 R116, R20.reuse, R24, R116 ;  /* 0x000000181474723c */ /* 0x048ff00000041874 */
[C---:B------:R-:W-:Y:S01]  /*89a0*/  HMMA.16816.F32.BF16 R120, R20.reuse, R26, R120 ;  /* 0x0000001a1478723c */ /* 0x040fe20000041878 */
[----:B------:R-:W3:Y:S07]  /*89b0*/  LDSM.16.MT88.4 R24, [R233+UR4+0x2100] ;  /* 0x00210004e918783b */ /* 0x000eee0008004200 */
[C---:B----4-:R-:W-:Y:S01]  /*89c0*/  HMMA.16816.F32.BF16 R12, R20.reuse, R28, R12 ;  /* 0x0000001c140c723c */ /* 0x050fe2000004180c */
[----:B------:R-:W-:Y:S07]  /*89d0*/  LDSM.16.MT88.4 R136, [R233+UR4+0x5100] ;  /* 0x00510004e988783b */ /* 0x000fee0008004200 */
[C---:B------:R-:W-:Y:S01]  /*89e0*/  HMMA.16816.F32.BF16 R124, R20.reuse, R30, R124 ;  /* 0x0000001e147c723c */ /* 0x040fe2000004187c */
[----:B------:R-:W4:Y:S07]  /*89f0*/  LDSM.16.MT88.4 R28, [R133+0x2100] ;  /* 0x00210000851c783b */ /* 0x000f2e0000004200 */
[C---:B------:R-:W-:Y:S08]  /*8a00*/  HMMA.16816.F32.BF16 R16, R20.reuse, R36, R16 ;  /* 0x000000241410723c */ /* 0x040ff00000041810 */
[----:B------:R-:W-:Y:S01]  /*8a10*/  HMMA.16816.F32.BF16 R128, R20, R38, R128 ;  /* 0x000000261480723c */ /* 0x000fe20000041880 */
[----:B------:R-:W-:Y:S06]  /*8a20*/  LDSM.16.MT88.4 R36, [R134+0x5100] ;  /* 0x005100008624783b */ /* 0x000fec0000004200 */
[----:B------:R-:W-:Y:S02]  /*8a30*/  F2FP.BF16.PACK_AB R20, R151, R144 ;  /* 0x000000909714723e */ /* 0x000fe400000010ff */
[----:B------:R-:W-:Y:S03]  /*8a40*/  F2FP.BF16.PACK_AB R21, R149, R150 ;  /* 0x000000969515723e */ /* 0x000fe600000010ff */
[----:B------:R-:W-:Y:S02]  /*8a50*/  F2FP.BF16.PACK_AB R22, R162, R148 ;  /* 0x00000094a216723e */ /* 0x000fe400000010ff */
[----:B-1----:R-:W-:Y:S07]  /*8a60*/  F2FP.BF16.PACK_AB R23, R160, R161 ;  /* 0x000000a1a017723e */ /* 0x002fee00000010ff */
[C---:B------:R-:W-:Y:S08]  /*8a70*/  HMMA.16816.F32.BF16 R4, R20.reuse, R32, R4 ;  /* 0x000000201404723c */ /* 0x040ff00000041804 */
[C---:B------:R-:W-:Y:S01]  /*8a80*/  HMMA.16816.F32.BF16 R8, R20.reuse, R34, R8 ;  /* 0x000000221408723c */ /* 0x040fe20000041808 */
[----:B------:R-:W1:Y:S07]  /*8a90*/  LDSM.16.MT88.4 R32, [R135+UR4+0x5100] ;  /* 0x005100048720783b */ /* 0x000e6e0008004200 */
[C---:B------:R-:W-:Y:S08]  /*8aa0*/  HMMA.16816.F32.BF16 R52, R20.reuse, R40, R52 ;  /* 0x000000281434723c */ /* 0x040ff00000041834 */
[C---:B------:R-:W-:Y:S01]  /*8ab0*/  HMMA.16816.F32.BF16 R56, R20.reuse, R42, R56 ;  /* 0x0000002a1438723c */ /* 0x040fe20000041838 */
[----:B------:R-:W1:Y:S07]  /*8ac0*/  LDSM.16.MT88.4 R40, [R133+0x5100] ;  /* 0x005100008528783b */ /* 0x000e6e0000004200 */
        /* <DEDUP_REMOVED lines=9> */
[C---:B------:R-:W-:Y:S08]  /*8b60*/  HMMA.16816.F32.BF16 R84, R20.reuse, R36, R84 ;  /* 0x000000241454723c */ /* 0x040ff00000041854 */
[C---:B------:R-:W-:Y:S01]  /*8b70*/  HMMA.16816.F32.BF16 R88, R20.reuse, R38, R88 ;  /* 0x000000261458723c */ /* 0x040fe20000041858 */
[----:B------:R-:W1:Y:S07]  /*8b80*/  LDSM.16.MT88.4 R36, [R133+0x8100] ;  /* 0x008100008524783b */ /* 0x000e6e0000004200 */
[C---:B------:R-:W-:Y:S08]  /*8b90*/  HMMA.16816.F32.BF16 R92, R20.reuse, R136, R92 ;  /* 0x00000088145c723c */ /* 0x040ff0000004185c */
[C---:B------:R-:W-:Y:S08]  /*8ba0*/  HMMA.16816.F32.BF16 R96, R20.reuse, R138, R96 ;  /* 0x0000008a1460723c */ /* 0x040ff00000041860 */
[C---:B------:R-:W-:Y:S08]  /*8bb0*/  HMMA.16816.F32.BF16 R100, R20.reuse, R40, R100 ;  /* 0x000000281464723c */ /* 0x040ff00000041864 */
[C---:B------:R-:W-:Y:S01]  /*8bc0*/  HMMA.16816.F32.BF16 R104, R20.reuse, R42, R104 ;  /* 0x0000002a1468723c */ /* 0x040fe20000041868 */
[----:B------:R-:W-:Y:S07]  /*8bd0*/  LDSM.16.MT88.4 R40, [R135+UR4+0x5900] ;  /* 0x005900048728783b */ /* 0x000fee0008004200 */
[C---:B---3--:R-:W-:Y:S08]  /*8be0*/  HMMA.16816.F32.BF16 R108, R20.reuse, R24, R108 ;  /* 0x00000018146c723c */ /* 0x048ff0000004186c */
[C---:B------:R-:W-:Y:S01]  /*8bf0*/  HMMA.16816.F32.BF16 R112, R20.reuse, R26, R112 ;  /* 0x0000001a1470723c */ /* 0x040fe20000041870 */
[----:B------:R-:W3:Y:S07]  /*8c00*/  LDSM.16.MT88.4 R24, [R134+0x2900] ;  /* 0x002900008618783b */ /* 0x000eee0000004200 */
[C---:B----4-:R-:W-:Y:S08]  /*8c10*/  HMMA.16816.F32.BF16 R116, R20.reuse, R28, R116 ;  /* 0x0000001c1474723c */ /* 0x050ff00000041874 */
[C---:B------:R-:W-:Y:S01]  /*8c20*/  HMMA.16816.F32.BF16 R120, R20.reuse, R30, R120 ;  /* 0x0000001e1478723c */ /* 0x040fe20000041878 */
[----:B------:R-:W4:Y:S07]  /*8c30*/  LDSM.16.MT88.4 R28, [R233+UR4+0x2900] ;  /* 0x00290004e91c783b */ /* 0x000f2e0008004200 */
        /* <DEDUP_REMOVED lines=10> */
[C---:B------:R-:W-:Y:S01]  /*8ce0*/  HMMA.16816.F32.BF16 R136, R20.reuse, R140, R4 ;  /* 0x0000008c1488723c */ /* 0x040fe20000041804 */
[----:B------:R-:W1:Y:S07]  /*8cf0*/  LDSM.16.MT88.4 R4, [R233+UR4+0x5900] ;  /* 0x00590004e904783b */ /* 0x000e6e0008004200 */
[C---:B------:R-:W-:Y:S01]  /*8d00*/  HMMA.16816.F32.BF16 R140, R20.reuse, R142, R8 ;  /* 0x0000008e148c723c */ /* 0x040fe20000041808 */
[----:B------:R-:W1:Y:S07]  /*8d10*/  LDSM.16.MT88.4 R8, [R133+0x5900] ;  /* 0x005900008508783b */ /* 0x000e6e0000004200 */
[C---:B---3--:R-:W-:Y:S07]  /*8d20*/  HMMA.16816.F32.BF16 R52, R20.reuse, R24, R52 ;  /* 0x000000181434723c */ /* 0x048fee0000041834 */
[----:B------:R-:W-:Y:S01]  /*8d30*/  FADD.FTZ R24, R242, R2 ;  /* 0x00000002f2187221 */ /* 0x000fe20000010000 */
[C---:B------:R-:W-:Y:S04]  /*8d40*/  HMMA.16816.F32.BF16 R56, R20.reuse, R26, R56 ;  /* 0x0000001a1438723c */ /* 0x040fe80000041838 */
[----:B------:R-:W-:Y:S02]  /*8d50*/  FADD.FTZ R2, R230, R0 ;  /* 0x00000000e6027221 */ /* 0x000fe40000010000 */
[----:B------:R-:W-:Y:S02]  /*8d60*/  FADD.FTZ R0, R241, R24 ;  /* 0x00000018f1007221 */ /* 0x000fe40000010000 */
[C---:B----4-:R-:W-:Y:S01]  /*8d70*/  HMMA.16816.F32.BF16 R60, R20.reuse, R28, R60 ;  /* 0x0000001c143c723c */ /* 0x050fe2000004183c */
[----:B------:R-:W3:Y:S03]  /*8d80*/  LDSM.16.MT88.4 R24, [R135+UR4+0x8900] ;  /* 0x008900048718783b */ /* 0x000ee60008004200 */
[----:B------:R-:W-:Y:S02]  /*8d90*/  FADD.FTZ R2, R229, R2 ;  /* 0x00000002e5027221 */ /* 0x000fe40000010000 */
[----:B------:R-:W-:Y:S02]  /*8da0*/  FADD.FTZ R0, R240, R0 ;  /* 0x00000000f0007221 */ /* 0x000fe40000010000 */
[C---:B------:R-:W-:Y:S04]  /*8db0*/  HMMA.16816.F32.BF16 R64, R20.reuse, R30, R64 ;  /* 0x0000001e1440723c */ /* 0x040fe80000041840 */
[----:B------:R-:W-:Y:S02]  /*8dc0*/  FADD.FTZ R2, R238, R2 ;  /* 0x00000002ee027221 */ /* 0x000fe40000010000 */
[----:B------:R-:W-:Y:S01]  /*8dd0*/  FADD.FTZ R0, R228, R0 ;  /* 0x00000000e4007221 */ /* 0x000fe20000010000 */
[----:B--2---:R-:W-:Y:S01]  /*8de0*/  @P0 MOV R30, R146 ;  /* 0x00000092001e0202 */ /* 0x004fe20000000f00 */
[C---:B-1----:R-:W-:Y:S04]  /*8df0*/  HMMA.16816.F32.BF16 R68, R20.reuse, R32, R68 ;  /* 0x000000201444723c */ /* 0x042fe80000041844 */
[----:B------:R-:W-:Y:S01]  /*8e00*/  @P0 MOV R31, R249 ;  /* 0x000000f9001f0202 */ /* 0x000fe20000000f00 */
        /* <DEDUP_REMOVED lines=19> */
[----:B------:R-:W-:Y:S01]  /*8f40*/  MOV R0, UR15 ;  /* 0x0000000f00007c02 */ /* 0x000fe20008000f00 */
[----:B------:R-:W-:Y:S01]  /*8f50*/  FADD.FTZ R32, R171, R28 ;  /* 0x0000001cab207221 */ /* 0x000fe20000010000 */
[----:B------:R-:W-:Y:S01]  /*8f60*/  MOV R4, UR18 ;  /* 0x0000001200047c02 */ /* 0x000fe20008000f00 */
[C---:B------:R-:W-:Y:S01]  /*8f70*/  HMMA.16816.F32.BF16 R96, R20.reuse, R6, R96 ;  /* 0x000000061460723c */ /* 0x040fe20000041860 */
[----:B------:R-:W-:Y:S03]  /*8f80*/  MOV R5, UR19 ;  /* 0x0000001300057c02 */ /* 0x000fe60008000f00 */
[----:B------:R-:W-:Y:S03]  /*8f90*/  @P0 IMAD.WIDE.U32 R30, R4, 0x60, R30 ;  /* 0x00000060041e0825 */ /* 0x000fe600078e001e */
[----:B------:R-:W1:Y:S01]  /*8fa0*/  LDSM.16.MT88.4 R4, [R134+0x8900] ;  /* 0x008900008604783b */ /* 0x000e620000004200 */
[C---:B------:R-:W-:Y:S04]  /*8fb0*/  HMMA.16816.F32.BF16 R100, R20.reuse, R8, R100 ;  /* 0x000000081464723c */ /* 0x040fe80000041864 */
[----:B------:R-:W-:Y:S01]  /*8fc0*/  @P0 IADD3 R28, R31, UR10, RZ ;  /* 0x0000000a1f1c0c10 */ /* 0x000fe2000fffe0ff */
[----:B------:R-:W-:Y:S01]  /*8fd0*/  @P0 IMAD R0, R0, 0x4800, R252 ;  /* 0x0000480000000824 */ /* 0x000fe200078e02fc */
[C---:B------:R-:W-:Y:S01]  /*8fe0*/  @P0 SHF.L.U32 R2, R30.reuse, 0x1, RZ ;  /* 0x000000011e020819 */ /* 0x040fe200000006ff */
[----:B------:R-:W-:Y:S01]  /*8ff0*/  FADD.FTZ R34, R167, R29 ;  /* 0x0000001da7227221 */ /* 0x000fe20000010000 */
[C---:B------:R-:W-:Y:S01]  /*9000*/  HMMA.16816.F32.BF16 R104, R20.reuse, R10, R104 ;  /* 0x0000000a1468723c */ /* 0x040fe20000041868 */
[----:B------:R-:W2:Y:S01]  /*9010*/  LDSM.16.MT88.4 R8, [R233+UR4+0x8900] ;  /* 0x00890004e908783b */ /* 0x000ea20008004200 */
[----:B------:R-:W-:Y:S02]  /*9020*/  @UP0 USHF.L.U32 UR10, UR6, 0x6, URZ ;  /* 0x00000006060a0899 */ /* 0x000fe4000800063f */
[----:B------:R-:W-:Y:S01]  /*9030*/  @P0 SHF.L.U64.HI R30, R30, 0x1, R28 ;  /* 0x000000011e1e0819 */ /* 0x000fe2000001021c */
[----:B------:R-:W-:Y:S01]  /*9040*/  FADD.FTZ R31, R174, R32 ;  /* 0x00000020ae1f7221 */ /* 0x000fe20000010000 */
[----:B------:R-:W-:Y:S01]  /*9050*/  @P0 IADD3 R28, P6, R2, c[0x0][0x1c8], RZ ;  /* 0x00007200021c0a10 */ /* 0x000fe20007fde0ff */
[----:B------:R-:W-:Y:S01]  /*9060*/  FADD.FTZ R34, R170, R34 ;  /* 0x00000022aa227221 */ /* 0x000fe20000010000 */
[C---:B---3--:R-:W-:Y:S01]  /*9070*/  HMMA.16816.F32.BF16 R108, R20.reuse, R24, R108 ;  /* 0x00000018146c723c */ /* 0x048fe2000004186c */
[----:B------:R-:W-:Y:S03]  /*9080*/  UISETP.GE.AND UP0, UPT, UR5, 0x1, UPT ;  /* 0x000000010500788c */ /* 0x000fe6000bf06270 */
[----:B------:R-:W-:Y:S01]  /*9090*/  @P0 IADD3.X R29, R30, c[0x0][0x1cc], RZ, P6, !PT ;  /* 0x000073001e1d0a10 */ /* 0x000fe200037fe4ff */
[----:B------:R-:W-:Y:S01]  /*90a0*/  FADD.FTZ R31, R166, R31 ;  /* 0x0000001fa61f7221 */ /* 0x000fe20000010000 */
[----:B------:R-:W-:Y:S02]  /*90b0*/  @P0 SHF.L.U32 R0, R0, 0x1, RZ ;  /* 0x0000000100000819 */ /* 0x000fe400000006ff */
[C---:B------:R-:W-:Y:S01]  /*90c0*/  HMMA.16816.F32.BF16 R112, R20.reuse, R26, R112 ;  /* 0x0000001a1470723c */ /* 0x040fe20000041870 */
[----:B------:R3:W4:Y:S03]  /*90d0*/  LDSM.16.MT88.4 R24, [R133+0x8900] ;  /* 0x008900008518783b */ /* 0x0007260000004200 */
[----:B------:R-:W-:Y:S04]  /*90e0*/  @P0 IADD3 R32, P5, R2, 0x80, RZ ;  /* 0x0000008002200810 */ /* 0x000fe80007fbe0ff */
[----:B------:R-:W-:Y:S01]  /*90f0*/  @P0 IADD3 R32, P1, R32, c[0x0][0x1c8], RZ ;  /* 0x0000720020200a10 */ /* 0x000fe20007f3e0ff */
[----:B------:R-:W-:Y:S01]  /*9100*/  @!PT LDS RZ, [RZ] ;  /* 0x00000000fffff984 */ /* 0x000fe20000000800 */
[----:B------:R-:W-:Y:S01]  /*9110*/  @!PT LDS RZ, [RZ] ;  /* 0x00000000fffff984 */ /* 0x000fe20000000800 */
[----:B------:R-:W-:Y:S01]  /*9120*/  @!PT LDS RZ, [RZ] ;  /* 0x00000000fffff984 */ /* 0x000fe20000000800 */
[----:B------:R2:W-:Y:S03]  /*9130*/  @P0 LDGSTS.E.BYPASS.LTC128B.128 [R0+0x12100], [R28.64], !P4 ;  /* 0x121000001c000fae */ /* 0x0005e6000e101d54 */
[----:B------:R-:W-:Y:S02]  /*9140*/  @P0 IADD3.X R33, RZ, c[0x0][0x1cc], R30, P1, P5 ;  /* 0x00007300ff210a10 */ /* 0x000fe40000fea41e */
[----:B------:R-:W-:Y:S01]  /*9150*/  @P0 IADD3 R2, P5, R2, 0x100, RZ ;  /* 0x0000010002020810 */ /* 0x000fe20007fbe0ff */
[C---:B-1----:R-:W-:Y:S02]  /*9160*/  HMMA.16816.F32.BF16 R116, R20.reuse, R4, R116 ;  /* 0x000000041474723c */ /* 0x042fe40000041874 */
[----:B------:R1:W-:Y:S05]  /*9170*/  @P0 LDGSTS.E.BYPASS.LTC128B.128 [R0+0x15100], [R32.64], !P3 ;  /* 0x1510000020000fae */ /* 0x0003ea000d901d54 */
[----:B------:R-:W-:Y:S01]  /*9180*/  FADD.FTZ R4, R169, R34 ;  /* 0x00000022a9047221 */ /* 0x000fe20000010000 */
[C---:B------:R-:W-:Y:S04]  /*9190*/  HMMA.16816.F32.BF16 R120, R20.reuse, R6, R120 ;  /* 0x000000061478723c */ /* 0x040fe80000041878 */
[----:B------:R-:W-:Y:S01]  /*91a0*/  FADD.FTZ R4, R168, R4 ;  /* 0x00000004a8047221 */ /* 0x000fe20000010000 */
[----:B---3--:R-:W-:Y:S01]  /*91b0*/  MOV R133, R3 ;  /* 0x0000000300857202 */ /* 0x008fe20000000f00 */
[----:B------:R-:W-:Y:S01]  /*91c0*/  FADD.FTZ R5, R165, R31 ;  /* 0x0000001fa5057221 */ /* 0x000fe20000010000 */
[----:B------:R-:W-:Y:S05]  /*91d0*/  @P0 IADD3 R6, P1, R2, c[0x0][0x1c8], RZ ;  /* 0x0000720002060a10 */ /* 0x000fea0007f3e0ff */
[----:B------:R-:W-:Y:S01]  /*91e0*/  @P0 IADD3.X R7, RZ, c[0x0][0x1cc], R30, P1, P5 ;  /* 0x00007300ff070a10 */ /* 0x000fe20000fea41e */
[----:B------:R-:W-:Y:S02]  /*91f0*/  FADD.FTZ R5, R164, R5 ;  /* 0x00000005a4057221 */ /* 0x000fe40000010000 */
[----:B------:R-:W-:Y:S01]  /*9200*/  FADD.FTZ R30, R144, R4 ;  /* 0x00000004901e7221 */ /* 0x000fe20000010000 */
[----:B------:R-:W-:Y:S01]  /*9210*/  @P0 IADD3 R4, P1, R28, UR10, RZ ;  /* 0x0000000a1c040c10 */ /* 0x000fe2000ff3e0ff */
[----:B------:R3:W-:Y:S01]  /*9220*/  @P0 LDGSTS.E.BYPASS.LTC128B.128 [R0+0x18100], [R6.64], !P2 ;  /* 0x1810000006000fae */ /* 0x0007e2000d101d54 */
[----:B------:R-:W-:Y:S01]  /*9230*/  FADD.FTZ R2, R163, R5 ;  /* 0x00000005a3027221 */ /* 0x000fe20000010000 */
[C---:B--2---:R-:W-:Y:S03]  /*9240*/  HMMA.16816.F32.BF16 R144, R20.reuse, R8, R12 ;  /* 0x000000081490723c */ /* 0x044fe6000004180c */
[----:B------:R-:W-:Y:S01]  /*9250*/  @P0 IADD3.X R5, R29, UR13, RZ, P1, !PT ;  /* 0x0000000d1d050c10 */ /* 0x000fe20008ffe4ff */
[----:B------:R-:W-:Y:S03]  /*9260*/  FADD.FTZ R2, R150, R2 ;  /* 0x0000000296027221 */ /* 0x000fe60000010000 */
[----:B------:R-:W-:Y:S01]  /*9270*/  FADD.FTZ R8, R151, R30 ;  /* 0x0000001e97087221 */ /* 0x000fe20000010000 */
[----:B------:R2:W-:Y:S01]  /*9280*/  @P0 LDGSTS.E.BYPASS.LTC128B.128 [R0+0x13100], [R4.64], !P4 ;  /* 0x1310000004000fae */ /* 0x0005e2000e101d54 */
[C---:B------:R-:W-:Y:S03]  /*9290*/  HMMA.16816.F32.BF16 R124, R20.reuse, R10, R124 ;  /* 0x0000000a147c723c */ /* 0x040fe6000004187c */
[----:B------:R-:W-:Y:S04]  /*92a0*/  FADD.FTZ R2, R149, R2 ;  /* 0x0000000295027221 */ /* 0x000fe80000010000 */
[----:B------:R2:W-:Y:S01]  /*92b0*/  @P0 LDGSTS.E.BYPASS.LTC128B.128 [R0+0x16100], [R4.64+0x80], !P3 ;  /* 0x1610008004000fae */ /* 0x0005e2000d901d54 */
[----:B------:R-:W-:Y:S04]  /*92c0*/  FADD.FTZ R2, R161, R2 ;  /* 0x00000002a1027221 */ /* 0x000fe80000010000 */
[----:B------:R-:W-:Y:S03]  /*92d0*/  FADD.FTZ R2, R160, R2 ;  /* 0x00000002a0027221 */ /* 0x000fe60000010000 */
[----:B------:R2:W-:Y:S01]  /*92e0*/  @P0 LDGSTS.E.BYPASS.LTC128B.128 [R0+0x19100], [R4.64+0x100], !P2 ;  /* 0x1910010004000fae */ /* 0x0005e2000d101d54 */
[----:B---3--:R-:W-:Y:S01]  /*92f0*/  @P0 IADD3 R6, P1, R4, UR10, RZ ;  /* 0x0000000a04060c10 */ /* 0x008fe2000ff3e0ff */
[----:B------:R-:W-:Y:S03]  /*9300*/  UIADD3 UR10, UR5, 0x1, URZ ;  /* 0x00000001050a7890 */ /* 0x000fe6000fffe03f */
[----:B------:R-:W-:Y:S01]  /*9310*/  @P0 IADD3.X R7, R5, UR13, RZ, P1, !PT ;  /* 0x0000000d05070c10 */ /* 0x000fe20008ffe4ff */
[----:B------:R-:W-:Y:S04]  /*9320*/  USEL UR5, UR10, URZ, !UP0 ;  /* 0x0000003f0a057287 */ /* 0x000fe8000c000000 */
[----:B------:R1:W-:Y:S08]  /*9330*/  @P0 LDGSTS.E.BYPASS.LTC128B.128 [R0+0x14100], [R6.64], !P4 ;  /* 0x1410000006000fae */ /* 0x0003f0000e101d54 */
[----:B------:R1:W-:Y:S08]  /*9340*/  @P0 LDGSTS.E.BYPASS.LTC128B.128 [R0+0x17100], [R6.64+0x80], !P3 ;  /* 0x1710008006000fae */ /* 0x0003f0000d901d54 */
[----:B------:R1:W-:Y:S01]  /*9350*/  @P0 LDGSTS.E.BYPASS.LTC128B.128 [R0+0x1a100], [R6.64+0x100], !P2 ;  /* 0x1a10010006000fae */ /* 0x0003e2000d101d54 */
[----:B--2---:R-:W-:Y:S01]  /*9360*/  FADD.FTZ R4, R148, R8 ;  /* 0x0000000894047221 */ /* 0x004fe20000010000 */
[----:B------:R-:W-:Y:S01]  /*9370*/  ISETP.LT.AND P0, PT, RZ, UR16, PT ;  /* 0x00000010ff007c0c */ /* 0x000fe2000bf01270 */
[C---:B----4-:R-:W-:Y:S01]  /*9380*/  HMMA.16816.F32.BF16 R148, R20.reuse, R24, R16 ;  /* 0x000000181494723c */ /* 0x050fe20000041810 */
[----:B------:R-:W-:Y:S04]  /*9390*/  UMOV UR16, UR14 ;  /* 0x0000000e00107c82 */ /* 0x000fe80008000000 */
[----:B------:R-:W0:Y:S03]  /*93a0*/  LDGDEPBAR ;  /* 0x00000000000079af */ /* 0x000e260000000000 */
[----:B------:R-:W-:Y:S04]  /*93b0*/  HMMA.16816.F32.BF16 R128, R20, R26, R128 ;  /* 0x0000001a1480723c */ /* 0x000fe80000041880 */
[----:B-1----:R-:W-:Y:S02]  /*93c0*/  FADD.FTZ R0, R162, R4 ;  /* 0x00000004a2007221 */ /* 0x002fe40000010000 */
[----:B------:R-:W-:Y:S02]  /*93d0*/  FADD.FTZ R4, R46, R2 ;  /* 0x000000022e047221 */ /* 0x000fe40000010000 */
[----:B------:R-:W-:Y:S04]  /*93e0*/  FADD.FTZ R0, R44, R0 ;  /* 0x000000002c007221 */ /* 0x000fe80000010000 */
[----:B------:R-:W-:Y:S02]  /*93f0*/  FADD.FTZ R4, R47, R4 ;  /* 0x000000042f047221 */ /* 0x000fe40000010000 */
[----:B------:R-:W-:Y:S04]  /*9400*/  FADD.FTZ R0, R45, R0 ;  /* 0x000000002d007221 */ /* 0x000fe80000010000 */
[----:B------:R-:W-:Y:S02]  /*9410*/  FADD.FTZ R2, R48, R0 ;  /* 0x0000000030027221 */ /* 0x000fe40000010000 */
[----:B------:R-:W-:Y:S02]  /*9420*/  FADD.FTZ R0, R50, R4 ;  /* 0x0000000432007221 */ /* 0x000fe40000010000 */
[----:B------:R-:W-:Y:S02]  /*9430*/  FADD.FTZ R244, R49, R2 ;  /* 0x0000000231f47221 */ /* 0x000fe40000010000 */
[----:B------:R-:W-:Y:S01]  /*9440*/  FADD.FTZ R245, R51, R0 ;  /* 0x0000000033f57221 */ /* 0x000fe20000010000 */
[----:B------:R-:W-:Y:S01]  /*9450*/  MOV R0, R132 ;  /* 0x0000008400007202 */ /* 0x000fe20000000f00 */
[----:B------:R-:W-:-:S05]  /*9460*/  @P0 BRA `(.L_x_1971) ;  /* 0xffffc91000000947 */ /* 0x000fca000383ffff */
.L_x_1970:
[----:B------:R-:W2:Y:S01]  /*9470*/  LDL.LU R18, [R1+0x18] ;  /* 0x0000180001127983 */ /* 0x000ea20000300800 */
[----:B------:R-:W-:-:S03]  /*9480*/  MOV R152, c[0x0][0x4e8] ;  /* 0x00013a0000987a02 */ /* 0x000fc60000000f00 */
[----:B------:R-:W3:Y:S04]  /*9490*/  LDL.LU R153, [R1+0x20] ;  /* 0x0000200001997983 */ /* 0x000ee80000300800 */
[----:B------:R-:W-:Y:S01]  /*94a0*/  BAR.SYNC.DEFER_BLOCKING 0x1, 0x100 ;  /* 0x0044000000007b1d */ /* 0x000fe20000010000 */
[----:B------:R-:W-:-:S05]  /*94b0*/  ISETP.NE.AND P0, PT, R152, 0x1, PT ;  /* 0x000000019800780c */ /* 0x000fca0003f05270 */
[----:B-1----:R-:W1:Y:S04]  /*94c0*/  SHFL.BFLY PT, R6, R244, 0x2, 0x1f ;  /* 0x0c401f00f4067f89 */ /* 0x002e6800000e0000 */
[----:B------:R-:W4:Y:S04]  /*94d0*/  SHFL.BFLY PT, R7, R245, 0x2, 0x1f ;  /* 0x0c401f00f5077f89 */ /* 0x000f2800000e0000 */
[----:B------:R-:W4:Y:S04]  /*94e0*/  S2R R4, SR_CTAID.Y ;  /* 0x0000000000047919 */ /* 0x000f280000002600 */
[----:B------:R-:W4:Y:S01]  /*94f0*/  S2R R5, SR_TID.X ;  /* 0x0000000000057919 */ /* 0x000f220000002100 */
[----:B-1----:R-:W-:-:S02]  /*9500*/  FADD.FTZ R6, R6, R244 ;  /* 0x000000f406067221 */ /* 0x002fc40000010000 */
[----:B----4-:R-:W-:-:S03]  /*9510*/  FADD.FTZ R7, R7, R245 ;  /* 0x000000f507077221 */ /* 0x010fc60000010000 */
[----:B------:R-:W1:Y:S01]  /*9520*/  SHFL.BFLY PT, R0, R6, 0x1, 0x1f ;  /* 0x0c201f0006007f89 */ /* 0x000e6200000e0000 */
[----:B------:R-:W-:-:S03]  /*9530*/  IMAD.WIDE.U32 R12, R4, c[0x0][0x490], RZ ;  /* 0x00012400040c7a25 */ /* 0x000fc600078e00ff */
[----:B------:R-:W4:Y:S01]  /*9540*/  SHFL.BFLY PT, R2, R7, 0x1, 0x1f ;  /* 0x0c201f0007027f89 */ /* 0x000f2200000e0000 */
[----:B------:R-:W-:Y:S01]  /*9550*/  SHF.R.S32.HI R135, RZ, 0x1f, R5 ;  /* 0x0000001fff877819 */ /* 0x000fe20000011405 */
[----:B------:R-:W-:-:S04]  /*9560*/  IMAD.WIDE.U32 R16, R4, c[0x0][0x3e8], RZ ;  /* 0x0000fa0004107a25 */ /* 0x000fc800078e00ff */
[----:B-1----:R-:W-:Y:S01]  /*9570*/  FADD.FTZ R6, R6, R0 ;  /* 0x0000000006067221 */ /* 0x002fe20000010000 */
[----:B------:R-:W-:Y:S01]  /*9580*/  SHF.R.S32.HI R0, RZ, 0x1f, R4 ;  /* 0x0000001fff007819 */ /* 0x000fe20000011404 */
[----:B----4-:R-:W-:-:S03]  /*9590*/  FADD.FTZ R7, R7, R2 ;  /* 0x0000000207077221 */ /* 0x010fc60000010000 */
[----:B------:R-:W-:Y:S01]  /*95a0*/  FSETP.NE.FTZ.AND P2, PT, R6, RZ, PT ;  /* 0x000000ff0600720b */ /* 0x000fe20003f55000 */
[C---:B------:R-:W-:Y:S01]  /*95b0*/  IMAD R14, R0.reuse, c[0x0][0x490], RZ ;  /* 0x00012400000e7a24 */ /* 0x040fe200078e02ff */
[----:B------:R-:W-:Y:S01]  /*95c0*/  MOV R2, RZ ;  /* 0x000000ff00027202 */ /* 0x000fe20000000f00 */
[----:B------:R-:W-:Y:S01]  /*95d0*/  IMAD R8, R0, c[0x0][0x3e8], RZ ;  /* 0x0000fa0000087a24 */ /* 0x000fe200078e02ff */
[----:B------:R-:W-:Y:S01]  /*95e0*/  FSETP.NE.FTZ.AND P1, PT, R7, RZ, PT ;  /* 0x000000ff0700720b */ /* 0x000fe20003f35000 */
[C---:B------:R-:W-:Y:S02]  /*95f0*/  IMAD R14, R4.reuse, c[0x0][0x494], R14 ;  /* 0x00012500040e7a24 */ /* 0x040fe400078e020e */
[----:B------:R-:W-:Y:S01]  /*9600*/  IMAD R8, R4, c[0x0][0x3ec], R8 ;  /* 0x0000fb0004087a24 */ /* 0x000fe200078e0208 */
[CC--:B------:R-:W-:Y:S02]  /*9610*/  LEA.HI R4, R135.reuse, R5.reuse, RZ, 0x2 ;  /* 0x0000000587047211 */ /* 0x0c0fe400078f10ff */
[----:B------:R-:W-:-:S02]  /*9620*/  LEA.HI R135, R135, R5, RZ, 0x5 ;  /* 0x0000000587877211 */ /* 0x000fc400078f28ff */
[----:B------:R-:W-:Y:S01]  /*9630*/  LOP3.LUT R10, R4, 0xfffffffc, RZ, 0xc0, !PT ;  /* 0xfffffffc040a7812 */ /* 0x000fe200078ec0ff */
[----:B------:R-:W1:Y:S01]  /*9640*/  @P2 MUFU.RCP R2, R6 ;  /* 0x0000000600022308 */ /* 0x000e620000001000 */
[----:B------:R-:W-:Y:S02]  /*9650*/  LOP3.LUT R11, R135, 0xffffffe0, RZ, 0xc0, !PT ;  /* 0xffffffe0870b7812 */ /* 0x000fe400078ec0ff */
[-C--:B------:R-:W-:Y:S02]  /*9660*/  IADD3 R10, -R10, R5.reuse, RZ ;  /* 0x000000050a0a7210 */ /* 0x080fe40007ffe1ff */
[----:B------:R-:W-:Y:S02]  /*9670*/  IADD3 R11, -R11, R5, RZ ;  /* 0x000000050b0b7210 */ /* 0x000fe40007ffe1ff */
[----:B------:R-:W-:Y:S02]  /*9680*/  IADD3 R9, R17, R8, RZ ;  /* 0x0000000811097210 */ /* 0x000fe40007ffe0ff */
[----:B------:R-:W-:-:S02]  /*9690*/  LOP3.LUT P4, RZ, R11, 0x3, RZ, 0xc0, !PT ;  /* 0x000000030bff7812 */ /* 0x000fc4000788c0ff */
[----:B------:R-:W-:Y:S02]  /*96a0*/  MOV R8, R16 ;  /* 0x0000001000087202 */ /* 0x000fe40000000f00 */
[----:B------:R-:W-:Y:S02]  /*96b0*/  IADD3 R15, R13, R14, RZ ;  /* 0x0000000e0d0f7210 */ /* 0x000fe40007ffe0ff */
[----:B------:R-:W-:Y:S01]  /*96c0*/  MOV R14, R12 ;  /* 0x0000000c000e7202 */ /* 0x000fe20000000f00 */
[C---:B-1----:R-:W-:Y:S02]  /*96d0*/  FMUL.FTZ R25, R2.reuse, R64 ;  /* 0x0000004002197220 */ /* 0x042fe40000410000 */
[----:B------:R-:W4:Y:S01]  /*96e0*/  LDL R64, [R1+0x1c] ;  /* 0x00001c0001407983 */ /* 0x000f220000100800 */
        /* <DEDUP_REMOVED lines=45> */
[----:B------:R-:W1:Y:S01]  /*99c0*/  @P2 MUFU.LG2 R6, R6 ;  /* 0x0000000600062308 */ /* 0x000e620000000c00 */
[----:B------:R-:W-:Y:S01]  /*99d0*/  MOV R60, 0xff800000 ;  /* 0xff800000003c7802 */ /* 0x000fe20000000f00 */
[----:B-1----:R-:W-:Y:S02]  /*99e0*/  @P2 FMUL.FTZ R6, R6, 0.69314718246459960938 ;  /* 0x3f31721806062820 */ /* 0x002fe40000410000 */
[----:B--2---:R-:W-:Y:S01]  /*99f0*/  @P0 IMAD.HI.U32 R0, R18, c[0x0][0x4ec], RZ ;  /* 0x00013b0012000a27 */ /* 0x004fe200078e00ff */
[----:B------:R-:W-:-:S04]  /*9a00*/  MOV R23, R18 ;  /* 0x0000001200177202 */ /* 0x000fc80000000f00 */
[----:B------:R-:W-:Y:S02]  /*9a10*/  @P0 SHF.R.U32.HI R23, RZ, c[0x0][0x4f0], R0 ;  /* 0x00013c00ff170a19 */ /* 0x000fe40000011600 */
[----:B------:R-:W-:Y:S02]  /*9a20*/  MOV R0, RZ ;  /* 0x000000ff00007202 */ /* 0x000fe40000000f00 */
[----:B------:R-:W-:-:S04]  /*9a30*/  IADD3 R5, -R23, RZ, RZ ;  /* 0x000000ff17057210 */ /* 0x000fc80007ffe1ff */
[----:B------:R-:W1:Y:S01]  /*9a40*/  @P1 MUFU.RCP R0, R7 ;  /* 0x0000000700001308 */ /* 0x000e620000001000 */
[----:B------:R-:W-:Y:S02]  /*9a50*/  IMAD R133, R5, c[0x0][0x4e8], R18 ;  /* 0x00013a0005857a24 */ /* 0x000fe400078e0212 */
[----:B------:R-:W-:Y:S02]  /*9a60*/  FMUL.FTZ R18, R2, R52 ;  /* 0x0000003402127220 */ /* 0x000fe40000410000 */
[----:B-1----:R-:W-:Y:S02]  /*9a70*/  FMUL.FTZ R21, R0, R54 ;  /* 0x0000003600157220 */ /* 0x002fe40000410000 */
[----:B------:R-:W1:Y:S01]  /*9a80*/  S2R R54, SR_CTAID.Z ;  /* 0x0000000000367919 */ /* 0x000e620000002700 */
[----:B------:R-:W-:Y:S01]  /*9a90*/  FMUL.FTZ R52, R2, R112 ;  /* 0x0000007002347220 */ /* 0x000fe20000410000 */
[--C-:B------:R-:W-:Y:S02]  /*9aa0*/  SHF.R.S32.HI R5, RZ, 0x2, R4.reuse ;  /* 0x00000002ff057819 */ /* 0x100fe40000011404 */
[----:B------:R-:W-:Y:S01]  /*9ab0*/  SHF.R.S32.HI R2, RZ, 0x1f, R4 ;  /* 0x0000001fff027819 */ /* 0x000fe20000011404 */
[----:B------:R-:W2:Y:S03]  /*9ac0*/  @P1 MUFU.LG2 R7, R7 ;  /* 0x0000000700071308 */ /* 0x000ea60000000c00 */
        /* <DEDUP_REMOVED lines=9> */
[C---:B------:R-:W-:Y:S01]  /*9b60*/  FMUL.FTZ R12, R0.reuse, R59 ;  /* 0x0000003b000c7220 */ /* 0x040fe20000410000 */
[----:B-1----:R-:W-:Y:S01]  /*9b70*/  SHF.R.S32.HI R4, RZ, 0x1f, R54 ;  /* 0x0000001fff047819 */ /* 0x002fe20000011436 */
        /* <DEDUP_REMOVED lines=41> */
[----:B------:R-:W-:Y:S01]  /*9e10*/  @P1 MOV R0, 0x3f317218 ;  /* 0x3f31721800001802 */ /* 0x000fe20000000f00 */
[C---:B------:R-:W-:Y:S02]  /*9e20*/  IMAD R62, R4.reuse, c[0x0][0x498], RZ ;  /* 0x00012600043e7a24 */ /* 0x040fe400078e02ff */
[----:B------:R-:W-:-:S02]  /*9e30*/  IMAD R61, R4, c[0x0][0x3f0], RZ ;  /* 0x0000fc00043d7a24 */ /* 0x000fc400078e02ff */
[----:B------:R-:W-:Y:S02]  /*9e40*/  @P2 FMUL.FTZ R4, R2, c[0x0][0x2d0] ;  /* 0x0000b40002042a20 */ /* 0x000fe40000410000 */
[----:B--2---:R-:W-:Y:S02]  /*9e50*/  @P1 FMUL.FTZ R2, R7, 0.69314718246459960938 ;  /* 0x3f31721807021820 */ /* 0x004fe40000410000 */
[----:B------:R-:W-:Y:S01]  /*9e60*/  @P1 FMUL.FTZ R0, R0, c[0x0][0x2d0] ;  /* 0x0000b40000001a20 */ /* 0x000fe20000410000 */
[----:B------:R-:W-:-:S03]  /*9e70*/  MOV R59, 0xff800000 ;  /* 0xff800000003b7802 */ /* 0x000fc60000000f00 */
[----:B------:R-:W-:Y:S01]  /*9e80*/  @P1 FFMA.FTZ R59, R0, R3, R2 ;  /* 0x00000003003b1223 */ /* 0x000fe20000010002 */
[----:B------:R-:W-:Y:S02]  /*9e90*/  SHF.R.S32.HI R0, RZ, 0x5, R135 ;  /* 0x00000005ff007819 */ /* 0x000fe40000011487 */
[----:B------:R-:W-:Y:S02]  /*9ea0*/  F2FP.BF16.PACK_AB R24, R63, R24 ;  /* 0x000000183f18723e */ /* 0x000fe400000010ff */
[----:B------:R-:W-:Y:S01]  /*9eb0*/  SHF.R.S32.HI R3, RZ, 0x1f, R0 ;  /* 0x0000001fff037819 */ /* 0x000fe20000011400 */
[----:B------:R-:W1:Y:S01]  /*9ec0*/  S2R R63, SR_CTAID.X ;  /* 0x00000000003f7919 */ /* 0x000e620000002500 */
[----:B------:R-:W-:Y:S02]  /*9ed0*/  LEA.HI R2, R10, R10, RZ, 0x1 ;  /* 0x0000000a0a027211 */ /* 0x000fe400078f08ff */
[----:B------:R-:W-:Y:S02]  /*9ee0*/  LEA.HI R3, R3, R0, RZ, 0x3 ;  /* 0x0000000003037211 */ /* 0x000fe400078f18ff */
[----:B------:R-:W-:-:S02]  /*9ef0*/  LOP3.LUT R2, R2, 0x1ffffffe, RZ, 0xc0, !PT ;  /* 0x1ffffffe02027812 */ /* 0x000fc400078ec0ff */
[----:B------:R-:W-:Y:S02]  /*9f00*/  LOP3.LUT R3, R3, 0xffffff8, RZ, 0xc0, !PT ;  /* 0x0ffffff803037812 */ /* 0x000fe400078ec0ff */
[----:B------:R-:W-:Y:S02]  /*9f10*/  F2FP.BF16.PACK_AB R19, R12, R19 ;  /* 0x000000130c13723e */ /* 0x000fe400000010ff */
[C---:B------:R-:W-:Y:S02]  /*9f20*/  IADD3 R7, R0.reuse, -R3, RZ ;  /* 0x8000000300077210 */ /* 0x040fe40007ffe0ff */
[----:B------:R-:W-:Y:S01]  /*9f30*/  LEA R12, R0, R10, 0x9 ;  /* 0x0000000a000c7211 */ /* 0x000fe200078e48ff */
[----:B------:R-:W-:Y:S01]  /*9f40*/  @P2 FFMA.FTZ R60, R4, R132, R6 ;  /* 0x00000084043c2223 */ /* 0x000fe20000010006 */
[----:B------:R-:W-:Y:S02]  /*9f50*/  SHF.R.S32.HI R0, RZ, 0x1f, R23 ;  /* 0x0000001fff007819 */ /* 0x000fe40000011417 */
[----:B------:R-:W-:Y:S01]  /*9f60*/  IADD3 R10, R10, -R2, RZ ;  /* 0x800000020a0a7210 */ /* 0x000fe20007ffe0ff */
[C---:B------:R-:W-:Y:S01]  /*9f70*/  IMAD R61, R54.reuse, c[0x0][0x3f4], R61 ;  /* 0x0000fd00363d7a24 */ /* 0x040fe200078e023d */
[----:B---3--:R-:W-:Y:S01]  /*9f80*/  SHF.R.S32.HI R6, RZ, 0x2, R153 ;  /* 0x00000002ff067819 */ /* 0x008fe20000011499 */
[----:B------:R-:W-:Y:S01]  /*9f90*/  IMAD.WIDE.U32 R8, R54, c[0x0][0x3f0], R8 ;  /* 0x0000fc0036087a25 */ /* 0x000fe200078e0008 */
[----:B------:R-:W-:-:S02]  /*9fa0*/  LOP3.LUT R2, R5, 0x1, RZ, 0xc0, !PT ;  /* 0x0000000105027812 */ /* 0x000fc400078ec0ff */
[C---:B------:R-:W-:Y:S01]  /*9fb0*/  R2P PR, R5.reuse, 0x6 ;  /* 0x0000000605007804 */ /* 0x040fe20000000000 */
[----:B------:R-:W-:Y:S02]  /*9fc0*/  IMAD.SHL.U32 R5, R5, 0x40, RZ ;  /* 0x0000004005057824 */ /* 0x000fe400078e00ff */
[----:B------:R-:W-:Y:S01]  /*9fd0*/  IMAD R4, R0, c[0x0][0x3e0], RZ ;  /* 0x0000f80000047a24 */ /* 0x000fe200078e02ff */
[----:B------:R-:W-:Y:S02]  /*9fe0*/  LEA R0, R7, R6, 0x4 ;  /* 0x0000000607007211 */ /* 0x000fe400078e20ff */
[----:B------:R-:W-:Y:S02]  /*9ff0*/  ISETP.NE.U32.AND P3, PT, R2, 0x1, PT ;  /* 0x000000010200780c */ /* 0x000fe40003f65070 */
[----:B------:R-:W-:Y:S02]  /*a000*/  IADD3 R3, R9, R61, RZ ;  /* 0x0000003d09037210 */ /* 0x000fe40007ffe0ff */
[----:B------:R-:W-:-:S02]  /*a010*/  LOP3.LUT R5, R5, 0x1c0, RZ, 0xc0, !PT ;  /* 0x000001c005057812 */ /* 0x000fc400078ec0ff */
[----:B------:R-:W-:Y:S02]  /*a020*/  MOV R2, R8 ;  /* 0x0000000800027202 */ /* 0x000fe40000000f00 */
[----:B------:R-:W-:Y:S01]  /*a030*/  LEA R10, R10, R0, 0x3 ;  /* 0x000000000a0a7211 */ /* 0x000fe200078e18ff */
[----:B------:R-:W-:Y:S01]  /*a040*/  IMAD R7, R23, c[0x0][0x3e4], R4 ;  /* 0x0000f90017077a24 */ /* 0x000fe200078e0204 */
[----:B------:R-:W-:Y:S01]  /*a050*/  LEA.HI R6, R5, R5, RZ, 0x1d ;  /* 0x0000000505067211 */ /* 0x000fe200078fe8ff */
[----:B------:R-:W-:Y:S01]  /*a060*/  IMAD.WIDE.U32 R4, R23, c[0x0][0x3e0], R2 ;  /* 0x0000f80017047a25 */ /* 0x000fe200078e0002 */
[C---:B-1----:R-:W-:Y:S02]  /*a070*/  LEA R10, R63.reuse, R10, 0x7 ;  /* 0x0000000a3f0a7211 */ /* 0x042fe400078e38ff */
        /* <DEDUP_REMOVED lines=13> */
[----:B------:R-:W-:Y:S01]  /*a150*/  IMAD.WIDE.U32 R14, R54, c[0x0][0x498], R14 ;  /* 0x00012600360e7a25 */ /* 0x000fe200078e000e */
[----:B------:R-:W-:-:S03]  /*a160*/  IADD3 R8, R2, 0x80, RZ ;  /* 0x0000008002087810 */ /* 0x000fc60007ffe0ff */
[----:B------:R-:W-:Y:S01]  /*a170*/  IMAD R6, R6, c[0x0][0x3d8], RZ ;  /* 0x0000f60006067a24 */ /* 0x000fe200078e02ff */
[----:B------:R-:W-:Y:S01]  /*a180*/  ISETP.GE.OR P4, PT, R3, R61, P4 ;  /* 0x0000003d0300720c */ /* 0x000fe20002786670 */
[----:B------:R-:W-:Y:S01]  /*a190*/  IMAD R62, R54, c[0x0][0x49c], R62 ;  /* 0x00012700363e7a24 */ /* 0x000fe200078e023e */
[----:B------:R-:W-:Y:S01]  /*a1a0*/  IADD3 R3, R2, 0x70, RZ ;  /* 0x0000007002037810 */ /* 0x000fe20007ffe0ff */
[C---:B------:R-:W-:Y:S01]  /*a1b0*/  IMAD R23, R133.reuse, c[0x0][0x3dc], R6 ;  /* 0x0000f70085177a24 */ /* 0x040fe200078e0206 */
[----:B------:R-:W-:Y:S02]  /*a1c0*/  @P3 IADD3 R3, R8, 0x10, RZ ;  /* 0x0000001008033810 */ /* 0x000fe40007ffe0ff */
[----:B------:R-:W-:Y:S02]  /*a1d0*/  SHF.R.S32.HI R6, RZ, 0x1f, R0 ;  /* 0x0000001fff067819 */ /* 0x000fe40000011400 */
        /* <DEDUP_REMOVED lines=18> */
[----:B------:R-:W-:Y:S01]  /*a300*/  IADD3 R237, R237, R3, RZ ;  /* 0x00000003eded7210 */ /* 0x000fe20007ffe0ff */
[----:B------:R-:W-:Y:S01]  /*a310*/  STS [R2+0x80], R11 ;  /* 0x0000800b02007388 */ /* 0x000fe20000000800 */
[----:B------:R-:W-:Y:S01]  /*a320*/  F2FP.BF16.PACK_AB R22, R43, R22 ;  /* 0x000000162b16723e */ /* 0x000fe200000010ff */
[----:B------:R-:W-:Y:S01]  /*a330*/  IMAD.WIDE.U32 R8, R4, c[0x0][0x488], R8 ;  /* 0x0001220004087a25 */ /* 0x000fe200078e0008 */
[----:B------:R-:W-:Y:S01]  /*a340*/  IADD3 R5, R2, R6, RZ ;  /* 0x0000000602057210 */ /* 0x000fe20007ffe0ff */
[----:B------:R-:W-:Y:S01]  /*a350*/  STS [R3], R16 ;  /* 0x0000001003007388 */ /* 0x000fe20000000800 */
        /* <DEDUP_REMOVED lines=12> */
[----:B------:R-:W-:-:S02]  /*a420*/  IADD3 R6, R237, R6, RZ ;  /* 0x00000006ed067210 */ /* 0x000fc40007ffe0ff */
        /* <DEDUP_REMOVED lines=80> */
[----:B------:R-:W2:Y:S04]  /*a930*/  SHFL.IDX PT, R9, R9, 0x1, 0x1c1f ;  /* 0x003c1f0009097f89 */ /* 0x000ea800000e0000 */
[----:B-1----:R1:W-:Y:S04]  /*a940*/  @!P5 ST.E [R10.64], R60 ;  /* 0x0000003c0a00d985 */ /* 0x0023e8000c101914 */
[----:B--2---:R1:W-:Y:S04]  /*a950*/  @!P4 ST.E [R8.64], R59 ;  /* 0x0000003b0800c985 */ /* 0x0043e8000c101914 */
[----:B-----5:R1:W2:Y:S04]  /*a960*/  LDS.128 R32, [R239+0x1080] ;  /* 0x00108000ef207984 */ /* 0x0202a80000000c00 */
[----:B------:R1:W3:Y:S04]  /*a970*/  LDS.128 R44, [R239+0x2080] ;  /* 0x00208000ef2c7984 */ /* 0x0002e80000000c00 */
        /* <DEDUP_REMOVED lines=10> */
[----:B----4-:R-:W-:Y:S01]  /*aa20*/  ISETP.GE.AND P0, PT, R64, R61, PT ;  /* 0x0000003d4000720c */ /* 0x010fe20003f06270 */
[----:B------:R4:W1:Y:S01]  /*aa30*/  SHFL.IDX PT, R2, R21, RZ, 0x181f ;  /* 0x00181fff15027589 */ /* 0x00086200000e0000 */
[----:B------:R-:W-:Y:S03]  /*aa40*/  BSSY B0, `(.L_x_1972) ;  /* 0x0000015000007945 */ /* 0x000fe60003800000 */
[----:B------:R4:W1:Y:S08]  /*aa50*/  SHFL.IDX PT, R3, R20, RZ, 0x181f ;  /* 0x00181fff14037589 */ /* 0x00087000000e0000 */
[----:B------:R-:W-:Y:S05]  /*aa60*/  @P0 BRA `(.L_x_1973) ;  /* 0x0000012000000947 */ /* 0x000fea0003800000 */
[----:B--23--:R-:W2:Y:S01]  /*aa70*/  LDS.128 R16, [R239+0x80] ;  /* 0x00008000ef107984 */ /* 0x00cea20000000c00 */
[----:B------:R-:W-:-:S02]  /*aa80*/  ISETP.GE.AND P1, PT, R251, c[0x0][0x3c8], PT ;  /* 0x0000f200fb007a0c */ /* 0x000fc40003f26270 */
[----:B------:R-:W-:Y:S01]  /*aa90*/  ISETP.GE.AND P0, PT, R250, c[0x0][0x3c8], PT ;  /* 0x0000f200fa007a0c */ /* 0x000fe20003f06270 */
[----:B------:R-:W3:Y:S01]  /*aaa0*/  LDS.128 R12, [R239+0x4080] ;  /* 0x00408000ef0c7984 */ /* 0x000ee20000000c00 */
[----:B------:R-:W-:-:S03]  /*aab0*/  ISETP.GE.AND P2, PT, R246, c[0x0][0x3c8], PT ;  /* 0x0000f200f6007a0c */ /* 0x000fc60003f46270 */
[----:B-1----:R-:W1:Y:S06]  /*aac0*/  LDS.128 R8, [R239+0x8080] ;  /* 0x00808000ef087984 */ /* 0x002e6c0000000c00 */
[----:B------:R-:W-:Y:S02]  /*aad0*/  @!P1 SHF.R.S32.HI R4, RZ, 0x1f, R251 ;  /* 0x0000001fff049819 */ /* 0x000fe400000114fb */
[----:B------:R-:W-:Y:S02]  /*aae0*/  @!P0 SHF.R.S32.HI R0, RZ, 0x1f, R250 ;  /* 0x0000001fff008819 */ /* 0x000fe400000114fa */
[----:B------:R-:W-:Y:S01]  /*aaf0*/  @!P1 LEA.HI R4, R4, R251, RZ, 0x3 ;  /* 0x000000fb04049211 */ /* 0x000fe200078f18ff */
[----:B------:R-:W-:Y:S01]  /*ab00*/  @!P2 IMAD.WIDE R6, R246, 0x2, R2 ;  /* 0x00000002f606a825 */ /* 0x000fe200078e0202 */
[----:B------:R-:W-:-:S02]  /*ab10*/  @!P0 LEA.HI R0, R0, R250, RZ, 0x3 ;  /* 0x000000fa00008211 */ /* 0x000fc400078f18ff */
[----:B------:R-:W-:Y:S02]  /*ab20*/  @!P1 LOP3.LUT R4, R4, 0xfffffff8, RZ, 0xc0, !PT ;  /* 0xfffffff804049812 */ /* 0x000fe400078ec0ff */
[----:B------:R-:W-:-:S03]  /*ab30*/  @!P0 LOP3.LUT R0, R0, 0xfffffff8, RZ, 0xc0, !PT ;  /* 0xfffffff800008812 */ /* 0x000fc600078ec0ff */
[----:B------:R-:W-:-:S04]  /*ab40*/  @!P1 IMAD.WIDE R4, R4, 0x2, R2 ;  /* 0x0000000204049825 */ /* 0x000fc800078e0202 */
[----:B------:R-:W-:Y:S01]  /*ab50*/  @!P0 IMAD.WIDE R2, R0, 0x2, R2 ;  /* 0x0000000200028825 */ /* 0x000fe200078e0202 */
[----:B--2---:R2:W-:Y:S04]  /*ab60*/  @!P2 ST.E.128 [R6.64], R16 ;  /* 0x000000100600a985 */ /* 0x0045e8000c101d14 */
[----:B---3--:R2:W-:Y:S04]  /*ab70*/  @!P1 ST.E.128 [R4.64], R12 ;  /* 0x0000000c04009985 */ /* 0x0085e8000c101d14 */
[----:B-1----:R2:W-:Y:S02]  /*ab80*/  @!P0 ST.E.128 [R2.64], R8 ;  /* 0x0000000802008985 */ /* 0x0025e4000c101d14 */
.L_x_1973:
[----:B--23--:R-:W-:Y:S05]  /*ab90*/  BSYNC B0 ;  /* 0x0000000000007941 */ /* 0x00cfea0003800000 */
.L_x_1972:
[----:B------:R-:W-:Y:S01]  /*aba0*/  IADD3 R0, R64, 0x20, RZ ;  /* 0x0000002040007810 */ /* 0x000fe20007ffe0ff */
[----:B-1----:R1:W2:Y:S01]  /*abb0*/  SHFL.IDX PT, R3, R20, 0x1, 0x181f ;  /* 0x00381f0014037f89 */ /* 0x0022a200000e0000 */
[----:B------:R-:W-:Y:S02]  /*abc0*/  BSSY B0, `(.L_x_1974) ;  /* 0x0000013000007945 */ /* 0x000fe40003800000 */
[----:B------:R-:W-:Y:S01]  /*abd0*/  ISETP.GE.AND P0, PT, R0, R61, PT ;  /* 0x0000003d0000720c */ /* 0x000fe20003f06270 */
[----:B------:R1:W3:-:S12]  /*abe0*/  SHFL.IDX PT, R2, R21, 0x1, 0x181f ;  /* 0x00381f0015027f89 */ /* 0x0002d800000e0000 */
        /* <DEDUP_REMOVED lines=16> */
.L_x_1975:
[----:B------:R-:W-:Y:S05]  /*acf0*/  BSYNC B0 ;  /* 0x0000000000007941 */ /* 0x000fea0003800000 */
.L_x_1974:
[----:B------:R-:W-:Y:S01]  /*ad00*/  IADD3 R0, R64, 0x40, RZ ;  /* 0x0000004040007810 */ /* 0x000fe20007ffe0ff */
[----:B--2---:R2:W1:Y:S01]  /*ad10*/  SHFL.IDX PT, R3, R20, 0x2, 0x181f ;  /* 0x00581f0014037f89 */ /* 0x00446200000e0000 */
[----:B------:R-:W-:Y:S02]  /*ad20*/  BSSY B0, `(.L_x_1976) ;  /* 0x0000013000007945 */ /* 0x000fe40003800000 */
[----:B------:R-:W-:Y:S01]  /*ad30*/  ISETP.GE.AND P0, PT, R0, R61, PT ;  /* 0x0000003d0000720c */ /* 0x000fe20003f06270 */
[----:B---3--:R2:W3:-:S12]  /*ad40*/  SHFL.IDX PT, R2, R21, 0x2, 0x181f ;  /* 0x00581f0015027f89 */ /* 0x0084d800000e0000 */
[----:B------:R-:W-:Y:S05]  /*ad50*/  @P0 BRA `(.L_x_1977) ;  /* 0x000000f000000947 */ /* 0x000fea0003800000 */
        /* <DEDUP_REMOVED lines=15> */
.L_x_1977:
[----:B------:R-:W-:Y:S05]  /*ae50*/  BSYNC B0 ;  /* 0x0000000000007941 */ /* 0x000fea0003800000 */
.L_x_1976:
[----:B------:R-:W-:Y:S01]  /*ae60*/  IADD3 R0, R64, 0x60, RZ ;  /* 0x0000006040007810 */ /* 0x000fe20007ffe0ff */
[----:B-1----:R1:W2:Y:S03]  /*ae70*/  SHFL.IDX PT, R7, R20, 0x3, 0x181f ;  /* 0x00781f0014077f89 */ /* 0x0022a600000e0000 */
[----:B------:R-:W-:Y:S01]  /*ae80*/  ISETP.GE.AND P0, PT, R0, R61, PT ;  /* 0x0000003d0000720c */ /* 0x000fe20003f06270 */
[----:B------:R1:W4:-:S12]  /*ae90*/  SHFL.IDX PT, R6, R21, 0x3, 0x181f ;  /* 0x00781f0015067f89 */ /* 0x00031800000e0000 */
[----:B------:R-:W-:Y:S05]  /*aea0*/  @P0 EXIT ;  /* 0x000000000000094d */ /* 0x000fea0003800000 */
[----:B------:R-:W-:Y:S02]  /*aeb0*/  ISETP.GE.AND P0, PT, R251, c[0x0][0x3c8], PT ;  /* 0x0000f200fb007a0c */ /* 0x000fe40003f06270 */
[----:B------:R-:W-:-:S11]  /*aec0*/  ISETP.GE.AND P1, PT, R246, c[0x0][0x3c8], PT ;  /* 0x0000f200f6007a0c */ /* 0x000fd60003f26270 */
[----:B------:R-:W-:Y:S02]  /*aed0*/  @!P0 SHF.R.S32.HI R0, RZ, 0x1f, R251 ;  /* 0x0000001fff008819 */ /* 0x000fe400000114fb */
[----:B--2-4-:R-:W-:Y:S02]  /*aee0*/  @!P1 IMAD.WIDE R4, R246, 0x2, R6 ;  /* 0x00000002f6049825 */ /* 0x014fe400078e0206 */
[----:B------:R-:W-:-:S03]  /*aef0*/  @!P0 LEA.HI R0, R0, R251, RZ, 0x3 ;  /* 0x000000fb00008211 */ /* 0x000fc600078f18ff */
[----:B------:R2:W-:Y:S01]  /*af00*/  @!P1 ST.E.128 [R4.64], R52 ;  /* 0x0000003404009985 */ /* 0x0005e2000c101d14 */
[----:B------:R-:W-:-:S05]  /*af10*/  @!P0 LOP3.LUT R0, R0, 0xfffffff8, RZ, 0xc0, !PT ;  /* 0xfffffff800008812 */ /* 0x000fca00078ec0ff */
[----:B---3--:R-:W-:-:S05]  /*af20*/  @!P0 IMAD.WIDE R2, R0, 0x2, R6 ;  /* 0x0000000200028825 */ /* 0x008fca00078e0206 */
        /* <DEDUP_REMOVED lines=9> */
.L_x_1978:
        /* <DEDUP_REMOVED lines=12> */
.L_x_2650:


//--------------------- .text._ZN7cutlass13device_kernelIN5flash19enable_sm80_to_sm89INS1_16FlashAttnFwdSm80INS1_25CollectiveMainloopFwdSm80ILi8ELi2ELb1EN4cute5tupleIJNS5_1CILi128EEENS7_ILi96EEENS7_ILi192EEEEEELi192ENS_10bfloat16_tEfNS_4arch4Sm80ELb0ELb0ELb0ELb1ELb0ELb0ELb1ELb0EEENS1_21CollectiveEpilogueFwdINS6_IJS8_SA_S9_EEENS6_IJNS7_ILi1EEESI_SI_EEESC_SE_Li256ELb1ELb1ELb0ELb0EEENS1_19SingleTileSchedulerILb1ELb0ELb1ELi128EEEEEEEEEvNT_6ParamsE --------------------------
	.section	.text._ZN7cutlass13device_kernelIN5flash19enable_sm80_to_sm89INS1_16FlashAttnFwdSm80INS1_25CollectiveMainloopFwdSm80ILi8ELi2ELb1EN4cute5tupleIJNS5_1CILi128EEENS7_ILi96EEENS7_ILi192EEEEEELi192ENS_10bfloat16_tEfNS_4arch4Sm80ELb0ELb0ELb0ELb1ELb0ELb0ELb1ELb0EEENS1_21CollectiveEpilogueFwdINS6_IJS8_SA_S9_EEENS6_IJNS7_ILi1EEESI_SI_EEESC_SE_Li256ELb1ELb1ELb0ELb0EEENS1_19SingleTileSchedulerILb1ELb0ELb1ELi128EEEEEEEEEvNT_6ParamsE,"ax",@progbits
	.sectioninfo	@"SHI_REGISTERS=255"
	.align	128
.text._ZN7cutlass13device_kernelIN5flash19enable_sm80_to_sm89INS1_16FlashAttnFwdSm80INS1_25CollectiveMainloopFwdSm80ILi8ELi2ELb1EN4cute5tupleIJNS5_1CILi128EEENS7_ILi96EEENS7_ILi192EEEEEELi192ENS_10bfloat16_tEfNS_4arch4Sm80ELb0ELb0ELb0ELb1ELb0ELb0ELb1ELb0EEENS1_21CollectiveEpilogueFwdINS6_IJS8_SA_S9_EEENS6_IJNS7_ILi1EEESI_SI_EEESC_SE_Li256ELb1ELb1ELb0ELb0EEENS1_19SingleTileSchedulerILb1ELb0ELb1ELi128EEEEEEEEEvNT_6ParamsE:
        .type           _ZN7cutlass13device_kernelIN5flash19enable_sm80_to_sm89INS1_16FlashAttnFwdSm80INS1_25CollectiveMainloopFwdSm80ILi8ELi2ELb1EN4cute5tupleIJNS5_1CILi128EEENS7_ILi96EEENS7_ILi192EEEEEELi192ENS_10bfloat16_tEfNS_4arch4Sm80ELb0ELb0ELb0ELb1ELb0ELb0ELb1ELb0EEENS1_21CollectiveEpilogueFwdINS6_IJS8_SA_S9_EEENS6_IJNS7_ILi1EEESI_SI_EEESC_SE_Li256ELb1ELb1ELb0ELb0EEENS1_19SingleTileSchedulerILb1ELb0ELb1ELi128EEEEEEEEEvNT_6ParamsE,@function
        .size           _ZN7cutlass13device_kernelIN5flash19enable_sm80_to_sm89INS1_16FlashAttnFwdSm80INS1_25CollectiveMainloopFwdSm80ILi8ELi2ELb1EN4cute5tupleIJNS5_1CILi128EEENS7_ILi96EEENS7_ILi192EEEEEELi192ENS_10bfloat16_tEfNS_4arch4Sm80ELb0ELb0ELb0ELb1ELb0ELb0ELb1ELb0EEENS1_21CollectiveEpilogueFwdINS6_IJS8_SA_S9_EEENS6_IJNS7_ILi1EEESI_SI_EEESC_SE_Li256ELb1ELb1ELb0ELb0EEENS1_19SingleTileSchedulerILb1ELb0ELb1ELi128EEEEEEEEEvNT_6ParamsE,(.L_x_2651 - _ZN7cutlass13device_kernelIN5flash19enable_sm80_to_sm89INS1_16FlashAttnFwdSm80INS1_25CollectiveMainloopFwdSm80ILi8ELi2ELb1EN4cute5tupleIJNS5_1CILi128EEENS7_ILi96EEENS7_ILi192EEEEEELi192ENS_10bfloat16_tEfNS_4arch4Sm80ELb0ELb0ELb0ELb1ELb0ELb0ELb1ELb0EEENS1_21CollectiveEpilogueFwdINS6_IJS8_SA_S9_EEENS6_IJNS7_ILi1EEESI_SI_EEESC_SE_Li256ELb1ELb1ELb0ELb0EEENS1_19SingleTileSchedulerILb1ELb0ELb1ELi128EEEEEEEEEvNT_6ParamsE)
        .other          _ZN7cutlass13device_kernelIN5flash19enable_sm80_to_sm89INS1_16FlashAttnFwdSm80INS1_25CollectiveMainloopFwdSm80ILi8ELi2ELb1EN4cute5tupleIJNS5_1CILi128EEENS7_ILi96EEENS7_ILi192EEEEEELi192ENS_10bfloat16_tEfNS_4arch4Sm80ELb0ELb0ELb0ELb1ELb0ELb0ELb1ELb0EEENS1_21CollectiveEpilogueFwdINS6_IJS8_SA_S9_EEENS6_IJNS7_ILi1EEESI_SI_EEESC_SE_Li256ELb1ELb1ELb0ELb0EEENS1_19SingleTileSchedulerILb1ELb0ELb1ELi128EEEEEEEEEvNT_6ParamsE,@"STO_CUDA_ENTRY STV_DEFAULT"
_ZN7cutlass13device_kernelIN5flash19enable_sm80_to_sm89INS1_16FlashAttnFwdSm80INS1_25CollectiveMainloopFwdSm80ILi8ELi2ELb1EN4cute5tupleIJNS5_1CILi128EEENS7_ILi96EEENS7_ILi192EEEEEELi192ENS_10bfloat16_tEfNS_4arch4Sm80ELb0ELb0ELb0ELb1ELb0ELb0ELb1ELb0EEENS1_21CollectiveEpilogueFwdINS6_IJS8_SA_S9_EEENS6_IJNS7_ILi1EEESI_SI_EEESC_SE_Li256ELb1ELb1ELb0ELb0EEENS1_19SingleTileSchedulerILb1ELb0ELb1ELi128EEEEEEEEEvNT_6ParamsE:
        /* <DEDUP_REMOVED lines=17> */
.L_x_1980:
        /* <DEDUP_REMOVED lines=8> */
.L_x_1982:
[----:B------:R-:W-:-:S05]  /*0190*/  MOV R0, c[0x0][0x54c] ;  /* 0x0001530000007a02 */ /* 0x000fca0000000f00 */
.L_x_1981:
[----:B-----5:R-:W-:Y:S01]  /*01a0*/  IMAD R0, R0, c[0x0][0x548], RZ ;  /* 0x0001520000007a24 */ /* 0x020fe200078e02ff */
[----:B-1----:R-:W-:-:S04]  /*01b0*/  SHF.L.U32 R2, R40, 0x7, RZ ;  /* 0x0000000728027819 */ /* 0x002fc800000006ff */
[----:B------:R-:W-:-:S04]  /*01c0*/  ISETP.GE.AND P0, PT, R2, R0, PT ;  /* 0x000000000200720c */ /* 0x000fc80003f06270 */
[----:B------:R-:W-:Y:S01]  /*01d0*/  SEL R252, R5, 0xffffffff, !P0 ;  /* 0xffffffff05fc7807 */ /* 0x000fe20004000000 */
[----:B------:R-:W-:Y:S05]  /*01e0*/  BRA `(.L_x_1983) ;  /* 0x0000012000007947 */ /* 0x000fea0003800000 */
.L_x_1979:
[----:B---3--:R-:W-:-:S04]  /*01f0*/  ISETP.NE.U32.AND P0, PT, RZ, c[0x0][0x568], PT ;  /* 0x00015a00ff007a0c */ /* 0x008fc80003f05070 */
[----:B------:R-:W-:-:S13]  /*0200*/  ISETP.NE.AND.EX P0, PT, RZ, c[0x0][0x56c], PT, P0 ;  /* 0x00015b00ff007a0c */ /* 0x000fda0003f05300 */
[----:B------:R-:W-:Y:S05]  /*0210*/  @!P0 BRA `(.L_x_1984) ;  /* 0x0000002000008947 */ /* 0x000fea0003800000 */
[----:B------:R1:W5:Y:S01]  /*0220*/  LDG.E R0, [R2.64] ;  /* 0x0000001402007981 */ /* 0x000362000c1e1900 */
[----:B------:R-:W-:Y:S05]  /*0230*/  BRA `(.L_x_1985) ;  /* 0x0000009000007947 */ /* 0x000fea0003800000 */
.L_x_1984:
        /* <DEDUP_REMOVED lines=8> */
.L_x_1986:
[----:B------:R-:W-:-:S05]  /*02c0*/  MOV R0, c[0x0][0x54c] ;  /* 0x0001530000007a02 */ /* 0x000fca0000000f00 */
.L_x_1985:
[----:B-----5:R-:W-:Y:S01]  /*02d0*/  IMAD R0, R0, c[0x0][0x548], RZ ;  /* 0x0001520000007a24 */ /* 0x020fe200078e02ff */
[----:B-1----:R-:W-:-:S04]  /*02e0*/  SHF.L.U32 R2, R40, 0x7, RZ ;  /* 0x0000000728027819 */ /* 0x002fc800000006ff */
[----:B------:R-:W-:-:S04]  /*02f0*/  ISETP.GE.AND P0, PT, R2, R0, PT ;  /* 0x000000000200720c */ /* 0x000fc80003f06270 */
[----:B------:R-:W-:-:S04]  /*0300*/  SEL R252, R5, 0xffffffff, !P0 ;  /* 0xffffffff05fc7807 */ /* 0x000fc80004000000 */
.L_x_1983:
        /* <DEDUP_REMOVED lines=13> */
[----:B------:R1:W2:Y:S01]  /*03e0*/  @P2 LDG.E R0, [R2.64] ;  /* 0x0000001402002981 */ /* 0x0002a2000c1e1900 */
        /* <DEDUP_REMOVED lines=14> */
.L_x_1987:
[----:B------:R-:W-:-:S04]  /*04d0*/  ISETP.NE.U32.AND P1, PT, RZ, c[0x0][0x368], PT ;  /* 0x0000da00ff007a0c */ /* 0x000fc80003f25070 */
[----:B------:R-:W-:-:S13]  /*04e0*/  ISETP.NE.AND.EX P1, PT, RZ, c[0x0][0x36c], PT, P1 ;  /* 0x0000db00ff007a0c */ /* 0x000fda0003f25310 */
[----:B------:R-:W-:Y:S05]  /*04f0*/  @!P1 BRA `(.L_x_1988) ;  /* 0x0000004000009947 */ /* 0x000fea0003800000 */
[----:B------:R-:W-:-:S05]  /*0500*/  IMAD.WIDE R2, R252, R27, c[0x0][0x368] ;  /* 0x0000da00fc027625 */ /* 0x000fca00078e021b */
[----:B------:R-:W2:Y:S02]  /*0510*/  LDG.E R0, [R2.64] ;  /* 0x0000001402007981 */ /* 0x000ea4000c1e1900 */
[----:B--2---:R1:W2:Y:S02]  /*0520*/  R2UR UR6, R0 ;  /* 0x00000000000673c2 */ /* 0x0042a400000e0000 */
[----:B-12---:R-:W-:Y:S05]  /*0530*/  BRA `(.L_x_1989) ;  /* 0x0000006000007947 */ /* 0x006fea0003800000 */
.L_x_1988:
[----:B------:R-:W-:Y:S05]  /*0540*/  @!P6 BRA `(.L_x_1989) ;  /* 0x000000500000e947 */ /* 0x000fea0003800000 */
[----:B------:R1:W2:Y:S04]  /*0550*/  LDG.E R0, [R2.64] ;  /* 0x0000001402007981 */ /* 0x0002a8000c1e1900 */
[----:B-1----:R-:W3:Y:S01]  /*0560*/  LDG.E R2, [R2.64+0x4] ;  /* 0x0000041402027981 */ /* 0x002ee2000c1e1900 */
[----:B--2---:R-:W1:Y:S08]  /*0570*/  R2UR UR5, R0 ;  /* 0x00000000000573c2 */ /* 0x004e7000000e0000 */
[----:B---3--:R-:W1:Y:S02]  /*0580*/  R2UR UR6, R2 ;  /* 0x00000000020673c2 */ /* 0x008e6400000e0000 */
[----:B-1----:R-:W-:-:S06]  /*0590*/  UIADD3 UR6, -UR5, UR6, URZ ;  /* 0x0000000605067290 */ /* 0x002fcc000fffe13f */
.L_x_1989:
        /* <DEDUP_REMOVED lines=211> */
[----:B---3--:R-:W-:-:S03]  /*12d0*/  @P4 SHF.R.S32.HI R7, RZ, 0x1f, R18 ;  /* 0x0000001fff074819 */ /* 0x008fc60000011412 */
        /* <DEDUP_REMOVED lines=58> */
[----:B------:R-:W-:Y:S01]  /*1680*/  ISETP.GE.AND P6, PT, R22, 0x1, PT ;  /* 0x000000011600780c */ /* 0x000fe20003fc6270 */
        /* <DEDUP_REMOVED lines=62> */
[----:B------:R1:W-:Y:S01]  /*1a70*/  STL.64 [R1], R68 ;  /* 0x0000004401007387 */ /* 0x0003e20000100a00 */
        /* <DEDUP_REMOVED lines=101> */
.L_x_1991:
        /* <DEDUP_REMOVED lines=50> */
.L_x_1992:
[----:B--23--:R-:W-:Y:S01]  /*23f0*/  HMMA.16816.F32.BF16 R32, R152, R16, RZ ;  /* 0x000000109820723c */ /* 0x00cfe200000418ff */
[----:B------:R-:W-:Y:S01]  /*2400*/  IMAD.MOV.U32 R3, RZ, RZ, 0x40 ;  /* 0x00000040ff037424 */ /* 0x000fe200078e00ff */
[----:B------:R-:W-:Y:S01]  /*2410*/  UIADD3 UR4, UR6, UR4, URZ ;  /* 0x0000000406047290 */ /* 0x000fe2000fffe03f */
[----:B------:R-:W0:Y:S01]  /*2420*/  LDGDEPBAR ;  /* 0x00000000000079af */ /* 0x000e220000000000 */
[----:B------:R-:W-:-:S02]  /*2430*/  IMAD.SHL.U32 R135, R2, 0x2, RZ ;  /* 0x0000000202877824 */ /* 0x000fc400078e00ff */
[----:B------:R-:W-:Y:S01]  /*2440*/  SEL R238, R3, 0xffffffc0, !P1 ;  /* 0xffffffc003ee7807 */ /* 0x000fe20004800000 */
[----:B------:R-:W-:Y:S01]  /*2450*/  STL [R1+0x28], R252 ;  /* 0x000028fc01007387 */ /* 0x000fe20000100800 */
[----:B------:R-:W-:Y:S01]  /*2460*/  HMMA.16816.F32.BF16 R28, R152, R18, RZ ;  /* 0x00000012981c723c */ /* 0x000fe200000418ff */
[--C-:B------:R-:W-:Y:S01]  /*2470*/  IMAD.IADD R2, R239, 0x1, R135.reuse ;  /* 0x00000001ef027824 */ /* 0x100fe200078e0287 */
[----:B------:R-:W-:Y:S01]  /*2480*/  IADD3 R3, R238, R4, RZ ;  /* 0x00000004ee037210 */ /* 0x000fe20007ffe0ff */
[----:B------:R-:W-:Y:S01]  /*2490*/  IMAD.IADD R5, R236, 0x1, R238 ;  /* 0x00000001ec057824 */ /* 0x000fe200078e02ee */
[----:B------:R-:W-:Y:S01]  /*24a0*/  STL [R1+0x24], R251 ;  /* 0x000024fb01007387 */ /* 0x000fe20000100800 */
[----:B------:R-:W-:-:S03]  /*24b0*/  IMAD R237, R0, 0x2, R135 ;  /* 0x0000000200ed7824 */ /* 0x000fc600078e0287 */
[----:B-1----:R-:W-:Y:S01]  /*24c0*/  HMMA.16816.F32.BF16 R8, R152, R40, RZ ;  /* 0x000000289808723c */ /* 0x002fe200000418ff */
[----:B------:R-:W-:Y:S01]  /*24d0*/  STL [R1+0x20], R250 ;  /* 0x000020fa01007387 */ /* 0x000fe20000100800 */
[----:B------:R-:W-:-:S03]  /*24e0*/  IMAD.IADD R0, R239, 0x1, R237 ;  /* 0x00000001ef007824 */ /* 0x000fc600078e02ed */
[----:B------:R-:W-:Y:S03]  /*24f0*/  STL [R1+0x1c], R241 ;  /* 0x00001cf101007387 */ /* 0x000fe60000100800 */
[C---:B------:R-:W-:Y:S01]  /*2500*/  HMMA.16816.F32.BF16 R24, R152.reuse, R20, RZ ;  /* 0x000000149818723c */ /* 0x040fe200000418ff */
[----:B------:R-:W-:Y:S07]  /*2510*/  STL [R1+0x2c], R155 ;  /* 0x00002c9b01007387 */ /* 0x000fee0000100800 */
[C---:B------:R-:W-:Y:S08]  /*2520*/  HMMA.16816.F32.BF16 R20, R152.reuse, R22, RZ ;  /* 0x000000169814723c */ /* 0x040ff000000418ff */
[C---:B----4-:R-:W-:Y:S08]  /*2530*/  HMMA.16816.F32.BF16 R16, R152.reuse, R36, RZ ;  /* 0x000000249810723c */ /* 0x050ff000000418ff */
[----:B------:R-:W-:Y:S01]  /*2540*/  HMMA.16816.F32.BF16 R12, R152, R38, RZ ;  /* 0x00000026980c723c */ /* 0x000fe200000418ff */
[----:B------:R-:W1:Y:S07]  /*2550*/  LDSM.16.M88.4 R36, [R5+0x12100] ;  /* 0x012100000524783b */ /* 0x000e6e0000000200 */
[C---:B------:R-:W-:Y:S01]  /*2560*/  HMMA.16816.F32.BF16 R68, R156.reuse, R52, R32 ;  /* 0x000000349c44723c */ /* 0x040fe20000041820 */
[----:B------:R-:W2:Y:S07]  /*2570*/  LDSM.16.M88.4 R32, [R5+0x12900] ;  /* 0x012900000520783b */ /* 0x000eae0000000200 */
[C---:B------:R-:W-:Y:S08]  /*2580*/  HMMA.16816.F32.BF16 R84, R156.reuse, R54, R28 ;  /* 0x000000369c54723c */ /* 0x040ff0000004181c */
[----:B------:R-:W-:Y:S08]  /*2590*/  HMMA.16816.F32.BF16 R52, R156, R60, R8 ;  /* 0x0000003c9c34723c */ /* 0x000ff00000041808 */
[----:B------:R-:W-:Y:S01]  /*25a0*/  HMMA.16816.F32.BF16 R8, R152, R42, RZ ;  /* 0x0000002a9808723c */ /* 0x000fe200000418ff */
[----:B------:R-:W3:Y:S07]  /*25b0*/  LDSM.16.M88.4 R40, [R5+0x13100] ;  /* 0x013100000528783b */ /* 0x000eee0000000200 */
[C---:B------:R-:W-:Y:S08]  /*25c0*/  HMMA.16816.F32.BF16 R76, R156.reuse, R50, R20 ;  /* 0x000000329c4c723c */ /* 0x040ff00000041814 */
[C---:B------:R-:W-:Y:S08]  /*25d0*/  HMMA.16816.F32.BF16 R80, R156.reuse, R44, R16 ;  /* 0x0000002c9c50723c */ /* 0x040ff00000041810 */
[----:B------:R-:W-:Y:S08]  /*25e0*/  HMMA.16816.F32.BF16 R88, R156, R46, R12 ;  /* 0x0000002e9c58723c */ /* 0x000ff0000004180c */
[C---:B------:R-:W-:Y:S08]  /*25f0*/  HMMA.16816.F32.BF16 R20, R152.reuse, R56, RZ ;  /* 0x000000389814723c */ /* 0x040ff000000418ff */
[C---:B------:R-:W-:Y:S08]  /*2600*/  HMMA.16816.F32.BF16 R16, R152.reuse, R58, RZ ;  /* 0x0000003a9810723c */ /* 0x040ff000000418ff */
[----:B------:R-:W-:Y:S08]  /*2610*/  HMMA.16816.F32.BF16 R12, R152, R64, RZ ;  /* 0x00000040980c723c */ /* 0x000ff000000418ff */
[C---:B------:R-:W-:Y:S01]  /*2620*/  HMMA.16816.F32.BF16 R72, R156.reuse, R48, R24 ;  /* 0x000000309c48723c */ /* 0x040fe20000041818 */
[----:B------:R-:W4:Y:S07]  /*2630*/  LDSM.16.M88.4 R24, [R5+0x13900] ;  /* 0x013900000518783b */ /* 0x000f2e0000000200 */
[----:B------:R-:W-:Y:S01]  /*2640*/  HMMA.16816.F32.BF16 R48, R156, R62, R8 ;  /* 0x0000003e9c30723c */ /* 0x000fe20000041808 */
[----:B------:R-:W-:Y:S07]  /*2650*/  LDSM.16.M88.4 R60, [R3+0x12900] ;  /* 0x01290000033c783b */ /* 0x000fee0000000200 */
[----:B------:R-:W-:Y:S08]  /*2660*/  HMMA.16816.F32.BF16 R8, R152, R66, RZ ;  /* 0x000000429808723c */ /* 0x000ff000000418ff */
[C---:B------:R-:W-:Y:S08]  /*2670*/  HMMA.16816.F32.BF16 R44, R156.reuse, R92, R20 ;  /* 0x0000005c9c2c723c */ /* 0x040ff00000041814 */
[C---:B------:R-:W-:Y:S01]  /*2680*/  HMMA.16816.F32.BF16 R28, R156.reuse, R94, R16 ;  /* 0x0000005e9c1c723c */ /* 0x040fe20000041810 */
[----:B------:R-:W3:Y:S07]  /*2690*/  LDSM.16.M88.4 R16, [R5+0x14100] ;  /* 0x014100000510783b */ /* 0x000eee0000000200 */
[----:B------:R-:W-:Y:S01]  /*26a0*/  HMMA.16816.F32.BF16 R20, R156, R96, R12 ;  /* 0x000000609c14723c */ /* 0x000fe2000004180c */
[----:B------:R-:W3:Y:S07]  /*26b0*/  LDSM.16.M88.4 R12, [R5+0x14900] ;  /* 0x01490000050c783b */ /* 0x000eee0000000200 */
[C---:B-1----:R-:W-:Y:S08]  /*26c0*/  HMMA.16816.F32.BF16 R64, R184.reuse, R36, R68 ;  /* 0x00000024b840723c */ /* 0x042ff00000041844 */
[----:B------:R-:W-:Y:S01]  /*26d0*/  HMMA.16816.F32.BF16 R68, R184, R38, R84 ;  /* 0x00000026b844723c */ /* 0x000fe20000041854 */
[----:B------:R-:W1:Y:S07]  /*26e0*/  LDSM.16.M88.4 R36, [R3+0x12100] ;  /* 0x012100000324783b */ /* 0x000e6e0000000200 */
[----:B------:R-:W-:Y:S08]  /*26f0*/  HMMA.16816.F32.BF16 R8, R156, R98, R8 ;  /* 0x000000629c08723c */ /* 0x000ff00000041808 */
[C---:B--2---:R-:W-:Y:S08]  /*2700*/  HMMA.16816.F32.BF16 R72, R184.reuse, R32, R72 ;  /* 0x00000020b848723c */ /* 0x044ff00000041848 */
[C---:B------:R-:W-:Y:S01]  /*2710*/  HMMA.16816.F32.BF16 R76, R184.reuse, R34, R76 ;  /* 0x00000022b84c723c */ /* 0x040fe2000004184c */
[----:B------:R-:W-:Y:S07]  /*2720*/  LDSM.16.M88.4 R32, [R3+0x14100] ;  /* 0x014100000320783b */ /* 0x000fee0000000200 */
[C---:B---3--:R-:W-:Y:S08]  /*2730*/  HMMA.16816.F32.BF16 R84, R184.reuse, R40, R80 ;  /* 0x00000028b854723c */ /* 0x048ff00000041850 */
[C---:B----4-:R-:W-:Y:S01]  /*2740*/  HMMA.16816.F32.BF16 R96, R184.reuse, R24, R52 ;  /* 0x00000018b860723c */ /* 0x050fe20000041834 */
[----:B------:R-:W2:Y:S07]  /*2750*/  LDSM.16.M88.4 R52, [R3+0x13100] ;  /* 0x013100000334783b */ /* 0x000eae0000000200 */
[C---:B------:R-:W-:Y:S08]  /*2760*/  HMMA.16816.F32.BF16 R88, R184.reuse, R42, R88 ;  /* 0x0000002ab858723c */ /* 0x040ff00000041858 */
[C---:B------:R-:W-:Y:S08]  /*2770*/  HMMA.16816.F32.BF16 R80, R184.reuse, R26, R48 ;  /* 0x0000001ab850723c */ /* 0x040ff00000041830 */
[C---:B------:R-:W-:Y:S01]  /*2780*/  HMMA.16816.F32.BF16 R56, R184.reuse, R16, R44 ;  /* 0x00000010b838723c */ /* 0x040fe2000004182c */
[----:B------:R-:W3:Y:S07]  /*2790*/  LDSM.16.M88.4 R44, [R3+0x13900] ;  /* 0x01390000032c783b */ /* 0x000eee0000000200 */
[C---:B------:R-:W-:Y:S01]  /*27a0*/  HMMA.16816.F32.BF16 R48, R184.reuse, R18, R28 ;  /* 0x00000012b830723c */ /* 0x040fe2000004181c */
[----:B------:R-:W4:Y:S07]  /*27b0*/  LDSM.16.M88.4 R28, [R3+0x14900] ;  /* 0x01490000031c783b */ /* 0x000f2e0000000200 */
[C---:B------:R-:W-:Y:S01]  /*27c0*/  HMMA.16816.F32.BF16 R40, R184.reuse, R12, R20 ;  /* 0x0000000cb828723c */ /* 0x040fe20000041814 */
[----:B------:R-:W2:Y:S07]  /*27d0*/  LDSM.16.M88.4 R20, [R236+0x15100] ;  /* 0x01510000ec14783b */ /* 0x000eae0000000200 */
[----:B------:R-:W-:Y:S08]  /*27e0*/  HMMA.16816.F32.BF16 R24, R184, R14, R8 ;  /* 0x0000000eb818723c */ /* 0x000ff00000041808 */
[C---:B-1----:R-:W-:Y:S08]  /*27f0*/  HMMA.16816.F32.BF16 R16, R188.reuse, R36, R64 ;  /* 0x00000024bc10723c */ /* 0x042ff00000041840 */
[C---:B------:R-:W-:Y:S01]  /*2800*/  HMMA.16816.F32.BF16 R12, R188.reuse, R38, R68 ;  /* 0x00000026bc0c723c */ /* 0x040fe20000041844 */
[----:B------:R-:W1:Y:S07]  /*2810*/  LDSM.16.M88.4 R36, [R236+0x15900] ;  /* 0x01590000ec24783b */ /* 0x000e6e0000000200 */
[C---:B------:R-:W-:Y:S08]  /*2820*/  HMMA.16816.F32.BF16 R8, R188.reuse, R60, R72 ;  /* 0x0000003cbc08723c */ /* 0x040ff00000041848 */
[C---:B------:R-:W-:Y:S01]  /*2830*/  HMMA.16816.F32.BF16 R64, R188.reuse, R62, R76 ;  /* 0x0000003ebc40723c */ /* 0x040fe2000004184c */
[----:B------:R-:W1:Y:S07]  /*2840*/  LDSM.16.M88.4 R60, [R236+0x16100] ;  /* 0x01610000ec3c783b */ /* 0x000e6e0000000200 */
[C---:B--2---:R-:W-:Y:S08]  /*2850*/  HMMA.16816.F32.BF16 R68, R188.reuse, R52, R84 ;  /* 0x00000034bc44723c */ /* 0x044ff00000041854 */
[C---:B------:R-:W-:Y:S08]  /*2860*/  HMMA.16816.F32.BF16 R76, R188.reuse, R54, R88 ;  /* 0x00000036bc4c723c */ /* 0x040ff00000041858 */
[C---:B------:R-:W-:Y:S01]  /*2870*/  HMMA.16816.F32.BF16 R92, R188.reuse, R32, R56 ;  /* 0x00000020bc5c723c */ /* 0x040fe20000041838 */
[----:B------:R-:W2:Y:S07]  /*2880*/  LDSM.16.M88.4 R56, [R236+0x16900] ;  /* 0x01690000ec38783b */ /* 0x000eae0000000200 */
[C---:B---3--:R-:W-:Y:S08]  /*2890*/  HMMA.16816.F32.BF16 R96, R188.reuse, R44, R96 ;  /* 0x0000002cbc60723c */ /* 0x048ff00000041860 */
[C---:B------:R-:W-:Y:S08]  /*28a0*/  HMMA.16816.F32.BF16 R88, R188.reuse, R46, R80 ;  /* 0x0000002ebc58723c */ /* 0x040ff00000041850 */
[C---:B------:R-:W-:Y:S01]  /*28b0*/  HMMA.16816.F32.BF16 R84, R188.reuse, R34, R48 ;  /* 0x00000022bc54723c */ /* 0x040fe20000041830 */
[----:B------:R-:W3:Y:S04]  /*28c0*/  LDSM.16.M88.4 R48, [R236+0x17100] ;  /* 0x01710000ec30783b */ /* 0x000ee80000000200 */
[----:B------:R-:W-:Y:S03]  /*28d0*/  LDSM.16.M88.4 R32, [R4+0x15900] ;  /* 0x015900000420783b */ /* 0x000fe60000000200 */
[----:B----4-:R-:W-:Y:S08]  /*28e0*/  HMMA.16816.F32.BF16 R72, R188, R30, R24 ;  /* 0x0000001ebc48723c */ /* 0x010ff00000041818 */
[C---:B------:R-:W-:Y:S08]  /*28f0*/  HMMA.16816.F32.BF16 R52, R196.reuse, R20, R16 ;  /* 0x00000014c434723c */ /* 0x040ff00000041810 */
[C---:B------:R-:W-:Y:S08]  /*2900*/  HMMA.16816.F32.BF16 R44, R196.reuse, R22, R12 ;  /* 0x00000016c42c723c */ /* 0x040ff0000004180c */
[C---:B-1----:R-:W-:Y:S08]  /*2910*/  HMMA.16816.F32.BF16 R24, R196.reuse, R36, R8 ;  /* 0x00000024c418723c */ /* 0x042ff00000041808 */
[----:B------:R-:W-:Y:S01]  /*2920*/  HMMA.16816.F32.BF16 R20, R196, R38, R64 ;  /* 0x00000026c414723c */ /* 0x000fe20000041840 */
[----:B------:R-:W1:Y:S04]  /*2930*/  LDSM.16.M88.4 R36, [R4+0x15100] ;  /* 0x015100000424783b */ /* 0x000e680000000200 */
[----:B------:R-:W-:Y:S03]  /*2940*/  LDSM.16.M88.4 R64, [R4+0x17100] ;  /* 0x017100000440783b */ /* 0x000fe60000000200 */
[----:B------:R-:W-:Y:S01]  /*2950*/  HMMA.16816.F32.BF16 R80, R188, R28, R40 ;  /* 0x0000001cbc50723c */ /* 0x000fe20000041828 */
[----:B------:R-:W4:Y:S04]  /*2960*/  LDSM.16.M88.4 R40, [R236+0x17900] ;  /* 0x01790000ec28783b */ /* 0x000f280000000200 */
[----:B------:R-:W1:Y:S03]  /*2970*/  LDSM.16.M88.4 R28, [R4+0x16100] ;  /* 0x01610000041c783b */ /* 0x000e660000000200 */
[C---:B------:R-:W-:Y:S08]  /*2980*/  HMMA.16816.F32.BF16 R16, R196.reuse, R60, R68 ;  /* 0x0000003cc410723c */ /* 0x040ff00000041844 */
[C---:B------:R-:W-:Y:S01]  /*2990*/  HMMA.16816.F32.BF16 R12, R196.reuse, R62, R76 ;  /* 0x0000003ec40c723c */ /* 0x040fe2000004184c */
[----:B------:R-:W-:Y:S07]  /*29a0*/  LDSM.16.M88.4 R60, [R4+0x17900] ;  /* 0x01790000043c783b */ /* 0x000fee0000000200 */
[C---:B--2---:R-:W-:Y:S08]  /*29b0*/  HMMA.16816.F32.BF16 R68, R196.reuse, R58, R88 ;  /* 0x0000003ac444723c */ /* 0x044ff00000041858 */
[C---:B---3--:R-:W-:Y:S08]  /*29c0*/  HMMA.16816.F32.BF16 R100, R196.reuse, R48, R92 ;  /* 0x00000030c464723c */ /* 0x048ff0000004185c */
[----:B------:R-:W-:Y:S01]  /*29d0*/  HMMA.16816.F32.BF16 R88, R196, R50, R84 ;  /* 0x00000032c458723c */ /* 0x000fe20000041854 */
[----:B------:R-:W2:Y:S07]  /*29e0*/  LDSM.16.M88.4 R48, [R4+0x16900] ;  /* 0x016900000430783b */ /* 0x000eae0000000200 */
[----:B-1----:R-:W-:Y:S01]  /*29f0*/  HMMA.16816.F32.BF16 R92, R204, R36, R52 ;  /* 0x00000024cc5c723c */ /* 0x002fe20000041834 */
[----:B------:R-:W1:Y:S07]  /*2a00*/  LDSM.16.M88.4 R52, [R5+0x15100] ;  /* 0x015100000534783b */ /* 0x000e6e0000000200 */
[C---:B------:R-:W-:Y:S08]  /*2a10*/  HMMA.16816.F32.BF16 R8, R196.reuse, R56, R96 ;  /* 0x00000038c408723c */ /* 0x040ff00000041860 */
[----:B----4-:R-:W-:Y:S08]  /*2a20*/  HMMA.16816.F32.BF16 R96, R196, R40, R80 ;  /* 0x00000028c460723c */ /* 0x010ff00000041850 */
[----:B------:R-:W-:Y:S01]  /*2a30*/  HMMA.16816.F32.BF16 R80, R204, R38, R44 ;  /* 0x00000026cc50723c */ /* 0x000fe2000004182c */
[----:B------:R-:W3:Y:S07]  /*2a40*/  LDSM.16.M88.4 R36, [R5+0x16100] ;  /* 0x016100000524783b */ /* 0x000eee0000000200 */
[----:B------:R-:W-:Y:S01]  /*2a50*/  HMMA.16816.F32.BF16 R84, R196, R42, R72 ;  /* 0x0000002ac454723c */ /* 0x000fe20000041848 */
[----:B------:R-:W4:Y:S07]  /*2a60*/  LDSM.16.M88.4 R40, [R5+0x15900] ;  /* 0x015900000528783b */ /* 0x000f2e0000000200 */
[C---:B------:R-:W-:Y:S08]  /*2a70*/  HMMA.16816.F32.BF16 R44, R204.reuse, R30, R12 ;  /* 0x0000001ecc2c723c */ /* 0x040ff0000004180c */
[C---:B------:R-:W-:Y:S08]  /*2a80*/  HMMA.16816.F32.BF16 R76, R204.reuse, R32, R24 ;  /* 0x00000020cc4c723c */ /* 0x040ff00000041818 */
[C---:B------:R-:W-:Y:S01]  /*2a90*/  HMMA.16816.F32.BF16 R72, R204.reuse, R34, R20 ;  /* 0x00000022cc48723c */ /* 0x040fe20000041814 */
[----:B------:R-:W1:Y:S07]  /*2aa0*/  LDSM.16.M88.4 R32, [R5+0x16900] ;  /* 0x016900000520783b */ /* 0x000e6e0000000200 */
[C---:B------:R-:W-:Y:S01]  /*2ab0*/  HMMA.16816.F32.BF16 R56, R204.reuse, R28, R16 ;  /* 0x0000001ccc38723c */ /* 0x040fe20000041810 */
[----:B------:R-:W3:Y:S07]  /*2ac0*/  LDSM.16.M88.4 R28, [R5+0x17100] ;  /* 0x01710000051c783b */ /* 0x000eee0000000200 */
[C---:B--2---:R-:W-:Y:S08]  /*2ad0*/  HMMA.16816.F32.BF16 R24, R204.reuse, R48, R8 ;  /* 0x00000030cc18723c */ /* 0x044ff00000041808 */
[C---:B------:R-:W-:Y:S08]  /*2ae0*/  HMMA.16816.F32.BF16 R20, R204.reuse, R50, R68 ;  /* 0x00000032cc14723c */ /* 0x040ff00000041844 */
[C---:B------:R-:W-:Y:S08]  /*2af0*/  HMMA.16816.F32.BF16 R16, R204.reuse, R64, R100 ;  /* 0x00000040cc10723c */ /* 0x040ff00000041864 */
[----:B------:R-:W-:Y:S01]  /*2b00*/  HMMA.16816.F32.BF16 R12, R204, R66, R88 ;  /* 0x00000042cc0c723c */ /* 0x000fe20000041858 */
[----:B------:R-:W2:Y:S07]  /*2b10*/  LDSM.16.M88.4 R64, [R3+0x15100] ;  /* 0x015100000340783b */ /* 0x000eae0000000200 */
[C---:B-1----:R-:W-:Y:S08]  /*2b20*/  HMMA.16816.F32.BF16 R100, R208.reuse, R52, R92 ;  /* 0x00000034d064723c */ /* 0x042ff0000004185c */
[----:B------:R-:W-:Y:S01]  /*2b30*/  HMMA.16816.F32.BF16 R88, R208, R54, R80 ;  /* 0x00000036d058723c */ /* 0x000fe20000041850 */
[----:B------:R-:W1:Y:S07]  /*2b40*/  LDSM.16.M88.4 R52, [R5+0x17900] ;  /* 0x017900000534783b */ /* 0x000e6e0000000200 */
[C---:B------:R-:W-:Y:S08]  /*2b50*/  HMMA.16816.F32.BF16 R8, R204.reuse, R60, R96 ;  /* 0x0000003ccc08723c */ /* 0x040ff00000041860 */
[----:B------:R-:W-:Y:S01]  /*2b60*/  HMMA.16816.F32.BF16 R68, R204, R62, R84 ;  /* 0x0000003ecc44723c */ /* 0x000fe20000041854 */
[----:B------:R-:W1:Y:S07]  /*2b70*/  LDSM.16.M88.4 R60, [R3+0x15900] ;  /* 0x01590000033c783b */ /* 0x000e6e0000000200 */
[C---:B---3--:R-:W-:Y:S01]  /*2b80*/  HMMA.16816.F32.BF16 R80, R208.reuse, R38, R44 ;  /* 0x00000026d050723c */ /* 0x048fe2000004182c */
[----:B------:R-:W3:Y:S07]  /*2b90*/  LDSM.16.M88.4 R44, [R3+0x16100] ;  /* 0x01610000032c783b */ /* 0x000eee0000000200 */
[C---:B----4-:R-:W-:Y:S08]  /*2ba0*/  HMMA.16816.F32.BF16 R96, R208.reuse, R40, R76 ;  /* 0x00000028d060723c */ /* 0x050ff0000004184c */
[C---:B------:R-:W-:Y:S01]  /*2bb0*/  HMMA.16816.F32.BF16 R84, R208.reuse, R42, R72 ;  /* 0x0000002ad054723c */ /* 0x040fe20000041848 */
[----:B------:R-:W4:Y:S07]  /*2bc0*/  LDSM.16.M88.4 R40, [R3+0x16900] ;  /* 0x016900000328783b */ /* 0x000f2e0000000200 */
[C---:B------:R-:W-:Y:S01]  /*2bd0*/  HMMA.16816.F32.BF16 R92, R208.reuse, R36, R56 ;  /* 0x00000024d05c723c */ /* 0x040fe20000041838 */
[----:B------:R-:W1:Y:S07]  /*2be0*/  LDSM.16.M88.4 R36, [R3+0x17100] ;  /* 0x017100000324783b */ /* 0x000e6e0000000200 */
[C---:B------:R-:W-:Y:S08]  /*2bf0*/  HMMA.16816.F32.BF16 R76, R208.reuse, R32, R24 ;  /* 0x00000020d04c723c */ /* 0x040ff00000041818 */
[C---:B------:R-:W-:Y:S01]  /*2c00*/  HMMA.16816.F32.BF16 R72, R208.reuse, R34, R20 ;  /* 0x00000022d048723c */ /* 0x040fe20000041814 */
[----:B------:R-:W3:Y:S04]  /*2c10*/  LDSM.16.M88.4 R20, [R236+0x18100] ;  /* 0x01810000ec14783b */ /* 0x000ee80000000200 */
[----:B------:R-:W3:Y:S03]  /*2c20*/  LDSM.16.M88.4 R32, [R3+0x17900] ;  /* 0x017900000320783b */ /* 0x000ee60000000200 */
[C---:B------:R-:W-:Y:S08]  /*2c30*/  HMMA.16816.F32.BF16 R56, R208.reuse, R28, R16 ;  /* 0x0000001cd038723c */ /* 0x040ff00000041810 */
[----:B------:R-:W-:Y:S08]  /*2c40*/  HMMA.16816.F32.BF16 R48, R208, R30, R12 ;  /* 0x0000001ed030723c */ /* 0x000ff0000004180c */
[----:B--2---:R-:W-:Y:S08]  /*2c50*/  HMMA.16816.F32.BF16 R16, R212, R64, R100 ;  /* 0x00000040d410723c */ /* 0x004ff00000041864 */
[C---:B-1----:R-:W-:Y:S08]  /*2c60*/  HMMA.16816.F32.BF16 R28, R208.reuse, R52, R8 ;  /* 0x00000034d01c723c */ /* 0x042ff00000041808 */
[----:B------:R-:W-:Y:S01]  /*2c70*/  HMMA.16816.F32.BF16 R24, R208, R54, R68 ;  /* 0x00000036d018723c */ /* 0x000fe20000041844 */
[----:B------:R-:W-:Y:S07]  /*2c80*/  LDSM.16.M88.4 R52, [R236+0x19900] ;  /* 0x01990000ec34783b */ /* 0x000fee0000000200 */
[C---:B------:R-:W-:Y:S08]  /*2c90*/  HMMA.16816.F32.BF16 R12, R212.reuse, R66, R88 ;  /* 0x00000042d40c723c */ /* 0x040ff00000041858 */
[C---:B------:R-:W-:Y:S08]  /*2ca0*/  HMMA.16816.F32.BF16 R64, R212.reuse, R62, R84 ;  /* 0x0000003ed440723c */ /* 0x040ff00000041854 */
[C---:B---3--:R-:W-:Y:S08]  /*2cb0*/  HMMA.16816.F32.BF16 R92, R212.reuse, R44, R92 ;  /* 0x0000002cd45c723c */ /* 0x048ff0000004185c */
[C---:B------:R-:W-:Y:S01]  /*2cc0*/  HMMA.16816.F32.BF16 R84, R212.reuse, R46, R80 ;  /* 0x0000002ed454723c */ /* 0x040fe20000041850 */
[----:B------:R-:W1:Y:S07]  /*2cd0*/  LDSM.16.M88.4 R44, [R236+0x18900] ;  /* 0x01890000ec2c783b */ /* 0x000e6e0000000200 */
[C---:B------:R-:W-:Y:S01]  /*2ce0*/  HMMA.16816.F32.BF16 R8, R212.reuse, R60, R96 ;  /* 0x0000003cd408723c */ /* 0x040fe20000041860 */
[----:B------:R-:W-:Y:S07]  /*2cf0*/  LDSM.16.M88.4 R60, [R236+0x1a100] ;  /* 0x01a10000ec3c783b */ /* 0x000fee0000000200 */
[C---:B----4-:R-:W-:Y:S08]  /*2d00*/  HMMA.16816.F32.BF16 R88, R212.reuse, R40, R76 ;  /* 0x00000028d458723c */ /* 0x050ff0000004184c */
[C---:B------:R-:W-:Y:S08]  /*2d10*/  HMMA.16816.F32.BF16 R76, R212.reuse, R36, R56 ;  /* 0x00000024d44c723c */ /* 0x040ff00000041838 */
[C---:B------:R-:W-:Y:S01]  /*2d20*/  HMMA.16816.F32.BF16 R96, R212.reuse, R38, R48 ;  /* 0x00000026d460723c */ /* 0x040fe20000041830 */
[----:B------:R-:W2:Y:S04]  /*2d30*/  LDSM.16.M88.4 R36, [R4+0x18100] ;  /* 0x018100000424783b */ /* 0x000ea80000000200 */
[----:B------:R-:W3:Y:S03]  /*2d40*/  LDSM.16.M88.4 R48, [R236+0x19100] ;  /* 0x01910000ec30783b */ /* 0x000ee60000000200 */
[----:B------:R-:W-:Y:S01]  /*2d50*/  HMMA.16816.F32.BF16 R100, R212, R42, R72 ;  /* 0x0000002ad464723c */ /* 0x000fe20000041848 */
[----:B------:R-:W4:Y:S07]  /*2d60*/  LDSM.16.M88.4 R40, [R236+0x1a900] ;  /* 0x01a90000ec28783b */ /* 0x000f2e0000000200 */
[----:B------:R-:W-:Y:S08]  /*2d70*/  HMMA.16816.F32.BF16 R68, R216, R20, R16 ;  /* 0x00000014d844723c */ /* 0x000ff00000041810 */
[C---:B------:R-:W-:Y:S01]  /*2d80*/  HMMA.16816.F32.BF16 R80, R212.reuse, R32, R28 ;  /* 0x00000020d450723c */ /* 0x040fe2000004181c */
[----:B------:R-:W-:Y:S07]  /*2d90*/  LDSM.16.M88.4 R28, [R4+0x19100] ;  /* 0x01910000041c783b */ /* 0x000fee0000000200 */
[----:B------:R-:W-:Y:S01]  /*2da0*/  HMMA.16816.F32.BF16 R72, R212, R34, R24 ;  /* 0x00000022d448723c */ /* 0x000fe20000041818 */
[----:B------:R-:W3:Y:S07]  /*2db0*/  LDSM.16.M88.4 R32, [R4+0x18900] ;  /* 0x018900000420783b */ /* 0x000eee0000000200 */
[C---:B------:R-:W-:Y:S08]  /*2dc0*/  HMMA.16816.F32.BF16 R56, R216.reuse, R22, R12 ;  /* 0x00000016d838723c */ /* 0x040ff0000004180c */
[C---:B-1----:R-:W-:Y:S08]  /*2dd0*/  HMMA.16816.F32.BF16 R24, R216.reuse, R44, R8 ;  /* 0x0000002cd818723c */ /* 0x042ff00000041808 */
[C---:B------:R-:W-:Y:S08]  /*2de0*/  HMMA.16816.F32.BF16 R8, R216.reuse, R52, R88 ;  /* 0x00000034d808723c */ /* 0x040ff00000041858 */
[----:B------:R-:W-:Y:S01]  /*2df0*/  HMMA.16816.F32.BF16 R20, R216, R46, R64 ;  /* 0x0000002ed814723c */ /* 0x000fe20000041840 */
[----:B------:R-:W1:Y:S04]  /*2e00*/  LDSM.16.M88.4 R44, [R4+0x19900] ;  /* 0x01990000042c783b */ /* 0x000e680000000200 */
[----:B------:R-:W-:Y:S03]  /*2e10*/  LDSM.16.M88.4 R64, [R4+0x1a900] ;  /* 0x01a900000440783b */ /* 0x000fe60000000200 */
[----:B--2---:R-:W-:Y:S08]  /*2e20*/  HMMA.16816.F32.BF16 R88, R220, R36, R68 ;  /* 0x00000024dc58723c */ /* 0x004ff00000041844 */
[C---:B---3--:R-:W-:Y:S08]  /*2e30*/  HMMA.16816.F32.BF16 R16, R216.reuse, R48, R92 ;  /* 0x00000030d810723c */ /* 0x048ff0000004185c */
[C---:B------:R-:W-:Y:S08]  /*2e40*/  HMMA.16816.F32.BF16 R12, R216.reuse, R50, R84 ;  /* 0x00000032d80c723c */ /* 0x040ff00000041854 */
[C---:B----4-:R-:W-:Y:S08]  /*2e50*/  HMMA.16816.F32.BF16 R80, R216.reuse, R40, R80 ;  /* 0x00000028d850723c */ /* 0x050ff00000041850 */
[----:B------:R-:W-:Y:S01]  /*2e60*/  HMMA.16816.F32.BF16 R72, R216, R42, R72 ;  /* 0x0000002ad848723c */ /* 0x000fe20000041848 */
[----:B------:R-:W2:Y:S07]  /*2e70*/  LDSM.16.M88.4 R40, [R4+0x1a100] ;  /* 0x01a100000428783b */ /* 0x000eae0000000200 */
[----:B------:R-:W-:Y:S01]  /*2e80*/  HMMA.16816.F32.BF16 R68, R220, R38, R56 ;  /* 0x00000026dc44723c */ /* 0x000fe20000041838 */
[----:B------:R-:W3:Y:S04]  /*2e90*/  LDSM.16.M88.4 R56, [R5+0x18100] ;  /* 0x018100000538783b */ /* 0x000ee80000000200 */
[----:B------:R-:W-:Y:S03]  /*2ea0*/  LDSM.16.M88.4 R36, [R5+0x19100] ;  /* 0x019100000524783b */ /* 0x000fe60000000200 */
[C---:B------:R-:W-:Y:S01]  /*2eb0*/  HMMA.16816.F32.BF16 R52, R216.reuse, R54, R100 ;  /* 0x00000036d834723c */ /* 0x040fe20000041864 */
[----:B------:R-:W-:Y:S07]  /*2ec0*/  LDSM.16.M88.4 R100, [R3+0x19100] ;  /* 0x019100000364783b */ /* 0x000fee0000000200 */
[C---:B------:R-:W-:Y:S08]  /*2ed0*/  HMMA.16816.F32.BF16 R76, R216.reuse, R60, R76 ;  /* 0x0000003cd84c723c */ /* 0x040ff0000004184c */
[----:B------:R-:W-:Y:S01]  /*2ee0*/  HMMA.16816.F32.BF16 R84, R216, R62, R96 ;  /* 0x0000003ed854723c */ /* 0x000fe20000041860 */
[----:B------:R-:W4:Y:S07]  /*2ef0*/  LDSM.16.M88.4 R60, [R5+0x18900] ;  /* 0x01890000053c783b */ /* 0x000f2e0000000200 */
[C---:B------:R-:W-:Y:S08]  /*2f00*/  HMMA.16816.F32.BF16 R104, R220.reuse, R32, R24 ;  /* 0x00000020dc68723c */ /* 0x040ff00000041818 */
[C---:B------:R-:W-:Y:S01]  /*2f10*/  HMMA.16816.F32.BF16 R96, R220.reuse, R34, R20 ;  /* 0x00000022dc60723c */ /* 0x040fe20000041814 */
[----:B------:R-:W-:Y:S07]  /*2f20*/  LDSM.16.M88.4 R32, [R5+0x19900] ;  /* 0x019900000520783b */ /* 0x000fee0000000200 */
[C---:B------:R-:W-:Y:S08]  /*2f30*/  HMMA.16816.F32.BF16 R92, R220.reuse, R28, R16 ;  /* 0x0000001cdc5c723c */ /* 0x040ff00000041810 */
[C---:B------:R-:W-:Y:S01]  /*2f40*/  HMMA.16816.F32.BF16 R48, R220.reuse, R30, R12 ;  /* 0x0000001edc30723c */ /* 0x040fe2000004180c */
[----:B------:R-:W4:Y:S04]  /*2f50*/  LDSM.16.M88.4 R28, [R5+0x1a100] ;  /* 0x01a10000051c783b */ /* 0x000f280000000200 */
[----:B------:R-:W4:Y:S03]  /*2f60*/  LDSM.16.M88.4 R4, [R5+0x1a900] ;  /* 0x01a900000504783b */ /* 0x000f260000000200 */
[C---:B-1----:R-:W-:Y:S08]  /*2f70*/  HMMA.16816.F32.BF16 R20, R220.reuse, R46, R52 ;  /* 0x0000002edc14723c */ /* 0x042ff00000041834 */
[C---:B------:R-:W-:Y:S08]  /*2f80*/  HMMA.16816.F32.BF16 R24, R220.reuse, R44, R8 ;  /* 0x0000002cdc18723c */ /* 0x040ff00000041808 */
[----:B--2---:R-:W-:Y:S08]  /*2f90*/  HMMA.16816.F32.BF16 R16, R220, R40, R76 ;  /* 0x00000028dc10723c */ /* 0x004ff0000004184c */
[C---:B---3--:R-:W-:Y:S01]  /*2fa0*/  HMMA.16816.F32.BF16 R52, R224.reuse, R56, R88 ;  /* 0x00000038e034723c */ /* 0x048fe20000041858 */
[----:B------:R-:W-:Y:S07]  /*2fb0*/  LDSM.16.M88.4 R88, [R3+0x18900] ;  /* 0x018900000358783b */ /* 0x000fee0000000200 */
[----:B------:R-:W-:Y:S01]  /*2fc0*/  HMMA.16816.F32.BF16 R68, R224, R58, R68 ;  /* 0x0000003ae044723c */ /* 0x000fe20000041844 */
[----:B------:R-:W1:Y:S07]  /*2fd0*/  LDSM.16.M88.4 R56, [R3+0x18100] ;  /* 0x018100000338783b */ /* 0x000e6e0000000200 */
[C---:B------:R-:W-:Y:S08]  /*2fe0*/  HMMA.16816.F32.BF16 R8, R220.reuse, R64, R80 ;  /* 0x00000040dc08723c */ /* 0x040ff00000041850 */
[C---:B------:R-:W-:Y:S08]  /*2ff0*/  HMMA.16816.F32.BF16 R12, R220.reuse, R42, R84 ;  /* 0x0000002adc0c723c */ /* 0x040ff00000041854 */
[----:B------:R-:W-:Y:S08]  /*3000*/  HMMA.16816.F32.BF16 R40, R220, R66, R72 ;  /* 0x00000042dc28723c */ /* 0x000ff00000041848 */
[C---:B----4-:R-:W-:Y:S01]  /*3010*/  HMMA.16816.F32.BF16 R72, R224.reuse, R60, R104 ;  /* 0x0000003ce048723c */ /* 0x050fe20000041868 */
[----:B------:R-:W-:Y:S07]  /*3020*/  LDSM.16.M88.4 R104, [R3+0x19900] ;  /* 0x019900000368783b */ /* 0x000fee0000000200 */
[C---:B------:R-:W-:Y:S08]  /*3030*/  HMMA.16816.F32.BF16 R80, R224.reuse, R62, R96 ;  /* 0x0000003ee050723c */ /* 0x040ff00000041860 */
[C---:B------:R-:W-:Y:S08]  /*3040*/  HMMA.16816.F32.BF16 R60, R224.reuse, R28, R16 ;  /* 0x0000001ce03c723c */ /* 0x040ff00000041810 */
[C---:B------:R-:W-:Y:S01]  /*3050*/  HMMA.16816.F32.BF16 R84, R224.reuse, R36, R92 ;  /* 0x00000024e054723c */ /* 0x040fe2000004185c */
[----:B------:R-:W-:Y:S07]  /*3060*/  LDSM.16.M88.4 R92, [R3+0x1a100] ;  /* 0x01a10000035c783b */ /* 0x000fee0000000200 */
[----:B------:R-:W-:Y:S01]  /*3070*/  HMMA.16816.F32.BF16 R16, R224, R4, R8 ;  /* 0x00000004e010723c */ /* 0x000fe20000041808 */
[----:B------:R2:W3:Y:S01]  /*3080*/  LDSM.16.M88.4 R8, [R3+0x1a900] ;  /* 0x01a900000308783b */ /* 0x0004e20000000200 */
[----:B------:R-:W-:-:S06]  /*3090*/  DEPBAR.LE SB0, 0x2 ;  /* 0x000080800000791a */ /* 0x000fcc0000000000 */
[----:B------:R-:W-:Y:S08]  /*30a0*/  HMMA.16816.F32.BF16 R44, R224, R30, R12 ;  /* 0x0000001ee02c723c */ /* 0x000ff0000004180c */
[----:B-1----:R-:W-:Y:S01]  /*30b0*/  HMMA.16816.F32.BF16 R12, R228, R56, R52 ;  /* 0x00000038e40c723c */ /* 0x002fe20000041834 */
[----:B--2---:R-:W-:-:S07]  /*30c0*/  LOP3.LUT R3, R108, 0xffffffe0, RZ, 0xc0, !PT ;  /* 0xffffffe06c037812 */ /* 0x004fce00078ec0ff */
[----:B------:R-:W-:Y:S01]  /*30d0*/  HMMA.16816.F32.BF16 R64, R224, R34, R20 ;  /* 0x00000022e040723c */ /* 0x000fe20000041814 */
[----:B------:R-:W-:-:S07]  /*30e0*/  IMAD.IADD R3, R109, 0x1, -R3 ;  /* 0x000000016d037824 */ /* 0x000fce00078e0a03 */
[----:B------:R-:W-:Y:S01]  /*30f0*/  HMMA.16816.F32.BF16 R76, R224, R38, R48 ;  /* 0x00000026e04c723c */ /* 0x000fe20000041830 */
[----:B------:R-:W-:-:S04]  /*3100*/  SHF.R.S32.HI R4, RZ, 0x1f, R3 ;  /* 0x0000001fff047819 */ /* 0x000fc80000011403 */
[----:B------:R-:W-:-:S03]  /*3110*/  LEA.HI R4, R4, R3, RZ, 0x2 ;  /* 0x0000000304047211 */ /* 0x000fc600078f10ff */
[----:B------:R-:W-:Y:S01]  /*3120*/  HMMA.16816.F32.BF16 R20, R224, R6, R40 ;  /* 0x00000006e014723c */ /* 0x000fe20000041828 */
[----:B------:R-:W-:-:S05]  /*3130*/  LOP3.LUT R4, R4, 0x7ffffffc, RZ, 0xc0, !PT ;  /* 0x7ffffffc04047812 */ /* 0x000fca00078ec0ff */
[----:B------:R-:W-:Y:S01]  /*3140*/  IMAD.IADD R3, R3, 0x1, -R4 ;  /* 0x0000000103037824 */ /* 0x000fe200078e0a04 */
[----:B------:R-:W-:Y:S01]  /*3150*/  MOV R4, UR4 ;  /* 0x0000000400047c02 */ /* 0x000fe20008000f00 */
[----:B------:R-:W-:Y:S04]  /*3160*/  HMMA.16816.F32.BF16 R48, R224, R32, R24 ;  /* 0x00000020e030723c */ /* 0x000fe80000041818 */
[----:B------:R-:W-:-:S04]  /*3170*/  IMAD R3, R3, -0x2, R4 ;  /* 0xfffffffe03037824 */ /* 0x000fc800078e0204 */
[C---:B------:R-:W-:Y:S01]  /*3180*/  HMMA.16816.F32.BF16 R24, R228.reuse, R58, R68 ;  /* 0x0000003ae418723c */ /* 0x040fe20000041844 */
[C---:B------:R-:W-:Y:S02]  /*3190*/  ISETP.GT.AND P5, PT, R3.reuse, RZ, PT ;  /* 0x000000ff0300720c */ /* 0x040fe40003fa4270 */
[C---:B------:R-:W-:Y:S02]  /*31a0*/  ISETP.GT.AND P1, PT, R3.reuse, 0x1, PT ;  /* 0x000000010300780c */ /* 0x040fe40003f24270 */
[----:B------:R-:W-:Y:S02]  /*31b0*/  ISETP.GT.AND P6, PT, R3, 0x8, PT ;  /* 0x000000080300780c */ /* 0x000fe40003fc4270 */
[----:B------:R-:W-:Y:S01]  /*31c0*/  FSEL R7, R12, -INF , P5 ;  /* 0xff8000000c077808 */ /* 0x000fe20002800000 */
[----:B------:R-:W-:Y:S01]  /*31d0*/  HMMA.16816.F32.BF16 R28, R228, R88, R72 ;  /* 0x00000058e41c723c */ /* 0x000fe20000041848 */
[----:B------:R-:W-:Y:S02]  /*31e0*/  FSEL R6, R13, -INF , P1 ;  /* 0xff8000000d067808 */ /* 0x000fe40000800000 */
[----:B------:R-:W-:-:S02]  /*31f0*/  FSEL R14, R14, -INF , P5 ;  /* 0xff8000000e0e7808 */ /* 0x000fc40002800000 */
[----:B------:R-:W-:Y:S02]  /*3200*/  FMNMX.FTZ R4, R7, R6, !PT ;  /* 0x0000000607047209 */ /* 0x000fe40007810000 */
[----:B------:R-:W-:Y:S01]  /*3210*/  ISETP.GT.AND P5, PT, R3, 0x10, PT ;  /* 0x000000100300780c */ /* 0x000fe20003fa4270 */
[C---:B------:R-:W-:Y:S08]  /*3220*/  HMMA.16816.F32.BF16 R32, R228.reuse, R90, R80 ;  /* 0x0000005ae420723c */ /* 0x040ff00000041850 */
[----:B---3--:R-:W-:Y:S01]  /*3230*/  HMMA.16816.F32.BF16 R20, R228, R10, R20 ;  /* 0x0000000ae414723c */ /* 0x008fe20000041814 */
[----:B------:R-:W-:-:S06]  /*3240*/  FSEL R12, R26, -INF , P6 ;  /* 0xff8000001a0c7808 */ /* 0x000fcc0003000000 */
[----:B------:R-:W-:Y:S01]  /*3250*/  FSEL R11, R15, -INF , P1 ;  /* 0xff8000000f0b7808 */ /* 0x000fe20000800000 */
[C---:B------:R-:W-:Y:S01]  /*3260*/  HMMA.16816.F32.BF16 R16, R228.reuse, R8, R16 ;  /* 0x00000008e410723c */ /* 0x040fe20000041810 */
[----:B------:R-:W-:Y:S02]  /*3270*/  ISETP.GT.AND P1, PT, R3, 0x9, PT ;  /* 0x000000090300780c */ /* 0x000fe40003f24270 */
[----:B------:R-:W-:Y:S02]  /*3280*/  FMNMX.FTZ R5, R14, R11, !PT ;  /* 0x0000000b0e057209 */ /* 0x000fe40007810000 */
[----:B------:R-:W-:Y:S02]  /*3290*/  FSEL R10, R25, -INF , P1 ;  /* 0xff800000190a7808 */ /* 0x000fe40000800000 */
[----:B------:R-:W-:Y:S01]  /*32a0*/  FSEL R8, R24, -INF , P6 ;  /* 0xff80000018087808 */ /* 0x000fe20003000000 */
[----:B------:R-:W-:Y:S01]  /*32b0*/  HMMA.16816.F32.BF16 R36, R228, R100, R84 ;  /* 0x00000064e424723c */ /* 0x000fe20000041854 */
[----:B------:R-:W-:Y:S01]  /*32c0*/  FSEL R13, R27, -INF , P1 ;  /* 0xff8000001b0d7808 */ /* 0x000fe20000800000 */
[----:B------:R-:W-:Y:S01]  /*32d0*/  BAR.SYNC.DEFER_BLOCKING 0x0 ;  /* 0x0000000000007b1d */ /* 0x000fe20000010000 */
[----:B------:R-:W-:-:S02]  /*32e0*/  FMNMX.FTZ R4, R8, R4, !PT ;  /* 0x0000000408047209 */ /* 0x000fc40007810000 */
[C---:B------:R-:W-:Y:S02]  /*32f0*/  ISETP.GT.AND P1, PT, R3.reuse, 0x11, PT ;  /* 0x000000110300780c */ /* 0x040fe40003f24270 */
[----:B------:R-:W-:Y:S01]  /*3300*/  FMNMX.FTZ R4, R10, R4, !PT ;  /* 0x000000040a047209 */ /* 0x000fe20007810000 */
[C---:B------:R-:W-:Y:S01]  /*3310*/  HMMA.16816.F32.BF16 R56, R228.reuse, R94, R44 ;  /* 0x0000005ee438723c */ /* 0x040fe2000004182c */
[----:B------:R-:W-:Y:S02]  /*3320*/  ISETP.GT.AND P6, PT, R3, 0x18, PT ;  /* 0x000000180300780c */ /* 0x000fe40003fc4270 */
[----:B------:R-:W-:Y:S02]  /*3330*/  FMNMX.FTZ R5, R12, R5, !PT ;  /* 0x000000050c057209 */ /* 0x000fe40007810000 */
[----:B------:R-:W-:Y:S02]  /*3340*/  FSEL R89, R34, -INF , P6 ;  /* 0xff80000022597808 */ /* 0x000fe40003000000 */
[----:B------:R-:W-:Y:S01]  /*3350*/  FSEL R45, R28, -INF , P5 ;  /* 0xff8000001c2d7808 */ /* 0x000fe20002800000 */
[----:B------:R-:W-:Y:S01]  /*3360*/  HMMA.16816.F32.BF16 R40, R228, R102, R76 ;  /* 0x00000066e428723c */ /* 0x000fe2000004184c */
[----:B------:R-:W-:-:S02]  /*3370*/  FSEL R44, R29, -INF , P1 ;  /* 0xff8000001d2c7808 */ /* 0x000fc40000800000 */
[----:B------:R-:W-:Y:S02]  /*3380*/  FMNMX.FTZ R4, R45, R4, !PT ;  /* 0x000000042d047209 */ /* 0x000fe40007810000 */
[----:B------:R-:W-:Y:S02]  /*3390*/  FMNMX.FTZ R5, R13, R5, !PT ;  /* 0x000000050d057209 */ /* 0x000fe40007810000 */
[----:B------:R-:W-:Y:S01]  /*33a0*/  FMNMX.FTZ R4, R44, R4, !PT ;  /* 0x000000042c047209 */ /* 0x000fe20007810000 */
[C---:B------:R-:W-:Y:S01]  /*33b0*/  HMMA.16816.F32.BF16 R52, R228.reuse, R106, R64 ;  /* 0x0000006ae434723c */ /* 0x040fe20000041840 */
[----:B------:R-:W-:Y:S06]  /*33c0*/  LDSM.16.MT88.4 R24, [R0+0x100] ;  /* 0x000100000018783b */ /* 0x000fec0000004200 */
[----:B------:R-:W-:Y:S01]  /*33d0*/  FSEL R66, R30, -INF , P5 ;  /* 0xff8000001e427808 */ /* 0x000fe20002800000 */
[----:B------:R-:W-:Y:S01]  /*33e0*/  HMMA.16816.F32.BF16 R48, R228, R104, R48 ;  /* 0x00000068e430723c */ /* 0x000fe20000041830 */
[----:B------:R-:W-:-:S02]  /*33f0*/  ISETP.GT.AND P5, PT, R3, 0x19, PT ;  /* 0x000000190300780c */ /* 0x000fc40003fa4270 */
[----:B------:R-:W-:Y:S02]  /*3400*/  FSEL R64, R32, -INF , P6 ;  /* 0xff80000020407808 */ /* 0x000fe40003000000 */
[----:B------:R-:W-:Y:S02]  /*3410*/  FSEL R67, R31, -INF , P1 ;  /* 0xff8000001f437808 */ /* 0x000fe40000800000 */
[----:B------:R-:W-:Y:S01]  /*3420*/  ISETP.GT.AND P1, PT, R3, 0x20, PT ;  /* 0x000000200300780c */ /* 0x000fe20003f24270 */
[----:B------:R-:W-:Y:S01]  /*3430*/  HMMA.16816.F32.BF16 R60, R228, R92, R60 ;  /* 0x0000005ce43c723c */ /* 0x000fe2000004183c */
[----:B------:R-:W-:Y:S01]  /*3440*/  FSEL R65, R33, -INF , P5 ;  /* 0xff80000021417808 */ /* 0x000fe20002800000 */
[----:B------:R-:W-:Y:S01]  /*3450*/  LDSM.16.MT88.4 R28, [R2+0x3100] ;  /* 0x00310000021c783b */ /* 0x000fe20000004200 */
        /* <DEDUP_REMOVED lines=8> */
[----:B------:R-:W-:-:S02]  /*34e0*/  FMNMX.FTZ R4, R124, R4, !PT ;  /* 0x000000047c047209 */ /* 0x000fc40007810000 */
[----:B------:R-:W-:Y:S02]  /*34f0*/  FSEL R134, R39, -INF , P5 ;  /* 0xff80000027867808 */ /* 0x000fe40002800000 */
        /* <DEDUP_REMOVED lines=30> */
[----:B------:R-:W-:-:S02]  /*36e0*/  ISETP.GT.AND P1, PT, R3, 0x41, PT ;  /* 0x000000410300780c */ /* 0x000fc40003f24270 */
[----:B------:R-:W-:Y:S02]  /*36f0*/  FSEL R247, R60, -INF , P5 ;  /* 0xff8000003cf77808 */ /* 0x000fe40002800000 */
[----:B------:R-:W-:Y:S02]  /*3700*/  FMNMX.FTZ R4, R240, R4, !PT ;  /* 0x00000004f0047209 */ /* 0x000fe40007810000 */
[----:B------:R-:W-:Y:S02]  /*3710*/  FSEL R161, R42, -INF , P6 ;  /* 0xff8000002aa17808 */ /* 0x000fe40003000000 */
[----:B------:R-:W-:Y:S01]  /*3720*/  FMNMX.FTZ R5, R134, R5, !PT ;  /* 0x0000000586057209 */ /* 0x000fe20007810000 */
[----:B------:R-:W-:Y:S01]  /*3730*/  LDSM.16.MT88.4 R40, [R135+0x6100] ;  /* 0x006100008728783b */ /* 0x000fe20000004200 */
        /* <DEDUP_REMOVED lines=40> */
[----:B------:R-:W-:Y:S02]  /*39c0*/  FSEL R149, R23, -INF , P1 ;  /* 0xff80000017957808 */ /* 0x000fe40000800000 */
[----:B------:R-:W-:Y:S01]  /*39d0*/  FMNMX.FTZ R3, R193, R3, !PT ;  /* 0x00000003c1037209 */ /* 0x000fe20007810000 */
[----:B------:R-:W-:Y:S03]  /*39e0*/  LDSM.16.MT88.4 R20, [R2+0x6100] ;  /* 0x006100000214783b */ /* 0x000fe60000004200 */
        /* <DEDUP_REMOVED lines=20> */
[----:B------:R1:W2:Y:S01]  /*3b30*/  MUFU.EX2 R110, R4 ;  /* 0x00000004006e7308 */ /* 0x0002a20000000800 */
[----:B------:R-:W-:Y:S01]  /*3b40*/  FSEL R8, R8, RZ, P1 ;  /* 0x000000ff08087208 */ /* 0x000fe20000800000 */
[--C-:B-1----:R-:W-:Y:S02]  /*3b50*/  FFMA.FTZ R4, R10, c[0x0][0x2d0], -R9.reuse ;  /* 0x0000b4000a047a23 */ /* 0x102fe40000010809 */
[----:B------:R-:W-:-:S04]  /*3b60*/  FFMA.FTZ R10, R45, c[0x0][0x2d0], -R9 ;  /* 0x0000b4002d0a7a23 */ /* 0x000fc80000010809 */
[----:B------:R1:W3:Y:S08]  /*3b70*/  MUFU.EX2 R201, R4 ;  /* 0x0000000400c97308 */ /* 0x0002f00000000800 */
[----:B------:R4:W-:Y:S01]  /*3b80*/  MUFU.EX2 R142, R10 ;  /* 0x0000000a008e7308 */ /* 0x0009e20000000800 */
[----:B-1----:R-:W-:-:S07]  /*3b90*/  FFMA.FTZ R4, R14, c[0x0][0x2d0], -R8 ;  /* 0x0000b4000e047a23 */ /* 0x002fce0000010808 */
[----:B------:R1:W-:Y:S01]  /*3ba0*/  MUFU.EX2 R251, R4 ;  /* 0x0000000400fb7308 */ /* 0x0003e20000000800 */
[----:B----4-:R-:W-:-:S07]  /*3bb0*/  FFMA.FTZ R10, R44, c[0x0][0x2d0], -R9 ;  /* 0x0000b4002c0a7a23 */ /* 0x010fce0000010809 */
[----:B------:R4:W-:Y:S01]  /*3bc0*/  MUFU.EX2 R144, R10 ;  /* 0x0000000a00907308 */ /* 0x0009e20000000800 */
[----:B-1----:R-:W-:Y:S01]  /*3bd0*/  FFMA.FTZ R4, R11, c[0x0][0x2d0], -R8 ;  /* 0x0000b4000b047a23 */ /* 0x002fe20000010808 */
[----:B--2---:R-:W-:-:S06]  /*3be0*/  MOV R11, R110 ;  /* 0x0000006e000b7202 */ /* 0x004fcc0000000f00 */
[----:B------:R1:W2:Y:S01]  /*3bf0*/  MUFU.EX2 R194, R4 ;  /* 0x0000000400c27308 */ /* 0x0002a20000000800 */
[----:B---3--:R-:W-:Y:S01]  /*3c00*/  F2FP.BF16.PACK_AB R6, R201, R11 ;  /* 0x0000000bc906723e */ /* 0x008fe200000010ff */
[----:B----4-:R-:W-:-:S06]  /*3c10*/  FFMA.FTZ R10, R64, c[0x0][0x2d0], -R9 ;  /* 0x0000b400400a7a23 */ /* 0x010fcc0000010809 */
[----:B------:R3:W-:Y:S01]  /*3c20*/  MUFU.EX2 R120, R10 ;  /* 0x0000000a00787308 */ /* 0x0007e20000000800 */
[----:B-1----:R-:W-:Y:S01]  /*3c30*/  FFMA.FTZ R4, R12, c[0x0][0x2d0], -R8 ;  /* 0x0000b4000c047a23 */ /* 0x002fe20000010808 */
[----:B--2---:R-:W-:-:S06]  /*3c40*/  F2FP.BF16.PACK_AB R5, R194, R251 ;  /* 0x000000fbc205723e */ /* 0x004fcc00000010ff */
[----:B------:R1:W-:Y:S01]  /*3c50*/  MUFU.EX2 R241, R4 ;  /* 0x0000000400f17308 */ /* 0x0003e20000000800 */
[----:B---3--:R-:W-:-:S07]  /*3c60*/  FFMA.FTZ R10, R65, c[0x0][0x2d0], -R9 ;  /* 0x0000b400410a7a23 */ /* 0x008fce0000010809 */
[----:B------:R2:W-:Y:S01]  /*3c70*/  MUFU.EX2 R169, R10 ;  /* 0x0000000a00a97308 */ /* 0x0005e20000000800 */
[--C-:B-1----:R-:W-:Y:S02]  /*3c80*/  FFMA.FTZ R4, R13, c[0x0][0x2d0], -R8.reuse ;  /* 0x0000b4000d047a23 */ /* 0x102fe40000010808 */
        /* <DEDUP_REMOVED lines=8> */
[----:B------:R2:W3:Y:S07]  /*3d10*/  MUFU.EX2 R252, R10 ;  /* 0x0000000a00fc7308 */ /* 0x0004ee0000000800 */
[C---:B------:R-:W-:Y:S01]  /*3d20*/  HMMA.16816.F32.BF16 R72, R4.reuse, R30, RZ ;  /* 0x0000001e0448723c */ /* 0x040fe200000418ff */
[----:B------:R-:W4:Y:S07]  /*3d30*/  LDSM.16.MT88.4 R28, [R237+0x3100] ;  /* 0x00310000ed1c783b */ /* 0x000f2e0000004200 */
        /* <DEDUP_REMOVED lines=13> */
[----:B---3--:R-:W-:-:S06]  /*3e10*/  IMAD.MOV.U32 R10, RZ, RZ, R143 ;  /* 0x000000ffff0a7224 */ /* 0x008fcc00078e008f */
[C---:B------:R-:W-:Y:S08]  /*3e20*/  HMMA.16816.F32.BF16 R96, R4.reuse, R24, RZ ;  /* 0x000000180460723c */ /* 0x040ff000000418ff */
[C---:B------:R-:W-:Y:S01]  /*3e30*/  HMMA.16816.F32.BF16 R60, R4.reuse, R26, RZ ;  /* 0x0000001a043c723c */ /* 0x040fe200000418ff */
[----:B------:R-:W3:Y:S07]  /*3e40*/  LDSM.16.MT88.4 R24, [R2+0x900] ;  /* 0x000900000218783b */ /* 0x000eee0000004200 */
[C---:B------:R-:W-:Y:S08]  /*3e50*/  HMMA.16816.F32.BF16 R44, R4.reuse, R36, RZ ;  /* 0x00000024042c723c */ /* 0x040ff000000418ff */
[C---:B------:R-:W-:Y:S08]  /*3e60*/  HMMA.16816.F32.BF16 R92, R4.reuse, R38, RZ ;  /* 0x00000026045c723c */ /* 0x040ff000000418ff */
[C---:B----4-:R-:W-:Y:S08]  /*3e70*/  HMMA.16816.F32.BF16 R36, R4.reuse, R28, RZ ;  /* 0x0000001c0424723c */ /* 0x050ff000000418ff */
[C---:B------:R-:W-:Y:S01]  /*3e80*/  HMMA.16816.F32.BF16 R108, R4.reuse, R30, RZ ;  /* 0x0000001e046c723c */ /* 0x040fe200000418ff */
[----:B------:R-:W4:Y:S07]  /*3e90*/  LDSM.16.MT88.4 R28, [R2+0x3900] ;  /* 0x00390000021c783b */ /* 0x000f2e0000004200 */
[C---:B--2---:R-:W-:Y:S08]  /*3ea0*/  HMMA.16816.F32.BF16 R64, R4.reuse, R12, RZ ;  /* 0x0000000c0440723c */ /* 0x044ff000000418ff */
[C---:B------:R-:W-:Y:S01]  /*3eb0*/  HMMA.16816.F32.BF16 R112, R4.reuse, R14, RZ ;  /* 0x0000000e0470723c */ /* 0x040fe200000418ff */
[----:B------:R-:W2:Y:S07]  /*3ec0*/  LDSM.16.MT88.4 R12, [R2+0x6900] ;  /* 0x00690000020c783b */ /* 0x000eae0000004200 */
[C---:B------:R-:W-:Y:S08]  /*3ed0*/  HMMA.16816.F32.BF16 R104, R4.reuse, R32, RZ ;  /* 0x000000200468723c */ /* 0x040ff000000418ff */
[C---:B------:R-:W-:Y:S01]  /*3ee0*/  HMMA.16816.F32.BF16 R80, R4.reuse, R34, RZ ;  /* 0x000000220450723c */ /* 0x040fe200000418ff */
[----:B------:R-:W2:Y:S07]  /*3ef0*/  LDSM.16.MT88.4 R32, [R135+0x900] ;  /* 0x000900008720783b */ /* 0x000eae0000004200 */
[C---:B------:R-:W-:Y:S07]  /*3f00*/  HMMA.16816.F32.BF16 R116, R4.reuse, R42, RZ ;  /* 0x0000002a0474723c */ /* 0x040fee00000418ff */
[----:B------:R-:W-:Y:S01]  /*3f10*/  MOV R43, R120 ;  /* 0x00000078002b7202 */ /* 0x000fe20000000f00 */
[C---:B-1----:R-:W-:Y:S08]  /*3f20*/  HMMA.16816.F32.BF16 R128, R4.reuse, R22, RZ ;  /* 0x000000160480723c */ /* 0x042ff000000418ff */
[C---:B------:R-:W-:Y:S01]  /*3f30*/  HMMA.16816.F32.BF16 R120, R4.reuse, R20, RZ ;  /* 0x000000140478723c */ /* 0x040fe200000418ff */
[----:B------:R-:W-:Y:S07]  /*3f40*/  LDSM.16.MT88.4 R20, [R237+0x900] ;  /* 0x00090000ed14783b */ /* 0x000fee0000004200 */
[C---:B------:R-:W-:Y:S08]  /*3f50*/  HMMA.16816.F32.BF16 R136, R4.reuse, R16, RZ ;  /* 0x000000100488723c */ /* 0x040ff000000418ff */
[C---:B------:R-:W-:Y:S01]  /*3f60*/  HMMA.16816.F32.BF16 R180, R4.reuse, R18, RZ ;  /* 0x0000001204b4723c */ /* 0x040fe200000418ff */
[----:B------:R-:W1:Y:S07]  /*3f70*/  LDSM.16.MT88.4 R16, [R0+0x900] ;  /* 0x000900000010783b */ /* 0x000e6e0000004200 */
[----:B------:R-:W-:Y:S07]  /*3f80*/  HMMA.16816.F32.BF16 R88, R4, R40, RZ ;  /* 0x000000280458723c */ /* 0x000fee00000418ff */
[----:B------:R-:W-:Y:S01]  /*3f90*/  F2FP.BF16.PACK_AB R4, R144, R142 ;  /* 0x0000008e9004723e */ /* 0x000fe200000010ff */
[----:B------:R-:W-:Y:S01]  /*3fa0*/  IMAD.MOV.U32 R41, RZ, RZ, R148 ;  /* 0x000000ffff297224 */ /* 0x000fe200078e0094 */
[----:B------:R-:W-:-:S02]  /*3fb0*/  F2FP.BF16.PACK_AB R5, R252, R150 ;  /* 0x00000096fc05723e */ /* 0x000fc400000010ff */
[----:B------:R-:W-:Y:S02]  /*3fc0*/  F2FP.BF16.PACK_AB R6, R169, R43 ;  /* 0x0000002ba906723e */ /* 0x000fe400000010ff */
[----:B------:R-:W-:Y:S02]  /*3fd0*/  F2FP.BF16.PACK_AB R7, R168, R155 ;  /* 0x0000009ba807723e */ /* 0x000fe400000010ff */
[----:B------:R-:W-:-:S05]  /*3fe0*/  MOV R40, R149 ;  /* 0x0000009500287202 */ /* 0x000fca0000000f00 */
[C---:B---3--:R-:W-:Y:S07]  /*3ff0*/  HMMA.16816.F32.BF16 R172, R4.reuse, R26, R80 ;  /* 0x0000001a04ac723c */ /* 0x048fee0000041850 */
[----:B------:R-:W-:Y:S01]  /*4000*/  IMAD.MOV.U32 R83, RZ, RZ, R147 ;  /* 0x000000ffff537224 */ /* 0x000fe200078e0093 */
[----:B------:R-:W-:Y:S01]  /*4010*/  MOV R81, R145 ;  /* 0x0000009100517202 */ /* 0x000fe20000000f00 */
[----:B------:R-:W-:Y:S01]  /*4020*/  IMAD.MOV.U32 R82, RZ, RZ, R146 ;  /* 0x000000ffff527224 */ /* 0x000fe200078e0092 */
[----:B----4-:R-:W-:Y:S01]  /*4030*/  HMMA.16816.F32.BF16 R164, R4, R30, R72 ;  /* 0x0000001e04a4723c */ /* 0x010fe20000041848 */
[----:B------:R-:W-:-:S06]  /*4040*/  IMAD.MOV.U32 R80, RZ, RZ, R144 ;  /* 0x000000ffff507224 */ /* 0x000fcc00078e0090 */
[----:B------:R-:W-:Y:S01]  /*4050*/  IMAD.MOV.U32 R31, RZ, RZ, R141 ;  /* 0x000000ffff1f7224 */ /* 0x000fe200078e008d */
[----:B------:R-:W-:Y:S01]  /*4060*/  HMMA.16816.F32.BF16 R144, R4, R28, R56 ;  /* 0x0000001c0490723c */ /* 0x000fe20000041838 */
[----:B------:R-:W-:-:S06]  /*4070*/  IMAD.MOV.U32 R30, RZ, RZ, R140 ;  /* 0x000000ffff1e7224 */ /* 0x000fcc00078e008c */
[----:B------:R-:W-:Y:S01]  /*4080*/  MOV R28, R142 ;  /* 0x0000008e001c7202 */ /* 0x000fe20000000f00 */
[----:B------:R-:W-:Y:S01]  /*4090*/  HMMA.16816.F32.BF16 R232, R4, R24, R104 ;  /* 0x0000001804e8723c */ /* 0x000fe20000041868 */
[----:B------:R-:W-:Y:S01]  /*40a0*/  LDSM.16.MT88.4 R24, [R237+0x3900] ;  /* 0x00390000ed18783b */ /* 0x000fe20000004200 */
[----:B------:R-:W-:-:S06]  /*40b0*/  IMAD.MOV.U32 R29, RZ, RZ, R150 ;  /* 0x000000ffff1d7224 */ /* 0x000fcc00078e0096 */
[C---:B--2---:R-:W-:Y:S08]  /*40c0*/  HMMA.16816.F32.BF16 R140, R4.reuse, R12, R52 ;  /* 0x0000000c048c723c */ /* 0x044ff00000041834 */
[C---:B------:R-:W-:Y:S01]  /*40d0*/  HMMA.16816.F32.BF16 R104, R4.reuse, R14, R48 ;  /* 0x0000000e0468723c */ /* 0x040fe20000041830 */
[----:B------:R-:W2:Y:S07]  /*40e0*/  LDSM.16.MT88.4 R12, [R135+0x3900] ;  /* 0x00390000870c783b */ /* 0x000eae0000004200 */
[C---:B------:R-:W-:Y:S07]  /*40f0*/  HMMA.16816.F32.BF16 R176, R4.reuse, R34, R84 ;  /* 0x0000002204b0723c */ /* 0x040fee0000041854 */
[----:B------:R-:W-:Y:S01]  /*4100*/  MOV R87, R202 ;  /* 0x000000ca00577202 */ /* 0x000fe20000000f00 */
[----:B------:R-:W-:Y:S01]  /*4110*/  IMAD.MOV.U32 R86, RZ, RZ, R201 ;  /* 0x000000ffff567224 */ /* 0x000fe200078e00c9 */
[----:B------:R-:W-:Y:S01]  /*4120*/  MOV R84, R171 ;  /* 0x000000ab00547202 */ /* 0x000fe20000000f00 */
[----:B------:R-:W-:Y:S01]  /*4130*/  IMAD.MOV.U32 R85, RZ, RZ, R200 ;  /* 0x000000ffff557224 */ /* 0x000fe200078e00c8 */
[C---:B-1----:R-:W-:Y:S08]  /*4140*/  HMMA.16816.F32.BF16 R60, R4.reuse, R18, R60 ;  /* 0x00000012043c723c */ /* 0x042ff0000004183c */
[C---:B------:R-:W-:Y:S07]  /*4150*/  HMMA.16816.F32.BF16 R200, R4.reuse, R20, R100 ;  /* 0x0000001404c8723c */ /* 0x040fee0000041864 */
[----:B------:R-:W-:Y:S01]  /*4160*/  IMAD.MOV.U32 R102, RZ, RZ, R170 ;  /* 0x000000ffff667224 */ /* 0x000fe200078e00aa */
[----:B------:R-:W-:Y:S01]  /*4170*/  MOV R100, R168 ;  /* 0x000000a800647202 */ /* 0x000fe20000000f00 */
[----:B------:R-:W-:Y:S01]  /*4180*/  IMAD.MOV.U32 R101, RZ, RZ, R169 ;  /* 0x000000ffff657224 */ /* 0x000fe200078e00a9 */
[C---:B------:R-:W-:Y:S01]  /*4190*/  HMMA.16816.F32.BF16 R148, R4.reuse, R32, R68 ;  /* 0x000000200494723c */ /* 0x040fe20000041844 */
[----:B------:R-:W-:Y:S07]  /*41a0*/  LDSM.16.MT88.4 R32, [R0+0x6900] ;  /* 0x006900000020783b */ /* 0x000fee0000004200 */
[C---:B------:R-:W-:Y:S01]  /*41b0*/  HMMA.16816.F32.BF16 R168, R4.reuse, R22, R76 ;  /* 0x0000001604a8723c */ /* 0x040fe2000004184c */
[----:B------:R-:W1:Y:S06]  /*41c0*/  LDSM.16.MT88.4 R20, [R0+0x3900] ;  /* 0x003900000014783b */ /* 0x000e6c0000004200 */
[----:B------:R-:W-:Y:S01]  /*41d0*/  IMAD.MOV.U32 R79, RZ, RZ, R195 ;  /* 0x000000ffff4f7224 */ /* 0x000fe200078e00c3 */
[----:B------:R-:W-:Y:S01]  /*41e0*/  MOV R77, R193 ;  /* 0x000000c1004d7202 */ /* 0x000fe20000000f00 */
[----:B------:R-:W-:Y:S01]  /*41f0*/  IMAD.MOV.U32 R78, RZ, RZ, R194 ;  /* 0x000000ffff4e7224 */ /* 0x000fe200078e00c2 */
[----:B--2---:R-:W-:Y:S01]  /*4200*/  HMMA.16816.F32.BF16 R44, R4, R12, R44 ;  /* 0x0000000c042c723c */ /* 0x004fe2000004182c */
[----:B------:R-:W-:-:S07]  /*4210*/  IMAD.MOV.U32 R76, RZ, RZ, R192 ;  /* 0x000000ffff4c7224 */ /* 0x000fce00078e00c0 */
[C---:B------:R-:W-:Y:S01]  /*4220*/  HMMA.16816.F32.BF16 R192, R4.reuse, R16, R96 ;  /* 0x0000001004c0723c */ /* 0x040fe20000041860 */
[----:B------:R-:W2:Y:S06]  /*4230*/  LDSM.16.MT88.4 R16, [R135+0x6900] ;  /* 0x006900008710783b */ /* 0x000eac0000004200 */
[----:B------:R-:W-:Y:S01]  /*4240*/  IMAD.MOV.U32 R99, RZ, RZ, R10 ;  /* 0x000000ffff637224 */ /* 0x000fe200078e000a */
[C---:B------:R-:W-:Y:S01]  /*4250*/  HMMA.16816.F32.BF16 R48, R4.reuse, R14, R92 ;  /* 0x0000000e0430723c */ /* 0x040fe2000004185c */
[----:B------:R-:W-:Y:S01]  /*4260*/  FFMA.FTZ R10, R124, c[0x0][0x2d0], -R9 ;  /* 0x0000b4007c0a7a23 */ /* 0x000fe20000010809 */
[----:B------:R-:W3:Y:S01]  /*4270*/  LDSM.16.MT88.4 R12, [R237+0x6900] ;  /* 0x00690000ed0c783b */ /* 0x000ee20000004200 */
[----:B------:R-:W-:Y:S01]  /*4280*/  IMAD.MOV.U32 R98, RZ, RZ, R43 ;  /* 0x000000ffff627224 */ /* 0x000fe200078e002b */
[----:B------:R-:W-:Y:S01]  /*4290*/  MOV R97, R40 ;  /* 0x0000002800617202 */ /* 0x000fe20000000f00 */
[----:B------:R4:W-:Y:S01]  /*42a0*/  MUFU.EX2 R103, R10 ;  /* 0x0000000a00677308 */ /* 0x0009e20000000800 */
[----:B------:R-:W-:Y:S01]  /*42b0*/  IMAD.MOV.U32 R96, RZ, RZ, R41 ;  /* 0x000000ffff607224 */ /* 0x000fe200078e0029 */
[----:B------:R-:W-:Y:S01]  /*42c0*/  MOV R95, R155 ;  /* 0x0000009b005f7202 */ /* 0x000fe20000000f00 */
[----:B------:R-:W-:Y:S01]  /*42d0*/  HMMA.16816.F32.BF16 R40, R4, R26, R108 ;  /* 0x0000001a0428723c */ /* 0x000fe2000004186c */
[----:B------:R-:W-:Y:S01]  /*42e0*/  MOV R93, R76 ;  /* 0x0000004c005d7202 */ /* 0x000fe20000000f00 */
[----:B------:R-:W-:Y:S01]  /*42f0*/  IMAD.MOV.U32 R94, RZ, RZ, R99 ;  /* 0x000000ffff5e7224 */ /* 0x000fe200078e0063 */
[----:B------:R-:W-:Y:S01]  /*4300*/  MOV R124, R86 ;  /* 0x00000056007c7202 */ /* 0x000fe20000000f00 */
[----:B------:R-:W-:-:S02]  /*4310*/  IMAD.MOV.U32 R99, RZ, RZ, R100 ;  /* 0x000000ffff637224 */ /* 0x000fc400078e0064 */
[----:B------:R-:W-:Y:S01]  /*4320*/  IMAD.MOV.U32 R100, RZ, RZ, R101 ;  /* 0x000000ffff647224 */ /* 0x000fe200078e0065 */
[----:B------:R-:W-:Y:S01]  /*4330*/  MOV R110, R79 ;  /* 0x0000004f006e7202 */ /* 0x000fe20000000f00 */
[C---:B-1----:R-:W-:Y:S01]  /*4340*/  HMMA.16816.F32.BF16 R52, R4.reuse, R20, R64 ;  /* 0x000000140434723c */ /* 0x042fe20000041840 */
[----:B------:R-:W-:Y:S01]  /*4350*/  IMAD.MOV.U32 R108, RZ, RZ, R252 ;  /* 0x000000ffff6c7224 */ /* 0x000fe200078e00fc */
[----:B------:R-:W-:Y:S01]  /*4360*/  MOV R101, R102 ;  /* 0x0000006600657202 */ /* 0x000fe20000000f00 */
[----:B------:R-:W-:Y:S02]  /*4370*/  IMAD.MOV.U32 R111, RZ, RZ, R78 ;  /* 0x000000ffff6f7224 */ /* 0x000fe400078e004e */
[----:B----4-:R-:W-:Y:S02]  /*4380*/  FFMA.FTZ R10, R125, c[0x0][0x2d0], -R9 ;  /* 0x0000b4007d0a7a23 */ /* 0x010fe40000010809 */
[----:B------:R-:W-:Y:S01]  /*4390*/  IMAD.MOV.U32 R102, RZ, RZ, R84 ;  /* 0x000000ffff667224 */ /* 0x000fe200078e0054 */
[----:B------:R-:W-:Y:S01]  /*43a0*/  HMMA.16816.F32.BF16 R56, R4, R22, R112 ;  /* 0x000000160438723c */ /* 0x000fe20000041870 */
[----:B------:R1:W-:Y:S01]  /*43b0*/  MUFU.EX2 R155, R10 ;  /* 0x0000000a009b7308 */ /* 0x0003e20000000800 */
[----:B------:R-:W-:Y:S01]  /*43c0*/  IMAD.MOV.U32 R109, RZ, RZ, R85 ;  /* 0x000000ffff6d7224 */ /* 0x000fe200078e0055 */
[----:B------:R-:W-:Y:S01]  /*43d0*/  MOV R21, R83 ;  /* 0x0000005300157202 */ /* 0x000fe20000000f00 */
[----:B------:R-:W-:-:S02]  /*43e0*/  IMAD.MOV.U32 R125, RZ, RZ, R87 ;  /* 0x000000ffff7d7224 */ /* 0x000fc400078e0057 */
[----:B------:R-:W-:Y:S01]  /*43f0*/  IMAD.MOV.U32 R20, RZ, RZ, R82 ;  /* 0x000000ffff147224 */ /* 0x000fe200078e0052 */
[----:B------:R-:W-:Y:S01]  /*4400*/  MOV R22, R80 ;  /* 0x0000005000167202 */ /* 0x000fe20000000f00 */
[C---:B------:R-:W-:Y:S01]  /*4410*/  HMMA.16816.F32.BF16 R84, R4.reuse, R34, R180 ;  /* 0x000000220454723c */ /* 0x040fe200000418b4 */
[----:B------:R-:W-:Y:S01]  /*4420*/  IMAD.MOV.U32 R23, RZ, RZ, R81 ;  /* 0x000000ffff177224 */ /* 0x000fe200078e0051 */
[----:B------:R-:W-:Y:S01]  /*4430*/  MOV R114, R31 ;  /* 0x0000001f00727202 */ /* 0x000fe20000000f00 */
[----:B------:R-:W-:Y:S02]  /*4440*/  IMAD.MOV.U32 R115, RZ, RZ, R30 ;  /* 0x000000ffff737224 */ /* 0x000fe400078e001e */
[----:B------:R-:W-:Y:S02]  /*4450*/  IMAD.MOV.U32 R113, RZ, RZ, R28 ;  /* 0x000000ffff717224 */ /* 0x000fe400078e001c */
[----:B------:R-:W-:Y:S01]  /*4460*/  IMAD.MOV.U32 R112, RZ, RZ, R29 ;  /* 0x000000ffff707224 */ /* 0x000fe200078e001d */
[C---:B--2---:R-:W-:Y:S01]  /*4470*/  HMMA.16816.F32.BF16 R64, R4.reuse, R16, R88 ;  /* 0x000000100440723c */ /* 0x044fe20000041858 */
[----:B-1----:R-:W-:Y:S01]  /*4480*/  FFMA.FTZ R10, R126, c[0x0][0x2d0], -R9 ;  /* 0x0000b4007e0a7a23 */ /* 0x002fe20000010809 */
[----:B------:R-:W-:Y:S01]  /*4490*/  LDSM.16.MT88.4 R28, [R135+0x1100] ;  /* 0x00110000871c783b */ /* 0x000fe20000004200 */
[----:B------:R-:W-:Y:S01]  /*44a0*/  IMAD.MOV.U32 R35, RZ, RZ, R93 ;  /* 0x000000ffff237224 */ /* 0x000fe200078e005d */
[----:B------:R-:W-:Y:S01]  /*44b0*/  MOV R181, R94 ;  /* 0x0000005e00b57202 */ /* 0x000fe20000000f00 */
[----:B------:R1:W2:Y:S03]  /*44c0*/  MUFU.EX2 R126, R10 ;  /* 0x0000000a007e7308 */ /* 0x0002a60000000800 */
[C---:B------:R-:W-:Y:S01]  /*44d0*/  HMMA.16816.F32.BF16 R68, R4.reuse, R18, R116 ;  /* 0x000000120444723c */ /* 0x040fe20000041874 */
[----:B------:R-:W4:Y:S07]  /*44e0*/  LDSM.16.MT88.4 R16, [R2+0x1100] ;  /* 0x001100000210783b */ /* 0x000f2e0000004200 */
[----:B---3--:R-:W-:Y:S01]  /*44f0*/  HMMA.16816.F32.BF16 R72, R4, R12, R120 ;  /* 0x0000000c0448723c */ /* 0x008fe20000041878 */
[----:B-1----:R-:W-:Y:S01]  /*4500*/  FFMA.FTZ R10, R127, c[0x0][0x2d0], -R9 ;  /* 0x0000b4007f0a7a23 */ /* 0x002fe20000010809 */
[----:B------:R-:W-:Y:S01]  /*4510*/  MOV R127, R23 ;  /* 0x00000017007f7202 */ /* 0x000fe20000000f00 */
[----:B--2---:R-:W-:-:S05]  /*4520*/  IMAD.MOV.U32 R180, RZ, RZ, R126 ;  /* 0x000000ffffb47224 */ /* 0x004fca00078e007e */
[----:B------:R-:W-:Y:S01]  /*4530*/  HMMA.16816.F32.BF16 R36, R4, R24, R36 ;  /* 0x000000180424723c */ /* 0x000fe20000041824 */
[----:B------:R1:W2:Y:S01]  /*4540*/  MUFU.EX2 R91, R10 ;  /* 0x0000000a005b7308 */ /* 0x0002a20000000800 */
[----:B------:R-:W-:Y:S01]  /*4550*/  LDSM.16.MT88.4 R24, [R2+0x4100] ;  /* 0x004100000218783b */ /* 0x000fe20000004200 */
[----:B------:R-:W-:-:S05]  /*4560*/  IMAD.MOV.U32 R126, RZ, RZ, R22 ;  /* 0x000000ffff7e7224 */ /* 0x000fca00078e0016 */
[----:B------:R-:W-:Y:S07]  /*4570*/  HMMA.16816.F32.BF16 R80, R4, R32, R136 ;  /* 0x000000200450723c */ /* 0x000fee0000041888 */
[----:B------:R-:W-:Y:S01]  /*4580*/  MOV R32, R97 ;  /* 0x0000006100207202 */ /* 0x000fe20000000f00 */
[----:B------:R-:W-:Y:S02]  /*4590*/  IMAD.MOV.U32 R33, RZ, RZ, R98 ;  /* 0x000000ffff217224 */ /* 0x000fe400078e0062 */
[----:B-1----:R-:W-:-:S02]  /*45a0*/  FFMA.FTZ R10, R133, c[0x0][0x2d0], -R8 ;  /* 0x0000b400850a7a23 */ /* 0x002fc40000010808 */
[----:B--2---:R-:W-:Y:S02]  /*45b0*/  IMAD.MOV.U32 R183, RZ, RZ, R91 ;  /* 0x000000ffffb77224 */ /* 0x004fe400078e005b */
[----:B------:R1:W2:Y:S01]  /*45c0*/  MUFU.EX2 R92, R10 ;  /* 0x0000000a005c7308 */ /* 0x0002a20000000800 */
[----:B------:R-:W-:Y:S02]  /*45d0*/  IMAD.MOV.U32 R133, RZ, RZ, R20 ;  /* 0x000000ffff857224 */ /* 0x000fe400078e0014 */
[----:B-1----:R-:W-:Y:S01]  /*45e0*/  FFMA.FTZ R10, R134, c[0x0][0x2d0], -R8 ;  /* 0x0000b400860a7a23 */ /* 0x002fe20000010808 */
[----:B------:R-:W-:Y:S01]  /*45f0*/  MOV R134, R111 ;  /* 0x0000006f00867202 */ /* 0x000fe20000000f00 */
[----:B--2---:R-:W-:-:S03]  /*4600*/  IMAD.MOV.U32 R123, RZ, RZ, R92 ;  /* 0x000000ffff7b7224 */ /* 0x004fc600078e005c */
[----:B------:R-:W1:Y:S01]  /*4610*/  MUFU.EX2 R88, R10 ;  /* 0x0000000a00587308 */ /* 0x000e620000000800 */
[----:B------:R-:W-:Y:S02]  /*4620*/  IMAD.MOV.U32 R92, RZ, RZ, R77 ;  /* 0x000000ffff5c7224 */ /* 0x000fe400078e004d */
[----:B------:R-:W-:Y:S01]  /*4630*/  HMMA.16816.F32.BF16 R76, R4, R14, R128 ;  /* 0x0000000e044c723c */ /* 0x000fe20000041880 */
[----:B------:R-:W2:Y:S01]  /*4640*/  LDSM.16.MT88.4 R12, [R2+0x7100] ;  /* 0x00710000020c783b */ /* 0x000ea20000004200 */
[----:B------:R-:W-:-:S05]  /*4650*/  IMAD.MOV.U32 R34, RZ, RZ, R92 ;  /* 0x000000ffff227224 */ /* 0x000fca00078e005c */
[----:B------:R-:W-:Y:S01]  /*4660*/  F2FP.BF16.PACK_AB R4, R155, R103 ;  /* 0x000000679b04723e */ /* 0x000fe200000010ff */
[----:B------:R-:W-:Y:S01]  /*4670*/  IMAD.MOV.U32 R131, RZ, RZ, R21 ;  /* 0x000000ffff837224 */ /* 0x000fe200078e0015 */
[----:B------:R-:W-:Y:S01]  /*4680*/  F2FP.BF16.PACK_AB R6, R183, R180 ;  /* 0x000000b4b706723e */ /* 0x000fe200000010ff */
[----:B------:R-:W3:Y:S01]  /*4690*/  LDSM.16.MT88.4 R20, [R237+0x1100] ;  /* 0x00110000ed14783b */ /* 0x000ee20000004200 */
[----:B------:R-:W-:Y:S01]  /*46a0*/  MOV R130, R108 ;  /* 0x0000006c00827202 */ /* 0x000fe20000000f00 */
[----:B------:R-:W-:Y:S01]  /*46b0*/  IMAD.MOV.U32 R129, RZ, RZ, R109 ;  /* 0x000000ffff817224 */ /* 0x000fe200078e006d */
[----:B-1----:R-:W-:Y:S01]  /*46c0*/  MOV R182, R88 ;  /* 0x0000005800b67202 */ /* 0x002fe20000000f00 */
[----:B------:R-:W-:Y:S02]  /*46d0*/  FFMA.FTZ R10, R161, c[0x0][0x2d0], -R8 ;  /* 0x0000b400a10a7a23 */ /* 0x000fe40000010808 */
[----:B------:R-:W-:Y:S01]  /*46e0*/  IMAD.MOV.U32 R161, RZ, RZ, R96 ;  /* 0x000000ffffa17224 */ /* 0x000fe200078e0060 */
[----:B------:R-:W-:Y:S01]  /*46f0*/  F2FP.BF16.PACK_AB R5, R182, R123 ;  /* 0x0000007bb605723e */ /* 0x000fe200000010ff */
[----:B------:R1:W-:Y:S01]  /*4700*/  MUFU.EX2 R252, R10 ;  /* 0x0000000a00fc7308 */ /* 0x0003e20000000800 */
[----:B------:R-:W-:-:S02]  /*4710*/  IMAD.MOV.U32 R128, RZ, RZ, R110 ;  /* 0x000000ffff807224 */ /* 0x000fc400078e006e */
[----:B-1----:R-:W-:Y:S02]  /*4720*/  FFMA.FTZ R10, R160, c[0x0][0x2d0], -R8 ;  /* 0x0000b400a00a7a23 */ /* 0x002fe40000010808 */
[----:B------:R-:W-:-:S04]  /*4730*/  IMAD.MOV.U32 R160, RZ, RZ, R95 ;  /* 0x000000ffffa07224 */ /* 0x000fc800078e005f */
[----:B------:R-:W1:Y:S02]  /*4740*/  MUFU.EX2 R10, R10 ;  /* 0x0000000a000a7308 */ /* 0x000e640000000800 */
[----:B-1----:R-:W-:-:S07]  /*4750*/  F2FP.BF16.PACK_AB R7, R10, R252 ;  /* 0x000000fc0a07723e */ /* 0x002fce00000010ff */
[C---:B----4-:R-:W-:Y:S07]  /*4760*/  HMMA.16816.F32.BF16 R88, R4.reuse, R16, R232 ;  /* 0x000000100458723c */ /* 0x050fee00000418e8 */
[----:B------:R-:W-:Y:S01]  /*4770*/  IMAD.MOV.U32 R232, RZ, RZ, R99 ;  /* 0x000000ffffe87224 */ /* 0x000fe200078e0063 */
[----:B------:R-:W-:Y:S01]  /*4780*/  HMMA.16816.F32.BF16 R92, R4, R18, R172 ;  /* 0x00000012045c723c */ /* 0x000fe200000418ac */
[----:B------:R-:W1:Y:S01]  /*4790*/  LDSM.16.MT88.4 R16, [R0+0x1100] ;  /* 0x001100000010783b */ /* 0x000e620000004200 */
[----:B------:R-:W-:Y:S01]  /*47a0*/  MOV R233, R100 ;  /* 0x0000006400e97202 */ /* 0x000fe20000000f00 */
[----:B------:R-:W-:-:S02]  /*47b0*/  IMAD.MOV.U32 R234, RZ, RZ, R101 ;  /* 0x000000ffffea7224 */ /* 0x000fc400078e0065 */
[----:B------:R-:W-:Y:S02]  /*47c0*/  IMAD.MOV.U32 R235, RZ, RZ, R102 ;  /* 0x000000ffffeb7224 */ /* 0x000fe400078e0066 */
[----:B------:R-:W-:Y:S01]  /*47d0*/  MOV R175, R103 ;  /* 0x0000006700af7202 */ /* 0x000fe20000000f00 */
[----:B--2---:R-:W-:Y:S01]  /*47e0*/  HMMA.16816.F32.BF16 R116, R4, R12, R140 ;  /* 0x0000000c0474723c */ /* 0x004fe2000004188c */
[----:B------:R-:W-:Y:S01]  /*47f0*/  MOV R172, R126 ;  /* 0x0000007e00ac7202 */ /* 0x000fe20000000f00 */
[----:B------:R-:W-:Y:S02]  /*4800*/  IMAD.MOV.U32 R173, RZ, RZ, R112 ;  /* 0x000000ffffad7224 */ /* 0x000fe400078e0070 */
[----:B------:R-:W-:-:S04]  /*4810*/  IMAD.MOV.U32 R174, RZ, RZ, R113 ;  /* 0x000000ffffae7224 */ /* 0x000fc800078e0071 */
[C---:B------:R-:W-:Y:S01]  /*4820*/  HMMA.16816.F32.BF16 R104, R4.reuse, R14, R104 ;  /* 0x0000000e0468723c */ /* 0x040fe20000041868 */
[----:B------:R-:W2:Y:S07]  /*4830*/  LDSM.16.MT88.4 R12, [R135+0x4100] ;  /* 0x00410000870c783b */ /* 0x000eae0000004200 */
[C---:B------:R-:W-:Y:S08]  /*4840*/  HMMA.16816.F32.BF16 R96, R4.reuse, R24, R144 ;  /* 0x000000180460723c */ /* 0x040ff00000041890 */
[C---:B------:R-:W-:Y:S01]  /*4850*/  HMMA.16816.F32.BF16 R100, R4.reuse, R26, R164 ;  /* 0x0000001a0464723c */ /* 0x040fe200000418a4 */
[----:B------:R-:W4:Y:S06]  /*4860*/  LDSM.16.MT88.4 R24, [R237+0x4100] ;  /* 0x00410000ed18783b */ /* 0x000f2c0000004200 */
[----:B------:R-:W-:Y:S01]  /*4870*/  MOV R164, R181 ;  /* 0x000000b500a47202 */ /* 0x000fe20000000f00 */
[----:B------:R-:W-:Y:S01]  /*4880*/  HMMA.16816.F32.BF16 R108, R4, R30, R176 ;  /* 0x0000001e046c723c */ /* 0x000fe200000418b0 */
[----:B------:R-:W-:Y:S01]  /*4890*/  MOV R181, R131 ;  /* 0x0000008300b57202 */ /* 0x000fe20000000f00 */
[----:B------:R-:W-:Y:S01]  /*48a0*/  IMAD.MOV.U32 R165, RZ, RZ, R35 ;  /* 0x000000ffffa57224 */ /* 0x000fe200078e0023 */
[----:B------:R-:W-:Y:S01]  /*48b0*/  MOV R167, R235 ;  /* 0x000000eb00a77202 */ /* 0x000fe20000000f00 */
[----:B------:R-:W-:Y:S01]  /*48c0*/  IMAD.MOV.U32 R235, RZ, RZ, R10 ;  /* 0x000000ffffeb7224 */ /* 0x000fe200078e000a */
[----:B------:R-:W-:Y:S01]  /*48d0*/  MOV R35, R124 ;  /* 0x0000007c00237202 */ /* 0x000fe20000000f00 */
[----:B------:R-:W-:-:S02]  /*48e0*/  FFMA.FTZ R10, R162, c[0x0][0x2d0], -R9 ;  /* 0x0000b400a20a7a23 */ /* 0x000fc40000010809 */
[----:B------:R-:W-:Y:S01]  /*48f0*/  IMAD.MOV.U32 R177, RZ, RZ, R123 ;  /* 0x000000ffffb17224 */ /* 0x000fe200078e007b */
[C---:B------:R-:W-:Y:S01]  /*4900*/  HMMA.16816.F32.BF16 R136, R4.reuse, R28, R148 ;  /* 0x0000001c0488723c */ /* 0x040fe20000041894 */
[----:B------:R-:W-:Y:S02]  /*4910*/  IMAD.MOV.U32 R179, RZ, RZ, R160 ;  /* 0x000000ffffb37224 */ /* 0x000fe400078e00a0 */
[----:B------:R-:W-:Y:S02]  /*4920*/  IMAD.MOV.U32 R160, RZ, RZ, R127 ;  /* 0x000000ffffa07224 */ /* 0x000fe400078e007f */
[----:B------:R-:W-:Y:S02]  /*4930*/  IMAD.MOV.U32 R166, RZ, RZ, R34 ;  /* 0x000000ffffa67224 */ /* 0x000fe400078e0022 */
[----:B------:R-:W-:Y:S01]  /*4940*/  IMAD.MOV.U32 R28, RZ, RZ, R33 ;  /* 0x000000ffff1c7224 */ /* 0x000fe200078e0021 */
[----:B---3--:R-:W-:Y:S01]  /*4950*/  HMMA.16816.F32.BF16 R120, R4, R20, R200 ;  /* 0x000000140478723c */ /* 0x008fe200000418c8 */
[----:B------:R-:W-:Y:S01]  /*4960*/  MOV R33, R128 ;  /* 0x0000008000217202 */ /* 0x000fe20000000f00 */
[----:B------:R-:W-:Y:S01]  /*4970*/  IMAD.MOV.U32 R29, RZ, RZ, R130 ;  /* 0x000000ffff1d7224 */ /* 0x000fe200078e0082 */
[----:B------:R3:W-:Y:S01]  /*4980*/  MUFU.EX2 R200, R10 ;  /* 0x0000000a00c87308 */ /* 0x0007e20000000800 */
[----:B------:R-:W-:Y:S01]  /*4990*/  IMAD.MOV.U32 R34, RZ, RZ, R115 ;  /* 0x000000ffff227224 */ /* 0x000fe200078e0073 */
[----:B------:R-:W-:-:S02]  /*49a0*/  MOV R178, R33 ;  /* 0x0000002100b27202 */ /* 0x000fc40000000f00 */
[----:B------:R-:W-:Y:S01]  /*49b0*/  IMAD.MOV.U32 R201, RZ, RZ, R233 ;  /* 0x000000ffffc97224 */ /* 0x000fe200078e00e9 */
[----:B------:R-:W-:Y:S01]  /*49c0*/  MOV R233, R32 ;  /* 0x0000002000e97202 */ /* 0x000fe20000000f00 */
[----:B------:R-:W-:Y:S01]  /*49d0*/  IMAD.MOV.U32 R32, RZ, RZ, R129 ;  /* 0x000000ffff207224 */ /* 0x000fe200078e0081 */
[C---:B-1----:R-:W-:Y:S01]  /*49e0*/  HMMA.16816.F32.BF16 R148, R4.reuse, R16, R192 ;  /* 0x000000100494723c */ /* 0x042fe200000418c0 */
[----:B------:R-:W-:Y:S01]  /*49f0*/  MOV R202, R232 ;  /* 0x000000e800ca7202 */ /* 0x000fe20000000f00 */
[----:B------:R-:W-:Y:S02]  /*4a00*/  IMAD.MOV.U32 R232, RZ, RZ, R234 ;  /* 0x000000ffffe87224 */ /* 0x000fe400078e00ea */
[----:B------:R-:W-:Y:S02]  /*4a10*/  IMAD.MOV.U32 R234, RZ, RZ, R183 ;  /* 0x000000ffffea7224 */ /* 0x000fe400078e00b7 */
[----:B------:R-:W-:Y:S02]  /*4a20*/  IMAD.MOV.U32 R183, RZ, RZ, R133 ;  /* 0x000000ffffb77224 */ /* 0x000fe400078e0085 */
[----:B------:R-:W-:Y:S01]  /*4a30*/  HMMA.16816.F32.BF16 R128, R4, R22, R168 ;  /* 0x000000160480723c */ /* 0x000fe200000418a8 */
[----:B------:R-:W1:Y:S01]  /*4a40*/  LDSM.16.MT88.4 R20, [R0+0x4100] ;  /* 0x004100000014783b */ /* 0x000e620000004200 */
[----:B------:R-:W-:-:S02]  /*4a50*/  IMAD.MOV.U32 R133, RZ, RZ, R125 ;  /* 0x000000ffff857224 */ /* 0x000fc400078e007d */
[----:B---3--:R-:W-:Y:S02]  /*4a60*/  FFMA.FTZ R10, R242, c[0x0][0x2d0], -R9 ;  /* 0x0000b400f20a7a23 */ /* 0x008fe40000010809 */
[----:B------:R-:W-:Y:S01]  /*4a70*/  IMAD.MOV.U32 R203, RZ, RZ, R175 ;  /* 0x000000ffffcb7224 */ /* 0x000fe200078e00af */
[----:B------:R-:W-:Y:S01]  /*4a80*/  MOV R175, R114 ;  /* 0x0000007200af7202 */ /* 0x000fe20000000f00 */
[C---:B------:R-:W-:Y:S01]  /*4a90*/  HMMA.16816.F32.BF16 R144, R4.reuse, R18, R60 ;  /* 0x000000120490723c */ /* 0x040fe2000004183c */
[----:B------:R-:W3:Y:S01]  /*4aa0*/  LDSM.16.MT88.4 R16, [R135+0x7100] ;  /* 0x007100008710783b */ /* 0x000ee20000004200 */
[----:B------:R4:W1:Y:S01]  /*4ab0*/  MUFU.EX2 R195, R10 ;  /* 0x0000000a00c37308 */ /* 0x0008620000000800 */
[----:B------:R-:W-:Y:S02]  /*4ac0*/  IMAD.MOV.U32 R162, RZ, RZ, R183 ;  /* 0x000000ffffa27224 */ /* 0x000fe400078e00b7 */
[----:B------:R-:W-:Y:S02]  /*4ad0*/  IMAD.MOV.U32 R242, RZ, RZ, R179 ;  /* 0x000000fffff27224 */ /* 0x000fe400078e00b3 */
[----:B------:R-:W-:Y:S01]  /*4ae0*/  IMAD.MOV.U32 R179, RZ, RZ, R34 ;  /* 0x000000ffffb37224 */ /* 0x000fe200078e0022 */
[----:B--2---:R-:W-:Y:S01]  /*4af0*/  HMMA.16816.F32.BF16 R140, R4, R12, R44 ;  /* 0x0000000c048c723c */ /* 0x004fe2000004182c */
[----:B------:R-:W-:-:S07]  /*4b00*/  IMAD.MOV.U32 R176, RZ, RZ, R32 ;  /* 0x000000ffffb07224 */ /* 0x000fce00078e0020 */
[----:B------:R-:W-:Y:S01]  /*4b10*/  HMMA.16816.F32.BF16 R124, R4, R14, R48 ;  /* 0x0000000e047c723c */ /* 0x000fe20000041830 */
[----:B------:R-:W2:Y:S01]  /*4b20*/  LDSM.16.MT88.4 R12, [R237+0x7100] ;  /* 0x00710000ed0c783b */ /* 0x000ea20000004200 */
[----:B----4-:R-:W-:-:S04]  /*4b30*/  FFMA.FTZ R10, R163, c[0x0][0x2d0], -R9 ;  /* 0x0000b400a30a7a23 */ /* 0x010fc80000010809 */
[----:B------:R4:W-:Y:S02]  /*4b40*/  MUFU.EX2 R194, R10 ;  /* 0x0000000a00c27308 */ /* 0x0009e40000000800 */
[C---:B------:R-:W-:Y:S08]  /*4b50*/  HMMA.16816.F32.BF16 R112, R4.reuse, R24, R36 ;  /* 0x000000180470723c */ /* 0x040ff00000041824 */
[----:B------:R-:W-:Y:S01]  /*4b60*/  HMMA.16816.F32.BF16 R36, R4, R26, R40 ;  /* 0x0000001a0424723c */ /* 0x000fe20000041828 */
[----:B------:R-:W2:Y:S01]  /*4b70*/  LDSM.16.MT88.4 R24, [R0+0x7100] ;  /* 0x007100000018783b */ /* 0x000ea20000004200 */
[----:B----4-:R-:W-:-:S06]  /*4b80*/  FFMA.FTZ R10, R240, c[0x0][0x2d0], -R9 ;  /* 0x0000b400f00a7a23 */ /* 0x010fcc0000010809 */
[C---:B-1----:R-:W-:Y:S01]  /*4b90*/  HMMA.16816.F32.BF16 R48, R4.reuse, R20, R52 ;  /* 0x000000140430723c */ /* 0x042fe20000041834 */
[----:B------:R-:W-:Y:S01]  /*4ba0*/  IMAD.MOV.U32 R240, RZ, RZ, R28 ;  /* 0x000000fffff07224 */ /* 0x000fe200078e001c */
[----:B------:R1:W-:Y:S06]  /*4bb0*/  MUFU.EX2 R193, R10 ;  /* 0x0000000a00c17308 */ /* 0x0003ec0000000800 */
[C---:B---3--:R-:W-:Y:S08]  /*4bc0*/  HMMA.16816.F32.BF16 R52, R4.reuse, R16, R64 ;  /* 0x000000100434723c */ /* 0x048ff00000041840 */
[----:B------:R-:W-:Y:S01]  /*4bd0*/  HMMA.16816.F32.BF16 R40, R4, R18, R68 ;  /* 0x000000120428723c */ /* 0x000fe20000041844 */
[----:B------:R-:W3:Y:S01]  /*4be0*/  LDSM.16.MT88.4 R16, [R2+0x7900] ;  /* 0x007900000210783b */ /* 0x000ee20000004200 */
[----:B-1----:R-:W-:Y:S01]  /*4bf0*/  FFMA.FTZ R10, R244, c[0x0][0x2d0], -R8 ;  /* 0x0000b400f40a7a23 */ /* 0x002fe20000010808 */
[----:B------:R-:W-:-:S02]  /*4c00*/  MOV R244, R29 ;  /* 0x0000001d00f47202 */ /* 0x000fc40000000f00 */
[----:B------:R-:W-:Y:S01]  /*4c10*/  LDSM.16.MT88.4 R28, [R237+0x1900] ;  /* 0x00190000ed1c783b */ /* 0x000fe20000004200 */
[----:B------:R1:W-:Y:S02]  /*4c20*/  MUFU.EX2 R192, R10 ;  /* 0x0000000a00c07308 */ /* 0x0003e40000000800 */
[C---:B------:R-:W-:Y:S01]  /*4c30*/  HMMA.16816.F32.BF16 R44, R4.reuse, R22, R56 ;  /* 0x00000016042c723c */ /* 0x040fe20000041838 */
[----:B------:R-:W-:Y:S07]  /*4c40*/  LDSM.16.MT88.4 R20, [R2+0x4900] ;  /* 0x004900000214783b */ /* 0x000fee0000004200 */
[----:B--2---:R-:W-:Y:S01]  /*4c50*/  HMMA.16816.F32.BF16 R56, R4, R12, R72 ;  /* 0x0000000c0438723c */ /* 0x004fe20000041848 */
[----:B-1----:R-:W-:-:S02]  /*4c60*/  FFMA.FTZ R10, R243, c[0x0][0x2d0], -R8 ;  /* 0x0000b400f30a7a23 */ /* 0x002fc40000010808 */
[----:B------:R-:W-:-:S05]  /*4c70*/  IMAD.MOV.U32 R243, RZ, RZ, R172 ;  /* 0x000000fffff37224 */ /* 0x000fca00078e00ac */
[C---:B------:R-:W-:Y:S01]  /*4c80*/  HMMA.16816.F32.BF16 R168, R4.reuse, R14, R76 ;  /* 0x0000000e04a8723c */ /* 0x040fe2000004184c */
[----:B------:R1:W2:Y:S01]  /*4c90*/  MUFU.EX2 R183, R10 ;  /* 0x0000000a00b77308 */ /* 0x0002a20000000800 */
[----:B------:R-:W-:Y:S01]  /*4ca0*/  IMAD.MOV.U32 R172, RZ, RZ, R173 ;  /* 0x000000ffffac7224 */ /* 0x000fe200078e00ad */
[----:B------:R-:W-:Y:S01]  /*4cb0*/  MOV R173, R174 ;  /* 0x000000ae00ad7202 */ /* 0x000fe20000000f00 */
[----:B------:R-:W-:Y:S01]  /*4cc0*/  IMAD.MOV.U32 R174, RZ, RZ, R175 ;  /* 0x000000ffffae7224 */ /* 0x000fe200078e00af */
[----:B------:R-:W-:Y:S01]  /*4cd0*/  MOV R175, R35 ;  /* 0x0000002300af7202 */ /* 0x000fe20000000f00 */
[----:B------:R-:W-:Y:S02]  /*4ce0*/  LDSM.16.MT88.4 R12, [R135+0x1900] ;  /* 0x00190000870c783b */ /* 0x000fe40000004200 */
[C---:B------:R-:W-:Y:S02]  /*4cf0*/  HMMA.16816.F32.BF16 R64, R4.reuse, R24, R80 ;  /* 0x000000180440723c */ /* 0x040fe40000041850 */
[----:B------:R-:W4:Y:S06]  /*4d00*/  LDSM.16.MT88.4 R32, [R2+0x1900] ;  /* 0x001900000220783b */ /* 0x000f2c0000004200 */
[----:B------:R-:W-:Y:S01]  /*4d10*/  HMMA.16816.F32.BF16 R60, R4, R26, R84 ;  /* 0x0000001a043c723c */ /* 0x000fe20000041854 */
[----:B-1----:R-:W-:Y:S01]  /*4d20*/  FFMA.FTZ R10, R246, c[0x0][0x2d0], -R8 ;  /* 0x0000b400f60a7a23 */ /* 0x002fe20000010808 */
[----:B------:R-:W1:Y:S01]  /*4d30*/  LDSM.16.MT88.4 R24, [R0+0x1900] ;  /* 0x001900000018783b */ /* 0x000e620000004200 */
[----:B------:R-:W-:-:S02]  /*4d40*/  IMAD.MOV.U32 R246, RZ, RZ, R164 ;  /* 0x000000fffff67224 */ /* 0x000fc400078e00a4 */
[----:B------:R-:W-:Y:S01]  /*4d50*/  IMAD.MOV.U32 R164, RZ, RZ, R165 ;  /* 0x000000ffffa47224 */ /* 0x000fe200078e00a5 */
[----:B------:R-:W-:Y:S01]  /*4d60*/  MOV R165, R166 ;  /* 0x000000a600a57202 */ /* 0x000fe20000000f00 */
[----:B------:R-:W-:Y:S01]  /*4d70*/  IMAD.MOV.U32 R166, RZ, RZ, R167 ;  /* 0x000000ffffa67224 */ /* 0x000fe200078e00a7 */
[----:B------:R-:W-:Y:S01]  /*4d80*/  F2FP.BF16.PACK_AB R4, R195, R200 ;  /* 0x000000c8c304723e */ /* 0x000fe200000010ff */
[----:B------:R-:W-:Y:S01]  /*4d90*/  IMAD.MOV.U32 R167, RZ, RZ, R232 ;  /* 0x000000ffffa77224 */ /* 0x000fe200078e00e8 */
[----:B------:R-:W-:Y:S01]  /*4da0*/  MOV R232, R233 ;  /* 0x000000e900e87202 */ /* 0x000fe20000000f00 */
[----:B------:R-:W-:Y:S01]  /*4db0*/  IMAD.MOV.U32 R233, RZ, RZ, R182 ;  /* 0x000000ffffe97224 */ /* 0x000fe200078e00b6 */
[----:B--2---:R-:W-:Y:S01]  /*4dc0*/  F2FP.BF16.PACK_AB R5, R183, R192 ;  /* 0x000000c0b705723e */ /* 0x004fe200000010ff */
[----:B------:R2:W-:Y:S01]  /*4dd0*/  MUFU.EX2 R182, R10 ;  /* 0x0000000a00b67308 */ /* 0x0005e20000000800 */
[----:B------:R-:W-:Y:S01]  /*4de0*/  F2FP.BF16.PACK_AB R6, R193, R194 ;  /* 0x000000c2c106723e */ /* 0x000fe200000010ff */
[----:B--2---:R-:W-:-:S02]  /*4df0*/  FFMA.FTZ R10, R245, c[0x0][0x2d0], -R8 ;  /* 0x0000b400f50a7a23 */ /* 0x004fc40000010808 */
[----:B------:R-:W-:-:S04]  /*4e00*/  IMAD.MOV.U32 R245, RZ, RZ, R181 ;  /* 0x000000fffff57224 */ /* 0x000fc800078e00b5 */
[----:B------:R-:W2:Y:S02]  /*4e10*/  MUFU.EX2 R181, R10 ;  /* 0x0000000a00b57308 */ /* 0x000ea40000000800 */
[----:B--2---:R-:W-:Y:S01]  /*4e20*/  F2FP.BF16.PACK_AB R7, R181, R182 ;  /* 0x000000b6b507723e */ /* 0x004fe200000010ff */
[----:B------:R-:W-:-:S06]  /*4e30*/  FFMA.FTZ R10, R247, c[0x0][0x2d0], -R9 ;  /* 0x0000b400f70a7a23 */ /* 0x000fcc0000010809 */
[C---:B---3--:R-:W-:Y:S08]  /*4e40*/  HMMA.16816.F32.BF16 R116, R4.reuse, R16, R116 ;  /* 0x000000100474723c */ /* 0x048ff00000041874 */
[C---:B------:R-:W-:Y:S01]  /*4e50*/  HMMA.16816.F32.BF16 R80, R4.reuse, R18, R104 ;  /* 0x000000120450723c */ /* 0x040fe20000041868 */
[----:B------:R-:W2:Y:S07]  /*4e60*/  LDSM.16.MT88.4 R16, [R135+0x4900] ;  /* 0x004900008710783b */ /* 0x000eae0000004200 */
[C---:B----4-:R-:W-:Y:S07]  /*4e70*/  HMMA.16816.F32.BF16 R68, R4.reuse, R32, R88 ;  /* 0x000000200444723c */ /* 0x050fee0000041858 */
[----:B------:R-:W-:Y:S01]  /*4e80*/  IMAD.MOV.U32 R32, RZ, RZ, R176 ;  /* 0x000000ffff207224 */ /* 0x000fe200078e00b0 */
[----:B------:R-:W-:Y:S01]  /*4e90*/  HMMA.16816.F32.BF16 R136, R4, R12, R136 ;  /* 0x0000000c0488723c */ /* 0x000fe20000041888 */
[----:B------:R-:W-:Y:S01]  /*4ea0*/  MOV R33, R162 ;  /* 0x000000a200217202 */ /* 0x000fe20000000f00 */
[----:B------:R-:W-:Y:S01]  /*4eb0*/  IMAD.MOV.U32 R176, RZ, RZ, R232 ;  /* 0x000000ffffb07224 */ /* 0x000fe200078e00e8 */
[----:B------:R-:W-:Y:S01]  /*4ec0*/  MOV R232, R233 ;  /* 0x000000e900e87202 */ /* 0x000fe20000000f00 */
[----:B------:R-:W-:-:S04]  /*4ed0*/  IMAD.MOV.U32 R233, RZ, RZ, R180 ;  /* 0x000000ffffe97224 */ /* 0x000fc800078e00b4 */
[C---:B------:R-:W-:Y:S01]  /*4ee0*/  HMMA.16816.F32.BF16 R88, R4.reuse, R14, R108 ;  /* 0x0000000e0458723c */ /* 0x040fe2000004186c */
[----:B------:R-:W3:Y:S07]  /*4ef0*/  LDSM.16.MT88.4 R12, [R237+0x4900] ;  /* 0x00490000ed0c783b */ /* 0x000eee0000004200 */
[C---:B------:R-:W-:Y:S07]  /*4f00*/  HMMA.16816.F32.BF16 R84, R4.reuse, R20, R96 ;  /* 0x000000140454723c */ /* 0x040fee0000041860 */
[----:B------:R-:W-:Y:S01]  /*4f10*/  IMAD.MOV.U32 R99, RZ, RZ, R164 ;  /* 0x000000ffff637224 */ /* 0x000fe200078e00a4 */
[----:B------:R-:W-:Y:S01]  /*4f20*/  MOV R97, R166 ;  /* 0x000000a600617202 */ /* 0x000fe20000000f00 */
[----:B------:R-:W-:Y:S01]  /*4f30*/  IMAD.MOV.U32 R98, RZ, RZ, R165 ;  /* 0x000000ffff627224 */ /* 0x000fe200078e00a5 */
[----:B------:R-:W-:Y:S01]  /*4f40*/  HMMA.16816.F32.BF16 R72, R4, R34, R92 ;  /* 0x000000220448723c */ /* 0x000fe2000004185c */
[----:B------:R-:W-:-:S06]  /*4f50*/  IMAD.MOV.U32 R96, RZ, RZ, R167 ;  /* 0x000000ffff607224 */ /* 0x000fcc00078e00a7 */
[----:B------:R-:W-:Y:S01]  /*4f60*/  MOV R34, R179 ;  /* 0x000000b300227202 */ /* 0x000fe20000000f00 */
[C---:B------:R-:W-:Y:S01]  /*4f70*/  HMMA.16816.F32.BF16 R76, R4.reuse, R22, R100 ;  /* 0x00000016044c723c */ /* 0x040fe20000041864 */
[----:B------:R-:W-:Y:S01]  /*4f80*/  IMAD.MOV.U32 R35, RZ, RZ, R178 ;  /* 0x000000ffff237224 */ /* 0x000fe200078e00b2 */
[----:B------:R4:W-:Y:S01]  /*4f90*/  MUFU.EX2 R179, R10 ;  /* 0x0000000a00b37308 */ /* 0x0009e20000000800 */
[----:B------:R-:W3:Y:S05]  /*4fa0*/  LDSM.16.MT88.4 R20, [R0+0x4900] ;  /* 0x004900000014783b */ /* 0x000eea0000004200 */
[C---:B-1----:R-:W-:Y:S08]  /*4fb0*/  HMMA.16816.F32.BF16 R108, R4.reuse, R24, R148 ;  /* 0x00000018046c723c */ /* 0x042ff00000041894 */
[----:B------:R-:W-:Y:S01]  /*4fc0*/  HMMA.16816.F32.BF16 R164, R4, R26, R144 ;  /* 0x0000001a04a4723c */ /* 0x000fe20000041890 */
[----:B------:R-:W1:Y:S01]  /*4fd0*/  LDSM.16.MT88.4 R24, [R135+0x7900] ;  /* 0x007900008718783b */ /* 0x000e620000004200 */
[----:B----4-:R-:W-:-:S04]  /*4fe0*/  FFMA.FTZ R10, R249, c[0x0][0x2d0], -R9 ;  /* 0x0000b400f90a7a23 */ /* 0x010fc80000010809 */
[----:B------:R4:W1:Y:S02]  /*4ff0*/  MUFU.EX2 R180, R10 ;  /* 0x0000000a00b47308 */ /* 0x0008640000000800 */
[C---:B------:R-:W-:Y:S08]  /*5000*/  HMMA.16816.F32.BF16 R92, R4.reuse, R28, R120 ;  /* 0x0000001c045c723c */ /* 0x040ff00000041878 */
[----:B------:R-:W-:Y:S01]  /*5010*/  HMMA.16816.F32.BF16 R100, R4, R30, R128 ;  /* 0x0000001e0464723c */ /* 0x000fe20000041880 */
[----:B------:R-:W1:Y:S01]  /*5020*/  LDSM.16.MT88.4 R28, [R237+0x7900] ;  /* 0x00790000ed1c783b */ /* 0x000e620000004200 */
[----:B----4-:R-:W-:-:S06]  /*5030*/  FFMA.FTZ R10, R248, c[0x0][0x2d0], -R9 ;  /* 0x0000b400f80a7a23 */ /* 0x010fcc0000010809 */
[C---:B--2---:R-:W-:Y:S01]  /*5040*/  HMMA.16816.F32.BF16 R128, R4.reuse, R16, R140 ;  /* 0x000000100480723c */ /* 0x044fe2000004188c */
[----:B------:R2:W-:Y:S06]  /*5050*/  MUFU.EX2 R178, R10 ;  /* 0x0000000a00b27308 */ /* 0x0005ec0000000800 */
[----:B------:R-:W-:Y:S01]  /*5060*/  MOV R143, R161 ;  /* 0x000000a1008f7202 */ /* 0x000fe20000000f00 */
[----:B------:R-:W-:Y:S01]  /*5070*/  IMAD.MOV.U32 R142, RZ, RZ, R160 ;  /* 0x000000ffff8e7224 */ /* 0x000fe200078e00a0 */
[----:B------:R-:W-:Y:S01]  /*5080*/  MOV R140, R97 ;  /* 0x00000061008c7202 */ /* 0x000fe20000000f00 */
[----:B------:R-:W-:Y:S01]  /*5090*/  IMAD.MOV.U32 R17, RZ, RZ, R96 ;  /* 0x000000ffff117224 */ /* 0x000fe200078e0060 */
[----:B------:R-:W-:Y:S01]  /*50a0*/  HMMA.16816.F32.BF16 R144, R4, R18, R124 ;  /* 0x000000120490723c */ /* 0x000fe2000004187c */
[----:B------:R-:W-:Y:S01]  /*50b0*/  IMAD.MOV.U32 R16, RZ, RZ, R143 ;  /* 0x000000ffff107224 */ /* 0x000fe200078e008f */
[----:B------:R-:W-:Y:S01]  /*50c0*/  MOV R143, R34 ;  /* 0x00000022008f7202 */ /* 0x000fe20000000f00 */
[----:B------:R-:W-:-:S02]  /*50d0*/  IMAD.MOV.U32 R34, RZ, RZ, R35 ;  /* 0x000000ffff227224 */ /* 0x000fc400078e0023 */
[----:B------:R-:W-:Y:S01]  /*50e0*/  IMAD.MOV.U32 R35, RZ, RZ, R32 ;  /* 0x000000ffff237224 */ /* 0x000fe200078e0020 */
[----:B------:R-:W-:Y:S01]  /*50f0*/  MOV R32, R33 ;  /* 0x0000002100207202 */ /* 0x000fe20000000f00 */
[----:B------:R-:W-:Y:S01]  /*5100*/  IMAD.MOV.U32 R33, RZ, RZ, R245 ;  /* 0x000000ffff217224 */ /* 0x000fe200078e00f5 */
[C---:B---3--:R-:W-:Y:S01]  /*5110*/  HMMA.16816.F32.BF16 R148, R4.reuse, R12, R112 ;  /* 0x0000000c0494723c */ /* 0x048fe20000041870 */
[----:B------:R-:W-:Y:S01]  /*5120*/  IMAD.MOV.U32 R245, RZ, RZ, R246 ;  /* 0x000000fffff57224 */ /* 0x000fe200078e00f6 */
[----:B------:R-:W-:Y:S01]  /*5130*/  MOV R246, R243 ;  /* 0x000000f300f67202 */ /* 0x000fe20000000f00 */
[----:B------:R-:W-:Y:S02]  /*5140*/  IMAD.MOV.U32 R243, RZ, RZ, R244 ;  /* 0x000000fffff37224 */ /* 0x000fe400078e00f4 */
[----:B--2---:R-:W-:Y:S02]  /*5150*/  FFMA.FTZ R10, R142, c[0x0][0x2d0], -R9 ;  /* 0x0000b4008e0a7a23 */ /* 0x004fe40000010809 */
[----:B------:R-:W-:Y:S01]  /*5160*/  IMAD.MOV.U32 R244, RZ, RZ, R240 ;  /* 0x000000fffff47224 */ /* 0x000fe200078e00f0 */
[----:B------:R-:W-:Y:S01]  /*5170*/  MOV R240, R242 ;  /* 0x000000f200f07202 */ /* 0x000fe20000000f00 */
[----:B------:R-:W-:Y:S01]  /*5180*/  IMAD.MOV.U32 R142, RZ, RZ, R99 ;  /* 0x000000ffff8e7224 */ /* 0x000fe200078e0063 */
[C---:B------:R-:W-:Y:S01]  /*5190*/  HMMA.16816.F32.BF16 R160, R4.reuse, R14, R36 ;  /* 0x0000000e04a0723c */ /* 0x040fe20000041824 */
        /* <DEDUP_REMOVED lines=18> */
[----:B--2---:R-:W-:Y:S01]  /*52c0*/  FFMA.FTZ R10, R16, c[0x0][0x2d0], -R8 ;  /* 0x0000b400100a7a23 */ /* 0x004fe20000010808 */
[----:B------:R-:W-:Y:S01]  /*52d0*/  MOV R242, R202 ;  /* 0x000000ca00f27202 */ /* 0x000fe20000000f00 */
[----:B------:R-:W-:Y:S01]  /*52e0*/  IMAD.MOV.U32 R141, RZ, RZ, R245 ;  /* 0x000000ffff8d7224 */ /* 0x000fe200078e00f5 */
[----:B------:R-:W-:Y:S01]  /*52f0*/  MOV R202, R177 ;  /* 0x000000b100ca7202 */ /* 0x000fe20000000f00 */
[----:B------:R2:W5:Y:S01]  /*5300*/  LDL.LU R155, [R1+0x2c] ;  /* 0x00002c00019b7983 */ /* 0x0005620000300800 */
[----:B------:R3:W-:Y:S01]  /*5310*/  MUFU.EX2 R177, R10 ;  /* 0x0000000a00b17308 */ /* 0x0007e20000000800 */
[----:B------:R-:W-:Y:S01]  /*5320*/  MOV R112, R114 ;  /* 0x0000007200707202 */ /* 0x000fe20000000f00 */
[----:B------:R-:W-:Y:S01]  /*5330*/  IMAD.MOV.U32 R114, RZ, RZ, R124 ;  /* 0x000000ffff727224 */ /* 0x000fe200078e007c */
[----:B------:R-:W4:Y:S01]  /*5340*/  LDSM.16.MT88.4 R12, [R0+0x7900] ;  /* 0x00790000000c783b */ /* 0x000f220000004200 */
[----:B------:R-:W-:Y:S01]  /*5350*/  IMAD.MOV.U32 R245, RZ, RZ, R243 ;  /* 0x000000fffff57224 */ /* 0x000fe200078e00f3 */
[----:B------:R-:W-:Y:S01]  /*5360*/  HMMA.16816.F32.BF16 R120, R4, R20, R48 ;  /* 0x000000140478723c */ /* 0x000fe20000041830 */
[----:B------:R-:W-:Y:S01]  /*5370*/  IMAD.MOV.U32 R124, RZ, RZ, R126 ;  /* 0x000000ffff7c7224 */ /* 0x000fe200078e007e */
[----:B------:R-:W2:Y:S01]  /*5380*/  LDSM.16.MT88.4 R16, [R2+0x2100] ;  /* 0x002100000210783b */ /* 0x000ea20000004200 */
[----:B------:R-:W-:-:S02]  /*5390*/  IMAD.MOV.U32 R243, RZ, RZ, R240 ;  /* 0x000000fffff37224 */ /* 0x000fc400078e00f0 */
[----:B------:R-:W-:Y:S02]  /*53a0*/  IMAD.MOV.U32 R126, RZ, RZ, R140 ;  /* 0x000000ffff7e7224 */ /* 0x000fe400078e008c */
[----:B------:R-:W-:Y:S01]  /*53b0*/  IMAD.MOV.U32 R240, RZ, RZ, R201 ;  /* 0x000000fffff07224 */ /* 0x000fe200078e00c9 */
[C---:B------:R-:W-:Y:S01]  /*53c0*/  HMMA.16816.F32.BF16 R104, R4.reuse, R22, R44 ;  /* 0x000000160468723c */ /* 0x040fe2000004182c */
        /* <DEDUP_REMOVED lines=9> */
[----:B------:R3:W2:Y:S01]  /*5460*/  MUFU.EX2 R176, R10 ;  /* 0x0000000a00b07308 */ /* 0x0006a20000000800 */
[----:B------:R-:W-:Y:S01]  /*5470*/  MOV R232, R233 ;  /* 0x000000e900e87202 */ /* 0x000fe20000000f00 */
[----:B------:R-:W-:Y:S01]  /*5480*/  IMAD.MOV.U32 R143, RZ, RZ, R32 ;  /* 0x000000ffff8f7224 */ /* 0x000fe200078e0020 */
[C---:B-1----:R-:W-:Y:S01]  /*5490*/  HMMA.16816.F32.BF16 R96, R4.reuse, R24, R52 ;  /* 0x000000180460723c */ /* 0x042fe20000041834 */
[----:B------:R-:W-:Y:S01]  /*54a0*/  IMAD.MOV.U32 R233, RZ, RZ, R252 ;  /* 0x000000ffffe97224 */ /* 0x000fe200078e00fc */
[----:B------:R-:W-:Y:S04]  /*54b0*/  LDSM.16.MT88.4 R20, [R2+0x5100] ;  /* 0x005100000214783b */ /* 0x000fe80000004200 */
[----:B------:R1:W5:Y:S02]  /*54c0*/  LDL.LU R252, [R1+0x28] ;  /* 0x0000280001fc7983 */ /* 0x0003640000300800 */
[----:B------:R-:W-:Y:S02]  /*54d0*/  HMMA.16816.F32.BF16 R32, R4, R26, R40 ;  /* 0x0000001a0420723c */ /* 0x000fe40000041828 */
[----:B------:R1:W5:Y:S01]  /*54e0*/  LDL.LU R251, [R1+0x24] ;  /* 0x0000240001fb7983 */ /* 0x0003620000300800 */
[----:B---3--:R-:W-:Y:S01]  /*54f0*/  FFMA.FTZ R10, R112, c[0x0][0x2d0], -R8 ;  /* 0x0000b400700a7a23 */ /* 0x008fe20000010808 */
[----:B------:R-:W-:Y:S01]  /*5500*/  MOV R39, R113 ;  /* 0x0000007100277202 */ /* 0x000fe20000000f00 */
[----:B------:R-:W-:-:S03]  /*5510*/  IMAD.MOV.U32 R112, RZ, RZ, R140 ;  /* 0x000000ffff707224 */ /* 0x000fc600078e008c */
[----:B------:R-:W-:Y:S01]  /*5520*/  HMMA.16816.F32.BF16 R40, R4, R28, R56 ;  /* 0x0000001c0428723c */ /* 0x000fe20000041838 */
[----:B------:R-:W-:Y:S01]  /*5530*/  IMAD.MOV.U32 R140, RZ, RZ, R142 ;  /* 0x000000ffff8c7224 */ /* 0x000fe200078e008e */
[----:B------:R-:W3:Y:S01]  /*5540*/  LDSM.16.MT88.4 R24, [R2+0x8100] ;  /* 0x008100000218783b */ /* 0x000ee20000004200 */
[----:B------:R-:W-:-:S03]  /*5550*/  IMAD.MOV.U32 R142, RZ, RZ, R250 ;  /* 0x000000ffff8e7224 */ /* 0x000fc600078e00fa */
[----:B------:R1:W5:Y:S01]  /*5560*/  LDL.LU R250, [R1+0x20] ;  /* 0x0000200001fa7983 */ /* 0x0003620000300800 */
[----:B------:R-:W-:-:S03]  /*5570*/  MOV R59, R241 ;  /* 0x000000f1003b7202 */ /* 0x000fc60000000f00 */
[----:B------:R1:W5:Y:S01]  /*5580*/  LDL.LU R241, [R1+0x1c] ;  /* 0x00001c0001f17983 */ /* 0x0003620000300800 */
[----:B------:R-:W-:Y:S02]  /*5590*/  MOV R113, R141 ;  /* 0x0000008d00717202 */ /* 0x000fe40000000f00 */
[----:B------:R-:W-:Y:S02]  /*55a0*/  MOV R141, R134 ;  /* 0x00000086008d7202 */ /* 0x000fe40000000f00 */
[----:B------:R2:W-:Y:S01]  /*55b0*/  MUFU.EX2 R134, R10 ;  /* 0x0000000a00867308 */ /* 0x0005e20000000800 */
[----:B----4-:R-:W-:Y:S01]  /*55c0*/  HMMA.16816.F32.BF16 R44, R4, R12, R64 ;  /* 0x0000000c042c723c */ /* 0x010fe20000041840 */
[----:B--2---:R-:W-:-:S07]  /*55d0*/  FFMA.FTZ R10, R39, c[0x0][0x2d0], -R8 ;  /* 0x0000b400270a7a23 */ /* 0x004fce0000010808 */
[C---:B------:R-:W-:Y:S01]  /*55e0*/  HMMA.16816.F32.BF16 R36, R4.reuse, R30, R168 ;  /* 0x0000001e0424723c */ /* 0x040fe200000418a8 */
[----:B------:R-:W2:Y:S07]  /*55f0*/  MUFU.EX2 R249, R10 ;  /* 0x0000000a00f97308 */ /* 0x000eae0000000800 */
[----:B------:R-:W-:Y:S01]  /*5600*/  HMMA.16816.F32.BF16 R28, R4, R14, R60 ;  /* 0x0000000e041c723c */ /* 0x000fe2000004183c */
[----:B------:R-:W4:Y:S06]  /*5610*/  LDSM.16.MT88.4 R12, [R135+0x2100] ;  /* 0x00210000870c783b */ /* 0x000f2c0000004200 */
[----:B------:R-:W-:-:S02]  /*5620*/  F2FP.BF16.PACK_AB R4, R180, R179 ;  /* 0x000000b3b404723e */ /* 0x000fc400000010ff */
[----:B------:R-:W-:Y:S02]  /*5630*/  F2FP.BF16.PACK_AB R5, R176, R177 ;  /* 0x000000b1b005723e */ /* 0x000fe400000010ff */
[----:B------:R-:W-:Y:S02]  /*5640*/  F2FP.BF16.PACK_AB R6, R248, R178 ;  /* 0x000000b2f806723e */ /* 0x000fe400000010ff */
[----:B--2---:R-:W-:-:S07]  /*5650*/  F2FP.BF16.PACK_AB R7, R249, R134 ;  /* 0x00000086f907723e */ /* 0x004fce00000010ff */
        /* <DEDUP_REMOVED lines=8> */
[----:B------:R-:W1:Y:S07]  /*56e0*/  LDSM.16.MT88.4 R20, [R0+0x2100] ;  /* 0x002100000014783b */ /* 0x000e6e0000004200 */
[C---:B----4-:R-:W-:Y:S08]  /*56f0*/  HMMA.16816.F32.BF16 R136, R4.reuse, R12, R136 ;  /* 0x0000000c0488723c */ /* 0x050ff00000041888 */
[C---:B------:R-:W-:Y:S01]  /*5700*/  HMMA.16816.F32.BF16 R76, R4.reuse, R14, R88 ;  /* 0x0000000e044c723c */ /* 0x040fe20000041858 */
[----:B------:R-:W4:Y:S01]  /*5710*/  LDSM.16.MT88.4 R12, [R237+0x5100] ;  /* 0x00510000ed0c783b */ /* 0x000f220000004200 */
[----:B------:R-:W-:Y:S01]  /*5720*/  IMAD.MOV.U32 R170, RZ, RZ, R124 ;  /* 0x000000ffffaa7224 */ /* 0x000fe200078e007c */
[----:B------:R-:W-:Y:S01]  /*5730*/  MOV R169, R125 ;  /* 0x0000007d00a97202 */ /* 0x000fe20000000f00 */
[----:B------:R-:W-:Y:S01]  /*5740*/  IMAD.MOV.U32 R171, RZ, RZ, R126 ;  /* 0x000000ffffab7224 */ /* 0x000fe200078e007e */
[----:B------:R-:W-:Y:S01]  /*5750*/  MOV R168, R127 ;  /* 0x0000007f00a87202 */ /* 0x000fe20000000f00 */
[----:B------:R-:W-:Y:S01]  /*5760*/  IMAD.MOV.U32 R58, RZ, RZ, R113 ;  /* 0x000000ffff3a7224 */ /* 0x000fe200078e0071 */
[----:B------:R-:W-:Y:S01]  /*5770*/  MOV R247, R112 ;  /* 0x0000007000f77202 */ /* 0x000fe20000000f00 */
[C---:B--2---:R-:W-:Y:S01]  /*5780*/  HMMA.16816.F32.BF16 R92, R4.reuse, R16, R92 ;  /* 0x00000010045c723c */ /* 0x044fe2000004185c */
[----:B------:R-:W-:Y:S01]  /*5790*/  MOV R57, R114 ;  /* 0x0000007200397202 */ /* 0x000fe20000000f00 */
[----:B------:R-:W-:Y:S01]  /*57a0*/  IMAD.MOV.U32 R56, RZ, RZ, R115 ;  /* 0x000000ffff387224 */ /* 0x000fe200078e0073 */
[----:B------:R-:W-:Y:S05]  /*57b0*/  LDSM.16.MT88.4 R88, [R2+0x5900] ;  /* 0x005900000258783b */ /* 0x000fea0000004200 */
        /* <DEDUP_REMOVED lines=8> */
[C---:B----4-:R-:W-:Y:S08]  /*5840*/  HMMA.16816.F32.BF16 R148, R4.reuse, R12, R148 ;  /* 0x0000000c0494723c */ /* 0x050ff00000041894 */
[----:B------:R-:W-:Y:S01]  /*5850*/  HMMA.16816.F32.BF16 R160, R4, R14, R160 ;  /* 0x0000000e04a0723c */ /* 0x000fe200000418a0 */
[----:B------:R-:W4:Y:S01]  /*5860*/  LDSM.16.MT88.4 R12, [R0+0x8100] ;  /* 0x00810000000c783b */ /* 0x000f220000004200 */
[----:B------:R-:W-:-:S02]  /*5870*/  FFMA.FTZ R10, R168, c[0x0][0x2d0], -R9 ;  /* 0x0000b400a80a7a23 */ /* 0x000fc40000010809 */
[----:B------:R-:W-:Y:S01]  /*5880*/  IMAD.MOV.U32 R168, RZ, RZ, R169 ;  /* 0x000000ffffa87224 */ /* 0x000fe200078e00a9 */
[----:B------:R-:W-:Y:S01]  /*5890*/  MOV R169, R170 ;  /* 0x000000aa00a97202 */ /* 0x000fe20000000f00 */
[----:B------:R-:W-:Y:S02]  /*58a0*/  IMAD.MOV.U32 R170, RZ, RZ, R133 ;  /* 0x000000ffffaa7224 */ /* 0x000fe400078e0085 */
[----:B------:R3:W-:Y:S01]  /*58b0*/  MUFU.EX2 R133, R10 ;  /* 0x0000000a00857308 */ /* 0x0007e20000000800 */
[----:B------:R-:W-:Y:S02]  /*58c0*/  MOV R67, R169 ;  /* 0x000000a900437202 */ /* 0x000fe40000000f00 */
[----:B------:R-:W-:Y:S01]  /*58d0*/  MOV R74, R171 ;  /* 0x000000ab004a7202 */ /* 0x000fe20000000f00 */
[----:B--2---:R-:W-:Y:S01]  /*58e0*/  HMMA.16816.F32.BF16 R164, R4, R16, R120 ;  /* 0x0000001004a4723c */ /* 0x004fe20000041878 */
[----:B------:R-:W-:Y:S01]  /*58f0*/  IMAD.MOV.U32 R75, RZ, RZ, R170 ;  /* 0x000000ffff4b7224 */ /* 0x000fe200078e00aa */
[----:B------:R-:W-:Y:S01]  /*5900*/  MOV R65, R57 ;  /* 0x0000003900417202 */ /* 0x000fe20000000f00 */
[----:B------:R-:W-:-:S02]  /*5910*/  IMAD.MOV.U32 R64, RZ, RZ, R56 ;  /* 0x000000ffff407224 */ /* 0x000fc400078e0038 */
[----:B---3--:R-:W-:Y:S01]  /*5920*/  FFMA.FTZ R10, R168, c[0x0][0x2d0], -R9 ;  /* 0x0000b400a80a7a23 */ /* 0x008fe20000010809 */
[----:B------:R-:W2:Y:S03]  /*5930*/  LDSM.16.MT88.4 R120, [R2+0x8900] ;  /* 0x008900000278783b */ /* 0x000ea60000004200 */
[----:B------:R3:W1:Y:S01]  /*5940*/  MUFU.EX2 R17, R10 ;  /* 0x0000000a00117308 */ /* 0x0006620000000800 */
[----:B------:R-:W-:Y:S01]  /*5950*/  IMAD.MOV.U32 R66, RZ, RZ, R58 ;  /* 0x000000ffff427224 */ /* 0x000fe200078e003a */
[----:B------:R-:W-:Y:S01]  /*5960*/  MOV R57, R174 ;  /* 0x000000ae00397202 */ /* 0x000fe20000000f00 */
[----:B------:R-:W-:Y:S02]  /*5970*/  IMAD.MOV.U32 R56, RZ, RZ, R173 ;  /* 0x000000ffff387224 */ /* 0x000fe400078e00ad */
[----:B------:R-:W-:Y:S01]  /*5980*/  IMAD.MOV.U32 R58, RZ, RZ, R175 ;  /* 0x000000ffff3a7224 */ /* 0x000fe200078e00af */
[----:B------:R-:W-:Y:S01]  /*5990*/  MOV R83, R75 ;  /* 0x0000004b00537202 */ /* 0x000fe20000000f00 */
[----:B------:R-:W-:Y:S01]  /*59a0*/  IMAD.MOV.U32 R72, RZ, RZ, R65 ;  /* 0x000000ffff487224 */ /* 0x000fe200078e0041 */
[----:B------:R-:W-:Y:S01]  /*59b0*/  MOV R73, R66 ;  /* 0x0000004200497202 */ /* 0x000fe20000000f00 */
[----:B---3--:R-:W-:-:S02]  /*59c0*/  FFMA.FTZ R10, R67, c[0x0][0x2d0], -R9 ;  /* 0x0000b400430a7a23 */ /* 0x008fc40000010809 */
[----:B------:R-:W-:Y:S01]  /*59d0*/  FFMA.FTZ R9, R74, c[0x0][0x2d0], -R9 ;  /* 0x0000b4004a097a23 */ /* 0x000fe20000010809 */
[----:B------:R-:W-:-:S03]  /*59e0*/  MOV R67, R172 ;  /* 0x000000ac00437202 */ /* 0x000fc60000000f00 */
[----:B------:R3:W-:Y:S01]  /*59f0*/  MUFU.EX2 R16, R9 ;  /* 0x0000000900107308 */ /* 0x0007e20000000800 */
[----:B------:R-:W-:Y:S01]  /*5a00*/  MOV R75, R56 ;  /* 0x00000038004b7202 */ /* 0x000fe20000000f00 */
[----:B------:R-:W-:Y:S01]  /*5a10*/  IMAD.MOV.U32 R74, RZ, RZ, R67 ;  /* 0x000000ffff4a7224 */ /* 0x000fe200078e0043 */
[----:B------:R-:W-:Y:S01]  /*5a20*/  MOV R65, R58 ;  /* 0x0000003a00417202 */ /* 0x000fe20000000f00 */
[----:B------:R-:W-:Y:S01]  /*5a30*/  IMAD.MOV.U32 R66, RZ, RZ, R59 ;  /* 0x000000ffff427224 */ /* 0x000fe200078e003b */
[----:B------:R-:W-:Y:S01]  /*5a40*/  MOV R67, R11 ;  /* 0x0000000b00437202 */ /* 0x000fe20000000f00 */
[C---:B------:R-:W-:Y:S01]  /*5a50*/  HMMA.16816.F32.BF16 R36, R4.reuse, R26, R36 ;  /* 0x0000001a0424723c */ /* 0x040fe20000041824 */
[----:B---3--:R-:W-:Y:S02]  /*5a60*/  FFMA.FTZ R9, R64, c[0x0][0x2d0], -R8 ;  /* 0x0000b40040097a23 */ /* 0x008fe40000010808 */
[----:B------:R-:W-:Y:S02]  /*5a70*/  IMAD.MOV.U32 R64, RZ, RZ, R57 ;  /* 0x000000ffff407224 */ /* 0x000fe400078e0039 */
[----:B------:R3:W-:Y:S01]  /*5a80*/  MUFU.EX2 R11, R9 ;  /* 0x00000009000b7308 */ /* 0x0007e20000000800 */
[----:B------:R2:W-:Y:S02]  /*5a90*/  LDSM.16.MT88.4 R56, [R2+0x2900] ;  /* 0x002900000238783b */ /* 0x0005e40000004200 */
[----:B------:R-:W-:Y:S01]  /*5aa0*/  HMMA.16816.F32.BF16 R40, R4, R24, R40 ;  /* 0x000000180428723c */ /* 0x000fe20000041828 */
[----:B------:R-:W-:Y:S01]  /*5ab0*/  MOV R27, R141 ;  /* 0x0000008d001b7202 */ /* 0x000fe20000000f00 */
[----:B------:R-:W-:-:S05]  /*5ac0*/  IMAD.MOV.U32 R26, RZ, RZ, R142 ;  /* 0x000000ffff1a7224 */ /* 0x000fca00078e008e */
[----:B------:R-:W-:Y:S01]  /*5ad0*/  IMAD.MOV.U32 R24, RZ, RZ, R140 ;  /* 0x000000ffff187224 */ /* 0x000fe200078e008c */
[----:B------:R-:W-:Y:S01]  /*5ae0*/  HMMA.16816.F32.BF16 R168, R4, R18, R104 ;  /* 0x0000001204a8723c */ /* 0x000fe20000041868 */
[----:B------:R-:W4:Y:S01]  /*5af0*/  MUFU.EX2 R18, R10 ;  /* 0x0000000a00127308 */ /* 0x000f220000000800 */
[----:B------:R-:W-:Y:S01]  /*5b00*/  MOV R25, R67 ;  /* 0x0000004300197202 */ /* 0x000fe20000000f00 */
[----:B------:R-:W-:Y:S01]  /*5b10*/  LDSM.16.MT88.4 R104, [R0+0x5900] ;  /* 0x005900000068783b */ /* 0x000fe20000004200 */
[----:B---3--:R-:W-:-:S04]  /*5b20*/  FFMA.FTZ R9, R83, c[0x0][0x2d0], -R8 ;  /* 0x0000b40053097a23 */ /* 0x008fc80000010808 */
[C---:B-1----:R-:W-:Y:S01]  /*5b30*/  HMMA.16816.F32.BF16 R172, R4.reuse, R20, R96 ;  /* 0x0000001404ac723c */ /* 0x042fe20000041860 */
[----:B--2---:R-:W-:Y:S01]  /*5b40*/  MOV R2, R143 ;  /* 0x0000008f00027202 */ /* 0x004fe20000000f00 */
[----:B------:R1:W2:Y:S06]  /*5b50*/  MUFU.EX2 R10, R9 ;  /* 0x00000009000a7308 */ /* 0x0002ac0000000800 */
[----:B------:R-:W-:Y:S01]  /*5b60*/  HMMA.16816.F32.BF16 R32, R4, R22, R32 ;  /* 0x000000160420723c */ /* 0x000fe20000041820 */
[----:B------:R-:W3:Y:S01]  /*5b70*/  LDSM.16.MT88.4 R140, [R135+0x2900] ;  /* 0x00290000878c783b */ /* 0x000ee20000004200 */
[----:B------:R-:W-:Y:S01]  /*5b80*/  IMAD.MOV.U32 R19, RZ, RZ, R74 ;  /* 0x000000ffff137224 */ /* 0x000fe200078e004a */
[----:B------:R-:W-:-:S02]  /*5b90*/  MOV R21, R75 ;  /* 0x0000004b00157202 */ /* 0x000fc40000000f00 */
[----:B------:R-:W-:Y:S03]  /*5ba0*/  LDSM.16.MT88.4 R80, [R135+0x5900] ;  /* 0x005900008750783b */ /* 0x000fe60000004200 */
[----:B----4-:R-:W-:Y:S01]  /*5bb0*/  HMMA.16816.F32.BF16 R44, R4, R12, R44 ;  /* 0x0000000c042c723c */ /* 0x010fe2000004182c */
[----:B------:R-:W-:Y:S01]  /*5bc0*/  IMAD.MOV.U32 R22, RZ, RZ, R66 ;  /* 0x000000ffff167224 */ /* 0x000fe200078e0042 */
[----:B------:R-:W-:-:S06]  /*5bd0*/  MOV R23, R65 ;  /* 0x0000004100177202 */ /* 0x000fcc0000000f00 */
[----:B------:R-:W-:Y:S01]  /*5be0*/  HMMA.16816.F32.BF16 R28, R4, R14, R28 ;  /* 0x0000000e041c723c */ /* 0x000fe2000004181c */
[--C-:B-1----:R-:W-:Y:S01]  /*5bf0*/  FFMA.FTZ R9, R72, c[0x0][0x2d0], -R8.reuse ;  /* 0x0000b40048097a23 */ /* 0x102fe20000010808 */
[----:B------:R-:W-:Y:S01]  /*5c00*/  LDSM.16.MT88.4 R12, [R0+0x8900] ;  /* 0x00890000000c783b */ /* 0x000fe20000004200 */
[----:B------:R-:W-:-:S03]  /*5c10*/  FFMA.FTZ R8, R73, c[0x0][0x2d0], -R8 ;  /* 0x0000b40049087a23 */ /* 0x000fc60000010808 */
[----:B------:R1:W4:Y:S01]  /*5c20*/  LDSM.16.MT88.4 R72, [R0+0x2900] ;  /* 0x002900000048783b */ /* 0x0003220000004200 */
[----:B------:R-:W-:Y:S02]  /*5c30*/  FADD.FTZ R4, R26, R2 ;  /* 0x000000021a047221 */ /* 0x000fe40000010000 */
[----:B------:R-:W-:Y:S01]  /*5c40*/  FADD.FTZ R2, R24, R27 ;  /* 0x0000001b18027221 */ /* 0x000fe20000010000 */
[----:B------:R-:W-:Y:S01]  /*5c50*/  F2FP.BF16.PACK_AB R128, R17, R133 ;  /* 0x000000851180723e */ /* 0x000fe200000010ff */
[----:B------:R-:W-:Y:S01]  /*5c60*/  FADD.FTZ R4, R25, R4 ;  /* 0x0000000419047221 */ /* 0x000fe20000010000 */
[----:B------:R-:W-:Y:S01]  /*5c70*/  F2FP.BF16.PACK_AB R130, R16, R18 ;  /* 0x000000121082723e */ /* 0x000fe200000010ff */
[----:B------:R-:W-:Y:S01]  /*5c80*/  IMAD.MOV.U32 R20, RZ, RZ, R64 ;  /* 0x000000ffff147224 */ /* 0x000fe200078e0040 */
[----:B------:R-:W-:Y:S01]  /*5c90*/  LDSM.16.MT88.4 R96, [R237+0x5900] ;  /* 0x00590000ed60783b */ /* 0x000fe20000004200 */
[----:B------:R-:W-:Y:S02]  /*5ca0*/  FADD.FTZ R2, R22, R2 ;  /* 0x0000000216027221 */ /* 0x000fe40000010000 */
[----:B------:R-:W-:Y:S01]  /*5cb0*/  FADD.FTZ R4, R23, R4 ;  /* 0x0000000417047221 */ /* 0x000fe20000010000 */
[----:B------:R-:W-:Y:S01]  /*5cc0*/  MUFU.EX2 R9, R9 ;  /* 0x0000000900097308 */ /* 0x000fe20000000800 */
[----:B------:R-:W-:Y:S01]  /*5cd0*/  FADD.FTZ R2, R20, R2 ;  /* 0x0000000214027221 */ /* 0x000fe20000010000 */
[----:B--2---:R-:W-:Y:S01]  /*5ce0*/  F2FP.BF16.PACK_AB R129, R10, R11 ;  /* 0x0000000b0a81723e */ /* 0x004fe200000010ff */
[----:B------:R-:W-:Y:S01]  /*5cf0*/  FADD.FTZ R4, R21, R4 ;  /* 0x0000000415047221 */ /* 0x000fe20000010000 */
[----:B------:R-:W2:Y:S01]  /*5d00*/  LDSM.16.MT88.4 R64, [R237+0x2900] ;  /* 0x00290000ed40783b */ /* 0x000ea20000004200 */
[----:B------:R-:W-:-:S02]  /*5d10*/  FADD.FTZ R2, R19, R2 ;  /* 0x0000000213027221 */ /* 0x000fc40000010000 */
[----:B------:R-:W-:Y:S01]  /*5d20*/  FADD.FTZ R4, R247, R4 ;  /* 0x00000004f7047221 */ /* 0x000fe20000010000 */
[----:B------:R-:W3:Y:S01]  /*5d30*/  MUFU.EX2 R8, R8 ;  /* 0x0000000800087308 */ /* 0x000ee20000000800 */
[----:B------:R-:W-:Y:S02]  /*5d40*/  FADD.FTZ R2, R245, R2 ;  /* 0x00000002f5027221 */ /* 0x000fe40000010000 */
[----:B------:R-:W-:Y:S02]  /*5d50*/  FADD.FTZ R5, R246, R4 ;  /* 0x00000004f6057221 */ /* 0x000fe40000010000 */
[----:B------:R-:W-:Y:S02]  /*5d60*/  FADD.FTZ R4, R243, R2 ;  /* 0x00000002f3047221 */ /* 0x000fe40000010000 */
[----:B------:R-:W-:Y:S02]  /*5d70*/  FADD.FTZ R2, R244, R5 ;  /* 0x00000005f4027221 */ /* 0x000fe40000010000 */
[----:B-1----:R-:W-:-:S02]  /*5d80*/  FADD.FTZ R0, R240, R4 ;  /* 0x00000004f0007221 */ /* 0x002fc40000010000 */
[----:B------:R-:W-:Y:S02]  /*5d90*/  FADD.FTZ R2, R242, R2 ;  /* 0x00000002f2027221 */ /* 0x000fe40000010000 */
[----:B------:R-:W-:Y:S02]  /*5da0*/  FADD.FTZ R0, R201, R0 ;  /* 0x00000000c9007221 */ /* 0x000fe40000010000 */
[----:B------:R-:W-:Y:S01]  /*5db0*/  FADD.FTZ R2, R202, R2 ;  /* 0x00000002ca027221 */ /* 0x000fe20000010000 */
[----:B---3--:R-:W-:Y:S01]  /*5dc0*/  F2FP.BF16.PACK_AB R131, R8, R9 ;  /* 0x000000090883723e */ /* 0x008fe200000010ff */
[----:B------:R-:W-:Y:S02]  /*5dd0*/  FADD.FTZ R0, R203, R0 ;  /* 0x00000000cb007221 */ /* 0x000fe40000010000 */
[----:B------:R-:W-:Y:S02]  /*5de0*/  FADD.FTZ R2, R232, R2 ;  /* 0x00000002e8027221 */ /* 0x000fe40000010000 */
[----:B------:R-:W-:-:S02]  /*5df0*/  FADD.FTZ R0, R233, R0 ;  /* 0x00000000e9007221 */ /* 0x000fc40000010000 */
[----:B------:R-:W-:Y:S01]  /*5e00*/  HMMA.16816.F32.BF16 R116, R128, R120, R116 ;  /* 0x000000788074723c */ /* 0x000fe20000041874 */
[----:B------:R-:W-:Y:S02]  /*5e10*/  FADD.FTZ R2, R234, R2 ;  /* 0x00000002ea027221 */ /* 0x000fe40000010000 */
[----:B------:R-:W-:-:S05]  /*5e20*/  FADD.FTZ R0, R235, R0 ;  /* 0x00000000eb007221 */ /* 0x000fca0000010000 */
[----:B------:R-:W-:Y:S01]  /*5e30*/  HMMA.16816.F32.BF16 R136, R128, R140, R136 ;  /* 0x0000008c8088723c */ /* 0x000fe20000041888 */
[----:B------:R-:W-:Y:S02]  /*5e40*/  FADD.FTZ R2, R200, R2 ;  /* 0x00000002c8027221 */ /* 0x000fe40000010000 */
[----:B------:R-:W-:-:S05]  /*5e50*/  FADD.FTZ R0, R192, R0 ;  /* 0x00000000c0007221 */ /* 0x000fca0000010000 */
[C---:B------:R-:W-:Y:S08]  /*5e60*/  HMMA.16816.F32.BF16 R120, R128.reuse, R122, R68 ;  /* 0x0000007a8078723c */ /* 0x040ff00000041844 */
[----:B------:R-:W-:Y:S01]  /*5e70*/  HMMA.16816.F32.BF16 R140, R128, R142, R76 ;  /* 0x0000008e808c723c */ /* 0x000fe2000004184c */
[----:B------:R-:W-:-:S07]  /*5e80*/  FADD.FTZ R2, R195, R2 ;  /* 0x00000002c3027221 */ /* 0x000fce0000010000 */
[----:B----4-:R-:W-:Y:S01]  /*5e90*/  HMMA.16816.F32.BF16 R68, R128, R72, R108 ;  /* 0x000000488044723c */ /* 0x010fe2000004186c */
[----:B------:R-:W-:-:S07]  /*5ea0*/  FADD.FTZ R0, R183, R0 ;  /* 0x00000000b7007221 */ /* 0x000fce0000010000 */
[C---:B------:R-:W-:Y:S08]  /*5eb0*/  HMMA.16816.F32.BF16 R76, R128.reuse, R80, R124 ;  /* 0x00000050804c723c */ /* 0x040ff0000004187c */
[C---:B------:R-:W-:Y:S01]  /*5ec0*/  HMMA.16816.F32.BF16 R72, R128.reuse, R74, R112 ;  /* 0x0000004a8048723c */ /* 0x040fe20000041870 */
[----:B------:R-:W1:Y:S07]  /*5ed0*/  LDSM.16.MT88.4 R112, [R135+0x8900] ;  /* 0x008900008770783b */ /* 0x000e6e0000004200 */
[----:B------:R-:W-:Y:S01]  /*5ee0*/  HMMA.16816.F32.BF16 R80, R128, R82, R144 ;  /* 0x000000528050723c */ /* 0x000fe20000041890 */
[----:B------:R-:W3:Y:S01]  /*5ef0*/  LDSM.16.MT88.4 R144, [R237+0x8900] ;  /* 0x00890000ed90783b */ /* 0x000ee20000004200 */
        /* <DEDUP_REMOVED lines=8> */
[----:B------:R-:W-:Y:S01]  /*5f80*/  UISETP.GE.AND UP1, UPT, UR6, 0xc1, UPT ;  /* 0x000000c10600788c */ /* 0x000fe2000bf26270 */
[----:B------:R-:W-:Y:S02]  /*5f90*/  FADD.FTZ R2, R178, R2 ;  /* 0x00000002b2027221 */ /* 0x000fe40000010000 */
[----:B------:R-:W-:Y:S02]  /*5fa0*/  FADD.FTZ R0, R134, R0 ;  /* 0x0000000086007221 */ /* 0x000fe40000010000 */
[----:B------:R-:W-:Y:S01]  /*5fb0*/  FADD.FTZ R248, R248, R2 ;  /* 0x00000002f8f87221 */ /* 0x000fe20000010000 */
[----:B------:R-:W-:Y:S01]  /*5fc0*/  PLOP3.LUT P1, PT, PT, PT, UP1, 0x80, 0x0 ;  /* 0x000000000000781c */ /* 0x000fe20003f2f018 */
[----:B------:R-:W-:Y:S02]  /*5fd0*/  FADD.FTZ R249, R249, R0 ;  /* 0x00000000f9f97221 */ /* 0x000fe40000010000 */
[----:B------:R-:W-:-:S02]  /*5fe0*/  FADD.FTZ R248, R133, R248 ;  /* 0x000000f885f87221 */ /* 0x000fc40000010000 */
[----:B------:R-:W-:Y:S01]  /*5ff0*/  FADD.FTZ R249, R11, R249 ;  /* 0x000000f90bf97221 */ /* 0x000fe20000010000 */
[----:B------:R-:W-:Y:S01]  /*6000*/  HMMA.16816.F32.BF16 R84, R128, R88, R84 ;  /* 0x000000588054723c */ /* 0x000fe20000041854 */
[----:B------:R-:W-:Y:S02]  /*6010*/  FADD.FTZ R248, R17, R248 ;  /* 0x000000f811f87221 */ /* 0x000fe40000010000 */
[----:B------:R-:W-:-:S05]  /*6020*/  FADD.FTZ R249, R10, R249 ;  /* 0x000000f90af97221 */ /* 0x000fca0000010000 */
[----:B------:R-:W-:Y:S01]  /*6030*/  HMMA.16816.F32.BF16 R88, R128, R90, R60 ;  /* 0x0000005a8058723c */ /* 0x000fe2000004183c */
[----:B------:R-:W-:Y:S02]  /*6040*/  FADD.FTZ R248, R18, R248 ;  /* 0x000000f812f87221 */ /* 0x000fe40000010000 */
[----:B------:R-:W-:-:S05]  /*6050*/  FADD.FTZ R249, R9, R249 ;  /* 0x000000f909f97221 */ /* 0x000fca0000010000 */
[----:B--2---:R-:W-:Y:S01]  /*6060*/  HMMA.16816.F32.BF16 R60, R128, R64, R92 ;  /* 0x00000040803c723c */ /* 0x004fe2000004185c */
[----:B------:R-:W-:-:S07]  /*6070*/  FADD.FTZ R248, R16, R248 ;  /* 0x000000f810f87221 */ /* 0x000fce0000010000 */
[----:B------:R-:W-:Y:S01]  /*6080*/  HMMA.16816.F32.BF16 R64, R128, R66, R100 ;  /* 0x000000428040723c */ /* 0x000fe20000041864 */
[----:B------:R-:W-:-:S07]  /*6090*/  FADD.FTZ R249, R8, R249 ;  /* 0x000000f908f97221 */ /* 0x000fce0000010000 */
[C---:B------:R-:W-:Y:S08]  /*60a0*/  HMMA.16816.F32.BF16 R52, R128.reuse, R56, R52 ;  /* 0x000000388034723c */ /* 0x040ff00000041834 */
[C---:B------:R-:W-:Y:S08]  /*60b0*/  HMMA.16816.F32.BF16 R92, R128.reuse, R96, R148 ;  /* 0x00000060805c723c */ /* 0x040ff00000041894 */
[C---:B------:R-:W-:Y:S08]  /*60c0*/  HMMA.16816.F32.BF16 R100, R128.reuse, R104, R164 ;  /* 0x000000688064723c */ /* 0x040ff000000418a4 */
[C---:B-1----:R-:W-:Y:S08]  /*60d0*/  HMMA.16816.F32.BF16 R108, R128.reuse, R112, R172 ;  /* 0x00000070806c723c */ /* 0x042ff000000418ac */
[C---:B---3--:R-:W-:Y:S08]  /*60e0*/  HMMA.16816.F32.BF16 R124, R128.reuse, R144, R40 ;  /* 0x00000090807c723c */ /* 0x048ff00000041828 */
        /* <DEDUP_REMOVED lines=17> */
[----:B-----5:R-:W-:-:S04]  /*6200*/  IMAD.WIDE.U32 R6, R4, UR5, R250 ;  /* 0x0000000504067c25 */ /* 0x020fc8000f8e00fa */
        /* <DEDUP_REMOVED lines=25> */
.L_x_1993:
[----:B------:R-:W-:Y:S01]  /*63a0*/  PLOP3.LUT P1, PT, PT, PT, UP0, 0x40, 0x0 ;  /* 0x000000000000781c */ /* 0x000fe20003f2e808 */
        /* <DEDUP_REMOVED lines=11> */
.L_x_1995:
[----:B------:R-:W2:Y:S01]  /*6460*/  LDL.64 R170, [R1] ;  /* 0x0000000001aa7983 */ /* 0x000ea20000100a00 */
[----:B------:R-:W-:Y:S04]  /*6470*/  DEPBAR.LE SB0, 0x2 ;  /* 0x000080800000791a */ /* 0x000fe80000000000 */
[----:B------:R-:W-:Y:S01]  /*6480*/  UIMAD UR4, UR5, 0x9000, URZ ;  /* 0x00009000050478a4 */ /* 0x000fe2000f8e023f */
[----:B------:R-:W2:Y:S01]  /*6490*/  LDL.64 R168, [R1+0x8] ;  /* 0x0000080001a87983 */ /* 0x000ea20000100a00 */
        /* <DEDUP_REMOVED lines=8> */
[----:B------:R-:W-:Y:S01]  /*6520*/  @UP0 USHF.R.S32.HI UR10, URZ, 0x1f, UR14 ;  /* 0x0000001f3f0a0899 */ /* 0x000fe2000801140e */
[----:B------:R-:W-:Y:S01]  /*6530*/  IADD3 R232, R238, R2, RZ ;  /* 0x00000002eee87210 */ /* 0x000fe20007ffe0ff */
        /* <DEDUP_REMOVED lines=9> */
[----:B------:R-:W3:Y:S04]  /*65d0*/  LDSM.16.M88.4 R16, [R236+UR4+0x12900] ;  /* 0x01290004ec10783b */ /* 0x000ee80008000200 */
[----:B------:R-:W-:Y:S04]  /*65e0*/  @UP0 UIADD3 UR13, UR16, -0x2, URZ ;  /* 0xfffffffe100d0890 */ /* 0x000fe8000fffe03f */
[----:B------:R-:W4:Y:S01]  /*65f0*/  LDSM.16.M88.4 R24, [R236+UR4+0x13100] ;  /* 0x01310004ec18783b */ /* 0x000f220008000200 */
[----:B------:R-:W-:Y:S07]  /*6600*/  @UP0 UIMAD.WIDE.U32 UR18, UR13, UR6, URZ ;  /* 0x000000060d1202a5 */ /* 0x000fee000f8e003f */
[----:B------:R-:W4:Y:S08]  /*6610*/  LDSM.16.M88.4 R32, [R236+UR4+0x13900] ;  /* 0x01390004ec20783b */ /* 0x000f300008000200 */
[----:B------:R-:W4:Y:S01]  /*6620*/  LDSM.16.M88.4 R40, [R236+UR4+0x14100] ;  /* 0x01410004ec28783b */ /* 0x000f220008000200 */
[C---:B-1----:R-:W-:Y:S07]  /*6630*/  HMMA.16816.F32.BF16 R4, R152.reuse, R8, RZ ;  /* 0x000000089804723c */ /* 0x042fee00000418ff */
[----:B------:R-:W1:Y:S01]  /*6640*/  LDSM.16.M88.4 R48, [R236+UR4+0x14900] ;  /* 0x01490004ec30783b */ /* 0x000e620008000200 */
[C---:B------:R-:W-:Y:S07]  /*6650*/  HMMA.16816.F32.BF16 R8, R152.reuse, R10, RZ ;  /* 0x0000000a9808723c */ /* 0x040fee00000418ff */
[----:B------:R-:W1:Y:S01]  /*6660*/  LDSM.16.M88.4 R160, [R2+0x12100] ;  /* 0x0121000002a0783b */ /* 0x000e620000000200 */
[C---:B---3--:R-:W-:Y:S07]  /*6670*/  HMMA.16816.F32.BF16 R12, R152.reuse, R16, RZ ;  /* 0x00000010980c723c */ /* 0x048fee00000418ff */
[----:B------:R-:W3:Y:S01]  /*6680*/  LDSM.16.M88.4 R164, [R2+0x12900] ;  /* 0x0129000002a4783b */ /* 0x000ee20000000200 */
[C---:B------:R-:W-:Y:S07]  /*6690*/  HMMA.16816.F32.BF16 R16, R152.reuse, R18, RZ ;  /* 0x000000129810723c */ /* 0x040fee00000418ff */
[----:B------:R-:W-:Y:S01]  /*66a0*/  LDSM.16.M88.4 R172, [R2+0x13900] ;  /* 0x0139000002ac783b */ /* 0x000fe20000000200 */
[C---:B----4-:R-:W-:Y:S07]  /*66b0*/  HMMA.16816.F32.BF16 R20, R152.reuse, R24, RZ ;  /* 0x000000189814723c */ /* 0x050fee00000418ff */
[----:B------:R-:W-:Y:S01]  /*66c0*/  LDSM.16.M88.4 R176, [R2+0x14100] ;  /* 0x0141000002b0783b */ /* 0x000fe20000000200 */
[C---:B------:R-:W-:Y:S07]  /*66d0*/  HMMA.16816.F32.BF16 R24, R152.reuse, R26, RZ ;  /* 0x0000001a9818723c */ /* 0x040fee00000418ff */
[----:B------:R-:W-:Y:S01]  /*66e0*/  LDSM.16.M88.4 R180, [R2+0x14900] ;  /* 0x0149000002b4783b */ /* 0x000fe20000000200 */
[C---:B------:R-:W-:Y:S08]  /*66f0*/  HMMA.16816.F32.BF16 R28, R152.reuse, R32, RZ ;  /* 0x00000020981c723c */ /* 0x040ff000000418ff */
[C---:B------:R-:W-:Y:S08]  /*6700*/  HMMA.16816.F32.BF16 R32, R152.reuse, R34, RZ ;  /* 0x000000229820723c */ /* 0x040ff000000418ff */
[C---:B------:R-:W-:Y:S08]  /*6710*/  HMMA.16816.F32.BF16 R36, R152.reuse, R40, RZ ;  /* 0x000000289824723c */ /* 0x040ff000000418ff */
[C---:B------:R-:W-:Y:S08]  /*6720*/  HMMA.16816.F32.BF16 R40, R152.reuse, R42, RZ ;  /* 0x0000002a9828723c */ /* 0x040ff000000418ff */
[C---:B-1----:R-:W-:Y:S08]  /*6730*/  HMMA.16816.F32.BF16 R44, R152.reuse, R48, RZ ;  /* 0x00000030982c723c */ /* 0x042ff000000418ff */
[----:B------:R-:W-:Y:S08]  /*6740*/  HMMA.16816.F32.BF16 R48, R152, R50, RZ ;  /* 0x000000329830723c */ /* 0x000ff000000418ff */
[C---:B------:R-:W-:Y:S08]  /*6750*/  HMMA.16816.F32.BF16 R4, R156.reuse, R160, R4 ;  /* 0x000000a09c04723c */ /* 0x040ff00000041804 */
[C---:B------:R-:W-:Y:S08]  /*6760*/  HMMA.16816.F32.BF16 R8, R156.reuse, R162, R8 ;  /* 0x000000a29c08723c */ /* 0x040ff00000041808 */
[C---:B---3--:R-:W-:Y:S08]  /*6770*/  HMMA.16816.F32.BF16 R12, R156.reuse, R164, R12 ;  /* 0x000000a49c0c723c */ /* 0x048ff0000004180c */
[C---:B------:R-:W-:Y:S04]  /*6780*/  HMMA.16816.F32.BF16 R16, R156.reuse, R166, R16 ;  /* 0x000000a69c10723c */ /* 0x040fe80000041810 */
[----:B--2---:R-:W-:Y:S05]  /*6790*/  @P0 MOV R169, R171 ;  /* 0x000000ab00a90202 */ /* 0x004fea0000000f00 */
[----:B------:R-:W-:Y:S05]  /*67a0*/  @P0 IMAD.WIDE.U32 R168, R3, 0x60, R168 ;  /* 0x0000006003a80825 */ /* 0x000fea00078e00a8 */
[----:B------:R-:W-:Y:S01]  /*67b0*/  @P0 IADD3 R192, R169, UR10, RZ ;  /* 0x0000000aa9c00c10 */ /* 0x000fe2000fffe0ff */
[----:B------:R-:W-:Y:S01]  /*67c0*/  @UP0 USHF.R.S32.HI UR10, URZ, 0x1f, UR13 ;  /* 0x0000001f3f0a0899 */ /* 0x000fe2000801140d */
[C---:B------:R-:W-:Y:S02]  /*67d0*/  @P0 SHF.L.U32 R3, R168.reuse, 0x1, RZ ;  /* 0x00000001a8030819 */ /* 0x040fe400000006ff */
[----:B------:R-:W-:Y:S01]  /*67e0*/  @P0 SHF.L.U64.HI R192, R168, 0x1, R192 ;  /* 0x00000001a8c00819 */ /* 0x000fe200000102c0 */
[----:B------:R-:W-:Y:S01]  /*67f0*/  @UP0 UIMAD UR10, UR10, UR6, URZ ;  /* 0x000000060a0a02a4 */ /* 0x000fe2000f8e023f */
[C---:B------:R-:W-:Y:S01]  /*6800*/  @P0 IADD3 R160, P6, R3.reuse, c[0x0][0x1f8], RZ ;  /* 0x00007e0003a00a10 */ /* 0x040fe20007fde0ff */
[----:B------:R-:W1:Y:S01]  /*6810*/  LDSM.16.M88.4 R168, [R2+0x13100] ;  /* 0x0131000002a8783b */ /* 0x000e620000000200 */
[C---:B------:R-:W-:Y:S01]  /*6820*/  @P0 IADD3 R200, P5, R3.reuse, 0x80, RZ ;  /* 0x0000008003c80810 */ /* 0x040fe20007fbe0ff */
[----:B------:R-:W-:Y:S01]  /*6830*/  @UP0 UIMAD UR10, UR13, UR7, UR10 ;  /* 0x000000070d0a02a4 */ /* 0x000fe2000f8e020a */
[----:B------:R-:W-:Y:S01]  /*6840*/  @P0 IADD3.X R161, R192, c[0x0][0x1fc], RZ, P6, !PT ;  /* 0x00007f00c0a10a10 */ /* 0x000fe200037fe4ff */
[----:B------:R-:W-:Y:S01]  /*6850*/  UIADD3 UR13, UR15, 0x1, URZ ;  /* 0x000000010f0d7890 */ /* 0x000fe2000fffe03f */
[----:B------:R-:W-:Y:S01]  /*6860*/  @P0 IADD3 R200, P1, R200, c[0x0][0x1f8], RZ ;  /* 0x00007e00c8c80a10 */ /* 0x000fe20007f3e0ff */
[----:B------:R-:W-:Y:S01]  /*6870*/  @UP0 UIADD3 UR10, UR19, UR10, URZ ;  /* 0x0000000a130a0290 */ /* 0x000fe2000fffe03f */
[----:B------:R-:W-:Y:S01]  /*6880*/  @P0 IADD3 R3, P6, R3, 0x100, RZ ;  /* 0x0000010003030810 */ /* 0x000fe20007fde0ff */
[----:B------:R-:W-:Y:S01]  /*6890*/  @!PT LDS RZ, [RZ] ;  /* 0x00000000fffff984 */ /* 0x000fe20000000800 */
[----:B------:R-:W-:Y:S01]  /*68a0*/  @!PT LDS RZ, [RZ] ;  /* 0x00000000fffff984 */ /* 0x000fe20000000800 */
[----:B------:R-:W-:Y:S01]  /*68b0*/  @!PT LDS RZ, [RZ] ;  /* 0x00000000fffff984 */ /* 0x000fe20000000800 */
[----:B------:R2:W-:Y:S01]  /*68c0*/  @P0 LDGSTS.E.BYPASS.LTC128B.128 [R134+0x100], [R160.64], !P4 ;  /* 0x00100000a0860fae */ /* 0x0005e2000e101d54 */
[--C-:B------:R-:W-:Y:S01]  /*68d0*/  @P0 IADD3.X R201, RZ, c[0x0][0x1fc], R192.reuse, P1, P5 ;  /* 0x00007f00ffc90a10 */ /* 0x100fe20000fea4c0 */
[----:B------:R-:W-:Y:S01]  /*68e0*/  @UP0 UIMAD UR10, UR10, 0x60, URZ ;  /* 0x000000600a0a08a4 */ /* 0x000fe2000f8e023f */
[----:B------:R-:W-:Y:S01]  /*68f0*/  @P0 IADD3 R194, P5, R3, c[0x0][0x1f8], RZ ;  /* 0x00007e0003c20a10 */ /* 0x000fe20007fbe0ff */
[----:B------:R-:W-:Y:S01]  /*6900*/  USEL UR15, UR13, URZ, !UP1 ;  /* 0x0000003f0d0f7287 */ /* 0x000fe2000c800000 */
[-C--:B------:R-:W-:Y:S01]  /*6910*/  IADD3 R3, R238, R132.reuse, RZ ;  /* 0x00000084ee037210 */ /* 0x080fe20007ffe0ff */
[----:B------:R-:W-:Y:S01]  /*6920*/  @UP0 USHF.L.U64.HI UR13, UR6, 0x6, UR7 ;  /* 0x00000006060d0899 */ /* 0x000fe20008010207 */
[----:B------:R-:W-:Y:S01]  /*6930*/  @P0 IADD3.X R195, RZ, c[0x0][0x1fc], R192, P5, P6 ;  /* 0x00007f00ffc30a10 */ /* 0x000fe20002fec4c0 */
[----:B------:R3:W-:Y:S01]  /*6940*/  @P0 LDGSTS.E.BYPASS.LTC128B.128 [R134+0x3100], [R200.64], !P3 ;  /* 0x03100000c8860fae */ /* 0x0007e2000d901d54 */
[----:B------:R-:W-:Y:S07]  /*6950*/  IADD3 R132, R240, R132, R238 ;  /* 0x00000084f0847210 */ /* 0x000fee0007ffe0ee */
[----:B------:R4:W-:Y:S01]  /*6960*/  @P0 LDGSTS.E.BYPASS.LTC128B.128 [R134+0x6100], [R194.64], !P2 ;  /* 0x06100000c2860fae */ /* 0x0009e2000d101d54 */
[----:B--2---:R-:W-:Y:S04]  /*6970*/  @P0 IADD3 R160, P1, R160, UR12, RZ ;  /* 0x0000000ca0a00c10 */ /* 0x004fe8000ff3e0ff */
[----:B------:R-:W-:Y:S01]  /*6980*/  @P0 IADD3.X R161, R161, UR11, RZ, P1, !PT ;  /* 0x0000000ba1a10c10 */ /* 0x000fe20008ffe4ff */
[C---:B-1----:R-:W-:Y:S03]  /*6990*/  HMMA.16816.F32.BF16 R20, R156.reuse, R168, R20 ;  /* 0x000000a89c14723c */ /* 0x042fe60000041814 */
[----:B------:R-:W-:Y:S01]  /*69a0*/  @P0 IADD3 R162, P1, R160, UR12, RZ ;  /* 0x0000000ca0a20c10 */ /* 0x000fe2000ff3e0ff */
[----:B------:R1:W-:Y:S03]  /*69b0*/  @P0 LDGSTS.E.BYPASS.LTC128B.128 [R134+0x1100], [R160.64], !P4 ;  /* 0x01100000a0860fae */ /* 0x0003e6000e101d54 */
[----:B------:R-:W-:Y:S01]  /*69c0*/  @P0 IADD3.X R163, R161, UR11, RZ, P1, !PT ;  /* 0x0000000ba1a30c10 */ /* 0x000fe20008ffe4ff */
[C---:B------:R-:W-:Y:S04]  /*69d0*/  HMMA.16816.F32.BF16 R24, R156.reuse, R170, R24 ;  /* 0x000000aa9c18723c */ /* 0x040fe80000041818 */
[----:B------:R1:W-:Y:S04]  /*69e0*/  @P0 LDGSTS.E.BYPASS.LTC128B.128 [R134+0x4100], [R160.64+0x80], !P3 ;  /* 0x04100080a0860fae */ /* 0x0003e8000d901d54 */
[C---:B------:R-:W-:Y:S04]  /*69f0*/  HMMA.16816.F32.BF16 R28, R156.reuse, R172, R28 ;  /* 0x000000ac9c1c723c */ /* 0x040fe8000004181c */
[----:B------:R1:W-:Y:S04]  /*6a00*/  @P0 LDGSTS.E.BYPASS.LTC128B.128 [R134+0x7100], [R160.64+0x100], !P2 ;  /* 0x07100100a0860fae */ /* 0x0003e8000d101d54 */
[C---:B------:R-:W-:Y:S04]  /*6a10*/  HMMA.16816.F32.BF16 R32, R156.reuse, R174, R32 ;  /* 0x000000ae9c20723c */ /* 0x040fe80000041820 */
[----:B------:R1:W-:Y:S04]  /*6a20*/  @P0 LDGSTS.E.BYPASS.LTC128B.128 [R134+0x2100], [R162.64], !P4 ;  /* 0x02100000a2860fae */ /* 0x0003e8000e101d54 */
[C---:B------:R-:W-:Y:S04]  /*6a30*/  HMMA.16816.F32.BF16 R36, R156.reuse, R176, R36 ;  /* 0x000000b09c24723c */ /* 0x040fe80000041824 */
[----:B------:R1:W-:Y:S04]  /*6a40*/  @P0 LDGSTS.E.BYPASS.LTC128B.128 [R134+0x5100], [R162.64+0x80], !P3 ;  /* 0x05100080a2860fae */ /* 0x0003e8000d901d54 */
[C---:B------:R-:W-:Y:S04]  /*6a50*/  HMMA.16816.F32.BF16 R40, R156.reuse, R178, R40 ;  /* 0x000000b29c28723c */ /* 0x040fe80000041828 */
[----:B------:R1:W-:Y:S01]  /*6a60*/  @P0 LDGSTS.E.BYPASS.LTC128B.128 [R134+0x8100], [R162.64+0x100], !P2 ;  /* 0x08100100a2860fae */ /* 0x0003e2000d101d54 */
[----:B------:R-:W-:Y:S03]  /*6a70*/  PLOP3.LUT P0, PT, PT, PT, UP0, 0x80, 0x0 ;  /* 0x000000000000781c */ /* 0x000fe60003f0f008 */
[C---:B------:R-:W-:Y:S04]  /*6a80*/  HMMA.16816.F32.BF16 R44, R156.reuse, R180, R44 ;  /* 0x000000b49c2c723c */ /* 0x040fe8000004182c */
[----:B------:R-:W-:Y:S04]  /*6a90*/  LDSM.16.M88.4 R164, [R3+0x12900] ;  /* 0x0129000003a4783b */ /* 0x000fe80000000200 */
[----:B------:R-:W-:Y:S04]  /*6aa0*/  HMMA.16816.F32.BF16 R48, R156, R182, R48 ;  /* 0x000000b69c30723c */ /* 0x000fe80000041830 */
[----:B------:R-:W-:Y:S08]  /*6ab0*/  LDSM.16.M88.4 R168, [R3+0x13100] ;  /* 0x0131000003a8783b */ /* 0x000ff00000000200 */
[----:B------:R-:W-:Y:S08]  /*6ac0*/  LDSM.16.M88.4 R172, [R3+0x13900] ;  /* 0x0139000003ac783b */ /* 0x000ff00000000200 */
[----:B-1----:R-:W1:Y:S08]  /*6ad0*/  LDSM.16.M88.4 R160, [R3+0x12100] ;  /* 0x0121000003a0783b */ /* 0x002e700000000200 */
[----:B------:R-:W0:Y:S08]  /*6ae0*/  LDGDEPBAR ;  /* 0x00000000000079af */ /* 0x000e300000000000 */
[----:B------:R-:W2:Y:S08]  /*6af0*/  LDSM.16.M88.4 R176, [R3+0x14100] ;  /* 0x0141000003b0783b */ /* 0x000eb00000000200 */
[----:B------:R-:W2:Y:S08]  /*6b00*/  LDSM.16.M88.4 R180, [R3+0x14900] ;  /* 0x0149000003b4783b */ /* 0x000eb00000000200 */
[----:B----4-:R-:W4:Y:S01]  /*6b10*/  LDSM.16.M88.4 R192, [R232+0x12100] ;  /* 0x01210000e8c0783b */ /* 0x010f220000000200 */
[C---:B-1----:R-:W-:Y:S07]  /*6b20*/  HMMA.16816.F32.BF16 R4, R184.reuse, R160, R4 ;  /* 0x000000a0b804723c */ /* 0x042fee0000041804 */
[----:B---3--:R-:W-:Y:S01]  /*6b30*/  LDSM.16.M88.4 R200, [R236+UR4+0x17900] ;  /* 0x01790004ecc8783b */ /* 0x008fe20008000200 */
[C---:B------:R-:W-:Y:S07]  /*6b40*/  HMMA.16816.F32.BF16 R8, R184.reuse, R162, R8 ;  /* 0x000000a2b808723c */ /* 0x040fee0000041808 */
[----:B------:R-:W1:Y:S01]  /*6b50*/  LDSM.16.M88.4 R160, [R232+0x12900] ;  /* 0x01290000e8a0783b */ /* 0x000e620000000200 */
[C---:B------:R-:W-:Y:S08]  /*6b60*/  HMMA.16816.F32.BF16 R12, R184.reuse, R164, R12 ;  /* 0x000000a4b80c723c */ /* 0x040ff0000004180c */
        /* <DEDUP_REMOVED lines=13> */
[----:B------:R-:W2:Y:S07]  /*6c40*/  LDSM.16.M88.4 R180, [R236+UR4+0x15100] ;  /* 0x01510004ecb4783b */ /* 0x000eae0008000200 */
[C---:B----4-:R-:W-:Y:S08]  /*6c50*/  HMMA.16816.F32.BF16 R4, R188.reuse, R192, R4 ;  /* 0x000000c0bc04723c */ /* 0x050ff00000041804 */
[C---:B------:R-:W-:Y:S01]  /*6c60*/  HMMA.16816.F32.BF16 R8, R188.reuse, R194, R8 ;  /* 0x000000c2bc08723c */ /* 0x040fe20000041808 */
[----:B------:R-:W4:Y:S07]  /*6c70*/  LDSM.16.M88.4 R192, [R236+UR4+0x15900] ;  /* 0x01590004ecc0783b */ /* 0x000f2e0008000200 */
[C---:B-1----:R-:W-:Y:S08]  /*6c80*/  HMMA.16816.F32.BF16 R12, R188.reuse, R160, R12 ;  /* 0x000000a0bc0c723c */ /* 0x042ff0000004180c */
[C---:B------:R-:W-:Y:S01]  /*6c90*/  HMMA.16816.F32.BF16 R16, R188.reuse, R162, R16 ;  /* 0x000000a2bc10723c */ /* 0x040fe20000041810 */
[----:B------:R-:W1:Y:S07]  /*6ca0*/  LDSM.16.M88.4 R160, [R236+UR4+0x16100] ;  /* 0x01610004eca0783b */ /* 0x000e6e0008000200 */
[C---:B---3--:R-:W-:Y:S08]  /*6cb0*/  HMMA.16816.F32.BF16 R20, R188.reuse, R164, R20 ;  /* 0x000000a4bc14723c */ /* 0x048ff00000041814 */
[C---:B------:R-:W-:Y:S01]  /*6cc0*/  HMMA.16816.F32.BF16 R24, R188.reuse, R166, R24 ;  /* 0x000000a6bc18723c */ /* 0x040fe20000041818 */
[----:B------:R-:W3:Y:S07]  /*6cd0*/  LDSM.16.M88.4 R164, [R236+UR4+0x16900] ;  /* 0x01690004eca4783b */ /* 0x000eee0008000200 */
[C---:B------:R-:W-:Y:S08]  /*6ce0*/  HMMA.16816.F32.BF16 R28, R188.reuse, R168, R28 ;  /* 0x000000a8bc1c723c */ /* 0x040ff0000004181c */
[C---:B------:R-:W-:Y:S01]  /*6cf0*/  HMMA.16816.F32.BF16 R32, R188.reuse, R170, R32 ;  /* 0x000000aabc20723c */ /* 0x040fe20000041820 */
[----:B------:R-:W1:Y:S07]  /*6d00*/  LDSM.16.M88.4 R168, [R236+UR4+0x17100] ;  /* 0x01710004eca8783b */ /* 0x000e6e0008000200 */
[C---:B------:R-:W-:Y:S08]  /*6d10*/  HMMA.16816.F32.BF16 R36, R188.reuse, R172, R36 ;  /* 0x000000acbc24723c */ /* 0x040ff00000041824 */
[C---:B------:R-:W-:Y:S01]  /*6d20*/  HMMA.16816.F32.BF16 R40, R188.reuse, R174, R40 ;  /* 0x000000aebc28723c */ /* 0x040fe20000041828 */
[----:B------:R-:W-:Y:S07]  /*6d30*/  LDSM.16.M88.4 R172, [R2+0x16900] ;  /* 0x0169000002ac783b */ /* 0x000fee0000000200 */
[C---:B--2---:R-:W-:Y:S08]  /*6d40*/  HMMA.16816.F32.BF16 R44, R188.reuse, R176, R44 ;  /* 0x000000b0bc2c723c */ /* 0x044ff0000004182c */
[----:B------:R-:W-:Y:S01]  /*6d50*/  HMMA.16816.F32.BF16 R48, R188, R178, R48 ;  /* 0x000000b2bc30723c */ /* 0x000fe20000041830 */
[----:B------:R-:W-:Y:S07]  /*6d60*/  LDSM.16.M88.4 R176, [R2+0x17100] ;  /* 0x0171000002b0783b */ /* 0x000fee0000000200 */
[C---:B------:R-:W-:Y:S08]  /*6d70*/  HMMA.16816.F32.BF16 R4, R196.reuse, R180, R4 ;  /* 0x000000b4c404723c */ /* 0x040ff00000041804 */
[C---:B------:R-:W-:Y:S01]  /*6d80*/  HMMA.16816.F32.BF16 R8, R196.reuse, R182, R8 ;  /* 0x000000b6c408723c */ /* 0x040fe20000041808 */
[----:B------:R-:W-:Y:S07]  /*6d90*/  LDSM.16.M88.4 R180, [R2+0x17900] ;  /* 0x0179000002b4783b */ /* 0x000fee0000000200 */
        /* <DEDUP_REMOVED lines=8> */
[----:B------:R-:W2:Y:S07]  /*6e20*/  LDSM.16.M88.4 R164, [R2+0x15900] ;  /* 0x0159000002a4783b */ /* 0x000eae0000000200 */
[C---:B------:R-:W-:Y:S08]  /*6e30*/  HMMA.16816.F32.BF16 R36, R196.reuse, R168, R36 ;  /* 0x000000a8c424723c */ /* 0x040ff00000041824 */
        /* <DEDUP_REMOVED lines=21> */
[----:B------:R-:W-:Y:S01]  /*6f90*/  HMMA.16816.F32.BF16 R48, R204, R182, R48 ;  /* 0x000000b6cc30723c */ /* 0x000fe20000041830 */
[----:B------:R-:W-:Y:S07]  /*6fa0*/  LDSM.16.M88.4 R180, [R132+0x15900] ;  /* 0x0159000084b4783b */ /* 0x000fee0000000200 */
[C---:B------:R-:W-:Y:S08]  /*6fb0*/  HMMA.16816.F32.BF16 R4, R208.reuse, R192, R4 ;  /* 0x000000c0d004723c */ /* 0x040ff00000041804 */
[C---:B------:R-:W-:Y:S01]  /*6fc0*/  HMMA.16816.F32.BF16 R8, R208.reuse, R194, R8 ;  /* 0x000000c2d008723c */ /* 0x040fe20000041808 */
[----:B------:R-:W-:Y:S07]  /*6fd0*/  LDSM.16.M88.4 R192, [R132+0x17100] ;  /* 0x0171000084c0783b */ /* 0x000fee0000000200 */
[C---:B-1----:R-:W-:Y:S08]  /*6fe0*/  HMMA.16816.F32.BF16 R12, R208.reuse, R160, R12 ;  /* 0x000000a0d00c723c */ /* 0x042ff0000004180c */
[C---:B------:R-:W-:Y:S01]  /*6ff0*/  HMMA.16816.F32.BF16 R16, R208.reuse, R162, R16 ;  /* 0x000000a2d010723c */ /* 0x040fe20000041810 */
        /* <DEDUP_REMOVED lines=8> */
[C---:B----4-:R-:W-:Y:S08]  /*7080*/  HMMA.16816.F32.BF16 R36, R208.reuse, R172, R36 ;  /* 0x000000acd024723c */ /* 0x050ff00000041824 */
[C---:B------:R-:W-:Y:S01]  /*7090*/  HMMA.16816.F32.BF16 R40, R208.reuse, R174, R40 ;  /* 0x000000aed028723c */ /* 0x040fe20000041828 */
[----:B------:R-:W4:Y:S07]  /*70a0*/  LDSM.16.M88.4 R172, [R236+UR4+0x18100] ;  /* 0x01810004ecac783b */ /* 0x000f2e0008000200 */
[C---:B------:R-:W-:Y:S08]  /*70b0*/  HMMA.16816.F32.BF16 R44, R208.reuse, R176, R44 ;  /* 0x000000b0d02c723c */ /* 0x040ff0000004182c */
[----:B------:R-:W-:Y:S01]  /*70c0*/  HMMA.16816.F32.BF16 R48, R208, R178, R48 ;  /* 0x000000b2d030723c */ /* 0x000fe20000041830 */
[----:B------:R-:W-:Y:S07]  /*70d0*/  LDSM.16.M88.4 R176, [R236+UR4+0x19100] ;  /* 0x01910004ecb0783b */ /* 0x000fee0008000200 */
[C---:B-1----:R-:W-:Y:S08]  /*70e0*/  HMMA.16816.F32.BF16 R4, R212.reuse, R160, R4 ;  /* 0x000000a0d404723c */ /* 0x042ff00000041804 */
        /* <DEDUP_REMOVED lines=9> */
[C---:B------:R-:W-:Y:S01]  /*7180*/  HMMA.16816.F32.BF16 R32, R212.reuse, R170, R32 ;  /* 0x000000aad420723c */ /* 0x040fe20000041820 */
[----:B------:R-:W3:Y:S07]  /*7190*/  LDSM.16.M88.4 R168, [R236+UR4+0x1a900] ;  /* 0x01a90004eca8783b */ /* 0x000eee0008000200 */
[C---:B------:R-:W-:Y:S08]  /*71a0*/  HMMA.16816.F32.BF16 R36, R212.reuse, R192, R36 ;  /* 0x000000c0d424723c */ /* 0x040ff00000041824 */
[C---:B------:R-:W-:Y:S01]  /*71b0*/  HMMA.16816.F32.BF16 R40, R212.reuse, R194, R40 ;  /* 0x000000c2d428723c */ /* 0x040fe20000041828 */
[----:B------:R-:W2:Y:S07]  /*71c0*/  LDSM.16.M88.4 R192, [R2+0x18100] ;  /* 0x0181000002c0783b */ /* 0x000eae0000000200 */
[C---:B------:R-:W-:Y:S08]  /*71d0*/  HMMA.16816.F32.BF16 R44, R212.reuse, R200, R44 ;  /* 0x000000c8d42c723c */ /* 0x040ff0000004182c */
[----:B------:R-:W-:Y:S01]  /*71e0*/  HMMA.16816.F32.BF16 R48, R212, R202, R48 ;  /* 0x000000cad430723c */ /* 0x000fe20000041830 */
        /* <DEDUP_REMOVED lines=35> */
[----:B------:R-:W-:Y:S01]  /*7420*/  HMMA.16816.F32.BF16 R48, R220, R170, R48 ;  /* 0x000000aadc30723c */ /* 0x000fe20000041830 */
[----:B------:R-:W-:Y:S07]  /*7430*/  LDSM.16.M88.4 R168, [R132+0x19900] ;  /* 0x0199000084a8783b */ /* 0x000fee0000000200 */
[C---:B------:R-:W-:Y:S08]  /*7440*/  HMMA.16816.F32.BF16 R4, R224.reuse, R180, R4 ;  /* 0x000000b4e004723c */ /* 0x040ff00000041804 */
[C---:B------:R-:W-:Y:S08]  /*7450*/  HMMA.16816.F32.BF16 R8, R224.reuse, R182, R8 ;  /* 0x000000b6e008723c */ /* 0x040ff00000041808 */
[C---:B----4-:R-:W-:Y:S08]  /*7460*/  HMMA.16816.F32.BF16 R12, R224.reuse, R172, R12 ;  /* 0x000000ace00c723c */ /* 0x050ff0000004180c */
[C---:B------:R-:W-:Y:S08]  /*7470*/  HMMA.16816.F32.BF16 R16, R224.reuse, R174, R16 ;  /* 0x000000aee010723c */ /* 0x040ff00000041810 */
[C---:B-1----:R-:W-:Y:S08]  /*7480*/  HMMA.16816.F32.BF16 R20, R224.reuse, R160, R20 ;  /* 0x000000a0e014723c */ /* 0x042ff00000041814 */
[C---:B------:R-:W-:Y:S01]  /*7490*/  HMMA.16816.F32.BF16 R24, R224.reuse, R162, R24 ;  /* 0x000000a2e018723c */ /* 0x040fe20000041818 */
[----:B------:R-:W1:Y:S07]  /*74a0*/  LDSM.16.M88.4 R160, [R132+0x19100] ;  /* 0x0191000084a0783b */ /* 0x000e6e0000000200 */
        /* <DEDUP_REMOVED lines=9> */
[C---:B------:R-:W-:Y:S01]  /*7540*/  HMMA.16816.F32.BF16 R16, R228.reuse, R166, R16 ;  /* 0x000000a6e410723c */ /* 0x040fe20000041810 */
[----:B------:R-:W2:Y:S03]  /*7550*/  LDSM.16.M88.4 R164, [R132+0x1a100] ;  /* 0x01a1000084a4783b */ /* 0x000ea60000000200 */
[----:B------:R-:W-:Y:S02]  /*7560*/  FMNMX.FTZ R2, R4, R0, !PT ;  /* 0x0000000004027209 */ /* 0x000fe40007810000 */
[----:B------:R-:W-:Y:S02]  /*7570*/  FMNMX.FTZ R3, R6, R133, !PT ;  /* 0x0000008506037209 */ /* 0x000fe40007810000 */
[C---:B-1----:R-:W-:Y:S04]  /*7580*/  HMMA.16816.F32.BF16 R20, R228.reuse, R160, R20 ;  /* 0x000000a0e414723c */ /* 0x042fe80000041814 */
[----:B------:R-:W-:Y:S02]  /*7590*/  FMNMX.FTZ R2, R5, R2, !PT ;  /* 0x0000000205027209 */ /* 0x000fe40007810000 */
[----:B------:R-:W-:Y:S02]  /*75a0*/  FMNMX.FTZ R3, R7, R3, !PT ;  /* 0x0000000307037209 */ /* 0x000fe40007810000 */
[C---:B------:R-:W-:Y:S01]  /*75b0*/  HMMA.16816.F32.BF16 R24, R228.reuse, R162, R24 ;  /* 0x000000a2e418723c */ /* 0x040fe20000041818 */
[----:B------:R-:W1:Y:S01]  /*75c0*/  LDSM.16.M88.4 R160, [R132+0x1a900] ;  /* 0x01a9000084a0783b */ /* 0x000e620000000200 */
[----:B------:R-:W-:Y:S04]  /*75d0*/  DEPBAR.LE SB0, 0x2 ;  /* 0x000080800000791a */ /* 0x000fe80000000000 */
[----:B------:R-:W-:Y:S02]  /*75e0*/  FMNMX.FTZ R2, R8, R2, !PT ;  /* 0x0000000208027209 */ /* 0x000fe40007810000 */
[C---:B------:R-:W-:Y:S01]  /*75f0*/  HMMA.16816.F32.BF16 R28, R228.reuse, R168, R28 ;  /* 0x000000a8e41c723c */ /* 0x040fe2000004181c */
[----:B------:R-:W-:Y:S04]  /*7600*/  BAR.SYNC.DEFER_BLOCKING 0x0 ;  /* 0x0000000000007b1d */ /* 0x000fe80000010000 */
[----:B------:R-:W-:Y:S02]  /*7610*/  FMNMX.FTZ R2, R9, R2, !PT ;  /* 0x0000000209027209 */ /* 0x000fe40007810000 */
[----:B------:R-:W-:Y:S01]  /*7620*/  FMNMX.FTZ R3, R10, R3, !PT ;  /* 0x000000030a037209 */ /* 0x000fe20007810000 */
[C---:B------:R-:W-:Y:S04]  /*7630*/  HMMA.16816.F32.BF16 R32, R228.reuse, R170, R32 ;  /* 0x000000aae420723c */ /* 0x040fe80000041820 */
[----:B------:R-:W-:Y:S02]  /*7640*/  FMNMX.FTZ R2, R12, R2, !PT ;  /* 0x000000020c027209 */ /* 0x000fe40007810000 */
[----:B------:R-:W-:Y:S02]  /*7650*/  FMNMX.FTZ R3, R11, R3, !PT ;  /* 0x000000030b037209 */ /* 0x000fe40007810000 */
[----:B------:R-:W-:Y:S01]  /*7660*/  FMNMX.FTZ R2, R13, R2, !PT ;  /* 0x000000020d027209 */ /* 0x000fe20007810000 */
[C---:B--2---:R-:W-:Y:S03]  /*7670*/  HMMA.16816.F32.BF16 R36, R228.reuse, R164, R36 ;  /* 0x000000a4e424723c */ /* 0x044fe60000041824 */
[----:B------:R-:W-:Y:S02]  /*7680*/  FMNMX.FTZ R2, R16, R2, !PT ;  /* 0x0000000210027209 */ /* 0x000fe40007810000 */
[----:B------:R-:W-:Y:S02]  /*7690*/  FMNMX.FTZ R3, R14, R3, !PT ;  /* 0x000000030e037209 */ /* 0x000fe40007810000 */
[----:B------:R-:W-:Y:S01]  /*76a0*/  FMNMX.FTZ R2, R17, R2, !PT ;  /* 0x0000000211027209 */ /* 0x000fe20007810000 */
[C---:B------:R-:W-:Y:S04]  /*76b0*/  HMMA.16816.F32.BF16 R40, R228.reuse, R166, R40 ;  /* 0x000000a6e428723c */ /* 0x040fe80000041828 */
[----:B------:R-:W-:Y:S02]  /*76c0*/  FMNMX.FTZ R3, R15, R3, !PT ;  /* 0x000000030f037209 */ /* 0x000fe40007810000 */
[----:B------:R-:W-:Y:S02]  /*76d0*/  FMNMX.FTZ R2, R20, R2, !PT ;  /* 0x0000000214027209 */ /* 0x000fe40007810000 */
[C---:B-1----:R-:W-:Y:S04]  /*76e0*/  HMMA.16816.F32.BF16 R44, R228.reuse, R160, R44 ;  /* 0x000000a0e42c723c */ /* 0x042fe8000004182c */
[----:B------:R-:W-:Y:S02]  /*76f0*/  FMNMX.FTZ R3, R18, R3, !PT ;  /* 0x0000000312037209 */ /* 0x000fe40007810000 */
[----:B------:R-:W-:Y:S02]  /*7700*/  FMNMX.FTZ R2, R21, R2, !PT ;  /* 0x0000000215027209 */ /* 0x000fe40007810000 */
[----:B------:R-:W-:Y:S01]  /*7710*/  HMMA.16816.F32.BF16 R48, R228, R162, R48 ;  /* 0x000000a2e430723c */ /* 0x000fe20000041830 */
[----:B------:R-:W-:Y:S03]  /*7720*/  LDSM.16.MT88.4 R160, [R135+UR4+0x100] ;  /* 0x0001000487a0783b */ /* 0x000fe60008004200 */
        /* <DEDUP_REMOVED lines=50> */
[--C-:B------:R-:W-:Y:S01]  /*7a50*/  FFMA.FTZ R10, R10, c[0x0][0x2d0], -R177.reuse ;  /* 0x0000b4000a0a7a23 */ /* 0x100fe200000108b1 */
[----:B------:R-:W-:Y:S01]  /*7a60*/  LDSM.16.MT88.4 R172, [R134+0x3900] ;  /* 0x0039000086ac783b */ /* 0x000fe20000004200 */
        /* <DEDUP_REMOVED lines=38> */
[----:B------:R-:W2:Y:S01]  /*7cd0*/  MUFU.EX2 R245, R5 ;  /* 0x0000000500f57308 */ /* 0x000ea20000000800 */
        /* <DEDUP_REMOVED lines=13> */
[----:B------:R-:W-:Y:S01]  /*7db0*/  FMUL.FTZ R74, R0, R74 ;  /* 0x0000004a004a7220 */ /* 0x000fe20000410000 */
[----:B--2---:R-:W-:Y:S01]  /*7dc0*/  F2FP.BF16.PACK_AB R136, R245, R246 ;  /* 0x000000f6f588723e */ /* 0x004fe200000010ff */
[----:B------:R-:W-:Y:S02]  /*7dd0*/  FMUL.FTZ R5, R2, R137 ;  /* 0x0000008902057220 */ /* 0x000fe40000410000 */
[C---:B------:R-:W-:Y:S02]  /*7de0*/  FMUL.FTZ R75, R0.reuse, R75 ;  /* 0x0000004b004b7220 */ /* 0x040fe40000410000 */
[C---:B------:R-:W-:Y:S01]  /*7df0*/  FMUL.FTZ R78, R0.reuse, R78 ;  /* 0x0000004e004e7220 */ /* 0x040fe20000410000 */
[----:B------:R2:W-:Y:S01]  /*7e00*/  MUFU.EX2 R233, R12 ;  /* 0x0000000c00e97308 */ /* 0x0005e20000000800 */
[----:B------:R-:W-:Y:S02]  /*7e10*/  FMUL.FTZ R79, R0, R79 ;  /* 0x0000004f004f7220 */ /* 0x000fe40000410000 */
[----:B------:R-:W-:Y:S02]  /*7e20*/  FMUL.FTZ R81, R2, R81 ;  /* 0x0000005102517220 */ /* 0x000fe40000410000 */
[C---:B----4-:R-:W-:Y:S01]  /*7e30*/  FMUL.FTZ R6, R0.reuse, R138 ;  /* 0x0000008a00067220 */ /* 0x050fe20000410000 */
[----:B------:R-:W-:Y:S01]  /*7e40*/  F2FP.BF16.PACK_AB R138, R247, R244 ;  /* 0x000000f4f78a723e */ /* 0x000fe200000010ff */
[C---:B------:R-:W-:Y:S02]  /*7e50*/  FMUL.FTZ R82, R0.reuse, R82 ;  /* 0x0000005200527220 */ /* 0x040fe40000410000 */
[----:B------:R-:W-:Y:S01]  /*7e60*/  FMUL.FTZ R83, R0, R83 ;  /* 0x0000005300537220 */ /* 0x000fe20000410000 */
[----:B------:R4:W1:Y:S01]  /*7e70*/  MUFU.EX2 R232, R13 ;  /* 0x0000000d00e87308 */ /* 0x0008620000000800 */
[C---:B------:R-:W-:Y:S02]  /*7e80*/  FMUL.FTZ R84, R2.reuse, R84 ;  /* 0x0000005402547220 */ /* 0x040fe40000410000 */
[----:B------:R-:W-:Y:S01]  /*7e90*/  FMUL.FTZ R85, R2, R85 ;  /* 0x0000005502557220 */ /* 0x000fe20000410000 */
[----:B---3--:R-:W-:Y:S01]  /*7ea0*/  F2FP.BF16.PACK_AB R137, R235, R242 ;  /* 0x000000f2eb89723e */ /* 0x008fe200000010ff */
[C---:B------:R-:W-:Y:S01]  /*7eb0*/  FMUL.FTZ R7, R0.reuse, R139 ;  /* 0x0000008b00077220 */ /* 0x040fe20000410000 */
[----:B------:R-:W-:Y:S01]  /*7ec0*/  F2FP.BF16.PACK_AB R139, R243, R234 ;  /* 0x000000eaf38b723e */ /* 0x000fe200000010ff */
[--C-:B------:R-:W-:Y:S02]  /*7ed0*/  FFMA.FTZ R168, R19, c[0x0][0x2d0], -R177.reuse ;  /* 0x0000b40013a87a23 */ /* 0x100fe400000108b1 */
[----:B------:R-:W-:Y:S01]  /*7ee0*/  FMUL.FTZ R19, R0, R151 ;  /* 0x0000009700137220 */ /* 0x000fe20000410000 */
[----:B------:R3:W-:Y:S01]  /*7ef0*/  MUFU.EX2 R201, R14 ;  /* 0x0000000e00c97308 */ /* 0x0007e20000000800 */
[--C-:B------:R-:W-:Y:S02]  /*7f00*/  FFMA.FTZ R24, R24, c[0x0][0x2d0], -R176.reuse ;  /* 0x0000b40018187a23 */ /* 0x100fe400000108b0 */
[C---:B------:R-:W-:Y:S05]  /*7f10*/  HMMA.16816.F32.BF16 R4, R136.reuse, R160, R4 ;  /* 0x000000a08804723c */ /* 0x040fea0000041804 */
[C---:B--2---:R-:W-:Y:S02]  /*7f20*/  FMUL.FTZ R12, R2.reuse, R144 ;  /* 0x00000090020c7220 */ /* 0x044fe40000410000 */
[----:B------:R2:W-:Y:S01]  /*7f30*/  MUFU.EX2 R195, R168 ;  /* 0x000000a800c37308 */ /* 0x0005e20000000800 */
[C---:B------:R-:W-:Y:S01]  /*7f40*/  HMMA.16816.F32.BF16 R8, R136.reuse, R162, R8 ;  /* 0x000000a28808723c */ /* 0x040fe20000041808 */
[----:B------:R-:W2:Y:S03]  /*7f50*/  LDSM.16.MT88.4 R160, [R133+0x100] ;  /* 0x0001000085a0783b */ /* 0x000ea60000004200 */
[----:B----4-:R-:W-:Y:S02]  /*7f60*/  FMUL.FTZ R13, R2, R145 ;  /* 0x00000091020d7220 */ /* 0x010fe40000410000 */
[--C-:B------:R-:W-:Y:S02]  /*7f70*/  FFMA.FTZ R25, R25, c[0x0][0x2d0], -R176.reuse ;  /* 0x0000b40019197a23 */ /* 0x100fe400000108b0 */
[C---:B------:R-:W-:Y:S01]  /*7f80*/  HMMA.16816.F32.BF16 R52, R136.reuse, R164, R52 ;  /* 0x000000a48834723c */ /* 0x040fe20000041834 */
[----:B------:R-:W-:Y:S03]  /*7f90*/  MUFU.EX2 R183, R24 ;  /* 0x0000001800b77308 */ /* 0x000fe60000000800 */
[--C-:B------:R-:W-:Y:S02]  /*7fa0*/  FFMA.FTZ R26, R26, c[0x0][0x2d0], -R177.reuse ;  /* 0x0000b4001a1a7a23 */ /* 0x100fe400000108b1 */
[----:B---3--:R-:W-:Y:S02]  /*7fb0*/  FMUL.FTZ R14, R0, R146 ;  /* 0x00000092000e7220 */ /* 0x008fe40000410000 */
[C---:B------:R-:W-:Y:S01]  /*7fc0*/  HMMA.16816.F32.BF16 R56, R136.reuse, R166, R56 ;  /* 0x000000a68838723c */ /* 0x040fe20000041838 */
[----:B------:R-:W3:Y:S02]  /*7fd0*/  LDSM.16.MT88.4 R164, [R135+UR4+0x3100] ;  /* 0x0031000487a4783b */ /* 0x000ee40008004200 */
[----:B------:R-:W-:Y:S01]  /*7fe0*/  MUFU.EX2 R192, R25 ;  /* 0x0000001900c07308 */ /* 0x000fe20000000800 */
[--C-:B------:R-:W-:Y:S02]  /*7ff0*/  FFMA.FTZ R27, R27, c[0x0][0x2d0], -R177.reuse ;  /* 0x0000b4001b1b7a23 */ /* 0x100fe400000108b1 */
[--C-:B------:R-:W-:Y:S02]  /*8000*/  FFMA.FTZ R28, R28, c[0x0][0x2d0], -R176.reuse ;  /* 0x0000b4001c1c7a23 */ /* 0x100fe400000108b0 */
[C---:B-1----:R-:W-:Y:S01]  /*8010*/  HMMA.16816.F32.BF16 R60, R136.reuse, R140, R60 ;  /* 0x0000008c883c723c */ /* 0x042fe2000004183c */
[----:B--2---:R-:W-:Y:S03]  /*8020*/  LDSM.16.MT88.4 R168, [R135+UR4+0x3900] ;  /* 0x0039000487a8783b */ /* 0x004fe60008004200 */
[--C-:B------:R-:W-:Y:S01]  /*8030*/  FFMA.FTZ R29, R29, c[0x0][0x2d0], -R176.reuse ;  /* 0x0000b4001d1d7a23 */ /* 0x100fe200000108b0 */
[----:B------:R-:W-:Y:S01]  /*8040*/  MUFU.EX2 R178, R26 ;  /* 0x0000001a00b27308 */ /* 0x000fe20000000800 */
[--C-:B------:R-:W-:Y:S02]  /*8050*/  FFMA.FTZ R30, R30, c[0x0][0x2d0], -R177.reuse ;  /* 0x0000b4001e1e7a23 */ /* 0x100fe400000108b1 */
[C---:B------:R-:W-:Y:S01]  /*8060*/  HMMA.16816.F32.BF16 R64, R136.reuse, R142, R64 ;  /* 0x0000008e8840723c */ /* 0x040fe20000041840 */
[----:B------:R-:W1:Y:S03]  /*8070*/  LDSM.16.MT88.4 R140, [R134+0x3100] ;  /* 0x00310000868c783b */ /* 0x000e660000004200 */
[--C-:B------:R-:W-:Y:S02]  /*8080*/  FFMA.FTZ R31, R31, c[0x0][0x2d0], -R177.reuse ;  /* 0x0000b4001f1f7a23 */ /* 0x100fe400000108b1 */
[--C-:B------:R-:W-:Y:S01]  /*8090*/  FFMA.FTZ R32, R32, c[0x0][0x2d0], -R176.reuse ;  /* 0x0000b40020207a23 */ /* 0x100fe200000108b0 */
[----:B------:R2:W-:Y:S01]  /*80a0*/  MUFU.EX2 R179, R27 ;  /* 0x0000001b00b37308 */ /* 0x0005e20000000800 */
[--C-:B------:R-:W-:Y:S01]  /*80b0*/  FFMA.FTZ R33, R33, c[0x0][0x2d0], -R176.reuse ;  /* 0x0000b40021217a23 */ /* 0x100fe200000108b0 */
[C---:B------:R-:W-:Y:S03]  /*80c0*/  HMMA.16816.F32.BF16 R68, R136.reuse, R160, R68 ;  /* 0x000000a08844723c */ /* 0x040fe60000041844 */
[--C-:B------:R-:W-:Y:S02]  /*80d0*/  FFMA.FTZ R34, R34, c[0x0][0x2d0], -R177.reuse ;  /* 0x0000b40022227a23 */ /* 0x100fe400000108b1 */
[--C-:B------:R-:W-:Y:S02]  /*80e0*/  FFMA.FTZ R35, R35, c[0x0][0x2d0], -R177.reuse ;  /* 0x0000b40023237a23 */ /* 0x100fe400000108b1 */
[--C-:B------:R-:W-:Y:S01]  /*80f0*/  FFMA.FTZ R36, R36, c[0x0][0x2d0], -R176.reuse ;  /* 0x0000b40024247a23 */ /* 0x100fe200000108b0 */
[C---:B------:R-:W-:Y:S01]  /*8100*/  HMMA.16816.F32.BF16 R72, R136.reuse, R162, R72 ;  /* 0x000000a28848723c */ /* 0x040fe20000041848 */
[----:B------:R-:W4:Y:S01]  /*8110*/  LDSM.16.MT88.4 R160, [R237+UR4+0x3100] ;  /* 0x00310004eda0783b */ /* 0x000f220008004200 */
[----:B------:R1:W-:Y:S02]  /*8120*/  MUFU.EX2 R200, R15 ;  /* 0x0000000f00c87308 */ /* 0x0003e40000000800 */
[--C-:B------:R-:W-:Y:S02]  /*8130*/  FFMA.FTZ R37, R37, c[0x0][0x2d0], -R176.reuse ;  /* 0x0000b40025257a23 */ /* 0x100fe400000108b0 */
[--C-:B------:R-:W-:Y:S02]  /*8140*/  FFMA.FTZ R38, R38, c[0x0][0x2d0], -R177.reuse ;  /* 0x0000b40026267a23 */ /* 0x100fe400000108b1 */
[C---:B---3--:R-:W-:Y:S04]  /*8150*/  HMMA.16816.F32.BF16 R76, R136.reuse, R164, R76 ;  /* 0x000000a4884c723c */ /* 0x048fe8000004184c */
[--C-:B------:R-:W-:Y:S01]  /*8160*/  FFMA.FTZ R39, R39, c[0x0][0x2d0], -R177.reuse ;  /* 0x0000b40027277a23 */ /* 0x100fe200000108b1 */
[----:B--2---:R-:W-:Y:S01]  /*8170*/  LDSM.16.MT88.4 R24, [R134+0x1100] ;  /* 0x001100008618783b */ /* 0x004fe20000004200 */
[--C-:B------:R-:W-:Y:S02]  /*8180*/  FFMA.FTZ R40, R40, c[0x0][0x2d0], -R176.reuse ;  /* 0x0000b40028287a23 */ /* 0x100fe400000108b0 */
[C---:B------:R-:W-:Y:S04]  /*8190*/  HMMA.16816.F32.BF16 R80, R136.reuse, R166, R80 ;  /* 0x000000a68850723c */ /* 0x040fe80000041850 */
[C---:B------:R-:W-:Y:S01]  /*81a0*/  FMUL.FTZ R86, R0.reuse, R86 ;  /* 0x0000005600567220 */ /* 0x040fe20000410000 */
[----:B------:R-:W2:Y:S01]  /*81b0*/  LDSM.16.MT88.4 R164, [R133+0x3100] ;  /* 0x0031000085a4783b */ /* 0x000ea20000004200 */
[C---:B------:R-:W-:Y:S02]  /*81c0*/  FMUL.FTZ R87, R0.reuse, R87 ;  /* 0x0000005700577220 */ /* 0x040fe40000410000 */
[--C-:B------:R-:W-:Y:S04]  /*81d0*/  FFMA.FTZ R41, R41, c[0x0][0x2d0], -R176.reuse ;  /* 0x0000b40029297a23 */ /* 0x100fe800000108b0 */
[----:B-1----:R-:W-:Y:S01]  /*81e0*/  FMUL.FTZ R15, R0, R147 ;  /* 0x00000093000f7220 */ /* 0x002fe20000410000 */
[C---:B------:R-:W-:Y:S01]  /*81f0*/  HMMA.16816.F32.BF16 R84, R136.reuse, R140, R84 ;  /* 0x0000008c8854723c */ /* 0x040fe20000041854 */
[----:B------:R-:W-:Y:S02]  /*8200*/  LDSM.16.MT88.4 R144, [R135+UR4+0x900] ;  /* 0x000900048790783b */ /* 0x000fe40008004200 */
[C---:B------:R-:W-:Y:S02]  /*8210*/  FMUL.FTZ R88, R2.reuse, R88 ;  /* 0x0000005802587220 */ /* 0x040fe40000410000 */
[----:B------:R-:W-:Y:S02]  /*8220*/  FMUL.FTZ R89, R2, R89 ;  /* 0x0000005902597220 */ /* 0x000fe40000410000 */
[C---:B------:R-:W-:Y:S02]  /*8230*/  FMUL.FTZ R90, R0.reuse, R90 ;  /* 0x0000005a005a7220 */ /* 0x040fe40000410000 */
[----:B------:R-:W-:Y:S03]  /*8240*/  FMUL.FTZ R91, R0, R91 ;  /* 0x0000005b005b7220 */ /* 0x000fe60000410000 */
[--C-:B------:R-:W-:Y:S02]  /*8250*/  FFMA.FTZ R42, R42, c[0x0][0x2d0], -R177.reuse ;  /* 0x0000b4002a2a7a23 */ /* 0x100fe400000108b1 */
[--C-:B------:R-:W-:Y:S02]  /*8260*/  FFMA.FTZ R43, R43, c[0x0][0x2d0], -R177.reuse ;  /* 0x0000b4002b2b7a23 */ /* 0x100fe400000108b1 */
[C---:B------:R-:W-:Y:S01]  /*8270*/  HMMA.16816.F32.BF16 R88, R136.reuse, R142, R88 ;  /* 0x0000008e8858723c */ /* 0x040fe20000041858 */
[----:B------:R-:W1:Y:S02]  /*8280*/  LDSM.16.MT88.4 R140, [R135+UR4+0x6100] ;  /* 0x00610004878c783b */ /* 0x000e640008004200 */
[C---:B------:R-:W-:Y:S02]  /*8290*/  FMUL.FTZ R92, R2.reuse, R92 ;  /* 0x0000005c025c7220 */ /* 0x040fe40000410000 */
[----:B------:R-:W-:Y:S02]  /*82a0*/  FMUL.FTZ R93, R2, R93 ;  /* 0x0000005d025d7220 */ /* 0x000fe40000410000 */
[C---:B------:R-:W-:Y:S02]  /*82b0*/  FMUL.FTZ R94, R0.reuse, R94 ;  /* 0x0000005e005e7220 */ /* 0x040fe40000410000 */
[----:B------:R-:W-:Y:S03]  /*82c0*/  FMUL.FTZ R95, R0, R95 ;  /* 0x0000005f005f7220 */ /* 0x000fe60000410000 */
[--C-:B------:R-:W-:Y:S02]  /*82d0*/  FFMA.FTZ R44, R44, c[0x0][0x2d0], -R176.reuse ;  /* 0x0000b4002c2c7a23 */ /* 0x100fe400000108b0 */
[--C-:B------:R-:W-:Y:S02]  /*82e0*/  FFMA.FTZ R45, R45, c[0x0][0x2d0], -R176.reuse ;  /* 0x0000b4002d2d7a23 */ /* 0x100fe400000108b0 */
[C---:B----4-:R-:W-:Y:S03]  /*82f0*/  HMMA.16816.F32.BF16 R92, R136.reuse, R160, R92 ;  /* 0x000000a0885c723c */ /* 0x050fe6000004185c */
[C---:B------:R-:W-:Y:S02]  /*8300*/  FMUL.FTZ R96, R2.reuse, R96 ;  /* 0x0000006002607220 */ /* 0x040fe40000410000 */
[----:B------:R-:W-:Y:S02]  /*8310*/  FMUL.FTZ R97, R2, R97 ;  /* 0x0000006102617220 */ /* 0x000fe40000410000 */
[C---:B------:R-:W-:Y:S02]  /*8320*/  FMUL.FTZ R98, R0.reuse, R98 ;  /* 0x0000006200627220 */ /* 0x040fe40000410000 */
[----:B------:R-:W-:Y:S03]  /*8330*/  FMUL.FTZ R99, R0, R99 ;  /* 0x0000006300637220 */ /* 0x000fe60000410000 */
[--C-:B------:R-:W-:Y:S02]  /*8340*/  FFMA.FTZ R46, R46, c[0x0][0x2d0], -R177.reuse ;  /* 0x0000b4002e2e7a23 */ /* 0x100fe400000108b1 */
[--C-:B------:R-:W-:Y:S02]  /*8350*/  FFMA.FTZ R47, R47, c[0x0][0x2d0], -R177.reuse ;  /* 0x0000b4002f2f7a23 */ /* 0x100fe400000108b1 */
[C---:B------:R-:W-:Y:S01]  /*8360*/  HMMA.16816.F32.BF16 R96, R136.reuse, R162, R96 ;  /* 0x000000a28860723c */ /* 0x040fe20000041860 */
[----:B------:R-:W3:Y:S02]  /*8370*/  LDSM.16.MT88.4 R160, [R134+0x6100] ;  /* 0x0061000086a0783b */ /* 0x000ee40000004200 */
[C---:B------:R-:W-:Y:S02]  /*8380*/  FMUL.FTZ R100, R2.reuse, R100 ;  /* 0x0000006402647220 */ /* 0x040fe40000410000 */
[----:B------:R-:W-:Y:S02]  /*8390*/  FMUL.FTZ R101, R2, R101 ;  /* 0x0000006502657220 */ /* 0x000fe40000410000 */
[C---:B------:R-:W-:Y:S02]  /*83a0*/  FMUL.FTZ R102, R0.reuse, R102 ;  /* 0x0000006600667220 */ /* 0x040fe40000410000 */
[----:B------:R-:W-:Y:S03]  /*83b0*/  FMUL.FTZ R103, R0, R103 ;  /* 0x0000006700677220 */ /* 0x000fe60000410000 */
[C---:B------:R-:W-:Y:S02]  /*83c0*/  FMUL.FTZ R104, R2.reuse, R104 ;  /* 0x0000006802687220 */ /* 0x040fe40000410000 */
[----:B------:R-:W-:Y:S02]  /*83d0*/  FMUL.FTZ R105, R2, R105 ;  /* 0x0000006902697220 */ /* 0x000fe40000410000 */
[C---:B--2---:R-:W-:Y:S03]  /*83e0*/  HMMA.16816.F32.BF16 R100, R136.reuse, R164, R100 ;  /* 0x000000a48864723c */ /* 0x044fe60000041864 */
[C---:B------:R-:W-:Y:S02]  /*83f0*/  FMUL.FTZ R106, R0.reuse, R106 ;  /* 0x0000006a006a7220 */ /* 0x040fe40000410000 */
[----:B------:R-:W-:Y:S02]  /*8400*/  FMUL.FTZ R107, R0, R107 ;  /* 0x0000006b006b7220 */ /* 0x000fe40000410000 */
[C---:B------:R-:W-:Y:S02]  /*8410*/  FMUL.FTZ R108, R2.reuse, R108 ;  /* 0x0000006c026c7220 */ /* 0x040fe40000410000 */
[----:B------:R-:W-:Y:S03]  /*8420*/  FMUL.FTZ R109, R2, R109 ;  /* 0x0000006d026d7220 */ /* 0x000fe60000410000 */
[C---:B------:R-:W-:Y:S01]  /*8430*/  HMMA.16816.F32.BF16 R104, R136.reuse, R166, R104 ;  /* 0x000000a68868723c */ /* 0x040fe20000041868 */
[----:B------:R-:W2:Y:S02]  /*8440*/  LDSM.16.MT88.4 R164, [R237+UR4+0x6100] ;  /* 0x00610004eda4783b */ /* 0x000ea40008004200 */
[C---:B------:R-:W-:Y:S02]  /*8450*/  FMUL.FTZ R110, R0.reuse, R110 ;  /* 0x0000006e006e7220 */ /* 0x040fe40000410000 */
[----:B------:R-:W-:Y:S02]  /*8460*/  FMUL.FTZ R111, R0, R111 ;  /* 0x0000006f006f7220 */ /* 0x000fe40000410000 */
[C---:B------:R-:W-:Y:S02]  /*8470*/  FMUL.FTZ R112, R2.reuse, R112 ;  /* 0x0000007002707220 */ /* 0x040fe40000410000 */
[----:B------:R-:W-:Y:S03]  /*8480*/  FMUL.FTZ R113, R2, R113 ;  /* 0x0000007102717220 */ /* 0x000fe60000410000 */
[C---:B-1----:R-:W-:Y:S03]  /*8490*/  HMMA.16816.F32.BF16 R108, R136.reuse, R140, R108 ;  /* 0x0000008c886c723c */ /* 0x042fe6000004186c */
[C---:B------:R-:W-:Y:S02]  /*84a0*/  FMUL.FTZ R114, R0.reuse, R114 ;  /* 0x0000007200727220 */ /* 0x040fe40000410000 */
[----:B------:R-:W-:Y:S02]  /*84b0*/  FMUL.FTZ R115, R0, R115 ;  /* 0x0000007300737220 */ /* 0x000fe40000410000 */
[C---:B------:R-:W-:Y:S02]  /*84c0*/  FMUL.FTZ R116, R2.reuse, R116 ;  /* 0x0000007402747220 */ /* 0x040fe40000410000 */
[----:B------:R-:W-:Y:S03]  /*84d0*/  FMUL.FTZ R117, R2, R117 ;  /* 0x0000007502757220 */ /* 0x000fe60000410000 */
[C---:B------:R-:W-:Y:S01]  /*84e0*/  HMMA.16816.F32.BF16 R112, R136.reuse, R142, R112 ;  /* 0x0000008e8870723c */ /* 0x040fe20000041870 */
[----:B------:R-:W1:Y:S02]  /*84f0*/  LDSM.16.MT88.4 R140, [R133+0x6100] ;  /* 0x00610000858c783b */ /* 0x000e640000004200 */
[C---:B------:R-:W-:Y:S02]  /*8500*/  FMUL.FTZ R118, R0.reuse, R118 ;  /* 0x0000007600767220 */ /* 0x040fe40000410000 */
[----:B------:R-:W-:Y:S02]  /*8510*/  FMUL.FTZ R119, R0, R119 ;  /* 0x0000007700777220 */ /* 0x000fe40000410000 */
[--C-:B------:R-:W-:Y:S02]  /*8520*/  FFMA.FTZ R16, R16, c[0x0][0x2d0], -R176.reuse ;  /* 0x0000b40010107a23 */ /* 0x100fe400000108b0 */
[--C-:B------:R-:W-:Y:S02]  /*8530*/  FFMA.FTZ R17, R17, c[0x0][0x2d0], -R176.reuse ;  /* 0x0000b40011117a23 */ /* 0x100fe400000108b0 */
[----:B------:R4:W-:Y:S01]  /*8540*/  MUFU.EX2 R203, R16 ;  /* 0x0000001000cb7308 */ /* 0x0009e20000000800 */
[C---:B---3--:R-:W-:Y:S03]  /*8550*/  HMMA.16816.F32.BF16 R116, R136.reuse, R160, R116 ;  /* 0x000000a08874723c */ /* 0x048fe60000041874 */
[--C-:B------:R-:W-:Y:S02]  /*8560*/  FFMA.FTZ R18, R18, c[0x0][0x2d0], -R177.reuse ;  /* 0x0000b40012127a23 */ /* 0x100fe400000108b1 */
[C---:B------:R-:W-:Y:S02]  /*8570*/  FMUL.FTZ R120, R2.reuse, R120 ;  /* 0x0000007802787220 */ /* 0x040fe40000410000 */
[----:B------:R-:W-:Y:S02]  /*8580*/  FMUL.FTZ R121, R2, R121 ;  /* 0x0000007902797220 */ /* 0x000fe40000410000 */
[----:B------:R3:W1:Y:S03]  /*8590*/  MUFU.EX2 R202, R17 ;  /* 0x0000001100ca7308 */ /* 0x0006660000000800 */
[C---:B------:R-:W-:Y:S02]  /*85a0*/  FMUL.FTZ R122, R0.reuse, R122 ;  /* 0x0000007a007a7220 */ /* 0x040fe40000410000 */
[----:B------:R-:W-:Y:S02]  /*85b0*/  FMUL.FTZ R123, R0, R123 ;  /* 0x0000007b007b7220 */ /* 0x000fe40000410000 */
[C---:B------:R-:W-:Y:S02]  /*85c0*/  FMUL.FTZ R124, R2.reuse, R124 ;  /* 0x0000007c027c7220 */ /* 0x040fe40000410000 */
[----:B------:R-:W-:Y:S01]  /*85d0*/  FMUL.FTZ R125, R2, R125 ;  /* 0x0000007d027d7220 */ /* 0x000fe20000410000 */
[----:B------:R1:W1:Y:S01]  /*85e0*/  MUFU.EX2 R194, R18 ;  /* 0x0000001200c27308 */ /* 0x0002620000000800 */
[C---:B------:R-:W-:Y:S01]  /*85f0*/  FMUL.FTZ R126, R0.reuse, R126 ;  /* 0x0000007e007e7220 */ /* 0x040fe20000410000 */
[C---:B------:R-:W-:Y:S01]  /*8600*/  HMMA.16816.F32.BF16 R120, R136.reuse, R162, R120 ;  /* 0x000000a28878723c */ /* 0x040fe20000041878 */
[----:B------:R-:W1:Y:S02]  /*8610*/  LDSM.16.MT88.4 R160, [R134+0x900] ;  /* 0x0009000086a0783b */ /* 0x000e640000004200 */
[----:B------:R-:W-:Y:S02]  /*8620*/  FMUL.FTZ R127, R0, R127 ;  /* 0x0000007f007f7220 */ /* 0x000fe40000410000 */
[C---:B----4-:R-:W-:Y:S02]  /*8630*/  FMUL.FTZ R16, R2.reuse, R148 ;  /* 0x0000009402107220 */ /* 0x050fe40000410000 */
[C---:B------:R-:W-:Y:S02]  /*8640*/  FMUL.FTZ R128, R2.reuse, R128 ;  /* 0x0000008002807220 */ /* 0x040fe40000410000 */
[C---:B------:R-:W-:Y:S01]  /*8650*/  FMUL.FTZ R129, R2.reuse, R129 ;  /* 0x0000008102817220 */ /* 0x040fe20000410000 */
[C---:B--2---:R-:W-:Y:S03]  /*8660*/  HMMA.16816.F32.BF16 R124, R136.reuse, R164, R124 ;  /* 0x000000a4887c723c */ /* 0x044fe6000004187c */
[----:B---3--:R-:W-:Y:S02]  /*8670*/  FMUL.FTZ R17, R2, R149 ;  /* 0x0000009502117220 */ /* 0x008fe40000410000 */
[C---:B------:R-:W-:Y:S02]  /*8680*/  FMUL.FTZ R130, R0.reuse, R130 ;  /* 0x0000008200827220 */ /* 0x040fe40000410000 */
[C---:B------:R-:W-:Y:S01]  /*8690*/  FMUL.FTZ R131, R0.reuse, R131 ;  /* 0x0000008300837220 */ /* 0x040fe20000410000 */
[C---:B------:R-:W-:Y:S01]  /*86a0*/  HMMA.16816.F32.BF16 R12, R136.reuse, R166, R12 ;  /* 0x000000a6880c723c */ /* 0x040fe2000004180c */
[----:B------:R-:W2:Y:S03]  /*86b0*/  LDSM.16.MT88.4 R164, [R237+UR4+0x900] ;  /* 0x00090004eda4783b */ /* 0x000ea60008004200 */
[----:B-1----:R-:W-:Y:S02]  /*86c0*/  FMUL.FTZ R18, R0, R150 ;  /* 0x0000009600127220 */ /* 0x002fe40000410000 */
[--C-:B------:R-:W-:Y:S02]  /*86d0*/  FFMA.FTZ R20, R20, c[0x0][0x2d0], -R176.reuse ;  /* 0x0000b40014147a23 */ /* 0x100fe400000108b0 */
[--C-:B------:R-:W-:Y:S01]  /*86e0*/  FFMA.FTZ R21, R21, c[0x0][0x2d0], -R176.reuse ;  /* 0x0000b40015157a23 */ /* 0x100fe200000108b0 */
[----:B------:R-:W1:Y:S01]  /*86f0*/  LDSM.16.MT88.4 R148, [R133+0x900] ;  /* 0x000900008594783b */ /* 0x000e620000004200 */
[----:B------:R-:W-:Y:S01]  /*8700*/  MUFU.EX2 R193, R20 ;  /* 0x0000001400c17308 */ /* 0x000fe20000000800 */
[C---:B------:R-:W-:Y:S03]  /*8710*/  HMMA.16816.F32.BF16 R16, R136.reuse, R140, R16 ;  /* 0x0000008c8810723c */ /* 0x040fe60000041810 */
[--C-:B------:R-:W-:Y:S02]  /*8720*/  FFMA.FTZ R22, R22, c[0x0][0x2d0], -R177.reuse ;  /* 0x0000b40016167a23 */ /* 0x100fe400000108b1 */
[--C-:B------:R-:W-:Y:S02]  /*8730*/  FFMA.FTZ R23, R23, c[0x0][0x2d0], -R177.reuse ;  /* 0x0000b40017177a23 */ /* 0x100fe400000108b1 */
[--C-:B------:R-:W-:Y:S01]  /*8740*/  FFMA.FTZ R48, R48, c[0x0][0x2d0], -R176.reuse ;  /* 0x0000b40030307a23 */ /* 0x100fe200000108b0 */
[----:B------:R-:W-:Y:S01]  /*8750*/  HMMA.16816.F32.BF16 R128, R136, R142, R128 ;  /* 0x0000008e8880723c */ /* 0x000fe20000041880 */
[----:B------:R-:W3:Y:S01]  /*8760*/  LDSM.16.MT88.4 R140, [R237+UR4+0x3900] ;  /* 0x00390004ed8c783b */ /* 0x000ee20008004200 */
[----:B------:R-:W4:Y:S02]  /*8770*/  MUFU.EX2 R182, R21 ;  /* 0x0000001500b67308 */ /* 0x000f240000000800 */
[----:B------:R-:W-:Y:S02]  /*8780*/  FFMA.FTZ R49, R49, c[0x0][0x2d0], -R176 ;  /* 0x0000b40031317a23 */ /* 0x000fe400000108b0 */
[--C-:B------:R-:W-:Y:S01]  /*8790*/  FFMA.FTZ R50, R50, c[0x0][0x2d0], -R177.reuse ;  /* 0x0000b40032327a23 */ /* 0x100fe200000108b1 */
[----:B------:R-:W-:Y:S01]  /*87a0*/  F2FP.BF16.PACK_AB R136, R232, R233 ;  /* 0x000000e9e888723e */ /* 0x000fe200000010ff */
[----:B------:R-:W-:Y:S01]  /*87b0*/  FFMA.FTZ R51, R51, c[0x0][0x2d0], -R177 ;  /* 0x0000b40033337a23 */ /* 0x000fe200000108b1 */
[----:B------:R-:W-:Y:S03]  /*87c0*/  F2FP.BF16.PACK_AB R138, R202, R203 ;  /* 0x000000cbca8a723e */ /* 0x000fe600000010ff */
[----:B------:R-:W-:Y:S01]  /*87d0*/  F2FP.BF16.PACK_AB R137, R200, R201 ;  /* 0x000000c9c889723e */ /* 0x000fe200000010ff */
[----:B------:R1:W-:Y:S01]  /*87e0*/  MUFU.EX2 R181, R22 ;  /* 0x0000001600b57308 */ /* 0x0003e20000000800 */
[----:B------:R-:W-:Y:S01]  /*87f0*/  F2FP.BF16.PACK_AB R139, R195, R194 ;  /* 0x000000c2c38b723e */ /* 0x000fe200000010ff */
[----:B------:R-:W-:Y:S02]  /*8800*/  FFMA.FTZ R2, R2, R248, R246 ;  /* 0x000000f802027223 */ /* 0x000fe400000100f6 */
[----:B------:R-:W-:Y:S02]  /*8810*/  FFMA.FTZ R0, R0, R249, R242 ;  /* 0x000000f900007223 */ /* 0x000fe400000100f2 */
[----:B------:R-:W-:Y:S02]  /*8820*/  FADD.FTZ R2, R245, R2 ;  /* 0x00000002f5027221 */ /* 0x000fe40000010000 */
[C---:B------:R-:W-:Y:S02]  /*8830*/  HMMA.16816.F32.BF16 R4, R136.reuse, R144, R4 ;  /* 0x000000908804723c */ /* 0x040fe40000041804 */
[----:B------:R-:W2:Y:S01]  /*8840*/  MUFU.EX2 R180, R23 ;  /* 0x0000001700b47308 */ /* 0x000ea20000000800 */
[----:B------:R-:W-:Y:S01]  /*8850*/  FADD.FTZ R2, R244, R2 ;  /* 0x00000002f4027221 */ /* 0x000fe20000010000 */
[----:B----4-:R-:W-:Y:S01]  /*8860*/  F2FP.BF16.PACK_AB R20, R182, R193 ;  /* 0x000000c1b614723e */ /* 0x010fe200000010ff */
[----:B------:R-:W-:Y:S03]  /*8870*/  FADD.FTZ R0, R235, R0 ;  /* 0x00000000eb007221 */ /* 0x000fe60000010000 */
[C---:B------:R-:W-:Y:S01]  /*8880*/  HMMA.16816.F32.BF16 R8, R136.reuse, R146, R8 ;  /* 0x000000928808723c */ /* 0x040fe20000041808 */
[----:B------:R-:W4:Y:S03]  /*8890*/  LDSM.16.MT88.4 R144, [R133+0x3900] ;  /* 0x003900008590783b */ /* 0x000f260000004200 */
[----:B------:R-:W-:Y:S01]  /*88a0*/  MUFU.EX2 R48, R48 ;  /* 0x0000003000307308 */ /* 0x000fe20000000800 */
[----:B------:R-:W-:Y:S02]  /*88b0*/  FADD.FTZ R2, R247, R2 ;  /* 0x00000002f7027221 */ /* 0x000fe40000010000 */
[----:B------:R-:W-:Y:S01]  /*88c0*/  FADD.FTZ R0, R234, R0 ;  /* 0x00000000ea007221 */ /* 0x000fe20000010000 */
[C---:B------:R-:W-:Y:S04]  /*88d0*/  HMMA.16816.F32.BF16 R52, R136.reuse, R160, R52 ;  /* 0x000000a08834723c */ /* 0x040fe80000041834 */
[----:B-1----:R-:W-:Y:S01]  /*88e0*/  F2FP.BF16.PACK_AB R22, R192, R183 ;  /* 0x000000b7c016723e */ /* 0x002fe200000010ff */
[----:B------:R-:W-:Y:S01]  /*88f0*/  FADD.FTZ R2, R233, R2 ;  /* 0x00000002e9027221 */ /* 0x000fe20000010000 */
[----:B------:R-:W-:Y:S01]  /*8900*/  MUFU.EX2 R49, R49 ;  /* 0x0000003100317308 */ /* 0x000fe20000000800 */
[----:B------:R-:W-:Y:S01]  /*8910*/  FADD.FTZ R0, R243, R0 ;  /* 0x00000000f3007221 */ /* 0x000fe20000010000 */
[C---:B------:R-:W-:Y:S01]  /*8920*/  HMMA.16816.F32.BF16 R56, R136.reuse, R162, R56 ;  /* 0x000000a28838723c */ /* 0x040fe20000041838 */
[----:B------:R-:W-:Y:S03]  /*8930*/  LDSM.16.MT88.4 R160, [R134+0x6900] ;  /* 0x0069000086a0783b */ /* 0x000fe60000004200 */
[----:B--2---:R-:W-:Y:S01]  /*8940*/  F2FP.BF16.PACK_AB R21, R180, R181 ;  /* 0x000000b5b415723e */ /* 0x004fe200000010ff */
[----:B------:R-:W-:Y:S01]  /*8950*/  FADD.FTZ R2, R232, R2 ;  /* 0x00000002e8027221 */ /* 0x000fe20000010000 */
[----:B------:R-:W-:Y:S01]  /*8960*/  F2FP.BF16.PACK_AB R23, R179, R178 ;  /* 0x000000b2b317723e */ /* 0x000fe200000010ff */
[----:B------:R-:W-:Y:S01]  /*8970*/  FADD.FTZ R0, R201, R0 ;  /* 0x00000000c9007221 */ /* 0x000fe20000010000 */
[C---:B------:R-:W-:Y:S01]  /*8980*/  HMMA.16816.F32.BF16 R60, R136.reuse, R164, R60 ;  /* 0x000000a4883c723c */ /* 0x040fe2000004183c */
[----:B------:R-:W-:Y:S03]  /*8990*/  MUFU.EX2 R50, R50 ;  /* 0x0000003200327308 */ /* 0x000fe60000000800 */
[----:B------:R-:W-:Y:S02]  /*89a0*/  FADD.FTZ R2, R203, R2 ;  /* 0x00000002cb027221 */ /* 0x000fe40000010000 */
[----:B------:R-:W-:Y:S02]  /*89b0*/  FADD.FTZ R0, R200, R0 ;  /* 0x00000000c8007221 */ /* 0x000fe40000010000 */
[C---:B------:R-:W-:Y:S01]  /*89c0*/  HMMA.16816.F32.BF16 R64, R136.reuse, R166, R64 ;  /* 0x000000a68840723c */ /* 0x040fe20000041840 */
[----:B------:R-:W-:Y:S02]  /*89d0*/  LDSM.16.MT88.4 R164, [R135+UR4+0x4100] ;  /* 0x0041000487a4783b */ /* 0x000fe40008004200 */
[----:B------:R-:W-:Y:S01]  /*89e0*/  MUFU.EX2 R51, R51 ;  /* 0x0000003300337308 */ /* 0x000fe20000000800 */
[----:B------:R-:W-:Y:S04]  /*89f0*/  FADD.FTZ R0, R194, R0 ;  /* 0x00000000c2007221 */ /* 0x000fe80000010000 */
[C---:B------:R-:W-:Y:S08]  /*8a00*/  HMMA.16816.F32.BF16 R68, R136.reuse, R148, R68 ;  /* 0x000000948844723c */ /* 0x040ff00000041844 */
[C---:B------:R-:W-:Y:S01]  /*8a10*/  HMMA.16816.F32.BF16 R72, R136.reuse, R150, R72 ;  /* 0x000000968848723c */ /* 0x040fe20000041848 */
[----:B------:R-:W1:Y:S07]  /*8a20*/  LDSM.16.MT88.4 R148, [R135+UR4+0x6900] ;  /* 0x006900048794783b */ /* 0x000e6e0008004200 */
[C---:B------:R-:W-:Y:S08]  /*8a30*/  HMMA.16816.F32.BF16 R76, R136.reuse, R168, R76 ;  /* 0x000000a8884c723c */ /* 0x040ff0000004184c */
[C---:B------:R-:W-:Y:S01]  /*8a40*/  HMMA.16816.F32.BF16 R80, R136.reuse, R170, R80 ;  /* 0x000000aa8850723c */ /* 0x040fe20000041850 */
[----:B------:R-:W-:Y:S07]  /*8a50*/  LDSM.16.MT88.4 R168, [R134+0x4100] ;  /* 0x0041000086a8783b */ /* 0x000fee0000004200 */
[C---:B------:R-:W-:Y:S01]  /*8a60*/  HMMA.16816.F32.BF16 R84, R136.reuse, R172, R84 ;  /* 0x000000ac8854723c */ /* 0x040fe20000041854 */
[----:B------:R-:W-:Y:S07]  /*8a70*/  MUFU.EX2 R173, R32 ;  /* 0x0000002000ad7308 */ /* 0x000fee0000000800 */
[C---:B------:R-:W-:Y:S03]  /*8a80*/  HMMA.16816.F32.BF16 R88, R136.reuse, R174, R88 ;  /* 0x000000ae8858723c */ /* 0x040fe60000041858 */
[----:B------:R-:W-:Y:S05]  /*8a90*/  MUFU.EX2 R175, R28 ;  /* 0x0000001c00af7308 */ /* 0x000fea0000000800 */
[C---:B---3--:R-:W-:Y:S05]  /*8aa0*/  HMMA.16816.F32.BF16 R92, R136.reuse, R140, R92 ;  /* 0x0000008c885c723c */ /* 0x048fea000004185c */
[----:B------:R-:W2:Y:S03]  /*8ab0*/  MUFU.EX2 R174, R29 ;  /* 0x0000001d00ae7308 */ /* 0x000ea60000000800 */
[C---:B------:R-:W-:Y:S01]  /*8ac0*/  HMMA.16816.F32.BF16 R96, R136.reuse, R142, R96 ;  /* 0x0000008e8860723c */ /* 0x040fe20000041860 */
[----:B------:R-:W3:Y:S06]  /*8ad0*/  LDSM.16.MT88.4 R140, [R237+UR4+0x6900] ;  /* 0x00690004ed8c783b */ /* 0x000eec0008004200 */
[----:B------:R-:W2:Y:S01]  /*8ae0*/  MUFU.EX2 R172, R33 ;  /* 0x0000002100ac7308 */ /* 0x000ea20000000800 */
        /* <DEDUP_REMOVED lines=8> */
[----:B------:R-:W2:Y:S07]  /*8b70*/  LDSM.16.MT88.4 R160, [R237+UR4+0x1100] ;  /* 0x00110004eda0783b */ /* 0x000eae0008004200 */
[C---:B---3--:R-:W-:Y:S08]  /*8b80*/  HMMA.16816.F32.BF16 R124, R136.reuse, R140, R124 ;  /* 0x0000008c887c723c */ /* 0x048ff0000004187c */
[C---:B------:R-:W-:Y:S01]  /*8b90*/  HMMA.16816.F32.BF16 R12, R136.reuse, R142, R12 ;  /* 0x0000008e880c723c */ /* 0x040fe2000004180c */
[----:B------:R-:W3:Y:S07]  /*8ba0*/  LDSM.16.MT88.4 R140, [R133+0x1100] ;  /* 0x00110000858c783b */ /* 0x000eee0000004200 */
[C---:B----4-:R-:W-:Y:S08]  /*8bb0*/  HMMA.16816.F32.BF16 R16, R136.reuse, R144, R16 ;  /* 0x000000908810723c */ /* 0x050ff00000041810 */
[----:B------:R-:W-:Y:S01]  /*8bc0*/  HMMA.16816.F32.BF16 R128, R136, R146, R128 ;  /* 0x000000928880723c */ /* 0x000fe20000041880 */
[----:B------:R-:W4:Y:S07]  /*8bd0*/  LDSM.16.MT88.4 R136, [R237+UR4+0x4100] ;  /* 0x00410004ed88783b */ /* 0x000f2e0008004200 */
[C---:B-1----:R-:W-:Y:S01]  /*8be0*/  HMMA.16816.F32.BF16 R4, R20.reuse, R148, R4 ;  /* 0x000000941404723c */ /* 0x042fe20000041804 */
[----:B------:R-:W1:Y:S07]  /*8bf0*/  LDSM.16.MT88.4 R144, [R133+0x4100] ;  /* 0x004100008590783b */ /* 0x000e6e0000004200 */
[C---:B------:R-:W-:Y:S01]  /*8c00*/  HMMA.16816.F32.BF16 R8, R20.reuse, R150, R8 ;  /* 0x000000961408723c */ /* 0x040fe20000041808 */
[----:B------:R-:W-:Y:S07]  /*8c10*/  LDSM.16.MT88.4 R148, [R135+UR4+0x4900] ;  /* 0x004900048794783b */ /* 0x000fee0008004200 */
[C---:B------:R-:W-:Y:S08]  /*8c20*/  HMMA.16816.F32.BF16 R52, R20.reuse, R24, R52 ;  /* 0x000000181434723c */ /* 0x040ff00000041834 */
[C---:B------:R-:W-:Y:S01]  /*8c30*/  HMMA.16816.F32.BF16 R56, R20.reuse, R26, R56 ;  /* 0x0000001a1438723c */ /* 0x040fe20000041838 */
[----:B------:R-:W1:Y:S07]  /*8c40*/  LDSM.16.MT88.4 R24, [R135+UR4+0x7100] ;  /* 0x007100048718783b */ /* 0x000e6e0008004200 */
[C---:B--2---:R-:W-:Y:S01]  /*8c50*/  HMMA.16816.F32.BF16 R60, R20.reuse, R160, R60 ;  /* 0x000000a0143c723c */ /* 0x044fe2000004183c */
[----:B------:R-:W-:Y:S07]  /*8c60*/  MUFU.EX2 R161, R46 ;  /* 0x0000002e00a17308 */ /* 0x000fee0000000800 */
[C---:B------:R-:W-:Y:S03]  /*8c70*/  HMMA.16816.F32.BF16 R64, R20.reuse, R162, R64 ;  /* 0x000000a21440723c */ /* 0x040fe60000041840 */
[----:B------:R-:W-:Y:S05]  /*8c80*/  MUFU.EX2 R163, R44 ;  /* 0x0000002c00a37308 */ /* 0x000fea0000000800 */
[C---:B---3--:R-:W-:Y:S05]  /*8c90*/  HMMA.16816.F32.BF16 R68, R20.reuse, R140, R68 ;  /* 0x0000008c1444723c */ /* 0x048fea0000041844 */
[----:B------:R-:W-:Y:S03]  /*8ca0*/  MUFU.EX2 R162, R45 ;  /* 0x0000002d00a27308 */ /* 0x000fe60000000800 */
[C---:B------:R-:W-:Y:S01]  /*8cb0*/  HMMA.16816.F32.BF16 R72, R20.reuse, R142, R72 ;  /* 0x0000008e1448723c */ /* 0x040fe20000041848 */
[----:B------:R-:W2:Y:S06]  /*8cc0*/  LDSM.16.MT88.4 R140, [R134+0x7100] ;  /* 0x00710000868c783b */ /* 0x000eac0000004200 */
[----:B------:R3:W-:Y:S01]  /*8cd0*/  MUFU.EX2 R160, R47 ;  /* 0x0000002f00a07308 */ /* 0x0007e20000000800 */
[C---:B------:R-:W-:Y:S08]  /*8ce0*/  HMMA.16816.F32.BF16 R76, R20.reuse, R164, R76 ;  /* 0x000000a4144c723c */ /* 0x040ff0000004184c */
[C---:B------:R-:W-:Y:S01]  /*8cf0*/  HMMA.16816.F32.BF16 R80, R20.reuse, R166, R80 ;  /* 0x000000a61450723c */ /* 0x040fe20000041850 */
[----:B------:R-:W-:Y:S07]  /*8d00*/  MUFU.EX2 R167, R36 ;  /* 0x0000002400a77308 */ /* 0x000fee0000000800 */
[C---:B------:R-:W-:Y:S03]  /*8d10*/  HMMA.16816.F32.BF16 R84, R20.reuse, R168, R84 ;  /* 0x000000a81454723c */ /* 0x040fe60000041854 */
[----:B------:R-:W-:Y:S01]  /*8d20*/  MUFU.EX2 R169, R34 ;  /* 0x0000002200a97308 */ /* 0x000fe20000000800 */
[----:B---3--:R-:W-:Y:S04]  /*8d30*/  LDSM.16.MT88.4 R44, [R134+0x5900] ;  /* 0x00590000862c783b */ /* 0x008fe80000004200 */
[C---:B------:R-:W-:Y:S05]  /*8d40*/  HMMA.16816.F32.BF16 R88, R20.reuse, R170, R88 ;  /* 0x000000aa1458723c */ /* 0x040fea0000041858 */
[----:B------:R-:W-:Y:S03]  /*8d50*/  MUFU.EX2 R171, R30 ;  /* 0x0000001e00ab7308 */ /* 0x000fe60000000800 */
[C---:B----4-:R-:W-:Y:S07]  /*8d60*/  HMMA.16816.F32.BF16 R92, R20.reuse, R136, R92 ;  /* 0x00000088145c723c */ /* 0x050fee000004185c */
[----:B------:R3:W4:Y:S01]  /*8d70*/  MUFU.EX2 R170, R31 ;  /* 0x0000001f00aa7308 */ /* 0x0007220000000800 */
[C---:B------:R-:W-:Y:S01]  /*8d80*/  HMMA.16816.F32.BF16 R96, R20.reuse, R138, R96 ;  /* 0x0000008a1460723c */ /* 0x040fe20000041860 */
[----:B------:R-:W4:Y:S07]  /*8d90*/  LDSM.16.MT88.4 R136, [R237+UR4+0x7100] ;  /* 0x00710004ed88783b */ /* 0x000f2e0008004200 */
[C---:B-1----:R-:W-:Y:S01]  /*8da0*/  HMMA.16816.F32.BF16 R100, R20.reuse, R144, R100 ;  /* 0x000000901464723c */ /* 0x042fe20000041864 */
[----:B------:R1:W1:Y:S07]  /*8db0*/  MUFU.EX2 R168, R35 ;  /* 0x0000002300a87308 */ /* 0x00026e0000000800 */
[C---:B------:R-:W-:Y:S01]  /*8dc0*/  HMMA.16816.F32.BF16 R104, R20.reuse, R146, R104 ;  /* 0x000000921468723c */ /* 0x040fe20000041868 */
[----:B------:R-:W-:Y:S02]  /*8dd0*/  LDSM.16.MT88.4 R144, [R133+0x1900] ;  /* 0x001900008590783b */ /* 0x000fe40000004200 */
[----:B------:R-:W-:Y:S05]  /*8de0*/  MUFU.EX2 R166, R41 ;  /* 0x0000002900a67308 */ /* 0x000fea0000000800 */
[C---:B------:R-:W-:Y:S01]  /*8df0*/  HMMA.16816.F32.BF16 R108, R20.reuse, R24, R108 ;  /* 0x00000018146c723c */ /* 0x040fe2000004186c */
[----:B---3--:R-:W-:Y:S04]  /*8e00*/  LDSM.16.MT88.4 R28, [R135+UR4+0x1900] ;  /* 0x00190004871c783b */ /* 0x008fe80008004200 */
[----:B------:R-:W-:Y:S03]  /*8e10*/  MUFU.EX2 R165, R42 ;  /* 0x0000002a00a57308 */ /* 0x000fe60000000800 */
[C---:B------:R-:W-:Y:S01]  /*8e20*/  HMMA.16816.F32.BF16 R112, R20.reuse, R26, R112 ;  /* 0x0000001a1470723c */ /* 0x040fe20000041870 */
[----:B------:R-:W3:Y:S06]  /*8e30*/  LDSM.16.MT88.4 R24, [R133+0x7100] ;  /* 0x007100008518783b */ /* 0x000eec0000004200 */
[----:B------:R-:W-:Y:S01]  /*8e40*/  MUFU.EX2 R164, R43 ;  /* 0x0000002b00a47308 */ /* 0x000fe20000000800 */
[C---:B--2---:R-:W-:Y:S01]  /*8e50*/  HMMA.16816.F32.BF16 R116, R20.reuse, R140, R116 ;  /* 0x0000008c1474723c */ /* 0x044fe20000041874 */
[----:B-1----:R-:W-:Y:S07]  /*8e60*/  LDSM.16.MT88.4 R32, [R237+UR4+0x1900] ;  /* 0x00190004ed20783b */ /* 0x002fee0008004200 */
[C---:B------:R-:W-:Y:S01]  /*8e70*/  HMMA.16816.F32.BF16 R120, R20.reuse, R142, R120 ;  /* 0x0000008e1478723c */ /* 0x040fe20000041878 */
[----:B------:R-:W1:Y:S07]  /*8e80*/  LDSM.16.MT88.4 R140, [R134+0x1900] ;  /* 0x00190000868c783b */ /* 0x000e6e0000004200 */
[C---:B----4-:R-:W-:Y:S08]  /*8e90*/  HMMA.16816.F32.BF16 R124, R20.reuse, R136, R124 ;  /* 0x00000088147c723c */ /* 0x050ff0000004187c */
[C---:B------:R-:W-:Y:S01]  /*8ea0*/  HMMA.16816.F32.BF16 R12, R20.reuse, R138, R12 ;  /* 0x0000008a140c723c */ /* 0x040fe2000004180c */
[----:B------:R-:W2:Y:S07]  /*8eb0*/  LDSM.16.MT88.4 R136, [R134+0x4900] ;  /* 0x004900008688783b */ /* 0x000eae0000004200 */
[C---:B---3--:R-:W-:Y:S08]  /*8ec0*/  HMMA.16816.F32.BF16 R16, R20.reuse, R24, R16 ;  /* 0x000000181410723c */ /* 0x048ff00000041810 */
[----:B------:R-:W-:Y:S01]  /*8ed0*/  HMMA.16816.F32.BF16 R128, R20, R26, R128 ;  /* 0x0000001a1480723c */ /* 0x000fe20000041880 */
[----:B------:R-:W3:Y:S06]  /*8ee0*/  LDSM.16.MT88.4 R24, [R237+UR4+0x4900] ;  /* 0x00490004ed18783b */ /* 0x000eec0008004200 */
[----:B------:R-:W-:Y:S02]  /*8ef0*/  F2FP.BF16.PACK_AB R20, R174, R175 ;  /* 0x000000afae14723e */ /* 0x000fe400000010ff */
[----:B------:R-:W-:Y:S03]  /*8f00*/  F2FP.BF16.PACK_AB R22, R172, R173 ;  /* 0x000000adac16723e */ /* 0x000fe600000010ff */
[----:B------:R-:W-:Y:S02]  /*8f10*/  F2FP.BF16.PACK_AB R21, R170, R171 ;  /* 0x000000abaa15723e */ /* 0x000fe400000010ff */
[----:B------:R-:W-:Y:S07]  /*8f20*/  F2FP.BF16.PACK_AB R23, R168, R169 ;  /* 0x000000a9a817723e */ /* 0x000fee00000010ff */
[C---:B------:R-:W-:Y:S08]  /*8f30*/  HMMA.16816.F32.BF16 R4, R20.reuse, R28, R4 ;  /* 0x0000001c1404723c */ /* 0x040ff00000041804 */
[C---:B------:R-:W-:Y:S01]  /*8f40*/  HMMA.16816.F32.BF16 R8, R20.reuse, R30, R8 ;  /* 0x0000001e1408723c */ /* 0x040fe20000041808 */
[----:B------:R-:W2:Y:S07]  /*8f50*/  LDSM.16.MT88.4 R28, [R133+0x4900] ;  /* 0x00490000851c783b */ /* 0x000eae0000004200 */
[C---:B-1----:R-:W-:Y:S08]  /*8f60*/  HMMA.16816.F32.BF16 R52, R20.reuse, R140, R52 ;  /* 0x0000008c1434723c */ /* 0x042ff00000041834 */
[C---:B------:R-:W-:Y:S01]  /*8f70*/  HMMA.16816.F32.BF16 R56, R20.reuse, R142, R56 ;  /* 0x0000008e1438723c */ /* 0x040fe20000041838 */
[----:B------:R-:W-:Y:S07]  /*8f80*/  LDSM.16.MT88.4 R140, [R134+0x5100] ;  /* 0x00510000868c783b */ /* 0x000fee0000004200 */
[C---:B------:R-:W-:Y:S08]  /*8f90*/  HMMA.16816.F32.BF16 R60, R20.reuse, R32, R60 ;  /* 0x00000020143c723c */ /* 0x040ff0000004183c */
[C---:B------:R-:W-:Y:S01]  /*8fa0*/  HMMA.16816.F32.BF16 R64, R20.reuse, R34, R64 ;  /* 0x000000221440723c */ /* 0x040fe20000041840 */
[----:B------:R-:W1:Y:S07]  /*8fb0*/  LDSM.16.MT88.4 R32, [R135+UR4+0x7900] ;  /* 0x007900048720783b */ /* 0x000e6e0008004200 */
[C---:B------:R-:W-:Y:S01]  /*8fc0*/  HMMA.16816.F32.BF16 R68, R20.reuse, R144, R68 ;  /* 0x000000901444723c */ /* 0x040fe20000041844 */
[----:B------:R-:W4:Y:S07]  /*8fd0*/  LDL.64 R144, [R1+0x10] ;  /* 0x0000100001907983 */ /* 0x000f2e0000100a00 */
[C---:B------:R-:W-:Y:S08]  /*8fe0*/  HMMA.16816.F32.BF16 R72, R20.reuse, R146, R72 ;  /* 0x000000921448723c */ /* 0x040ff00000041848 */
[C---:B------:R-:W-:Y:S01]  /*8ff0*/  HMMA.16816.F32.BF16 R76, R20.reuse, R148, R76 ;  /* 0x00000094144c723c */ /* 0x040fe2000004184c */
[----:B------:R-:W-:Y:S07]  /*9000*/  MUFU.EX2 R149, R39 ;  /* 0x0000002700957308 */ /* 0x000fee0000000800 */
[C---:B------:R-:W-:Y:S03]  /*9010*/  HMMA.16816.F32.BF16 R80, R20.reuse, R150, R80 ;  /* 0x000000961450723c */ /* 0x040fe60000041850 */
[----:B------:R-:W1:Y:S05]  /*9020*/  MUFU.EX2 R151, R37 ;  /* 0x0000002500977308 */ /* 0x000e6a0000000800 */
[C---:B--2---:R-:W-:Y:S05]  /*9030*/  HMMA.16816.F32.BF16 R84, R20.reuse, R136, R84 ;  /* 0x000000881454723c */ /* 0x044fea0000041854 */
[----:B------:R2:W1:Y:S03]  /*9040*/  MUFU.EX2 R150, R38 ;  /* 0x0000002600967308 */ /* 0x0004660000000800 */
[C---:B------:R-:W-:Y:S01]  /*9050*/  HMMA.16816.F32.BF16 R88, R20.reuse, R138, R88 ;  /* 0x0000008a1458723c */ /* 0x040fe20000041858 */
[----:B------:R-:W1:Y:S06]  /*9060*/  LDSM.16.MT88.4 R136, [R134+0x7900] ;  /* 0x007900008688783b */ /* 0x000e6c0000004200 */
[----:B------:R1:W1:Y:S01]  /*9070*/  MUFU.EX2 R148, R40 ;  /* 0x0000002800947308 */ /* 0x0002620000000800 */
[C---:B---3--:R-:W-:Y:S08]  /*9080*/  HMMA.16816.F32.BF16 R92, R20.reuse, R24, R92 ;  /* 0x00000018145c723c */ /* 0x048ff0000004185c */
[C---:B------:R-:W-:Y:S01]  /*9090*/  HMMA.16816.F32.BF16 R96, R20.reuse, R26, R96 ;  /* 0x0000001a1460723c */ /* 0x040fe20000041860 */
[----:B------:R-:W3:Y:S07]  /*90a0*/  LDSM.16.MT88.4 R24, [R237+UR4+0x7900] ;  /* 0x00790004ed18783b */ /* 0x000eee0008004200 */
[C---:B------:R-:W-:Y:S01]  /*90b0*/  HMMA.16816.F32.BF16 R100, R20.reuse, R28, R100 ;  /* 0x0000001c1464723c */ /* 0x040fe20000041864 */
[----:B--2---:R-:W-:Y:S07]  /*90c0*/  LDSM.16.MT88.4 R36, [R134+0x2100] ;  /* 0x002100008624783b */ /* 0x004fee0000004200 */
[C---:B------:R-:W-:Y:S01]  /*90d0*/  HMMA.16816.F32.BF16 R104, R20.reuse, R30, R104 ;  /* 0x0000001e1468723c */ /* 0x040fe20000041868 */
[----:B------:R-:W2:Y:S07]  /*90e0*/  LDSM.16.MT88.4 R28, [R133+0x7900] ;  /* 0x00790000851c783b */ /* 0x000eae0000004200 */
[C---:B-1----:R-:W-:Y:S01]  /*90f0*/  HMMA.16816.F32.BF16 R108, R20.reuse, R32, R108 ;  /* 0x00000020146c723c */ /* 0x042fe2000004186c */
[----:B------:R-:W-:Y:S07]  /*9100*/  LDSM.16.MT88.4 R40, [R237+UR4+0x2100] ;  /* 0x00210004ed28783b */ /* 0x000fee0008004200 */
        /* <DEDUP_REMOVED lines=8> */
[C---:B--2---:R-:W-:Y:S08]  /*9190*/  HMMA.16816.F32.BF16 R16, R20.reuse, R28, R16 ;  /* 0x0000001c1410723c */ /* 0x044ff00000041810 */
[----:B------:R-:W-:Y:S01]  /*91a0*/  HMMA.16816.F32.BF16 R128, R20, R30, R128 ;  /* 0x0000001e1480723c */ /* 0x000fe20000041880 */
[----:B------:R-:W2:Y:S06]  /*91b0*/  LDSM.16.MT88.4 R28, [R237+UR4+0x5100] ;  /* 0x00510004ed1c783b */ /* 0x000eac0008004200 */
        /* <DEDUP_REMOVED lines=9> */
[----:B------:R-:W1:Y:S07]  /*9250*/  LDSM.16.MT88.4 R36, [R135+UR4+0x8100] ;  /* 0x008100048724783b */ /* 0x000e6e0008004200 */
[C---:B------:R-:W-:Y:S08]  /*9260*/  HMMA.16816.F32.BF16 R60, R20.reuse, R40, R60 ;  /* 0x00000028143c723c */ /* 0x040ff0000004183c */
[C---:B------:R-:W-:Y:S01]  /*9270*/  HMMA.16816.F32.BF16 R64, R20.reuse, R42, R64 ;  /* 0x0000002a1440723c */ /* 0x040fe20000041840 */
[----:B------:R-:W-:Y:S07]  /*9280*/  LDSM.16.MT88.4 R40, [R133+0x2900] ;  /* 0x002900008528783b */ /* 0x000fee0000004200 */
[C---:B------:R-:W-:Y:S08]  /*9290*/  HMMA.16816.F32.BF16 R68, R20.reuse, R136, R68 ;  /* 0x000000881444723c */ /* 0x040ff00000041844 */
[C---:B------:R-:W-:Y:S08]  /*92a0*/  HMMA.16816.F32.BF16 R72, R20.reuse, R138, R72 ;  /* 0x0000008a1448723c */ /* 0x040ff00000041848 */
[C---:B---3--:R-:W-:Y:S08]  /*92b0*/  HMMA.16816.F32.BF16 R76, R20.reuse, R24, R76 ;  /* 0x00000018144c723c */ /* 0x048ff0000004184c */
[C---:B------:R-:W-:Y:S01]  /*92c0*/  HMMA.16816.F32.BF16 R80, R20.reuse, R26, R80 ;  /* 0x0000001a1450723c */ /* 0x040fe20000041850 */
[----:B------:R-:W3:Y:S07]  /*92d0*/  LDSM.16.MT88.4 R24, [R134+0x8100] ;  /* 0x008100008618783b */ /* 0x000eee0000004200 */
[C---:B------:R-:W-:Y:S08]  /*92e0*/  HMMA.16816.F32.BF16 R84, R20.reuse, R140, R84 ;  /* 0x0000008c1454723c */ /* 0x040ff00000041854 */
[C---:B------:R-:W-:Y:S01]  /*92f0*/  HMMA.16816.F32.BF16 R88, R20.reuse, R142, R88 ;  /* 0x0000008e1458723c */ /* 0x040fe20000041858 */
[----:B------:R-:W-:Y:S07]  /*9300*/  LDSM.16.MT88.4 R140, [R135+UR4+0x2900] ;  /* 0x00290004878c783b */ /* 0x000fee0008004200 */
[C---:B--2---:R-:W-:Y:S08]  /*9310*/  HMMA.16816.F32.BF16 R92, R20.reuse, R28, R92 ;  /* 0x0000001c145c723c */ /* 0x044ff0000004185c */
[C---:B------:R-:W-:Y:S01]  /*9320*/  HMMA.16816.F32.BF16 R96, R20.reuse, R30, R96 ;  /* 0x0000001e1460723c */ /* 0x040fe20000041860 */
[----:B------:R-:W2:Y:S07]  /*9330*/  LDSM.16.MT88.4 R28, [R237+UR4+0x8100] ;  /* 0x00810004ed1c783b */ /* 0x000eae0008004200 */
[C---:B-1----:R-:W-:Y:S08]  /*9340*/  HMMA.16816.F32.BF16 R100, R20.reuse, R32, R100 ;  /* 0x000000201464723c */ /* 0x042ff00000041864 */
[C---:B------:R-:W-:Y:S01]  /*9350*/  HMMA.16816.F32.BF16 R104, R20.reuse, R34, R104 ;  /* 0x000000221468723c */ /* 0x040fe20000041868 */
[----:B------:R-:W1:Y:S07]  /*9360*/  LDSM.16.MT88.4 R32, [R133+0x8100] ;  /* 0x008100008520783b */ /* 0x000e6e0000004200 */
[C---:B------:R-:W-:Y:S08]  /*9370*/  HMMA.16816.F32.BF16 R108, R20.reuse, R36, R108 ;  /* 0x00000024146c723c */ /* 0x040ff0000004186c */
[C---:B------:R-:W-:Y:S01]  /*9380*/  HMMA.16816.F32.BF16 R112, R20.reuse, R38, R112 ;  /* 0x000000261470723c */ /* 0x040fe20000041870 */
[----:B------:R-:W-:Y:S07]  /*9390*/  LDSM.16.MT88.4 R36, [R237+UR4+0x2900] ;  /* 0x00290004ed24783b */ /* 0x000fee0008004200 */
[C---:B---3--:R-:W-:Y:S08]  /*93a0*/  HMMA.16816.F32.BF16 R116, R20.reuse, R24, R116 ;  /* 0x000000181474723c */ /* 0x048ff00000041874 */
[C---:B------:R-:W-:Y:S01]  /*93b0*/  HMMA.16816.F32.BF16 R120, R20.reuse, R26, R120 ;  /* 0x0000001a1478723c */ /* 0x040fe20000041878 */
[----:B------:R-:W3:Y:S07]  /*93c0*/  LDSM.16.MT88.4 R24, [R134+0x2900] ;  /* 0x002900008618783b */ /* 0x000eee0000004200 */
[C---:B--2---:R-:W-:Y:S08]  /*93d0*/  HMMA.16816.F32.BF16 R124, R20.reuse, R28, R124 ;  /* 0x0000001c147c723c */ /* 0x044ff0000004187c */
[C---:B------:R-:W-:Y:S01]  /*93e0*/  HMMA.16816.F32.BF16 R12, R20.reuse, R30, R12 ;  /* 0x0000001e140c723c */ /* 0x040fe2000004180c */
[----:B------:R-:W2:Y:S07]  /*93f0*/  LDSM.16.MT88.4 R28, [R135+UR4+0x5900] ;  /* 0x00590004871c783b */ /* 0x000eae0008004200 */
[C---:B-1----:R-:W-:Y:S08]  /*9400*/  HMMA.16816.F32.BF16 R16, R20.reuse, R32, R16 ;  /* 0x000000201410723c */ /* 0x042ff00000041810 */
[----:B------:R-:W-:Y:S07]  /*9410*/  HMMA.16816.F32.BF16 R128, R20, R34, R128 ;  /* 0x000000221480723c */ /* 0x000fee0000041880 */
        /* <DEDUP_REMOVED lines=8> */
[C---:B---3--:R-:W-:Y:S08]  /*94a0*/  HMMA.16816.F32.BF16 R52, R20.reuse, R24, R52 ;  /* 0x000000181434723c */ /* 0x048ff00000041834 */
[C---:B------:R-:W-:Y:S01]  /*94b0*/  HMMA.16816.F32.BF16 R56, R20.reuse, R26, R56 ;  /* 0x0000001a1438723c */ /* 0x040fe20000041838 */
[----:B------:R-:W3:Y:S07]  /*94c0*/  LDSM.16.MT88.4 R24, [R135+UR4+0x8900] ;  /* 0x008900048718783b */ /* 0x000eee0008004200 */
[C---:B------:R-:W-:Y:S08]  /*94d0*/  HMMA.16816.F32.BF16 R60, R20.reuse, R36, R60 ;  /* 0x00000024143c723c */ /* 0x040ff0000004183c */
[C---:B------:R-:W-:Y:S08]  /*94e0*/  HMMA.16816.F32.BF16 R64, R20.reuse, R38, R64 ;  /* 0x000000261440723c */ /* 0x040ff00000041840 */
[C---:B------:R-:W-:Y:S08]  /*94f0*/  HMMA.16816.F32.BF16 R68, R20.reuse, R40, R68 ;  /* 0x000000281444723c */ /* 0x040ff00000041844 */
[C---:B------:R-:W-:Y:S08]  /*9500*/  HMMA.16816.F32.BF16 R72, R20.reuse, R42, R72 ;  /* 0x0000002a1448723c */ /* 0x040ff00000041848 */
[C---:B--2---:R-:W-:Y:S07]  /*9510*/  HMMA.16816.F32.BF16 R76, R20.reuse, R28, R76 ;  /* 0x0000001c144c723c */ /* 0x044fee000004184c */
[----:B----4-:R-:W-:Y:S01]  /*9520*/  @P0 MOV R28, R144 ;  /* 0x00000090001c0202 */ /* 0x010fe20000000f00 */
[C---:B------:R-:W-:Y:S01]  /*9530*/  HMMA.16816.F32.BF16 R80, R20.reuse, R30, R80 ;  /* 0x0000001e1450723c */ /* 0x040fe20000041850 */
[----:B------:R-:W2:Y:S03]  /*9540*/  LDL R31, [R1+0x18] ;  /* 0x00001800011f7983 */ /* 0x000ea60000100800 */
[----:B------:R-:W-:Y:S01]  /*9550*/  @P0 MOV R29, R251 ;  /* 0x000000fb001d0202 */ /* 0x000fe20000000f00 */
[----:B------:R-:W-:Y:S02]  /*9560*/  LDSM.16.MT88.4 R144, [R237+UR4+0x8900] ;  /* 0x00890004ed90783b */ /* 0x000fe40008004200 */
[----:B------:R-:W-:Y:S01]  /*9570*/  FADD.FTZ R30, R202, R2 ;  /* 0x00000002ca1e7221 */ /* 0x000fe20000010000 */
[C---:B------:R-:W-:Y:S04]  /*9580*/  HMMA.16816.F32.BF16 R84, R20.reuse, R44, R84 ;  /* 0x0000002c1454723c */ /* 0x040fe80000041854 */
[----:B------:R-:W-:Y:S02]  /*9590*/  FADD.FTZ R2, R195, R0 ;  /* 0x00000000c3027221 */ /* 0x000fe40000010000 */
[----:B------:R-:W-:Y:S02]  /*95a0*/  FADD.FTZ R0, R193, R30 ;  /* 0x0000001ec1007221 */ /* 0x000fe40000010000 */
[C---:B------:R-:W-:Y:S04]  /*95b0*/  HMMA.16816.F32.BF16 R88, R20.reuse, R46, R88 ;  /* 0x0000002e1458723c */ /* 0x040fe80000041858 */
[----:B------:R-:W-:Y:S04]  /*95c0*/  FADD.FTZ R2, R181, R2 ;  /* 0x00000002b5027221 */ /* 0x000fe80000010000 */
[C---:B-1----:R-:W-:Y:S07]  /*95d0*/  HMMA.16816.F32.BF16 R92, R20.reuse, R4, R92 ;  /* 0x00000004145c723c */ /* 0x042fee000004185c */
[----:B------:R-:W-:Y:S01]  /*95e0*/  MOV R4, UR18 ;  /* 0x0000001200047c02 */ /* 0x000fe20008000f00 */
[C---:B------:R-:W-:Y:S01]  /*95f0*/  HMMA.16816.F32.BF16 R96, R20.reuse, R6, R96 ;  /* 0x000000061460723c */ /* 0x040fe20000041860 */
[----:B------:R-:W-:Y:S03]  /*9600*/  MOV R5, UR19 ;  /* 0x0000001300057c02 */ /* 0x000fe60008000f00 */
[----:B------:R-:W-:Y:S03]  /*9610*/  @P0 IMAD.WIDE.U32 R28, R4, 0x60, R28 ;  /* 0x00000060041c0825 */ /* 0x000fe600078e001c */
[----:B------:R-:W1:Y:S01]  /*9620*/  LDSM.16.MT88.4 R4, [R134+0x8900] ;  /* 0x008900008604783b */ /* 0x000e620000004200 */
[C---:B------:R-:W-:Y:S07]  /*9630*/  HMMA.16816.F32.BF16 R100, R20.reuse, R8, R100 ;  /* 0x000000081464723c */ /* 0x040fee0000041864 */
[----:B------:R-:W-:Y:S01]  /*9640*/  FADD.FTZ R8, R182, R0 ;  /* 0x00000000b6087221 */ /* 0x000fe20000010000 */
[C---:B------:R-:W-:Y:S04]  /*9650*/  HMMA.16816.F32.BF16 R104, R20.reuse, R10, R104 ;  /* 0x0000000a1468723c */ /* 0x040fe80000041868 */
[----:B------:R-:W-:Y:S01]  /*9660*/  FADD.FTZ R0, R180, R2 ;  /* 0x00000002b4007221 */ /* 0x000fe20000010000 */
[----:B------:R-:W-:Y:S02]  /*9670*/  @P0 SHF.L.U32 R2, R28, 0x1, RZ ;  /* 0x000000011c020819 */ /* 0x000fe400000006ff */
[----:B------:R-:W-:Y:S01]  /*9680*/  FADD.FTZ R10, R183, R8 ;  /* 0x00000008b70a7221 */ /* 0x000fe20000010000 */
[C---:B---3--:R-:W-:Y:S04]  /*9690*/  HMMA.16816.F32.BF16 R108, R20.reuse, R24, R108 ;  /* 0x00000018146c723c */ /* 0x048fe8000004186c */
[----:B------:R-:W-:Y:S01]  /*96a0*/  @P0 IADD3 R8, R29, UR10, RZ ;  /* 0x0000000a1d080c10 */ /* 0x000fe2000fffe0ff */
[----:B------:R-:W-:Y:S01]  /*96b0*/  FADD.FTZ R9, R178, R0 ;  /* 0x00000000b2097221 */ /* 0x000fe20000010000 */
[----:B------:R-:W-:Y:S01]  /*96c0*/  MOV R0, UR15 ;  /* 0x0000000f00007c02 */ /* 0x000fe20008000f00 */
[----:B------:R-:W-:Y:S01]  /*96d0*/  FADD.FTZ R29, R192, R10 ;  /* 0x0000000ac01d7221 */ /* 0x000fe20000010000 */
[C---:B------:R-:W-:Y:S01]  /*96e0*/  HMMA.16816.F32.BF16 R112, R20.reuse, R26, R112 ;  /* 0x0000001a1470723c */ /* 0x040fe20000041870 */
[----:B------:R-:W-:Y:S02]  /*96f0*/  @UP0 USHF.L.U32 UR10, UR6, 0x6, URZ ;  /* 0x00000006060a0899 */ /* 0x000fe4000800063f */
[----:B------:R-:W-:Y:S01]  /*9700*/  UISETP.GE.AND UP0, UPT, UR5, 0x1, UPT ;  /* 0x000000010500788c */ /* 0x000fe2000bf06270 */
[----:B------:R-:W-:Y:S01]  /*9710*/  @P0 SHF.L.U64.HI R28, R28, 0x1, R8 ;  /* 0x000000011c1c0819 */ /* 0x000fe20000010208 */
[----:B------:R-:W-:Y:S01]  /*9720*/  FADD.FTZ R30, R179, R9 ;  /* 0x00000009b31e7221 */ /* 0x000fe20000010000 */
[C---:B------:R-:W-:Y:S01]  /*9730*/  @P0 IADD3 R8, P5, R2.reuse, 0x80, RZ ;  /* 0x0000008002080810 */ /* 0x040fe20007fbe0ff */
[----:B------:R-:W-:Y:S01]  /*9740*/  FADD.FTZ R29, R175, R29 ;  /* 0x0000001daf1d7221 */ /* 0x000fe20000010000 */
[----:B------:R-:W-:Y:S01]  /*9750*/  @P0 IADD3 R24, P6, R2, c[0x0][0x1c8], RZ ;  /* 0x0000720002180a10 */ /* 0x000fe20007fde0ff */
[----:B------:R-:W-:Y:S03]  /*9760*/  FADD.FTZ R30, R171, R30 ;  /* 0x0000001eab1e7221 */ /* 0x000fe60000010000 */
[----:B------:R-:W-:Y:S02]  /*9770*/  @P0 IADD3 R26, P1, R8, c[0x0][0x1c8], RZ ;  /* 0x00007200081a0a10 */ /* 0x000fe40007f3e0ff */
[----:B------:R3:W4:Y:S01]  /*9780*/  LDSM.16.MT88.4 R8, [R133+0x8900] ;  /* 0x008900008508783b */ /* 0x0007220000004200 */
[----:B------:R-:W-:Y:S01]  /*9790*/  @P0 IADD3.X R25, R28, c[0x0][0x1cc], RZ, P6, !PT ;  /* 0x000073001c190a10 */ /* 0x000fe200037fe4ff */
[C---:B-1----:R-:W-:Y:S03]  /*97a0*/  HMMA.16816.F32.BF16 R116, R20.reuse, R4, R116 ;  /* 0x000000041474723c */ /* 0x042fe60000041874 */
[----:B------:R-:W-:Y:S02]  /*97b0*/  @P0 IADD3.X R27, RZ, c[0x0][0x1cc], R28, P1, P5 ;  /* 0x00007300ff1b0a10 */ /* 0x000fe40000fea41c */
[----:B------:R-:W-:Y:S02]  /*97c0*/  @P0 IADD3 R2, P5, R2, 0x100, RZ ;  /* 0x0000010002020810 */ /* 0x000fe40007fbe0ff */
[----:B------:R-:W-:Y:S01]  /*97d0*/  FADD.FTZ R4, R170, R30 ;  /* 0x0000001eaa047221 */ /* 0x000fe20000010000 */
[C---:B------:R-:W-:Y:S04]  /*97e0*/  HMMA.16816.F32.BF16 R120, R20.reuse, R6, R120 ;  /* 0x000000061478723c */ /* 0x040fe80000041878 */
[----:B------:R-:W-:Y:S02]  /*97f0*/  FADD.FTZ R5, R174, R29 ;  /* 0x0000001dae057221 */ /* 0x000fe40000010000 */
[----:B------:R-:W-:Y:S01]  /*9800*/  FADD.FTZ R4, R169, R4 ;  /* 0x00000004a9047221 */ /* 0x000fe20000010000 */
[----:B------:R-:W-:Y:S01]  /*9810*/  @P0 IADD3 R6, P1, R2, c[0x0][0x1c8], RZ ;  /* 0x0000720002060a10 */ /* 0x000fe20007f3e0ff */
[----:B------:R-:W-:Y:S01]  /*9820*/  FADD.FTZ R5, R173, R5 ;  /* 0x00000005ad057221 */ /* 0x000fe20000010000 */
[C---:B------:R-:W-:Y:S03]  /*9830*/  HMMA.16816.F32.BF16 R124, R20.reuse, R144, R124 ;  /* 0x00000090147c723c */ /* 0x040fe6000004187c */
[----:B------:R-:W-:Y:S01]  /*9840*/  @P0 IADD3.X R7, RZ, c[0x0][0x1cc], R28, P1, P5 ;  /* 0x00007300ff070a10 */ /* 0x000fe20000fea41c */
[----:B------:R-:W-:Y:S01]  /*9850*/  FADD.FTZ R2, R172, R5 ;  /* 0x00000005ac027221 */ /* 0x000fe20000010000 */
[----:B---3--:R-:W-:Y:S01]  /*9860*/  MOV R133, R3 ;  /* 0x0000000300857202 */ /* 0x008fe20000000f00 */
[----:B------:R-:W-:Y:S01]  /*9870*/  FADD.FTZ R5, R168, R4 ;  /* 0x00000004a8057221 */ /* 0x000fe20000010000 */
[----:B------:R-:W-:Y:S01]  /*9880*/  @P0 IADD3 R4, P1, R24, UR10, RZ ;  /* 0x0000000a18040c10 */ /* 0x000fe2000ff3e0ff */
[C---:B------:R-:W-:Y:S04]  /*9890*/  HMMA.16816.F32.BF16 R144, R20.reuse, R146, R12 ;  /* 0x000000921490723c */ /* 0x040fe8000004180c */
[----:B--2---:R-:W-:Y:S05]  /*98a0*/  @P0 IMAD R0, R0, 0x4800, R31 ;  /* 0x0000480000000824 */ /* 0x004fea00078e021f */
[----:B------:R-:W-:Y:S05]  /*98b0*/  @P0 SHF.L.U32 R0, R0, 0x1, RZ ;  /* 0x0000000100000819 */ /* 0x000fea00000006ff */
[----:B------:R-:W-:Y:S01]  /*98c0*/  @!PT LDS RZ, [RZ] ;  /* 0x00000000fffff984 */ /* 0x000fe20000000800 */
[----:B------:R-:W-:Y:S01]  /*98d0*/  @!PT LDS RZ, [RZ] ;  /* 0x00000000fffff984 */ /* 0x000fe20000000800 */
[----:B------:R-:W-:Y:S01]  /*98e0*/  @!PT LDS RZ, [RZ] ;  /* 0x00000000fffff984 */ /* 0x000fe20000000800 */
[----:B------:R1:W-:Y:S08]  /*98f0*/  @P0 LDGSTS.E.BYPASS.LTC128B.128 [R0+0x12100], [R24.64], !P4 ;  /* 0x1210000018000fae */ /* 0x0003f0000e101d54 */
[----:B------:R2:W-:Y:S08]  /*9900*/  @P0 LDGSTS.E.BYPASS.LTC128B.128 [R0+0x15100], [R26.64], !P3 ;  /* 0x151000001a000fae */ /* 0x0005f0000d901d54 */
[----:B------:R3:W-:Y:S01]  /*9910*/  @P0 LDGSTS.E.BYPASS.LTC128B.128 [R0+0x18100], [R6.64], !P2 ;  /* 0x1810000006000fae */ /* 0x0007e2000d101d54 */
[----:B--2---:R-:W-:Y:S02]  /*9920*/  FADD.FTZ R26, R167, R2 ;  /* 0x00000002a71a7221 */ /* 0x004fe40000010000 */
[----:B------:R-:W-:Y:S01]  /*9930*/  FADD.FTZ R2, R150, R5 ;  /* 0x0000000596027221 */ /* 0x000fe20000010000 */
[----:B------:R-:W-:Y:S01]  /*9940*/  @P0 IADD3.X R5, R25, UR13, RZ, P1, !PT ;  /* 0x0000000d19050c10 */ /* 0x000fe20008ffe4ff */
[----:B-1----:R-:W-:Y:S02]  /*9950*/  FADD.FTZ R24, R151, R26 ;  /* 0x0000001a97187221 */ /* 0x002fe40000010000 */
[----:B------:R-:W-:Y:S02]  /*9960*/  FADD.FTZ R2, R149, R2 ;  /* 0x0000000295027221 */ /* 0x000fe40000010000 */
[----:B------:R1:W-:Y:S01]  /*9970*/  @P0 LDGSTS.E.BYPASS.LTC128B.128 [R0+0x13100], [R4.64], !P4 ;  /* 0x1310000004000fae */ /* 0x0003e2000e101d54 */
[----:B---3--:R-:W-:Y:S01]  /*9980*/  @P0 IADD3 R6, P1, R4, UR10, RZ ;  /* 0x0000000a04060c10 */ /* 0x008fe2000ff3e0ff */
[----:B------:R-:W-:Y:S01]  /*9990*/  FADD.FTZ R2, R165, R2 ;  /* 0x00000002a5027221 */ /* 0x000fe20000010000 */
[----:B------:R-:W-:Y:S02]  /*99a0*/  UIADD3 UR10, UR5, 0x1, URZ ;  /* 0x00000001050a7890 */ /* 0x000fe4000fffe03f */
[----:B------:R-:W-:Y:S01]  /*99b0*/  @P0 IADD3.X R7, R5, UR13, RZ, P1, !PT ;  /* 0x0000000d05070c10 */ /* 0x000fe20008ffe4ff */
[----:B------:R-:W-:Y:S01]  /*99c0*/  FADD.FTZ R2, R164, R2 ;  /* 0x00000002a4027221 */ /* 0x000fe20000010000 */
[----:B------:R-:W-:Y:S01]  /*99d0*/  USEL UR5, UR10, URZ, !UP0 ;  /* 0x0000003f0a057287 */ /* 0x000fe2000c000000 */
[----:B------:R1:W-:Y:S08]  /*99e0*/  @P0 LDGSTS.E.BYPASS.LTC128B.128 [R0+0x16100], [R4.64+0x80], !P3 ;  /* 0x1610008004000fae */ /* 0x0003f0000d901d54 */
[----:B------:R1:W-:Y:S08]  /*99f0*/  @P0 LDGSTS.E.BYPASS.LTC128B.128 [R0+0x19100], [R4.64+0x100], !P2 ;  /* 0x1910010004000fae */ /* 0x0003f0000d101d54 */
[----:B------:R2:W-:Y:S08]  /*9a00*/  @P0 LDGSTS.E.BYPASS.LTC128B.128 [R0+0x14100], [R6.64], !P4 ;  /* 0x1410000006000fae */ /* 0x0005f0000e101d54 */
[----:B------:R2:W-:Y:S08]  /*9a10*/  @P0 LDGSTS.E.BYPASS.LTC128B.128 [R0+0x17100], [R6.64+0x80], !P3 ;  /* 0x1710008006000fae */ /* 0x0005f0000d901d54 */
[----:B------:R2:W-:Y:S01]  /*9a20*/  @P0 LDGSTS.E.BYPASS.LTC128B.128 [R0+0x1a100], [R6.64+0x100], !P2 ;  /* 0x1a10010006000fae */ /* 0x0005e2000d101d54 */
[----:B------:R-:W-:Y:S01]  /*9a30*/  ISETP.LT.AND P0, PT, RZ, UR16, PT ;  /* 0x00000010ff007c0c */ /* 0x000fe2000bf01270 */
[----:B------:R-:W-:Y:S01]  /*9a40*/  UMOV UR16, UR14 ;  /* 0x0000000e00107c82 */ /* 0x000fe20008000000 */
[----:B-1----:R-:W-:Y:S02]  /*9a50*/  FADD.FTZ R4, R148, R24 ;  /* 0x0000001894047221 */ /* 0x002fe40000010000 */
[C---:B----4-:R-:W-:Y:S03]  /*9a60*/  HMMA.16816.F32.BF16 R148, R20.reuse, R8, R16 ;  /* 0x000000081494723c */ /* 0x050fe60000041810 */
[----:B------:R-:W0:Y:S05]  /*9a70*/  LDGDEPBAR ;  /* 0x00000000000079af */ /* 0x000e2a0000000000 */
[----:B------:R-:W-:Y:S04]  /*9a80*/  HMMA.16816.F32.BF16 R128, R20, R10, R128 ;  /* 0x0000000a1480723c */ /* 0x000fe80000041880 */
[----:B--2---:R-:W-:Y:S02]  /*9a90*/  FADD.FTZ R0, R166, R4 ;  /* 0x00000004a6007221 */ /* 0x004fe40000010000 */
        /* <DEDUP_REMOVED lines=10> */
.L_x_1994:
[----:B-1----:R-:W1:Y:S01]  /*9b40*/  SHFL.BFLY PT, R6, R248, 0x2, 0x1f ;  /* 0x0c401f00f8067f89 */ /* 0x002e6200000e0000 */
[----:B------:R-:W-:-:S02]  /*9b50*/  MOV R42, 0xff800000 ;  /* 0xff800000002a7802 */ /* 0x000fc40000000f00 */
[----:B------:R-:W-:Y:S01]  /*9b60*/  MOV R43, 0xff800000 ;  /* 0xff800000002b7802 */ /* 0x000fe20000000f00 */
[----:B------:R-:W2:Y:S01]  /*9b70*/  SHFL.BFLY PT, R0, R249, 0x2, 0x1f ;  /* 0x0c401f00f9007f89 */ /* 0x000ea200000e0000 */
[----:B------:R-:W-:Y:S01]  /*9b80*/  PLOP3.LUT P2, PT, PT, PT, PT, 0x8, 0x0 ;  /* 0x000000000000781c */ /* 0x000fe20003f4e170 */
        /* <DEDUP_REMOVED lines=118> */
.L_x_1990:
        /* <DEDUP_REMOVED lines=77> */
[----:B------:R-:W-:Y:S01]  /*a7c0*/  IMAD.IADD R4, R6, 0x1, R3 ;  /* 0x0000000106047824 */ /* 0x000fe200078e0203 */
        /* <DEDUP_REMOVED lines=59> */
[----:B-1---5:R-:W-:-:S03]  /*ab80*/  IMAD.WIDE R8, R252, R2, c[0x0][0x500] ;  /* 0x00014000fc087625 */ /* 0x022fc600078e0202 */
        /* <DEDUP_REMOVED lines=13> */
.L_x_1997:
        /* <DEDUP_REMOVED lines=139> */
.L_x_1999:
[----:B---3--:R-:W-:Y:S05]  /*b510*/  BSYNC B0 ;  /* 0x0000000000007941 */ /* 0x008fea0003800000 */
.L_x_1998:
        /* <DEDUP_REMOVED lines=23> */
.L_x_2001:
[----:B------:R-:W-:Y:S05]  /*b690*/  BSYNC B0 ;  /* 0x0000000000007941 */ /* 0x000fea0003800000 */
.L_x_2000:
        /* <DEDUP_REMOVED lines=23> */
.L_x_2003:
[----:B------:R-:W-:Y:S05]  /*b810*/  BSYNC B0 ;  /* 0x0000000000007941 */ /* 0x000fea0003800000 */
.L_x_2002:
        /* <DEDUP_REMOVED lines=24> */
.L_x_1996:
[----:B------:R-:W-:Y:S01]  /*b9a0*/  ISETP.NE.U32.AND P0, PT, RZ, c[0x0][0x508], PT ;  /* 0x00014200ff007a0c */ /* 0x000fe20003f05070 */
[----:B------:R-:W-:Y:S01]  /*b9b0*/  IMAD.MOV.U32 R2, RZ, RZ, 0x4 ;  /* 0x00000004ff027424 */ /* 0x000fe200078e00ff */
[----:B------:R-:W-:Y:S02]  /*b9c0*/  ISETP.NE.U32.AND P1, PT, RZ, c[0x0][0x500], PT ;  /* 0x00014000ff007a0c */ /* 0x000fe40003f25070 */
[----:B------:R-:W-:Y:S01]  /*b9d0*/  ISETP.NE.AND.EX P0, PT, RZ, c[0x0][0x50c], PT, P0 ;  /* 0x00014300ff007a0c */ /* 0x000fe20003f05300 */
[----:B-----5:R-:W-:Y:S01]  /*b9e0*/  IMAD.WIDE R6, R252, R2, c[0x0][0x500] ;  /* 0x00014000fc067625 */ /* 0x020fe200078e0202 */
        /* <DEDUP_REMOVED lines=13> */
.L_x_2004:
        /* <DEDUP_REMOVED lines=42> */
.L_x_2006:
[----:B------:R-:W-:Y:S05]  /*bd60*/  BSYNC B0 ;  /* 0x0000000000007941 */ /* 0x000fea0003800000 */
.L_x_2005:
        /* <DEDUP_REMOVED lines=66> */
.L_x_2008:
[----:B------:R-:W-:Y:S05]  /*c190*/  BSYNC B0 ;  /* 0x0000000000007941 */ /* 0x000fea0003800000 */
.L_x_2007:
        /* <DEDUP_REMOVED lines=21> */
.L_x_2010:
[----:B------:R-:W-:Y:S05]  /*c2f0*/  BSYNC B0 ;  /* 0x0000000000007941 */ /* 0x000fea0003800000 */
.L_x_2009:
        /* <DEDUP_REMOVED lines=21> */
.L_x_2012:
[----:B------:R-:W-:Y:S05]  /*c450*/  BSYNC B0 ;  /* 0x0000000000007941 */ /* 0x000fea0003800000 */
.L_x_2011:
        /* <DEDUP_REMOVED lines=22> */
.L_x_2013:
        /* <DEDUP_REMOVED lines=12> */
.L_x_2651:


//--------------------- .text._ZN7cutlass13device_kernelIN5flash19enable_sm80_to_sm89INS1_16FlashAttnFwdSm80INS1_25CollectiveMainloopFwdSm80ILi8ELi2ELb0EN4cute5tupleIJNS5_1CILi128EEENS7_ILi64EEENS7_ILi192EEEEEELi192ENS_10bfloat16_tEfNS_4arch4Sm80ELb0ELb0ELb0ELb1ELb0ELb1ELb1ELb0EEENS1_21CollectiveEpilogueFwdINS6_IJS8_SA_S9_EEENS6_IJNS7_ILi1EEESI_SI_EEESC_SE_Li256ELb1ELb1ELb0ELb0EEENS1_19SingleTileSchedulerILb1ELb0ELb1ELi128EEEEEEEEEvNT_6ParamsE --------------------------
	.section	.text._ZN7cutlass13device_kernelIN5flash19enable_sm80_to_sm89INS1_16FlashAttnFwdSm80INS1_25CollectiveMainloopFwdSm80ILi8ELi2ELb0EN4cute5tupleIJNS5_1CILi128EEENS7_ILi64EEENS7_ILi192EEEEEELi192ENS_10bfloat16_tEfNS_4arch4Sm80ELb0ELb0ELb0ELb1ELb0ELb1ELb1ELb0EEENS1_21CollectiveEpilogueFwdINS6_IJS8_SA_S9_EEENS6_IJNS7_ILi1EEESI_SI_EEESC_SE_Li256ELb1ELb1ELb0ELb0EEENS1_19SingleTileSchedulerILb1ELb0ELb1ELi128EEEEEEEEEvNT_6ParamsE,"ax",@progbits
	.sectioninfo	@"SHI_REGISTERS=234"
	.align	128
.text._ZN7cutlass13device_kernelIN5flash19enable_sm80_to_sm89INS1_16FlashAttnFwdSm80INS1_25CollectiveMainloopFwdSm80ILi8ELi2ELb0EN4cute5tupleIJNS5_1CILi128EEENS7_ILi64EEENS7_ILi192EEEEEELi192ENS_10bfloat16_tEfNS_4arch4Sm80ELb0ELb0ELb0ELb1ELb0ELb1ELb1ELb0EEENS1_21CollectiveEpilogueFwdINS6_IJS8_SA_S9_EEENS6_IJNS7_ILi1EEESI_SI_EEESC_SE_Li256ELb1ELb1ELb0ELb0EEENS1_19SingleTileSchedulerILb1ELb0ELb1ELi128EEEEEEEEEvNT_6ParamsE:
        .type           _ZN7cutlass13device_kernelIN5flash19enable_sm80_to_sm89INS1_16FlashAttnFwdSm80INS1_25CollectiveMainloopFwdSm80ILi8ELi2ELb0EN4cute5tupleIJNS5_1CILi128EEENS7_ILi64EEENS7_ILi192EEEEEELi192ENS_10bfloat16_tEfNS_4arch4Sm80ELb0ELb0ELb0ELb1ELb0ELb1ELb1ELb0EEENS1_21CollectiveEpilogueFwdINS6_IJS8_SA_S9_EEENS6_IJNS7_ILi1EEESI_SI_EEESC_SE_Li256ELb1ELb1ELb0ELb0EEENS1_19SingleTileSchedulerILb1ELb0ELb1ELi128EEEEEEEEEvNT_6ParamsE,@function
        .size           _ZN7cutlass13device_kernelIN5flash19enable_sm80_to_sm89INS1_16FlashAttnFwdSm80INS1_25CollectiveMainloopFwdSm80ILi8ELi2ELb0EN4cute5tupleIJNS5_1CILi128EEENS7_ILi64EEENS7_ILi192EEEEEELi192ENS_10bfloat16_tEfNS_4arch4Sm80ELb0ELb0ELb0ELb1ELb0ELb1ELb1ELb0EEENS1_21CollectiveEpilogueFwdINS6_IJS8_SA_S9_EEENS6_IJNS7_ILi1EEESI_SI_EEESC_SE_Li256ELb1ELb1ELb0ELb0EEENS1_19SingleTileSchedulerILb1ELb0ELb1ELi128EEEEEEEEEvNT_6ParamsE,(.L_x_2652 - _ZN7cutlass13device_kernelIN5flash19enable_sm80_to_sm89INS1_16FlashAttnFwdSm80INS1_25CollectiveMainloopFwdSm80ILi8ELi2ELb0EN4cute5tupleIJNS5_1CILi128EEENS7_ILi64EEENS7_ILi192EEEEEELi192ENS_10bfloat16_tEfNS_4arch4Sm80ELb0ELb0ELb0ELb1ELb0ELb1ELb1ELb0EEENS1_21CollectiveEpilogueFwdINS6_IJS8_SA_S9_EEENS6_IJNS7_ILi1EEESI_SI_EEESC_SE_Li256ELb1ELb1ELb0ELb0EEENS1_19SingleTileSchedulerILb1ELb0ELb1ELi128EEEEEEEEEvNT_6ParamsE)
        .other          _ZN7cutlass13device_kernelIN5flash19enable_sm80_to_sm89INS1_16FlashAttnFwdSm80INS1_25CollectiveMainloopFwdSm80ILi8ELi2ELb0EN4cute5tupleIJNS5_1CILi128EEENS7_ILi64EEENS7_ILi192EEEEEELi192ENS_10bfloat16_tEfNS_4arch4Sm80ELb0ELb0ELb0ELb1ELb0ELb1ELb1ELb0EEENS1_21CollectiveEpilogueFwdINS6_IJS8_SA_S9_EEENS6_IJNS7_ILi1EEESI_SI_EEESC_SE_Li256ELb1ELb1ELb0ELb0EEENS1_19SingleTileSchedulerILb1ELb0ELb1ELi128EEEEEEEEEvNT_6ParamsE,@"STO_CUDA_ENTRY STV_DEFAULT"
_ZN7cutlass13device_kernelIN5flash19enable_sm80_to_sm89INS1_16FlashAttnFwdSm80INS1_25CollectiveMainloopFwdSm80ILi8ELi2ELb0EN4cute5tupleIJNS5_1CILi128EEENS7_ILi64EEENS7_ILi192EEEEEELi192ENS_10bfloat16_tEfNS_4arch4Sm80ELb0ELb0ELb0ELb1ELb0ELb1ELb1ELb0EEENS1_21CollectiveEpilogueFwdINS6_IJS8_SA_S9_EEENS6_IJNS7_ILi1EEESI_SI_EEESC_SE_Li256ELb1ELb1ELb0ELb0EEENS1_19SingleTileSchedulerILb1ELb0ELb1ELi128EEEEEEEEEvNT_6ParamsE:
        /* <DEDUP_REMOVED lines=16> */
.L_x_2015:
        /* <DEDUP_REMOVED lines=8> */
.L_x_2017:
[----:B------:R-:W-:-:S05]  /*0180*/  MOV R5, c[0x0][0x54c] ;  /* 0x0001530000057a02 */ /* 0x000fca0000000f00 */
.L_x_2016:
[----:B-----5:R-:W-:Y:S01]  /*0190*/  IMAD R5, R5, c[0x0][0x548], RZ ;  /* 0x0001520005057a24 */ /* 0x020fe200078e02ff */
[----:B------:R-:W-:-:S04]  /*01a0*/  SHF.L.U32 R0, R90, 0x7, RZ ;  /* 0x000000075a007819 */ /* 0x000fc800000006ff */
[----:B------:R-:W-:-:S04]  /*01b0*/  ISETP.GE.AND P0, PT, R0, R5, PT ;  /* 0x000000050000720c */ /* 0x000fc80003f06270 */
[----:B------:R-:W-:Y:S01]  /*01c0*/  SEL R184, R184, 0xffffffff, !P0 ;  /* 0xffffffffb8b87807 */ /* 0x000fe20004000000 */
[----:B------:R-:W-:Y:S05]  /*01d0*/  BRA `(.L_x_2018) ;  /* 0x0000012000007947 */ /* 0x000fea0003800000 */
.L_x_2014:
[----:B---3--:R-:W-:-:S04]  /*01e0*/  ISETP.NE.U32.AND P0, PT, RZ, c[0x0][0x568], PT ;  /* 0x00015a00ff007a0c */ /* 0x008fc80003f05070 */
[----:B------:R-:W-:-:S13]  /*01f0*/  ISETP.NE.AND.EX P0, PT, RZ, c[0x0][0x56c], PT, P0 ;  /* 0x00015b00ff007a0c */ /* 0x000fda0003f05300 */
[----:B------:R-:W-:Y:S05]  /*0200*/  @!P0 BRA `(.L_x_2019) ;  /* 0x0000002000008947 */ /* 0x000fea0003800000 */
[----:B------:R1:W5:Y:S01]  /*0210*/  LDG.E R5, [R4.64] ;  /* 0x0000000604057981 */ /* 0x000362000c1e1900 */
[----:B------:R-:W-:Y:S05]  /*0220*/  BRA `(.L_x_2020) ;  /* 0x0000009000007947 */ /* 0x000fea0003800000 */
.L_x_2019:
        /* <DEDUP_REMOVED lines=8> */
.L_x_2021:
[----:B------:R-:W-:-:S05]  /*02b0*/  MOV R5, c[0x0][0x54c] ;  /* 0x0001530000057a02 */ /* 0x000fca0000000f00 */
.L_x_2020:
[----:B-----5:R-:W-:Y:S01]  /*02c0*/  IMAD R5, R5, c[0x0][0x548], RZ ;  /* 0x0001520005057a24 */ /* 0x020fe200078e02ff */
[----:B------:R-:W-:-:S04]  /*02d0*/  SHF.L.U32 R0, R90, 0x7, RZ ;  /* 0x000000075a007819 */ /* 0x000fc800000006ff */
[----:B------:R-:W-:-:S04]  /*02e0*/  ISETP.GE.AND P0, PT, R0, R5, PT ;  /* 0x000000050000720c */ /* 0x000fc80003f06270 */
[----:B------:R-:W-:-:S04]  /*02f0*/  SEL R184, R184, 0xffffffff, !P0 ;  /* 0xffffffffb8b87807 */ /* 0x000fc80004000000 */
.L_x_2018:
        /* <DEDUP_REMOVED lines=36> */
.L_x_2022:
[----:B--2---:R-:W-:-:S04]  /*0540*/  ISETP.NE.U32.AND P0, PT, RZ, c[0x0][0x368], PT ;  /* 0x0000da00ff007a0c */ /* 0x004fc80003f05070 */
[----:B------:R-:W-:-:S13]  /*0550*/  ISETP.NE.AND.EX P0, PT, RZ, c[0x0][0x36c], PT, P0 ;  /* 0x0000db00ff007a0c */ /* 0x000fda0003f05300 */
[----:B------:R-:W-:Y:S05]  /*0560*/  @!P0 BRA `(.L_x_2023) ;  /* 0x0000003000008947 */ /* 0x000fea0003800000 */
[----:B------:R-:W-:-:S06]  /*0570*/  IMAD.WIDE R4, R184, R3, c[0x0][0x368] ;  /* 0x0000da00b8047625 */ /* 0x000fcc00078e0203 */
[----:B------:R1:W5:Y:S01]  /*0580*/  LDG.E R4, [R4.64] ;  /* 0x0000000604047981 */ /* 0x000362000c1e1900 */
[----:B------:R-:W-:Y:S05]  /*0590*/  BRA `(.L_x_2024) ;  /* 0x0000004000007947 */ /* 0x000fea0003800000 */
.L_x_2023:
[----:B------:R-:W-:Y:S05]  /*05a0*/  @!P5 BRA `(.L_x_2024) ;  /* 0x000000300000d947 */ /* 0x000fea0003800000 */
[----:B------:R-:W2:Y:S04]  /*05b0*/  LDG.E R4, [R10.64] ;  /* 0x000000060a047981 */ /* 0x000ea8000c1e1900 */
[----:B------:R-:W2:Y:S02]  /*05c0*/  LDG.E R5, [R10.64+0x4] ;  /* 0x000004060a057981 */ /* 0x000ea4000c1e1900 */
[----:B--2---:R-:W-:Y:S02]  /*05d0*/  IADD3 R4, -R4, R5, RZ ;  /* 0x0000000504047210 */ /* 0x004fe40007ffe1ff */
.L_x_2024:
[----:B------:R-:W2:Y:S04]  /*05e0*/  @P4 LDG.E R2, [R6.64] ;  /* 0x0000000606024981 */ /* 0x000ea8000c1e1900 */
[----:B-1----:R-:W2:Y:S01]  /*05f0*/  @P4 LDG.E R5, [R6.64+0x4] ;  /* 0x0000040606054981 */ /* 0x002ea2000c1e1900 */
        /* <DEDUP_REMOVED lines=28> */
[----:B------:R1:W2:Y:S01]  /*07c0*/  @P3 LDG.E R14, [R14.64] ;  /* 0x000000060e0e3981 */ /* 0x0002a2000c1e1900 */
[----:B------:R-:W-:Y:S01]  /*07d0*/  SHF.R.S32.HI R2, RZ, 0x1f, R89 ;  /* 0x0000001fff027819 */ /* 0x000fe20000011459 */
[----:B------:R-:W-:Y:S01]  /*07e0*/  IMAD R22, R94, c[0x0][0x240], RZ ;  /* 0x000090005e167a24 */ /* 0x000fe200078e02ff */
[----:B------:R-:W-:Y:S01]  /*07f0*/  SHF.R.S32.HI R3, RZ, 0x1f, R21 ;  /* 0x0000001fff037819 */ /* 0x000fe20000011415 */
[----:B------:R-:W-:Y:S01]  /*0800*/  IMAD.MOV.U32 R102, RZ, RZ, c[0x0][0x238] ;  /* 0x00008e00ff667624 */ /* 0x000fe200078e00ff */
[----:B------:R-:W-:Y:S01]  /*0810*/  LEA.HI R12, R2, R89, RZ, 0x3 ;  /* 0x00000059020c7211 */ /* 0x000fe200078f18ff */
[----:B------:R-:W-:Y:S01]  /*0820*/  IMAD.MOV.U32 R137, RZ, RZ, 0x6 ;  /* 0x00000006ff897424 */ /* 0x000fe200078e00ff */
[----:B------:R-:W-:Y:S01]  /*0830*/  IADD3 R18, R0, -0x1, RZ ;  /* 0xffffffff00127810 */ /* 0x000fe20007ffe0ff */
[----:B------:R-:W-:Y:S01]  /*0840*/  IMAD.MOV.U32 R7, RZ, RZ, c[0x0][0x258] ;  /* 0x00009600ff077624 */ /* 0x000fe200078e00ff */
[----:B------:R-:W-:Y:S01]  /*0850*/  SHF.R.S32.HI R6, RZ, 0x3, R12 ;  /* 0x00000003ff067819 */ /* 0x000fe2000001140c */
[----:B------:R-:W-:Y:S01]  /*0860*/  IMAD.SHL.U32 R103, R102, 0x40, RZ ;  /* 0x0000004066677824 */ /* 0x000fe200078e00ff */
[----:B------:R-:W-:Y:S01]  /*0870*/  LOP3.LUT R12, R12, 0x1ffffff8, RZ, 0xc0, !PT ;  /* 0x1ffffff80c0c7812 */ /* 0x000fe200078ec0ff */
[----:B------:R-:W-:Y:S01]  /*0880*/  IMAD.SHL.U32 R100, R7, 0x40, RZ ;  /* 0x0000004007647824 */ /* 0x000fe200078e00ff */
[----:B------:R-:W-:Y:S01]  /*0890*/  IADD3 R21, P0, R6, R21, RZ ;  /* 0x0000001506157210 */ /* 0x000fe20007f1e0ff */
[C---:B------:R-:W-:Y:S01]  /*08a0*/  IMAD.SHL.U32 R105, R102.reuse, 0x20, RZ ;  /* 0x0000002066697824 */ /* 0x040fe200078e00ff */
[----:B------:R-:W-:Y:S01]  /*08b0*/  SHF.L.U64.HI R101, R102, R137, c[0x0][0x23c] ;  /* 0x00008f0066657619 */ /* 0x000fe20000010289 */
[----:B------:R-:W-:Y:S01]  /*08c0*/  IMAD.IADD R12, R89, 0x1, -R12 ;  /* 0x00000001590c7824 */ /* 0x000fe200078e0a0c */
[----:B------:R-:W-:Y:S01]  /*08d0*/  LEA.HI.X.SX32 R10, R6, R3, 0x1, P0 ;  /* 0x00000003060a7211 */ /* 0x000fe200000f0eff */
[----:B------:R-:W-:Y:S01]  /*08e0*/  IMAD.MOV.U32 R106, RZ, RZ, 0x5 ;  /* 0x00000005ff6a7424 */ /* 0x000fe200078e00ff */
        /* <DEDUP_REMOVED lines=8> */
[----:B------:R-:W-:Y:S01]  /*0970*/  ISETP.GE.AND P5, PT, R12, c[0x0][0x1d4], PT ;  /* 0x000075000c007a0c */ /* 0x000fe20003fa6270 */
[C---:B------:R-:W-:Y:S01]  /*0980*/  IMAD R3, R21.reuse, c[0x0][0x25c], R10 ;  /* 0x0000970015037a24 */ /* 0x040fe200078e020a */
[-C--:B------:R-:W-:Y:S01]  /*0990*/  SHF.L.U64.HI R102, R102, R106.reuse, c[0x0][0x23c] ;  /* 0x00008f0066667619 */ /* 0x080fe2000001026a */
[----:B------:R-:W-:Y:S01]  /*09a0*/  IMAD.WIDE.U32 R16, R21, c[0x0][0x238], R12 ;  /* 0x00008e0015107a25 */ /* 0x000fe200078e000c */
[----:B------:R-:W-:Y:S01]  /*09b0*/  LEA.HI R26, R2, R89, RZ, 0x2 ;  /* 0x00000059021a7211 */ /* 0x000fe200078f10ff */
[----:B------:R-:W-:Y:S01]  /*09c0*/  ULDC.U8 UR4, c[0x0][0x298] ;  /* 0x0000a60000047ab9 */ /* 0x000fe20000000000 */
[----:B------:R-:W-:Y:S01]  /*09d0*/  SHF.L.U64.HI R106, R7, R106, c[0x0][0x25c] ;  /* 0x00009700076a7619 */ /* 0x000fe2000001026a */
[----:B------:R-:W-:Y:S01]  /*09e0*/  IMAD.IADD R153, R17, 0x1, R152 ;  /* 0x0000000111997824 */ /* 0x000fe200078e0298 */
[----:B------:R-:W-:Y:S01]  /*09f0*/  LOP3.LUT R186, R186, 0xfffffffd, RZ, 0xc0, !PT ;  /* 0xfffffffdbaba7812 */ /* 0x000fe200078ec0ff */
[----:B------:R-:W-:Y:S01]  /*0a00*/  IMAD.WIDE.U32 R20, R21, c[0x0][0x258], R12 ;  /* 0x0000960015147a25 */ /* 0x000fe200078e000c */
[----:B------:R-:W-:-:S02]  /*0a10*/  SHF.R.S32.HI R13, RZ, 0x1f, R184 ;  /* 0x0000001fff0d7819 */ /* 0x000fc400000114b8 */
[----:B------:R-:W-:Y:S01]  /*0a20*/  SHF.R.S32.HI R115, RZ, 0x2, R26 ;  /* 0x00000002ff737819 */ /* 0x000fe2000001141a */
[----:B------:R-:W-:Y:S01]  /*0a30*/  IMAD.MOV.U32 R152, RZ, RZ, R16 ;  /* 0x000000ffff987224 */ /* 0x000fe200078e0010 */
[----:B------:R-:W-:Y:S01]  /*0a40*/  SEL R155, R13, RZ, !P4 ;  /* 0x000000ff0d9b7207 */ /* 0x000fe20006000000 */
[----:B------:R-:W-:Y:S02]  /*0a50*/  IMAD.IADD R21, R21, 0x1, R3 ;  /* 0x0000000115157824 */ /* 0x000fe400078e0203 */
[C---:B------:R-:W-:Y:S02]  /*0a60*/  IMAD R3, R185.reuse, c[0x0][0x244], R22 ;  /* 0x00009100b9037a24 */ /* 0x040fe400078e0216 */
[----:B------:R-:W-:-:S04]  /*0a70*/  IMAD.WIDE.U32 R152, R185, c[0x0][0x240], R152 ;  /* 0x00009000b9987a25 */ /* 0x000fc800078e0098 */
[----:B------:R-:W-:Y:S02]  /*0a80*/  IMAD.IADD R153, R153, 0x1, R3 ;  /* 0x0000000199997824 */ /* 0x000fe400078e0203 */
[----:B-1----:R-:W-:Y:S02]  /*0a90*/  IMAD.IADD R15, R99, 0x1, -R6 ;  /* 0x00000001630f7824 */ /* 0x002fe400078e0a06 */
[----:B------:R-:W-:Y:S01]  /*0aa0*/  IMAD.SHL.U32 R3, R6, 0x40, RZ ;  /* 0x0000004006037824 */ /* 0x000fe200078e00ff */
[----:B------:R-:W-:Y:S01]  /*0ab0*/  IADD3 R6, R12, 0x40, RZ ;  /* 0x000000400c067810 */ /* 0x000fe20007ffe0ff */
[-C--:B------:R-:W-:Y:S02]  /*0ac0*/  IMAD R16, R101, R18.reuse, RZ ;  /* 0x0000001265107224 */ /* 0x080fe400078e02ff */
[----:B------:R-:W-:Y:S01]  /*0ad0*/  IMAD R15, R18, -0x40, R15 ;  /* 0xffffffc0120f7824 */ /* 0x000fe200078e020f */
[----:B------:R-:W-:Y:S01]  /*0ae0*/  LOP3.LUT R3, R3, 0x1c0, RZ, 0xc0, !PT ;  /* 0x000001c003037812 */ /* 0x000fe200078ec0ff */
[----:B------:R-:W-:Y:S01]  /*0af0*/  IMAD R10, R98, R18, RZ ;  /* 0x00000012620a7224 */ /* 0x000fe200078e02ff */
[----:B------:R-:W-:Y:S01]  /*0b00*/  ISETP.GE.AND P4, PT, R6, c[0x0][0x1d4], PT ;  /* 0x0000750006007a0c */ /* 0x000fe20003f86270 */
[----:B------:R-:W-:Y:S01]  /*0b10*/  IMAD R157, R155, c[0x0][0x248], RZ ;  /* 0x000092009b9d7a24 */ /* 0x000fe200078e02ff */
[----:B------:R-:W-:Y:S01]  /*0b20*/  ISETP.GE.AND P1, PT, R15, 0x21, PT ;  /* 0x000000210f00780c */ /* 0x000fe20003f26270 */
[----:B------:R-:W-:Y:S01]  /*0b30*/  IMAD R9, R5, R103, R16 ;  /* 0x0000006705097224 */ /* 0x000fe200078e0210 */
[----:B------:R-:W-:Y:S01]  /*0b40*/  ISETP.GE.AND P2, PT, R15, 0x1, PT ;  /* 0x000000010f00780c */ /* 0x000fe20003f46270 */
[----:B------:R-:W-:-:S02]  /*0b50*/  IMAD R22, R94, c[0x0][0x260], RZ ;  /* 0x000098005e167a24 */ /* 0x000fc400078e02ff */
[----:B------:R-:W-:Y:S01]  /*0b60*/  IMAD R5, R5, R100, R10 ;  /* 0x0000006405057224 */ /* 0x000fe200078e020a */
[----:B------:R-:W-:Y:S01]  /*0b70*/  LOP3.LUT R10, R3, 0x38, R12, 0xf8, !PT ;  /* 0x00000038030a7812 */ /* 0x000fe200078ef80c */
[C---:B------:R-:W-:Y:S01]  /*0b80*/  IMAD R157, R150.reuse, c[0x0][0x24c], R157 ;  /* 0x00009300969d7a24 */ /* 0x040fe200078e029d */
[----:B------:R-:W-:Y:S01]  /*0b90*/  SHF.R.U32.HI R3, RZ, 0x3, R3 ;  /* 0x00000003ff037819 */ /* 0x000fe20000011603 */
[----:B------:R-:W-:Y:S01]  /*0ba0*/  IMAD.WIDE.U32 R152, R150, c[0x0][0x248], R152 ;  /* 0x0000920096987a25 */ /* 0x000fe200078e0098 */
[----:B------:R-:W-:Y:S02]  /*0bb0*/  IADD3 R12, R12, 0x80, RZ ;  /* 0x000000800c0c7810 */ /* 0x000fe40007ffe0ff */
[----:B------:R-:W-:Y:S01]  /*0bc0*/  LOP3.LUT R3, R10, R3, RZ, 0x3c, !PT ;  /* 0x000000030a037212 */ /* 0x000fe200078e3cff */
[C---:B------:R-:W-:Y:S01]  /*0bd0*/  IMAD R22, R185.reuse, c[0x0][0x264], R22 ;  /* 0x00009900b9167a24 */ /* 0x040fe200078e0216 */
[CC--:B------:R-:W-:Y:S01]  /*0be0*/  LEA.HI R10, R2.reuse, R89.reuse, RZ, 0x6 ;  /* 0x00000059020a7211 */ /* 0x0c0fe200078f30ff */
[----:B------:R-:W-:Y:S01]  /*0bf0*/  IMAD.WIDE.U32 R20, R185, c[0x0][0x260], R20 ;  /* 0x00009800b9147a25 */ /* 0x000fe200078e0014 */
[----:B------:R-:W-:-:S03]  /*0c00*/  LEA.HI R2, R2, R89, RZ, 0x5 ;  /* 0x0000005902027211 */ /* 0x000fc600078f28ff */
[----:B------:R-:W-:Y:S02]  /*0c10*/  IMAD.IADD R157, R153, 0x1, R157 ;  /* 0x00000001999d7824 */ /* 0x000fe400078e029d */
[----:B------:R-:W-:Y:S02]  /*0c20*/  IMAD.MOV.U32 R156, RZ, RZ, R152 ;  /* 0x000000ffff9c7224 */ /* 0x000fe400078e0098 */
[----:B------:R-:W-:Y:S02]  /*0c30*/  IMAD.IADD R23, R21, 0x1, R22 ;  /* 0x0000000115177824 */ /* 0x000fe400078e0216 */
[----:B------:R-:W-:Y:S02]  /*0c40*/  IMAD R155, R155, c[0x0][0x268], RZ ;  /* 0x00009a009b9b7a24 */ /* 0x000fe400078e02ff */
[----:B------:R-:W-:-:S04]  /*0c50*/  IMAD.WIDE.U32 R16, R18, R103, R156 ;  /* 0x0000006712107225 */ /* 0x000fc800078e009c */
[----:B------:R-:W-:Y:S01]  /*0c60*/  IMAD.MOV.U32 R22, RZ, RZ, R20 ;  /* 0x000000ffff167224 */ /* 0x000fe200078e0014 */
[----:B------:R-:W-:Y:S01]  /*0c70*/  @P1 IADD3 R6, P6, R105, R16, RZ ;  /* 0x0000001069061210 */ /* 0x000fe20007fde0ff */
[----:B------:R-:W-:Y:S01]  /*0c80*/  IMAD R155, R150, c[0x0][0x26c], R155 ;  /* 0x00009b00969b7a24 */ /* 0x000fe200078e029b */
[----:B------:R-:W-:Y:S01]  /*0c90*/  @P2 LEA R20, P0, R16, c[0x0][0x220], 0x1 ;  /* 0x0000880010142a11 */ /* 0x000fe200078008ff */
[----:B------:R-:W-:-:S04]  /*0ca0*/  IMAD.WIDE.U32 R150, R150, c[0x0][0x268], R22 ;  /* 0x00009a0096967a25 */ /* 0x000fc800078e0016 */
[----:B------:R-:W-:Y:S02]  /*0cb0*/  IMAD.SHL.U32 R10, R10, 0x8, RZ ;  /* 0x000000080a0a7824 */ /* 0x000fe400078e00ff */
[----:B------:R-:W-:Y:S02]  /*0cc0*/  IMAD.IADD R9, R17, 0x1, R9 ;  /* 0x0000000111097824 */ /* 0x000fe400078e0209 */
[----:B------:R-:W-:Y:S01]  /*0cd0*/  IMAD.IADD R155, R151, 0x1, R155 ;  /* 0x00000001979b7824 */ /* 0x000fe200078e029b */
[----:B------:R-:W-:Y:S01]  /*0ce0*/  LOP3.LUT R10, R3, 0xfffffe00, R10, 0xf8, !PT ;  /* 0xfffffe00030a7812 */ /* 0x000fe200078ef80a */
[----:B------:R-:W-:Y:S01]  /*0cf0*/  IMAD.MOV.U32 R154, RZ, RZ, R150 ;  /* 0x000000ffff9a7224 */ /* 0x000fe200078e0096 */
[--C-:B------:R-:W-:Y:S01]  /*0d00*/  @P2 LEA.HI.X R21, R16, c[0x0][0x224], R9.reuse, 0x1, P0 ;  /* 0x0000890010152a11 */ /* 0x100fe200000f0c09 */
[----:B------:R-:W-:Y:S01]  /*0d10*/  @P1 IMAD.X R3, R102, 0x1, R9, P6 ;  /* 0x0000000166031824 */ /* 0x000fe200030e0609 */
[----:B------:R-:W-:Y:S01]  /*0d20*/  ISETP.NE.AND P6, PT, R8, RZ, PT ;  /* 0x000000ff0800720c */ /* 0x000fe20003fc5270 */
[----:B------:R-:W-:Y:S01]  /*0d30*/  IMAD.WIDE.U32 R8, R18, R100, R154 ;  /* 0x0000006412087225 */ /* 0x000fe200078e009a */
[----:B------:R-:W-:-:S03]  /*0d40*/  @P1 LEA R22, P0, R6, c[0x0][0x220], 0x1 ;  /* 0x0000880006161a11 */ /* 0x000fc600078008ff */
[----:B------:R-:W-:Y:S01]  /*0d50*/  IMAD.IADD R5, R9, 0x1, R5 ;  /* 0x0000000109057824 */ /* 0x000fe200078e0205 */
[----:B------:R-:W-:Y:S01]  /*0d60*/  @P1 LEA.HI.X R23, R6, c[0x0][0x224], R3, 0x1, P0 ;  /* 0x0000890006171a11 */ /* 0x000fe200000f0c03 */
[----:B------:R-:W-:Y:S01]  /*0d70*/  @P1 IMAD.SHL.U32 R9, R10, 0x2, RZ ;  /* 0x000000020a091824 */ /* 0x000fe200078e00ff */
[----:B------:R-:W-:Y:S01]  /*0d80*/  ISETP.GT.AND P0, PT, R18, R11, PT ;  /* 0x0000000b1200720c */ /* 0x000fe20003f04270 */
[----:B------:R-:W-:Y:S02]  /*0d90*/  IMAD.SHL.U32 R107, R7, 0x20, RZ ;  /* 0x00000020076b7824 */ /* 0x000fe400078e00ff */
[----:B------:R-:W-:Y:S02]  /*0da0*/  IMAD.MOV.U32 R104, RZ, RZ, 0x1 ;  /* 0x00000001ff687424 */ /* 0x000fe400078e00ff */
[----:B------:R-:W-:Y:S02]  /*0db0*/  IMAD.IADD R170, R95, 0x1, R4 ;  /* 0x000000015faa7824 */ /* 0x000fe400078e0204 */
[----:B------:R-:W-:-:S02]  /*0dc0*/  IMAD R168, R94, c[0x0][0x1e8], RZ ;  /* 0x00007a005ea87a24 */ /* 0x000fc400078e02ff */
[----:B------:R-:W-:Y:S01]  /*0dd0*/  IMAD.WIDE.U32 R28, R170, c[0x0][0x1e0], RZ ;  /* 0x00007800aa1c7a25 */ /* 0x000fe200078e00ff */
[----:B------:R-:W-:-:S03]  /*0de0*/  SHF.R.S32.HI R4, RZ, 0x1f, R170 ;  /* 0x0000001fff047819 */ /* 0x000fc600000114aa */
[----:B------:R-:W-:Y:S02]  /*0df0*/  IMAD R168, R185, c[0x0][0x1ec], R168 ;  /* 0x00007b00b9a87a24 */ /* 0x000fe400078e02a8 */
[----:B------:R-:W-:Y:S02]  /*0e00*/  IMAD.SHL.U32 R2, R2, 0x10, RZ ;  /* 0x0000001002027824 */ /* 0x000fe400078e00ff */
[----:B------:R-:W-:-:S03]  /*0e10*/  IMAD.WIDE.U32 R172, R115, c[0x0][0x1e0], RZ ;  /* 0x0000780073ac7a25 */ /* 0x000fc600078e00ff */
[----:B------:R-:W-:Y:S01]  /*0e20*/  LOP3.LUT R2, R2, 0xfffffe00, RZ, 0xc0, !PT ;  /* 0xfffffe0002027812 */ /* 0x000fe200078ec0ff */
[----:B------:R-:W-:Y:S02]  /*0e30*/  IMAD.MOV.U32 R67, RZ, RZ, 0x1 ;  /* 0x00000001ff437424 */ /* 0x000fe400078e00ff */
[----:B------:R-:W-:Y:S01]  /*0e40*/  IMAD.MOV.U32 R55, RZ, RZ, RZ ;  /* 0x000000ffff377224 */ /* 0x000fe200078e00ff */
[----:B--2---:R-:W-:Y:S01]  /*0e50*/  @P3 SHF.R.S32.HI R15, RZ, 0x1f, R14 ;  /* 0x0000001fff0f3819 */ /* 0x004fe2000001140e */
[----:B------:R-:W-:Y:S02]  /*0e60*/  @!P3 IMAD.MOV.U32 R14, RZ, RZ, R184 ;  /* 0x000000ffff0eb224 */ /* 0x000fe400078e00b8 */
[----:B------:R-:W-:Y:S01]  /*0e70*/  @!P3 IMAD.MOV.U32 R15, RZ, RZ, R13 ;  /* 0x000000ffff0fb224 */ /* 0x000fe200078e000d */
[----:B------:R-:W-:Y:S01]  /*0e80*/  ISETP.GE.AND P3, PT, R12, c[0x0][0x1d4], PT ;  /* 0x000075000c007a0c */ /* 0x000fe20003f66270 */
[----:B------:R-:W-:Y:S01]  /*0e90*/  @P2 IMAD.SHL.U32 R12, R10, 0x2, RZ ;  /* 0x000000020a0c2824 */ /* 0x000fe200078e00ff */
[----:B------:R-:W-:Y:S01]  /*0ea0*/  SEL R166, R14, RZ, !P6 ;  /* 0x000000ff0ea67207 */ /* 0x000fe20007000000 */
[----:B------:R-:W-:Y:S01]  /*0eb0*/  IMAD.MOV.U32 R13, RZ, RZ, c[0x0][0x27c] ;  /* 0x00009f00ff0d7624 */ /* 0x000fe200078e00ff */
[----:B------:R-:W-:-:S02]  /*0ec0*/  SEL R6, R15, RZ, !P6 ;  /* 0x000000ff0f067207 */ /* 0x000fc40007000000 */
[----:B------:R-:W-:Y:S01]  /*0ed0*/  @!PT LDS RZ, [RZ] ;  /* 0x00000000fffff984 */ /* 0x000fe20000000800 */
[----:B------:R-:W-:Y:S01]  /*0ee0*/  @!PT LDS RZ, [RZ] ;  /* 0x00000000fffff984 */ /* 0x000fe20000000800 */
[----:B------:R-:W-:Y:S01]  /*0ef0*/  @!PT LDS RZ, [RZ] ;  /* 0x00000000fffff984 */ /* 0x000fe20000000800 */
[----:B------:R1:W-:Y:S01]  /*0f00*/  @P2 LDGSTS.E.BYPASS.LTC128B.128 [R12+0xc100], [R20.64], !P5 ;  /* 0x0c100000140c2fae */ /* 0x0003e2000e901d46 */
[----:B------:R-:W-:Y:S01]  /*0f10*/  @P2 LEA R16, P6, R8, c[0x0][0x250], 0x1 ;  /* 0x0000940008102a11 */ /* 0x000fe200078c08ff */
[----:B------:R-:W-:Y:S01]  /*0f20*/  IMAD.SHL.U32 R13, R13, 0x2, RZ ;  /* 0x000000020d0d7824 */ /* 0x000fe200078e00ff */
[----:B------:R-:W-:Y:S01]  /*0f30*/  @P0 IADD3 R14, R0, -0x2, RZ ;  /* 0xfffffffe000e0810 */ /* 0x000fe20007ffe0ff */
[----:B------:R1:W-:Y:S01]  /*0f40*/  @P2 LDGSTS.E.BYPASS.LTC128B.128 [R12+0xe100], [R20.64+0x80], !P4 ;  /* 0x0e100080140c2fae */ /* 0x0003e2000e101d46 */
[----:B------:R-:W-:Y:S01]  /*0f50*/  @P2 LEA.HI.X R17, R8, c[0x0][0x254], R5, 0x1, P6 ;  /* 0x0000950008112a11 */ /* 0x000fe200030f0c05 */
[----:B------:R-:W-:Y:S01]  /*0f60*/  IMAD R125, R6, c[0x0][0x1f0], RZ ;  /* 0x00007c00067d7a24 */ /* 0x000fe200078e02ff */
[----:B------:R-:W-:Y:S01]  /*0f70*/  @P1 IADD3 R3, P6, R107, R8, RZ ;  /* 0x000000086b031210 */ /* 0x000fe20007fde0ff */
[----:B------:R1:W-:Y:S01]  /*0f80*/  @P2 LDGSTS.E.BYPASS.LTC128B.128 [R12+0x10100], [R20.64+0x100], !P3 ;  /* 0x10100100140c2fae */ /* 0x0003e2000d901d46 */
[----:B------:R-:W-:Y:S01]  /*0f90*/  @P2 IMAD.SHL.U32 R8, R10, 0x2, RZ ;  /* 0x000000020a082824 */ /* 0x000fe200078e00ff */
[----:B------:R-:W-:Y:S01]  /*0fa0*/  @P0 SHF.R.S32.HI R7, RZ, 0x1f, R14 ;  /* 0x0000001fff070819 */ /* 0x000fe2000001140e */
[----:B------:R-:W-:Y:S01]  /*0fb0*/  @P0 IMAD R0, R101, R14, RZ ;  /* 0x0000000e65000224 */ /* 0x000fe200078e02ff */
[----:B------:R2:W-:Y:S01]  /*0fc0*/  @P1 LDGSTS.E.BYPASS.LTC128B.128 [R9+0xd100], [R22.64], !P5 ;  /* 0x0d10000016091fae */ /* 0x0005e2000e901d46 */
[----:B------:R-:W-:-:S02]  /*0fd0*/  IMAD R125, R166, c[0x0][0x1f4], R125 ;  /* 0x00007d00a67d7a24 */ /* 0x000fc400078e027d */
[----:B------:R-:W-:Y:S01]  /*0fe0*/  @P0 IMAD R7, R7, R103, R0 ;  /* 0x0000006707070224 */ /* 0x000fe200078e0200 */
[----:B------:R2:W-:Y:S01]  /*0ff0*/  @P1 LDGSTS.E.BYPASS.LTC128B.128 [R9+0xf100], [R22.64+0x80], !P4 ;  /* 0x0f10008016091fae */ /* 0x0005e2000e101d46 */
[----:B------:R-:W-:Y:S01]  /*1000*/  @P1 IMAD.X R0, R106, 0x1, R5, P6 ;  /* 0x000000016a001824 */ /* 0x000fe200030e0605 */
[----:B------:R-:W-:Y:S01]  /*1010*/  SHF.R.S32.HI R5, RZ, 0x1f, R115 ;  /* 0x0000001fff057819 */ /* 0x000fe20000011473 */
[----:B------:R-:W-:Y:S01]  /*1020*/  IMAD R123, R6, c[0x0][0x218], RZ ;  /* 0x00008600067b7a24 */ /* 0x000fe200078e02ff */
[----:B------:R2:W-:Y:S01]  /*1030*/  @P1 LDGSTS.E.BYPASS.LTC128B.128 [R9+0x11100], [R22.64+0x100], !P3 ;  /* 0x1110010016091fae */ /* 0x0005e2000d901d46 */
[----:B------:R-:W-:Y:S02]  /*1040*/  IMAD.MOV.U32 R6, RZ, RZ, c[0x0][0x1e0] ;  /* 0x00007800ff067624 */ /* 0x000fe400078e00ff */
[C---:B------:R-:W-:Y:S01]  /*1050*/  IMAD R160, R5.reuse, c[0x0][0x290], RZ ;  /* 0x0000a40005a07a24 */ /* 0x040fe200078e02ff */
[----:B------:R-:W0:Y:S01]  /*1060*/  LDGDEPBAR ;  /* 0x00000000000079af */ /* 0x000e220000000000 */
[----:B------:R-:W-:-:S02]  /*1070*/  IMAD R158, R5, c[0x0][0x280], RZ ;  /* 0x0000a000059e7a24 */ /* 0x000fc400078e02ff */
[C---:B------:R-:W-:Y:S01]  /*1080*/  IMAD R160, R115.reuse, c[0x0][0x294], R160 ;  /* 0x0000a50073a07a24 */ /* 0x040fe200078e02a0 */
[----:B------:R-:W-:Y:S01]  /*1090*/  BAR.SYNC.DEFER_BLOCKING 0x0 ;  /* 0x0000000000007b1d */ /* 0x000fe20000010000 */
[----:B------:R-:W-:Y:S02]  /*10a0*/  IMAD R158, R115, c[0x0][0x284], R158 ;  /* 0x0000a100739e7a24 */ /* 0x000fe400078e029e */
[----:B------:R-:W-:Y:S02]  /*10b0*/  IMAD R123, R166, c[0x0][0x21c], R123 ;  /* 0x00008700a67b7a24 */ /* 0x000fe400078e027b */
[----:B------:R-:W-:Y:S01]  /*10c0*/  IMAD.SHL.U32 R139, R6, 0x40, RZ ;  /* 0x00000040068b7824 */ /* 0x000fe200078e00ff */
[----:B--2---:R-:W-:Y:S02]  /*10d0*/  LOP3.LUT R22, R26, 0xfffffffc, RZ, 0xc0, !PT ;  /* 0xfffffffc1a167812 */ /* 0x004fe400078ec0ff */
[----:B------:R-:W-:Y:S01]  /*10e0*/  SHF.R.S32.HI R26, RZ, 0x1f, R26 ;  /* 0x0000001fff1a7819 */ /* 0x000fe2000001141a */
[----:B------:R-:W-:Y:S01]  /*10f0*/  @!PT LDS RZ, [RZ] ;  /* 0x00000000fffff984 */ /* 0x000fe20000000800 */
[----:B------:R-:W-:Y:S01]  /*1100*/  @!PT LDS RZ, [RZ] ;  /* 0x00000000fffff984 */ /* 0x000fe20000000800 */
[----:B------:R-:W-:Y:S01]  /*1110*/  @!PT LDS RZ, [RZ] ;  /* 0x00000000fffff984 */ /* 0x000fe20000000800 */
[----:B------:R2:W-:Y:S02]  /*1120*/  @P2 LDGSTS.E.BYPASS.LTC128B.128 [R8+0x100], [R16.64], !P5 ;  /* 0x0010000010082fae */ /* 0x0005e4000e901d46 */
[----:B------:R-:W-:Y:S01]  /*1130*/  IMAD.IADD R22, R89, 0x1, -R22 ;  /* 0x0000000159167824 */ /* 0x000fe200078e0a16 */
[----:B------:R-:W-:Y:S01]  /*1140*/  LEA.HI R26, R26, R115, RZ, 0x3 ;  /* 0x000000731a1a7211 */ /* 0x000fe200078f18ff */
[----:B------:R2:W-:Y:S02]  /*1150*/  @P2 LDGSTS.E.BYPASS.LTC128B.128 [R8+0x2100], [R16.64+0x80], !P4 ;  /* 0x0210008010082fae */ /* 0x0005e4000e101d46 */
[----:B-1----:R-:W-:Y:S01]  /*1160*/  IMAD.SHL.U32 R20, R22, 0x4, RZ ;  /* 0x0000000416147824 */ /* 0x002fe200078e00ff */
[----:B------:R-:W-:Y:S01]  /*1170*/  LOP3.LUT R26, R26, 0xfffffff8, RZ, 0xc0, !PT ;  /* 0xfffffff81a1a7812 */ /* 0x000fe200078ec0ff */
[----:B------:R-:W-:Y:S01]  /*1180*/  IMAD.SHL.U32 R22, R22, 0x8, RZ ;  /* 0x0000000816167824 */ /* 0x000fe200078e00ff */
[----:B------:R2:W-:Y:S01]  /*1190*/  @P2 LDGSTS.E.BYPASS.LTC128B.128 [R8+0x4100], [R16.64+0x100], !P3 ;  /* 0x0410010010082fae */ /* 0x0005e2000d901d46 */
[----:B------:R-:W-:-:S02]  /*11a0*/  ISETP.LE.AND P2, PT, R104, c[0x0][0x27c], PT ;  /* 0x00009f0068007a0c */ /* 0x000fc40003f43270 */
[C---:B------:R-:W-:Y:S02]  /*11b0*/  IADD3 R19, R20.reuse, 0x20, RZ ;  /* 0x0000002014137810 */ /* 0x040fe40007ffe0ff */
[----:B------:R-:W-:Y:S02]  /*11c0*/  SHF.R.S32.HI R23, RZ, 0x1f, R22 ;  /* 0x0000001fff177819 */ /* 0x000fe40000011416 */
[----:B------:R-:W-:Y:S01]  /*11d0*/  SHF.R.S32.HI R21, RZ, 0x1f, R20 ;  /* 0x0000001fff157819 */ /* 0x000fe20000011414 */
[----:B------:R-:W-:Y:S01]  /*11e0*/  IMAD.IADD R15, R20, 0x1, R19 ;  /* 0x00000001140f7824 */ /* 0x000fe200078e0213 */
[C---:B------:R-:W-:Y:S01]  /*11f0*/  IADD3 R145, R22.reuse, 0x60, RZ ;  /* 0x0000006016917810 */ /* 0x040fe20007ffe0ff */
[----:B------:R-:W-:Y:S01]  /*1200*/  IMAD.WIDE.U32 R164, R115, c[0x0][0x290], R22 ;  /* 0x0000a40073a47a25 */ /* 0x000fe200078e0016 */
[C---:B------:R-:W-:Y:S02]  /*1210*/  IADD3 R144, R22.reuse, 0x80, RZ ;  /* 0x0000008016907810 */ /* 0x040fe40007ffe0ff */
[----:B------:R-:W-:Y:S01]  /*1220*/  IADD3 R143, R22, 0xa0, RZ ;  /* 0x000000a0168f7810 */ /* 0x000fe20007ffe0ff */
[----:B------:R-:W-:Y:S01]  /*1230*/  IMAD.IADD R165, R165, 0x1, R160 ;  /* 0x00000001a5a57824 */ /* 0x000fe200078e02a0 */
[----:B------:R-:W-:Y:S01]  /*1240*/  @P2 LOP3.LUT R186, R186, 0x2, RZ, 0xfc, !PT ;  /* 0x00000002baba2812 */ /* 0x000fe200078efcff */
[----:B------:R-:W-:Y:S01]  /*1250*/  IMAD.WIDE.U32 R30, R185, c[0x0][0x210], R22 ;  /* 0x00008400b91e7a25 */ /* 0x000fe200078e0016 */
[----:B------:R-:W-:-:S02]  /*1260*/  @P1 LEA R32, P2, R3, c[0x0][0x250], 0x1 ;  /* 0x0000940003201a11 */ /* 0x000fc400078408ff */
[----:B------:R-:W-:Y:S01]  /*1270*/  LOP3.LUT R186, R186, 0xfffffffe, RZ, 0xc0, !PT ;  /* 0xfffffffebaba7812 */ /* 0x000fe200078ec0ff */
[----:B------:R-:W-:Y:S01]  /*1280*/  IMAD.WIDE.U32 R162, R115, c[0x0][0x280], R22 ;  /* 0x0000a00073a27a25 */ /* 0x000fe200078e0016 */
[----:B------:R-:W-:Y:S02]  /*1290*/  @P1 LEA.HI.X R33, R3, c[0x0][0x254], R0, 0x1, P2 ;  /* 0x0000950003211a11 */ /* 0x000fe400010f0c00 */
[----:B------:R-:W-:Y:S01]  /*12a0*/  IADD3 R0, -R13, c[0x0][0x1d4], RZ ;  /* 0x000075000d007a10 */ /* 0x000fe20007ffe1ff */
[----:B------:R-:W-:Y:S01]  /*12b0*/  IMAD R3, R4, c[0x0][0x1e0], RZ ;  /* 0x0000780004037a24 */ /* 0x000fe200078e02ff */
[----:B------:R-:W-:Y:S01]  /*12c0*/  ISETP.GE.AND P2, PT, R22, c[0x0][0x27c], PT ;  /* 0x00009f0016007a0c */ /* 0x000fe20003f46270 */
[----:B------:R-:W-:Y:S01]  /*12d0*/  IMAD.WIDE.U32 R34, R115, c[0x0][0x280], R20 ;  /* 0x0000a00073227a25 */ /* 0x000fe200078e0014 */
[----:B--2---:R-:W-:Y:S02]  /*12e0*/  IADD3 R17, R20, 0x40, RZ ;  /* 0x0000004014117810 */ /* 0x004fe40007ffe0ff */
[----:B------:R-:W-:Y:S01]  /*12f0*/  SEL R9, RZ, c[0x0][0x27c], !P2 ;  /* 0x00009f00ff097a07 */ /* 0x000fe20005000000 */
[----:B------:R-:W-:Y:S01]  /*1300*/  IMAD R3, R170, c[0x0][0x1e4], R3 ;  /* 0x00007900aa037a24 */ /* 0x000fe200078e0203 */
[----:B------:R-:W-:Y:S01]  /*1310*/  SEL R8, R13, R0, !P2 ;  /* 0x000000000d087207 */ /* 0x000fe20005000000 */
[----:B------:R-:W-:Y:S01]  /*1320*/  IMAD.IADD R16, R20, 0x1, R17 ;  /* 0x0000000114107824 */ /* 0x000fe200078e0211 */
[----:B------:R-:W-:Y:S01]  /*1330*/  ISETP.GE.AND P2, PT, R15, c[0x0][0x27c], PT ;  /* 0x00009f000f007a0c */ /* 0x000fe20003f46270 */
[----:B------:R-:W-:-:S02]  /*1340*/  IMAD.IADD R29, R29, 0x1, R3 ;  /* 0x000000011d1d7824 */ /* 0x000fc400078e0203 */
[----:B------:R-:W-:Y:S01]  /*1350*/  IMAD.IADD R9, R22, 0x1, R9 ;  /* 0x0000000116097824 */ /* 0x000fe200078e0209 */
[----:B------:R-:W-:Y:S01]  /*1360*/  SEL R24, RZ, c[0x0][0x27c], !P2 ;  /* 0x00009f00ff187a07 */ /* 0x000fe20005000000 */
[----:B------:R-:W-:Y:S01]  /*1370*/  IMAD.WIDE.U32 R28, R185, c[0x0][0x1e8], R28 ;  /* 0x00007a00b91c7a25 */ /* 0x000fe200078e001c */
[-C--:B------:R-:W-:Y:S02]  /*1380*/  SEL R3, R13, R0.reuse, !P2 ;  /* 0x000000000d037207 */ /* 0x080fe40005000000 */
[----:B------:R-:W-:Y:S01]  /*1390*/  ISETP.GE.AND P2, PT, R16, c[0x0][0x27c], PT ;  /* 0x00009f0010007a0c */ /* 0x000fe20003f46270 */
[----:B------:R-:W-:Y:S01]  /*13a0*/  IMAD.IADD R169, R29, 0x1, R168 ;  /* 0x000000011da97824 */ /* 0x000fe200078e02a8 */
[----:B------:R-:W-:Y:S01]  /*13b0*/  SHF.R.S32.HI R12, RZ, 0x1f, R9 ;  /* 0x0000001fff0c7819 */ /* 0x000fe20000011409 */
[----:B------:R-:W-:Y:S01]  /*13c0*/  IMAD.MOV.U32 R168, RZ, RZ, R28 ;  /* 0x000000ffffa87224 */ /* 0x000fe200078e001c */
[----:B------:R-:W-:Y:S01]  /*13d0*/  SEL R0, R13, R0, !P2 ;  /* 0x000000000d007207 */ /* 0x000fe20005000000 */
[----:B------:R-:W-:Y:S01]  /*13e0*/  IMAD R28, R94, c[0x0][0x210], RZ ;  /* 0x000084005e1c7a24 */ /* 0x000fe200078e02ff */
[----:B------:R-:W-:Y:S01]  /*13f0*/  SHF.R.S32.HI R13, RZ, 0x1f, R8 ;  /* 0x0000001fff0d7819 */ /* 0x000fe20000011408 */
[----:B------:R-:W-:Y:S01]  /*1400*/  IMAD.WIDE.U32 R168, R166, c[0x0][0x1f0], R168 ;  /* 0x00007c00a6a87a25 */ /* 0x000fe200078e00a8 */
[----:B------:R-:W-:-:S02]  /*1410*/  LEA.HI R142, R12, R9, RZ, 0x3 ;  /* 0x000000090c8e7211 */ /* 0x000fc400078f18ff */
[----:B------:R-:W-:Y:S01]  /*1420*/  LEA.HI R13, R13, R8, RZ, 0x4 ;  /* 0x000000080d0d7211 */ /* 0x000fe200078f20ff */
[----:B------:R-:W-:Y:S01]  /*1430*/  IMAD R28, R185, c[0x0][0x214], R28 ;  /* 0x00008500b91c7a24 */ /* 0x000fe200078e021c */
[----:B------:R-:W-:Y:S01]  /*1440*/  LEA.HI R12, R12, R9, RZ, 0x6 ;  /* 0x000000090c0c7211 */ /* 0x000fe200078f30ff */
[----:B------:R-:W-:Y:S01]  /*1450*/  IMAD.WIDE.U32 R8, R115, c[0x0][0x290], R20 ;  /* 0x0000a40073087a25 */ /* 0x000fe200078e0014 */
[----:B------:R-:W-:Y:S02]  /*1460*/  SHF.R.S32.HI R25, RZ, 0x1f, R0 ;  /* 0x0000001fff197819 */ /* 0x000fe40000011400 */
[----:B------:R-:W-:Y:S01]  /*1470*/  SHF.R.S32.HI R13, RZ, 0x4, R13 ;  /* 0x00000004ff0d7819 */ /* 0x000fe2000001140d */
[----:B------:R-:W-:Y:S01]  /*1480*/  IMAD.IADD R161, R160, 0x1, R9 ;  /* 0x00000001a0a17824 */ /* 0x000fe200078e0209 */
[----:B------:R-:W-:Y:S01]  /*1490*/  LEA.HI R25, R25, R0, RZ, 0x4 ;  /* 0x0000000019197211 */ /* 0x000fe200078f20ff */
[----:B------:R-:W-:Y:S01]  /*14a0*/  IMAD.MOV.U32 R160, RZ, RZ, R8 ;  /* 0x000000ffffa07224 */ /* 0x000fe200078e0008 */
[----:B------:R-:W-:Y:S01]  /*14b0*/  SHF.R.S32.HI R8, RZ, 0x1f, R3 ;  /* 0x0000001fff087819 */ /* 0x000fe20000011403 */
[----:B------:R-:W-:Y:S01]  /*14c0*/  IMAD.IADD R9, R115, 0x1, -R26 ;  /* 0x0000000173097824 */ /* 0x000fe200078e0a1a */
[----:B------:R-:W-:Y:S01]  /*14d0*/  SHF.R.S32.HI R25, RZ, 0x4, R25 ;  /* 0x00000004ff197819 */ /* 0x000fe20000011419 */
[----:B------:R-:W-:Y:S01]  /*14e0*/  IMAD.IADD R29, R31, 0x1, R28 ;  /* 0x000000011f1d7824 */ /* 0x000fe200078e021c */
[----:B------:R-:W-:Y:S01]  /*14f0*/  LEA.HI R8, R8, R3, RZ, 0x4 ;  /* 0x0000000308087211 */ /* 0x000fe200078f20ff */
[----:B------:R-:W-:Y:S01]  /*1500*/  IMAD.IADD R3, R24, 0x1, R15 ;  /* 0x0000000118037824 */ /* 0x000fe200078e020f */
[C---:B------:R-:W-:Y:S01]  /*1510*/  LOP3.LUT P6, RZ, R9.reuse, 0x4, RZ, 0xc0, !PT ;  /* 0x0000000409ff7812 */ /* 0x040fe200078cc0ff */
[----:B------:R-:W-:Y:S01]  /*1520*/  IMAD.SHL.U32 R9, R9, 0x40, RZ ;  /* 0x0000004009097824 */ /* 0x000fe200078e00ff */
[----:B------:R-:W-:Y:S01]  /*1530*/  SEL R31, RZ, c[0x0][0x27c], !P2 ;  /* 0x00009f00ff1f7a07 */ /* 0x000fe20005000000 */
[----:B------:R-:W-:Y:S01]  /*1540*/  IMAD.SHL.U32 R12, R12, 0x40, RZ ;  /* 0x000000400c0c7824 */ /* 0x000fe200078e00ff */
[----:B------:R-:W-:Y:S01]  /*1550*/  SHF.R.S32.HI R112, RZ, 0x1f, R3 ;  /* 0x0000001fff707819 */ /* 0x000fe20000011403 */
[----:B------:R-:W-:Y:S01]  /*1560*/  IMAD.MOV.U32 R28, RZ, RZ, R30 ;  /* 0x000000ffff1c7224 */ /* 0x000fe200078e001e */
[----:B------:R-:W-:Y:S01]  /*1570*/  LOP3.LUT R9, R9, 0x1c0, RZ, 0xc0, !PT ;  /* 0x000001c009097812 */ /* 0x000fe200078ec0ff */
[----:B------:R-:W-:Y:S01]  /*1580*/  IMAD.IADD R31, R31, 0x1, R16 ;  /* 0x000000011f1f7824 */ /* 0x000fe200078e0210 */
[CC--:B------:R-:W-:Y:S01]  /*1590*/  LEA.HI R141, R112.reuse, R3.reuse, RZ, 0x3 ;  /* 0x00000003708d7211 */ /* 0x0c0fe200078f18ff */
[----:B------:R-:W-:Y:S01]  /*15a0*/  IMAD.IADD R125, R169, 0x1, R125 ;  /* 0x00000001a97d7824 */ /* 0x000fe200078e027d */
[----:B------:R-:W-:Y:S01]  /*15b0*/  LEA.HI R112, R112, R3, RZ, 0x6 ;  /* 0x0000000370707211 */ /* 0x000fe200078f30ff */
[----:B------:R-:W-:Y:S01]  /*15c0*/  IMAD.IADD R163, R163, 0x1, R158 ;  /* 0x00000001a3a37824 */ /* 0x000fe200078e029e */
[----:B------:R-:W-:Y:S01]  /*15d0*/  SHF.R.U32.HI R3, RZ, 0x3, R9 ;  /* 0x00000003ff037819 */ /* 0x000fe20000011609 */
[----:B------:R-:W-:Y:S01]  /*15e0*/  IMAD.IADD R159, R158, 0x1, R35 ;  /* 0x000000019e9f7824 */ /* 0x000fe200078e0223 */
[----:B------:R-:W-:Y:S01]  /*15f0*/  LOP3.LUT R26, R9, 0x38, R142, 0xf8, !PT ;  /* 0x00000038091a7812 */ /* 0x000fe200078ef88e */
[----:B------:R-:W-:Y:S01]  /*1600*/  IMAD.SHL.U32 R112, R112, 0x40, RZ ;  /* 0x0000004070707824 */ /* 0x000fe200078e00ff */
[----:B------:R-:W-:Y:S01]  /*1610*/  SHF.R.S32.HI R0, RZ, 0x1f, R31 ;  /* 0x0000001fff007819 */ /* 0x000fe2000001141f */
[----:B------:R-:W-:Y:S01]  /*1620*/  IMAD.MOV.U32 R158, RZ, RZ, R34 ;  /* 0x000000ffff9e7224 */ /* 0x000fe200078e0022 */
[----:B------:R-:W-:Y:S01]  /*1630*/  LOP3.LUT R12, R12, 0xfffff000, RZ, 0xc0, !PT ;  /* 0xfffff0000c0c7812 */ /* 0x000fe200078ec0ff */
[----:B-----5:R-:W-:Y:S01]  /*1640*/  IMAD.WIDE.U32 R162, R91, c[0x0][0x280], R162 ;  /* 0x0000a0005ba27a25 */ /* 0x020fe200078e00a2 */
[----:B------:R-:W-:-:S02]  /*1650*/  LOP3.LUT R113, R26, R3, RZ, 0x3c, !PT ;  /* 0x000000031a717212 */ /* 0x000fc400078e3cff */
[-C--:B------:R-:W-:Y:S01]  /*1660*/  LEA.HI R140, R0, R31.reuse, RZ, 0x3 ;  /* 0x0000001f008c7211 */ /* 0x080fe200078f18ff */
[----:B------:R-:W-:Y:S01]  /*1670*/  IMAD.WIDE.U32 R166, R166, c[0x0][0x218], R28 ;  /* 0x00008600a6a67a25 */ /* 0x000fe200078e001c */
[----:B------:R-:W-:Y:S02]  /*1680*/  SHF.R.S32.HI R8, RZ, 0x4, R8 ;  /* 0x00000004ff087819 */ /* 0x000fe40000011408 */
[----:B------:R-:W-:Y:S01]  /*1690*/  IADD3 R113, R113, R12, R2 ;  /* 0x0000000c71717210 */ /* 0x000fe20007ffe002 */
[----:B------:R-:W-:Y:S01]  /*16a0*/  IMAD.WIDE.U32 R164, R91, c[0x0][0x290], R164 ;  /* 0x0000a4005ba47a25 */ /* 0x000fe200078e00a4 */
[----:B------:R-:W-:Y:S02]  /*16b0*/  LOP3.LUT R12, R9, 0x38, R140, 0xf8, !PT ;  /* 0x00000038090c7812 */ /* 0x000fe400078ef88c */
[----:B------:R-:W-:Y:S01]  /*16c0*/  LEA.HI.SX32 R109, R141, R8, 0x1d ;  /* 0x000000088d6d7211 */ /* 0x000fe200078feaff */
[----:B------:R-:W-:Y:S01]  /*16d0*/  IMAD.WIDE.U32 R160, R91, c[0x0][0x290], R160 ;  /* 0x0000a4005ba07a25 */ /* 0x000fe200078e00a0 */
[----:B------:R-:W-:-:S02]  /*16e0*/  LEA.HI R0, R0, R31, RZ, 0x6 ;  /* 0x0000001f00007211 */ /* 0x000fc400078f30ff */
[----:B------:R-:W-:Y:S01]  /*16f0*/  LEA.HI.SX32 R110, R142, R13, 0x1d ;  /* 0x0000000d8e6e7211 */ /* 0x000fe200078feaff */
[----:B------:R-:W-:Y:S01]  /*1700*/  IMAD.WIDE.U32 R158, R91, c[0x0][0x280], R158 ;  /* 0x0000a0005b9e7a25 */ /* 0x000fe200078e009e */
[----:B------:R-:W-:Y:S02]  /*1710*/  LOP3.LUT R111, R12, R3, RZ, 0x3c, !PT ;  /* 0x000000030c6f7212 */ /* 0x000fe400078e3cff */
[----:B------:R-:W-:Y:S01]  /*1720*/  LEA.HI.SX32 R108, R140, R25, 0x1d ;  /* 0x000000198c6c7211 */ /* 0x000fe200078feaff */
[----:B------:R-:W-:Y:S01]  /*1730*/  IMAD.SHL.U32 R0, R0, 0x40, RZ ;  /* 0x0000004000007824 */ /* 0x000fe200078e00ff */
[----:B------:R-:W-:Y:S01]  /*1740*/  SHF.R.S32.HI R12, RZ, 0x1f, R109 ;  /* 0x0000001fff0c7819 */ /* 0x000fe2000001146d */
[----:B------:R-:W-:Y:S01]  /*1750*/  IMAD.IADD R123, R167, 0x1, R123 ;  /* 0x00000001a77b7824 */ /* 0x000fe200078e027b */
[----:B------:R-:W-:Y:S02]  /*1760*/  SHF.R.S32.HI R13, RZ, 0x1f, R110 ;  /* 0x0000001fff0d7819 */ /* 0x000fe4000001146e */
[----:B------:R-:W-:-:S02]  /*1770*/  SHF.R.S32.HI R25, RZ, 0x1f, R108 ;  /* 0x0000001fff197819 */ /* 0x000fc4000001146c */
[----:B------:R-:W-:Y:S01]  /*1780*/  LEA.HI R12, R12, R109, RZ, 0x3 ;  /* 0x0000006d0c0c7211 */ /* 0x000fe200078f18ff */
[----:B------:R-:W-:Y:S01]  /*1790*/  IMAD.SHL.U32 R109, R109, 0x8, RZ ;  /* 0x000000086d6d7824 */ /* 0x000fe200078e00ff */
[----:B------:R-:W-:Y:S02]  /*17a0*/  LOP3.LUT R24, R9, 0x38, R141, 0xf8, !PT ;  /* 0x0000003809187812 */ /* 0x000fe400078ef88d */
[----:B------:R-:W-:Y:S01]  /*17b0*/  LEA.HI R13, R13, R110, RZ, 0x3 ;  /* 0x0000006e0d0d7211 */ /* 0x000fe200078f18ff */
[----:B------:R-:W-:Y:S01]  /*17c0*/  IMAD.SHL.U32 R110, R110, 0x8, RZ ;  /* 0x000000086e6e7824 */ /* 0x000fe200078e00ff */
[----:B------:R-:W-:Y:S01]  /*17d0*/  LEA.HI R8, R25, R108, RZ, 0x3 ;  /* 0x0000006c19087211 */ /* 0x000fe200078f18ff */
[----:B------:R-:W-:Y:S01]  /*17e0*/  IMAD.SHL.U32 R108, R108, 0x8, RZ ;  /* 0x000000086c6c7824 */ /* 0x000fe200078e00ff */
[----:B------:R-:W-:Y:S01]  /*17f0*/  LOP3.LUT R0, R0, 0xfffff000, RZ, 0xc0, !PT ;  /* 0xfffff00000007812 */ /* 0x000fe200078ec0ff */
[----:B------:R-:W-:Y:S01]  /*1800*/  IMAD.SHL.U32 R13, R13, 0x200, RZ ;  /* 0x000002000d0d7824 */ /* 0x000fe200078e00ff */
[----:B------:R-:W-:Y:S01]  /*1810*/  LOP3.LUT R112, R112, 0xfffff000, RZ, 0xc0, !PT ;  /* 0xfffff00070707812 */ /* 0x000fe200078ec0ff */
[----:B------:R-:W-:Y:S01]  /*1820*/  IMAD.SHL.U32 R8, R8, 0x200, RZ ;  /* 0x0000020008087824 */ /* 0x000fe200078e00ff */
[----:B------:R-:W-:Y:S01]  /*1830*/  LOP3.LUT R27, R24, R3, RZ, 0x3c, !PT ;  /* 0x00000003181b7212 */ /* 0x000fe200078e3cff */
[----:B------:R-:W-:Y:S01]  /*1840*/  IMAD.SHL.U32 R12, R12, 0x200, RZ ;  /* 0x000002000c0c7824 */ /* 0x000fe200078e00ff */
[----:B------:R-:W-:-:S02]  /*1850*/  LOP3.LUT R26, R9, 0x38, R109, 0xf8, !PT ;  /* 0x00000038091a7812 */ /* 0x000fc400078ef86d */
[----:B------:R-:W-:Y:S02]  /*1860*/  IADD3 R111, R111, R0, R2 ;  /* 0x000000006f6f7210 */ /* 0x000fe40007ffe002 */
[C---:B------:R-:W-:Y:S02]  /*1870*/  LOP3.LUT R0, R9.reuse, 0x18, R22, 0xf8, !PT ;  /* 0x0000001809007812 */ /* 0x040fe400078ef816 */
[C---:B------:R-:W-:Y:S02]  /*1880*/  LOP3.LUT R30, R9.reuse, 0x38, R110, 0xf8, !PT ;  /* 0x00000038091e7812 */ /* 0x040fe400078ef86e */
[----:B------:R-:W-:Y:S02]  /*1890*/  LOP3.LUT R24, R9, 0x38, R108, 0xf8, !PT ;  /* 0x0000003809187812 */ /* 0x000fe400078ef86c */
[----:B------:R-:W-:Y:S02]  /*18a0*/  IADD3 R112, R27, R112, R2 ;  /* 0x000000701b707210 */ /* 0x000fe40007ffe002 */
[----:B------:R-:W-:Y:S01]  /*18b0*/  LOP3.LUT R9, R26, R3, RZ, 0x3c, !PT ;  /* 0x000000031a097212 */ /* 0x000fe200078e3cff */
[----:B------:R-:W-:Y:S01]  /*18c0*/  @P0 IMAD.WIDE.U32 R26, R14, R103, R156 ;  /* 0x000000670e1a0225 */ /* 0x000fe200078e009c */
[----:B------:R-:W-:-:S02]  /*18d0*/  LOP3.LUT R0, R2, R0, R3, 0xf6, !PT ;  /* 0x0000000002007212 */ /* 0x000fc400078ef603 */
[-C--:B------:R-:W-:Y:S01]  /*18e0*/  LOP3.LUT R25, R30, R3.reuse, RZ, 0x3c, !PT ;  /* 0x000000031e197212 */ /* 0x080fe200078e3cff */
[----:B------:R-:W-:Y:S01]  /*18f0*/  @P1 IMAD.SHL.U32 R14, R10, 0x2, RZ ;  /* 0x000000020a0e1824 */ /* 0x000fe200078e00ff */
[----:B------:R-:W-:Y:S01]  /*1900*/  LOP3.LUT R3, R24, R3, RZ, 0x3c, !PT ;  /* 0x0000000318037212 */ /* 0x000fe200078e3cff */
[----:B------:R-:W-:Y:S01]  /*1910*/  @P0 IMAD.IADD R7, R27, 0x1, R7 ;  /* 0x000000011b070824 */ /* 0x000fe200078e0207 */
[----:B------:R-:W-:Y:S02]  /*1920*/  LOP3.LUT R116, R13, 0xfffff000, RZ, 0xc0, !PT ;  /* 0xfffff0000d747812 */ /* 0x000fe400078ec0ff */
[----:B------:R1:W-:Y:S01]  /*1930*/  @P1 LDGSTS.E.BYPASS.LTC128B.128 [R14+0x1100], [R32.64], !P5 ;  /* 0x01100000200e1fae */ /* 0x0003e2000e901d46 */
[----:B------:R-:W-:Y:S01]  /*1940*/  LOP3.LUT R138, R8, 0xfffff000, RZ, 0xc0, !PT ;  /* 0xfffff000088a7812 */ /* 0x000fe200078ec0ff */
[----:B------:R-:W-:Y:S01]  /*1950*/  IMAD.MOV.U32 R8, RZ, RZ, c[0x0][0x280] ;  /* 0x0000a000ff087624 */ /* 0x000fe200078e00ff */
[--C-:B------:R-:W-:Y:S01]  /*1960*/  IADD3 R116, R25, R116, R2.reuse ;  /* 0x0000007419747210 */ /* 0x100fe20007ffe002 */
[----:B------:R1:W-:Y:S01]  /*1970*/  @P1 LDGSTS.E.BYPASS.LTC128B.128 [R14+0x3100], [R32.64+0x80], !P4 ;  /* 0x03100080200e1fae */ /* 0x0003e2000e101d46 */
[--C-:B------:R-:W-:Y:S01]  /*1980*/  IADD3 R138, R3, R138, R2.reuse ;  /* 0x0000008a038a7210 */ /* 0x100fe20007ffe002 */
[----:B------:R-:W-:Y:S01]  /*1990*/  @P0 IMAD.SHL.U32 R3, R10, 0x2, RZ ;  /* 0x000000020a030824 */ /* 0x000fe200078e00ff */
[----:B------:R-:W-:Y:S01]  /*19a0*/  LOP3.LUT R114, R12, 0xfffff000, RZ, 0xc0, !PT ;  /* 0xfffff0000c727812 */ /* 0x000fe200078ec0ff */
[----:B------:R1:W-:Y:S01]  /*19b0*/  @P1 LDGSTS.E.BYPASS.LTC128B.128 [R14+0x5100], [R32.64+0x100], !P3 ;  /* 0x05100100200e1fae */ /* 0x0003e2000d901d46 */
[C---:B------:R-:W-:Y:S01]  /*19c0*/  @P0 LEA R24, P1, R26.reuse, c[0x0][0x220], 0x1 ;  /* 0x000088001a180a11 */ /* 0x040fe200078208ff */
[----:B------:R-:W-:Y:S01]  /*19d0*/  IMAD.MOV.U32 R12, RZ, RZ, c[0x0][0x290] ;  /* 0x0000a400ff0c7624 */ /* 0x000fe200078e00ff */
[----:B------:R-:W-:Y:S01]  /*19e0*/  IADD3 R114, R9, R114, R2 ;  /* 0x0000007209727210 */ /* 0x000fe20007ffe002 */
[----:B------:R-:W0:Y:S01]  /*19f0*/  LDGDEPBAR ;  /* 0x00000000000079af */ /* 0x000e220000000000 */
[----:B------:R-:W-:Y:S01]  /*1a00*/  @P0 LEA.HI.X R25, R26, c[0x0][0x224], R7, 0x1, P1 ;  /* 0x000089001a190a11 */ /* 0x000fe200008f0c07 */
[----:B------:R-:W-:Y:S01]  /*1a10*/  IMAD.SHL.U32 R129, R12, 0x40, RZ ;  /* 0x000000400c817824 */ /* 0x000fe200078e00ff */
[C---:B------:R-:W-:Y:S01]  /*1a20*/  @P0 LEA R26, P1, R105.reuse, R24, 0x1 ;  /* 0x00000018691a0211 */ /* 0x040fe200078208ff */
[----:B------:R-:W-:Y:S01]  /*1a30*/  IMAD.SHL.U32 R135, R8, 0x40, RZ ;  /* 0x0000004008877824 */ /* 0x000fe200078e00ff */
[----:B------:R-:W-:Y:S01]  /*1a40*/  SHF.R.S32.HI R2, RZ, 0x1f, R91 ;  /* 0x0000001fff027819 */ /* 0x000fe2000001145b */
[----:B------:R2:W-:Y:S01]  /*1a50*/  @P0 LDGSTS.E.BYPASS.LTC128B.128 [R3+0x12100], [R24.64], !P5 ;  /* 0x1210000018030fae */ /* 0x0005e2000e901d46 */
[----:B------:R-:W-:-:S02]  /*1a60*/  @P0 LEA.HI.X R27, R105, R25, R102, 0x1, P1 ;  /* 0x00000019691b0211 */ /* 0x000fc400008f0c66 */
[----:B------:R-:W-:Y:S01]  /*1a70*/  LOP3.LUT R142, R142, 0xfffffff8, RZ, 0xc0, !PT ;  /* 0xfffffff88e8e7812 */ /* 0x000fe200078ec0ff */
[----:B------:R2:W-:Y:S01]  /*1a80*/  @P0 LDGSTS.E.BYPASS.LTC128B.128 [R3+0x14100], [R24.64+0x80], !P4 ;  /* 0x1410008018030fae */ /* 0x0005e2000e101d46 */
[----:B------:R-:W-:Y:S02]  /*1a90*/  LOP3.LUT R141, R141, 0xfffffff8, RZ, 0xc0, !PT ;  /* 0xfffffff88d8d7812 */ /* 0x000fe400078ec0ff */
[----:B------:R-:W-:Y:S01]  /*1aa0*/  LOP3.LUT R140, R140, 0xfffffff8, RZ, 0xc0, !PT ;  /* 0xfffffff88c8c7812 */ /* 0x000fe200078ec0ff */
[----:B------:R2:W-:Y:S01]  /*1ab0*/  @P0 LDGSTS.E.BYPASS.LTC128B.128 [R3+0x16100], [R24.64+0x100], !P3 ;  /* 0x1610010018030fae */ /* 0x0005e2000d901d46 */
[-C--:B------:R-:W-:Y:S02]  /*1ac0*/  SHF.L.U64.HI R127, R12, R137.reuse, c[0x0][0x294] ;  /* 0x0000a5000c7f7619 */ /* 0x080fe40000010289 */
[-C--:B------:R-:W-:Y:S01]  /*1ad0*/  SHF.L.U64.HI R131, R8, R137.reuse, c[0x0][0x284] ;  /* 0x0000a10008837619 */ /* 0x080fe20000010289 */
[----:B------:R2:W-:Y:S01]  /*1ae0*/  @P0 LDGSTS.E.BYPASS.LTC128B.128 [R3+0x13100], [R26.64], !P5 ;  /* 0x131000001a030fae */ /* 0x0005e2000e901d46 */
[----:B------:R-:W-:-:S02]  /*1af0*/  SHF.L.U64.HI R137, R6, R137, c[0x0][0x1e4] ;  /* 0x0000790006897619 */ /* 0x000fc40000010289 */
[C---:B------:R-:W-:Y:S01]  /*1b00*/  IADD3 R13, R20.reuse, 0x30, RZ ;  /* 0x00000030140d7810 */ /* 0x040fe20007ffe0ff */
[----:B------:R2:W-:Y:S01]  /*1b10*/  @P0 LDGSTS.E.BYPASS.LTC128B.128 [R3+0x15100], [R26.64+0x80], !P4 ;  /* 0x151000801a030fae */ /* 0x0005e2000e101d46 */
[----:B-1----:R-:W-:Y:S01]  /*1b20*/  IMAD R14, R5, c[0x0][0x1e0], RZ ;  /* 0x00007800050e7a24 */ /* 0x002fe200078e02ff */
[----:B------:R-:W-:Y:S02]  /*1b30*/  IADD3 R12, R20, 0x50, RZ ;  /* 0x00000050140c7810 */ /* 0x000fe40007ffe0ff */
[----:B------:R2:W-:Y:S01]  /*1b40*/  @P0 LDGSTS.E.BYPASS.LTC128B.128 [R3+0x17100], [R26.64+0x100], !P3 ;  /* 0x171001001a030fae */ /* 0x0005e2000d901d46 */
[----:B------:R-:W-:Y:S02]  /*1b50*/  IADD3 R170, P0, R170, R115, RZ ;  /* 0x00000073aaaa7210 */ /* 0x000fe40007f1e0ff */
[----:B------:R-:W-:Y:S01]  /*1b60*/  SHF.R.S32.HI R136, RZ, 0x1f, R142 ;  /* 0x0000001fff887819 */ /* 0x000fe2000001148e */
[----:B------:R-:W0:Y:S01]  /*1b70*/  LDGDEPBAR ;  /* 0x00000000000079af */ /* 0x000e220000000000 */
[----:B------:R-:W-:Y:S01]  /*1b80*/  SHF.R.S32.HI R130, RZ, 0x1f, R110 ;  /* 0x0000001fff827819 */ /* 0x000fe2000001146e */
[----:B------:R-:W-:Y:S01]  /*1b90*/  IMAD.X R171, R4, 0x1, R5, P0 ;  /* 0x0000000104ab7824 */ /* 0x000fe200000e0605 */
[----:B------:R-:W-:Y:S01]  /*1ba0*/  IADD3 R122, P1, P0, R168, R172, R22 ;  /* 0x000000aca87a7210 */ /* 0x000fe2000783e016 */
[C---:B------:R-:W-:Y:S01]  /*1bb0*/  IMAD R4, R2.reuse, c[0x0][0x290], RZ ;  /* 0x0000a40002047a24 */ /* 0x040fe200078e02ff */
[----:B------:R-:W-:Y:S01]  /*1bc0*/  SHF.R.S32.HI R134, RZ, 0x1f, R141 ;  /* 0x0000001fff867819 */ /* 0x000fe2000001148d */
[----:B------:R-:W-:Y:S01]  /*1bd0*/  IMAD R2, R2, c[0x0][0x280], RZ ;  /* 0x0000a00002027a24 */ /* 0x000fe200078e02ff */
[----:B------:R-:W-:-:S02]  /*1be0*/  SHF.R.S32.HI R132, RZ, 0x1f, R140 ;  /* 0x0000001fff847819 */ /* 0x000fc4000001148c */
[----:B------:R-:W-:Y:S01]  /*1bf0*/  SHF.R.S32.HI R128, RZ, 0x1f, R109 ;  /* 0x0000001fff807819 */ /* 0x000fe2000001146d */
[----:B------:R-:W-:Y:S01]  /*1c00*/  IMAD R117, R91, c[0x0][0x284], R2 ;  /* 0x0000a1005b757a24 */ /* 0x000fe200078e0202 */
[----:B------:R-:W-:-:S03]  /*1c10*/  SHF.R.S32.HI R126, RZ, 0x1f, R108 ;  /* 0x0000001fff7e7819 */ /* 0x000fc6000001146c */
[----:B------:R-:W-:Y:S02]  /*1c20*/  IMAD.IADD R119, R163, 0x1, R117 ;  /* 0x00000001a3777824 */ /* 0x000fe400078e0275 */
[----:B------:R-:W-:Y:S02]  /*1c30*/  IMAD.IADD R117, R117, 0x1, R159 ;  /* 0x0000000175757824 */ /* 0x000fe400078e029f */
[----:B--2---:R-:W-:Y:S01]  /*1c40*/  IMAD R3, R115, c[0x0][0x1e4], R14 ;  /* 0x0000790073037a24 */ /* 0x004fe200078e020e */
[----:B------:R-:W-:-:S03]  /*1c50*/  IADD3 R14, R20, 0x10, RZ ;  /* 0x00000010140e7810 */ /* 0x000fc60007ffe0ff */
[----:B------:R-:W-:Y:S02]  /*1c60*/  IMAD.IADD R124, R173, 0x1, R3 ;  /* 0x00000001ad7c7824 */ /* 0x000fe400078e0203 */
[----:B------:R-:W-:-:S03]  /*1c70*/  IMAD R3, R91, c[0x0][0x294], R4 ;  /* 0x0000a5005b037a24 */ /* 0x000fc600078e0204 */
[----:B------:R-:W-:Y:S01]  /*1c80*/  IADD3.X R121, R125, R124, R23, P1, P0 ;  /* 0x0000007c7d797210 */ /* 0x000fe20000fe0417 */
[----:B------:R-:W-:Y:S01]  /*1c90*/  IMAD.IADD R120, R165, 0x1, R3 ;  /* 0x00000001a5787824 */ /* 0x000fe200078e0203 */
[----:B------:R-:W-:Y:S01]  /*1ca0*/  ISETP.NE.AND P0, PT, RZ, UR4, PT ;  /* 0x00000004ff007c0c */ /* 0x000fe2000bf05270 */
[----:B------:R-:W-:-:S12]  /*1cb0*/  IMAD.IADD R118, R3, 0x1, R161 ;  /* 0x0000000103767824 */ /* 0x000fd800078e02a1 */
[----:B------:R-:W-:Y:S02]  /*1cc0*/  @P0 LOP3.LUT R186, R186, 0x1, RZ, 0xfc, !PT ;  /* 0x00000001baba0812 */ /* 0x000fe400078efcff */
.L_x_2050:
        /* <DEDUP_REMOVED lines=90> */
.L_x_2030:
[----:B------:R-:W-:Y:S05]  /*2270*/  BSYNC B0 ;  /* 0x0000000000007941 */ /* 0x000fea0003800000 */
.L_x_2029:
        /* <DEDUP_REMOVED lines=99> */
.L_x_2033:
[----:B------:R-:W-:Y:S05]  /*28b0*/  BSYNC B0 ;  /* 0x0000000000007941 */ /* 0x000fea0003800000 */
.L_x_2032:
        /* <DEDUP_REMOVED lines=56> */
.L_x_2035:
[----:B------:R-:W-:Y:S05]  /*2c40*/  BSYNC B0 ;  /* 0x0000000000007941 */ /* 0x000fea0003800000 */
.L_x_2034:
        /* <DEDUP_REMOVED lines=56> */
.L_x_2037:
[----:B------:R-:W-:Y:S05]  /*2fd0*/  BSYNC B0 ;  /* 0x0000000000007941 */ /* 0x000fea0003800000 */
.L_x_2036:
        /* <DEDUP_REMOVED lines=56> */
.L_x_2039:
[----:B------:R-:W-:Y:S05]  /*3360*/  BSYNC B0 ;  /* 0x0000000000007941 */ /* 0x000fea0003800000 */
.L_x_2038:
        /* <DEDUP_REMOVED lines=56> */
.L_x_2041:
[----:B------:R-:W-:Y:S05]  /*36f0*/  BSYNC B0 ;  /* 0x0000000000007941 */ /* 0x000fea0003800000 */
.L_x_2040:
        /* <DEDUP_REMOVED lines=56> */
.L_x_2028:
        /* <DEDUP_REMOVED lines=47> */
.L_x_2043:
[----:B------:R-:W-:Y:S05]  /*3d70*/  BSYNC B0 ;  /* 0x0000000000007941 */ /* 0x000fea0003800000 */
.L_x_2042:
        /* <DEDUP_REMOVED lines=161> */
.L_x_2045:
[----:B------:R-:W-:Y:S05]  /*4790*/  BSYNC B0 ;  /* 0x0000000000007941 */ /* 0x000fea0003800000 */
.L_x_2044:
        /* <DEDUP_REMOVED lines=118> */
.L_x_2047:
[----:B------:R-:W-:Y:S05]  /*4f00*/  BSYNC B0 ;  /* 0x0000000000007941 */ /* 0x000fea0003800000 */
.L_x_2046:
        /* <DEDUP_REMOVED lines=120> */
.L_x_2027:
        /* <DEDUP_REMOVED lines=29> */
.L_x_2031:
[----:B------:R-:W-:Y:S05]  /*5860*/  BSYNC B1 ;  /* 0x0000000000017941 */ /* 0x000fea0003800000 */
.L_x_2026:
        /* <DEDUP_REMOVED lines=68> */
.L_x_2049:
[----:B-1----:R-:W-:Y:S05]  /*5cb0*/  BSYNC B0 ;  /* 0x0000000000007941 */ /* 0x002fea0003800000 */
.L_x_2048:
        /* <DEDUP_REMOVED lines=33> */
.L_x_2025:
        /* <DEDUP_REMOVED lines=62> */
[----:B------:R-:W-:Y:S01]  /*62b0*/  IMAD.MOV.U32 R3, RZ, RZ, 0x1 ;  /* 0x00000001ff037424 */ /* 0x000fe200078e00ff */
[----:B------:R-:W-:Y:S01]  /*62c0*/  SHF.R.S32.HI R8, RZ, 0x1f, R89 ;  /* 0x0000001fff087819 */ /* 0x000fe20000011459 */
[----:B------:R-:W-:Y:S01]  /*62d0*/  IMAD.WIDE.U32 R14, R97, c[0x0][0x178], RZ ;  /* 0x00005e00610e7a25 */ /* 0x000fe200078e00ff */
[----:B------:R-:W-:Y:S01]  /*62e0*/  ISETP.NE.U32.AND P3, PT, RZ, c[0x0][0x348], PT ;  /* 0x0000d200ff007a0c */ /* 0x000fe20003f65070 */
[----:B------:R-:W-:Y:S01]  /*62f0*/  BSSY B0, `(.L_x_2052) ;  /* 0x000009e000007945 */ /* 0x000fe20003800000 */
[-C--:B------:R-:W-:Y:S01]  /*6300*/  LEA.HI R13, R8, R89.reuse, RZ, 0x3 ;  /* 0x00000059080d7211 */ /* 0x080fe200078f18ff */
[----:B------:R-:W-:Y:S01]  /*6310*/  IMAD R6, R6, c[0x0][0x178], RZ ;  /* 0x00005e0006067a24 */ /* 0x000fe200078e02ff */
[----:B------:R-:W-:Y:S01]  /*6320*/  LEA.HI R0, R8, R89, RZ, 0x4 ;  /* 0x0000005908007211 */ /* 0x000fe200078f20ff */
[----:B------:R-:W-:Y:S01]  /*6330*/  IMAD R41, R93, c[0x0][0x2c4], RZ ;  /* 0x0000b1005d297a24 */ /* 0x000fe200078e02ff */
[----:B------:R-:W-:Y:S01]  /*6340*/  ISETP.NE.AND P4, PT, R3, c[0x0][0x2c4], PT ;  /* 0x0000b10003007a0c */ /* 0x000fe20003f85270 */
[----:B------:R-:W-:Y:S01]  /*6350*/  IMAD R17, R97, c[0x0][0x17c], R6 ;  /* 0x00005f0061117a24 */ /* 0x000fe200078e0206 */
[----:B------:R-:W-:-:S02]  /*6360*/  LOP3.LUT R6, R13, 0xfffffff8, RZ, 0xc0, !PT ;  /* 0xfffffff80d067812 */ /* 0x000fc400078ec0ff */
[----:B------:R-:W-:Y:S01]  /*6370*/  SHF.R.S32.HI R9, RZ, 0x4, R0 ;  /* 0x00000004ff097819 */ /* 0x000fe20000011400 */
[----:B------:R-:W-:Y:S01]  /*6380*/  IMAD.IADD R15, R15, 0x1, R17 ;  /* 0x000000010f0f7824 */ /* 0x000fe200078e0211 */
[----:B------:R-:W-:Y:S01]  /*6390*/  SHF.R.S32.HI R5, RZ, 0x3, R13 ;  /* 0x00000003ff057819 */ /* 0x000fe2000001140d */
[----:B------:R-:W-:Y:S01]  /*63a0*/  IMAD.IADD R6, R89, 0x1, -R6 ;  /* 0x0000000159067824 */ /* 0x000fe200078e0a06 */
[----:B------:R-:W-:Y:S01]  /*63b0*/  LEA.HI R7, R0, R9, RZ, 0x1 ;  /* 0x0000000900077211 */ /* 0x000fe200078f08ff */
[----:B------:R-:W-:Y:S01]  /*63c0*/  IMAD.WIDE.U32 R14, R185, c[0x0][0x1b8], R14 ;  /* 0x00006e00b90e7a25 */ /* 0x000fe200078e000e */
[----:B------:R-:W-:Y:S02]  /*63d0*/  LOP3.LUT R186, R186, 0xfffffffe, RZ, 0xc0, !PT ;  /* 0xfffffffebaba7812 */ /* 0x000fe400078ec0ff */
[----:B------:R-:W-:Y:S01]  /*63e0*/  LOP3.LUT R3, R7, 0xfffffffe, RZ, 0xc0, !PT ;  /* 0xfffffffe07037812 */ /* 0x000fe200078ec0ff */
[----:B------:R-:W-:Y:S01]  /*63f0*/  IMAD.SHL.U32 R16, R6, 0x8, RZ ;  /* 0x0000000806107824 */ /* 0x000fe200078e00ff */
[----:B------:R-:W-:Y:S01]  /*6400*/  ISETP.NE.AND.EX P3, PT, RZ, c[0x0][0x34c], PT, P3 ;  /* 0x0000d300ff007a0c */ /* 0x000fe20003f65330 */
[----:B-1----:R-:W-:Y:S01]  /*6410*/  IMAD.SHL.U32 R11, R5, 0x40, RZ ;  /* 0x00000040050b7824 */ /* 0x002fe200078e00ff */
[----:B------:R-:W-:Y:S01]  /*6420*/  LOP3.LUT R0, R0, 0xfffffff0, RZ, 0xc0, !PT ;  /* 0xfffffff000007812 */ /* 0x000fe200078ec0ff */
[----:B------:R-:W-:Y:S01]  /*6430*/  IMAD.IADD R3, R9, 0x1, -R3 ;  /* 0x0000000109037824 */ /* 0x000fe200078e0a03 */
[----:B------:R-:W-:Y:S01]  /*6440*/  IADD3 R9, R16, 0x80, RZ ;  /* 0x0000008010097810 */ /* 0x000fe20007ffe0ff */
[----:B------:R-:W-:Y:S01]  /*6450*/  IMAD R10, R94, c[0x0][0x1b8], RZ ;  /* 0x00006e005e0a7a24 */ /* 0x000fe200078e02ff */
[----:B------:R-:W-:Y:S01]  /*6460*/  LOP3.LUT R11, R11, 0x1c0, RZ, 0xc0, !PT ;  /* 0x000001c00b0b7812 */ /* 0x000fe200078ec0ff */
[C---:B------:R-:W-:Y:S01]  /*6470*/  IMAD.SHL.U32 R12, R6.reuse, 0x40, RZ ;  /* 0x00000040060c7824 */ /* 0x040fe200078e00ff */
[----:B------:R-:W-:Y:S01]  /*6480*/  ISETP.GE.AND P2, PT, R9, c[0x0][0x1d4], PT ;  /* 0x0000750009007a0c */ /* 0x000fe20003f46270 */
[----:B------:R-:W-:Y:S01]  /*6490*/  IMAD R17, R185, c[0x0][0x1bc], R10 ;  /* 0x00006f00b9117a24 */ /* 0x000fe200078e020a */
[----:B------:R-:W-:Y:S01]  /*64a0*/  LOP3.LUT R7, R11, 0x38, R16, 0xf8, !PT ;  /* 0x000000380b077812 */ /* 0x000fe200078ef810 */
[----:B------:R-:W-:Y:S01]  /*64b0*/  IMAD.IADD R0, R89, 0x1, -R0 ;  /* 0x0000000159007824 */ /* 0x000fe200078e0a00 */
[----:B------:R-:W-:Y:S01]  /*64c0*/  SHF.R.U32.HI R192, RZ, 0x3, R11 ;  /* 0x00000003ffc07819 */ /* 0x000fe2000001160b */
[----:B------:R-:W-:Y:S01]  /*64d0*/  IMAD R11, R6, 0x20, R5 ;  /* 0x00000020060b7824 */ /* 0x000fe200078e0205 */
[----:B------:R-:W-:Y:S01]  /*64e0*/  ISETP.GE.AND P1, PT, R9, c[0x0][0x198], PT ;  /* 0x0000660009007a0c */ /* 0x000fe20003f26270 */
[----:B------:R-:W-:Y:S01]  /*64f0*/  IMAD.IADD R15, R15, 0x1, R17 ;  /* 0x000000010f0f7824 */ /* 0x000fe200078e0211 */
[----:B------:R-:W-:Y:S01]  /*6500*/  SHF.R.S32.HI R9, RZ, 0x1f, R184 ;  /* 0x0000001fff097819 */ /* 0x000fe200000114b8 */
[----:B------:R-:W-:Y:S01]  /*6510*/  IMAD R11, R90, 0x80, R11 ;  /* 0x000000805a0b7824 */ /* 0x000fe200078e020b */
[----:B------:R-:W-:-:S02]  /*6520*/  P2R R10, PR, RZ, 0x2 ;  /* 0x00000002ff0a7803 */ /* 0x000fc40000000000 */
[----:B------:R-:W-:Y:S01]  /*6530*/  LOP3.LUT P1, RZ, R6, 0x2, RZ, 0xc0, !PT ;  /* 0x0000000206ff7812 */ /* 0x000fe2000782c0ff */
[----:B------:R-:W-:Y:S01]  /*6540*/  IMAD.MOV.U32 R24, RZ, RZ, R11 ;  /* 0x000000ffff187224 */ /* 0x000fe200078e000b */
[----:B------:R-:W-:Y:S02]  /*6550*/  @P2 LOP3.LUT R186, R186, 0x1, RZ, 0xfc, !PT ;  /* 0x00000001baba2812 */ /* 0x000fe400078efcff */
[----:B------:R-:W-:Y:S01]  /*6560*/  LOP3.LUT P2, RZ, R6, 0x4, RZ, 0xc0, !PT ;  /* 0x0000000406ff7812 */ /* 0x000fe2000784c0ff */
[----:B------:R-:W-:Y:S01]  /*6570*/  @P4 IMAD.HI.U32 R6, R11, c[0x0][0x2c8], RZ ;  /* 0x0000b2000b064a27 */ /* 0x000fe200078e00ff */
[----:B------:R-:W-:Y:S02]  /*6580*/  LOP3.LUT R192, R7, R192, RZ, 0x3c, !PT ;  /* 0x000000c007c07212 */ /* 0x000fe400078e3cff */
[----:B------:R-:W-:Y:S02]  /*6590*/  SEL R7, R9, RZ, !P3 ;  /* 0x000000ff09077207 */ /* 0x000fe40005800000 */
[----:B------:R-:W-:-:S02]  /*65a0*/  SEL R22, R184, RZ, !P3 ;  /* 0x000000ffb8167207 */ /* 0x000fc40005800000 */
[----:B------:R-:W-:Y:S01]  /*65b0*/  @P4 SHF.R.U32.HI R24, RZ, c[0x0][0x2cc], R6 ;  /* 0x0000b300ff184a19 */ /* 0x000fe20000011606 */
[----:B------:R-:W-:Y:S01]  /*65c0*/  IMAD R7, R7, c[0x0][0x1c0], RZ ;  /* 0x0000700007077a24 */ /* 0x000fe200078e02ff */
[----:B------:R-:W-:Y:S02]  /*65d0*/  LOP3.LUT R12, R12, 0x1c0, RZ, 0xc0, !PT ;  /* 0x000001c00c0c7812 */ /* 0x000fe400078ec0ff */
[----:B------:R-:W-:Y:S01]  /*65e0*/  IADD3 R18, -R24, RZ, RZ ;  /* 0x000000ff18127210 */ /* 0x000fe20007ffe1ff */
[C---:B------:R-:W-:Y:S01]  /*65f0*/  IMAD R7, R22.reuse, c[0x0][0x1c4], R7 ;  /* 0x0000710016077a24 */ /* 0x040fe200078e0207 */
[----:B------:R-:W-:Y:S01]  /*6600*/  SHF.R.S32.HI R6, RZ, 0x1f, R24 ;  /* 0x0000001fff067819 */ /* 0x000fe20000011418 */
[----:B------:R-:W-:Y:S01]  /*6610*/  IMAD.WIDE.U32 R22, R22, c[0x0][0x1c0], R14 ;  /* 0x0000700016167a25 */ /* 0x000fe200078e000e */
[----:B------:R-:W-:Y:S02]  /*6620*/  LOP3.LUT R13, R12, 0x8, R13, 0xf8, !PT ;  /* 0x000000080c0d7812 */ /* 0x000fe400078ef80d */
[----:B------:R-:W-:Y:S01]  /*6630*/  SHF.R.S32.HI R14, RZ, 0x1f, R2 ;  /* 0x0000001fff0e7819 */ /* 0x000fe20000011402 */
[----:B------:R-:W-:Y:S01]  /*6640*/  IMAD R18, R18, c[0x0][0x2c4], R11 ;  /* 0x0000b10012127a24 */ /* 0x000fe200078e020b */
[----:B------:R-:W-:Y:S01]  /*6650*/  IADD3 R21, P3, R5, R2, RZ ;  /* 0x0000000205157210 */ /* 0x000fe20007f7e0ff */
[----:B------:R-:W-:Y:S01]  /*6660*/  IMAD R11, R6, c[0x0][0x1b0], RZ ;  /* 0x00006c00060b7a24 */ /* 0x000fe200078e02ff */
[----:B------:R-:W-:Y:S01]  /*6670*/  SHF.R.U32.HI R12, RZ, 0x3, R12 ;  /* 0x00000003ff0c7819 */ /* 0x000fe2000001160c */
[----:B------:R-:W-:Y:S01]  /*6680*/  IMAD.IADD R7, R23, 0x1, R7 ;  /* 0x0000000117077824 */ /* 0x000fe200078e0207 */
[----:B------:R-:W-:Y:S01]  /*6690*/  LEA.HI.X.SX32 R2, R5, R14, 0x1, P3 ;  /* 0x0000000e05027211 */ /* 0x000fe200018f0eff */
[----:B------:R-:W-:Y:S01]  /*66a0*/  IMAD.MOV.U32 R6, RZ, RZ, R22 ;  /* 0x000000ffff067224 */ /* 0x000fe200078e0016 */
[----:B------:R-:W-:Y:S01]  /*66b0*/  LOP3.LUT R12, R13, R12, RZ, 0x3c, !PT ;  /* 0x0000000c0d0c7212 */ /* 0x000fe200078e3cff */
[C---:B------:R-:W-:Y:S01]  /*66c0*/  IMAD R11, R24.reuse, c[0x0][0x1b4], R11 ;  /* 0x00006d00180b7a24 */ /* 0x040fe200078e020b */
[----:B------:R-:W-:Y:S01]  /*66d0*/  SHF.R.S32.HI R13, RZ, 0x1f, R0 ;  /* 0x0000001fff0d7819 */ /* 0x000fe20000011400 */
[----:B------:R-:W-:Y:S01]  /*66e0*/  IMAD.WIDE.U32 R24, R24, c[0x0][0x1b0], R6 ;  /* 0x00006c0018187a25 */ /* 0x000fe200078e0006 */
[----:B------:R-:W-:-:S02]  /*66f0*/  SHF.R.S32.HI R15, RZ, 0x1f, R18 ;  /* 0x0000001fff0f7819 */ /* 0x000fc40000011412 */
[----:B------:R-:W-:Y:S01]  /*6700*/  SHF.R.S32.HI R17, RZ, 0x1f, R16 ;  /* 0x0000001fff117819 */ /* 0x000fe20000011410 */
[----:B------:R-:W-:Y:S01]  /*6710*/  IMAD R14, R2, c[0x0][0x1e0], RZ ;  /* 0x00007800020e7a24 */ /* 0x000fe200078e02ff */
[-C--:B------:R-:W-:Y:S01]  /*6720*/  LEA.HI R80, R8, R89.reuse, RZ, 0x5 ;  /* 0x0000005908507211 */ /* 0x080fe200078f28ff */
[----:B------:R-:W-:Y:S01]  /*6730*/  IMAD R6, R2, c[0x0][0x208], RZ ;  /* 0x0000820002067a24 */ /* 0x000fe200078e02ff */
[----:B------:R-:W-:Y:S01]  /*6740*/  LEA.HI R2, R13, R0, RZ, 0x3 ;  /* 0x000000000d027211 */ /* 0x000fe200078f18ff */
[----:B------:R-:W-:Y:S01]  /*6750*/  IMAD.IADD R25, R25, 0x1, R11 ;  /* 0x0000000119197824 */ /* 0x000fe200078e020b */
[----:B------:R-:W-:Y:S01]  /*6760*/  LEA.HI R11, R8, R89, RZ, 0x6 ;  /* 0x00000059080b7211 */ /* 0x000fe200078f30ff */
[----:B------:R-:W-:Y:S01]  /*6770*/  IMAD R15, R15, c[0x0][0x1a8], RZ ;  /* 0x00006a000f0f7a24 */ /* 0x000fe200078e02ff */
[----:B------:R-:W-:Y:S01]  /*6780*/  LOP3.LUT R7, R2, 0xfffffff8, RZ, 0xc0, !PT ;  /* 0xfffffff802077812 */ /* 0x000fe200078ec0ff */
[C---:B------:R-:W-:Y:S01]  /*6790*/  IMAD R13, R21.reuse, c[0x0][0x1e4], R14 ;  /* 0x00007900150d7a24 */ /* 0x040fe200078e020e */
[----:B------:R-:W-:Y:S01]  /*67a0*/  ISETP.GE.AND P6, PT, R16, c[0x0][0x1d4], PT ;  /* 0x0000750010007a0c */ /* 0x000fe20003fc6270 */
[----:B------:R-:W-:-:S02]  /*67b0*/  IMAD R6, R21, c[0x0][0x20c], R6 ;  /* 0x0000830015067a24 */ /* 0x000fc400078e0206 */
[----:B------:R-:W-:Y:S02]  /*67c0*/  IMAD.IADD R7, R0, 0x1, -R7 ;  /* 0x0000000100077824 */ /* 0x000fe400078e0a07 */
[----:B------:R-:W-:-:S03]  /*67d0*/  IMAD.WIDE.U32 R22, R21, c[0x0][0x1e0], R16 ;  /* 0x0000780015167a25 */ /* 0x000fc600078e0010 */
[----:B------:R-:W-:Y:S01]  /*67e0*/  LOP3.LUT P4, RZ, R7, 0x4, RZ, 0xc0, !PT ;  /* 0x0000000407ff7812 */ /* 0x000fe2000788c0ff */
[----:B------:R-:W-:Y:S02]  /*67f0*/  IMAD R0, R18, c[0x0][0x1ac], R15 ;  /* 0x00006b0012007a24 */ /* 0x000fe400078e020f */
[----:B------:R-:W-:Y:S02]  /*6800*/  IMAD.SHL.U32 R11, R11, 0x8, RZ ;  /* 0x000000080b0b7824 */ /* 0x000fe400078e00ff */
[----:B------:R-:W-:-:S03]  /*6810*/  IMAD.WIDE.U32 R20, R21, c[0x0][0x208], R16 ;  /* 0x0000820015147a25 */ /* 0x000fc600078e0010 */
[----:B------:R-:W-:Y:S01]  /*6820*/  LOP3.LUT R192, R192, 0xfffffe00, R11, 0xf8, !PT ;  /* 0xfffffe00c0c07812 */ /* 0x000fe200078ef80b */
[----:B------:R-:W-:-:S04]  /*6830*/  IMAD.WIDE.U32 R18, R18, c[0x0][0x1a8], R24 ;  /* 0x00006a0012127a25 */ /* 0x000fc800078e0018 */
[----:B------:R-:W-:Y:S01]  /*6840*/  IMAD.IADD R23, R23, 0x1, R13 ;  /* 0x0000000117177824 */ /* 0x000fe200078e020d */
[----:B------:R-:W-:Y:S01]  /*6850*/  IADD3 R13, R19, R0, RZ ;  /* 0x00000000130d7210 */ /* 0x000fe20007ffe0ff */
[----:B------:R-:W-:Y:S01]  /*6860*/  IMAD.IADD R21, R21, 0x1, R6 ;  /* 0x0000000115157824 */ /* 0x000fe200078e0206 */
[----:B------:R-:W-:Y:S01]  /*6870*/  LEA R6, P3, R18, c[0x0][0x160], 0x1 ;  /* 0x0000580012067a11 */ /* 0x000fe200078608ff */
[----:B------:R-:W-:Y:S02]  /*6880*/  IMAD.SHL.U32 R11, R7, 0x40, RZ ;  /* 0x00000040070b7824 */ /* 0x000fe400078e00ff */
[----:B------:R-:W-:Y:S01]  /*6890*/  IMAD.SHL.U32 R2, R2, 0x40, RZ ;  /* 0x0000004002027824 */ /* 0x000fe200078e00ff */
[----:B------:R-:W-:Y:S01]  /*68a0*/  LEA.HI.X R0, R18, c[0x0][0x164], R13, 0x1, P3 ;  /* 0x0000590012007a11 */ /* 0x000fe200018f0c0d */
[----:B------:R-:W-:Y:S01]  /*68b0*/  IMAD.WIDE.U32 R196, R185, c[0x0][0x1e8], R22 ;  /* 0x00007a00b9c47a25 */ /* 0x000fe200078e0016 */
[----:B------:R-:W-:-:S03]  /*68c0*/  ISETP.NE.U32.AND P3, PT, RZ, c[0x0][0x350], PT ;  /* 0x0000d400ff007a0c */ /* 0x000fc60003f65070 */
[C---:B------:R-:W-:Y:S01]  /*68d0*/  IMAD.WIDE.U32 R20, R185.reuse, c[0x0][0x210], R20 ;  /* 0x00008400b9147a25 */ /* 0x040fe200078e0014 */
[----:B------:R-:W-:Y:S02]  /*68e0*/  ISETP.NE.AND.EX P3, PT, RZ, c[0x0][0x354], PT, P3 ;  /* 0x0000d500ff007a0c */ /* 0x000fe40003f65330 */
[--C-:B--2---:R-:W-:Y:S01]  /*68f0*/  @P0 SHF.R.S32.HI R15, RZ, 0x1f, R4.reuse ;  /* 0x0000001fff0f0819 */ /* 0x104fe20000011404 */
[----:B------:R-:W-:Y:S02]  /*6900*/  @P0 IMAD.MOV.U32 R14, RZ, RZ, R4 ;  /* 0x000000ffff0e0224 */ /* 0x000fe400078e0004 */
[----:B------:R-:W-:Y:S02]  /*6910*/  IMAD R4, R94, c[0x0][0x1e8], RZ ;  /* 0x00007a005e047a24 */ /* 0x000fe400078e02ff */
[----:B------:R-:W-:Y:S01]  /*6920*/  @!P0 IMAD.MOV.U32 R15, RZ, RZ, R9 ;  /* 0x000000ffff0f8224 */ /* 0x000fe200078e0009 */
[----:B------:R-:W-:Y:S01]  /*6930*/  P2R R9, PR, RZ, 0x10 ;  /* 0x00000010ff097803 */ /* 0x000fe20000000000 */
[----:B------:R-:W-:-:S02]  /*6940*/  IMAD R9, R185, c[0x0][0x1ec], R4 ;  /* 0x00007b00b9097a24 */ /* 0x000fc400078e0204 */
[----:B------:R-:W-:Y:S01]  /*6950*/  IMAD R4, R3, 0x200, R12 ;  /* 0x0000020003047824 */ /* 0x000fe200078e020c */
[----:B------:R-:W-:Y:S01]  /*6960*/  LOP3.LUT R12, R11, 0x1c0, RZ, 0xc0, !PT ;  /* 0x000001c00b0c7812 */ /* 0x000fe200078ec0ff */
[----:B------:R-:W-:Y:S01]  /*6970*/  IMAD.SHL.U32 R3, R3, 0x8, RZ ;  /* 0x0000000803037824 */ /* 0x000fe200078e00ff */
[----:B------:R-:W-:Y:S01]  /*6980*/  IADD3 R11, R16, 0x40, RZ ;  /* 0x00000040100b7810 */ /* 0x000fe20007ffe0ff */
[----:B------:R-:W-:Y:S01]  /*6990*/  @!P0 IMAD.MOV.U32 R14, RZ, RZ, R184 ;  /* 0x000000ffff0e8224 */ /* 0x000fe200078e00b8 */
[----:B------:R-:W-:Y:S01]  /*69a0*/  LOP3.LUT P0, RZ, R7, 0x2, RZ, 0xc0, !PT ;  /* 0x0000000207ff7812 */ /* 0x000fe2000780c0ff */
[----:B------:R-:W-:Y:S01]  /*69b0*/  IMAD R94, R94, c[0x0][0x210], RZ ;  /* 0x000084005e5e7a24 */ /* 0x000fe200078e02ff */
[----:B------:R-:W-:Y:S01]  /*69c0*/  LOP3.LUT R3, R12, 0x8, R3, 0xf8, !PT ;  /* 0x000000080c037812 */ /* 0x000fe200078ef803 */
[----:B------:R-:W-:Y:S01]  /*69d0*/  IMAD.IADD R197, R9, 0x1, R197 ;  /* 0x0000000109c57824 */ /* 0x000fe200078e02c5 */
[----:B------:R-:W-:Y:S01]  /*69e0*/  SHF.R.U32.HI R12, RZ, 0x3, R12 ;  /* 0x00000003ff0c7819 */ /* 0x000fe2000001160c */
[----:B------:R-:W-:Y:S01]  /*69f0*/  IMAD R94, R185, c[0x0][0x214], R94 ;  /* 0x00008500b95e7a24 */ /* 0x000fe200078e025e */
[----:B------:R-:W-:-:S02]  /*6a00*/  SEL R194, R14, RZ, !P3 ;  /* 0x000000ff0ec27207 */ /* 0x000fc40005800000 */
[----:B------:R-:W-:Y:S01]  /*6a10*/  LOP3.LUT R3, R3, R12, RZ, 0x3c, !PT ;  /* 0x0000000c03037212 */ /* 0x000fe200078e3cff */
[----:B------:R-:W-:Y:S01]  /*6a20*/  IMAD.IADD R95, R94, 0x1, R21 ;  /* 0x000000015e5f7824 */ /* 0x000fe200078e0215 */
[----:B------:R-:W-:Y:S01]  /*6a30*/  SEL R14, R15, RZ, !P3 ;  /* 0x000000ff0f0e7207 */ /* 0x000fe20005800000 */
[----:B------:R-:W-:Y:S01]  /*6a40*/  IMAD.WIDE.U32 R196, R194, c[0x0][0x1f0], R196 ;  /* 0x00007c00c2c47a25 */ /* 0x000fe200078e00c4 */
[----:B------:R-:W-:Y:S01]  /*6a50*/  LOP3.LUT R2, R3, 0xfffffe00, R2, 0xf8, !PT ;  /* 0xfffffe0003027812 */ /* 0x000fe200078ef802 */
[----:B------:R1:W2:Y:S01]  /*6a60*/  SHFL.IDX PT, R21, R0, RZ, 0x181f ;  /* 0x00181fff00157589 */ /* 0x0002a200000e0000 */
[----:B------:R-:W-:Y:S01]  /*6a70*/  LEA.HI R12, R8, R89, RZ, 0x3 ;  /* 0x00000059080c7211 */ /* 0x000fe200078f18ff */
[C---:B------:R-:W-:Y:S01]  /*6a80*/  IMAD R201, R14.reuse, c[0x0][0x1f0], RZ ;  /* 0x00007c000ec97a24 */ /* 0x040fe200078e02ff */
[----:B------:R-:W-:Y:S01]  /*6a90*/  MOV R94, R20 ;  /* 0x00000014005e7202 */ /* 0x000fe20000000f00 */
[----:B------:R-:W-:Y:S01]  /*6aa0*/  IMAD R199, R14, c[0x0][0x218], RZ ;  /* 0x000086000ec77a24 */ /* 0x000fe200078e02ff */
[----:B------:R-:W-:Y:S01]  /*6ab0*/  LOP3.LUT R12, R12, 0xfffffff8, RZ, 0xc0, !PT ;  /* 0xfffffff80c0c7812 */ /* 0x000fe200078ec0ff */
[----:B------:R-:W-:Y:S01]  /*6ac0*/  IMAD.MOV.U32 R3, RZ, RZ, 0x10 ;  /* 0x00000010ff037424 */ /* 0x000fe200078e00ff */
[----:B------:R1:W3:Y:S01]  /*6ad0*/  SHFL.IDX PT, R20, R6, RZ, 0x181f ;  /* 0x00181fff06147589 */ /* 0x0002e200000e0000 */
[----:B------:R-:W-:Y:S01]  /*6ae0*/  IMAD R14, R90, 0x80, R5 ;  /* 0x000000805a0e7824 */ /* 0x000fe200078e0205 */
[----:B------:R-:W-:Y:S01]  /*6af0*/  ISETP.GE.AND P5, PT, R11, c[0x0][0x1d4], PT ;  /* 0x000075000b007a0c */ /* 0x000fe20003fa6270 */
[----:B------:R-:W-:Y:S01]  /*6b00*/  IMAD.IADD R9, R89, 0x1, -R12 ;  /* 0x0000000159097824 */ /* 0x000fe200078e0a0c */
[----:B------:R-:W-:Y:S01]  /*6b10*/  SEL R3, R3, 0xfffffff0, !P0 ;  /* 0xfffffff003037807 */ /* 0x000fe20004000000 */
[----:B------:R-:W-:Y:S01]  /*6b20*/  IMAD R201, R194, c[0x0][0x1f4], R201 ;  /* 0x00007d00c2c97a24 */ /* 0x000fe200078e02c9 */
[----:B------:R-:W-:Y:S01]  /*6b30*/  ISETP.GE.AND P0, PT, R14, R41, PT ;  /* 0x000000290e00720c */ /* 0x000fe20003f06270 */
[----:B------:R-:W-:Y:S01]  /*6b40*/  IMAD R199, R194, c[0x0][0x21c], R199 ;  /* 0x00008700c2c77a24 */ /* 0x000fe200078e02c7 */
[----:B------:R-:W-:Y:S01]  /*6b50*/  ISETP.GE.AND P4, PT, R11, c[0x0][0x198], PT ;  /* 0x000066000b007a0c */ /* 0x000fe20003f86270 */
[----:B------:R-:W-:-:S02]  /*6b60*/  IMAD.SHL.U32 R9, R9, 0x8, RZ ;  /* 0x0000000809097824 */ /* 0x000fc400078e00ff */
[----:B------:R-:W-:-:S03]  /*6b70*/  IMAD.WIDE.U32 R194, R194, c[0x0][0x218], R94 ;  /* 0x00008600c2c27a25 */ /* 0x000fc600078e005e */
[----:B------:R-:W-:Y:S01]  /*6b80*/  ISETP.GE.AND P3, PT, R9, c[0x0][0x198], PT ;  /* 0x0000660009007a0c */ /* 0x000fe20003f66270 */
[----:B------:R-:W-:Y:S02]  /*6b90*/  IMAD.IADD R201, R197, 0x1, R201 ;  /* 0x00000001c5c97824 */ /* 0x000fe400078e02c9 */
[----:B------:R-:W-:Y:S02]  /*6ba0*/  IMAD.IADD R199, R195, 0x1, R199 ;  /* 0x00000001c3c77824 */ /* 0x000fe400078e02c7 */
[----:B------:R-:W-:Y:S05]  /*6bb0*/  @P0 BRA `(.L_x_2053) ;  /* 0x0000011000000947 */ /* 0x000fea0003800000 */
[C---:B--2---:R-:W-:Y:S02]  /*6bc0*/  IADD3 R12, R9.reuse, 0x80, RZ ;  /* 0x00000080090c7810 */ /* 0x044fe40007ffe0ff */
[----:B------:R-:W-:Y:S02]  /*6bd0*/  SHF.R.S32.HI R18, RZ, 0x1f, R11 ;  /* 0x0000001fff127819 */ /* 0x000fe4000001140b */
[----:B---3--:R-:W-:Y:S02]  /*6be0*/  LEA R22, P0, R9, R20, 0x1 ;  /* 0x0000001409167211 */ /* 0x008fe400078008ff */
        /* <DEDUP_REMOVED lines=14> */
.L_x_2053:
[----:B--2---:R-:W-:Y:S05]  /*6cd0*/  BSYNC B0 ;  /* 0x0000000000007941 */ /* 0x004fea0003800000 */
.L_x_2052:
[----:B------:R-:W-:Y:S01]  /*6ce0*/  IADD3 R12, R14, 0x20, RZ ;  /* 0x000000200e0c7810 */ /* 0x000fe20007ffe0ff */
[----:B------:R2:W4:Y:S01]  /*6cf0*/  SHFL.IDX PT, R21, R0, 0x1, 0x181f ;  /* 0x00381f0000157f89 */ /* 0x00052200000e0000 */
[----:B------:R-:W-:Y:S02]  /*6d00*/  BSSY B0, `(.L_x_2054) ;  /* 0x0000015000007945 */ /* 0x000fe40003800000 */
[----:B------:R-:W-:Y:S01]  /*6d10*/  ISETP.GE.AND P0, PT, R12, R41, PT ;  /* 0x000000290c00720c */ /* 0x000fe20003f06270 */
[----:B---3--:R2:W3:-:S12]  /*6d20*/  SHFL.IDX PT, R20, R6, 0x1, 0x181f ;  /* 0x00381f0006147f89 */ /* 0x0084d800000e0000 */
[----:B------:R-:W-:Y:S05]  /*6d30*/  @P0 BRA `(.L_x_2055) ;  /* 0x0000011000000947 */ /* 0x000fea0003800000 */
[C---:B------:R-:W-:Y:S02]  /*6d40*/  IADD3 R13, R9.reuse, 0x80, RZ ;  /* 0x00000080090d7810 */ /* 0x040fe40007ffe0ff */
[----:B------:R-:W-:Y:S02]  /*6d50*/  SHF.R.S32.HI R18, RZ, 0x1f, R11 ;  /* 0x0000001fff127819 */ /* 0x000fe4000001140b */
[C---:B---3--:R-:W-:Y:S02]  /*6d60*/  LEA R22, P0, R9.reuse, R20, 0x1 ;  /* 0x0000001409167211 */ /* 0x048fe400078008ff */
        /* <DEDUP_REMOVED lines=14> */
.L_x_2055:
[----:B------:R-:W-:Y:S05]  /*6e50*/  BSYNC B0 ;  /* 0x0000000000007941 */ /* 0x000fea0003800000 */
.L_x_2054:
[----:B------:R-:W-:Y:S01]  /*6e60*/  IADD3 R12, R14, 0x40, RZ ;  /* 0x000000400e0c7810 */ /* 0x000fe20007ffe0ff */
[----:B---34-:R3:W4:Y:S01]  /*6e70*/  SHFL.IDX PT, R21, R0, 0x2, 0x181f ;  /* 0x00581f0000157f89 */ /* 0x01872200000e0000 */
[----:B------:R-:W-:Y:S02]  /*6e80*/  BSSY B0, `(.L_x_2056) ;  /* 0x0000015000007945 */ /* 0x000fe40003800000 */
[----:B------:R-:W-:Y:S01]  /*6e90*/  ISETP.GE.AND P0, PT, R12, R41, PT ;  /* 0x000000290c00720c */ /* 0x000fe20003f06270 */
[----:B------:R3:W1:-:S12]  /*6ea0*/  SHFL.IDX PT, R20, R6, 0x2, 0x181f ;  /* 0x00581f0006147f89 */ /* 0x00065800000e0000 */
[----:B------:R-:W-:Y:S05]  /*6eb0*/  @P0 BRA `(.L_x_2057) ;  /* 0x0000011000000947 */ /* 0x000fea0003800000 */
[C---:B------:R-:W-:Y:S02]  /*6ec0*/  IADD3 R13, R9.reuse, 0x80, RZ ;  /* 0x00000080090d7810 */ /* 0x040fe40007ffe0ff */
[----:B------:R-:W-:Y:S02]  /*6ed0*/  SHF.R.S32.HI R18, RZ, 0x1f, R11 ;  /* 0x0000001fff127819 */ /* 0x000fe4000001140b */
[C---:B-1----:R-:W-:Y:S02]  /*6ee0*/  LEA R22, P0, R9.reuse, R20, 0x1 ;  /* 0x0000001409167211 */ /* 0x042fe400078008ff */
        /* <DEDUP_REMOVED lines=14> */
.L_x_2057:
[----:B------:R-:W-:Y:S05]  /*6fd0*/  BSYNC B0 ;  /* 0x0000000000007941 */ /* 0x000fea0003800000 */
.L_x_2056:
[----:B------:R-:W-:Y:S01]  /*6fe0*/  IADD3 R14, R14, 0x60, RZ ;  /* 0x000000600e0e7810 */ /* 0x000fe20007ffe0ff */
[----:B-1----:R-:W1:Y:S01]  /*6ff0*/  SHFL.IDX PT, R18, R6, 0x3, 0x181f ;  /* 0x00781f0006127f89 */ /* 0x002e6200000e0000 */
[----:B------:R-:W-:Y:S01]  /*7000*/  P2R R13, PR, RZ, 0x4 ;  /* 0x00000004ff0d7803 */ /* 0x000fe20000000000 */
[----:B------:R-:W-:Y:S01]  /*7010*/  IMAD.SHL.U32 R134, R192, 0x2, RZ ;  /* 0x00000002c0867824 */ /* 0x000fe200078e00ff */
[----:B------:R-:W-:Y:S01]  /*7020*/  ISETP.GE.AND P0, PT, R14, R41, PT ;  /* 0x000000290e00720c */ /* 0x000fe20003f06270 */
[----:B------:R5:W2:Y:S01]  /*7030*/  SHFL.IDX PT, R19, R0, 0x3, 0x181f ;  /* 0x00781f0000137f89 */ /* 0x000aa200000e0000 */
[----:B------:R-:W-:Y:S01]  /*7040*/  ISETP.NE.AND P2, PT, R10, RZ, PT ;  /* 0x000000ff0a00720c */ /* 0x000fe20003f45270 */
[----:B------:R-:W-:Y:S01]  /*7050*/  IMAD.MOV.U32 R198, RZ, RZ, R194 ;  /* 0x000000ffffc67224 */ /* 0x000fe200078e00c2 */
[----:B------:R-:W-:Y:S01]  /*7060*/  P2R R12, PR, RZ, 0x2 ;  /* 0x00000002ff0c7803 */ /* 0x000fe20000000000 */
[----:B------:R-:W-:Y:S01]  /*7070*/  IMAD.MOV.U32 R200, RZ, RZ, R196 ;  /* 0x000000ffffc87224 */ /* 0x000fe200078e00c4 */
[----:B------:R-:W-:Y:S01]  /*7080*/  LEA.HI.SX32 R81, R133, 0xffffffff, 0x1a ;  /* 0xffffffff85517811 */ /* 0x000fe200078fd2ff */
[----:B------:R-:W-:Y:S01]  /*7090*/  IMAD.MOV.U32 R189, RZ, RZ, 0x5 ;  /* 0x00000005ffbd7424 */ /* 0x000fe200078e00ff */
[----:B------:R-:W-:-:S02]  /*70a0*/  SHF.R.S32.HI R45, RZ, 0x5, R80 ;  /* 0x00000005ff2d7819 */ /* 0x000fc40000011450 */
[----:B------:R-:W-:-:S03]  /*70b0*/  IADD3 R191, R134, 0x100, RZ ;  /* 0x0000010086bf7810 */ /* 0x000fc60007ffe0ff */
[----:B------:R-:W-:-:S04]  /*70c0*/  @!P0 SHF.R.S32.HI R10, RZ, 0x1f, R11 ;  /* 0x0000001fff0a8819 */ /* 0x000fc8000001140b */
[----:B------:R-:W-:Y:S02]  /*70d0*/  @!P0 LEA.HI R15, R10, R11, RZ, 0x3 ;  /* 0x0000000b0a0f8211 */ /* 0x000fe400078f18ff */
[----:B------:R-:W-:Y:S02]  /*70e0*/  SHF.R.S32.HI R10, RZ, 0x1f, R81 ;  /* 0x0000001fff0a7819 */ /* 0x000fe40000011451 */
[----:B------:R-:W-:Y:S02]  /*70f0*/  @!P0 LOP3.LUT R15, R15, 0xfffffff8, RZ, 0xc0, !PT ;  /* 0xfffffff80f0f8812 */ /* 0x000fe400078ec0ff */
[C---:B-1----:R-:W-:Y:S02]  /*7100*/  @!P0 LEA R16, P1, R9.reuse, R18, 0x1 ;  /* 0x0000001209108211 */ /* 0x042fe400078208ff */
[----:B--23-5:R-:W-:Y:S01]  /*7110*/  IADD3 R0, R9, 0x80, RZ ;  /* 0x0000008009007810 */ /* 0x02cfe20007ffe0ff */
[----:B------:R-:W-:Y:S01]  /*7120*/  @!P0 IMAD.WIDE R22, R15, 0x2, R18 ;  /* 0x000000020f168825 */ /* 0x000fe200078e0212 */
[----:B------:R-:W-:-:S02]  /*7130*/  @!P0 LEA.HI.X R17, R9, R19, R17, 0x1, P1 ;  /* 0x0000001309118211 */ /* 0x000fc400008f0c11 */
[----:B------:R-:W-:Y:S02]  /*7140*/  @!P0 SHF.R.S32.HI R15, RZ, 0x1f, R0 ;  /* 0x0000001fff0f8819 */ /* 0x000fe40000011400 */
[----:B------:R-:W-:Y:S01]  /*7150*/  LOP3.LUT P1, RZ, R186, 0x1, RZ, 0xc0, !PT ;  /* 0x00000001baff7812 */ /* 0x000fe2000782c0ff */
[----:B------:R-:W-:Y:S01]  /*7160*/  @!PT LDS RZ, [RZ] ;  /* 0x00000000fffff984 */ /* 0x000fe20000000800 */
[----:B------:R1:W-:Y:S01]  /*7170*/  @!P0 LDGSTS.E.BYPASS.LTC128B.128 [R134+0x1b100], [R16.64], !P3 ;  /* 0x1b10000010868fae */ /* 0x0003e2000d901d46 */
[----:B------:R-:W-:Y:S01]  /*7180*/  @!P0 LEA.HI R6, R15, R0, RZ, 0x3 ;  /* 0x000000000f068211 */ /* 0x000fe200078f18ff */
[----:B------:R-:W-:Y:S01]  /*7190*/  IMAD.MOV.U32 R15, RZ, RZ, 0x6 ;  /* 0x00000006ff0f7424 */ /* 0x000fe200078e00ff */
[----:B------:R-:W-:Y:S01]  /*71a0*/  ISETP.GE.AND P3, PT, R92, 0x41, PT ;  /* 0x000000415c00780c */ /* 0x000fe20003f66270 */
[----:B------:R2:W-:Y:S01]  /*71b0*/  @!P0 LDGSTS.E.BYPASS.LTC128B.128 [R134+0x1f100], [R22.64], !P4 ;  /* 0x1f10000016868fae */ /* 0x0005e2000e101d46 */
[----:B------:R-:W-:-:S05]  /*71c0*/  @!P0 LOP3.LUT R6, R6, 0xfffffff8, RZ, 0xc0, !PT ;  /* 0xfffffff806068812 */ /* 0x000fca00078ec0ff */
[----:B----4-:R-:W-:-:S04]  /*71d0*/  @!P0 IMAD.WIDE R20, R6, 0x2, R18 ;  /* 0x0000000206148825 */ /* 0x010fc800078e0212 */
[----:B------:R-:W-:Y:S01]  /*71e0*/  IMAD.MOV.U32 R6, RZ, RZ, c[0x0][0x208] ;  /* 0x00008200ff067624 */ /* 0x000fe200078e00ff */
[----:B------:R3:W-:Y:S03]  /*71f0*/  @!P0 LDGSTS.E.BYPASS.LTC128B.128 [R134+0x23100], [R20.64], !P2 ;  /* 0x2310000014868fae */ /* 0x0007e6000d101d46 */
[C---:B------:R-:W-:Y:S01]  /*7200*/  IMAD.SHL.U32 R190, R6.reuse, 0x20, RZ ;  /* 0x0000002006be7824 */ /* 0x040fe200078e00ff */
[----:B------:R-:W0:Y:S01]  /*7210*/  LDGDEPBAR ;  /* 0x00000000000079af */ /* 0x000e220000000000 */
[C---:B-1----:R-:W-:Y:S01]  /*7220*/  SHF.L.U64.HI R16, R6.reuse, R15, c[0x0][0x20c] ;  /* 0x0000830006107619 */ /* 0x042fe2000001020f */
[----:B------:R-:W-:-:S04]  /*7230*/  IMAD.SHL.U32 R17, R6, 0x40, RZ ;  /* 0x0000004006117824 */ /* 0x000fc800078e00ff */
[----:B------:R-:W-:Y:S02]  /*7240*/  IMAD R14, R16, R81, RZ ;  /* 0x00000051100e7224 */ /* 0x000fe400078e02ff */
[----:B------:R-:W-:-:S04]  /*7250*/  IMAD.WIDE.U32 R18, R81, R17, R198 ;  /* 0x0000001151127225 */ /* 0x000fc800078e00c6 */
[----:B------:R-:W-:Y:S01]  /*7260*/  IMAD R14, R10, R17, R14 ;  /* 0x000000110a0e7224 */ /* 0x000fe200078e020e */
[----:B------:R-:W-:Y:S01]  /*7270*/  BAR.SYNC.DEFER_BLOCKING 0x0 ;  /* 0x0000000000007b1d */ /* 0x000fe20000010000 */
[----:B--2---:R-:W-:Y:S02]  /*7280*/  LEA R22, P0, R18, c[0x0][0x1f8], 0x1 ;  /* 0x00007e0012167a11 */ /* 0x004fe400078008ff */
[----:B------:R-:W-:Y:S01]  /*7290*/  IMAD.IADD R14, R19, 0x1, R14 ;  /* 0x00000001130e7824 */ /* 0x000fe200078e020e */
[----:B------:R-:W-:-:S04]  /*72a0*/  @P3 LEA.HI.SX32 R19, R133, 0xfffffffe, 0x1a ;  /* 0xfffffffe85133811 */ /* 0x000fc800078fd2ff */
[----:B------:R-:W-:Y:S01]  /*72b0*/  LEA.HI.X R23, R18, c[0x0][0x1fc], R14, 0x1, P0 ;  /* 0x00007f0012177a11 */ /* 0x000fe200000f0c0e */
[----:B------:R-:W-:-:S04]  /*72c0*/  IMAD.MOV.U32 R14, RZ, RZ, c[0x0][0x1e0] ;  /* 0x00007800ff0e7624 */ /* 0x000fc800078e00ff */
[C---:B------:R-:W-:Y:S01]  /*72d0*/  IMAD.SHL.U32 R153, R14.reuse, 0x40, RZ ;  /* 0x000000400e997824 */ /* 0x040fe200078e00ff */
[C---:B------:R-:W-:Y:S01]  /*72e0*/  SHF.L.U64.HI R152, R14.reuse, R15, c[0x0][0x1e4] ;  /* 0x000079000e987619 */ /* 0x040fe2000001020f */
[C---:B------:R-:W-:Y:S01]  /*72f0*/  IMAD.SHL.U32 R188, R14.reuse, 0x20, RZ ;  /* 0x000000200ebc7824 */ /* 0x040fe200078e00ff */
[----:B------:R-:W-:Y:S01]  /*7300*/  @P3 SHF.R.S32.HI R15, RZ, 0x1f, R19 ;  /* 0x0000001fff0f3819 */ /* 0x000fe20000011413 */
[--C-:B---3--:R-:W-:Y:S01]  /*7310*/  @P3 IMAD.WIDE.U32 R20, R19, R153, R200.reuse ;  /* 0x0000009913143225 */ /* 0x108fe200078e00c8 */
[-C--:B------:R-:W-:Y:S02]  /*7320*/  SHF.L.U64.HI R187, R14, R189.reuse, c[0x0][0x1e4] ;  /* 0x000079000ebb7619 */ /* 0x080fe400000102bd */
[----:B------:R-:W-:Y:S01]  /*7330*/  SHF.L.U64.HI R189, R6, R189, c[0x0][0x20c] ;  /* 0x0000830006bd7619 */ /* 0x000fe200000102bd */
[----:B------:R-:W-:Y:S01]  /*7340*/  @P3 IMAD R18, R152, R19, RZ ;  /* 0x0000001398123224 */ /* 0x000fe200078e02ff */
[----:B------:R-:W-:Y:S01]  /*7350*/  P2R R14, PR, RZ, 0x8 ;  /* 0x00000008ff0e7803 */ /* 0x000fe20000000000 */
[----:B------:R-:W-:-:S04]  /*7360*/  IMAD.WIDE.U32 R24, R81, R153, R200 ;  /* 0x0000009951187225 */ /* 0x000fc800078e00c8 */
[----:B------:R-:W-:Y:S01]  /*7370*/  @P3 IMAD R15, R15, R153, R18 ;  /* 0x000000990f0f3224 */ /* 0x000fe200078e0212 */
[----:B------:R-:W-:Y:S01]  /*7380*/  @P3 LEA R18, P0, R20, c[0x0][0x1c8], 0x1 ;  /* 0x0000720014123a11 */ /* 0x000fe200078008ff */
[----:B------:R-:W-:Y:S02]  /*7390*/  IMAD.SHL.U32 R6, R190, 0x2, RZ ;  /* 0x00000002be067824 */ /* 0x000fe400078e00ff */
[----:B------:R-:W-:-:S05]  /*73a0*/  @P3 IMAD.IADD R15, R21, 0x1, R15 ;  /* 0x00000001150f3824 */ /* 0x000fca00078e020f */
[----:B------:R-:W-:Y:S01]  /*73b0*/  @P3 LEA.HI.X R19, R20, c[0x0][0x1cc], R15, 0x1, P0 ;  /* 0x0000730014133a11 */ /* 0x000fe200000f0c0f */
[----:B------:R-:W-:Y:S02]  /*73c0*/  IMAD R15, R152, R81, RZ ;  /* 0x00000051980f7224 */ /* 0x000fe400078e02ff */
[----:B------:R-:W-:Y:S02]  /*73d0*/  IMAD.IADD R20, R92, 0x1, -R5 ;  /* 0x000000015c147824 */ /* 0x000fe400078e0a05 */
[----:B------:R-:W-:Y:S02]  /*73e0*/  IMAD R15, R10, R153, R15 ;  /* 0x000000990a0f7224 */ /* 0x000fe400078e020f */
[----:B------:R-:W-:Y:S02]  /*73f0*/  IMAD R10, R81, -0x40, R20 ;  /* 0xffffffc0510a7824 */ /* 0x000fe400078e0214 */
[----:B------:R-:W-:-:S03]  /*7400*/  IMAD.IADD R20, R25, 0x1, R15 ;  /* 0x0000000119147824 */ /* 0x000fc600078e020f */
        /* <DEDUP_REMOVED lines=9> */
[----:B------:R1:W-:Y:S01]  /*74a0*/  @P4 LDGSTS.E.BYPASS.LTC128B.128 [R134+0x10100], [R26.64+0x100], !P1 ;  /* 0x101001001a864fae */ /* 0x0003e2000c901d46 */
[----:B------:R-:W-:Y:S02]  /*74b0*/  IADD3 R28, P4, R6, R22, RZ ;  /* 0x00000016061c7210 */ /* 0x000fe40007f9e0ff */
[----:B------:R-:W-:-:S05]  /*74c0*/  @P0 IADD3 R5, P2, R188, R24, RZ ;  /* 0x00000018bc050210 */ /* 0x000fca0007f5e0ff */
[----:B------:R-:W-:Y:S01]  /*74d0*/  @P0 IMAD.X R20, R187, 0x1, R20, P2 ;  /* 0x00000001bb140824 */ /* 0x000fe200010e0614 */
[----:B------:R-:W-:-:S04]  /*74e0*/  @P0 LEA R24, P2, R5, c[0x0][0x1c8], 0x1 ;  /* 0x0000720005180a11 */ /* 0x000fc800078408ff */
[----:B------:R-:W-:Y:S02]  /*74f0*/  @P0 LEA.HI.X R25, R5, c[0x0][0x1cc], R20, 0x1, P2 ;  /* 0x0000730005190a11 */ /* 0x000fe400010f0c14 */
[----:B------:R-:W-:Y:S02]  /*7500*/  ISETP.GE.AND P2, PT, R9, c[0x0][0x1d4], PT ;  /* 0x0000750009007a0c */ /* 0x000fe40003f46270 */
[----:B------:R-:W-:Y:S01]  /*7510*/  SHF.L.U64.HI R5, R190, 0x1, R189 ;  /* 0x00000001be057819 */ /* 0x000fe200000102bd */
[----:B------:R1:W-:Y:S04]  /*7520*/  @P0 LDGSTS.E.BYPASS.LTC128B.128 [R134+0xd100], [R24.64], !P6 ;  /* 0x0d10000018860fae */ /* 0x0003e8000f101d46 */
[----:B------:R1:W-:Y:S01]  /*7530*/  @P0 LDGSTS.E.BYPASS.LTC128B.128 [R134+0xf100], [R24.64+0x80], !P5 ;  /* 0x0f10008018860fae */ /* 0x0003e2000e901d46 */
[----:B------:R-:W-:Y:S01]  /*7540*/  IMAD.X R29, R5, 0x1, R23, P4 ;  /* 0x00000001051d7824 */ /* 0x000fe200020e0617 */
[----:B------:R-:W-:-:S02]  /*7550*/  @P3 LEA R20, P4, R188, R18, 0x1 ;  /* 0x00000012bc143211 */ /* 0x000fc400078808ff */
[----:B------:R1:W-:Y:S01]  /*7560*/  @P0 LDGSTS.E.BYPASS.LTC128B.128 [R134+0x11100], [R24.64+0x100], !P1 ;  /* 0x1110010018860fae */ /* 0x0003e2000c901d46 */
[----:B------:R-:W-:Y:S02]  /*7570*/  ISETP.LT.OR P0, PT, R10, 0x1, P2 ;  /* 0x000000010a00780c */ /* 0x000fe40001701670 */
        /* <DEDUP_REMOVED lines=31> */
.L_x_2058:
[----:B------:R-:W-:Y:S01]  /*7770*/  SHF.R.S32.HI R9, RZ, 0x1f, R91 ;  /* 0x0000001fff097819 */ /* 0x000fe2000001145b */
[----:B------:R-:W-:Y:S01]  /*7780*/  IMAD.WIDE.U32 R12, R91, c[0x0][0x280], RZ ;  /* 0x0000a0005b0c7a25 */ /* 0x000fe200078e00ff */
[----:B------:R-:W-:Y:S01]  /*7790*/  ULDC.U8 UR4, c[0x0][0x298] ;  /* 0x0000a60000047ab9 */ /* 0x000fe20000000000 */
[----:B------:R-:W-:Y:S01]  /*77a0*/  LEA.HI R8, R8, R89, RZ, 0x2 ;  /* 0x0000005908087211 */ /* 0x000fe200078f10ff */
[----:B------:R-:W-:Y:S01]  /*77b0*/  BSSY B2, `(.L_x_2059) ;  /* 0x00005bc000027945 */ /* 0x000fe20003800000 */
[----:B------:R-:W-:Y:S01]  /*77c0*/  IMAD R10, R9, c[0x0][0x280], RZ ;  /* 0x0000a000090a7a24 */ /* 0x000fe200078e02ff */
[----:B------:R-:W-:Y:S02]  /*77d0*/  LEA R42, P0, R12, c[0x0][0x270], 0x1 ;  /* 0x00009c000c2a7a11 */ /* 0x000fe400078008ff */
[----:B------:R-:W-:Y:S01]  /*77e0*/  LOP3.LUT R44, R8, 0xfffffffc, RZ, 0xc0, !PT ;  /* 0xfffffffc082c7812 */ /* 0x000fe200078ec0ff */
[----:B------:R-:W-:Y:S01]  /*77f0*/  IMAD R10, R91, c[0x0][0x284], R10 ;  /* 0x0000a1005b0a7a24 */ /* 0x000fe200078e020a */
[----:B-1----:R-:W-:-:S02]  /*7800*/  SHF.R.S32.HI R19, RZ, 0x2, R8 ;  /* 0x00000002ff137819 */ /* 0x002fc40000011408 */
[----:B------:R-:W-:Y:S01]  /*7810*/  IADD3 R44, -R44, R89, RZ ;  /* 0x000000592c2c7210 */ /* 0x000fe20007ffe1ff */
[----:B------:R-:W-:Y:S02]  /*7820*/  IMAD.IADD R10, R10, 0x1, R13 ;  /* 0x000000010a0a7824 */ /* 0x000fe400078e020d */
[----:B------:R-:W-:Y:S01]  /*7830*/  IMAD R36, R90, 0x80, R19 ;  /* 0x000000805a247824 */ /* 0x000fe200078e0213 */
[----:B------:R-:W-:Y:S02]  /*7840*/  SHF.L.U32 R18, R44, 0x3, RZ ;  /* 0x000000032c127819 */ /* 0x000fe400000006ff */
[----:B------:R-:W-:Y:S01]  /*7850*/  LEA.HI.X R43, R12, c[0x0][0x274], R10, 0x1, P0 ;  /* 0x00009d000c2b7a11 */ /* 0x000fe200000f0c0a */
[----:B------:R-:W-:Y:S02]  /*7860*/  IMAD R10, R9, c[0x0][0x290], RZ ;  /* 0x0000a400090a7a24 */ /* 0x000fe400078e02ff */
[----:B------:R-:W-:-:S04]  /*7870*/  IMAD.WIDE.U32 R12, R91, c[0x0][0x290], RZ ;  /* 0x0000a4005b0c7a25 */ /* 0x000fc800078e00ff */
[----:B------:R-:W-:Y:S01]  /*7880*/  IMAD R9, R91, c[0x0][0x294], R10 ;  /* 0x0000a5005b097a24 */ /* 0x000fe200078e020a */
[----:B------:R-:W-:-:S03]  /*7890*/  LEA R46, P0, R12, c[0x0][0x288], 0x1 ;  /* 0x0000a2000c2e7a11 */ /* 0x000fc600078008ff */
[----:B------:R-:W-:-:S05]  /*78a0*/  IMAD.IADD R9, R9, 0x1, R13 ;  /* 0x0000000109097824 */ /* 0x000fca00078e020d */
        /* <DEDUP_REMOVED lines=81> */
.L_x_2062:
[----:B------:R-:W-:Y:S05]  /*7dc0*/  BSYNC B0 ;  /* 0x0000000000007941 */ /* 0x000fea0003800000 */
.L_x_2061:
[----:B------:R-:W-:Y:S01]  /*7dd0*/  SHF.R.S32.HI R20, RZ, 0x1f, R19 ;  /* 0x0000001fff147819 */ /* 0x000fe20000011413 */
[----:B--2---:R-:W-:Y:S01]  /*7de0*/  IMAD R42, R90, -0x80, R41 ;  /* 0xffffff805a2a7824 */ /* 0x004fe200078e0229 */
[--C-:B-----5:R-:W-:Y:S01]  /*7df0*/  SHF.R.U64 R37, R32, 0x10, R33.reuse ;  /* 0x0000001020257819 */ /* 0x120fe20000001221 */
        /* <DEDUP_REMOVED lines=9> */
[--C-:B------:R-:W-:Y:S01]  /*7e90*/  SHF.R.U64 R33, R28, 0x10, R29.reuse ;  /* 0x000000101c217819 */ /* 0x100fe2000000121d */
        /* <DEDUP_REMOVED lines=89> */
[C---:B-1----:R-:W-:Y:S02]  /*8430*/  LOP3.LUT R43, R8.reuse, 0xffff0000, RZ, 0xc0, !PT ;  /* 0xffff0000082b7812 */ /* 0x042fe400078ec0ff */
[----:B------:R-:W-:Y:S02]  /*8440*/  LOP3.LUT R52, R9, 0xffff0000, RZ, 0xc0, !PT ;  /* 0xffff000009347812 */ /* 0x000fe400078ec0ff */
[----:B------:R-:W-:-:S02]  /*8450*/  SHF.L.U32 R44, R8, 0x10, RZ ;  /* 0x00000010082c7819 */ /* 0x000fc400000006ff */
[----:B------:R-:W-:Y:S01]  /*8460*/  SHF.L.U32 R8, R9, 0x10, RZ ;  /* 0x0000001009087819 */ /* 0x000fe200000006ff */
[C---:B------:R-:W-:Y:S01]  /*8470*/  FMUL.FTZ R9, R43.reuse, R46 ;  /* 0x0000002e2b097220 */ /* 0x040fe20000410000 */
[C---:B------:R-:W-:Y:S01]  /*8480*/  SHF.L.U32 R50, R10.reuse, 0x10, RZ ;  /* 0x000000100a327819 */ /* 0x040fe200000006ff */
[-C--:B------:R-:W-:Y:S01]  /*8490*/  FMUL.FTZ R43, R43, R48.reuse ;  /* 0x000000302b2b7220 */ /* 0x080fe20000410000 */
[----:B------:R-:W-:Y:S01]  /*84a0*/  LOP3.LUT R49, R10, 0xffff0000, RZ, 0xc0, !PT ;  /* 0xffff00000a317812 */ /* 0x000fe200078ec0ff */
[C---:B------:R-:W-:Y:S01]  /*84b0*/  IMAD.U32 R10, R11.reuse, 0x10000, RZ ;  /* 0x000100000b0a7824 */ /* 0x040fe200078e00ff */
[----:B------:R-:W-:Y:S01]  /*84c0*/  LOP3.LUT R51, R11, 0xffff0000, RZ, 0xc0, !PT ;  /* 0xffff00000b337812 */ /* 0x000fe200078ec0ff */
[----:B------:R-:W-:Y:S02]  /*84d0*/  FMUL.FTZ R11, R52, R45 ;  /* 0x0000002d340b7220 */ /* 0x000fe40000410000 */
[----:B------:R-:W-:Y:S01]  /*84e0*/  FFMA.FTZ R9, R44, R48, -R9 ;  /* 0x000000302c097223 */ /* 0x000fe20000010809 */
        /* <DEDUP_REMOVED lines=8> */
[----:B------:R-:W-:Y:S02]  /*8570*/  FMUL.FTZ R45, R49, R46 ;  /* 0x0000002e312d7220 */ /* 0x000fe40000410000 */
[----:B------:R-:W-:Y:S02]  /*8580*/  FMUL.FTZ R8, R51, R43 ;  /* 0x0000002b33087220 */ /* 0x000fe40000410000 */
[-C--:B------:R-:W-:Y:S02]  /*8590*/  FMUL.FTZ R49, R49, R48.reuse ;  /* 0x0000003031317220 */ /* 0x080fe40000410000 */
[----:B------:R-:W-:Y:S02]  /*85a0*/  FMUL.FTZ R51, R51, R47 ;  /* 0x0000002f33337220 */ /* 0x000fe40000410000 */
[C---:B------:R-:W-:Y:S02]  /*85b0*/  FFMA.FTZ R45, R50.reuse, R48, -R45 ;  /* 0x00000030322d7223 */ /* 0x040fe4000001082d */
[----:B------:R-:W-:-:S02]  /*85c0*/  FFMA.FTZ R46, R50, R46, R49 ;  /* 0x0000002e322e7223 */ /* 0x000fc40000010031 */
[----:B------:R-:W-:Y:S01]  /*85d0*/  FFMA.FTZ R47, R10, R47, -R8 ;  /* 0x0000002f0a2f7223 */ /* 0x000fe20000010808 */
[----:B------:R-:W-:Y:S01]  /*85e0*/  F2FP.BF16.PACK_AB R8, R44, R9 ;  /* 0x000000092c08723e */ /* 0x000fe200000010ff */
[----:B------:R-:W-:Y:S01]  /*85f0*/  FFMA.FTZ R48, R10, R43, R51 ;  /* 0x0000002b0a307223 */ /* 0x000fe20000010033 */
[----:B------:R-:W-:Y:S02]  /*8600*/  F2FP.BF16.PACK_AB R9, R52, R11 ;  /* 0x0000000b3409723e */ /* 0x000fe400000010ff */
[----:B------:R-:W-:Y:S02]  /*8610*/  F2FP.BF16.PACK_AB R10, R46, R45 ;  /* 0x0000002d2e0a723e */ /* 0x000fe400000010ff */
[----:B------:R-:W-:-:S05]  /*8620*/  F2FP.BF16.PACK_AB R11, R48, R47 ;  /* 0x0000002f300b723e */ /* 0x000fca00000010ff */
[----:B------:R1:W-:Y:S02]  /*8630*/  STS.128 [R21], R8 ;  /* 0x0000000815007388 */ /* 0x0003e40000000c00 */
.L_x_2066:
[----:B------:R-:W-:Y:S05]  /*8640*/  BSYNC B0 ;  /* 0x0000000000007941 */ /* 0x000fea0003800000 */
.L_x_2065:
        /* <DEDUP_REMOVED lines=42> */
.L_x_2068:
[----:B------:R-:W-:Y:S05]  /*88f0*/  BSYNC B0 ;  /* 0x0000000000007941 */ /* 0x000fea0003800000 */
.L_x_2067:
        /* <DEDUP_REMOVED lines=41> */
[----:B------:R1:W-:Y:S02]  /*8b90*/  STS.128 [R21+0x4000], R8 ;  /* 0x0040000815007388 */ /* 0x0003e40000000c00 */
.L_x_2070:
[----:B------:R-:W-:Y:S05]  /*8ba0*/  BSYNC B0 ;  /* 0x0000000000007941 */ /* 0x000fea0003800000 */
.L_x_2069:
        /* <DEDUP_REMOVED lines=42> */
.L_x_2072:
[----:B------:R-:W-:Y:S05]  /*8e50*/  BSYNC B0 ;  /* 0x0000000000007941 */ /* 0x000fea0003800000 */
.L_x_2071:
        /* <DEDUP_REMOVED lines=42> */
.L_x_2074:
[----:B------:R-:W-:Y:S05]  /*9100*/  BSYNC B0 ;  /* 0x0000000000007941 */ /* 0x000fea0003800000 */
.L_x_2073:
        /* <DEDUP_REMOVED lines=41> */
.L_x_2064:
[----:B------:R-:W-:Y:S05]  /*93a0*/  BSYNC B1 ;  /* 0x0000000000017941 */ /* 0x000fea0003800000 */
.L_x_2063:
        /* <DEDUP_REMOVED lines=36> */
[----:B------:R-:W-:-:S02]  /*95f0*/  FFMA.FTZ R46, R11, R47, R46 ;  /* 0x0000002f0b2e7223 */ /* 0x000fc4000001002e */
[----:B------:R-:W-:Y:S01]  /*9600*/  FFMA.FTZ R41, R41, R47, -R8 ;  /* 0x0000002f29297223 */ /* 0x000fe20000010808 */
[----:B------:R-:W-:Y:S01]  /*9610*/  F2FP.BF16.PACK_AB R8, R19, R10 ;  /* 0x0000000a1308723e */ /* 0x000fe200000010ff */
[-C--:B------:R-:W-:Y:S02]  /*9620*/  FFMA.FTZ R11, R40, R45.reuse, -R39 ;  /* 0x0000002d280b7223 */ /* 0x080fe40000010827 */
[----:B------:R-:W-:Y:S01]  /*9630*/  FFMA.FTZ R48, R38, R45, R48 ;  /* 0x0000002d26307223 */ /* 0x000fe20000010030 */
[----:B------:R-:W-:-:S04]  /*9640*/  F2FP.BF16.PACK_AB R10, R46, R41 ;  /* 0x000000292e0a723e */ /* 0x000fc800000010ff */
[----:B------:R-:W-:-:S05]  /*9650*/  F2FP.BF16.PACK_AB R11, R48, R11 ;  /* 0x0000000b300b723e */ /* 0x000fca00000010ff */
[----:B------:R1:W-:Y:S02]  /*9660*/  STS.128 [R21+0x2000], R8 ;  /* 0x0020000815007388 */ /* 0x0003e40000000c00 */
.L_x_2077:
[----:B------:R-:W-:Y:S05]  /*9670*/  BSYNC B0 ;  /* 0x0000000000007941 */ /* 0x000fea0003800000 */
.L_x_2076:
        /* <DEDUP_REMOVED lines=42> */
.L_x_2079:
[----:B------:R-:W-:Y:S05]  /*9920*/  BSYNC B0 ;  /* 0x0000000000007941 */ /* 0x000fea0003800000 */
.L_x_2078:
        /* <DEDUP_REMOVED lines=42> */
.L_x_2081:
[----:B------:R-:W-:Y:S05]  /*9bd0*/  BSYNC B0 ;  /* 0x0000000000007941 */ /* 0x000fea0003800000 */
.L_x_2080:
        /* <DEDUP_REMOVED lines=42> */
.L_x_2083:
[----:B------:R-:W-:Y:S05]  /*9e80*/  BSYNC B0 ;  /* 0x0000000000007941 */ /* 0x000fea0003800000 */
.L_x_2082:
        /* <DEDUP_REMOVED lines=42> */
.L_x_2085:
[----:B------:R-:W-:Y:S05]  /*a130*/  BSYNC B0 ;  /* 0x0000000000007941 */ /* 0x000fea0003800000 */
.L_x_2084:
[----:B------:R-:W-:-:S04]  /*a140*/  IADD3 R13, R13, 0x50, RZ ;  /* 0x000000500d0d7810 */ /* 0x000fc80007ffe0ff */
[----:B------:R-:W-:-:S13]  /*a150*/  ISETP.GE.AND P0, PT, R13, c[0x0][0x27c], PT ;  /* 0x00009f000d007a0c */ /* 0x000fda0003f06270 */
[----:B------:R-:W-:Y:S05]  /*a160*/  @P0 BRA `(.L_x_2075) ;  /* 0x0000320000000947 */ /* 0x000fea0003800000 */
[----:B-1----:R-:W1:Y:S01]  /*a170*/  LDS.128 R8, [R12+0xa000] ;  /* 0x00a000000c087984 */ /* 0x002e620000000c00 */
[C---:B------:R-:W-:Y:S02]  /*a180*/  SHF.L.U32 R22, R20.reuse, 0x10, RZ ;  /* 0x0000001014167819 */ /* 0x040fe400000006ff */
[----:B------:R-:W-:Y:S01]  /*a190*/  LOP3.LUT R21, R20, 0xffff0000, RZ, 0xc0, !PT ;  /* 0xffff000014157812 */ /* 0x000fe200078ec0ff */
[C---:B------:R-:W-:Y:S01]  /*a1a0*/  IMAD.U32 R20, R15.reuse, 0x10000, RZ ;  /* 0x000100000f147824 */ /* 0x040fe200078e00ff */
[----:B------:R-:W-:Y:S02]  /*a1b0*/  LOP3.LUT R15, R15, 0xffff0000, RZ, 0xc0, !PT ;  /* 0xffff00000f0f7812 */ /* 0x000fe400078ec0ff */
[C---:B-1----:R-:W-:Y:S01]  /*a1c0*/  LOP3.LUT R13, R8.reuse, 0xffff0000, RZ, 0xc0, !PT ;  /* 0xffff0000080d7812 */ /* 0x042fe200078ec0ff */
[----:B------:R-:W-:Y:S01]  /*a1d0*/  IMAD.U32 R23, R11, 0x10000, RZ ;  /* 0x000100000b177824 */ /* 0x000fe200078e00ff */
[----:B------:R-:W-:Y:S02]  /*a1e0*/  SHF.L.U32 R19, R8, 0x10, RZ ;  /* 0x0000001008137819 */ /* 0x000fe400000006ff */
[----:B------:R-:W-:-:S02]  /*a1f0*/  SHF.L.U32 R25, R10, 0x10, RZ ;  /* 0x000000100a197819 */ /* 0x000fc400000006ff */
[----:B------:R-:W-:Y:S01]  /*a200*/  LOP3.LUT R24, R10, 0xffff0000, RZ, 0xc0, !PT ;  /* 0xffff00000a187812 */ /* 0x000fe200078ec0ff */
[-C--:B------:R-:W-:Y:S01]  /*a210*/  FMUL.FTZ R10, R20, R13.reuse ;  /* 0x0000000d140a7220 */ /* 0x080fe20000410000 */
[C---:B------:R-:W-:Y:S01]  /*a220*/  SHF.L.U32 R8, R9.reuse, 0x10, RZ ;  /* 0x0000001009087819 */ /* 0x040fe200000006ff */
[C---:B------:R-:W-:Y:S01]  /*a230*/  FMUL.FTZ R13, R22.reuse, R13 ;  /* 0x0000000d160d7220 */ /* 0x040fe20000410000 */
[----:B------:R-:W-:Y:S01]  /*a240*/  LOP3.LUT R9, R9, 0xffff0000, RZ, 0xc0, !PT ;  /* 0xffff000009097812 */ /* 0x000fe200078ec0ff */
[-C--:B------:R-:W-:Y:S01]  /*a250*/  FFMA.FTZ R10, R22, R19.reuse, -R10 ;  /* 0x00000013160a7223 */ /* 0x080fe2000001080a */
[----:B------:R-:W-:Y:S01]  /*a260*/  LOP3.LUT R26, R11, 0xffff0000, RZ, 0xc0, !PT ;  /* 0xffff00000b1a7812 */ /* 0x000fe200078ec0ff */
[----:B------:R-:W-:Y:S01]  /*a270*/  FFMA.FTZ R13, R20, R19, R13 ;  /* 0x00000013140d7223 */ /* 0x000fe2000001000d */
[----:B------:R-:W-:Y:S01]  /*a280*/  SHF.L.U32 R19, R14, 0x10, RZ ;  /* 0x000000100e137819 */ /* 0x000fe200000006ff */
[-C--:B------:R-:W-:Y:S01]  /*a290*/  FMUL.FTZ R11, R15, R9.reuse ;  /* 0x000000090f0b7220 */ /* 0x080fe20000410000 */
[----:B------:R-:W-:Y:S01]  /*a2a0*/  SHF.L.U32 R20, R18, 0x10, RZ ;  /* 0x0000001012147819 */ /* 0x000fe200000006ff */
[C---:B------:R-:W-:Y:S01]  /*a2b0*/  FMUL.FTZ R9, R21.reuse, R9 ;  /* 0x0000000915097220 */ /* 0x040fe20000410000 */
[----:B------:R-:W-:Y:S01]  /*a2c0*/  LOP3.LUT R14, R14, 0xffff0000, RZ, 0xc0, !PT ;  /* 0xffff00000e0e7812 */ /* 0x000fe200078ec0ff */
[-C--:B------:R-:W-:Y:S01]  /*a2d0*/  FFMA.FTZ R11, R21, R8.reuse, -R11 ;  /* 0x00000008150b7223 */ /* 0x080fe2000001080b */
[----:B------:R-:W-:Y:S01]  /*a2e0*/  LOP3.LUT R18, R18, 0xffff0000, RZ, 0xc0, !PT ;  /* 0xffff000012127812 */ /* 0x000fe200078ec0ff */
[----:B------:R-:W-:-:S02]  /*a2f0*/  FFMA.FTZ R22, R15, R8, R9 ;  /* 0x000000080f167223 */ /* 0x000fc40000010009 */
[----:B------:R-:W-:Y:S02]  /*a300*/  FMUL.FTZ R8, R19, R24 ;  /* 0x0000001813087220 */ /* 0x000fe40000410000 */
[----:B------:R-:W-:Y:S02]  /*a310*/  FMUL.FTZ R9, R14, R26 ;  /* 0x0000001a0e097220 */ /* 0x000fe40000410000 */
[----:B------:R-:W-:Y:S02]  /*a320*/  FMUL.FTZ R24, R20, R24 ;  /* 0x0000001814187220 */ /* 0x000fe40000410000 */
[C---:B------:R-:W-:Y:S02]  /*a330*/  FMUL.FTZ R26, R18.reuse, R26 ;  /* 0x0000001a121a7220 */ /* 0x040fe40000410000 */
[----:B------:R-:W-:Y:S01]  /*a340*/  FFMA.FTZ R18, R18, R23, -R9 ;  /* 0x0000001712127223 */ /* 0x000fe20000010809 */
[----:B------:R-:W-:Y:S01]  /*a350*/  F2FP.BF16.PACK_AB R9, R22, R11 ;  /* 0x0000000b1609723e */ /* 0x000fe200000010ff */
[-C--:B------:R-:W-:Y:S01]  /*a360*/  FFMA.FTZ R20, R20, R25.reuse, -R8 ;  /* 0x0000001914147223 */ /* 0x080fe20000010808 */
[----:B------:R-:W-:Y:S01]  /*a370*/  F2FP.BF16.PACK_AB R8, R13, R10 ;  /* 0x0000000a0d08723e */ /* 0x000fe200000010ff */
[----:B------:R-:W-:-:S02]  /*a380*/  FFMA.FTZ R19, R19, R25, R24 ;  /* 0x0000001913137223 */ /* 0x000fc40000010018 */
[----:B------:R-:W-:-:S03]  /*a390*/  FFMA.FTZ R23, R14, R23, R26 ;  /* 0x000000170e177223 */ /* 0x000fc6000001001a */
[----:B------:R-:W-:Y:S02]  /*a3a0*/  F2FP.BF16.PACK_AB R10, R19, R20 ;  /* 0x00000014130a723e */ /* 0x000fe400000010ff */
[----:B------:R-:W-:-:S05]  /*a3b0*/  F2FP.BF16.PACK_AB R11, R23, R18 ;  /* 0x00000012170b723e */ /* 0x000fca00000010ff */
[----:B------:R1:W-:Y:S01]  /*a3c0*/  STS.128 [R12+0xa000], R8 ;  /* 0x00a000080c007388 */ /* 0x0003e20000000c00 */
[----:B------:R-:W-:Y:S05]  /*a3d0*/  BRA `(.L_x_2075) ;  /* 0x00002f9000007947 */ /* 0x000fea0003800000 */
.L_x_2060:
        /* <DEDUP_REMOVED lines=50> */
.L_x_2087:
[----:B------:R-:W-:Y:S05]  /*a700*/  BSYNC B0 ;  /* 0x0000000000007941 */ /* 0x000fea0003800000 */
.L_x_2086:
[----:B---3-5:R-:W-:Y:S01]  /*a710*/  IMAD.MOV.U32 R46, RZ, RZ, R8 ;  /* 0x000000ffff2e7224 */ /* 0x028fe200078e0008 */
[----:B------:R-:W-:Y:S01]  /*a720*/  SHF.R.U64 R39, R8, 0x10, R9 ;  /* 0x0000001008277819 */ /* 0x000fe20000001209 */
[----:B------:R-:W-:Y:S01]  /*a730*/  IMAD R90, R90, -0x80, R41 ;  /* 0xffffff805a5a7824 */ /* 0x000fe200078e0229 */
[----:B------:R-:W-:Y:S01]  /*a740*/  SHF.R.U64 R43, R32, 0x10, R33 ;  /* 0x00000010202b7819 */ /* 0x000fe20000001221 */
[----:B------:R-:W-:Y:S01]  /*a750*/  IMAD.MOV.U32 R66, RZ, RZ, R32 ;  /* 0x000000ffff427224 */ /* 0x000fe200078e0020 */
[----:B------:R-:W-:Y:S01]  /*a760*/  PRMT R39, R46, 0x5410, R39 ;  /* 0x000054102e277816 */ /* 0x000fe20000000027 */
[--C-:B------:R-:W-:Y:S01]  /*a770*/  IMAD.MOV.U32 R67, RZ, RZ, R33.reuse ;  /* 0x000000ffff437224 */ /* 0x100fe200078e0021 */
[----:B------:R-:W-:Y:S01]  /*a780*/  IMNMX R46, R90, 0x80, PT ;  /* 0x000000805a2e7817 */ /* 0x000fe20003800200 */
[----:B------:R-:W-:Y:S01]  /*a790*/  IMAD.MOV.U32 R65, RZ, RZ, R34 ;  /* 0x000000ffff417224 */ /* 0x000fe200078e0022 */
[----:B------:R-:W-:Y:S01]  /*a7a0*/  SHF.R.U32.HI R42, RZ, 0x10, R33 ;  /* 0x00000010ff2a7819 */ /* 0x000fe20000011621 */
[----:B------:R-:W-:Y:S01]  /*a7b0*/  IMAD.MOV.U32 R63, RZ, RZ, R35 ;  /* 0x000000ffff3f7224 */ /* 0x000fe200078e0023 */
[----:B------:R-:W-:Y:S01]  /*a7c0*/  ISETP.GE.AND P0, PT, R19, R46, PT ;  /* 0x0000002e1300720c */ /* 0x000fe20003f06270 */
[----:B------:R-:W-:Y:S01]  /*a7d0*/  IMAD.MOV.U32 R38, RZ, RZ, R9 ;  /* 0x000000ffff267224 */ /* 0x000fe200078e0009 */
[----:B------:R-:W-:Y:S01]  /*a7e0*/  SHF.R.U64 R64, R34, 0x10, R35 ;  /* 0x0000001022407819 */ /* 0x000fe20000001223 */
[----:B------:R-:W-:Y:S01]  /*a7f0*/  IMAD.MOV.U32 R61, RZ, RZ, R29 ;  /* 0x000000ffff3d7224 */ /* 0x000fe200078e001d */
[----:B------:R-:W-:Y:S01]  /*a800*/  SHF.R.U32.HI R40, RZ, 0x10, R35 ;  /* 0x00000010ff287819 */ /* 0x000fe20000011623 */
[----:B------:R-:W-:Y:S01]  /*a810*/  IMAD.MOV.U32 R60, RZ, RZ, R30 ;  /* 0x000000ffff3c7224 */ /* 0x000fe200078e001e */
[----:B------:R-:W-:Y:S01]  /*a820*/  SHF.R.U32.HI R51, RZ, 0x10, R9 ;  /* 0x00000010ff337819 */ /* 0x000fe20000011609 */
[----:B------:R-:W-:Y:S01]  /*a830*/  IMAD.MOV.U32 R59, RZ, RZ, R31 ;  /* 0x000000ffff3b7224 */ /* 0x000fe200078e001f */
[--C-:B------:R-:W-:Y:S01]  /*a840*/  SHF.R.U64 R35, R28, 0x10, R29.reuse ;  /* 0x000000101c237819 */ /* 0x100fe2000000121d */
[----:B------:R-:W-:Y:S01]  /*a850*/  IMAD.MOV.U32 R50, RZ, RZ, R12 ;  /* 0x000000ffff327224 */ /* 0x000fe200078e000c */
[----:B------:R-:W-:Y:S01]  /*a860*/  SHF.R.U32.HI R34, RZ, 0x10, R29 ;  /* 0x00000010ff227819 */ /* 0x000fe2000001161d */
[----:B------:R-:W-:Y:S01]  /*a870*/  IMAD.MOV.U32 R62, RZ, RZ, R28 ;  /* 0x000000ffff3e7224 */ /* 0x000fe200078e001c */
[--C-:B------:R-:W-:Y:S01]  /*a880*/  SHF.R.U64 R33, R30, 0x10, R31.reuse ;  /* 0x000000101e217819 */ /* 0x100fe2000000121f */
[----:B------:R-:W-:Y:S01]  /*a890*/  IMAD.MOV.U32 R54, RZ, RZ, R24 ;  /* 0x000000ffff367224 */ /* 0x000fe200078e0018 */
[----:B------:R-:W-:Y:S01]  /*a8a0*/  SHF.R.U32.HI R32, RZ, 0x10, R31 ;  /* 0x00000010ff207819 */ /* 0x000fe2000001161f */
        /* <DEDUP_REMOVED lines=15> */
[--C-:B------:R-:W-:Y:S01]  /*a9a0*/  SHF.R.U64 R11, R14, 0x10, R15.reuse ;  /* 0x000000100e0b7819 */ /* 0x100fe2000000120f */
[--C-:B------:R-:W-:Y:S01]  /*a9b0*/  IMAD.MOV.U32 R28, RZ, RZ, R15.reuse ;  /* 0x000000ffff1c7224 */ /* 0x100fe200078e000f */
[----:B------:R-:W-:Y:S01]  /*a9c0*/  SHF.R.U32.HI R57, RZ, 0x10, R15 ;  /* 0x00000010ff397819 */ /* 0x000fe2000001160f */
[--C-:B------:R-:W-:Y:S01]  /*a9d0*/  IMAD.MOV.U32 R8, RZ, RZ, R21.reuse ;  /* 0x000000ffff087224 */ /* 0x100fe200078e0015 */
        /* <DEDUP_REMOVED lines=51> */
[----:B------:R-:W-:Y:S02]  /*ad10*/  LOP3.LUT R8, R13, 0x38, R8, 0xf8, !PT ;  /* 0x000000380d087812 */ /* 0x000fe400078ef808 */
        /* <DEDUP_REMOVED lines=79> */
.L_x_2091:
[----:B------:R-:W-:Y:S05]  /*b210*/  BSYNC B0 ;  /* 0x0000000000007941 */ /* 0x000fea0003800000 */
.L_x_2090:
        /* <DEDUP_REMOVED lines=106> */
.L_x_2093:
[----:B------:R-:W-:Y:S05]  /*b8c0*/  BSYNC B0 ;  /* 0x0000000000007941 */ /* 0x000fea0003800000 */
.L_x_2092:
        /* <DEDUP_REMOVED lines=105> */
.L_x_2089:
[----:B------:R-:W-:Y:S05]  /*bf60*/  BSYNC B1 ;  /* 0x0000000000017941 */ /* 0x000fea0003800000 */
.L_x_2088:
        /* <DEDUP_REMOVED lines=16> */
[C---:B------:R-:W-:Y:S01]  /*c070*/  LOP3.LUT R14, R9.reuse, 0x38, R18, 0xf8, !PT ;  /* 0x00000038090e7812 */ /* 0x040fe200078ef812 */
        /* <DEDUP_REMOVED lines=86> */
.L_x_2095:
[----:B------:R-:W-:Y:S05]  /*c5e0*/  BSYNC B0 ;  /* 0x0000000000007941 */ /* 0x000fea0003800000 */
.L_x_2094:
        /* <DEDUP_REMOVED lines=108> */
.L_x_2097:
[----:B------:R-:W-:Y:S05]  /*ccb0*/  BSYNC B0 ;  /* 0x0000000000007941 */ /* 0x000fea0003800000 */
.L_x_2096:
        /* <DEDUP_REMOVED lines=107> */
.L_x_2075:
[----:B------:R-:W-:Y:S05]  /*d370*/  BSYNC B2 ;  /* 0x0000000000027941 */ /* 0x000fea0003800000 */
.L_x_2059:
[----:B------:R-:W-:-:S04]  /*d380*/  DEPBAR.LE SB0, 0x2 ;  /* 0x000080800000791a */ /* 0x000fc80000000000 */
[----:B------:R-:W-:Y:S01]  /*d390*/  IMAD.SHL.U32 R44, R0, 0x2, RZ ;  /* 0x00000002002c7824 */ /* 0x000fe200078e00ff */
[----:B------:R-:W-:Y:S01]  /*d3a0*/  BAR.SYNC.DEFER_BLOCKING 0x0 ;  /* 0x0000000000007b1d */ /* 0x000fe20000010000 */
[----:B------:R-:W-:Y:S01]  /*d3b0*/  IMAD.SHL.U32 R183, R4, 0x2, RZ ;  /* 0x0000000204b77824 */ /* 0x000fe200078e00ff */
[----:B-1----:R-:W-:Y:S01]  /*d3c0*/  @P3 LEA.HI.SX32 R9, R133, 0xfffffffe, 0x1a ;  /* 0xfffffffe85093811 */ /* 0x002fe200078fd2ff */
[----:B------:R-:W-:Y:S01]  /*d3d0*/  IMAD.MOV.U32 R4, RZ, RZ, 0x20 ;  /* 0x00000020ff047424 */ /* 0x000fe200078e00ff */
[----:B------:R-:W-:Y:S01]  /*d3e0*/  LEA R182, R0, 0x18100, 0x1 ;  /* 0x0001810000b67811 */ /* 0x000fe200078e08ff */
[----:B------:R-:W-:Y:S01]  /*d3f0*/  IMAD.SHL.U32 R181, R3, 0x2, RZ ;  /* 0x0000000203b57824 */ /* 0x000fe200078e00ff */
[----:B------:R-:W-:Y:S01]  /*d400*/  @P3 SHF.R.S32.HI R8, RZ, 0x1f, R9 ;  /* 0x0000001fff083819 */ /* 0x000fe20000011409 */
[----:B------:R-:W-:Y:S01]  /*d410*/  @P3 IMAD R16, R16, R9, RZ ;  /* 0x0000000910103224 */ /* 0x000fe200078e02ff */
[----:B------:R-:W-:Y:S01]  /*d420*/  SEL R0, R4, 0xffffffe0, !P1 ;  /* 0xffffffe004007807 */ /* 0x000fe20004800000 */
[----:B------:R-:W-:Y:S01]  /*d430*/  @P3 IMAD.WIDE.U32 R10, R9, R17, R198 ;  /* 0x00000011090a3225 */ /* 0x000fe200078e00c6 */
[----:B------:R-:W-:-:S02]  /*d440*/  P2R R135, PR, RZ, 0x2 ;  /* 0x00000002ff877803 */ /* 0x000fc40000000000 */
[----:B------:R-:W-:Y:S01]  /*d450*/  LOP3.LUT P1, RZ, R186, 0x1, RZ, 0xc0, !PT ;  /* 0x00000001baff7812 */ /* 0x000fe2000782c0ff */
[----:B------:R-:W-:Y:S01]  /*d460*/  @P3 IMAD R8, R8, R17, R16 ;  /* 0x0000001108083224 */ /* 0x000fe200078e0210 */
[----:B------:R-:W-:Y:S01]  /*d470*/  @P3 LEA R20, P0, R10, c[0x0][0x1f8], 0x1 ;  /* 0x00007e000a143a11 */ /* 0x000fe200078008ff */
[----:B------:R-:W-:Y:S01]  /*d480*/  IMAD.IADD R3, R182, 0x1, R181 ;  /* 0x00000001b6037824 */ /* 0x000fe200078e02b5 */
[----:B------:R-:W-:Y:S01]  /*d490*/  LOP3.LUT P4, RZ, R7, 0x4, RZ, 0xc0, !PT ;  /* 0x0000000407ff7812 */ /* 0x000fe2000788c0ff */
[----:B------:R-:W-:Y:S01]  /*d4a0*/  @P3 IMAD.IADD R8, R11, 0x1, R8 ;  /* 0x000000010b083824 */ /* 0x000fe200078e0208 */
[----:B------:R-:W-:Y:S01]  /*d4b0*/  LOP3.LUT R80, R80, 0xffffffe0, RZ, 0xc0, !PT ;  /* 0xffffffe050507812 */ /* 0x000fe200078ec0ff */
[----:B------:R-:W-:Y:S02]  /*d4c0*/  IMAD.IADD R85, R183, 0x1, R0 ;  /* 0x00000001b7557824 */ /* 0x000fe400078e0200 */
[----:B------:R-:W-:Y:S01]  /*d4d0*/  IMAD.MOV.U32 R4, RZ, RZ, 0x40 ;  /* 0x00000040ff047424 */ /* 0x000fe200078e00ff */
[----:B------:R-:W-:Y:S01]  /*d4e0*/  @P3 LEA.HI.X R21, R10, c[0x0][0x1fc], R8, 0x1, P0 ;  /* 0x00007f000a153a11 */ /* 0x000fe200000f0c08 */
[----:B------:R-:W-:Y:S01]  /*d4f0*/  IMAD.IADD R89, R89, 0x1, -R80 ;  /* 0x0000000159597824 */ /* 0x000fe200078e0a50 */
[----:B------:R-:W-:Y:S01]  /*d500*/  LDSM.16.M88.4 R44, [R44+0x18100] ;  /* 0x018100002c2c783b */ /* 0x000fe20000000200 */
[----:B------:R-:W-:Y:S01]  /*d510*/  @P3 IADD3 R68, P0, R6, R20, RZ ;  /* 0x0000001406443210 */ /* 0x000fe20007f1e0ff */
[----:B------:R-:W-:Y:S01]  /*d520*/  IMAD.SHL.U32 R177, R2, 0x2, RZ ;  /* 0x0000000202b17824 */ /* 0x000fe200078e00ff */
[C---:B------:R-:W-:Y:S01]  /*d530*/  SEL R0, R4.reuse, 0xffffffc0, !P4 ;  /* 0xffffffc004007807 */ /* 0x040fe20006000000 */
[----:B------:R-:W1:Y:S01]  /*d540*/  LDSM.16.M88.4 R32, [R183+0xc100] ;  /* 0x00c10000b720783b */ /* 0x000e620000000200 */
[----:B------:R-:W-:Y:S01]  /*d550*/  SEL R180, R4, 0xffffffc0, !P2 ;  /* 0xffffffc004b47807 */ /* 0x000fe20005000000 */
[----:B------:R-:W-:-:S02]  /*d560*/  @P3 IMAD.X R69, R5, 0x1, R21, P0 ;  /* 0x0000000105453824 */ /* 0x000fc400000e0615 */
[----:B------:R-:W2:Y:S01]  /*d570*/  LDSM.16.M88.4 R24, [R183+0xc900] ;  /* 0x00c90000b718783b */ /* 0x000ea20000000200 */
[----:B------:R-:W-:Y:S02]  /*d580*/  IMAD.IADD R179, R182, 0x1, R0 ;  /* 0x00000001b6b37824 */ /* 0x000fe400078e0200 */
[----:B------:R-:W-:Y:S01]  /*d590*/  IMAD.IADD R83, R183, 0x1, R180 ;  /* 0x00000001b7537824 */ /* 0x000fe200078e02b4 */
[----:B------:R-:W3:Y:S01]  /*d5a0*/  LDSM.16.M88.4 R16, [R183+0xd100] ;  /* 0x00d10000b710783b */ /* 0x000ee20000000200 */
[----:B------:R-:W-:Y:S02]  /*d5b0*/  IMAD.IADD R178, R3, 0x1, R0 ;  /* 0x0000000103b27824 */ /* 0x000fe400078e0200 */
[----:B------:R-:W-:Y:S01]  /*d5c0*/  IMAD.IADD R82, R180, 0x1, R85 ;  /* 0x00000001b4527824 */ /* 0x000fe200078e0255 */
[----:B------:R-:W4:Y:S01]  /*d5d0*/  LDSM.16.M88.4 R40, [R183+0xd900] ;  /* 0x00d90000b728783b */ /* 0x000f220000000200 */
[--C-:B------:R-:W-:Y:S02]  /*d5e0*/  IMAD.IADD R173, R181, 0x1, R177.reuse ;  /* 0x00000001b5ad7824 */ /* 0x100fe400078e02b1 */
[C---:B------:R-:W-:Y:S01]  /*d5f0*/  IMAD.IADD R176, R0.reuse, 0x1, R177 ;  /* 0x0000000100b07824 */ /* 0x040fe200078e02b1 */
[----:B------:R-:W-:Y:S01]  /*d600*/  LDSM.16.M88.4 R60, [R3] ;  /* 0x00000000033c783b */ /* 0x000fe20000000200 */
[----:B------:R-:W-:-:S02]  /*d610*/  IMAD.IADD R0, R0, 0x1, R173 ;  /* 0x0000000100007824 */ /* 0x000fc400078e02ad */
[----:B------:R-:W-:Y:S01]  /*d620*/  IMAD.IADD R164, R181, 0x1, R176 ;  /* 0x00000001b5a47824 */ /* 0x000fe200078e02b0 */
[----:B------:R-:W5:Y:S04]  /*d630*/  LDSM.16.M88.4 R8, [R85+0xc100] ;  /* 0x00c100005508783b */ /* 0x000f680000000200 */
[----:B------:R-:W3:Y:S04]  /*d640*/  LDSM.16.M88.4 R56, [R85+0xc900] ;  /* 0x00c900005538783b */ /* 0x000ee80000000200 */
[----:B------:R-:W3:Y:S04]  /*d650*/  LDSM.16.M88.4 R52, [R85+0xd100] ;  /* 0x00d100005534783b */ /* 0x000ee80000000200 */
[----:B------:R-:W3:Y:S04]  /*d660*/  LDSM.16.M88.4 R48, [R85+0xd900] ;  /* 0x00d900005530783b */ /* 0x000ee80000000200 */
        /* <DEDUP_REMOVED lines=15> */
[----:B------:R-:W-:Y:S01]  /*d760*/  LDSM.16.M88.4 R72, [R182+0x4000] ;  /* 0x00400000b648783b */ /* 0x000fe20000000200 */
[C---:B---3--:R-:W-:Y:S03]  /*d770*/  HMMA.16816.F32.BF16 R20, R44.reuse, R16, RZ ;  /* 0x000000102c14723c */ /* 0x048fe600000418ff */
[----:B------:R-:W-:Y:S04]  /*d780*/  LDSM.16.M88.4 R76, [R183+0xf100] ;  /* 0x00f10000b74c783b */ /* 0x000fe80000000200 */
[----:B------:R-:W0:Y:S01]  /*d790*/  LDGDEPBAR ;  /* 0x00000000000079af */ /* 0x000e220000000000 */
[C---:B------:R-:W-:Y:S03]  /*d7a0*/  HMMA.16816.F32.BF16 R16, R44.reuse, R18, RZ ;  /* 0x000000122c10723c */ /* 0x040fe600000418ff */
[----:B-1----:R-:W-:Y:S05]  /*d7b0*/  LDSM.16.M88.4 R68, [R183+0xf900] ;  /* 0x00f90000b744783b */ /* 0x002fea0000000200 */
[C---:B----4-:R-:W-:Y:S08]  /*d7c0*/  HMMA.16816.F32.BF16 R64, R44.reuse, R40, RZ ;  /* 0x000000282c40723c */ /* 0x050ff000000418ff */
[----:B------:R-:W-:Y:S01]  /*d7d0*/  HMMA.16816.F32.BF16 R44, R44, R42, RZ ;  /* 0x0000002a2c2c723c */ /* 0x000fe200000418ff */
[----:B------:R-:W1:Y:S07]  /*d7e0*/  LDSM.16.M88.4 R40, [R83+0xc900] ;  /* 0x00c900005328783b */ /* 0x000e6e0000000200 */
[C---:B-----5:R-:W-:Y:S08]  /*d7f0*/  HMMA.16816.F32.BF16 R36, R60.reuse, R8, R36 ;  /* 0x000000083c24723c */ /* 0x060ff00000041824 */
[C---:B------:R-:W-:Y:S01]  /*d800*/  HMMA.16816.F32.BF16 R32, R60.reuse, R10, R32 ;  /* 0x0000000a3c20723c */ /* 0x040fe20000041820 */
[----:B------:R-:W3:Y:S07]  /*d810*/  LDSM.16.M88.4 R8, [R83+0xd100] ;  /* 0x00d100005308783b */ /* 0x000eee0000000200 */
        /* <DEDUP_REMOVED lines=8> */
[----:B------:R-:W-:Y:S04]  /*d8a0*/  LDSM.16.M88.4 R48, [R82+0xc900] ;  /* 0x00c900005230783b */ /* 0x000fe80000000200 */
[----:B------:R-:W-:Y:S03]  /*d8b0*/  LDSM.16.M88.4 R44, [R82+0xd100] ;  /* 0x00d10000522c783b */ /* 0x000fe60000000200 */
[C---:B--2---:R-:W-:Y:S08]  /*d8c0*/  HMMA.16816.F32.BF16 R36, R4.reuse, R12, R36 ;  /* 0x0000000c0424723c */ /* 0x044ff00000041824 */
[C---:B------:R-:W-:Y:S01]  /*d8d0*/  HMMA.16816.F32.BF16 R32, R4.reuse, R14, R32 ;  /* 0x0000000e0420723c */ /* 0x040fe20000041820 */
[----:B------:R-:W2:Y:S07]  /*d8e0*/  LDSM.16.M88.4 R12, [R178] ;  /* 0x00000000b20c783b */ /* 0x000eae0000000200 */
        /* <DEDUP_REMOVED lines=15> */
[----:B------:R-:W5:Y:S07]  /*d9e0*/  LDSM.16.M88.4 R48, [R85+0xe900] ;  /* 0x00e900005530783b */ /* 0x000f6e0000000200 */
[C---:B------:R-:W-:Y:S08]  /*d9f0*/  HMMA.16816.F32.BF16 R20, R12.reuse, R44, R20 ;  /* 0x0000002c0c14723c */ /* 0x040ff00000041814 */
[C---:B------:R-:W-:Y:S01]  /*da00*/  HMMA.16816.F32.BF16 R16, R12.reuse, R46, R16 ;  /* 0x0000002e0c10723c */ /* 0x040fe20000041810 */
[----:B------:R-:W2:Y:S07]  /*da10*/  LDSM.16.M88.4 R44, [R85+0xf100] ;  /* 0x00f10000552c783b */ /* 0x000eae0000000200 */
[C---:B-1----:R-:W-:Y:S08]  /*da20*/  HMMA.16816.F32.BF16 R64, R12.reuse, R40, R64 ;  /* 0x000000280c40723c */ /* 0x042ff00000041840 */
[----:B------:R-:W-:Y:S01]  /*da30*/  HMMA.16816.F32.BF16 R60, R12, R42, R60 ;  /* 0x0000002a0c3c723c */ /* 0x000fe2000004183c */
[----:B------:R-:W1:Y:S04]  /*da40*/  LDSM.16.M88.4 R40, [R85+0xf900] ;  /* 0x00f900005528783b */ /* 0x000e680000000200 */
[----:B------:R-:W-:Y:S03]  /*da50*/  LDSM.16.M88.4 R12, [R179+0x4000] ;  /* 0x00400000b30c783b */ /* 0x000fe60000000200 */
        /* <DEDUP_REMOVED lines=8> */
[C---:B------:R-:W-:Y:S08]  /*dae0*/  HMMA.16816.F32.BF16 R64, R72.reuse, R68, R64 ;  /* 0x000000444840723c */ /* 0x040ff00000041840 */
[----:B------:R-:W-:Y:S01]  /*daf0*/  HMMA.16816.F32.BF16 R60, R72, R70, R60 ;  /* 0x00000046483c723c */ /* 0x000fe2000004183c */
[----:B------:R-:W-:Y:S04]  /*db00*/  LDSM.16.M88.4 R68, [R82+0xf900] ;  /* 0x00f900005244783b */ /* 0x000fe80000000200 */
[----:B------:R-:W-:Y:S03]  /*db10*/  LDSM.16.M88.4 R72, [R3+0x8000] ;  /* 0x008000000348783b */ /* 0x000fe60000000200 */
[C---:B--2---:R-:W-:Y:S08]  /*db20*/  HMMA.16816.F32.BF16 R36, R56.reuse, R52, R36 ;  /* 0x000000343824723c */ /* 0x044ff00000041824 */
[C---:B------:R-:W-:Y:S01]  /*db30*/  HMMA.16816.F32.BF16 R32, R56.reuse, R54, R32 ;  /* 0x000000363820723c */ /* 0x040fe20000041820 */
[----:B------:R-:W-:Y:S07]  /*db40*/  LDSM.16.M88.4 R52, [R183+0x10100] ;  /* 0x01010000b734783b */ /* 0x000fee0000000200 */
[C---:B-----5:R-:W-:Y:S08]  /*db50*/  HMMA.16816.F32.BF16 R28, R56.reuse, R48, R28 ;  /* 0x00000030381c723c */ /* 0x060ff0000004181c */
[C---:B------:R-:W-:Y:S01]  /*db60*/  HMMA.16816.F32.BF16 R24, R56.reuse, R50, R24 ;  /* 0x000000323818723c */ /* 0x040fe20000041818 */
[----:B------:R-:W2:Y:S07]  /*db70*/  LDSM.16.M88.4 R48, [R83+0xf100] ;  /* 0x00f100005330783b */ /* 0x000eae0000000200 */
[C---:B------:R-:W-:Y:S08]  /*db80*/  HMMA.16816.F32.BF16 R20, R56.reuse, R44, R20 ;  /* 0x0000002c3814723c */ /* 0x040ff00000041814 */
[C---:B------:R-:W-:Y:S01]  /*db90*/  HMMA.16816.F32.BF16 R16, R56.reuse, R46, R16 ;  /* 0x0000002e3810723c */ /* 0x040fe20000041810 */
[----:B------:R-:W5:Y:S07]  /*dba0*/  LDSM.16.M88.4 R44, [R83+0xf900] ;  /* 0x00f90000532c783b */ /* 0x000f6e0000000200 */
[C---:B-1----:R-:W-:Y:S08]  /*dbb0*/  HMMA.16816.F32.BF16 R64, R56.reuse, R40, R64 ;  /* 0x000000283840723c */ /* 0x042ff00000041840 */
[----:B------:R-:W-:Y:S01]  /*dbc0*/  HMMA.16816.F32.BF16 R60, R56, R42, R60 ;  /* 0x0000002a383c723c */ /* 0x000fe2000004183c */
[----:B------:R-:W-:Y:S04]  /*dbd0*/  LDSM.16.M88.4 R40, [R178+0x4000] ;  /* 0x00400000b228783b */ /* 0x000fe80000000200 */
[----:B------:R-:W-:Y:S03]  /*dbe0*/  LDSM.16.M88.4 R56, [R182+0x8000] ;  /* 0x00800000b638783b */ /* 0x000fe60000000200 */
[C---:B---3--:R-:W-:Y:S08]  /*dbf0*/  HMMA.16816.F32.BF16 R36, R12.reuse, R8, R36 ;  /* 0x000000080c24723c */ /* 0x048ff00000041824 */
[C---:B------:R-:W-:Y:S01]  /*dc00*/  HMMA.16816.F32.BF16 R32, R12.reuse, R10, R32 ;  /* 0x0000000a0c20723c */ /* 0x040fe20000041820 */
[----:B------:R-:W1:Y:S07]  /*dc10*/  LDSM.16.M88.4 R8, [R82+0xe100] ;  /* 0x00e100005208783b */ /* 0x000e6e0000000200 */
[C---:B----4-:R-:W-:Y:S08]  /*dc20*/  HMMA.16816.F32.BF16 R28, R12.reuse, R4, R28 ;  /* 0x000000040c1c723c */ /* 0x050ff0000004181c */
[C---:B------:R-:W-:Y:S01]  /*dc30*/  HMMA.16816.F32.BF16 R24, R12.reuse, R6, R24 ;  /* 0x000000060c18723c */ /* 0x040fe20000041818 */
[----:B------:R-:W3:Y:S07]  /*dc40*/  LDSM.16.M88.4 R4, [R82+0xe900] ;  /* 0x00e900005204783b */ /* 0x000eee0000000200 */
[C---:B--2---:R-:W-:Y:S08]  /*dc50*/  HMMA.16816.F32.BF16 R20, R12.reuse, R48, R20 ;  /* 0x000000300c14723c */ /* 0x044ff00000041814 */
[C---:B------:R-:W-:Y:S01]  /*dc60*/  HMMA.16816.F32.BF16 R16, R12.reuse, R50, R16 ;  /* 0x000000320c10723c */ /* 0x040fe20000041810 */
[----:B------:R-:W2:Y:S07]  /*dc70*/  LDSM.16.M88.4 R48, [R82+0xf100] ;  /* 0x00f100005230783b */ /* 0x000eae0000000200 */
[C---:B-----5:R-:W-:Y:S08]  /*dc80*/  HMMA.16816.F32.BF16 R64, R12.reuse, R44, R64 ;  /* 0x0000002c0c40723c */ /* 0x060ff00000041840 */
        /* <DEDUP_REMOVED lines=14> */
[----:B------:R-:W2:Y:S04]  /*dd70*/  LDSM.16.M88.4 R40, [R85+0x10900] ;  /* 0x010900005528783b */ /* 0x000ea80000000200 */
[----:B------:R-:W-:Y:S03]  /*dd80*/  LDSM.16.M88.4 R68, [R85+0x11900] ;  /* 0x011900005544783b */ /* 0x000fe60000000200 */
[C---:B------:R-:W-:Y:S08]  /*dd90*/  HMMA.16816.F32.BF16 R36, R56.reuse, R52, R36 ;  /* 0x000000343824723c */ /* 0x040ff00000041824 */
[C---:B------:R-:W-:Y:S08]  /*dda0*/  HMMA.16816.F32.BF16 R32, R56.reuse, R54, R32 ;  /* 0x000000363820723c */ /* 0x040ff00000041820 */
[C---:B----4-:R-:W-:Y:S08]  /*ddb0*/  HMMA.16816.F32.BF16 R28, R56.reuse, R12, R28 ;  /* 0x0000000c381c723c */ /* 0x050ff0000004181c */
[C---:B------:R-:W-:Y:S01]  /*ddc0*/  HMMA.16816.F32.BF16 R24, R56.reuse, R14, R24 ;  /* 0x0000000e3818723c */ /* 0x040fe20000041818 */
[----:B------:R-:W-:Y:S07]  /*ddd0*/  LDSM.16.M88.4 R12, [R83+0x10100] ;  /* 0x01010000530c783b */ /* 0x000fee0000000200 */
[C---:B-1----:R-:W-:Y:S01]  /*dde0*/  HMMA.16816.F32.BF16 R52, R56.reuse, R8, R20 ;  /* 0x000000083834723c */ /* 0x042fe20000041814 */
[----:B------:R-:W1:Y:S07]  /*ddf0*/  LDSM.16.M88.4 R20, [R179+0x8000] ;  /* 0x00800000b314783b */ /* 0x000e6e0000000200 */
[C---:B------:R-:W-:Y:S01]  /*de00*/  HMMA.16816.F32.BF16 R16, R56.reuse, R10, R16 ;  /* 0x0000000a3810723c */ /* 0x040fe20000041810 */
[----:B------:R-:W-:Y:S07]  /*de10*/  LDSM.16.M88.4 R8, [R83+0x11100] ;  /* 0x011100005308783b */ /* 0x000fee0000000200 */
[C---:B---3--:R-:W-:Y:S08]  /*de20*/  HMMA.16816.F32.BF16 R64, R56.reuse, R4, R64 ;  /* 0x000000043840723c */ /* 0x048ff00000041840 */
[----:B------:R-:W-:Y:S01]  /*de30*/  HMMA.16816.F32.BF16 R60, R56, R6, R60 ;  /* 0x00000006383c723c */ /* 0x000fe2000004183c */
[----:B------:R-:W3:Y:S04]  /*de40*/  LDSM.16.M88.4 R4, [R83+0x10900] ;  /* 0x010900005304783b */ /* 0x000ee80000000200 */
[----:B------:R-:W-:Y:S03]  /*de50*/  LDSM.16.M88.4 R56, [R82+0x11100] ;  /* 0x011100005238783b */ /* 0x000fe60000000200 */
        /* <DEDUP_REMOVED lines=8> */
[----:B------:R-:W4:Y:S07]  /*dee0*/  LDSM.16.M88.4 R48, [R83+0x11900] ;  /* 0x011900005330783b */ /* 0x000f2e0000000200 */
[C---:B-1----:R-:W-:Y:S08]  /*def0*/  HMMA.16816.F32.BF16 R36, R20.reuse, R12, R36 ;  /* 0x0000000c1424723c */ /* 0x042ff00000041824 */
[----:B------:R-:W-:Y:S01]  /*df00*/  HMMA.16816.F32.BF16 R32, R20, R14, R32 ;  /* 0x0000000e1420723c */ /* 0x000fe20000041820 */
[----:B------:R-:W1:Y:S07]  /*df10*/  LDSM.16.M88.4 R12, [R82+0x10900] ;  /* 0x01090000520c783b */ /* 0x000e6e0000000200 */
[----:B------:R-:W-:Y:S08]  /*df20*/  HMMA.16816.F32.BF16 R64, R72, R68, R64 ;  /* 0x000000444840723c */ /* 0x000ff00000041840 */
[C---:B---3--:R-:W-:Y:S08]  /*df30*/  HMMA.16816.F32.BF16 R28, R20.reuse, R4, R28 ;  /* 0x00000004141c723c */ /* 0x048ff0000004181c */
[----:B------:R-:W-:Y:S01]  /*df40*/  HMMA.16816.F32.BF16 R24, R20, R6, R24 ;  /* 0x000000061418723c */ /* 0x000fe20000041818 */
[----:B------:R-:W3:Y:S01]  /*df50*/  LDSM.16.M88.4 R4, [R82+0x11900] ;  /* 0x011900005204783b */ /* 0x000ee20000000200 */
[----:B------:R-:W-:-:S04]  /*df60*/  DEPBAR.LE SB0, 0x2 ;  /* 0x000080800000791a */ /* 0x000fc80000000000 */
[----:B------:R-:W-:Y:S02]  /*df70*/  BAR.SYNC.DEFER_BLOCKING 0x0 ;  /* 0x0000000000007b1d */ /* 0x000fe40000010000 */
[----:B------:R-:W-:Y:S08]  /*df80*/  HMMA.16816.F32.BF16 R60, R72, R70, R60 ;  /* 0x00000046483c723c */ /* 0x000ff0000004183c */
[----:B------:R-:W-:Y:S07]  /*df90*/  HMMA.16816.F32.BF16 R52, R20, R8, R52 ;  /* 0x000000081434723c */ /* 0x000fee0000041834 */
[----:B------:R-:W-:Y:S01]  /*dfa0*/  SHF.R.S32.HI R8, RZ, 0x1f, R89 ;  /* 0x0000001fff087819 */ /* 0x000fe20000011459 */
[----:B--2---:R-:W-:Y:S03]  /*dfb0*/  HMMA.16816.F32.BF16 R36, R44, R40, R36 ;  /* 0x000000282c24723c */ /* 0x004fe60000041824 */
[----:B------:R-:W-:Y:S01]  /*dfc0*/  LEA.HI R3, R8, R89, RZ, 0x2 ;  /* 0x0000005908037211 */ /* 0x000fe200078f10ff */
[----:B------:R-:W-:Y:S03]  /*dfd0*/  LDSM.16.MT88.4 R124, [R177+0x100] ;  /* 0x00010000b17c783b */ /* 0x000fe60000004200 */
[----:B------:R-:W-:Y:S01]  /*dfe0*/  LOP3.LUT R8, R3, 0x7ffffffc, RZ, 0xc0, !PT ;  /* 0x7ffffffc03087812 */ /* 0x000fe200078ec0ff */
[----:B----4-:R-:W-:Y:S01]  /*dff0*/  HMMA.16816.F32.BF16 R64, R20, R48, R64 ;  /* 0x000000301440723c */ /* 0x010fe20000041840 */
[----:B------:R-:W-:Y:S03]  /*e000*/  LDSM.16.MT88.4 R72, [R173+0x2100] ;  /* 0x00210000ad48783b */ /* 0x000fe60000004200 */
[----:B------:R-:W-:-:S02]  /*e010*/  IMAD.IADD R3, R89, 0x1, -R8 ;  /* 0x0000000159037824 */ /* 0x000fc400078e0a08 */
[----:B------:R-:W-:Y:S01]  /*e020*/  IMAD R8, R81, -0x40, R92 ;  /* 0xffffffc051087824 */ /* 0x000fe200078e025c */
[----:B------:R-:W-:Y:S01]  /*e030*/  LDSM.16.MT88.4 R88, [R164+0x2100] ;  /* 0x00210000a458783b */ /* 0x000fe20000004200 */
[----:B------:R-:W-:Y:S02]  /*e040*/  HMMA.16816.F32.BF16 R32, R44, R42, R32 ;  /* 0x0000002a2c20723c */ /* 0x000fe40000041820 */
[----:B------:R-:W-:Y:S01]  /*e050*/  IMAD R3, R3, -0x2, R8 ;  /* 0xfffffffe03037824 */ /* 0x000fe200078e0208 */
[----:B------:R-:W-:Y:S04]  /*e060*/  LDSM.16.MT88.4 R40, [R173+0x100] ;  /* 0x00010000ad28783b */ /* 0x000fe80000004200 */
[C---:B------:R-:W-:Y:S01]  /*e070*/  ISETP.GT.AND P0, PT, R3.reuse, RZ, PT ;  /* 0x000000ff0300720c */ /* 0x040fe20003f04270 */
[----:B------:R-:W-:Y:S01]  /*e080*/  HMMA.16816.F32.BF16 R60, R20, R50, R60 ;  /* 0x00000032143c723c */ /* 0x000fe2000004183c */
[----:B------:R-:W-:Y:S01]  /*e090*/  ISETP.GT.AND P2, PT, R3, 0x1, PT ;  /* 0x000000010300780c */ /* 0x000fe20003f44270 */
[----:B------:R-:W-:Y:S01]  /*e0a0*/  LDSM.16.MT88.4 R48, [R176+0x100] ;  /* 0x00010000b030783b */ /* 0x000fe20000004200 */
[----:B------:R-:W-:-:S02]  /*e0b0*/  FSEL R38, R38, -INF , P0 ;  /* 0xff80000026267808 */ /* 0x000fc40000000000 */
[----:B------:R-:W-:Y:S01]  /*e0c0*/  FSEL R37, R37, -INF , P2 ;  /* 0xff80000025257808 */ /* 0x000fe20001000000 */
[----:B------:R-:W-:Y:S01]  /*e0d0*/  LDSM.16.MT88.4 R80, [R176+0x2100] ;  /* 0x00210000b050783b */ /* 0x000fe20000004200 */
[----:B------:R-:W-:Y:S01]  /*e0e0*/  FSEL R39, R39, -INF , P2 ;  /* 0xff80000027277808 */ /* 0x000fe20001000000 */
[----:B------:R-:W-:Y:S01]  /*e0f0*/  HMMA.16816.F32.BF16 R16, R20, R10, R16 ;  /* 0x0000000a1410723c */ /* 0x000fe20000041810 */
[C---:B------:R-:W-:Y:S01]  /*e100*/  ISETP.GT.AND P2, PT, R3.reuse, 0x9, PT ;  /* 0x000000090300780c */ /* 0x040fe20003f44270 */
[----:B------:R-:W-:Y:S01]  /*e110*/  LDSM.16.MT88.4 R96, [R177+0x4100] ;  /* 0x00410000b160783b */ /* 0x000fe20000004200 */
[----:B------:R-:W-:-:S03]  /*e120*/  ISETP.GT.AND P4, PT, R3, 0x21, PT ;  /* 0x000000210300780c */ /* 0x000fc60003f84270 */
[----:B------:R-:W-:Y:S01]  /*e130*/  LDSM.16.MT88.4 R104, [R173+0x4100] ;  /* 0x00410000ad68783b */ /* 0x000fe20000004200 */
[----:B------:R-:W-:Y:S01]  /*e140*/  FSEL R21, R36, -INF , P0 ;  /* 0xff80000024157808 */ /* 0x000fe20000000000 */
[C---:B-1----:R-:W-:Y:S01]  /*e150*/  HMMA.16816.F32.BF16 R28, R44.reuse, R12, R28 ;  /* 0x0000000c2c1c723c */ /* 0x042fe2000004181c */
[----:B------:R-:W-:Y:S01]  /*e160*/  ISETP.GT.AND P0, PT, R3, 0x8, PT ;  /* 0x000000080300780c */ /* 0x000fe20003f04270 */
[----:B------:R-:W-:Y:S01]  /*e170*/  LDSM.16.MT88.4 R108, [R176+0x4100] ;  /* 0x00410000b06c783b */ /* 0x000fe20000004200 */
[----:B------:R-:W-:Y:S02]  /*e180*/  FSEL R33, R33, -INF , P2 ;  /* 0xff80000021217808 */ /* 0x000fe40001000000 */
[----:B------:R-:W-:Y:S01]  /*e190*/  FSEL R23, R32, -INF , P0 ;  /* 0xff80000020177808 */ /* 0x000fe20000000000 */
[----:B------:R-:W-:Y:S01]  /*e1a0*/  LDSM.16.MT88.4 R140, [R173+0x900] ;  /* 0x00090000ad8c783b */ /* 0x000fe20000004200 */
[----:B------:R-:W-:Y:S01]  /*e1b0*/  FSEL R35, R35, -INF , P2 ;  /* 0xff80000023237808 */ /* 0x000fe20001000000 */
[C---:B------:R-:W-:Y:S01]  /*e1c0*/  HMMA.16816.F32.BF16 R24, R44.reuse, R14, R24 ;  /* 0x0000000e2c18723c */ /* 0x040fe20000041818 */
[C---:B------:R-:W-:Y:S01]  /*e1d0*/  ISETP.GT.AND P2, PT, R3.reuse, 0x11, PT ;  /* 0x000000110300780c */ /* 0x040fe20003f44270 */
[----:B------:R-:W-:Y:S05]  /*e1e0*/  LDSM.16.MT88.4 R136, [R176+0x900] ;  /* 0x00090000b088783b */ /* 0x000fea0000004200 */
[----:B------:R-:W-:Y:S01]  /*e1f0*/  FSEL R15, R34, -INF , P0 ;  /* 0xff800000220f7808 */ /* 0x000fe20000000000 */
[----:B---3--:R-:W-:Y:S01]  /*e200*/  HMMA.16816.F32.BF16 R64, R44, R4, R64 ;  /* 0x000000042c40723c */ /* 0x008fe20000041840 */
[----:B------:R-:W-:-:S06]  /*e210*/  ISETP.GT.AND P0, PT, R3, 0x10, PT ;  /* 0x000000100300780c */ /* 0x000fcc0003f04270 */
[----:B------:R-:W-:Y:S01]  /*e220*/  FMNMX.FTZ R4, R21, R37, !PT ;  /* 0x0000002515047209 */ /* 0x000fe20007810000 */
[C---:B------:R-:W-:Y:S01]  /*e230*/  HMMA.16816.F32.BF16 R52, R44.reuse, R56, R52 ;  /* 0x000000382c34723c */ /* 0x040fe20000041834 */
[----:B------:R-:W-:Y:S02]  /*e240*/  FSEL R13, R30, -INF , P0 ;  /* 0xff8000001e0d7808 */ /* 0x000fe40000000000 */
[----:B------:R-:W-:Y:S02]  /*e250*/  FMNMX.FTZ R4, R23, R4, !PT ;  /* 0x0000000417047209 */ /* 0x000fe40007810000 */
[----:B------:R-:W-:Y:S02]  /*e260*/  FSEL R29, R29, -INF , P2 ;  /* 0xff8000001d1d7808 */ /* 0x000fe40001000000 */
[----:B------:R-:W-:Y:S01]  /*e270*/  FMNMX.FTZ R4, R33, R4, !PT ;  /* 0x0000000421047209 */ /* 0x000fe20007810000 */
[----:B------:R-:W-:Y:S01]  /*e280*/  HMMA.16816.F32.BF16 R60, R44, R6, R60 ;  /* 0x000000062c3c723c */ /* 0x000fe2000004183c */
[----:B------:R-:W-:-:S02]  /*e290*/  FSEL R31, R31, -INF , P2 ;  /* 0xff8000001f1f7808 */ /* 0x000fc40001000000 */
[----:B------:R-:W-:-:S04]  /*e2a0*/  ISETP.GT.AND P2, PT, R3, 0x19, PT ;  /* 0x000000190300780c */ /* 0x000fc80003f44270 */
[----:B------:R-:W-:Y:S01]  /*e2b0*/  FSEL R7, R28, -INF , P0 ;  /* 0xff8000001c077808 */ /* 0x000fe20000000000 */
[----:B------:R-:W-:Y:S01]  /*e2c0*/  HMMA.16816.F32.BF16 R16, R44, R58, R16 ;  /* 0x0000003a2c10723c */ /* 0x000fe20000041810 */
[----:B------:R-:W-:Y:S01]  /*e2d0*/  ISETP.GT.AND P0, PT, R3, 0x18, PT ;  /* 0x000000180300780c */ /* 0x000fe20003f04270 */
[----:B------:R-:W-:Y:S01]  /*e2e0*/  LDSM.16.MT88.4 R56, [R0+0x100] ;  /* 0x000100000038783b */ /* 0x000fe20000004200 */
[----:B------:R-:W-:Y:S02]  /*e2f0*/  FMNMX.FTZ R4, R7, R4, !PT ;  /* 0x0000000407047209 */ /* 0x000fe40007810000 */
[----:B------:R-:W-:Y:S02]  /*e300*/  FSEL R5, R24, -INF , P0 ;  /* 0xff80000018057808 */ /* 0x000fe40000000000 */
[----:B------:R-:W-:Y:S02]  /*e310*/  FMNMX.FTZ R4, R29, R4, !PT ;  /* 0x000000041d047209 */ /* 0x000fe40007810000 */
[----:B------:R-:W-:-:S02]  /*e320*/  FSEL R11, R26, -INF , P0 ;  /* 0xff8000001a0b7808 */ /* 0x000fc40000000000 */
[----:B------:R-:W-:Y:S02]  /*e330*/  ISETP.GT.AND P0, PT, R3, 0x20, PT ;  /* 0x000000200300780c */ /* 0x000fe40003f04270 */
[----:B------:R-:W-:Y:S02]  /*e340*/  FSEL R25, R25, -INF , P2 ;  /* 0xff80000019197808 */ /* 0x000fe40001000000 */
[----:B------:R-:W-:Y:S02]  /*e350*/  FMNMX.FTZ R4, R5, R4, !PT ;  /* 0x0000000405047209 */ /* 0x000fe40007810000 */
        /* <DEDUP_REMOVED lines=35> */
[----:B------:R-:W-:Y:S02]  /*e590*/  FMNMX.FTZ R4, R203, R4, !PT ;  /* 0x00000004cb047209 */ /* 0x000fe40007810000 */
[----:B------:R-:W-:Y:S02]  /*e5a0*/  FSEL R175, R55, -INF , P4 ;  /* 0xff80000037af7808 */ /* 0x000fe40002000000 */
[----:B------:R-:W-:Y:S02]  /*e5b0*/  FMNMX.FTZ R6, R211, R6, !PT ;  /* 0x00000006d3067209 */ /* 0x000fe40007810000 */
[----:B------:R-:W-:Y:S02]  /*e5c0*/  FMNMX.FTZ R4, R151, R4, !PT ;  /* 0x0000000497047209 */ /* 0x000fe40007810000 */
[----:B------:R-:W-:-:S02]  /*e5d0*/  FMNMX.FTZ R6, R175, R6, !PT ;  /* 0x00000006af067209 */ /* 0x000fc40007810000 */
[----:B------:R-:W-:Y:S01]  /*e5e0*/  FSEL R145, R62, -INF , P2 ;  /* 0xff8000003e917808 */ /* 0x000fe20001000000 */
[----:B------:R-:W1:Y:S01]  /*e5f0*/  SHFL.BFLY PT, R3, R4, 0x2, 0x1f ;  /* 0x0c401f0004037f89 */ /* 0x000e6200000e0000 */
[----:B------:R-:W-:Y:S02]  /*e600*/  FMNMX.FTZ R6, R209, R6, !PT ;  /* 0x00000006d1067209 */ /* 0x000fe40007810000 */
[----:B------:R-:W-:Y:S02]  /*e610*/  FSEL R171, R63, -INF , P0 ;  /* 0xff8000003fab7808 */ /* 0x000fe40000000000 */
[----:B------:R-:W-:-:S04]  /*e620*/  FMNMX.FTZ R6, R193, R6, !PT ;  /* 0x00000006c1067209 */ /* 0x000fc80007810000 */
        /* <DEDUP_REMOVED lines=18> */
[--C-:B------:R-:W-:Y:S01]  /*e750*/  FFMA.FTZ R161, R7, c[0x0][0x2d0], -R144.reuse ;  /* 0x0000b40007a17a23 */ /* 0x100fe20000010890 */
[----:B------:R-:W-:Y:S01]  /*e760*/  LDSM.16.MT88.4 R20, [R164+0x2900] ;  /* 0x00290000a414783b */ /* 0x000fe20000004200 */
[----:B-1----:R-:W-:Y:S01]  /*e770*/  FMNMX.FTZ R3, R4, R3, !PT ;  /* 0x0000000304037209 */ /* 0x002fe20007810000 */
[----:B------:R-:W-:-:S02]  /*e780*/  FFMA.FTZ R157, R5, c[0x0][0x2d0], -R144 ;  /* 0x0000b400059d7a23 */ /* 0x000fc40000010890 */
[----:B------:R1:W2:Y:S01]  /*e790*/  LDSM.16.MT88.4 R4, [R0+0x4100] ;  /* 0x004100000004783b */ /* 0x0002a20000004200 */
[C---:B------:R-:W-:Y:S01]  /*e7a0*/  FSETP.NEU.FTZ.AND P0, PT, R3.reuse, -INF , PT ;  /* 0xff8000000300780b */ /* 0x040fe20003f1d000 */
[----:B------:R-:W-:Y:S01]  /*e7b0*/  FMUL.FTZ R170, R3, c[0x0][0x2d0] ;  /* 0x0000b40003aa7a20 */ /* 0x000fe20000410000 */
[----:B------:R-:W3:Y:S01]  /*e7c0*/  MUFU.EX2 R93, R93 ;  /* 0x0000005d005d7308 */ /* 0x000ee20000000800 */
[--C-:B------:R-:W-:Y:S02]  /*e7d0*/  FFMA.FTZ R156, R29, c[0x0][0x2d0], -R144.reuse ;  /* 0x0000b4001d9c7a23 */ /* 0x100fe40000010890 */
[--C-:B------:R-:W-:Y:S01]  /*e7e0*/  FFMA.FTZ R154, R25, c[0x0][0x2d0], -R144.reuse ;  /* 0x0000b400199a7a23 */ /* 0x100fe20000010890 */
[----:B------:R-:W-:Y:S01]  /*e7f0*/  FSEL R170, R170, RZ, P0 ;  /* 0x000000ffaaaa7208 */ /* 0x000fe20000000000 */
[----:B------:R-:W-:Y:S01]  /*e800*/  LDSM.16.MT88.4 R24, [R177+0x900] ;  /* 0x00090000b118783b */ /* 0x000fe20000004200 */
[----:B------:R-:W-:Y:S01]  /*e810*/  FFMA.FTZ R168, R215, c[0x0][0x2d0], -R144 ;  /* 0x0000b400d7a87a23 */ /* 0x000fe20000010890 */
[----:B------:R-:W-:Y:S01]  /*e820*/  ISETP.GE.AND P0, PT, R92, 0x81, PT ;  /* 0x000000815c00780c */ /* 0x000fe20003f06270 */
[----:B------:R-:W-:Y:S01]  /*e830*/  MUFU.EX2 R163, R163 ;  /* 0x000000a300a37308 */ /* 0x000fe20000000800 */
[----:B------:R-:W-:-:S02]  /*e840*/  FFMA.FTZ R162, R38, c[0x0][0x2d0], -R170 ;  /* 0x0000b40026a27a23 */ /* 0x000fc400000108aa */
[--C-:B------:R-:W-:Y:S02]  /*e850*/  FFMA.FTZ R95, R39, c[0x0][0x2d0], -R170.reuse ;  /* 0x0000b400275f7a23 */ /* 0x100fe400000108aa */
[--C-:B------:R-:W-:Y:S02]  /*e860*/  FFMA.FTZ R165, R15, c[0x0][0x2d0], -R170.reuse ;  /* 0x0000b4000fa57a23 */ /* 0x100fe400000108aa */
[--C-:B------:R-:W-:Y:S01]  /*e870*/  FFMA.FTZ R160, R35, c[0x0][0x2d0], -R170.reuse ;  /* 0x0000b40023a07a23 */ /* 0x100fe200000108aa */
[----:B------:R-:W4:Y:S01]  /*e880*/  MUFU.EX2 R158, R158 ;  /* 0x0000009e009e7308 */ /* 0x000f220000000800 */
[--C-:B------:R-:W-:Y:S01]  /*e890*/  FFMA.FTZ R155, R11, c[0x0][0x2d0], -R170.reuse ;  /* 0x0000b4000b9b7a23 */ /* 0x100fe200000108aa */
[----:B---3--:R-:W-:Y:S01]  /*e8a0*/  F2FP.BF16.PACK_AB R112, R93, R94 ;  /* 0x0000005e5d70723e */ /* 0x008fe200000010ff */
[--C-:B------:R-:W-:Y:S01]  /*e8b0*/  FFMA.FTZ R159, R13, c[0x0][0x2d0], -R170.reuse ;  /* 0x0000b4000d9f7a23 */ /* 0x100fe200000108aa */
[----:B------:R-:W-:Y:S01]  /*e8c0*/  LDSM.16.MT88.4 R32, [R164+0x900] ;  /* 0x00090000a420783b */ /* 0x000fe20000004200 */
[----:B-1----:R-:W-:-:S02]  /*e8d0*/  FFMA.FTZ R0, R9, c[0x0][0x2d0], -R170 ;  /* 0x0000b40009007a23 */ /* 0x002fc400000108aa */
[----:B------:R-:W-:Y:S01]  /*e8e0*/  FFMA.FTZ R2, R31, c[0x0][0x2d0], -R170 ;  /* 0x0000b4001f027a23 */ /* 0x000fe200000108aa */
[----:B------:R-:W-:Y:S01]  /*e8f0*/  MUFU.EX2 R162, R162 ;  /* 0x000000a200a27308 */ /* 0x000fe20000000800 */
[----:B------:R-:W1:Y:S01]  /*e900*/  LDSM.16.MT88.4 R8, [R177+0x2900] ;  /* 0x00290000b108783b */ /* 0x000e620000004200 */
[--C-:B------:R-:W-:Y:S02]  /*e910*/  FFMA.FTZ R169, R169, c[0x0][0x2d0], -R144.reuse ;  /* 0x0000b400a9a97a23 */ /* 0x100fe40000010890 */
[--C-:B------:R-:W-:Y:S01]  /*e920*/  FFMA.FTZ R166, R213, c[0x0][0x2d0], -R144.reuse ;  /* 0x0000b400d5a67a23 */ /* 0x100fe20000010890 */
[----:B------:R-:W3:Y:S01]  /*e930*/  LDSM.16.MT88.4 R12, [R176+0x2900] ;  /* 0x00290000b00c783b */ /* 0x000ee20000004200 */
[----:B------:R-:W-:Y:S02]  /*e940*/  FFMA.FTZ R167, R167, c[0x0][0x2d0], -R144 ;  /* 0x0000b400a7a77a23 */ /* 0x000fe40000010890 */
[----:B------:R-:W5:Y:S01]  /*e950*/  MUFU.EX2 R95, R95 ;  /* 0x0000005f005f7308 */ /* 0x000f620000000800 */
[----:B----4-:R-:W-:Y:S01]  /*e960*/  F2FP.BF16.PACK_AB R114, R158, R163 ;  /* 0x000000a39e72723e */ /* 0x010fe200000010ff */
[----:B------:R-:W-:Y:S01]  /*e970*/  LDSM.16.MT88.4 R28, [R173+0x2900] ;  /* 0x00290000ad1c783b */ /* 0x000fe20000004200 */
        /* <DEDUP_REMOVED lines=8> */
[----:B------:R-:W4:Y:S01]  /*ea00*/  MUFU.EX2 R160, R160 ;  /* 0x000000a000a07308 */ /* 0x000f220000000800 */
[----:B-----5:R-:W-:Y:S01]  /*ea10*/  F2FP.BF16.PACK_AB R113, R95, R162 ;  /* 0x000000a25f71723e */ /* 0x020fe200000010ff */
[----:B------:R-:W-:-:S02]  /*ea20*/  FFMA.FTZ R204, R151, c[0x0][0x2d0], -R144 ;  /* 0x0000b40097cc7a23 */ /* 0x000fc40000010890 */
[--C-:B------:R-:W-:Y:S02]  /*ea30*/  FFMA.FTZ R206, R149, c[0x0][0x2d0], -R170.reuse ;  /* 0x0000b40095ce7a23 */ /* 0x100fe400000108aa */
[--C-:B------:R-:W-:Y:S01]  /*ea40*/  FFMA.FTZ R207, R147, c[0x0][0x2d0], -R170.reuse ;  /* 0x0000b40093cf7a23 */ /* 0x100fe200000108aa */
[----:B------:R-:W-:Y:S01]  /*ea50*/  LDSM.16.MT88.4 R148, [R173+0x1900] ;  /* 0x00190000ad94783b */ /* 0x000fe20000004200 */
[----:B------:R-:W-:Y:S01]  /*ea60*/  MUFU.EX2 R161, R161 ;  /* 0x000000a100a17308 */ /* 0x000fe20000000800 */
[--C-:B------:R-:W-:Y:S02]  /*ea70*/  FFMA.FTZ R208, R145, c[0x0][0x2d0], -R170.reuse ;  /* 0x0000b40091d07a23 */ /* 0x100fe400000108aa */
[----:B------:R-:W-:Y:S01]  /*ea80*/  FFMA.FTZ R211, R171, c[0x0][0x2d0], -R170 ;  /* 0x0000b400abd37a23 */ /* 0x000fe200000108aa */
[----:B------:R-:W-:Y:S01]  /*ea90*/  LDSM.16.MT88.4 R144, [R173+0x3900] ;  /* 0x00390000ad90783b */ /* 0x000fe20000004200 */
[----:B------:R-:W-:Y:S01]  /*eaa0*/  FADD.FTZ R162, R162, R95 ;  /* 0x0000005fa2a27221 */ /* 0x000fe20000010000 */
[----:B----4-:R-:W-:-:S02]  /*eab0*/  F2FP.BF16.PACK_AB R115, R160, R165 ;  /* 0x000000a5a073723e */ /* 0x010fc400000010ff */
        /* <DEDUP_REMOVED lines=60> */
[C---:B---3--:R-:W-:Y:S08]  /*ee80*/  HMMA.16816.F32.BF16 R76, R4.reuse, R12, R76 ;  /* 0x0000000c044c723c */ /* 0x048ff0000004184c */
        /* <DEDUP_REMOVED lines=32> */
[----:B------:R-:W-:-:S02]  /*f090*/  F2FP.BF16.PACK_AB R4, R169, R168 ;  /* 0x000000a8a904723e */ /* 0x000fc400000010ff */
[----:B------:R-:W-:Y:S02]  /*f0a0*/  F2FP.BF16.PACK_AB R6, R167, R166 ;  /* 0x000000a6a706723e */ /* 0x000fe400000010ff */
[----:B------:R-:W-:Y:S01]  /*f0b0*/  F2FP.BF16.PACK_AB R5, R175, R172 ;  /* 0x000000acaf05723e */ /* 0x000fe200000010ff */
[----:B------:R-:W-:Y:S01]  /*f0c0*/  FADD.FTZ R172, R172, R155 ;  /* 0x0000009bacac7221 */ /* 0x000fe20000010000 */
[----:B------:R-:W-:-:S03]  /*f0d0*/  F2FP.BF16.PACK_AB R7, R193, R174 ;  /* 0x000000aec107723e */ /* 0x000fc600000010ff */
[----:B------:R-:W-:-:S04]  /*f0e0*/  FADD.FTZ R175, R175, R172 ;  /* 0x000000acafaf7221 */ /* 0x000fc80000010000 */
[----:B-1----:R-:W-:Y:S01]  /*f0f0*/  HMMA.16816.F32.BF16 R128, R4, R8, R128 ;  /* 0x000000080480723c */ /* 0x002fe20000041880 */
[----:B------:R-:W-:-:S04]  /*f100*/  FADD.FTZ R174, R174, R175 ;  /* 0x000000afaeae7221 */ /* 0x000fc80000010000 */
        /* <DEDUP_REMOVED lines=18> */
[C---:B---3--:R-:W-:Y:S08]  /*f230*/  HMMA.16816.F32.BF16 R100, R4.reuse, R20, R100 ;  /* 0x000000140464723c */ /* 0x048ff00000041864 */
        /* <DEDUP_REMOVED lines=28> */
[C---:B------:R-:W-:Y:S07]  /*f400*/  HMMA.16816.F32.BF16 R76, R4.reuse, R24, R76 ;  /* 0x00000018044c723c */ /* 0x040fee000004184c */
        /* <DEDUP_REMOVED lines=8> */
[----:B--2---:R-:W-:Y:S03]  /*f490*/  HMMA.16816.F32.BF16 R92, R4, R12, R16 ;  /* 0x0000000c045c723c */ /* 0x004fe60000041810 */
[----:B------:R-:W-:-:S04]  /*f4a0*/  FADD.FTZ R157, R157, R156 ;  /* 0x0000009c9d9d7221 */ /* 0x000fc80000010000 */
[----:B------:R-:W-:Y:S01]  /*f4b0*/  @P0 LEA.HI.SX32 R13, R133, 0xfffffffd, 0x1a ;  /* 0xfffffffd850d0811 */ /* 0x000fe200078fd2ff */
[----:B------:R-:W-:Y:S01]  /*f4c0*/  FADD.FTZ R157, R154, R157 ;  /* 0x0000009d9a9d7221 */ /* 0x000fe20000010000 */
[C---:B------:R-:W-:Y:S02]  /*f4d0*/  HMMA.16816.F32.BF16 R96, R4.reuse, R14, R96 ;  /* 0x0000000e0460723c */ /* 0x040fe40000041860 */
[----:B------:R-:W-:Y:S01]  /*f4e0*/  @P0 SHF.R.S32.HI R12, RZ, 0x1f, R13 ;  /* 0x0000001fff0c0819 */ /* 0x000fe2000001140d */
[----:B------:R-:W-:Y:S02]  /*f4f0*/  @P0 IMAD R152, R152, R13, RZ ;  /* 0x0000000d98980224 */ /* 0x000fe400078e02ff */
[----:B------:R-:W-:Y:S02]  /*f500*/  FADD.FTZ R168, R168, R157 ;  /* 0x0000009da8a87221 */ /* 0x000fe40000010000 */
[-C--:B------:R-:W-:Y:S01]  /*f510*/  @P0 IMAD.WIDE.U32 R14, R13, R153.reuse, R200 ;  /* 0x000000990d0e0225 */ /* 0x080fe200078e00c8 */
[----:B-1----:R-:W-:Y:S03]  /*f520*/  HMMA.16816.F32.BF16 R120, R4, R8, R120 ;  /* 0x000000080478723c */ /* 0x002fe60000041878 */
[----:B------:R-:W-:-:S02]  /*f530*/  @P0 IMAD R153, R12, R153, R152 ;  /* 0x000000990c990224 */ /* 0x000fc400078e0298 */
[----:B------:R-:W-:Y:S02]  /*f540*/  FADD.FTZ R169, R169, R168 ;  /* 0x000000a8a9a97221 */ /* 0x000fe40000010000 */
[----:B------:R-:W-:Y:S01]  /*f550*/  @P0 IMAD.IADD R153, R15, 0x1, R153 ;  /* 0x000000010f990824 */ /* 0x000fe200078e0299 */
[----:B------:R-:W-:Y:S01]  /*f560*/  @P0 LEA R8, P2, R14, c[0x0][0x1c8], 0x1 ;  /* 0x000072000e080a11 */ /* 0x000fe200078408ff */
[----:B------:R-:W-:Y:S01]  /*f570*/  FADD.FTZ R166, R166, R169 ;  /* 0x000000a9a6a67221 */ /* 0x000fe20000010000 */
[----:B------:R-:W-:Y:S02]  /*f580*/  HMMA.16816.F32.BF16 R108, R4, R10, R108 ;  /* 0x0000000a046c723c */ /* 0x000fe4000004186c */
[----:B------:R-:W-:Y:S01]  /*f590*/  @P0 LEA.HI.X R9, R14, c[0x0][0x1cc], R153, 0x1, P2 ;  /* 0x000073000e090a11 */ /* 0x000fe200010f0c99 */
[----:B------:R-:W-:-:S04]  /*f5a0*/  FADD.FTZ R167, R167, R166 ;  /* 0x000000a6a7a77221 */ /* 0x000fc80000010000 */
[----:B------:R-:W-:Y:S01]  /*f5b0*/  @P0 LEA R10, P2, R188, R8, 0x1 ;  /* 0x00000008bc0a0211 */ /* 0x000fe200078408ff */
        /* <DEDUP_REMOVED lines=48> */
.L_x_2099:
        /* <DEDUP_REMOVED lines=17> */
[C---:B-1----:R-:W-:Y:S02]  /*f9d0*/  @P0 IADD3 R34, P2, R157.reuse, R194, RZ ;  /* 0x000000c29d220210 */ /* 0x042fe40007f5e0ff */
[----:B------:R-:W-:Y:S02]  /*f9e0*/  @P0 IADD3 R156, P1, R157, R208, RZ ;  /* 0x000000d09d9c0210 */ /* 0x000fe40007f3e0ff */
[----:B------:R-:W-:Y:S02]  /*f9f0*/  @P0 IADD3 R2, R25, R2, RZ ;  /* 0x0000000219020210 */ /* 0x000fe40007ffe0ff */
[----:B------:R-:W1:Y:S01]  /*fa00*/  LDSM.16.M88.4 R140, [R183+UR4+0xc100] ;  /* 0x00c10004b78c783b */ /* 0x000e620008000200 */
[----:B------:R-:W-:Y:S02]  /*fa10*/  @P0 LEA R160, P4, R34, c[0x0][0x1f8], 0x1 ;  /* 0x00007e0022a00a11 */ /* 0x000fe400078808ff */
[----:B------:R-:W-:Y:S02]  /*fa20*/  @P0 SHF.L.U64.HI R2, R24, 0x6, R2 ;  /* 0x0000000618020819 */ /* 0x000fe40000010202 */
[----:B------:R-:W-:Y:S02]  /*fa30*/  @P0 IADD3 R32, P3, R157, R206, RZ ;  /* 0x000000ce9d200210 */ /* 0x000fe40007f7e0ff */
[----:B------:R-:W-:Y:S01]  /*fa40*/  @P0 IADD3.X R33, R2, R199, RZ, P2, !PT ;  /* 0x000000c702210210 */ /* 0x000fe200017fe4ff */
[----:B------:R-:W2:Y:S01]  /*fa50*/  LDSM.16.M88.4 R144, [R183+UR4+0xc900] ;  /* 0x00c90004b790783b */ /* 0x000ea20008000200 */
[----:B------:R-:W-:Y:S02]  /*fa60*/  @P0 LEA R164, P2, R32, c[0x0][0x1f8], 0x1 ;  /* 0x00007e0020a40a11 */ /* 0x000fe400078408ff */
[----:B------:R-:W-:Y:S02]  /*fa70*/  @P0 LEA.HI.X R161, R34, c[0x0][0x1fc], R33, 0x1, P4 ;  /* 0x00007f0022a10a11 */ /* 0x000fe400020f0c21 */
[----:B------:R-:W-:Y:S02]  /*fa80*/  LOP3.LUT P4, RZ, R186, 0x1, RZ, 0xc0, !PT ;  /* 0x00000001baff7812 */ /* 0x000fe4000788c0ff */
[----:B------:R-:W-:Y:S01]  /*fa90*/  @P0 IADD3.X R35, R2, R207, RZ, P1, !PT ;  /* 0x000000cf02230210 */ /* 0x000fe20000ffe4ff */
[----:B------:R-:W3:Y:S01]  /*faa0*/  LDSM.16.M88.4 R148, [R183+UR4+0xd100] ;  /* 0x00d10004b794783b */ /* 0x000ee20008000200 */
[----:B------:R-:W-:Y:S02]  /*fab0*/  @P0 LEA R166, P1, R156, c[0x0][0x1f8], 0x1 ;  /* 0x00007e009ca60a11 */ /* 0x000fe400078208ff */
[----:B------:R-:W-:Y:S02]  /*fac0*/  @P0 IADD3.X R159, R2, R205, RZ, P3, !PT ;  /* 0x000000cd029f0210 */ /* 0x000fe40001ffe4ff */
[----:B------:R-:W-:Y:S02]  /*fad0*/  @P0 LEA.HI.X R167, R156, c[0x0][0x1fc], R35, 0x1, P1 ;  /* 0x00007f009ca70a11 */ /* 0x000fe400008f0c23 */
[----:B------:R-:W-:Y:S01]  /*fae0*/  @P0 LEA.HI.X R165, R32, c[0x0][0x1fc], R159, 0x1, P2 ;  /* 0x00007f0020a50a11 */ /* 0x000fe200010f0c9f */
[----:B------:R-:W4:Y:S01]  /*faf0*/  LDSM.16.M88.4 R152, [R183+UR4+0xd900] ;  /* 0x00d90004b798783b */ /* 0x000f220008000200 */
[----:B------:R-:W-:Y:S04]  /*fb00*/  @P0 IADD3 R157, P1, R190, R157, RZ ;  /* 0x0000009dbe9d0210 */ /* 0x000fe80007f3e0ff */
[C---:B------:R-:W-:Y:S02]  /*fb10*/  @P0 IADD3 R159, P3, R157.reuse, R194, RZ ;  /* 0x000000c29d9f0210 */ /* 0x040fe40007f7e0ff */
[----:B------:R-:W-:Y:S02]  /*fb20*/  @P0 IADD3 R163, P2, R157, R208, RZ ;  /* 0x000000d09da30210 */ /* 0x000fe40007f5e0ff */
[----:B------:R-:W-:Y:S02]  /*fb30*/  @P0 IADD3.X R2, R189, R2, RZ, P1, !PT ;  /* 0x00000002bd020210 */ /* 0x000fe40000ffe4ff */
[----:B------:R-:W-:Y:S02]  /*fb40*/  @P0 IADD3 R157, P1, R157, R206, RZ ;  /* 0x000000ce9d9d0210 */ /* 0x000fe40007f3e0ff */
[C---:B------:R-:W-:Y:S02]  /*fb50*/  @P0 IADD3.X R156, R2.reuse, R199, RZ, P3, !PT ;  /* 0x000000c7029c0210 */ /* 0x040fe40001ffe4ff */
[C---:B------:R-:W-:Y:S01]  /*fb60*/  @P0 LEA R172, P3, R159.reuse, c[0x0][0x1f8], 0x1 ;  /* 0x00007e009fac0a11 */ /* 0x040fe200078608ff */
[C---:B-1----:R-:W-:Y:S03]  /*fb70*/  HMMA.16816.F32.BF16 R4, R136.reuse, R140, RZ ;  /* 0x0000008c8804723c */ /* 0x042fe600000418ff */
[C---:B------:R-:W-:Y:S02]  /*fb80*/  @P0 IADD3.X R158, R2.reuse, R207, RZ, P2, !PT ;  /* 0x000000cf029e0210 */ /* 0x040fe400017fe4ff */
[----:B------:R-:W-:Y:S02]  /*fb90*/  @P0 LEA.HI.X R173, R159, c[0x0][0x1fc], R156, 0x1, P3 ;  /* 0x00007f009fad0a11 */ /* 0x000fe400018f0c9c */
[C---:B------:R-:W-:Y:S01]  /*fba0*/  @P0 LEA R174, P2, R163.reuse, c[0x0][0x1f8], 0x1 ;  /* 0x00007e00a3ae0a11 */ /* 0x040fe200078408ff */
[C---:B------:R-:W-:Y:S01]  /*fbb0*/  HMMA.16816.F32.BF16 R8, R136.reuse, R142, RZ ;  /* 0x0000008e8808723c */ /* 0x040fe200000418ff */
[----:B------:R-:W-:Y:S03]  /*fbc0*/  LDSM.16.M88.4 R140, [R134] ;  /* 0x00000000868c783b */ /* 0x000fe60000000200 */
[----:B------:R-:W-:Y:S02]  /*fbd0*/  @P0 LEA.HI.X R175, R163, c[0x0][0x1fc], R158, 0x1, P2 ;  /* 0x00007f00a3af0a11 */ /* 0x000fe400010f0c9e */
[----:B------:R-:W-:Y:S02]  /*fbe0*/  @P0 IADD3.X R2, R2, R205, RZ, P1, !PT ;  /* 0x000000cd02020210 */ /* 0x000fe40000ffe4ff */
[C---:B--2---:R-:W-:Y:S01]  /*fbf0*/  HMMA.16816.F32.BF16 R12, R136.reuse, R144, RZ ;  /* 0x00000090880c723c */ /* 0x044fe200000418ff */
[C---:B------:R-:W-:Y:S04]  /*fc00*/  @P0 LEA R170, P1, R157.reuse, c[0x0][0x1f8], 0x1 ;  /* 0x00007e009daa0a11 */ /* 0x040fe800078208ff */
[----:B------:R-:W-:Y:S02]  /*fc10*/  @P0 LEA.HI.X R171, R157, c[0x0][0x1fc], R2, 0x1, P1 ;  /* 0x00007f009dab0a11 */ /* 0x000fe400008f0c02 */
[-C--:B------:R-:W-:Y:S01]  /*fc20*/  IADD3 R2, R180, R132.reuse, RZ ;  /* 0x00000084b4027210 */ /* 0x080fe20007ffe0ff */
[C---:B------:R-:W-:Y:S01]  /*fc30*/  HMMA.16816.F32.BF16 R16, R136.reuse, R146, RZ ;  /* 0x000000928810723c */ /* 0x040fe200000418ff */
[----:B------:R-:W1:Y:S03]  /*fc40*/  LDSM.16.M88.4 R144, [R3+0xc100] ;  /* 0x00c100000390783b */ /* 0x000e660000000200 */
[----:B------:R-:W-:Y:S04]  /*fc50*/  IADD3 R132, R135, R132, R180 ;  /* 0x0000008487847210 */ /* 0x000fe80007ffe0b4 */
[C---:B---3--:R-:W-:Y:S08]  /*fc60*/  HMMA.16816.F32.BF16 R20, R136.reuse, R148, RZ ;  /* 0x000000948814723c */ /* 0x048ff000000418ff */
[C---:B------:R-:W-:Y:S01]  /*fc70*/  HMMA.16816.F32.BF16 R24, R136.reuse, R150, RZ ;  /* 0x000000968818723c */ /* 0x040fe200000418ff */
[----:B------:R-:W-:Y:S07]  /*fc80*/  LDSM.16.M88.4 R148, [R3+0xd100] ;  /* 0x00d100000394783b */ /* 0x000fee0000000200 */
[C---:B----4-:R-:W-:Y:S08]  /*fc90*/  HMMA.16816.F32.BF16 R28, R136.reuse, R152, RZ ;  /* 0x00000098881c723c */ /* 0x050ff000000418ff */
[----:B------:R-:W-:Y:S01]  /*fca0*/  HMMA.16816.F32.BF16 R32, R136, R154, RZ ;  /* 0x0000009a8820723c */ /* 0x000fe200000418ff */
[----:B------:R-:W2:Y:S07]  /*fcb0*/  LDSM.16.M88.4 R136, [R3+0xc900] ;  /* 0x00c900000388783b */ /* 0x000eae0000000200 */
[C---:B-1----:R-:W-:Y:S01]  /*fcc0*/  HMMA.16816.F32.BF16 R4, R140.reuse, R144, R4 ;  /* 0x000000908c04723c */ /* 0x042fe20000041804 */
[----:B------:R-:W1:Y:S07]  /*fcd0*/  LDSM.16.M88.4 R152, [R3+0xd900] ;  /* 0x00d900000398783b */ /* 0x000e6e0000000200 */
[C---:B------:R-:W-:Y:S01]  /*fce0*/  HMMA.16816.F32.BF16 R8, R140.reuse, R146, R8 ;  /* 0x000000928c08723c */ /* 0x040fe20000041808 */
[----:B------:R-:W-:Y:S01]  /*fcf0*/  @!PT LDS RZ, [RZ] ;  /* 0x00000000fffff984 */ /* 0x000fe20000000800 */
[----:B------:R-:W-:Y:S01]  /*fd00*/  @!PT LDS RZ, [RZ] ;  /* 0x00000000fffff984 */ /* 0x000fe20000000800 */
[----:B------:R-:W-:Y:S01]  /*fd10*/  @!PT LDS RZ, [RZ] ;  /* 0x00000000fffff984 */ /* 0x000fe20000000800 */
[----:B------:R3:W-:Y:S08]  /*fd20*/  @P0 LDGSTS.E.BYPASS.LTC128B.128 [R168], [R160.64], !P6 ;  /* 0x00000000a0a80fae */ /* 0x0007f0000f101d46 */
[----:B------:R4:W-:Y:S08]  /*fd30*/  @P0 LDGSTS.E.BYPASS.LTC128B.128 [R168+0x2000], [R166.64], !P5 ;  /* 0x02000000a6a80fae */ /* 0x0009f0000e901d46 */
[----:B------:R4:W-:Y:S01]  /*fd40*/  @P0 LDGSTS.E.BYPASS.LTC128B.128 [R168+0x4000], [R164.64], !P4 ;  /* 0x04000000a4a80fae */ /* 0x0009e2000e101d46 */
[C---:B--2---:R-:W-:Y:S07]  /*fd50*/  HMMA.16816.F32.BF16 R12, R140.reuse, R136, R12 ;  /* 0x000000888c0c723c */ /* 0x044fee000004180c */
[----:B------:R2:W-:Y:S01]  /*fd60*/  @P0 LDGSTS.E.BYPASS.LTC128B.128 [R168+0x1000], [R172.64], !P6 ;  /* 0x01000000aca80fae */ /* 0x0005e2000f101d46 */
[C---:B------:R-:W-:Y:S07]  /*fd70*/  HMMA.16816.F32.BF16 R16, R140.reuse, R138, R16 ;  /* 0x0000008a8c10723c */ /* 0x040fee0000041810 */
[----:B------:R5:W-:Y:S01]  /*fd80*/  @P0 LDGSTS.E.BYPASS.LTC128B.128 [R168+0x3000], [R174.64], !P5 ;  /* 0x03000000aea80fae */ /* 0x000be2000e901d46 */
[C---:B------:R-:W-:Y:S07]  /*fd90*/  HMMA.16816.F32.BF16 R20, R140.reuse, R148, R20 ;  /* 0x000000948c14723c */ /* 0x040fee0000041814 */
[----:B------:R5:W-:Y:S01]  /*fda0*/  @P0 LDGSTS.E.BYPASS.LTC128B.128 [R168+0x5000], [R170.64], !P4 ;  /* 0x05000000aaa80fae */ /* 0x000be2000e101d46 */
[----:B------:R-:W-:Y:S01]  /*fdb0*/  ISETP.GE.AND P0, PT, R210, 0x2, PT ;  /* 0x00000002d200780c */ /* 0x000fe20003f06270 */
[C---:B------:R-:W-:Y:S06]  /*fdc0*/  HMMA.16816.F32.BF16 R24, R140.reuse, R150, R24 ;  /* 0x000000968c18723c */ /* 0x040fec0000041818 */
[----:B------:R-:W-:Y:S01]  /*fdd0*/  LDSM.16.M88.4 R144, [R179] ;  /* 0x00000000b390783b */ /* 0x000fe20000000200 */
[----:B--2---:R-:W-:Y:S01]  /*fde0*/  IADD3 R172, R180, R3, RZ ;  /* 0x00000003b4ac7210 */ /* 0x004fe20007ffe0ff */
[C---:B-1----:R-:W-:Y:S06]  /*fdf0*/  HMMA.16816.F32.BF16 R28, R140.reuse, R152, R28 ;  /* 0x000000988c1c723c */ /* 0x042fec000004181c */
[----:B------:R-:W1:Y:S02]  /*fe00*/  LDSM.16.M88.4 R156, [R2+0xc100] ;  /* 0x00c10000029c783b */ /* 0x000e640000000200 */
[----:B------:R-:W-:Y:S06]  /*fe10*/  HMMA.16816.F32.BF16 R32, R140, R154, R32 ;  /* 0x0000009a8c20723c */ /* 0x000fec0000041820 */
[----:B---3--:R-:W2:Y:S08]  /*fe20*/  LDSM.16.M88.4 R160, [R2+0xc900] ;  /* 0x00c9000002a0783b */ /* 0x008eb00000000200 */
[----:B------:R-:W3:Y:S08]  /*fe30*/  LDSM.16.M88.4 R136, [R2+0xd100] ;  /* 0x00d100000288783b */ /* 0x000ef00000000200 */
[----:B------:R-:W0:Y:S08]  /*fe40*/  LDGDEPBAR ;  /* 0x00000000000079af */ /* 0x000e300000000000 */
[----:B----4-:R-:W4:Y:S01]  /*fe50*/  LDSM.16.M88.4 R164, [R2+0xd900] ;  /* 0x00d9000002a4783b */ /* 0x010f220000000200 */
[C---:B-1----:R-:W-:Y:S07]  /*fe60*/  HMMA.16816.F32.BF16 R4, R144.reuse, R156, R4 ;  /* 0x0000009c9004723c */ /* 0x042fee0000041804 */
[----:B------:R-:W-:Y:S01]  /*fe70*/  LDSM.16.M88.4 R148, [R178] ;  /* 0x00000000b294783b */ /* 0x000fe20000000200 */
[C---:B------:R-:W-:Y:S07]  /*fe80*/  HMMA.16816.F32.BF16 R8, R144.reuse, R158, R8 ;  /* 0x0000009e9008723c */ /* 0x040fee0000041808 */
[----:B-----5:R-:W1:Y:S01]  /*fe90*/  LDSM.16.M88.4 R168, [R172+0xc100] ;  /* 0x00c10000aca8783b */ /* 0x020e620000000200 */
[C---:B--2---:R-:W-:Y:S07]  /*fea0*/  HMMA.16816.F32.BF16 R12, R144.reuse, R160, R12 ;  /* 0x000000a0900c723c */ /* 0x044fee000004180c */
[----:B------:R-:W2:Y:S01]  /*feb0*/  LDSM.16.M88.4 R140, [R172+0xc900] ;  /* 0x00c90000ac8c783b */ /* 0x000ea20000000200 */
[C---:B------:R-:W-:Y:S07]  /*fec0*/  HMMA.16816.F32.BF16 R16, R144.reuse, R162, R16 ;  /* 0x000000a29010723c */ /* 0x040fee0000041810 */
[----:B------:R-:W5:Y:S01]  /*fed0*/  LDSM.16.M88.4 R152, [R172+0xd100] ;  /* 0x00d10000ac98783b */ /* 0x000f620000000200 */
[C---:B---3--:R-:W-:Y:S07]  /*fee0*/  HMMA.16816.F32.BF16 R20, R144.reuse, R136, R20 ;  /* 0x000000889014723c */ /* 0x048fee0000041814 */
[----:B------:R-:W3:Y:S01]  /*fef0*/  LDSM.16.M88.4 R156, [R172+0xd900] ;  /* 0x00d90000ac9c783b */ /* 0x000ee20000000200 */
[C---:B------:R-:W-:Y:S07]  /*ff00*/  HMMA.16816.F32.BF16 R24, R144.reuse, R138, R24 ;  /* 0x0000008a9018723c */ /* 0x040fee0000041818 */
[----:B------:R-:W-:Y:S01]  /*ff10*/  LDSM.16.M88.4 R136, [R182+0x4000] ;  /* 0x00400000b688783b */ /* 0x000fe20000000200 */
[C---:B----4-:R-:W-:Y:S07]  /*ff20*/  HMMA.16816.F32.BF16 R28, R144.reuse, R164, R28 ;  /* 0x000000a4901c723c */ /* 0x050fee000004181c */
[----:B------:R-:W-:Y:S01]  /*ff30*/  LDSM.16.M88.4 R160, [R183+UR4+0xe900] ;  /* 0x00e90004b7a0783b */ /* 0x000fe20008000200 */
[----:B------:R-:W-:Y:S07]  /*ff40*/  HMMA.16816.F32.BF16 R32, R144, R166, R32 ;  /* 0x000000a69020723c */ /* 0x000fee0000041820 */
[----:B------:R-:W4:Y:S01]  /*ff50*/  LDSM.16.M88.4 R144, [R183+UR4+0xe100] ;  /* 0x00e10004b790783b */ /* 0x000f220008000200 */
[C---:B-1----:R-:W-:Y:S07]  /*ff60*/  HMMA.16816.F32.BF16 R4, R148.reuse, R168, R4 ;  /* 0x000000a89404723c */ /* 0x042fee0000041804 */
[----:B------:R-:W-:Y:S01]  /*ff70*/  LDSM.16.M88.4 R164, [R134+0x4000] ;  /* 0x0040000086a4783b */ /* 0x000fe20000000200 */
[C---:B------:R-:W-:Y:S07]  /*ff80*/  HMMA.16816.F32.BF16 R8, R148.reuse, R170, R8 ;  /* 0x000000aa9408723c */ /* 0x040fee0000041808 */
[----:B------:R-:W-:Y:S01]  /*ff90*/  LDSM.16.M88.4 R168, [R3+0xe100] ;  /* 0x00e1000003a8783b */ /* 0x000fe20000000200 */
[C---:B--2---:R-:W-:Y:S08]  /*ffa0*/  HMMA.16816.F32.BF16 R12, R148.reuse, R140, R12 ;  /* 0x0000008c940c723c */ /* 0x044ff0000004180c */
[C---:B------:R-:W-:Y:S01]  /*ffb0*/  HMMA.16816.F32.BF16 R16, R148.reuse, R142, R16 ;  /* 0x0000008e9410723c */ /* 0x040fe20000041810 */
[----:B------:R-:W1:Y:S07]  /*ffc0*/  LDSM.16.M88.4 R140, [R183+UR4+0xf100] ;  /* 0x00f10004b78c783b */ /* 0x000e6e0008000200 */
[C---:B-----5:R-:W-:Y:S08]  /*ffd0*/  HMMA.16816.F32.BF16 R20, R148.reuse, R152, R20 ;  /* 0x000000989414723c */ /* 0x060ff00000041814 */
[C---:B------:R-:W-:Y:S01]  /*ffe0*/  HMMA.16816.F32.BF16 R24, R148.reuse, R154, R24 ;  /* 0x0000009a9418723c */ /* 0x040fe20000041818 */
[----:B------:R-:W2:Y:S07]  /*fff0*/  LDSM.16.M88.4 R152, [R183+UR4+0xf900] ;  /* 0x00f90004b798783b */ /* 0x000eae0008000200 */
[C---:B---3--:R-:W-:Y:S08]  /*10000*/  HMMA.16816.F32.BF16 R28, R148.reuse, R156, R28 ;  /* 0x0000009c941c723c */ /* 0x048ff0000004181c */
[----:B------:R-:W-:Y:S01]  /*10010*/  HMMA.16816.F32.BF16 R32, R148, R158, R32 ;  /* 0x0000009e9420723c */ /* 0x000fe20000041820 */
[----:B------:R-:W3:Y:S07]  /*10020*/  LDSM.16.M88.4 R148, [R3+0xe900] ;  /* 0x00e900000394783b */ /* 0x000eee0000000200 */
[C---:B----4-:R-:W-:Y:S01]  /*10030*/  HMMA.16816.F32.BF16 R4, R136.reuse, R144, R4 ;  /* 0x000000908804723c */ /* 0x050fe20000041804 */
[----:B------:R-:W-:Y:S07]  /*10040*/  LDSM.16.M88.4 R156, [R3+0xf900] ;  /* 0x00f90000039c783b */ /* 0x000fee0000000200 */
        /* <DEDUP_REMOVED lines=11> */
[C---:B------:R-:W-:Y:S01]  /*10100*/  HMMA.16816.F32.BF16 R4, R164.reuse, R168, R4 ;  /* 0x000000a8a404723c */ /* 0x040fe20000041804 */
[----:B------:R-:W-:Y:S07]  /*10110*/  LDSM.16.M88.4 R152, [R178+0x4000] ;  /* 0x00400000b298783b */ /* 0x000fee0000000200 */
[C---:B------:R-:W-:Y:S01]  /*10120*/  HMMA.16816.F32.BF16 R8, R164.reuse, R170, R8 ;  /* 0x000000aaa408723c */ /* 0x040fe20000041808 */
[----:B------:R-:W-:Y:S07]  /*10130*/  LDSM.16.M88.4 R168, [R172+0xe100] ;  /* 0x00e10000aca8783b */ /* 0x000fee0000000200 */
[C---:B---3--:R-:W-:Y:S01]  /*10140*/  HMMA.16816.F32.BF16 R12, R164.reuse, R148, R12 ;  /* 0x00000094a40c723c */ /* 0x048fe2000004180c */
[----:B------:R-:W-:Y:S07]  /*10150*/  LDSM.16.M88.4 R172, [R172+0x10100] ;  /* 0x01010000acac783b */ /* 0x000fee0000000200 */
[C---:B------:R-:W-:Y:S01]  /*10160*/  HMMA.16816.F32.BF16 R16, R164.reuse, R150, R16 ;  /* 0x00000096a410723c */ /* 0x040fe20000041810 */
[----:B------:R-:W3:Y:S07]  /*10170*/  LDSM.16.M88.4 R148, [R2+0xf100] ;  /* 0x00f100000294783b */ /* 0x000eee0000000200 */
[C---:B----4-:R-:W-:Y:S08]  /*10180*/  HMMA.16816.F32.BF16 R20, R164.reuse, R144, R20 ;  /* 0x00000090a414723c */ /* 0x050ff00000041814 */
[C---:B------:R-:W-:Y:S01]  /*10190*/  HMMA.16816.F32.BF16 R24, R164.reuse, R146, R24 ;  /* 0x00000092a418723c */ /* 0x040fe20000041818 */
[----:B------:R-:W4:Y:S07]  /*101a0*/  LDSM.16.M88.4 R144, [R2+0xf900] ;  /* 0x00f900000290783b */ /* 0x000f2e0000000200 */
[C---:B------:R-:W-:Y:S08]  /*101b0*/  HMMA.16816.F32.BF16 R28, R164.reuse, R156, R28 ;  /* 0x0000009ca41c723c */ /* 0x040ff0000004181c */
[----:B------:R-:W-:Y:S01]  /*101c0*/  HMMA.16816.F32.BF16 R32, R164, R158, R32 ;  /* 0x0000009ea420723c */ /* 0x000fe20000041820 */
[----:B------:R-:W5:Y:S07]  /*101d0*/  LDSM.16.M88.4 R156, [R132+0xe900] ;  /* 0x00e90000849c783b */ /* 0x000f6e0000000200 */
[C---:B-1----:R-:W-:Y:S01]  /*101e0*/  HMMA.16816.F32.BF16 R4, R140.reuse, R160, R4 ;  /* 0x000000a08c04723c */ /* 0x042fe20000041804 */
[----:B------:R-:W-:Y:S07]  /*101f0*/  LDSM.16.M88.4 R164, [R183+UR4+0x11100] ;  /* 0x01110004b7a4783b */ /* 0x000fee0008000200 */
[C---:B------:R-:W-:Y:S01]  /*10200*/  HMMA.16816.F32.BF16 R8, R140.reuse, R162, R8 ;  /* 0x000000a28c08723c */ /* 0x040fe20000041808 */
[----:B------:R-:W-:Y:S07]  /*10210*/  LDSM.16.M88.4 R160, [R183+UR4+0x10900] ;  /* 0x01090004b7a0783b */ /* 0x000fee0008000200 */
[C---:B--2---:R-:W-:Y:S08]  /*10220*/  HMMA.16816.F32.BF16 R12, R140.reuse, R136, R12 ;  /* 0x000000888c0c723c */ /* 0x044ff0000004180c */
[C---:B------:R-:W-:Y:S01]  /*10230*/  HMMA.16816.F32.BF16 R16, R140.reuse, R138, R16 ;  /* 0x0000008a8c10723c */ /* 0x040fe20000041810 */
[----:B------:R-:W1:Y:S07]  /*10240*/  LDSM.16.M88.4 R136, [R132+0xf100] ;  /* 0x00f100008488783b */ /* 0x000e6e0000000200 */
[C---:B---3--:R-:W-:Y:S08]  /*10250*/  HMMA.16816.F32.BF16 R20, R140.reuse, R148, R20 ;  /* 0x000000948c14723c */ /* 0x048ff00000041814 */
[C---:B------:R-:W-:Y:S01]  /*10260*/  HMMA.16816.F32.BF16 R24, R140.reuse, R150, R24 ;  /* 0x000000968c18723c */ /* 0x040fe20000041818 */
[----:B------:R-:W2:Y:S07]  /*10270*/  LDSM.16.M88.4 R148, [R132+0xf900] ;  /* 0x00f900008494783b */ /* 0x000eae0000000200 */
[C---:B----4-:R-:W-:Y:S08]  /*10280*/  HMMA.16816.F32.BF16 R28, R140.reuse, R144, R28 ;  /* 0x000000908c1c723c */ /* 0x050ff0000004181c */
[----:B------:R-:W-:Y:S01]  /*10290*/  HMMA.16816.F32.BF16 R32, R140, R146, R32 ;  /* 0x000000928c20723c */ /* 0x000fe20000041820 */
[----:B------:R-:W-:Y:S07]  /*102a0*/  LDSM.16.M88.4 R140, [R182+0x8000] ;  /* 0x00800000b68c783b */ /* 0x000fee0000000200 */
[C---:B------:R-:W-:Y:S01]  /*102b0*/  HMMA.16816.F32.BF16 R4, R152.reuse, R168, R4 ;  /* 0x000000a89804723c */ /* 0x040fe20000041804 */
[----:B------:R-:W3:Y:S07]  /*102c0*/  LDSM.16.M88.4 R144, [R183+UR4+0x10100] ;  /* 0x01010004b790783b */ /* 0x000eee0008000200 */
[C---:B------:R-:W-:Y:S01]  /*102d0*/  HMMA.16816.F32.BF16 R8, R152.reuse, R170, R8 ;  /* 0x000000aa9808723c */ /* 0x040fe20000041808 */
[----:B------:R-:W-:Y:S07]  /*102e0*/  LDSM.16.M88.4 R168, [R3+0x10100] ;  /* 0x0101000003a8783b */ /* 0x000fee0000000200 */
[C---:B-----5:R-:W-:Y:S08]  /*102f0*/  HMMA.16816.F32.BF16 R12, R152.reuse, R156, R12 ;  /* 0x0000009c980c723c */ /* 0x060ff0000004180c */
[C---:B------:R-:W-:Y:S01]  /*10300*/  HMMA.16816.F32.BF16 R16, R152.reuse, R158, R16 ;  /* 0x0000009e9810723c */ /* 0x040fe20000041810 */
[----:B------:R-:W4:Y:S07]  /*10310*/  LDSM.16.M88.4 R156, [R183+UR4+0x11900] ;  /* 0x01190004b79c783b */ /* 0x000f2e0008000200 */
        /* <DEDUP_REMOVED lines=29> */
[C---:B------:R-:W-:Y:S08]  /*104f0*/  HMMA.16816.F32.BF16 R28, R136.reuse, R152, R28 ;  /* 0x00000098881c723c */ /* 0x040ff0000004181c */
[----:B------:R-:W-:Y:S01]  /*10500*/  HMMA.16816.F32.BF16 R32, R136, R154, R32 ;  /* 0x0000009a8820723c */ /* 0x000fe20000041820 */
[----:B------:R-:W3:Y:S07]  /*10510*/  LDSM.16.M88.4 R136, [R132+0x10900] ;  /* 0x010900008488783b */ /* 0x000eee0000000200 */
[C---:B-----5:R-:W-:Y:S08]  /*10520*/  HMMA.16816.F32.BF16 R4, R160.reuse, R164, R4 ;  /* 0x000000a4a004723c */ /* 0x060ff00000041804 */
[C---:B------:R-:W-:Y:S08]  /*10530*/  HMMA.16816.F32.BF16 R8, R160.reuse, R166, R8 ;  /* 0x000000a6a008723c */ /* 0x040ff00000041808 */
[C---:B----4-:R-:W-:Y:S08]  /*10540*/  HMMA.16816.F32.BF16 R12, R160.reuse, R140, R12 ;  /* 0x0000008ca00c723c */ /* 0x050ff0000004180c */
[C---:B------:R-:W-:Y:S01]  /*10550*/  HMMA.16816.F32.BF16 R16, R160.reuse, R142, R16 ;  /* 0x0000008ea010723c */ /* 0x040fe20000041810 */
[----:B------:R-:W4:Y:S01]  /*10560*/  LDSM.16.M88.4 R140, [R132+0x11100] ;  /* 0x01110000848c783b */ /* 0x000f220000000200 */
[----:B------:R-:W-:Y:S06]  /*10570*/  DEPBAR.LE SB0, 0x2 ;  /* 0x000080800000791a */ /* 0x000fec0000000000 */
[C---:B-1----:R-:W-:Y:S01]  /*10580*/  HMMA.16816.F32.BF16 R20, R160.reuse, R156, R20 ;  /* 0x0000009ca014723c */ /* 0x042fe20000041814 */
[----:B------:R-:W-:Y:S07]  /*10590*/  BAR.SYNC.DEFER_BLOCKING 0x0 ;  /* 0x0000000000007b1d */ /* 0x000fee0000010000 */
[C---:B------:R-:W-:Y:S08]  /*105a0*/  HMMA.16816.F32.BF16 R24, R160.reuse, R158, R24 ;  /* 0x0000009ea018723c */ /* 0x040ff00000041818 */
[C---:B--2---:R-:W-:Y:S08]  /*105b0*/  HMMA.16816.F32.BF16 R28, R160.reuse, R148, R28 ;  /* 0x00000094a01c723c */ /* 0x044ff0000004181c */
[----:B------:R-:W-:Y:S01]  /*105c0*/  HMMA.16816.F32.BF16 R32, R160, R150, R32 ;  /* 0x00000096a020723c */ /* 0x000fe20000041820 */
[----:B------:R-:W-:Y:S07]  /*105d0*/  LDSM.16.MT88.4 R148, [R177+UR4+0x2900] ;  /* 0x00290004b194783b */ /* 0x000fee0008004200 */
[C---:B------:R-:W-:Y:S08]  /*105e0*/  HMMA.16816.F32.BF16 R4, R168.reuse, R172, R4 ;  /* 0x000000aca804723c */ /* 0x040ff00000041804 */
[C---:B------:R-:W-:Y:S08]  /*105f0*/  HMMA.16816.F32.BF16 R8, R168.reuse, R174, R8 ;  /* 0x000000aea808723c */ /* 0x040ff00000041808 */
[C---:B---3--:R-:W-:Y:S08]  /*10600*/  HMMA.16816.F32.BF16 R12, R168.reuse, R136, R12 ;  /* 0x00000088a80c723c */ /* 0x048ff0000004180c */
[C---:B------:R-:W-:Y:S01]  /*10610*/  HMMA.16816.F32.BF16 R16, R168.reuse, R138, R16 ;  /* 0x0000008aa810723c */ /* 0x040fe20000041810 */
[----:B------:R-:W-:Y:S03]  /*10620*/  LDSM.16.MT88.4 R136, [R177+UR4+0x100] ;  /* 0x00010004b188783b */ /* 0x000fe60008004200 */
        /* <DEDUP_REMOVED lines=8> */
[C---:B------:R-:W-:Y:S04]  /*106b0*/  HMMA.16816.F32.BF16 R28, R168.reuse, R144, R28 ;  /* 0x00000090a81c723c */ /* 0x040fe8000004181c */
        /* <DEDUP_REMOVED lines=21> */
[----:B------:R-:W-:Y:S04]  /*10810*/  FMNMX.FTZ R3, R29, R2, !PT ;  /* 0x000000021d037209 */ /* 0x000fe80007810000 */
        /* <DEDUP_REMOVED lines=12> */
[C---:B------:R-:W-:Y:S02]  /*108e0*/  FADD.FTZ R133, -R132.reuse, R133 ;  /* 0x0000008584857221 */ /* 0x040fe40000010100 */
[----:B------:R-:W-:Y:S01]  /*108f0*/  FMUL.FTZ R172, R132, c[0x0][0x2d0] ;  /* 0x0000b40084ac7a20 */ /* 0x000fe20000410000 */
[----:B--2---:R-:W-:Y:S01]  /*10900*/  FMNMX.FTZ R3, R156, R3, !PT ;  /* 0x000000039c037209 */ /* 0x004fe20007810000 */
[----:B------:R-:W-:Y:S01]  /*10910*/  FMUL.FTZ R2, R133, c[0x0][0x2d0] ;  /* 0x0000b40085027a20 */ /* 0x000fe20000410000 */
[----:B------:R-:W-:Y:S01]  /*10920*/  LDSM.16.MT88.4 R156, [R176+UR4+0x2900] ;  /* 0x00290004b09c783b */ /* 0x000fe20008004200 */
[----:B------:R-:W-:Y:S02]  /*10930*/  FFMA.FTZ R162, R4, c[0x0][0x2d0], -R172 ;  /* 0x0000b40004a27a23 */ /* 0x000fe400000108ac */
[C---:B------:R-:W-:Y:S02]  /*10940*/  FADD.FTZ R133, -R3.reuse, R0 ;  /* 0x0000000003857221 */ /* 0x040fe40000010100 */
[----:B------:R-:W-:Y:S01]  /*10950*/  FMUL.FTZ R169, R3, c[0x0][0x2d0] ;  /* 0x0000b40003a97a20 */ /* 0x000fe20000410000 */
[----:B------:R-:W1:Y:S01]  /*10960*/  MUFU.EX2 R2, R2 ;  /* 0x0000000200027308 */ /* 0x000e620000000800 */
[----:B------:R-:W-:Y:S02]  /*10970*/  FMUL.FTZ R0, R133, c[0x0][0x2d0] ;  /* 0x0000b40085007a20 */ /* 0x000fe40000410000 */
[--C-:B------:R-:W-:Y:S02]  /*10980*/  FFMA.FTZ R163, R5, c[0x0][0x2d0], -R172.reuse ;  /* 0x0000b40005a37a23 */ /* 0x100fe400000108ac */
[--C-:B------:R-:W-:Y:S01]  /*10990*/  FFMA.FTZ R166, R8, c[0x0][0x2d0], -R172.reuse ;  /* 0x0000b40008a67a23 */ /* 0x100fe200000108ac */
[----:B------:R-:W-:Y:S01]  /*109a0*/  IADD3 R8, R177, UR4, RZ ;  /* 0x00000004b1087c10 */ /* 0x000fe2000fffe0ff */
[--C-:B------:R-:W-:Y:S02]  /*109b0*/  FFMA.FTZ R161, R9, c[0x0][0x2d0], -R172.reuse ;  /* 0x0000b40009a17a23 */ /* 0x100fe400000108ac */
[--C-:B------:R-:W-:Y:S01]  /*109c0*/  FFMA.FTZ R167, R6, c[0x0][0x2d0], -R169.reuse ;  /* 0x0000b40006a77a23 */ /* 0x100fe200000108a9 */
[----:B------:R-:W2:Y:S01]  /*109d0*/  MUFU.EX2 R0, R0 ;  /* 0x0000000000007308 */ /* 0x000ea20000000800 */
[--C-:B------:R-:W-:Y:S01]  /*109e0*/  FFMA.FTZ R168, R7, c[0x0][0x2d0], -R169.reuse ;  /* 0x0000b40007a87a23 */ /* 0x100fe200000108a9 */
[----:B------:R-:W-:Y:S01]  /*109f0*/  IADD3 R133, R181, R8, RZ ;  /* 0x00000008b5857210 */ /* 0x000fe20007ffe0ff */
[--C-:B------:R-:W-:Y:S02]  /*10a00*/  FFMA.FTZ R164, R10, c[0x0][0x2d0], -R169.reuse ;  /* 0x0000b4000aa47a23 */ /* 0x100fe400000108a9 */
[--C-:B------:R-:W-:Y:S02]  /*10a10*/  FFMA.FTZ R165, R11, c[0x0][0x2d0], -R169.reuse ;  /* 0x0000b4000ba57a23 */ /* 0x100fe400000108a9 */
[----:B------:R-:W3:Y:S01]  /*10a20*/  LDSM.16.MT88.4 R140, [R133+0x100] ;  /* 0x00010000858c783b */ /* 0x000ee20000004200 */
[--C-:B------:R-:W-:Y:S02]  /*10a30*/  FFMA.FTZ R219, R26, c[0x0][0x2d0], -R169.reuse ;  /* 0x0000b4001adb7a23 */ /* 0x100fe400000108a9 */
[----:B------:R-:W-:Y:S01]  /*10a40*/  MUFU.EX2 R162, R162 ;  /* 0x000000a200a27308 */ /* 0x000fe20000000800 */
[--C-:B------:R-:W-:Y:S02]  /*10a50*/  FFMA.FTZ R220, R27, c[0x0][0x2d0], -R169.reuse ;  /* 0x0000b4001bdc7a23 */ /* 0x100fe400000108a9 */
[--C-:B------:R-:W-:Y:S02]  /*10a60*/  FFMA.FTZ R221, R28, c[0x0][0x2d0], -R172.reuse ;  /* 0x0000b4001cdd7a23 */ /* 0x100fe400000108ac */
[C---:B-1----:R-:W-:Y:S01]  /*10a70*/  FMUL.FTZ R4, R2.reuse, R128 ;  /* 0x0000008002047220 */ /* 0x042fe20000410000 */
[----:B------:R-:W-:Y:S01]  /*10a80*/  LDSM.16.MT88.4 R152, [R133+0x2900] ;  /* 0x002900008598783b */ /* 0x000fe20000004200 */
[C---:B------:R-:W-:Y:S02]  /*10a90*/  FMUL.FTZ R5, R2.reuse, R129 ;  /* 0x0000008102057220 */ /* 0x040fe40000410000 */
[C---:B------:R-:W-:Y:S01]  /*10aa0*/  FMUL.FTZ R8, R2.reuse, R124 ;  /* 0x0000007c02087220 */ /* 0x040fe20000410000 */
[----:B------:R-:W1:Y:S01]  /*10ab0*/  MUFU.EX2 R163, R163 ;  /* 0x000000a300a37308 */ /* 0x000e620000000800 */
[C---:B------:R-:W-:Y:S02]  /*10ac0*/  FMUL.FTZ R9, R2.reuse, R125 ;  /* 0x0000007d02097220 */ /* 0x040fe40000410000 */
[----:B------:R-:W-:Y:S02]  /*10ad0*/  FMUL.FTZ R36, R2, R36 ;  /* 0x0000002402247220 */ /* 0x000fe40000410000 */
[C---:B--2---:R-:W-:Y:S02]  /*10ae0*/  FMUL.FTZ R6, R0.reuse, R130 ;  /* 0x0000008200067220 */ /* 0x044fe40000410000 */
[C---:B------:R-:W-:Y:S02]  /*10af0*/  FMUL.FTZ R7, R0.reuse, R131 ;  /* 0x0000008300077220 */ /* 0x040fe40000410000 */
[C---:B------:R-:W-:Y:S01]  /*10b00*/  FMUL.FTZ R10, R0.reuse, R126 ;  /* 0x0000007e000a7220 */ /* 0x040fe20000410000 */
[----:B------:R-:W-:Y:S01]  /*10b10*/  MUFU.EX2 R166, R166 ;  /* 0x000000a600a67308 */ /* 0x000fe20000000800 */
[----:B------:R-:W-:Y:S02]  /*10b20*/  FMUL.FTZ R11, R0, R127 ;  /* 0x0000007f000b7220 */ /* 0x000fe40000410000 */
[----:B------:R-:W2:Y:S01]  /*10b30*/  LDSM.16.MT88.4 R124, [R176+UR4+0x100] ;  /* 0x00010004b07c783b */ /* 0x000ea20008004200 */
[----:B------:R-:W-:Y:S02]  /*10b40*/  FMUL.FTZ R37, R2, R37 ;  /* 0x0000002502257220 */ /* 0x000fe40000410000 */
[C---:B------:R-:W-:Y:S02]  /*10b50*/  FMUL.FTZ R38, R0.reuse, R38 ;  /* 0x0000002600267220 */ /* 0x040fe40000410000 */
[----:B------:R-:W-:Y:S02]  /*10b60*/  FMUL.FTZ R39, R0, R39 ;  /* 0x0000002700277220 */ /* 0x000fe40000410000 */
[----:B------:R-:W4:Y:S01]  /*10b70*/  MUFU.EX2 R161, R161 ;  /* 0x000000a100a17308 */ /* 0x000f220000000800 */
        /* <DEDUP_REMOVED lines=15> */
[----:B----4-:R-:W-:Y:S01]  /*10c70*/  F2FP.BF16.PACK_AB R130, R161, R166 ;  /* 0x000000a6a182723e */ /* 0x010fe200000010ff */
        /* <DEDUP_REMOVED lines=9> */
[----:B------:R-:W4:Y:S01]  /*10d10*/  MUFU.EX2 R165, R165 ;  /* 0x000000a500a57308 */ /* 0x000f220000000800 */
[--C-:B------:R-:W-:Y:S02]  /*10d20*/  FFMA.FTZ R222, R29, c[0x0][0x2d0], -R172.reuse ;  /* 0x0000b4001dde7a23 */ /* 0x100fe400000108ac */
[----:B------:R-:W-:Y:S01]  /*10d30*/  FFMA.FTZ R223, R32, c[0x0][0x2d0], -R172 ;  /* 0x0000b40020df7a23 */ /* 0x000fe200000108ac */
[----:B-1----:R-:W-:Y:S01]  /*10d40*/  F2FP.BF16.PACK_AB R129, R168, R167 ;  /* 0x000000a7a881723e */ /* 0x002fe200000010ff */
[--C-:B------:R-:W-:Y:S02]  /*10d50*/  FFMA.FTZ R224, R30, c[0x0][0x2d0], -R169.reuse ;  /* 0x0000b4001ee07a23 */ /* 0x100fe400000108a9 */
[--C-:B------:R-:W-:Y:S02]  /*10d60*/  FFMA.FTZ R225, R31, c[0x0][0x2d0], -R169.reuse ;  /* 0x0000b4001fe17a23 */ /* 0x100fe400000108a9 */
[----:B------:R-:W-:Y:S01]  /*10d70*/  LDSM.16.MT88.4 R28, [R133+0x1900] ;  /* 0x00190000851c783b */ /* 0x000fe20000004200 */
[--C-:B------:R-:W-:Y:S01]  /*10d80*/  FFMA.FTZ R226, R34, c[0x0][0x2d0], -R169.reuse ;  /* 0x0000b40022e27a23 */ /* 0x100fe200000108a9 */
[----:B------:R-:W-:Y:S01]  /*10d90*/  MUFU.EX2 R219, R219 ;  /* 0x000000db00db7308 */ /* 0x000fe20000000800 */
[C---:B------:R-:W-:Y:S02]  /*10da0*/  FFMA.FTZ R162, R2.reuse, R213, R162 ;  /* 0x000000d502a27223 */ /* 0x040fe400000100a2 */
[C---:B------:R-:W-:Y:S02]  /*10db0*/  FMUL.FTZ R60, R2.reuse, R60 ;  /* 0x0000003c023c7220 */ /* 0x040fe40000410000 */
[----:B------:R-:W-:Y:S02]  /*10dc0*/  FMUL.FTZ R61, R2, R61 ;  /* 0x0000003d023d7220 */ /* 0x000fe40000410000 */
[C---:B------:R-:W-:Y:S02]  /*10dd0*/  FMUL.FTZ R62, R0.reuse, R62 ;  /* 0x0000003e003e7220 */ /* 0x040fe40000410000 */
[----:B------:R-:W-:Y:S01]  /*10de0*/  FMUL.FTZ R63, R0, R63 ;  /* 0x0000003f003f7220 */ /* 0x000fe20000410000 */
[----:B------:R-:W-:Y:S01]  /*10df0*/  MUFU.EX2 R220, R220 ;  /* 0x000000dc00dc7308 */ /* 0x000fe20000000800 */
[C---:B------:R-:W-:Y:S01]  /*10e00*/  FMUL.FTZ R64, R2.reuse, R64 ;  /* 0x0000004002407220 */ /* 0x040fe20000410000 */
[----:B----4-:R-:W-:Y:S01]  /*10e10*/  F2FP.BF16.PACK_AB R131, R165, R164 ;  /* 0x000000a4a583723e */ /* 0x010fe200000010ff */
[----:B------:R-:W-:Y:S02]  /*10e20*/  FMUL.FTZ R65, R2, R65 ;  /* 0x0000004102417220 */ /* 0x000fe40000410000 */
[C---:B------:R-:W-:Y:S02]  /*10e30*/  FMUL.FTZ R66, R0.reuse, R66 ;  /* 0x0000004200427220 */ /* 0x040fe40000410000 */
[----:B------:R-:W-:Y:S02]  /*10e40*/  FMUL.FTZ R67, R0, R67 ;  /* 0x0000004300437220 */ /* 0x000fe40000410000 */
[C---:B------:R-:W-:Y:S01]  /*10e50*/  HMMA.16816.F32.BF16 R4, R128.reuse, R136, R4 ;  /* 0x000000888004723c */ /* 0x040fe20000041804 */
[----:B------:R-:W-:Y:S04]  /*10e60*/  MUFU.EX2 R221, R221 ;  /* 0x000000dd00dd7308 */ /* 0x000fe80000000800 */
[----:B------:R-:W-:Y:S02]  /*10e70*/  FMUL.FTZ R68, R2, R68 ;  /* 0x0000004402447220 */ /* 0x000fe40000410000 */
[----:B------:R-:W-:Y:S01]  /*10e80*/  IADD3 R136, R176, UR4, RZ ;  /* 0x00000004b0887c10 */ /* 0x000fe2000fffe0ff */
[C---:B------:R-:W-:Y:S03]  /*10e90*/  HMMA.16816.F32.BF16 R8, R128.reuse, R138, R8 ;  /* 0x0000008a8008723c */ /* 0x040fe60000041808 */
[----:B------:R-:W-:Y:S01]  /*10ea0*/  MUFU.EX2 R222, R222 ;  /* 0x000000de00de7308 */ /* 0x000fe20000000800 */
[----:B------:R-:W-:Y:S01]  /*10eb0*/  IADD3 R160, R181, R136, RZ ;  /* 0x00000088b5a07210 */ /* 0x000fe20007ffe0ff */
[----:B------:R-:W-:Y:S02]  /*10ec0*/  FMUL.FTZ R69, R2, R69 ;  /* 0x0000004502457220 */ /* 0x000fe40000410000 */
[C---:B------:R-:W-:Y:S01]  /*10ed0*/  FMUL.FTZ R70, R0.reuse, R70 ;  /* 0x0000004600467220 */ /* 0x040fe20000410000 */
[C---:B---3--:R-:W-:Y:S01]  /*10ee0*/  HMMA.16816.F32.BF16 R36, R128.reuse, R140, R36 ;  /* 0x0000008c8024723c */ /* 0x048fe20000041824 */
[----:B------:R-:W1:Y:S03]  /*10ef0*/  LDSM.16.MT88.4 R136, [R160+0x100] ;  /* 0x00010000a088783b */ /* 0x000e660000004200 */
[----:B------:R-:W-:Y:S01]  /*10f00*/  FMUL.FTZ R71, R0, R71 ;  /* 0x0000004700477220 */ /* 0x000fe20000410000 */
[----:B------:R-:W-:Y:S01]  /*10f10*/  MUFU.EX2 R223, R223 ;  /* 0x000000df00df7308 */ /* 0x000fe20000000800 */
[C---:B------:R-:W-:Y:S02]  /*10f20*/  FMUL.FTZ R72, R2.reuse, R72 ;  /* 0x0000004802487220 */ /* 0x040fe40000410000 */
[C---:B------:R-:W-:Y:S01]  /*10f30*/  HMMA.16816.F32.BF16 R40, R128.reuse, R142, R40 ;  /* 0x0000008e8028723c */ /* 0x040fe20000041828 */
[----:B------:R-:W3:Y:S03]  /*10f40*/  LDSM.16.MT88.4 R140, [R177+UR4+0x2100] ;  /* 0x00210004b18c783b */ /* 0x000ee60008004200 */
[----:B------:R-:W-:Y:S02]  /*10f50*/  FMUL.FTZ R73, R2, R73 ;  /* 0x0000004902497220 */ /* 0x000fe40000410000 */
[C---:B------:R-:W-:Y:S01]  /*10f60*/  FMUL.FTZ R74, R0.reuse, R74 ;  /* 0x0000004a004a7220 */ /* 0x040fe20000410000 */
[----:B------:R-:W-:Y:S01]  /*10f70*/  MUFU.EX2 R224, R224 ;  /* 0x000000e000e07308 */ /* 0x000fe20000000800 */
[C---:B--2---:R-:W-:Y:S01]  /*10f80*/  HMMA.16816.F32.BF16 R44, R128.reuse, R124, R44 ;  /* 0x0000007c802c723c */ /* 0x044fe2000004182c */
[----:B------:R-:W-:Y:S03]  /*10f90*/  LDSM.16.MT88.4 R144, [R160+0x900] ;  /* 0x00090000a090783b */ /* 0x000fe60000004200 */
[----:B------:R-:W-:Y:S02]  /*10fa0*/  FMUL.FTZ R75, R0, R75 ;  /* 0x0000004b004b7220 */ /* 0x000fe40000410000 */
[C---:B------:R-:W-:Y:S02]  /*10fb0*/  FMUL.FTZ R76, R2.reuse, R76 ;  /* 0x0000004c024c7220 */ /* 0x040fe40000410000 */
[C---:B------:R-:W-:Y:S01]  /*10fc0*/  HMMA.16816.F32.BF16 R48, R128.reuse, R126, R48 ;  /* 0x0000007e8030723c */ /* 0x040fe20000041830 */
[----:B------:R-:W2:Y:S01]  /*10fd0*/  LDSM.16.MT88.4 R124, [R133+0x2100] ;  /* 0x00210000857c783b */ /* 0x000ea20000004200 */
[----:B------:R-:W-:Y:S02]  /*10fe0*/  MUFU.EX2 R225, R225 ;  /* 0x000000e100e17308 */ /* 0x000fe40000000800 */
[----:B------:R-:W-:Y:S02]  /*10ff0*/  FMUL.FTZ R77, R2, R77 ;  /* 0x0000004d024d7220 */ /* 0x000fe40000410000 */
[C---:B------:R-:W-:Y:S02]  /*11000*/  FMUL.FTZ R78, R0.reuse, R78 ;  /* 0x0000004e004e7220 */ /* 0x040fe40000410000 */
[----:B------:R-:W-:Y:S04]  /*11010*/  FMUL.FTZ R79, R0, R79 ;  /* 0x0000004f004f7220 */ /* 0x000fe80000410000 */
[C---:B------:R-:W-:Y:S01]  /*11020*/  FMUL.FTZ R80, R2.reuse, R80 ;  /* 0x0000005002507220 */ /* 0x040fe20000410000 */
[----:B------:R-:W-:Y:S01]  /*11030*/  MUFU.EX2 R226, R226 ;  /* 0x000000e200e27308 */ /* 0x000fe20000000800 */
[----:B------:R-:W-:Y:S02]  /*11040*/  FMUL.FTZ R81, R2, R81 ;  /* 0x0000005102517220 */ /* 0x000fe40000410000 */
[C---:B------:R-:W-:Y:S01]  /*11050*/  FMUL.FTZ R82, R0.reuse, R82 ;  /* 0x0000005200527220 */ /* 0x040fe20000410000 */
[C---:B-1----:R-:W-:Y:S03]  /*11060*/  HMMA.16816.F32.BF16 R52, R128.reuse, R136, R52 ;  /* 0x000000888034723c */ /* 0x042fe60000041834 */
[----:B------:R-:W-:Y:S02]  /*11070*/  FMUL.FTZ R83, R0, R83 ;  /* 0x0000005300537220 */ /* 0x000fe40000410000 */
[C---:B------:R-:W-:Y:S02]  /*11080*/  FMUL.FTZ R84, R2.reuse, R84 ;  /* 0x0000005402547220 */ /* 0x040fe40000410000 */
[----:B------:R-:W-:Y:S01]  /*11090*/  FMUL.FTZ R85, R2, R85 ;  /* 0x0000005502557220 */ /* 0x000fe20000410000 */
[C---:B------:R-:W-:Y:S01]  /*110a0*/  HMMA.16816.F32.BF16 R56, R128.reuse, R138, R56 ;  /* 0x0000008a8038723c */ /* 0x040fe20000041838 */
[----:B------:R-:W1:Y:S03]  /*110b0*/  LDSM.16.MT88.4 R136, [R176+UR4+0x2100] ;  /* 0x00210004b088783b */ /* 0x000e660008004200 */
        /* <DEDUP_REMOVED lines=9> */
[C---:B--2---:R-:W-:Y:S04]  /*11150*/  HMMA.16816.F32.BF16 R68, R128.reuse, R124, R68 ;  /* 0x0000007c8044723c */ /* 0x044fe80000041844 */
[C---:B------:R-:W-:Y:S02]  /*11160*/  FMUL.FTZ R92, R2.reuse, R92 ;  /* 0x0000005c025c7220 */ /* 0x040fe40000410000 */
[----:B------:R-:W-:Y:S02]  /*11170*/  FMUL.FTZ R93, R2, R93 ;  /* 0x0000005d025d7220 */ /* 0x000fe40000410000 */
[C---:B------:R-:W-:Y:S01]  /*11180*/  HMMA.16816.F32.BF16 R72, R128.reuse, R126, R72 ;  /* 0x0000007e8048723c */ /* 0x040fe20000041848 */
[----:B------:R-:W2:Y:S03]  /*11190*/  LDSM.16.MT88.4 R124, [R177+UR4+0x4100] ;  /* 0x00410004b17c783b */ /* 0x000ea60008004200 */
[C---:B------:R-:W-:Y:S02]  /*111a0*/  FMUL.FTZ R94, R0.reuse, R94 ;  /* 0x0000005e005e7220 */ /* 0x040fe40000410000 */
[----:B------:R-:W-:Y:S02]  /*111b0*/  FMUL.FTZ R95, R0, R95 ;  /* 0x0000005f005f7220 */ /* 0x000fe40000410000 */
[C---:B------:R-:W-:Y:S01]  /*111c0*/  FMUL.FTZ R96, R2.reuse, R96 ;  /* 0x0000006002607220 */ /* 0x040fe20000410000 */
[C---:B-1----:R-:W-:Y:S03]  /*111d0*/  HMMA.16816.F32.BF16 R76, R128.reuse, R136, R76 ;  /* 0x00000088804c723c */ /* 0x042fe6000004184c */
[----:B------:R-:W-:Y:S02]  /*111e0*/  FMUL.FTZ R97, R2, R97 ;  /* 0x0000006102617220 */ /* 0x000fe40000410000 */
        /* <DEDUP_REMOVED lines=10> */
[----:B------:R-:W3:Y:S03]  /*11290*/  LDSM.16.MT88.4 R140, [R176+UR4+0x4100] ;  /* 0x00410004b08c783b */ /* 0x000ee60008004200 */
[C---:B------:R-:W-:Y:S02]  /*112a0*/  FMUL.FTZ R104, R2.reuse, R104 ;  /* 0x0000006802687220 */ /* 0x040fe40000410000 */
[----:B------:R-:W-:Y:S02]  /*112b0*/  FMUL.FTZ R105, R2, R105 ;  /* 0x0000006902697220 */ /* 0x000fe40000410000 */
[C---:B--2---:R-:W-:Y:S04]  /*112c0*/  HMMA.16816.F32.BF16 R92, R128.reuse, R124, R92 ;  /* 0x0000007c805c723c */ /* 0x044fe8000004185c */
[C---:B------:R-:W-:Y:S02]  /*112d0*/  FMUL.FTZ R106, R0.reuse, R106 ;  /* 0x0000006a006a7220 */ /* 0x040fe40000410000 */
[----:B------:R-:W-:Y:S02]  /*112e0*/  FMUL.FTZ R107, R0, R107 ;  /* 0x0000006b006b7220 */ /* 0x000fe40000410000 */
[C---:B------:R-:W-:Y:S01]  /*112f0*/  HMMA.16816.F32.BF16 R96, R128.reuse, R126, R96 ;  /* 0x0000007e8060723c */ /* 0x040fe20000041860 */
[----:B------:R-:W2:Y:S03]  /*11300*/  LDSM.16.MT88.4 R124, [R160+0x4100] ;  /* 0x00410000a07c783b */ /* 0x000ea60000004200 */
[--C-:B------:R-:W-:Y:S02]  /*11310*/  FFMA.FTZ R170, R12, c[0x0][0x2d0], -R172.reuse ;  /* 0x0000b4000caa7a23 */ /* 0x100fe400000108ac */
[C---:B------:R-:W-:Y:S02]  /*11320*/  FMUL.FTZ R12, R2.reuse, R120 ;  /* 0x00000078020c7220 */ /* 0x040fe40000410000 */
[--C-:B------:R-:W-:Y:S01]  /*11330*/  FFMA.FTZ R171, R13, c[0x0][0x2d0], -R172.reuse ;  /* 0x0000b4000dab7a23 */ /* 0x100fe200000108ac */
[C---:B-1----:R-:W-:Y:S01]  /*11340*/  HMMA.16816.F32.BF16 R100, R128.reuse, R136, R100 ;  /* 0x000000888064723c */ /* 0x042fe20000041864 */
[----:B------:R-:W-:Y:S02]  /*11350*/  MUFU.EX2 R170, R170 ;  /* 0x000000aa00aa7308 */ /* 0x000fe40000000800 */
[----:B------:R-:W-:Y:S02]  /*11360*/  FMUL.FTZ R13, R2, R121 ;  /* 0x00000079020d7220 */ /* 0x000fe40000410000 */
[--C-:B------:R-:W-:Y:S02]  /*11370*/  FFMA.FTZ R175, R14, c[0x0][0x2d0], -R169.reuse ;  /* 0x0000b4000eaf7a23 */ /* 0x100fe400000108a9 */
[C---:B------:R-:W-:Y:S01]  /*11380*/  FMUL.FTZ R14, R0.reuse, R122 ;  /* 0x0000007a000e7220 */ /* 0x040fe20000410000 */
[C---:B------:R-:W-:Y:S01]  /*11390*/  HMMA.16816.F32.BF16 R104, R128.reuse, R138, R104 ;  /* 0x0000008a8068723c */ /* 0x040fe20000041868 */
[----:B------:R-:W-:Y:S02]  /*113a0*/  LDSM.16.MT88.4 R136, [R133+0x900] ;  /* 0x000900008588783b */ /* 0x000fe40000004200 */
[----:B------:R-:W1:Y:S01]  /*113b0*/  MUFU.EX2 R171, R171 ;  /* 0x000000ab00ab7308 */ /* 0x000e620000000800 */
[--C-:B------:R-:W-:Y:S02]  /*113c0*/  FFMA.FTZ R214, R15, c[0x0][0x2d0], -R169.reuse ;  /* 0x0000b4000fd67a23 */ /* 0x100fe400000108a9 */
[----:B------:R-:W-:Y:S02]  /*113d0*/  FMUL.FTZ R15, R0, R123 ;  /* 0x0000007b000f7220 */ /* 0x000fe40000410000 */
[--C-:B------:R-:W-:Y:S01]  /*113e0*/  FFMA.FTZ R173, R16, c[0x0][0x2d0], -R172.reuse ;  /* 0x0000b40010ad7a23 */ /* 0x100fe200000108ac */
[----:B------:R-:W4:Y:S03]  /*113f0*/  LDSM.16.MT88.4 R120, [R177+UR4+0x900] ;  /* 0x00090004b178783b */ /* 0x000f260008004200 */
[--C-:B------:R-:W-:Y:S01]  /*11400*/  FFMA.FTZ R174, R17, c[0x0][0x2d0], -R172.reuse ;  /* 0x0000b40011ae7a23 */ /* 0x100fe200000108ac */
[C---:B---3--:R-:W-:Y:S01]  /*11410*/  HMMA.16816.F32.BF16 R12, R128.reuse, R140, R12 ;  /* 0x0000008c800c723c */ /* 0x048fe2000004180c */
[----:B------:R-:W-:Y:S02]  /*11420*/  MUFU.EX2 R173, R173 ;  /* 0x000000ad00ad7308 */ /* 0x000fe40000000800 */
[--C-:B------:R-:W-:Y:S02]  /*11430*/  FFMA.FTZ R215, R18, c[0x0][0x2d0], -R169.reuse ;  /* 0x0000b40012d77a23 */ /* 0x100fe400000108a9 */
[--C-:B------:R-:W-:Y:S02]  /*11440*/  FFMA.FTZ R216, R19, c[0x0][0x2d0], -R169.reuse ;  /* 0x0000b40013d87a23 */ /* 0x100fe400000108a9 */
[C---:B------:R-:W-:Y:S02]  /*11450*/  FMUL.FTZ R108, R2.reuse, R108 ;  /* 0x0000006c026c7220 */ /* 0x040fe40000410000 */
[----:B------:R-:W-:Y:S02]  /*11460*/  FMUL.FTZ R109, R2, R109 ;  /* 0x0000006d026d7220 */ /* 0x000fe40000410000 */
[----:B------:R-:W3:Y:S01]  /*11470*/  MUFU.EX2 R174, R174 ;  /* 0x000000ae00ae7308 */ /* 0x000ee20000000800 */
[C---:B------:R-:W-:Y:S02]  /*11480*/  FMUL.FTZ R110, R0.reuse, R110 ;  /* 0x0000006e006e7220 */ /* 0x040fe40000410000 */
[----:B------:R-:W-:Y:S02]  /*11490*/  FMUL.FTZ R111, R0, R111 ;  /* 0x0000006f006f7220 */ /* 0x000fe40000410000 */
[C---:B------:R-:W-:Y:S01]  /*114a0*/  FMUL.FTZ R16, R2.reuse, R116 ;  /* 0x0000007402107220 */ /* 0x040fe20000410000 */
[----:B-1----:R-:W-:Y:S01]  /*114b0*/  F2FP.BF16.PACK_AB R116, R171, R170 ;  /* 0x000000aaab74723e */ /* 0x002fe200000010ff */
[----:B------:R-:W-:Y:S02]  /*114c0*/  FMUL.FTZ R17, R2, R117 ;  /* 0x0000007502117220 */ /* 0x000fe40000410000 */
[C---:B------:R-:W-:Y:S01]  /*114d0*/  FMUL.FTZ R18, R0.reuse, R118 ;  /* 0x0000007600127220 */ /* 0x040fe20000410000 */
[C---:B------:R-:W-:Y:S01]  /*114e0*/  HMMA.16816.F32.BF16 R108, R128.reuse, R142, R108 ;  /* 0x0000008e806c723c */ /* 0x040fe2000004186c */
[----:B------:R-:W-:Y:S01]  /*114f0*/  MUFU.EX2 R175, R175 ;  /* 0x000000af00af7308 */ /* 0x000fe20000000800 */
[----:B------:R-:W1:Y:S01]  /*11500*/  LDSM.16.MT88.4 R140, [R176+UR4+0x900] ;  /* 0x00090004b08c783b */ /* 0x000e620008004200 */
[----:B------:R-:W-:Y:S02]  /*11510*/  FMUL.FTZ R19, R0, R119 ;  /* 0x0000007700137220 */ /* 0x000fe40000410000 */
[C---:B------:R-:W-:Y:S02]  /*11520*/  FMUL.FTZ R112, R2.reuse, R112 ;  /* 0x0000007002707220 */ /* 0x040fe40000410000 */
[----:B------:R-:W-:Y:S02]  /*11530*/  FMUL.FTZ R113, R2, R113 ;  /* 0x0000007102717220 */ /* 0x000fe40000410000 */
[C---:B------:R-:W-:Y:S01]  /*11540*/  FMUL.FTZ R114, R0.reuse, R114 ;  /* 0x0000007200727220 */ /* 0x040fe20000410000 */
[C---:B--2---:R-:W-:Y:S01]  /*11550*/  HMMA.16816.F32.BF16 R16, R128.reuse, R124, R16 ;  /* 0x0000007c8010723c */ /* 0x044fe20000041810 */
[----:B------:R-:W2:Y:S02]  /*11560*/  MUFU.EX2 R214, R214 ;  /* 0x000000d600d67308 */ /* 0x000ea40000000800 */
[----:B------:R-:W-:Y:S01]  /*11570*/  FMUL.FTZ R115, R0, R115 ;  /* 0x0000007300737220 */ /* 0x000fe20000410000 */
[----:B---3--:R-:W-:Y:S01]  /*11580*/  F2FP.BF16.PACK_AB R118, R174, R173 ;  /* 0x000000adae76723e */ /* 0x008fe200000010ff */
[----:B------:R-:W-:Y:S02]  /*11590*/  FFMA.FTZ R217, R20, c[0x0][0x2d0], -R172 ;  /* 0x0000b40014d97a23 */ /* 0x000fe400000108ac */
[----:B------:R-:W-:Y:S01]  /*115a0*/  FFMA.FTZ R218, R23, c[0x0][0x2d0], -R169 ;  /* 0x0000b40017da7a23 */ /* 0x000fe200000108a9 */
[----:B------:R-:W-:Y:S01]  /*115b0*/  F2FP.BF16.PACK_AB R23, R220, R219 ;  /* 0x000000dbdc17723e */ /* 0x000fe200000010ff */
[----:B------:R-:W-:Y:S01]  /*115c0*/  FADD.FTZ R163, R163, R162 ;  /* 0x000000a2a3a37221 */ /* 0x000fe20000010000 */
[----:B------:R-:W-:Y:S01]  /*115d0*/  HMMA.16816.F32.BF16 R112, R128, R126, R112 ;  /* 0x0000007e8070723c */ /* 0x000fe20000041870 */
[----:B------:R-:W-:Y:S01]  /*115e0*/  MUFU.EX2 R215, R215 ;  /* 0x000000d700d77308 */ /* 0x000fe20000000800 */
[----:B------:R-:W-:Y:S01]  /*115f0*/  LDSM.16.MT88.4 R124, [R177+UR4+0x4900] ;  /* 0x00490004b17c783b */ /* 0x000fe20008004200 */
[----:B------:R-:W-:Y:S02]  /*11600*/  FADD.FTZ R166, R166, R163 ;  /* 0x000000a3a6a67221 */ /* 0x000fe40000010000 */
[----:B------:R-:W-:Y:S02]  /*11610*/  FFMA.FTZ R167, R0, R211, R167 ;  /* 0x000000d300a77223 */ /* 0x000fe400000100a7 */
[----:B------:R-:W-:Y:S02]  /*11620*/  FADD.FTZ R161, R161, R166 ;  /* 0x000000a6a1a17221 */ /* 0x000fe40000010000 */
[----:B------:R-:W-:Y:S01]  /*11630*/  FADD.FTZ R167, R168, R167 ;  /* 0x000000a7a8a77221 */ /* 0x000fe20000010000 */
[----:B------:R-:W-:Y:S01]  /*11640*/  LDSM.16.MT88.4 R128, [R133+0x4900] ;  /* 0x004900008580783b */ /* 0x000fe20000004200 */
[----:B------:R-:W3:Y:S01]  /*11650*/  MUFU.EX2 R216, R216 ;  /* 0x000000d800d87308 */ /* 0x000ee20000000800 */
[----:B------:R-:W-:Y:S01]  /*11660*/  FADD.FTZ R170, R170, R161 ;  /* 0x000000a1aaaa7221 */ /* 0x000fe20000010000 */
[----:B--2---:R-:W-:Y:S03]  /*11670*/  F2FP.BF16.PACK_AB R117, R214, R175 ;  /* 0x000000afd675723e */ /* 0x004fe600000010ff */
[----:B------:R-:W-:Y:S04]  /*11680*/  FADD.FTZ R170, R171, R170 ;  /* 0x000000aaabaa7221 */ /* 0x000fe80000010000 */
[----:B------:R-:W-:Y:S01]  /*11690*/  FADD.FTZ R173, R173, R170 ;  /* 0x000000aaadad7221 */ /* 0x000fe20000010000 */
[----:B------:R-:W-:Y:S03]  /*116a0*/  MUFU.EX2 R217, R217 ;  /* 0x000000d900d97308 */ /* 0x000fe60000000800 */
[----:B------:R-:W-:Y:S07]  /*116b0*/  FADD.FTZ R174, R174, R173 ;  /* 0x000000adaeae7221 */ /* 0x000fee0000010000 */
[----:B------:R-:W-:Y:S01]  /*116c0*/  MUFU.EX2 R218, R218 ;  /* 0x000000da00da7308 */ /* 0x000fe20000000800 */
[----:B---3--:R-:W-:Y:S07]  /*116d0*/  F2FP.BF16.PACK_AB R119, R216, R215 ;  /* 0x000000d7d877723e */ /* 0x008fee00000010ff */
[C---:B----4-:R-:W-:Y:S08]  /*116e0*/  HMMA.16816.F32.BF16 R4, R116.reuse, R120, R4 ;  /* 0x000000787404723c */ /* 0x050ff00000041804 */
[C---:B------:R-:W-:Y:S01]  /*116f0*/  HMMA.16816.F32.BF16 R8, R116.reuse, R122, R8 ;  /* 0x0000007a7408723c */ /* 0x040fe20000041808 */
[----:B------:R-:W2:Y:S07]  /*11700*/  LDSM.16.MT88.4 R120, [R160+0x2900] ;  /* 0x00290000a078783b */ /* 0x000eae0000004200 */
[C---:B------:R-:W-:Y:S08]  /*11710*/  HMMA.16816.F32.BF16 R36, R116.reuse, R136, R36 ;  /* 0x000000887424723c */ /* 0x040ff00000041824 */
[C---:B------:R-:W-:Y:S01]  /*11720*/  HMMA.16816.F32.BF16 R40, R116.reuse, R138, R40 ;  /* 0x0000008a7428723c */ /* 0x040fe20000041828 */
[----:B------:R-:W3:Y:S07]  /*11730*/  LDSM.16.MT88.4 R136, [R176+UR4+0x4900] ;  /* 0x00490004b088783b */ /* 0x000eee0008004200 */
[C---:B-1----:R-:W-:Y:S08]  /*11740*/  HMMA.16816.F32.BF16 R44, R116.reuse, R140, R44 ;  /* 0x0000008c742c723c */ /* 0x042ff0000004182c */
[C---:B------:R-:W-:Y:S01]  /*11750*/  HMMA.16816.F32.BF16 R48, R116.reuse, R142, R48 ;  /* 0x0000008e7430723c */ /* 0x040fe20000041830 */
[----:B------:R-:W-:Y:S07]  /*11760*/  LDSM.16.MT88.4 R140, [R177+UR4+0x3100] ;  /* 0x00310004b18c783b */ /* 0x000fee0008004200 */
[C---:B------:R-:W-:Y:S08]  /*11770*/  HMMA.16816.F32.BF16 R52, R116.reuse, R144, R52 ;  /* 0x000000907434723c */ /* 0x040ff00000041834 */
[C---:B------:R-:W-:Y:S08]  /*11780*/  HMMA.16816.F32.BF16 R56, R116.reuse, R146, R56 ;  /* 0x000000927438723c */ /* 0x040ff00000041838 */
[C---:B------:R-:W-:Y:S08]  /*11790*/  HMMA.16816.F32.BF16 R60, R116.reuse, R148, R60 ;  /* 0x00000094743c723c */ /* 0x040ff0000004183c */
[C---:B------:R-:W-:Y:S08]  /*117a0*/  HMMA.16816.F32.BF16 R64, R116.reuse, R150, R64 ;  /* 0x000000967440723c */ /* 0x040ff00000041840 */
[C---:B------:R-:W-:Y:S08]  /*117b0*/  HMMA.16816.F32.BF16 R68, R116.reuse, R152, R68 ;  /* 0x000000987444723c */ /* 0x040ff00000041844 */
[C---:B------:R-:W-:Y:S08]  /*117c0*/  HMMA.16816.F32.BF16 R72, R116.reuse, R154, R72 ;  /* 0x0000009a7448723c */ /* 0x040ff00000041848 */
[C---:B------:R-:W-:Y:S07]  /*117d0*/  HMMA.16816.F32.BF16 R76, R116.reuse, R156, R76 ;  /* 0x0000009c744c723c */ /* 0x040fee000004184c */
[--C-:B------:R-:W-:Y:S01]  /*117e0*/  FFMA.FTZ R157, R24, c[0x0][0x2d0], -R172.reuse ;  /* 0x0000b400189d7a23 */ /* 0x100fe200000108ac */
[C---:B------:R-:W-:Y:S04]  /*117f0*/  HMMA.16816.F32.BF16 R80, R116.reuse, R158, R80 ;  /* 0x0000009e7450723c */ /* 0x040fe80000041850 */
[--C-:B------:R-:W-:Y:S01]  /*11800*/  FFMA.FTZ R156, R21, c[0x0][0x2d0], -R172.reuse ;  /* 0x0000b400159c7a23 */ /* 0x100fe200000108ac */
[----:B------:R-:W-:Y:S02]  /*11810*/  MUFU.EX2 R157, R157 ;  /* 0x0000009d009d7308 */ /* 0x000fe40000000800 */
[--C-:B------:R-:W-:Y:S01]  /*11820*/  FFMA.FTZ R158, R25, c[0x0][0x2d0], -R172.reuse ;  /* 0x0000b400199e7a23 */ /* 0x100fe200000108ac */
[C---:B--2---:R-:W-:Y:S01]  /*11830*/  HMMA.16816.F32.BF16 R84, R116.reuse, R120, R84 ;  /* 0x000000787454723c */ /* 0x044fe20000041854 */
[----:B------:R-:W-:Y:S03]  /*11840*/  LDSM.16.MT88.4 R24, [R133+0x1100] ;  /* 0x001100008518783b */ /* 0x000fe60000004200 */
[----:B------:R-:W-:Y:S02]  /*11850*/  FFMA.FTZ R172, R33, c[0x0][0x2d0], -R172 ;  /* 0x0000b40021ac7a23 */ /* 0x000fe400000108ac */
[--C-:B------:R-:W-:Y:S01]  /*11860*/  FFMA.FTZ R159, R22, c[0x0][0x2d0], -R169.reuse ;  /* 0x0000b400169f7a23 */ /* 0x100fe200000108a9 */
[----:B------:R-:W1:Y:S01]  /*11870*/  MUFU.EX2 R156, R156 ;  /* 0x0000009c009c7308 */ /* 0x000e620000000800 */
[C---:B------:R-:W-:Y:S01]  /*11880*/  HMMA.16816.F32.BF16 R88, R116.reuse, R122, R88 ;  /* 0x0000007a7458723c */ /* 0x040fe20000041858 */
[----:B------:R-:W2:Y:S03]  /*11890*/  LDSM.16.MT88.4 R120, [R160+0x4900] ;  /* 0x00490000a078783b */ /* 0x000ea60000004200 */
[----:B------:R-:W-:Y:S04]  /*118a0*/  FFMA.FTZ R169, R35, c[0x0][0x2d0], -R169 ;  /* 0x0000b40023a97a23 */ /* 0x000fe800000108a9 */
[C---:B------:R-:W-:Y:S01]  /*118b0*/  HMMA.16816.F32.BF16 R92, R116.reuse, R124, R92 ;  /* 0x0000007c745c723c */ /* 0x040fe2000004185c */
[----:B------:R-:W-:Y:S01]  /*118c0*/  LDSM.16.MT88.4 R32, [R176+UR4+0x1900] ;  /* 0x00190004b020783b */ /* 0x000fe20008004200 */
[----:B------:R-:W4:Y:S06]  /*118d0*/  MUFU.EX2 R158, R158 ;  /* 0x0000009e009e7308 */ /* 0x000f2c0000000800 */
[C---:B------:R-:W-:Y:S01]  /*118e0*/  HMMA.16816.F32.BF16 R96, R116.reuse, R126, R96 ;  /* 0x0000007e7460723c */ /* 0x040fe20000041860 */
[----:B------:R-:W5:Y:S03]  /*118f0*/  LDSM.16.MT88.4 R124, [R177+UR4+0x1100] ;  /* 0x00110004b17c783b */ /* 0x000f660008004200 */
[----:B------:R-:W2:Y:S01]  /*11900*/  MUFU.EX2 R159, R159 ;  /* 0x0000009f009f7308 */ /* 0x000ea20000000800 */
[----:B-1----:R-:W-:Y:S03]  /*11910*/  F2FP.BF16.PACK_AB R20, R156, R217 ;  /* 0x000000d99c14723e */ /* 0x002fe600000010ff */
[C---:B------:R-:W-:Y:S04]  /*11920*/  HMMA.16816.F32.BF16 R100, R116.reuse, R128, R100 ;  /* 0x000000807464723c */ /* 0x040fe80000041864 */
[----:B------:R-:W-:Y:S02]  /*11930*/  FADD.FTZ R217, R217, R174 ;  /* 0x000000aed9d97221 */ /* 0x000fe40000010000 */
[----:B------:R-:W1:Y:S02]  /*11940*/  MUFU.EX2 R172, R172 ;  /* 0x000000ac00ac7308 */ /* 0x000e640000000800 */
[C---:B------:R-:W-:Y:S01]  /*11950*/  HMMA.16816.F32.BF16 R104, R116.reuse, R130, R104 ;  /* 0x000000827468723c */ /* 0x040fe20000041868 */
[----:B------:R-:W1:Y:S03]  /*11960*/  LDSM.16.MT88.4 R128, [R176+UR4+0x1100] ;  /* 0x00110004b080783b */ /* 0x000e660008004200 */
[----:B----4-:R-:W-:Y:S01]  /*11970*/  F2FP.BF16.PACK_AB R22, R158, R157 ;  /* 0x0000009d9e16723e */ /* 0x010fe200000010ff */
[----:B------:R-:W-:Y:S03]  /*11980*/  FADD.FTZ R156, R156, R217 ;  /* 0x000000d99c9c7221 */ /* 0x000fe60000010000 */
[C---:B---3--:R-:W-:Y:S01]  /*11990*/  HMMA.16816.F32.BF16 R12, R116.reuse, R136, R12 ;  /* 0x00000088740c723c */ /* 0x048fe2000004180c */
[----:B------:R-:W3:Y:S03]  /*119a0*/  MUFU.EX2 R169, R169 ;  /* 0x000000a900a97308 */ /* 0x000ee60000000800 */
[----:B--2---:R-:W-:Y:S01]  /*119b0*/  F2FP.BF16.PACK_AB R21, R218, R159 ;  /* 0x0000009fda15723e */ /* 0x004fe200000010ff */
[----:B------:R-:W-:Y:S03]  /*119c0*/  FADD.FTZ R157, R157, R156 ;  /* 0x0000009c9d9d7221 */ /* 0x000fe60000010000 */
[C---:B------:R-:W-:Y:S01]  /*119d0*/  HMMA.16816.F32.BF16 R108, R116.reuse, R138, R108 ;  /* 0x0000008a746c723c */ /* 0x040fe2000004186c */
[----:B------:R-:W2:Y:S03]  /*119e0*/  LDSM.16.MT88.4 R136, [R160+0x1100] ;  /* 0x00110000a088783b */ /* 0x000ea60000004200 */
[----:B------:R-:W-:Y:S04]  /*119f0*/  FADD.FTZ R158, R158, R157 ;  /* 0x0000009d9e9e7221 */ /* 0x000fe80000010000 */
[C---:B------:R-:W-:Y:S08]  /*11a00*/  HMMA.16816.F32.BF16 R16, R116.reuse, R120, R16 ;  /* 0x000000787410723c */ /* 0x040ff00000041810 */
[----:B------:R-:W-:Y:S01]  /*11a10*/  HMMA.16816.F32.BF16 R112, R116, R122, R112 ;  /* 0x0000007a7470723c */ /* 0x000fe20000041870 */
[----:B------:R-:W4:Y:S07]  /*11a20*/  LDSM.16.MT88.4 R116, [R133+0x3100] ;  /* 0x003100008574783b */ /* 0x000f2e0000004200 */
[C---:B-----5:R-:W-:Y:S01]  /*11a30*/  HMMA.16816.F32.BF16 R4, R20.reuse, R124, R4 ;  /* 0x0000007c1404723c */ /* 0x060fe20000041804 */
[----:B------:R-:W5:Y:S07]  /*11a40*/  LDSM.16.MT88.4 R120, [R176+UR4+0x3100] ;  /* 0x00310004b078783b */ /* 0x000f6e0008004200 */
[C---:B------:R-:W-:Y:S01]  /*11a50*/  HMMA.16816.F32.BF16 R8, R20.reuse, R126, R8 ;  /* 0x0000007e1408723c */ /* 0x040fe20000041808 */
[----:B------:R-:W-:Y:S07]  /*11a60*/  LDSM.16.MT88.4 R124, [R177+UR4+0x5100] ;  /* 0x00510004b17c783b */ /* 0x000fee0008004200 */
[C---:B------:R-:W-:Y:S08]  /*11a70*/  HMMA.16816.F32.BF16 R36, R20.reuse, R24, R36 ;  /* 0x000000181424723c */ /* 0x040ff00000041824 */
[C---:B------:R-:W-:Y:S01]  /*11a80*/  HMMA.16816.F32.BF16 R40, R20.reuse, R26, R40 ;  /* 0x0000001a1428723c */ /* 0x040fe20000041828 */
[----:B------:R-:W3:Y:S07]  /*11a90*/  LDSM.16.MT88.4 R24, [R160+0x3100] ;  /* 0x00310000a018783b */ /* 0x000eee0000004200 */
[C---:B-1----:R-:W-:Y:S08]  /*11aa0*/  HMMA.16816.F32.BF16 R44, R20.reuse, R128, R44 ;  /* 0x00000080142c723c */ /* 0x042ff0000004182c */
[C---:B------:R-:W-:Y:S01]  /*11ab0*/  HMMA.16816.F32.BF16 R48, R20.reuse, R130, R48 ;  /* 0x000000821430723c */ /* 0x040fe20000041830 */
[----:B------:R-:W-:Y:S07]  /*11ac0*/  LDSM.16.MT88.4 R128, [R160+0x5100] ;  /* 0x00510000a080783b */ /* 0x000fee0000004200 */
[C---:B--2---:R-:W-:Y:S08]  /*11ad0*/  HMMA.16816.F32.BF16 R52, R20.reuse, R136, R52 ;  /* 0x000000881434723c */ /* 0x044ff00000041834 */
[C---:B------:R-:W-:Y:S01]  /*11ae0*/  HMMA.16816.F32.BF16 R56, R20.reuse, R138, R56 ;  /* 0x0000008a1438723c */ /* 0x040fe20000041838 */
[----:B------:R-:W-:Y:S07]  /*11af0*/  LDSM.16.MT88.4 R136, [R160+0x1900] ;  /* 0x00190000a088783b */ /* 0x000fee0000004200 */
[C---:B------:R-:W-:Y:S08]  /*11b00*/  HMMA.16816.F32.BF16 R60, R20.reuse, R140, R60 ;  /* 0x0000008c143c723c */ /* 0x040ff0000004183c */
[C---:B------:R-:W-:Y:S01]  /*11b10*/  HMMA.16816.F32.BF16 R64, R20.reuse, R142, R64 ;  /* 0x0000008e1440723c */ /* 0x040fe20000041840 */
[----:B------:R-:W-:Y:S07]  /*11b20*/  LDSM.16.MT88.4 R140, [R177+UR4+0x3900] ;  /* 0x00390004b18c783b */ /* 0x000fee0008004200 */
[C---:B----4-:R-:W-:Y:S08]  /*11b30*/  HMMA.16816.F32.BF16 R68, R20.reuse, R116, R68 ;  /* 0x000000741444723c */ /* 0x050ff00000041844 */
[C---:B------:R-:W-:Y:S01]  /*11b40*/  HMMA.16816.F32.BF16 R72, R20.reuse, R118, R72 ;  /* 0x000000761448723c */ /* 0x040fe20000041848 */
[----:B------:R-:W1:Y:S07]  /*11b50*/  LDSM.16.MT88.4 R116, [R133+0x5100] ;  /* 0x005100008574783b */ /* 0x000e6e0000004200 */
[C---:B-----5:R-:W-:Y:S08]  /*11b60*/  HMMA.16816.F32.BF16 R76, R20.reuse, R120, R76 ;  /* 0x00000078144c723c */ /* 0x060ff0000004184c */
[C---:B------:R-:W-:Y:S01]  /*11b70*/  HMMA.16816.F32.BF16 R80, R20.reuse, R122, R80 ;  /* 0x0000007a1450723c */ /* 0x040fe20000041850 */
[----:B------:R-:W2:Y:S07]  /*11b80*/  LDSM.16.MT88.4 R120, [R176+UR4+0x5100] ;  /* 0x00510004b078783b */ /* 0x000eae0008004200 */
[C---:B---3--:R-:W-:Y:S08]  /*11b90*/  HMMA.16816.F32.BF16 R84, R20.reuse, R24, R84 ;  /* 0x000000181454723c */ /* 0x048ff00000041854 */
[C---:B------:R-:W-:Y:S01]  /*11ba0*/  HMMA.16816.F32.BF16 R88, R20.reuse, R26, R88 ;  /* 0x0000001a1458723c */ /* 0x040fe20000041858 */
[----:B------:R-:W3:Y:S07]  /*11bb0*/  LDSM.16.MT88.4 R24, [R177+UR4+0x1900] ;  /* 0x00190004b118783b */ /* 0x000eee0008004200 */
[C---:B------:R-:W-:Y:S08]  /*11bc0*/  HMMA.16816.F32.BF16 R92, R20.reuse, R124, R92 ;  /* 0x0000007c145c723c */ /* 0x040ff0000004185c */
[C---:B------:R-:W-:Y:S08]  /*11bd0*/  HMMA.16816.F32.BF16 R96, R20.reuse, R126, R96 ;  /* 0x0000007e1460723c */ /* 0x040ff00000041860 */
[C---:B-1----:R-:W-:Y:S08]  /*11be0*/  HMMA.16816.F32.BF16 R100, R20.reuse, R116, R100 ;  /* 0x000000741464723c */ /* 0x042ff00000041864 */
[C---:B------:R-:W-:Y:S01]  /*11bf0*/  HMMA.16816.F32.BF16 R104, R20.reuse, R118, R104 ;  /* 0x000000761468723c */ /* 0x040fe20000041868 */
[----:B------:R-:W1:Y:S07]  /*11c00*/  LDSM.16.MT88.4 R116, [R133+0x3900] ;  /* 0x003900008574783b */ /* 0x000e6e0000004200 */
[C---:B--2---:R-:W-:Y:S08]  /*11c10*/  HMMA.16816.F32.BF16 R12, R20.reuse, R120, R12 ;  /* 0x00000078140c723c */ /* 0x044ff0000004180c */
[C---:B------:R-:W-:Y:S01]  /*11c20*/  HMMA.16816.F32.BF16 R108, R20.reuse, R122, R108 ;  /* 0x0000007a146c723c */ /* 0x040fe2000004186c */
[----:B------:R-:W2:Y:S07]  /*11c30*/  LDSM.16.MT88.4 R120, [R176+UR4+0x3900] ;  /* 0x00390004b078783b */ /* 0x000eae0008004200 */
[C---:B------:R-:W-:Y:S08]  /*11c40*/  HMMA.16816.F32.BF16 R16, R20.reuse, R128, R16 ;  /* 0x000000801410723c */ /* 0x040ff00000041810 */
[----:B------:R-:W-:Y:S07]  /*11c50*/  HMMA.16816.F32.BF16 R112, R20, R130, R112 ;  /* 0x000000821470723c */ /* 0x000fee0000041870 */
        /* <DEDUP_REMOVED lines=8> */
[----:B------:R-:W-:Y:S05]  /*11ce0*/  FADD.FTZ R213, R172, R213 ;  /* 0x000000d5acd57221 */ /* 0x000fea0000010000 */
[C---:B------:R-:W-:Y:S01]  /*11cf0*/  HMMA.16816.F32.BF16 R124, R20.reuse, R26, R8 ;  /* 0x0000001a147c723c */ /* 0x040fe20000041808 */
[----:B------:R-:W3:Y:S07]  /*11d00*/  LDSM.16.MT88.4 R8, [R160+0x3900] ;  /* 0x00390000a008783b */ /* 0x000eee0000004200 */
[C---:B------:R-:W-:Y:S01]  /*11d10*/  HMMA.16816.F32.BF16 R36, R20.reuse, R28, R36 ;  /* 0x0000001c1424723c */ /* 0x040fe20000041824 */
[----:B------:R-:W4:Y:S07]  /*11d20*/  LDSM.16.MT88.4 R24, [R177+UR4+0x5900] ;  /* 0x00590004b118783b */ /* 0x000f2e0008004200 */
[C---:B------:R-:W-:Y:S01]  /*11d30*/  HMMA.16816.F32.BF16 R40, R20.reuse, R30, R40 ;  /* 0x0000001e1428723c */ /* 0x040fe20000041828 */
[----:B------:R5:W1:Y:S07]  /*11d40*/  LDSM.16.MT88.4 R28, [R133+0x5900] ;  /* 0x00590000851c783b */ /* 0x000a6e0000004200 */
[C---:B------:R-:W-:Y:S07]  /*11d50*/  HMMA.16816.F32.BF16 R44, R20.reuse, R32, R44 ;  /* 0x00000020142c723c */ /* 0x040fee000004182c */
[----:B------:R-:W-:Y:S01]  /*11d60*/  @P0 IADD3 R32, R210, -0x2, RZ ;  /* 0xfffffffed2200810 */ /* 0x000fe20007ffe0ff */
[C---:B------:R-:W-:Y:S04]  /*11d70*/  HMMA.16816.F32.BF16 R48, R20.reuse, R34, R48 ;  /* 0x000000221430723c */ /* 0x040fe80000041830 */
[----:B------:R-:W-:Y:S04]  /*11d80*/  @P0 SHF.R.S32.HI R33, RZ, 0x1f, R32 ;  /* 0x0000001fff210819 */ /* 0x000fe80000011420 */
[C---:B------:R-:W-:Y:S04]  /*11d90*/  HMMA.16816.F32.BF16 R52, R20.reuse, R136, R52 ;  /* 0x000000881434723c */ /* 0x040fe80000041834 */
[----:B------:R-:W-:Y:S01]  /*11da0*/  @P0 IMAD R33, R33, c[0x0][0x1e0], RZ ;  /* 0x0000780021210a24 */ /* 0x000fe200078e02ff */
[----:B-----5:R-:W-:Y:S03]  /*11db0*/  MOV R133, R132 ;  /* 0x0000008400857202 */ /* 0x020fe60000000f00 */
[C---:B------:R-:W-:Y:S04]  /*11dc0*/  HMMA.16816.F32.BF16 R56, R20.reuse, R138, R56 ;  /* 0x0000008a1438723c */ /* 0x040fe80000041838 */
[C---:B------:R-:W-:Y:S04]  /*11dd0*/  @P0 IMAD R33, R32.reuse, c[0x0][0x1e4], R33 ;  /* 0x0000790020210a24 */ /* 0x040fe800078e0221 */
[C---:B------:R-:W-:Y:S08]  /*11de0*/  HMMA.16816.F32.BF16 R60, R20.reuse, R140, R60 ;  /* 0x0000008c143c723c */ /* 0x040ff0000004183c */
[C---:B------:R-:W-:Y:S08]  /*11df0*/  HMMA.16816.F32.BF16 R64, R20.reuse, R142, R64 ;  /* 0x0000008e1440723c */ /* 0x040ff00000041840 */
[C---:B-1----:R-:W-:Y:S07]  /*11e00*/  HMMA.16816.F32.BF16 R68, R20.reuse, R116, R68 ;  /* 0x000000741444723c */ /* 0x042fee0000041844 */
[----:B------:R-:W-:Y:S01]  /*11e10*/  @P0 IMAD.WIDE.U32 R116, R32, c[0x0][0x1e0], RZ ;  /* 0x0000780020740a25 */ /* 0x000fe200078e00ff */
[C---:B------:R-:W-:Y:S04]  /*11e20*/  HMMA.16816.F32.BF16 R72, R20.reuse, R118, R72 ;  /* 0x000000761448723c */ /* 0x040fe80000041848 */
[----:B------:R-:W-:Y:S03]  /*11e30*/  @P0 IADD3 R33, R117, R33, RZ ;  /* 0x0000002175210210 */ /* 0x000fe60007ffe0ff */
[C---:B------:R-:W-:Y:S01]  /*11e40*/  @P0 SHF.L.U32 R119, R116.reuse, 0x6, RZ ;  /* 0x0000000674770819 */ /* 0x040fe200000006ff */
[C---:B--2---:R-:W-:Y:S04]  /*11e50*/  HMMA.16816.F32.BF16 R76, R20.reuse, R120, R76 ;  /* 0x00000078144c723c */ /* 0x044fe8000004184c */
[----:B------:R-:W-:Y:S04]  /*11e60*/  @P0 SHF.L.U64.HI R116, R116, 0x6, R33 ;  /* 0x0000000674740819 */ /* 0x000fe80000010221 */
[C---:B------:R-:W-:Y:S08]  /*11e70*/  HMMA.16816.F32.BF16 R80, R20.reuse, R122, R80 ;  /* 0x0000007a1450723c */ /* 0x040ff00000041850 */
[C---:B---3--:R-:W-:Y:S07]  /*11e80*/  HMMA.16816.F32.BF16 R84, R20.reuse, R8, R84 ;  /* 0x000000081454723c */ /* 0x048fee0000041854 */
[C---:B------:R-:W-:Y:S01]  /*11e90*/  @P0 IADD3 R8, P1, R119.reuse, R196, RZ ;  /* 0x000000c477080210 */ /* 0x040fe20007f3e0ff */
[C---:B------:R-:W-:Y:S04]  /*11ea0*/  HMMA.16816.F32.BF16 R88, R20.reuse, R10, R88 ;  /* 0x0000000a1458723c */ /* 0x040fe80000041858 */
[----:B------:R-:W-:Y:S02]  /*11eb0*/  @P0 IADD3.X R9, R116, R201, RZ, P1, !PT ;  /* 0x000000c974090210 */ /* 0x000fe40000ffe4ff */
[----:B------:R-:W-:Y:S02]  /*11ec0*/  @P0 LEA R34, P3, R8, c[0x0][0x1c8], 0x1 ;  /* 0x0000720008220a11 */ /* 0x000fe400078608ff */
[----:B------:R-:W-:Y:S01]  /*11ed0*/  @P0 IADD3 R11, P2, R119, R204, RZ ;  /* 0x000000cc770b0210 */ /* 0x000fe20007f5e0ff */
[C---:B----4-:R-:W-:Y:S03]  /*11ee0*/  HMMA.16816.F32.BF16 R92, R20.reuse, R24, R92 ;  /* 0x00000018145c723c */ /* 0x050fe6000004185c */
[C---:B------:R-:W-:Y:S02]  /*11ef0*/  @P0 LEA R32, P1, R11.reuse, c[0x0][0x1c8], 0x1 ;  /* 0x000072000b200a11 */ /* 0x040fe400078208ff */
[----:B------:R-:W-:Y:S02]  /*11f00*/  @P0 IADD3.X R10, R116, R203, RZ, P2, !PT ;  /* 0x000000cb740a0210 */ /* 0x000fe400017fe4ff */
[----:B------:R-:W-:Y:S01]  /*11f10*/  @P0 LEA.HI.X R35, R8, c[0x0][0x1cc], R9, 0x1, P3 ;  /* 0x0000730008230a11 */ /* 0x000fe200018f0c09 */
[C---:B------:R-:W-:Y:S04]  /*11f20*/  HMMA.16816.F32.BF16 R96, R20.reuse, R26, R96 ;  /* 0x0000001a1460723c */ /* 0x040fe80000041860 */
[----:B------:R-:W-:Y:S02]  /*11f30*/  @P0 LEA.HI.X R33, R11, c[0x0][0x1cc], R10, 0x1, P1 ;  /* 0x000073000b210a11 */ /* 0x000fe400008f0c0a */
[----:B------:R-:W1:Y:S01]  /*11f40*/  LDSM.16.MT88.4 R8, [R176+UR4+0x5900] ;  /* 0x00590004b008783b */ /* 0x000e620008004200 */
[----:B------:R-:W-:Y:S01]  /*11f50*/  @P0 IADD3 R117, P1, R188, R119, RZ ;  /* 0x00000077bc750210 */ /* 0x000fe20007f3e0ff */
[C---:B------:R-:W-:Y:S04]  /*11f60*/  HMMA.16816.F32.BF16 R100, R20.reuse, R28, R100 ;  /* 0x0000001c1464723c */ /* 0x040fe80000041864 */
        /* <DEDUP_REMOVED lines=10> */
[----:B------:R-:W2:Y:S01]  /*12010*/  LDSM.16.MT88.4 R24, [R160+0x5900] ;  /* 0x00590000a018783b */ /* 0x000ea20000004200 */
        /* <DEDUP_REMOVED lines=8> */
[----:B------:R-:W-:Y:S01]  /*120a0*/  FADD.FTZ R216, R216, R215 ;  /* 0x000000d7d8d87221 */ /* 0x000fe20000010000 */
[----:B------:R-:W-:Y:S01]  /*120b0*/  @P0 LEA.HI.X R229, R119, c[0x0][0x1cc], R116, 0x1, P2 ;  /* 0x0000730077e50a11 */ /* 0x000fe200010f0c74 */
[----:B------:R-:W-:Y:S01]  /*120c0*/  @P0 IMAD R116, R209, 0x3000, R192 ;  /* 0x00003000d1740824 */ /* 0x000fe200078e02c0 */
[----:B------:R-:W-:Y:S01]  /*120d0*/  @P0 LEA R162, P3, R0, c[0x0][0x1c8], 0x1 ;  /* 0x0000720000a20a11 */ /* 0x000fe200078608ff */
[----:B------:R-:W-:Y:S01]  /*120e0*/  FADD.FTZ R159, R159, R216 ;  /* 0x000000d89f9f7221 */ /* 0x000fe20000010000 */
[----:B------:R-:W-:Y:S02]  /*120f0*/  @P0 IADD3.X R29, R2, R203, RZ, P4, !PT ;  /* 0x000000cb021d0210 */ /* 0x000fe400027fe4ff */
[----:B------:R-:W-:Y:S01]  /*12100*/  LOP3.LUT P4, RZ, R186, 0x1, RZ, 0xc0, !PT ;  /* 0x00000001baff7812 */ /* 0x000fe2000788c0ff */
[C---:B-1----:R-:W-:Y:S03]  /*12110*/  HMMA.16816.F32.BF16 R120, R20.reuse, R8, R12 ;  /* 0x000000081478723c */ /* 0x042fe6000004180c */
[----:B------:R-:W-:Y:S01]  /*12120*/  @P0 LEA.HI.X R163, R0, c[0x0][0x1cc], R29, 0x1, P3 ;  /* 0x0000730000a30a11 */ /* 0x000fe200018f0c1d */
[----:B------:R-:W-:Y:S01]  /*12130*/  FADD.FTZ R218, R218, R159 ;  /* 0x0000009fdada7221 */ /* 0x000fe20000010000 */
[----:B------:R-:W-:Y:S02]  /*12140*/  @P0 SHF.L.U32 R29, R116, 0x1, RZ ;  /* 0x00000001741d0819 */ /* 0x000fe400000006ff */
[----:B------:R-:W-:Y:S01]  /*12150*/  @P0 IADD3 R117, P2, R117, R202, RZ ;  /* 0x000000ca75750210 */ /* 0x000fe20007f5e0ff */
        /* <DEDUP_REMOVED lines=12> */
[----:B------:R-:W-:Y:S01]  /*12220*/  FADD.FTZ R224, R224, R219 ;  /* 0x000000dbe0e07221 */ /* 0x000fe20000010000 */
[C---:B--2---:R-:W-:Y:S03]  /*12230*/  HMMA.16816.F32.BF16 R116, R20.reuse, R24, R16 ;  /* 0x000000181474723c */ /* 0x044fe60000041810 */
[----:B------:R-:W-:Y:S01]  /*12240*/  FADD.FTZ R225, R225, R224 ;  /* 0x000000e0e1e17221 */ /* 0x000fe20000010000 */
[----:B------:R1:W-:Y:S03]  /*12250*/  @P0 LDGSTS.E.BYPASS.LTC128B.128 [R29+0x10100], [R228.64], !P4 ;  /* 0x10100000e41d0fae */ /* 0x0003e6000e101d46 */
[----:B------:R-:W-:Y:S01]  /*12260*/  FADD.FTZ R226, R226, R225 ;  /* 0x000000e1e2e27221 */ /* 0x000fe20000010000 */
[----:B------:R-:W-:Y:S04]  /*12270*/  HMMA.16816.F32.BF16 R112, R20, R26, R112 ;  /* 0x0000001a1470723c */ /* 0x000fe80000041870 */
[----:B------:R1:W-:Y:S01]  /*12280*/  @P0 LDGSTS.E.BYPASS.LTC128B.128 [R29+0xd100], [R230.64], !P6 ;  /* 0x0d100000e61d0fae */ /* 0x0003e2000f101d46 */
[----:B------:R-:W-:Y:S07]  /*12290*/  FADD.FTZ R211, R169, R226 ;  /* 0x000000e2a9d37221 */ /* 0x000fee0000010000 */
[----:B------:R1:W-:Y:S08]  /*122a0*/  @P0 LDGSTS.E.BYPASS.LTC128B.128 [R29+0xf100], [R162.64], !P5 ;  /* 0x0f100000a21d0fae */ /* 0x0003f0000e901d46 */
[----:B------:R1:W-:Y:S01]  /*122b0*/  @P0 LDGSTS.E.BYPASS.LTC128B.128 [R29+0x11100], [R30.64], !P4 ;  /* 0x111000001e1d0fae */ /* 0x0003e2000e101d46 */
[----:B------:R-:W-:Y:S02]  /*122c0*/  ISETP.GT.AND P0, PT, R210, RZ, PT ;  /* 0x000000ffd200720c */ /* 0x000fe40003f04270 */
[----:B------:R-:W-:Y:S05]  /*122d0*/  MOV R210, R212 ;  /* 0x000000d400d27202 */ /* 0x000fea0000000f00 */
[----:B------:R-:W0:Y:S06]  /*122e0*/  LDGDEPBAR ;  /* 0x00000000000079af */ /* 0x000e2c0000000000 */
[----:B------:R-:W-:-:S05]  /*122f0*/  @P0 BRA `(.L_x_2099) ;  /* 0xffffd5c000000947 */ /* 0x000fca000383ffff */
.L_x_2098:
        /* <DEDUP_REMOVED lines=123> */
.L_x_2051:
        /* <DEDUP_REMOVED lines=22> */
[----:B------:R-:W-:Y:S02]  /*12c10*/  LOP3.LUT R16, R5, 0xfffffffc, RZ, 0xc0, !PT ;  /* 0xfffffffc05107812 */ /* 0x000fe400078ec0ff */
[----:B------:R-:W-:Y:S02]  /*12c20*/  LEA.HI R14, R14, R15, RZ, 0x3 ;  /* 0x0000000f0e0e7211 */ /* 0x000fe400078f18ff */
[----:B------:R-:W-:Y:S01]  /*12c30*/  SHF.R.S32.HI R5, RZ, 0x5, R9 ;  /* 0x00000005ff057819 */ /* 0x000fe20000011409 */
[----:B------:R-:W-:Y:S01]  /*12c40*/  IMAD.IADD R16, R3, 0x1, -R16 ;  /* 0x0000000103107824 */ /* 0x000fe200078e0a10 */
[----:B------:R-:W-:-:S02]  /*12c50*/  LOP3.LUT R14, R14, 0xfffffff8, RZ, 0xc0, !PT ;  /* 0xfffffff80e0e7812 */ /* 0x000fc400078ec0ff */
[----:B------:R-:W-:Y:S02]  /*12c60*/  F2FP.BF16.PACK_AB R50, R51, R50 ;  /* 0x000000323332723e */ /* 0x000fe400000010ff */
[----:B------:R-:W-:Y:S01]  /*12c70*/  F2FP.BF16.PACK_AB R52, R53, R52 ;  /* 0x000000343534723e */ /* 0x000fe200000010ff */
[----:B------:R-:W-:Y:S01]  /*12c80*/  IMAD.IADD R14, R15, 0x1, -R14 ;  /* 0x000000010f0e7824 */ /* 0x000fe200078e0a0e */
[----:B------:R-:W-:Y:S01]  /*12c90*/  F2FP.BF16.PACK_AB R54, R55, R54 ;  /* 0x000000363736723e */ /* 0x000fe200000010ff */
[----:B------:R-:W-:Y:S01]  /*12ca0*/  IMAD R15, R5, 0x200, R16 ;  /* 0x00000200050f7824 */ /* 0x000fe200078e0210 */
[----:B------:R-:W-:Y:S01]  /*12cb0*/  F2FP.BF16.PACK_AB R56, R57, R56 ;  /* 0x000000383938723e */ /* 0x000fe200000010ff */
[C---:B------:R-:W-:Y:S01]  /*12cc0*/  IMAD.SHL.U32 R13, R14.reuse, 0x40, RZ ;  /* 0x000000400e0d7824 */ /* 0x040fe200078e00ff */
[----:B------:R-:W-:Y:S02]  /*12cd0*/  LOP3.LUT R17, R14, 0x1, RZ, 0xc0, !PT ;  /* 0x000000010e117812 */ /* 0x000fe400078ec0ff */
[----:B------:R-:W-:-:S02]  /*12ce0*/  F2FP.BF16.PACK_AB R58, R59, R58 ;  /* 0x0000003a3b3a723e */ /* 0x000fc400000010ff */
[----:B------:R-:W-:Y:S02]  /*12cf0*/  LOP3.LUT R13, R13, 0x1c0, RZ, 0xc0, !PT ;  /* 0x000001c00d0d7812 */ /* 0x000fe400078ec0ff */
        /* <DEDUP_REMOVED lines=90> */
[----:B------:R1:W-:Y:S04]  /*132a0*/  STS [R19+0x8480], R102 ;  /* 0x0084806613007388 */ /* 0x0003e80000000800 */
[----:B------:R2:W-:Y:S04]  /*132b0*/  STS [R17+0x8000], R104 ;  /* 0x0080006811007388 */ /* 0x0005e80000000800 */
[----:B------:R2:W-:Y:S04]  /*132c0*/  STS [R17+0x8400], R106 ;  /* 0x0084006a11007388 */ /* 0x0005e80000000800 */
[----:B------:R2:W-:Y:S04]  /*132d0*/  STS [R21+0x8080], R120 ;  /* 0x0080807815007388 */ /* 0x0005e80000000800 */
[----:B------:R2:W-:Y:S04]  /*132e0*/  STS [R21+0x8480], R122 ;  /* 0x0084807a15007388 */ /* 0x0005e80000000800 */
[----:B------:R2:W-:Y:S04]  /*132f0*/  STS [R23+0x8000], R108 ;  /* 0x0080006c17007388 */ /* 0x0005e80000000800 */
[----:B------:R2:W-:Y:S01]  /*13300*/  STS [R23+0x8400], R110 ;  /* 0x0084006e17007388 */ /* 0x0005e20000000800 */
[----:B-1----:R-:W-:-:S03]  /*13310*/  IMAD.WIDE R18, R184, R7, c[0x0][0x500] ;  /* 0x00014000b8127625 */ /* 0x002fc600078e0207 */
[----:B------:R2:W-:Y:S04]  /*13320*/  STS [R25+0x8080], R116 ;  /* 0x0080807419007388 */ /* 0x0005e80000000800 */
[----:B------:R2:W-:Y:S04]  /*13330*/  STS [R25+0x8480], R118 ;  /* 0x0084807619007388 */ /* 0x0005e80000000800 */
[----:B------:R2:W-:Y:S04]  /*13340*/  STS [R27+0x8000], R112 ;  /* 0x008000701b007388 */ /* 0x0005e80000000800 */
[----:B------:R2:W-:Y:S04]  /*13350*/  STS [R27+0x8400], R114 ;  /* 0x008400721b007388 */ /* 0x0005e80000000800 */
[----:B------:R-:W-:Y:S01]  /*13360*/  BAR.SYNC.DEFER_BLOCKING 0x1, 0x100 ;  /* 0x0044000000007b1d */ /* 0x000fe20000010000 */
[----:B------:R-:W-:-:S02]  /*13370*/  IMAD.MOV.U32 R4, RZ, RZ, c[0x0][0x388] ;  /* 0x0000e200ff047624 */ /* 0x000fc400078e00ff */
[----:B------:R-:W-:-:S03]  /*13380*/  @P1 IMAD.WIDE R6, R184, R7, c[0x0][0x508] ;  /* 0x00014200b8061625 */ /* 0x000fc600078e0207 */
        /* <DEDUP_REMOVED lines=10> */
.L_x_2101:
        /* <DEDUP_REMOVED lines=14> */
[----:B------:R-:W-:Y:S02]  /*13510*/  IADD3 R5, R5, -R18, RZ ;  /* 0x8000001205057210 */ /* 0x000fe40007ffe0ff */
[----:B------:R-:W-:Y:S02]  /*13520*/  SHF.R.S32.HI R6, RZ, 0x2, R6 ;  /* 0x00000002ff067819 */ /* 0x000fe40000011406 */
[----:B------:R-:W-:Y:S02]  /*13530*/  ISETP.NE.AND P1, PT, R8, 0x1, PT ;  /* 0x000000010800780c */ /* 0x000fe40003f25270 */
[----:B------:R-:W-:Y:S01]  /*13540*/  MOV R18, R14 ;  /* 0x0000000e00127202 */ /* 0x000fe20000000f00 */
[----:B------:R-:W-:Y:S01]  /*13550*/  IMAD R5, R5, 0x10, R6 ;  /* 0x0000001005057824 */ /* 0x000fe200078e0206 */
[----:B------:R-:W-:Y:S01]  /*13560*/  LOP3.LUT P2, RZ, R7, 0x3, RZ, 0xc0, !PT ;  /* 0x0000000307ff7812 */ /* 0x000fe2000784c0ff */
[----:B------:R-:W-:Y:S01]  /*13570*/  IMAD R6, R2, c[0x0][0x490], RZ ;  /* 0x0001240002067a24 */ /* 0x000fe200078e02ff */
[-C--:B------:R-:W-:Y:S01]  /*13580*/  LEA.HI R9, R12, R3.reuse, RZ, 0x3 ;  /* 0x000000030c097211 */ /* 0x080fe200078f18ff */
[----:B------:R-:W-:Y:S01]  /*13590*/  IMAD R13, R16, 0x8, R5 ;  /* 0x00000008100d7824 */ /* 0x000fe200078e0205 */
[----:B------:R-:W-:Y:S01]  /*135a0*/  LEA.HI R12, R12, R3, RZ, 0x6 ;  /* 0x000000030c0c7211 */ /* 0x000fe200078f30ff */
[----:B------:R-:W-:-:S02]  /*135b0*/  IMAD R7, R15, c[0x0][0x3a0], RZ ;  /* 0x0000e8000f077a24 */ /* 0x000fc400078e02ff */
[----:B------:R-:W-:Y:S01]  /*135c0*/  IMAD.WIDE.U32 R18, R185, c[0x0][0x490], R18 ;  /* 0x00012400b9127a25 */ /* 0x000fe200078e0012 */
[----:B-1----:R-:W-:-:S03]  /*135d0*/  LEA R8, R54, R13, 0x7 ;  /* 0x0000000d36087211 */ /* 0x002fc600078e38ff */
[----:B------:R-:W-:Y:S01]  /*135e0*/  IMAD R11, R185, c[0x0][0x494], R6 ;  /* 0x00012500b90b7a24 */ /* 0x000fe200078e0206 */
[----:B------:R-:W-:Y:S01]  /*135f0*/  LOP3.LUT R6, R9, 0xfffffff8, RZ, 0xc0, !PT ;  /* 0xfffffff809067812 */ /* 0x000fe200078ec0ff */
        /* <DEDUP_REMOVED lines=13> */
[----:B------:R-:W-:Y:S02]  /*136d0*/  SEL R3, R3, RZ, !P0 ;  /* 0x000000ff03037207 */ /* 0x000fe40004000000 */
[----:B------:R-:W-:Y:S01]  /*136e0*/  LEA R21, R6, R9, 0x5 ;  /* 0x0000000906157211 */ /* 0x000fe200078e28ff */
[--C-:B------:R-:W-:Y:S01]  /*136f0*/  IMAD.MOV R11, RZ, RZ, -R7.reuse ;  /* 0x000000ffff0b7224 */ /* 0x100fe200078e0a07 */
[----:B------:R-:W-:Y:S01]  /*13700*/  SHF.R.S32.HI R16, RZ, 0x1f, R7 ;  /* 0x0000001fff107819 */ /* 0x000fe20000011407 */
[----:B------:R-:W-:-:S04]  /*13710*/  IMAD.WIDE.U32 R18, R184, c[0x0][0x498], R18 ;  /* 0x00012600b8127a25 */ /* 0x000fc800078e0012 */
[----:B------:R-:W-:Y:S01]  /*13720*/  IMAD R11, R11, c[0x0][0x4e8], R8 ;  /* 0x00013a000b0b7a24 */ /* 0x000fe200078e0208 */
[----:B------:R-:W-:Y:S01]  /*13730*/  IADD3 R20, P0, R7, R18, RZ ;  /* 0x0000001207147210 */ /* 0x000fe20007f1e0ff */
[----:B------:R-:W-:Y:S02]  /*13740*/  IMAD R13, R3, c[0x0][0x498], RZ ;  /* 0x00012600030d7a24 */ /* 0x000fe400078e02ff */
[----:B------:R-:W-:Y:S01]  /*13750*/  IMAD R17, R185, c[0x0][0x3ec], R2 ;  /* 0x0000fb00b9117a24 */ /* 0x000fe200078e0202 */
[----:B------:R-:W-:Y:S01]  /*13760*/  SHF.R.S32.HI R18, RZ, 0x1f, R11 ;  /* 0x0000001fff127819 */ /* 0x000fe2000001140b */
[----:B------:R-:W-:Y:S02]  /*13770*/  IMAD R13, R184, c[0x0][0x49c], R13 ;  /* 0x00012700b80d7a24 */ /* 0x000fe400078e020d */
[----:B------:R-:W-:Y:S01]  /*13780*/  IMAD.SHL.U32 R2, R9, 0x40, RZ ;  /* 0x0000004009027824 */ /* 0x000fe200078e00ff */
[----:B------:R-:W-:Y:S01]  /*13790*/  IADD3 R15, R15, R17, RZ ;  /* 0x000000110f0f7210 */ /* 0x000fe20007ffe0ff */
[----:B------:R-:W-:Y:S01]  /*137a0*/  IMAD R8, R54, 0x80, R21 ;  /* 0x0000008036087824 */ /* 0x000fe200078e0215 */
[----:B------:R-:W-:Y:S01]  /*137b0*/  IADD3.X R21, R16, R19, R13, P0, !PT ;  /* 0x0000001310157210 */ /* 0x000fe200007fe40d */
[----:B------:R-:W-:Y:S01]  /*137c0*/  IMAD R18, R18, c[0x0][0x488], RZ ;  /* 0x0001220012127a24 */ /* 0x000fe200078e02ff */
[----:B------:R-:W-:Y:S01]  /*137d0*/  LOP3.LUT R13, R2, 0x1c0, RZ, 0xc0, !PT ;  /* 0x000001c0020d7812 */ /* 0x000fe200078ec0ff */
[----:B------:R-:W-:-:S04]  /*137e0*/  @P1 IMAD.HI.U32 R17, R8, c[0x0][0x4ec], RZ ;  /* 0x00013b0008111a27 */ /* 0x000fc800078e00ff */
[----:B------:R-:W-:Y:S02]  /*137f0*/  IMAD.SHL.U32 R2, R6, 0x8, RZ ;  /* 0x0000000806027824 */ /* 0x000fe400078e00ff */
[----:B------:R-:W-:-:S03]  /*13800*/  IMAD.WIDE.U32 R20, R11, c[0x0][0x488], R20 ;  /* 0x000122000b147a25 */ /* 0x000fc600078e0014 */
[----:B------:R-:W-:Y:S01]  /*13810*/  LOP3.LUT R6, R13, 0x38, R2, 0xf8, !PT ;  /* 0x000000380d067812 */ /* 0x000fe200078ef802 */
[----:B------:R-:W-:Y:S02]  /*13820*/  IMAD R18, R11, c[0x0][0x48c], R18 ;  /* 0x000123000b127a24 */ /* 0x000fe400078e0212 */
[----:B------:R-:W-:Y:S01]  /*13830*/  IMAD.MOV.U32 R7, RZ, RZ, R8 ;  /* 0x000000ffff077224 */ /* 0x000fe200078e0008 */
[----:B------:R-:W-:Y:S01]  /*13840*/  @P1 SHF.R.U32.HI R7, RZ, c[0x0][0x4f0], R17 ;  /* 0x00013c00ff071a19 */ /* 0x000fe20000011611 */
[----:B------:R-:W-:Y:S01]  /*13850*/  IMAD R11, R3, c[0x0][0x3f0], RZ ;  /* 0x0000fc00030b7a24 */ /* 0x000fe200078e02ff */
[----:B------:R-:W-:Y:S01]  /*13860*/  SHF.R.U32.HI R3, RZ, 0x3, R13 ;  /* 0x00000003ff037819 */ /* 0x000fe2000001160d */
[----:B------:R-:W-:Y:S01]  /*13870*/  IMAD.WIDE.U32 R14, R184, c[0x0][0x3f0], R14 ;  /* 0x0000fc00b80e7a25 */ /* 0x000fe200078e000e */
[----:B------:R-:W-:Y:S02]  /*13880*/  LEA R13, P0, R20, c[0x0][0x450], 0x2 ;  /* 0x00011400140d7a11 */ /* 0x000fe400078010ff */
[----:B------:R-:W-:Y:S01]  /*13890*/  IADD3 R17, R21, R18, RZ ;  /* 0x0000001215117210 */ /* 0x000fe20007ffe0ff */
[----:B------:R-:W-:Y:S01]  /*138a0*/  IMAD R11, R184, c[0x0][0x3f4], R11 ;  /* 0x0000fd00b80b7a24 */ /* 0x000fe200078e020b */
[----:B------:R-:W-:Y:S01]  /*138b0*/  LOP3.LUT R6, R6, R3, RZ, 0x3c, !PT ;  /* 0x0000000306067212 */ /* 0x000fe200078e3cff */
[----:B------:R-:W-:Y:S01]  /*138c0*/  IMAD.MOV R3, RZ, RZ, -R7 ;  /* 0x000000ffff037224 */ /* 0x000fe200078e0a07 */
[----:B------:R-:W-:Y:S01]  /*138d0*/  LEA.HI.X R17, R20, c[0x0][0x454], R17, 0x2, P0 ;  /* 0x0001150014117a11 */ /* 0x000fe200000f1411 */
[----:B------:R-:W-:Y:S01]  /*138e0*/  SHFL.IDX PT, R32, R13, RZ, 0x1c1f ;  /* 0x001c1fff0d207589 */ /* 0x000fe200000e0000 */
[----:B------:R-:W-:Y:S01]  /*138f0*/  SHF.R.S32.HI R16, RZ, 0x1f, R7 ;  /* 0x0000001fff107819 */ /* 0x000fe20000011407 */
[----:B------:R-:W-:Y:S01]  /*13900*/  IMAD R56, R3, c[0x0][0x4e8], R8 ;  /* 0x00013a0003387a24 */ /* 0x000fe200078e0208 */
[----:B------:R-:W-:Y:S01]  /*13910*/  IADD3 R15, R15, R11, RZ ;  /* 0x0000000b0f0f7210 */ /* 0x000fe20007ffe0ff */
[----:B------:R-:W1:Y:S01]  /*13920*/  SHFL.IDX PT, R33, R17, RZ, 0x1c1f ;  /* 0x001c1fff11217589 */ /* 0x000e6200000e0000 */
[C---:B------:R-:W-:Y:S01]  /*13930*/  IMAD R8, R54.reuse, 0x80, R5 ;  /* 0x0000008036087824 */ /* 0x040fe200078e0205 */
[----:B------:R-:W-:Y:S01]  /*13940*/  LEA R54, R54, R9, 0x7 ;  /* 0x0000000936367211 */ /* 0x000fe200078e38ff */
[----:B-----5:R-:W-:Y:S01]  /*13950*/  IMAD R3, R4, c[0x0][0x4e8], RZ ;  /* 0x00013a0004037a24 */ /* 0x020fe200078e02ff */
[----:B------:R-:W-:Y:S01]  /*13960*/  SHFL.IDX PT, R34, R13, 0x1, 0x1c1f ;  /* 0x003c1f000d227f89 */ /* 0x000fe200000e0000 */
[----:B------:R-:W-:Y:S01]  /*13970*/  IMAD R16, R16, c[0x0][0x3e0], RZ ;  /* 0x0000f80010107a24 */ /* 0x000fe200078e02ff */
[C---:B------:R-:W-:Y:S01]  /*13980*/  IADD3 R4, R8.reuse, 0x8, RZ ;  /* 0x0000000808047810 */ /* 0x040fe20007ffe0ff */
[----:B------:R-:W-:Y:S01]  /*13990*/  IMAD.WIDE.U32 R14, R7, c[0x0][0x3e0], R14 ;  /* 0x0000f800070e7a25 */ /* 0x000fe200078e000e */
[----:B------:R-:W2:Y:S01]  /*139a0*/  SHFL.IDX PT, R35, R17, 0x1, 0x1c1f ;  /* 0x003c1f0011237f89 */ /* 0x000ea200000e0000 */
[----:B------:R-:W-:-:S02]  /*139b0*/  ISETP.GE.OR P1, PT, R8, R3, P2 ;  /* 0x000000030800720c */ /* 0x000fc40001726670 */
[----:B------:R-:W-:Y:S01]  /*139c0*/  IMAD R16, R7, c[0x0][0x3e4], R16 ;  /* 0x0000f90007107a24 */ /* 0x000fe200078e0210 */
[----:B------:R-:W-:Y:S02]  /*139d0*/  ISETP.GE.OR P0, PT, R4, R3, P2 ;  /* 0x000000030400720c */ /* 0x000fe40001706670 */
[----:B------:R-:W-:Y:S01]  /*139e0*/  SHF.L.U32 R7, R12, 0x3, RZ ;  /* 0x000000030c077819 */ /* 0x000fe200000006ff */
[----:B------:R-:W-:Y:S01]  /*139f0*/  IMAD.IADD R15, R15, 0x1, R16 ;  /* 0x000000010f0f7824 */ /* 0x000fe200078e0210 */
[----:B------:R-:W-:Y:S02]  /*13a00*/  SHF.R.S32.HI R5, RZ, 0x1f, R56 ;  /* 0x0000001fff057819 */ /* 0x000fe40000011438 */
[----:B------:R-:W-:-:S03]  /*13a10*/  LOP3.LUT R6, R6, 0x7ffffe00, R7, 0xf8, !PT ;  /* 0x7ffffe0006067812 */ /* 0x000fc600078ef807 */
[----:B------:R-:W-:Y:S01]  /*13a20*/  IMAD R5, R5, c[0x0][0x3d8], RZ ;  /* 0x0000f60005057a24 */ /* 0x000fe200078e02ff */
[----:B------:R-:W-:Y:S01]  /*13a30*/  SHF.L.U32 R58, R6, 0x1, RZ ;  /* 0x00000001063a7819 */ /* 0x000fe200000006ff */
[----:B-1----:R1:W-:Y:S02]  /*13a40*/  @!P1 ST.E [R32.64], R0 ;  /* 0x0000000020009985 */ /* 0x0023e4000c101906 */
[C---:B------:R-:W-:Y:S02]  /*13a50*/  IMAD R8, R56.reuse, c[0x0][0x3dc], R5 ;  /* 0x0000f70038087a24 */ /* 0x040fe400078e0205 */
[----:B------:R-:W-:-:S04]  /*13a60*/  IMAD.WIDE.U32 R56, R56, c[0x0][0x3d8], R14 ;  /* 0x0000f60038387a25 */ /* 0x000fc800078e000e */
[----:B------:R-:W-:Y:S01]  /*13a70*/  IMAD.IADD R8, R57, 0x1, R8 ;  /* 0x0000000139087824 */ /* 0x000fe200078e0208 */
[----:B--2---:R1:W-:Y:S01]  /*13a80*/  @!P0 ST.E [R34.64], R10 ;  /* 0x0000000a22008985 */ /* 0x0043e2000c101906 */
[----:B------:R-:W-:-:S03]  /*13a90*/  LEA R57, P0, R56, c[0x0][0x380], 0x1 ;  /* 0x0000e00038397a11 */ /* 0x000fc600078008ff */
[----:B------:R1:W2:Y:S01]  /*13aa0*/  LDS.128 R44, [R58+0x1080] ;  /* 0x001080003a2c7984 */ /* 0x0002a20000000c00 */
[----:B------:R-:W-:Y:S02]  /*13ab0*/  LEA.HI.X R56, R56, c[0x0][0x384], R8, 0x1, P0 ;  /* 0x0000e10038387a11 */ /* 0x000fe400000f0c08 */
[----:B------:R-:W-:Y:S01]  /*13ac0*/  ISETP.GE.AND P0, PT, R54, R3, PT ;  /* 0x000000033600720c */ /* 0x000fe20003f06270 */
        /* <DEDUP_REMOVED lines=31> */
.L_x_2103:
[----:B--2---:R-:W-:Y:S05]  /*13cc0*/  BSYNC B0 ;  /* 0x0000000000007941 */ /* 0x004fea0003800000 */
.L_x_2102:
        /* <DEDUP_REMOVED lines=23> */
.L_x_2105:
[----:B------:R-:W-:Y:S05]  /*13e40*/  BSYNC B0 ;  /* 0x0000000000007941 */ /* 0x000fea0003800000 */
.L_x_2104:
        /* <DEDUP_REMOVED lines=23> */
.L_x_2107:
[----:B------:R-:W-:Y:S05]  /*13fc0*/  BSYNC B0 ;  /* 0x0000000000007941 */ /* 0x000fea0003800000 */
.L_x_2106:
        /* <DEDUP_REMOVED lines=24> */
.L_x_2100:
        /* <DEDUP_REMOVED lines=18> */
.L_x_2108:
        /* <DEDUP_REMOVED lines=41> */
.L_x_2110:
[----:B------:R-:W-:Y:S05]  /*14500*/  BSYNC B0 ;  /* 0x0000000000007941 */ /* 0x000fea0003800000 */
.L_x_2109:
        /* <DEDUP_REMOVED lines=64> */
.L_x_2112:
[----:B------:R-:W-:Y:S05]  /*14910*/  BSYNC B0 ;  /* 0x0000000000007941 */ /* 0x000fea0003800000 */
.L_x_2111:
        /* <DEDUP_REMOVED lines=21> */
.L_x_2114:
[----:B------:R-:W-:Y:S05]  /*14a70*/  BSYNC B0 ;  /* 0x0000000000007941 */ /* 0x000fea0003800000 */
.L_x_2113:
        /* <DEDUP_REMOVED lines=21> */
.L_x_2116:
[----:B------:R-:W-:Y:S05]  /*14bd0*/  BSYNC B0 ;  /* 0x0000000000007941 */ /* 0x000fea0003800000 */
.L_x_2115:
        /* <DEDUP_REMOVED lines=22> */
.L_x_2117:
        /* <DEDUP_REMOVED lines=12> */
.L_x_2652:


//--------------------- .text._ZN7cutlass13device_kernelIN5flash19enable_sm80_to_sm89INS1_16FlashAttnFwdSm80INS1_25CollectiveMainloopFwdSm80ILi8ELi2ELb0EN4cute5tupleIJNS5_1CILi128EEENS7_ILi64EEENS7_ILi192EEEEEELi192ENS_10bfloat16_tEfNS_4arch4Sm80ELb0ELb1ELb0ELb0ELb0ELb0ELb1ELb0EEENS1_21CollectiveEpilogueFwdINS6_IJS8_SA_S9_EEENS6_IJNS7_ILi1EEESI_SI_EEESC_SE_Li256ELb0ELb1ELb0ELb0EEENS1_19SingleTileSchedulerILb0ELb0ELb1ELi128EEEEEEEEEvNT_6ParamsE --------------------------
	.section	.text._ZN7cutlass13device_kernelIN5flash19enable_sm80_to_sm89INS1_16FlashAttnFwdSm80INS1_25CollectiveMainloopFwdSm80ILi8ELi2ELb0EN4cute5tupleIJNS5_1CILi128EEENS7_ILi64EEENS7_ILi192EEEEEELi192ENS_10bfloat16_tEfNS_4arch4Sm80ELb0ELb1ELb0ELb0ELb0ELb0ELb1ELb0EEENS1_21CollectiveEpilogueFwdINS6_IJS8_SA_S9_EEENS6_IJNS7_ILi1EEESI_SI_EEESC_SE_Li256ELb0ELb1ELb0ELb0EEENS1_19SingleTileSchedulerILb0ELb0ELb1ELi128EEEEEEEEEvNT_6ParamsE,"ax",@progbits
	.sectioninfo	@"SHI_REGISTERS=233"
	.align	128
.text._ZN7cutlass13device_kernelIN5flash19enable_sm80_to_sm89INS1_16FlashAttnFwdSm80INS1_25CollectiveMainloopFwdSm80ILi8ELi2ELb0EN4cute5tupleIJNS5_1CILi128EEENS7_ILi64EEENS7_ILi192EEEEEELi192ENS_10bfloat16_tEfNS_4arch4Sm80ELb0ELb1ELb0ELb0ELb0ELb0ELb1ELb0EEENS1_21CollectiveEpilogueFwdINS6_IJS8_SA_S9_EEENS6_IJNS7_ILi1EEESI_SI_EEESC_SE_Li256ELb0ELb1ELb0ELb0EEENS1_19SingleTileSchedulerILb0ELb0ELb1ELi128EEEEEEEEEvNT_6ParamsE:
        .type           _ZN7cutlass13device_kernelIN5flash19enable_sm80_to_sm89INS1_16FlashAttnFwdSm80INS1_25CollectiveMainloopFwdSm80ILi8ELi2ELb0EN4cute5tupleIJNS5_1CILi128EEENS7_ILi64EEENS7_ILi192EEEEEELi192ENS_10bfloat16_tEfNS_4arch4Sm80ELb0ELb1ELb0ELb0ELb0ELb0ELb1ELb0EEENS1_21CollectiveEpilogueFwdINS6_IJS8_SA_S9_EEENS6_IJNS7_ILi1EEESI_SI_EEESC_SE_Li256ELb0ELb1ELb0ELb0EEENS1_19SingleTileSchedulerILb0ELb0ELb1ELi128EEEEEEEEEvNT_6ParamsE,@function
        .size           _ZN7cutlass13device_kernelIN5flash19enable_sm80_to_sm89INS1_16FlashAttnFwdSm80INS1_25CollectiveMainloopFwdSm80ILi8ELi2ELb0EN4cute5tupleIJNS5_1CILi128EEENS7_ILi64EEENS7_ILi192EEEEEELi192ENS_10bfloat16_tEfNS_4arch4Sm80ELb0ELb1ELb0ELb0ELb0ELb0ELb1ELb0EEENS1_21CollectiveEpilogueFwdINS6_IJS8_SA_S9_EEENS6_IJNS7_ILi1EEESI_SI_EEESC_SE_Li256ELb0ELb1ELb0ELb0EEENS1_19SingleTileSchedulerILb0ELb0ELb1ELi128EEEEEEEEEvNT_6ParamsE,(.L_x_2653 - _ZN7cutlass13device_kernelIN5flash19enable_sm80_to_sm89INS1_16FlashAttnFwdSm80INS1_25CollectiveMainloopFwdSm80ILi8ELi2ELb0EN4cute5tupleIJNS5_1CILi128EEENS7_ILi64EEENS7_ILi192EEEEEELi192ENS_10bfloat16_tEfNS_4arch4Sm80ELb0ELb1ELb0ELb0ELb0ELb0ELb1ELb0EEENS1_21CollectiveEpilogueFwdINS6_IJS8_SA_S9_EEENS6_IJNS7_ILi1EEESI_SI_EEESC_SE_Li256ELb0ELb1ELb0ELb0EEENS1_19SingleTileSchedulerILb0ELb0ELb1ELi128EEEEEEEEEvNT_6ParamsE)
        .other          _ZN7cutlass13device_kernelIN5flash19enable_sm80_to_sm89INS1_16FlashAttnFwdSm80INS1_25CollectiveMainloopFwdSm80ILi8ELi2ELb0EN4cute5tupleIJNS5_1CILi128EEENS7_ILi64EEENS7_ILi192EEEEEELi192ENS_10bfloat16_tEfNS_4arch4Sm80ELb0ELb1ELb0ELb0ELb0ELb0ELb1ELb0EEENS1_21CollectiveEpilogueFwdINS6_IJS8_SA_S9_EEENS6_IJNS7_ILi1EEESI_SI_EEESC_SE_Li256ELb0ELb1ELb0ELb0EEENS1_19SingleTileSchedulerILb0ELb0ELb1ELi128EEEEEEEEEvNT_6ParamsE,@"STO_CUDA_ENTRY STV_DEFAULT"
_ZN7cutlass13device_kernelIN5flash19enable_sm80_to_sm89INS1_16FlashAttnFwdSm80INS1_25CollectiveMainloopFwdSm80ILi8ELi2ELb0EN4cute5tupleIJNS5_1CILi128EEENS7_ILi64EEENS7_ILi192EEEEEELi192ENS_10bfloat16_tEfNS_4arch4Sm80ELb0ELb1ELb0ELb0ELb0ELb0ELb1ELb0EEENS1_21CollectiveEpilogueFwdINS6_IJS8_SA_S9_EEENS6_IJNS7_ILi1EEESI_SI_EEESC_SE_Li256ELb0ELb1ELb0ELb0EEENS1_19SingleTileSchedulerILb0ELb0ELb1ELi128EEEEEEEEEvNT_6ParamsE:
        /* <DEDUP_REMOVED lines=35> */
.L_x_2119:
[----:B------:R-:W-:Y:S02]  /*0230*/  ULDC UR4, c[0x0][0x32c] ;  /* 0x0000cb0000047ab9 */ /* 0x000fe40000000800 */
[----:B------:R-:W-:-:S03]  /*0240*/  UISETP.NE.AND UP0, UPT, UR6, UR4, UPT ;  /* 0x000000040600728c */ /* 0x000fc6000bf05270 */
[----:B------:R-:W-:Y:S02]  /*0250*/  ULDC.64 UR4, c[0x0][0x330] ;  /* 0x0000cc0000047ab9 */ /* 0x000fe40000000a00 */
[----:B------:R-:W-:-:S06]  /*0260*/  UIMAD.WIDE.U32 UR12, UR10, UR4, URZ ;  /* 0x000000040a0c72a5 */ /* 0x000fcc000f8e003f */
[----:B------:R-:W-:Y:S02]  /*0270*/  @UP0 USHF.R.U32.HI UR10, URZ, UR5, UR13 ;  /* 0x000000053f0a0299 */ /* 0x000fe4000801160d */
.L_x_2120:
[----:B------:R-:W-:Y:S02]  /*0280*/  ULDC UR4, c[0x0][0x32c] ;  /* 0x0000cb0000047ab9 */ /* 0x000fe40000000800 */
[----:B------:R-:W-:-:S04]  /*0290*/  UIMAD UR4, UR10, UR4, UR4 ;  /* 0x000000040a0472a4 */ /* 0x000fc8000f8e0204 */
[----:B------:R-:W-:-:S04]  /*02a0*/  UISETP.LT.AND UP0, UPT, UR7, UR4, UPT ;  /* 0x000000040700728c */ /* 0x000fc8000bf01270 */
[----:B------:R-:W-:-:S03]  /*02b0*/  USEL UR7, UR7, UR4, UP0 ;  /* 0x0000000407077287 */ /* 0x000fc60008000000 */
.L_x_2118:
        /* <DEDUP_REMOVED lines=35> */
.L_x_2122:
[----:B------:R-:W-:Y:S02]  /*04f0*/  ULDC UR4, c[0x0][0x32c] ;  /* 0x0000cb0000047ab9 */ /* 0x000fe40000000800 */
[----:B------:R-:W-:-:S03]  /*0500*/  UISETP.NE.AND UP0, UPT, UR4, 0x1, UPT ;  /* 0x000000010400788c */ /* 0x000fc6000bf05270 */
[----:B------:R-:W-:Y:S02]  /*0510*/  ULDC.64 UR4, c[0x0][0x330] ;  /* 0x0000cc0000047ab9 */ /* 0x000fe40000000a00 */
[----:B------:R-:W-:-:S06]  /*0520*/  UIMAD.WIDE.U32 UR12, UR11, UR4, URZ ;  /* 0x000000040b0c72a5 */ /* 0x000fcc000f8e003f */
[----:B------:R-:W-:Y:S02]  /*0530*/  @UP0 USHF.R.U32.HI UR11, URZ, UR5, UR13 ;  /* 0x000000053f0b0299 */ /* 0x000fe4000801160d */
.L_x_2123:
[----:B------:R-:W-:Y:S02]  /*0540*/  ULDC UR4, c[0x0][0x32c] ;  /* 0x0000cb0000047ab9 */ /* 0x000fe40000000800 */
[----:B------:R-:W-:-:S04]  /*0550*/  UIMAD UR4, UR11, UR4, URZ ;  /* 0x000000040b0472a4 */ /* 0x000fc8000f8e023f */
[----:B------:R-:W-:-:S04]  /*0560*/  UISETP.LT.AND UP0, UPT, UR10, UR4, UPT ;  /* 0x000000040a00728c */ /* 0x000fc8000bf01270 */
[----:B------:R-:W-:-:S04]  /*0570*/  USEL UR10, UR10, UR4, !UP0 ;  /* 0x000000040a0a7287 */ /* 0x000fc8000c000000 */
.L_x_2121:
        /* <DEDUP_REMOVED lines=92> */
[----:B------:R-:W-:Y:S01]  /*0b40*/  LEA.HI R76, R78, R5, RZ, 0x5 ;  /* 0x000000054e4c7211 */ /* 0x000fe200078f28ff */
        /* <DEDUP_REMOVED lines=8> */
[----:B------:R-:W-:-:S02]  /*0bd0*/  UIMAD UR24, UR21, UR15, UR24 ;  /* 0x0000000f151872a4 */ /* 0x000fc4000f8e0218 */
[----:B------:R-:W-:Y:S01]  /*0be0*/  USHF.L.U64.HI UR13, UR12, UR11, UR13 ;  /* 0x0000000b0c0d7299 */ /* 0x000fe2000801020d */
[----:B------:R-:W-:Y:S01]  /*0bf0*/  IMAD R6, R0, c[0x0][0x1c4], R9 ;  /* 0x0000710000067a24 */ /* 0x000fe200078e0209 */
[--C-:B------:R-:W-:Y:S01]  /*0c00*/  SHF.R.S32.HI R9, RZ, 0x1f, R10.reuse ;  /* 0x0000001fff097819 */ /* 0x100fe2000001140a */
[----:B------:R-:W-:Y:S02]  /*0c10*/  IMAD.MOV R4, RZ, RZ, -R10 ;  /* 0x000000ffff047224 */ /* 0x000fe400078e0a0a */
        /* <DEDUP_REMOVED lines=131> */
[----:B------:R-:W-:Y:S02]  /*1450*/  IMAD.U32 R7, RZ, RZ, UR14 ;  /* 0x0000000eff077e24 */ /* 0x000fe4000f8e00ff */
[----:B------:R-:W-:Y:S01]  /*1460*/  IMAD.MOV.U32 R20, RZ, RZ, R12 ;  /* 0x000000ffff147224 */ /* 0x000fe200078e000c */
        /* <DEDUP_REMOVED lines=15> */
[----:B-1----:R-:W-:Y:S02]  /*1560*/  @P6 LEA R14, P6, R16, c[0x0][0x1c8], 0x1 ;  /* 0x00007200100e6a11 */ /* 0x002fe400078c08ff */
        /* <DEDUP_REMOVED lines=22> */
[----:B------:R-:W-:Y:S02]  /*16d0*/  ISETP.GE.AND P1, PT, R3, c[0x0][0x1d4], PT ;  /* 0x0000750003007a0c */ /* 0x000fe40003f26270 */
        /* <DEDUP_REMOVED lines=23> */
[----:B------:R-:W-:-:S03]  /*1850*/  LEA R12, P0, R10, c[0x0][0x1f8], 0x1 ;  /* 0x00007e000a0c7a11 */ /* 0x000fc600078008ff */
[----:B------:R-:W0:Y:S01]  /*1860*/  LDGDEPBAR ;  /* 0x00000000000079af */ /* 0x000e220000000000 */
[----:B------:R-:W-:Y:S02]  /*1870*/  LEA.HI.X R13, R10, c[0x0][0x1fc], R4, 0x1, P0 ;  /* 0x00007f000a0d7a11 */ /* 0x000fe400000f0c04 */
[C---:B------:R-:W-:Y:S02]  /*1880*/  ISETP.LT.OR P0, PT, R8.reuse, 0x1, P4 ;  /* 0x000000010800780c */ /* 0x040fe40002701670 */
[----:B------:R-:W-:Y:S01]  /*1890*/  ISETP.LT.OR P4, PT, R8, 0x21, P4 ;  /* 0x000000210800780c */ /* 0x000fe20002781670 */
[----:B------:R3:W-:Y:S01]  /*18a0*/  LDGSTS.E.BYPASS.LTC128B.128 [R132+0x100], [R12.64], !P6 ;  /* 0x001000000c847fae */ /* 0x0007e2000f101d52 */
[----:B------:R-:W-:Y:S02]  /*18b0*/  ISETP.GE.AND P6, PT, R3, c[0x0][0x1d4], PT ;  /* 0x0000750003007a0c */ /* 0x000fe40003fc6270 */
[----:B------:R-:W-:-:S04]  /*18c0*/  LEA.HI R4, R78, R5, RZ, 0x4 ;  /* 0x000000054e047211 */ /* 0x000fc800078f20ff */
[----:B------:R-:W-:-:S03]  /*18d0*/  LOP3.LUT R20, R4, 0xfffffff0, RZ, 0xc0, !PT ;  /* 0xfffffff004147812 */ /* 0x000fc600078ec0ff */
[----:B------:R3:W-:Y:S01]  /*18e0*/  LDGSTS.E.BYPASS.LTC128B.128 [R132+0x2100], [R12.64+0x80], !P0 ;  /* 0x021000800c847fae */ /* 0x0007e2000c101d52 */
[C---:B------:R-:W-:Y:S01]  /*18f0*/  ISETP.LT.OR P0, PT, R8.reuse, 0x1, P6 ;  /* 0x000000010800780c */ /* 0x040fe20003701670 */
[----:B------:R-:W-:Y:S01]  /*1900*/  IMAD.IADD R20, R5, 0x1, -R20 ;  /* 0x0000000105147824 */ /* 0x000fe200078e0a14 */
[----:B------:R-:W-:-:S04]  /*1910*/  ISETP.LT.OR P6, PT, R8, 0x21, P6 ;  /* 0x000000210800780c */ /* 0x000fc800037c1670 */
[----:B------:R-:W-:-:S04]  /*1920*/  SHF.R.S32.HI R3, RZ, 0x1f, R20 ;  /* 0x0000001fff037819 */ /* 0x000fc80000011414 */
[----:B------:R-:W-:-:S03]  /*1930*/  LEA.HI R3, R3, R20, RZ, 0x3 ;  /* 0x0000001403037211 */ /* 0x000fc600078f18ff */
[----:B------:R3:W-:Y:S01]  /*1940*/  LDGSTS.E.BYPASS.LTC128B.128 [R132+0x4100], [R12.64+0x100], !P0 ;  /* 0x041001000c847fae */ /* 0x0007e2000c101d52 */
[----:B------:R-:W-:-:S04]  /*1950*/  IADD3 R10, P0, R12, UR22, RZ ;  /* 0x000000160c0a7c10 */ /* 0x000fc8000ff1e0ff */
[----:B------:R-:W-:Y:S02]  /*1960*/  IADD3.X R11, R13, UR21, RZ, P0, !PT ;  /* 0x000000150d0b7c10 */ /* 0x000fe400087fe4ff */
[----:B------:R-:W-:-:S03]  /*1970*/  PLOP3.LUT P0, PT, PT, PT, UP0, 0x80, 0x0 ;  /* 0x000000000000781c */ /* 0x000fc60003f0f008 */
[----:B------:R4:W-:Y:S01]  /*1980*/  LDGSTS.E.BYPASS.LTC128B.128 [R132+0x1100], [R10.64], !P5 ;  /* 0x011000000a847fae */ /* 0x0009e2000e901d52 */
[----:B------:R-:W-:-:S03]  /*1990*/  PLOP3.LUT P5, PT, PT, PT, UP0, 0x80, 0x0 ;  /* 0x000000000000781c */ /* 0x000fc60003faf008 */
[----:B------:R4:W-:Y:S01]  /*19a0*/  LDGSTS.E.BYPASS.LTC128B.128 [R132+0x3100], [R10.64+0x80], !P4 ;  /* 0x031000800a847fae */ /* 0x0009e2000e101d52 */
[----:B------:R-:W-:-:S03]  /*19b0*/  PLOP3.LUT P4, PT, PT, PT, UP0, 0x80, 0x0 ;  /* 0x000000000000781c */ /* 0x000fc60003f8f008 */
[----:B------:R4:W-:Y:S01]  /*19c0*/  LDGSTS.E.BYPASS.LTC128B.128 [R132+0x5100], [R10.64+0x100], !P6 ;  /* 0x051001000a847fae */ /* 0x0009e2000f101d52 */
[----:B------:R-:W-:Y:S02]  /*19d0*/  PLOP3.LUT P6, PT, PT, PT, UP0, 0x80, 0x0 ;  /* 0x000000000000781c */ /* 0x000fe40003fcf008 */
[----:B------:R-:W-:Y:S01]  /*19e0*/  PLOP3.LUT P6, PT, PT, PT, UP0, 0x80, 0x0 ;  /* 0x000000000000781c */ /* 0x000fe20003fcf008 */
[----:B------:R-:W0:Y:S04]  /*19f0*/  LDGDEPBAR ;  /* 0x00000000000079af */ /* 0x000e280000000000 */
[----:B------:R1:W-:Y:S01]  /*1a00*/  @P5 LDGSTS.E.BYPASS.LTC128B.128 [R132+0x12100], [R14.64], !P3 ;  /* 0x121000000e845fae */ /* 0x0003e2000d901d52 */
[----:B------:R-:W-:Y:S02]  /*1a10*/  PLOP3.LUT P5, PT, PT, PT, UP0, 0x80, 0x0 ;  /* 0x000000000000781c */ /* 0x000fe40003faf008 */
[C---:B---3--:R-:W-:Y:S01]  /*1a20*/  LOP3.LUT R13, R3.reuse, 0xfffffff8, RZ, 0xc0, !PT ;  /* 0xfffffff8030d7812 */ /* 0x048fe200078ec0ff */
[----:B------:R1:W-:Y:S01]  /*1a30*/  @P4 LDGSTS.E.BYPASS.LTC128B.128 [R132+0x14100], [R14.64+0x80], !P2 ;  /* 0x141000800e844fae */ /* 0x0003e2000d101d52 */
[----:B------:R-:W-:Y:S01]  /*1a40*/  PLOP3.LUT P4, PT, PT, PT, UP0, 0x80, 0x0 ;  /* 0x000000000000781c */ /* 0x000fe20003f8f008 */
[----:B------:R-:W-:-:S02]  /*1a50*/  IMAD.SHL.U32 R3, R3, 0x40, RZ ;  /* 0x0000004003037824 */ /* 0x000fc400078e00ff */
[----:B------:R1:W-:Y:S01]  /*1a60*/  @P0 LDGSTS.E.BYPASS.LTC128B.128 [R132+0x16100], [R14.64+0x100], !P1 ;  /* 0x161001000e840fae */ /* 0x0003e2000c901d52 */
[----:B------:R-:W-:Y:S01]  /*1a70*/  PLOP3.LUT P0, PT, PT, PT, UP0, 0x80, 0x0 ;  /* 0x000000000000781c */ /* 0x000fe20003f0f008 */
[----:B------:R-:W-:-:S04]  /*1a80*/  IMAD.IADD R20, R20, 0x1, -R13 ;  /* 0x0000000114147824 */ /* 0x000fc800078e0a0d */
[----:B------:R-:W-:Y:S01]  /*1a90*/  IMAD.SHL.U32 R8, R20, 0x40, RZ ;  /* 0x0000004014087824 */ /* 0x000fe200078e00ff */
[----:B----4-:R-:W-:-:S04]  /*1aa0*/  SHF.R.S32.HI R11, RZ, 0x4, R4 ;  /* 0x00000004ff0b7819 */ /* 0x010fc80000011404 */
[----:B------:R-:W-:Y:S02]  /*1ab0*/  LOP3.LUT R13, R8, 0x1c0, RZ, 0xc0, !PT ;  /* 0x000001c0080d7812 */ /* 0x000fe400078ec0ff */
[----:B------:R-:W-:-:S04]  /*1ac0*/  LEA.HI R4, R4, R11, RZ, 0x1 ;  /* 0x0000000b04047211 */ /* 0x000fc800078f08ff */
[----:B------:R-:W-:-:S05]  /*1ad0*/  LOP3.LUT R4, R4, 0xfffffffe, RZ, 0xc0, !PT ;  /* 0xfffffffe04047812 */ /* 0x000fca00078ec0ff */
[----:B------:R-:W-:Y:S02]  /*1ae0*/  IMAD.IADD R11, R11, 0x1, -R4 ;  /* 0x000000010b0b7824 */ /* 0x000fe400078e0a04 */
[----:B------:R-:W-:Y:S02]  /*1af0*/  IMAD.SHL.U32 R4, R203, 0x40, RZ ;  /* 0x00000040cb047824 */ /* 0x000fe400078e00ff */
[----:B-1----:R-:W-:Y:S02]  /*1b00*/  @P6 IMAD.MOV.U32 R14, RZ, RZ, R0 ;  /* 0x000000ffff0e6224 */ /* 0x002fe400078e0000 */
[----:B------:R-:W-:Y:S01]  /*1b10*/  @P6 IMAD.MOV.U32 R15, RZ, RZ, R7 ;  /* 0x000000ffff0f6224 */ /* 0x000fe200078e0007 */
[----:B------:R-:W-:Y:S01]  /*1b20*/  LOP3.LUT R7, R4, 0x1c0, RZ, 0xc0, !PT ;  /* 0x000001c004077812 */ /* 0x000fe200078ec0ff */
[----:B------:R-:W-:Y:S01]  /*1b30*/  IMAD.SHL.U32 R0, R11, 0x8, RZ ;  /* 0x000000080b007824 */ /* 0x000fe200078e00ff */
[----:B------:R-:W-:Y:S02]  /*1b40*/  PLOP3.LUT P6, PT, PT, PT, UP0, 0x80, 0x0 ;  /* 0x000000000000781c */ /* 0x000fe40003fcf008 */
[----:B------:R1:W-:Y:S01]  /*1b50*/  @P5 LDGSTS.E.BYPASS.LTC128B.128 [R132+0x13100], [R14.64], !P3 ;  /* 0x131000000e845fae */ /* 0x0003e2000d901d52 */
[----:B------:R-:W-:-:S02]  /*1b60*/  LOP3.LUT R2, R7, 0x8, R2, 0xf8, !PT ;  /* 0x0000000807027812 */ /* 0x000fc400078ef802 */
[----:B------:R-:W-:Y:S01]  /*1b70*/  SHF.R.U32.HI R7, RZ, 0x3, R7 ;  /* 0x00000003ff077819 */ /* 0x000fe20000011607 */
[----:B------:R1:W-:Y:S01]  /*1b80*/  @P4 LDGSTS.E.BYPASS.LTC128B.128 [R132+0x15100], [R14.64+0x80], !P2 ;  /* 0x151000800e844fae */ /* 0x0003e2000d101d52 */
[----:B------:R-:W-:Y:S02]  /*1b90*/  LOP3.LUT R0, R13, 0x8, R0, 0xf8, !PT ;  /* 0x000000080d007812 */ /* 0x000fe400078ef800 */
[----:B------:R-:W-:Y:S01]  /*1ba0*/  SHF.R.U32.HI R13, RZ, 0x3, R13 ;  /* 0x00000003ff0d7819 */ /* 0x000fe2000001160d */
[----:B------:R1:W-:Y:S01]  /*1bb0*/  @P0 LDGSTS.E.BYPASS.LTC128B.128 [R132+0x17100], [R14.64+0x100], !P1 ;  /* 0x171001000e840fae */ /* 0x0003e2000c901d52 */
[----:B------:R-:W-:Y:S02]  /*1bc0*/  PLOP3.LUT P0, PT, PT, PT, UP0, 0x80, 0x0 ;  /* 0x000000000000781c */ /* 0x000fe40003f0f008 */
[----:B------:R-:W-:Y:S01]  /*1bd0*/  PLOP3.LUT P5, PT, PT, PT, UP0, 0x80, 0x0 ;  /* 0x000000000000781c */ /* 0x000fe20003faf008 */
[----:B------:R-:W0:Y:S01]  /*1be0*/  LDGDEPBAR ;  /* 0x00000000000079af */ /* 0x000e220000000000 */
[----:B------:R-:W-:-:S02]  /*1bf0*/  LOP3.LUT R2, R2, R7, RZ, 0x3c, !PT ;  /* 0x0000000702027212 */ /* 0x000fc400078e3cff */
[----:B------:R-:W-:Y:S02]  /*1c00*/  LOP3.LUT R0, R0, R13, RZ, 0x3c, !PT ;  /* 0x0000000d00007212 */ /* 0x000fe400078e3cff */
[----:B------:R-:W-:Y:S01]  /*1c10*/  PLOP3.LUT P4, PT, PT, PT, UP0, 0x80, 0x0 ;  /* 0x000000000000781c */ /* 0x000fe20003f8f008 */
[----:B------:R-:W-:Y:S01]  /*1c20*/  IMAD R184, R11, 0x200, R2 ;  /* 0x000002000bb87824 */ /* 0x000fe200078e0202 */
[----:B------:R-:W-:Y:S02]  /*1c30*/  LOP3.LUT R4, R0, 0xfffffe00, R3, 0xf8, !PT ;  /* 0xfffffe0000047812 */ /* 0x000fe400078ef803 */
[----:B------:R-:W-:Y:S01]  /*1c40*/  SHF.R.S32.HI R7, RZ, 0x5, R76 ;  /* 0x00000005ff077819 */ /* 0x000fe2000001144c */
[----:B------:R-:W-:Y:S01]  /*1c50*/  @P0 IMAD.WIDE.U32 R2, R9, UR5, R194 ;  /* 0x0000000509020c25 */ /* 0x000fe2000f8e00c2 */
[----:B------:R-:W-:Y:S01]  /*1c60*/  @UP0 UIMAD UR5, UR23, UR5, URZ ;  /* 0x00000005170502a4 */ /* 0x000fe2000f8e023f */
[----:B------:R-:W-:Y:S02]  /*1c70*/  PLOP3.LUT P0, PT, PT, PT, UP0, 0x80, 0x0 ;  /* 0x000000000000781c */ /* 0x000fe40003f0f008 */
[----:B------:R-:W-:Y:S01]  /*1c80*/  IMAD R0, R7, 0x400, R4 ;  /* 0x0000040007007824 */ /* 0x000fe200078e0204 */
[----:B------:R-:W-:Y:S01]  /*1c90*/  @P5 LEA R22, P5, R2, c[0x0][0x1f8], 0x1 ;  /* 0x00007e0002165a11 */ /* 0x000fe200078a08ff */
[----:B------:R-:W-:Y:S01]  /*1ca0*/  @UP0 UIMAD UR4, UR4, UR24, UR5 ;  /* 0x00000018040402a4 */ /* 0x000fe2000f8e0205 */
[----:B------:R-:W-:-:S02]  /*1cb0*/  IMAD.SHL.U32 R184, R184, 0x2, RZ ;  /* 0x00000002b8b87824 */ /* 0x000fc400078e00ff */
[----:B------:R-:W-:Y:S01]  /*1cc0*/  IMAD.SHL.U32 R16, R0, 0x2, RZ ;  /* 0x0000000200107824 */ /* 0x000fe200078e00ff */
[----:B------:R-:W-:Y:S02]  /*1cd0*/  @P6 IADD3 R80, P6, R22, UR22, RZ ;  /* 0x0000001616506c10 */ /* 0x000fe4000ffde0ff */
[----:B------:R-:W-:Y:S01]  /*1ce0*/  @P4 IADD3 R23, R3, UR4, RZ ;  /* 0x0000000403174c10 */ /* 0x000fe2000fffe0ff */
[----:B------:R-:W-:Y:S01]  /*1cf0*/  IMAD.MOV.U32 R3, RZ, RZ, 0x20 ;  /* 0x00000020ff037424 */ /* 0x000fe200078e00ff */
[----:B------:R-:W-:-:S04]  /*1d00*/  DEPBAR.LE SB0, 0x3 ;  /* 0x000080c00000791a */ /* 0x000fc80000000000 */
[----:B------:R-:W-:-:S04]  /*1d10*/  DEPBAR.LE SB0, 0x2 ;  /* 0x000080800000791a */ /* 0x000fc80000000000 */
[----:B------:R-:W-:Y:S01]  /*1d20*/  BAR.SYNC.DEFER_BLOCKING 0x0 ;  /* 0x0000000000007b1d */ /* 0x000fe20000010000 */
[----:B------:R-:W-:Y:S01]  /*1d30*/  @P0 LEA.HI.X R23, R2, c[0x0][0x1fc], R23, 0x1, P5 ;  /* 0x00007f0002170a11 */ /* 0x000fe200028f0c17 */
[----:B------:R-:W-:Y:S01]  /*1d40*/  IMAD.MOV.U32 R2, RZ, RZ, 0x10 ;  /* 0x00000010ff027424 */ /* 0x000fe200078e00ff */
[----:B------:R-:W-:Y:S02]  /*1d50*/  PLOP3.LUT P5, PT, PT, PT, UP0, 0x80, 0x0 ;  /* 0x000000000000781c */ /* 0x000fe40003faf008 */
[----:B------:R-:W-:Y:S01]  /*1d60*/  LOP3.LUT P4, RZ, R20, 0x2, RZ, 0xc0, !PT ;  /* 0x0000000214ff7812 */ /* 0x000fe2000788c0ff */
[----:B------:R-:W-:Y:S01]  /*1d70*/  ULDC UR4, c[0x0][0x1d0] ;  /* 0x0000740000047ab9 */ /* 0x000fe20000000800 */
[----:B------:R-:W-:Y:S01]  /*1d80*/  PLOP3.LUT P0, PT, PT, PT, UP0, 0x80, 0x0 ;  /* 0x000000000000781c */ /* 0x000fe20003f0f008 */
[----:B------:R-:W-:Y:S01]  /*1d90*/  UIADD3 UR4, -UR16, UR4, UR6 ;  /* 0x0000000410047290 */ /* 0x000fe2000fffe106 */
[----:B------:R-:W-:Y:S02]  /*1da0*/  SEL R2, R2, 0xfffffff0, !P4 ;  /* 0xfffffff002027807 */ /* 0x000fe40006000000 */
[----:B------:R-:W-:Y:S01]  /*1db0*/  LOP3.LUT P4, RZ, R203, 0x2, RZ, 0xc0, !PT ;  /* 0x00000002cbff7812 */ /* 0x000fe2000788c0ff */
[----:B------:R-:W-:Y:S01]  /*1dc0*/  ULDC UR16, c[0x0][0x324] ;  /* 0x0000c90000107ab9 */ /* 0x000fe20000000800 */
[----:B------:R-:W-:Y:S01]  /*1dd0*/  LEA R186, R0, 0x18100, 0x1 ;  /* 0x0001810000ba7811 */ /* 0x000fe200078e08ff */
[----:B------:R-:W-:Y:S01]  /*1de0*/  IMAD.SHL.U32 R183, R2, 0x2, RZ ;  /* 0x0000000202b77824 */ /* 0x000fe200078e00ff */
[----:B------:R-:W-:Y:S01]  /*1df0*/  SEL R185, R3, 0xffffffe0, !P4 ;  /* 0xffffffe003b97807 */ /* 0x000fe20006000000 */
[----:B------:R-:W-:Y:S01]  /*1e00*/  IMAD.MOV.U32 R0, RZ, RZ, 0x40 ;  /* 0x00000040ff007424 */ /* 0x000fe200078e00ff */
[----:B------:R-:W-:Y:S01]  /*1e10*/  @P5 IADD3.X R81, R23, UR21, RZ, P6, !PT ;  /* 0x0000001517515c10 */ /* 0x000fe2000b7fe4ff */
[----:B------:R-:W-:Y:S01]  /*1e20*/  IMAD.IADD R182, R186, 0x1, R183 ;  /* 0x00000001bab67824 */ /* 0x000fe200078e02b7 */
[----:B------:R-:W-:Y:S01]  /*1e30*/  PLOP3.LUT P5, PT, PT, PT, UP0, 0x80, 0x0 ;  /* 0x000000000000781c */ /* 0x000fe20003faf008 */
[----:B------:R-:W-:Y:S01]  /*1e40*/  IMAD.IADD R77, R184, 0x1, R185 ;  /* 0x00000001b84d7824 */ /* 0x000fe200078e02b9 */
[----:B------:R-:W-:Y:S01]  /*1e50*/  PLOP3.LUT P6, PT, PT, PT, UP0, 0x80, 0x0 ;  /* 0x000000000000781c */ /* 0x000fe20003fcf008 */
[----:B------:R-:W-:Y:S01]  /*1e60*/  ULOP3.LUT UR16, URZ, UR16, URZ, 0x33, !UPT ;  /* 0x000000103f107292 */ /* 0x000fe2000f8e333f */
[----:B------:R-:W-:Y:S01]  /*1e70*/  PLOP3.LUT P0, PT, PT, PT, UP0, 0x80, 0x0 ;  /* 0x000000000000781c */ /* 0x000fe20003f0f008 */
[----:B--2---:R-:W-:Y:S04]  /*1e80*/  LDSM.16.M88.4 R16, [R16+0x18100] ;  /* 0x018100001010783b */ /* 0x004fe80000000200 */
[----:B------:R-:W1:Y:S04]  /*1e90*/  LDSM.16.M88.4 R8, [R184+0xc100] ;  /* 0x00c10000b808783b */ /* 0x000e680000000200 */
[----:B------:R-:W2:Y:S04]  /*1ea0*/  LDSM.16.M88.4 R52, [R184+0xc900] ;  /* 0x00c90000b834783b */ /* 0x000ea80000000200 */
[----:B------:R-:W3:Y:S04]  /*1eb0*/  LDSM.16.M88.4 R44, [R184+0xd100] ;  /* 0x00d10000b82c783b */ /* 0x000ee80000000200 */
[----:B-----5:R-:W4:Y:S04]  /*1ec0*/  LDSM.16.M88.4 R24, [R184+0xd900] ;  /* 0x00d90000b818783b */ /* 0x020f280000000200 */
[----:B------:R-:W-:Y:S04]  /*1ed0*/  LDSM.16.M88.4 R36, [R182] ;  /* 0x00000000b624783b */ /* 0x000fe80000000200 */
[----:B------:R-:W5:Y:S04]  /*1ee0*/  LDSM.16.M88.4 R72, [R77+0xc100] ;  /* 0x00c100004d48783b */ /* 0x000f680000000200 */
[----:B------:R-:W3:Y:S04]  /*1ef0*/  LDSM.16.M88.4 R68, [R77+0xc900] ;  /* 0x00c900004d44783b */ /* 0x000ee80000000200 */
[----:B------:R-:W4:Y:S04]  /*1f00*/  LDSM.16.M88.4 R64, [R77+0xd100] ;  /* 0x00d100004d40783b */ /* 0x000f280000000200 */
[----:B------:R-:W4:Y:S04]  /*1f10*/  LDSM.16.M88.4 R28, [R77+0xd900] ;  /* 0x00d900004d1c783b */ /* 0x000f280000000200 */
[----:B------:R-:W-:Y:S01]  /*1f20*/  @!PT LDS RZ, [RZ] ;  /* 0x00000000fffff984 */ /* 0x000fe20000000800 */
[----:B------:R-:W-:Y:S01]  /*1f30*/  @!PT LDS RZ, [RZ] ;  /* 0x00000000fffff984 */ /* 0x000fe20000000800 */
[----:B------:R-:W-:Y:S01]  /*1f40*/  @!PT LDS RZ, [RZ] ;  /* 0x00000000fffff984 */ /* 0x000fe20000000800 */
[----:B------:R3:W-:Y:S01]  /*1f50*/  @P5 LDGSTS.E.BYPASS.LTC128B.128 [R132+0x6100], [R22.64], !P3 ;  /* 0x0610000016845fae */ /* 0x0007e2000d901d52 */
[----:B------:R-:W-:-:S02]  /*1f60*/  PLOP3.LUT P5, PT, PT, PT, UP0, 0x80, 0x0 ;  /* 0x000000000000781c */ /* 0x000fc40003faf008 */
[----:B------:R-:W-:Y:S01]  /*1f70*/  PLOP3.LUT P5, PT, PT, PT, UP0, 0x80, 0x0 ;  /* 0x000000000000781c */ /* 0x000fe20003faf008 */
[----:B------:R4:W-:Y:S01]  /*1f80*/  @P6 LDGSTS.E.BYPASS.LTC128B.128 [R132+0x8100], [R22.64+0x80], !P2 ;  /* 0x0810008016846fae */ /* 0x0009e2000d101d52 */
[----:B------:R-:W-:Y:S01]  /*1f90*/  LOP3.LUT P6, RZ, R20, 0x4, RZ, 0xc0, !PT ;  /* 0x0000000414ff7812 */ /* 0x000fe200078cc0ff */
[C---:B-1----:R-:W-:Y:S02]  /*1fa0*/  HMMA.16816.F32.BF16 R12, R16.reuse, R8, RZ ;  /* 0x00000008100c723c */ /* 0x042fe400000418ff */
[----:B------:R4:W-:Y:S01]  /*1fb0*/  @P0 LDGSTS.E.BYPASS.LTC128B.128 [R132+0xa100], [R22.64+0x100], !P1 ;  /* 0x0a10010016840fae */ /* 0x0009e2000c901d52 */
[----:B------:R-:W-:Y:S02]  /*1fc0*/  LOP3.LUT P0, RZ, R203, 0x4, RZ, 0xc0, !PT ;  /* 0x00000004cbff7812 */ /* 0x000fe4000780c0ff */
[----:B------:R-:W-:Y:S02]  /*1fd0*/  SEL R3, R3, 0xffffffe0, !P6 ;  /* 0xffffffe003037807 */ /* 0x000fe40007000000 */
[----:B------:R-:W-:Y:S01]  /*1fe0*/  PLOP3.LUT P6, PT, PT, PT, UP0, 0x80, 0x0 ;  /* 0x000000000000781c */ /* 0x000fe20003fcf008 */
[----:B------:R-:W-:Y:S01]  /*1ff0*/  HMMA.16816.F32.BF16 R8, R16, R10, RZ ;  /* 0x0000000a1008723c */ /* 0x000fe200000418ff */
[----:B------:R-:W-:Y:S01]  /*2000*/  SEL R188, R0, 0xffffffc0, !P0 ;  /* 0xffffffc000bc7807 */ /* 0x000fe20004000000 */
[C---:B------:R-:W-:Y:S01]  /*2010*/  IMAD R181, R3.reuse, 0x2, R186 ;  /* 0x0000000203b57824 */ /* 0x040fe200078e02ba */
[----:B------:R-:W-:Y:S01]  /*2020*/  PLOP3.LUT P0, PT, PT, PT, UP0, 0x80, 0x0 ;  /* 0x000000000000781c */ /* 0x000fe20003f0f008 */
[----:B------:R-:W-:-:S02]  /*2030*/  IMAD R180, R3, 0x2, R182 ;  /* 0x0000000203b47824 */ /* 0x000fc400078e02b6 */
[----:B------:R-:W-:Y:S02]  /*2040*/  IMAD.IADD R0, R184, 0x1, R188 ;  /* 0x00000001b8007824 */ /* 0x000fe400078e02bc */
[----:B--2---:R-:W-:Y:S01]  /*2050*/  HMMA.16816.F32.BF16 R56, R16, R52, RZ ;  /* 0x000000341038723c */ /* 0x004fe200000418ff */
[----:B------:R-:W-:-:S03]  /*2060*/  IMAD.IADD R2, R188, 0x1, R77 ;  /* 0x00000001bc027824 */ /* 0x000fc600078e024d */
[----:B------:R1:W-:Y:S04]  /*2070*/  @P6 LDGSTS.E.BYPASS.LTC128B.128 [R132+0x7100], [R80.64], !P3 ;  /* 0x0710000050846fae */ /* 0x0003e8000d901d52 */
[----:B---3--:R-:W-:Y:S01]  /*2080*/  HMMA.16816.F32.BF16 R48, R16, R44, RZ ;  /* 0x0000002c1030723c */ /* 0x008fe200000418ff */
[----:B------:R1:W-:Y:S01]  /*2090*/  @P5 LDGSTS.E.BYPASS.LTC128B.128 [R132+0x9100], [R80.64+0x80], !P2 ;  /* 0x0910008050845fae */ /* 0x0003e2000d101d52 */
[----:B------:R-:W-:-:S03]  /*20a0*/  PLOP3.LUT P5, PT, PT, PT, UP3, 0x80, 0x0 ;  /* 0x000000000000781c */ /* 0x000fc60003faf038 */
[----:B------:R1:W-:Y:S01]  /*20b0*/  @P0 LDGSTS.E.BYPASS.LTC128B.128 [R132+0xb100], [R80.64+0x100], !P1 ;  /* 0x0b10010050840fae */ /* 0x0003e2000c901d52 */
[----:B------:R-:W-:Y:S02]  /*20c0*/  PLOP3.LUT P0, PT, PT, PT, UP3, 0x80, 0x0 ;  /* 0x000000000000781c */ /* 0x000fe40003f0f038 */
[C---:B------:R-:W-:Y:S01]  /*20d0*/  HMMA.16816.F32.BF16 R52, R16.reuse, R54, RZ ;  /* 0x000000361034723c */ /* 0x040fe200000418ff */
[----:B----4-:R-:W-:Y:S04]  /*20e0*/  LDSM.16.M88.4 R20, [R181] ;  /* 0x00000000b514783b */ /* 0x010fe80000000200 */
[----:B------:R-:W2:Y:S03]  /*20f0*/  LDSM.16.M88.4 R60, [R0+0xc100] ;  /* 0x00c10000003c783b */ /* 0x000ea60000000200 */
[C---:B------:R-:W-:Y:S01]  /*2100*/  HMMA.16816.F32.BF16 R44, R16.reuse, R46, RZ ;  /* 0x0000002e102c723c */ /* 0x040fe200000418ff */
[----:B------:R-:W3:Y:S04]  /*2110*/  LDSM.16.M88.4 R32, [R0+0xc900] ;  /* 0x00c900000020783b */ /* 0x000ee80000000200 */
[----:B------:R-:W0:Y:S03]  /*2120*/  LDGDEPBAR ;  /* 0x00000000000079af */ /* 0x000e260000000000 */
[C---:B------:R-:W-:Y:S08]  /*2130*/  HMMA.16816.F32.BF16 R40, R16.reuse, R24, RZ ;  /* 0x000000181028723c */ /* 0x040ff000000418ff */
[----:B------:R-:W-:Y:S01]  /*2140*/  HMMA.16816.F32.BF16 R16, R16, R26, RZ ;  /* 0x0000001a1010723c */ /* 0x000fe200000418ff */
        /* <DEDUP_REMOVED lines=12> */
[----:B------:R-:W-:Y:S04]  /*2210*/  LDSM.16.M88.4 R28, [R180] ;  /* 0x00000000b41c783b */ /* 0x000fe80000000200 */
[----:B------:R-:W1:Y:S03]  /*2220*/  LDSM.16.M88.4 R16, [R2+0xc100] ;  /* 0x00c100000210783b */ /* 0x000e660000000200 */
[C---:B--2---:R-:W-:Y:S08]  /*2230*/  HMMA.16816.F32.BF16 R12, R20.reuse, R60, R12 ;  /* 0x0000003c140c723c */ /* 0x044ff0000004180c */
        /* <DEDUP_REMOVED lines=23> */
[----:B------:R-:W5:Y:S04]  /*23b0*/  LDSM.16.M88.4 R28, [R77+0xe900] ;  /* 0x00e900004d1c783b */ /* 0x000f680000000200 */
[----:B------:R-:W-:Y:S03]  /*23c0*/  LDSM.16.M88.4 R64, [R77+0xf900] ;  /* 0x00f900004d40783b */ /* 0x000fe60000000200 */
[C---:B---3--:R-:W-:Y:S08]  /*23d0*/  HMMA.16816.F32.BF16 R12, R32.reuse, R24, R12 ;  /* 0x00000018200c723c */ /* 0x048ff0000004180c */
[C---:B------:R-:W-:Y:S01]  /*23e0*/  HMMA.16816.F32.BF16 R8, R32.reuse, R26, R8 ;  /* 0x0000001a2008723c */ /* 0x040fe20000041808 */
[----:B------:R-:W3:Y:S07]  /*23f0*/  LDSM.16.M88.4 R24, [R77+0xf100] ;  /* 0x00f100004d18783b */ /* 0x000eee0000000200 */
[C---:B----4-:R-:W-:Y:S08]  /*2400*/  HMMA.16816.F32.BF16 R56, R32.reuse, R20, R56 ;  /* 0x000000142038723c */ /* 0x050ff00000041838 */
[C---:B------:R-:W-:Y:S01]  /*2410*/  HMMA.16816.F32.BF16 R52, R32.reuse, R22, R52 ;  /* 0x000000162034723c */ /* 0x040fe20000041834 */
[----:B------:R-:W-:Y:S07]  /*2420*/  LDSM.16.M88.4 R20, [R181+0x4000] ;  /* 0x00400000b514783b */ /* 0x000fee0000000200 */
[C---:B-1----:R-:W-:Y:S08]  /*2430*/  HMMA.16816.F32.BF16 R48, R32.reuse, R16, R48 ;  /* 0x000000102030723c */ /* 0x042ff00000041830 */
[----:B------:R-:W-:Y:S01]  /*2440*/  HMMA.16816.F32.BF16 R44, R32, R18, R44 ;  /* 0x00000012202c723c */ /* 0x000fe2000004182c */
[----:B------:R-:W1:Y:S07]  /*2450*/  LDSM.16.M88.4 R16, [R0+0xe100] ;  /* 0x00e100000010783b */ /* 0x000e6e0000000200 */
[C---:B--2---:R-:W-:Y:S08]  /*2460*/  HMMA.16816.F32.BF16 R12, R60.reuse, R68, R12 ;  /* 0x000000443c0c723c */ /* 0x044ff0000004180c */
[----:B------:R-:W-:Y:S01]  /*2470*/  HMMA.16816.F32.BF16 R8, R60, R70, R8 ;  /* 0x000000463c08723c */ /* 0x000fe20000041808 */
[----:B------:R-:W-:Y:S07]  /*2480*/  LDSM.16.M88.4 R68, [R2+0xe900] ;  /* 0x00e900000244783b */ /* 0x000fee0000000200 */
[C---:B------:R-:W-:Y:S08]  /*2490*/  HMMA.16816.F32.BF16 R40, R32.reuse, R72, R40 ;  /* 0x000000482028723c */ /* 0x040ff00000041828 */
[----:B------:R-:W-:Y:S01]  /*24a0*/  HMMA.16816.F32.BF16 R36, R32, R74, R36 ;  /* 0x0000004a2024723c */ /* 0x000fe20000041824 */
[----:B------:R-:W2:Y:S04]  /*24b0*/  LDSM.16.M88.4 R32, [R0+0xe900] ;  /* 0x00e900000020783b */ /* 0x000ea80000000200 */
[----:B------:R-:W-:Y:S03]  /*24c0*/  LDSM.16.M88.4 R72, [R180+0x4000] ;  /* 0x00400000b448783b */ /* 0x000fe60000000200 */
[C---:B-----5:R-:W-:Y:S08]  /*24d0*/  HMMA.16816.F32.BF16 R56, R60.reuse, R28, R56 ;  /* 0x0000001c3c38723c */ /* 0x060ff00000041838 */
[C---:B------:R-:W-:Y:S01]  /*24e0*/  HMMA.16816.F32.BF16 R52, R60.reuse, R30, R52 ;  /* 0x0000001e3c34723c */ /* 0x040fe20000041834 */
[----:B------:R-:W4:Y:S07]  /*24f0*/  LDSM.16.M88.4 R28, [R0+0xf100] ;  /* 0x00f10000001c783b */ /* 0x000f2e0000000200 */
[C---:B---3--:R-:W-:Y:S08]  /*2500*/  HMMA.16816.F32.BF16 R48, R60.reuse, R24, R48 ;  /* 0x000000183c30723c */ /* 0x048ff00000041830 */
[----:B------:R-:W-:Y:S01]  /*2510*/  HMMA.16816.F32.BF16 R44, R60, R26, R44 ;  /* 0x0000001a3c2c723c */ /* 0x000fe2000004182c */
[----:B------:R-:W3:Y:S07]  /*2520*/  LDSM.16.M88.4 R24, [R0+0xf900] ;  /* 0x00f900000018783b */ /* 0x000eee0000000200 */
[C---:B-1----:R-:W-:Y:S08]  /*2530*/  HMMA.16816.F32.BF16 R12, R20.reuse, R16, R12 ;  /* 0x00000010140c723c */ /* 0x042ff0000004180c */
[----:B------:R-:W-:Y:S01]  /*2540*/  HMMA.16816.F32.BF16 R8, R20, R18, R8 ;  /* 0x000000121408723c */ /* 0x000fe20000041808 */
[----:B------:R-:W1:Y:S07]  /*2550*/  LDSM.16.M88.4 R16, [R2+0xe100] ;  /* 0x00e100000210783b */ /* 0x000e6e0000000200 */
[C---:B------:R-:W-:Y:S08]  /*2560*/  HMMA.16816.F32.BF16 R40, R60.reuse, R64, R40 ;  /* 0x000000403c28723c */ /* 0x040ff00000041828 */
[----:B------:R-:W-:Y:S01]  /*2570*/  HMMA.16816.F32.BF16 R36, R60, R66, R36 ;  /* 0x000000423c24723c */ /* 0x000fe20000041824 */
[----:B------:R-:W5:Y:S04]  /*2580*/  LDSM.16.M88.4 R64, [R2+0xf100] ;  /* 0x00f100000240783b */ /* 0x000f680000000200 */
[----:B------:R-:W1:Y:S03]  /*2590*/  LDSM.16.M88.4 R60, [R2+0xf900] ;  /* 0x00f90000023c783b */ /* 0x000e660000000200 */
[C---:B--2---:R-:W-:Y:S08]  /*25a0*/  HMMA.16816.F32.BF16 R56, R20.reuse, R32, R56 ;  /* 0x000000201438723c */ /* 0x044ff00000041838 */
[C---:B------:R-:W-:Y:S01]  /*25b0*/  HMMA.16816.F32.BF16 R52, R20.reuse, R34, R52 ;  /* 0x000000221434723c */ /* 0x040fe20000041834 */
[----:B------:R-:W-:Y:S07]  /*25c0*/  LDSM.16.M88.4 R32, [R186+0x8000] ;  /* 0x00800000ba20783b */ /* 0x000fee0000000200 */
[C---:B----4-:R-:W-:Y:S08]  /*25d0*/  HMMA.16816.F32.BF16 R48, R20.reuse, R28, R48 ;  /* 0x0000001c1430723c */ /* 0x050ff00000041830 */
[C---:B------:R-:W-:Y:S01]  /*25e0*/  HMMA.16816.F32.BF16 R44, R20.reuse, R30, R44 ;  /* 0x0000001e142c723c */ /* 0x040fe2000004182c */
[----:B------:R-:W2:Y:S07]  /*25f0*/  LDSM.16.M88.4 R28, [R184+0x10100] ;  /* 0x01010000b81c783b */ /* 0x000eae0000000200 */
[C---:B---3--:R-:W-:Y:S08]  /*2600*/  HMMA.16816.F32.BF16 R40, R20.reuse, R24, R40 ;  /* 0x000000181428723c */ /* 0x048ff00000041828 */
[----:B------:R-:W-:Y:S01]  /*2610*/  HMMA.16816.F32.BF16 R36, R20, R26, R36 ;  /* 0x0000001a1424723c */ /* 0x000fe20000041824 */
[----:B------:R-:W3:Y:S04]  /*2620*/  LDSM.16.M88.4 R20, [R184+0x11100] ;  /* 0x01110000b814783b */ /* 0x000ee80000000200 */
[----:B------:R-:W4:Y:S03]  /*2630*/  LDSM.16.M88.4 R24, [R184+0x10900] ;  /* 0x01090000b818783b */ /* 0x000f260000000200 */
[C---:B-1----:R-:W-:Y:S08]  /*2640*/  HMMA.16816.F32.BF16 R12, R72.reuse, R16, R12 ;  /* 0x00000010480c723c */ /* 0x042ff0000004180c */
[C---:B------:R-:W-:Y:S01]  /*2650*/  HMMA.16816.F32.BF16 R8, R72.reuse, R18, R8 ;  /* 0x000000124808723c */ /* 0x040fe20000041808 */
[----:B------:R-:W1:Y:S07]  /*2660*/  LDSM.16.M88.4 R16, [R184+0x11900] ;  /* 0x01190000b810783b */ /* 0x000e6e0000000200 */
[C---:B-----5:R-:W-:Y:S08]  /*2670*/  HMMA.16816.F32.BF16 R48, R72.reuse, R64, R48 ;  /* 0x000000404830723c */ /* 0x060ff00000041830 */
[C---:B------:R-:W-:Y:S01]  /*2680*/  HMMA.16816.F32.BF16 R44, R72.reuse, R66, R44 ;  /* 0x00000042482c723c */ /* 0x040fe2000004182c */
[----:B------:R-:W-:Y:S07]  /*2690*/  LDSM.16.M88.4 R64, [R182+0x8000] ;  /* 0x00800000b640783b */ /* 0x000fee0000000200 */
[C---:B------:R-:W-:Y:S08]  /*26a0*/  HMMA.16816.F32.BF16 R56, R72.reuse, R68, R56 ;  /* 0x000000444838723c */ /* 0x040ff00000041838 */
[C---:B------:R-:W-:Y:S08]  /*26b0*/  HMMA.16816.F32.BF16 R52, R72.reuse, R70, R52 ;  /* 0x000000464834723c */ /* 0x040ff00000041834 */
[----:B------:R-:W-:Y:S01]  /*26c0*/  HMMA.16816.F32.BF16 R68, R72, R60, R40 ;  /* 0x0000003c4844723c */ /* 0x000fe20000041828 */
[----:B------:R-:W5:Y:S07]  /*26d0*/  LDSM.16.M88.4 R40, [R77+0x10100] ;  /* 0x010100004d28783b */ /* 0x000f6e0000000200 */
[C---:B--2---:R-:W-:Y:S08]  /*26e0*/  HMMA.16816.F32.BF16 R12, R32.reuse, R28, R12 ;  /* 0x0000001c200c723c */ /* 0x044ff0000004180c */
[----:B------:R-:W-:Y:S01]  /*26f0*/  HMMA.16816.F32.BF16 R8, R32, R30, R8 ;  /* 0x0000001e2008723c */ /* 0x000fe20000041808 */
[----:B------:R-:W2:Y:S07]  /*2700*/  LDSM.16.M88.4 R28, [R77+0x11100] ;  /* 0x011100004d1c783b */ /* 0x000eae0000000200 */
[----:B------:R-:W-:Y:S01]  /*2710*/  HMMA.16816.F32.BF16 R60, R72, R62, R36 ;  /* 0x0000003e483c723c */ /* 0x000fe20000041824 */
[----:B------:R-:W2:Y:S04]  /*2720*/  LDSM.16.M88.4 R36, [R77+0x10900] ;  /* 0x010900004d24783b */ /* 0x000ea80000000200 */
[----:B------:R-:W2:Y:S03]  /*2730*/  LDSM.16.M88.4 R72, [R77+0x11900] ;  /* 0x011900004d48783b */ /* 0x000ea60000000200 */
[C---:B---3--:R-:W-:Y:S08]  /*2740*/  HMMA.16816.F32.BF16 R48, R32.reuse, R20, R48 ;  /* 0x000000142030723c */ /* 0x048ff00000041830 */
[C---:B------:R-:W-:Y:S01]  /*2750*/  HMMA.16816.F32.BF16 R44, R32.reuse, R22, R44 ;  /* 0x00000016202c723c */ /* 0x040fe2000004182c */
[----:B------:R-:W-:Y:S07]  /*2760*/  LDSM.16.M88.4 R20, [R0+0x10100] ;  /* 0x010100000014783b */ /* 0x000fee0000000200 */
[C---:B----4-:R-:W-:Y:S08]  /*2770*/  HMMA.16816.F32.BF16 R56, R32.reuse, R24, R56 ;  /* 0x000000182038723c */ /* 0x050ff00000041838 */
[C---:B------:R-:W-:Y:S01]  /*2780*/  HMMA.16816.F32.BF16 R52, R32.reuse, R26, R52 ;  /* 0x0000001a2034723c */ /* 0x040fe20000041834 */
[----:B------:R-:W3:Y:S07]  /*2790*/  LDSM.16.M88.4 R24, [R181+0x8000] ;  /* 0x00800000b518783b */ /* 0x000eee0000000200 */
[C---:B-1----:R-:W-:Y:S08]  /*27a0*/  HMMA.16816.F32.BF16 R68, R32.reuse, R16, R68 ;  /* 0x000000102044723c */ /* 0x042ff00000041844 */
[----:B------:R-:W-:Y:S01]  /*27b0*/  HMMA.16816.F32.BF16 R60, R32, R18, R60 ;  /* 0x00000012203c723c */ /* 0x000fe2000004183c */
[----:B------:R-:W1:Y:S04]  /*27c0*/  LDSM.16.M88.4 R16, [R0+0x10900] ;  /* 0x010900000010783b */ /* 0x000e680000000200 */
[----:B------:R-:W-:Y:S03]  /*27d0*/  LDSM.16.M88.4 R32, [R180+0x8000] ;  /* 0x00800000b420783b */ /* 0x000fe60000000200 */
[C---:B-----5:R-:W-:Y:S08]  /*27e0*/  HMMA.16816.F32.BF16 R12, R64.reuse, R40, R12 ;  /* 0x00000028400c723c */ /* 0x060ff0000004180c */
[C---:B------:R-:W-:Y:S01]  /*27f0*/  HMMA.16816.F32.BF16 R8, R64.reuse, R42, R8 ;  /* 0x0000002a4008723c */ /* 0x040fe20000041808 */
[----:B------:R-:W-:Y:S07]  /*2800*/  LDSM.16.M88.4 R40, [R0+0x11900] ;  /* 0x011900000028783b */ /* 0x000fee0000000200 */
[C---:B--2---:R-:W-:Y:S08]  /*2810*/  HMMA.16816.F32.BF16 R48, R64.reuse, R28, R48 ;  /* 0x0000001c4030723c */ /* 0x044ff00000041830 */
[C---:B------:R-:W-:Y:S01]  /*2820*/  HMMA.16816.F32.BF16 R44, R64.reuse, R30, R44 ;  /* 0x0000001e402c723c */ /* 0x040fe2000004182c */
[----:B------:R2:W4:Y:S07]  /*2830*/  LDSM.16.M88.4 R28, [R0+0x11100] ;  /* 0x01110000001c783b */ /* 0x00052e0000000200 */
[C---:B------:R-:W-:Y:S08]  /*2840*/  HMMA.16816.F32.BF16 R56, R64.reuse, R36, R56 ;  /* 0x000000244038723c */ /* 0x040ff00000041838 */
[C---:B------:R-:W-:Y:S01]  /*2850*/  HMMA.16816.F32.BF16 R52, R64.reuse, R38, R52 ;  /* 0x000000264034723c */ /* 0x040fe20000041834 */
[----:B------:R-:W-:Y:S07]  /*2860*/  LDSM.16.M88.4 R36, [R2+0x10100] ;  /* 0x010100000224783b */ /* 0x000fee0000000200 */
[----:B------:R-:W-:Y:S01]  /*2870*/  HMMA.16816.F32.BF16 R68, R64, R72, R68 ;  /* 0x000000484044723c */ /* 0x000fe20000041844 */
[----:B--2---:R-:W-:-:S05]  /*2880*/  LOP3.LUT R0, R76, 0xffffffe0, RZ, 0xc0, !PT ;  /* 0xffffffe04c007812 */ /* 0x004fca00078ec0ff */
[----:B------:R-:W-:Y:S02]  /*2890*/  IMAD.IADD R0, R5, 0x1, -R0 ;  /* 0x0000000105007824 */ /* 0x000fe400078e0a00 */
[----:B------:R-:W-:Y:S01]  /*28a0*/  HMMA.16816.F32.BF16 R60, R64, R74, R60 ;  /* 0x0000004a403c723c */ /* 0x000fe2000004183c */
[----:B------:R-:W-:Y:S07]  /*28b0*/  LDSM.16.M88.4 R64, [R2+0x10900] ;  /* 0x010900000240783b */ /* 0x000fee0000000200 */
[C---:B---3--:R-:W-:Y:S08]  /*28c0*/  HMMA.16816.F32.BF16 R12, R24.reuse, R20, R12 ;  /* 0x00000014180c723c */ /* 0x048ff0000004180c */
[C---:B------:R-:W-:Y:S01]  /*28d0*/  HMMA.16816.F32.BF16 R8, R24.reuse, R22, R8 ;  /* 0x000000161808723c */ /* 0x040fe20000041808 */
[----:B------:R-:W2:Y:S07]  /*28e0*/  LDSM.16.M88.4 R20, [R2+0x11100] ;  /* 0x011100000214783b */ /* 0x000eae0000000200 */
[C---:B-1----:R-:W-:Y:S08]  /*28f0*/  HMMA.16816.F32.BF16 R56, R24.reuse, R16, R56 ;  /* 0x000000101838723c */ /* 0x042ff00000041838 */
[C---:B------:R-:W-:Y:S01]  /*2900*/  HMMA.16816.F32.BF16 R52, R24.reuse, R18, R52 ;  /* 0x000000121834723c */ /* 0x040fe20000041834 */
[----:B------:R-:W1:Y:S07]  /*2910*/  LDSM.16.M88.4 R16, [R2+0x11900] ;  /* 0x011900000210783b */ /* 0x000e6e0000000200 */
[C---:B----4-:R-:W-:Y:S08]  /*2920*/  HMMA.16816.F32.BF16 R48, R24.reuse, R28, R48 ;  /* 0x0000001c1830723c */ /* 0x050ff00000041830 */
[C---:B------:R-:W-:Y:S08]  /*2930*/  HMMA.16816.F32.BF16 R44, R24.reuse, R30, R44 ;  /* 0x0000001e182c723c */ /* 0x040ff0000004182c */
[C---:B------:R-:W-:Y:S08]  /*2940*/  HMMA.16816.F32.BF16 R68, R24.reuse, R40, R68 ;  /* 0x000000281844723c */ /* 0x040ff00000041844 */
[----:B------:R-:W-:Y:S07]  /*2950*/  HMMA.16816.F32.BF16 R60, R24, R42, R60 ;  /* 0x0000002a183c723c */ /* 0x000fee000004183c */
[----:B------:R-:W-:Y:S01]  /*2960*/  LEA.HI R24, R78, R5, RZ, 0x2 ;  /* 0x000000054e187211 */ /* 0x000fe200078f10ff */
[----:B--2---:R-:W-:Y:S01]  /*2970*/  HMMA.16816.F32.BF16 R48, R32, R20, R48 ;  /* 0x000000142030723c */ /* 0x004fe20000041830 */
[----:B------:R-:W-:-:S02]  /*2980*/  SHF.R.S32.HI R26, RZ, 0x1f, R7 ;  /* 0x0000001fff1a7819 */ /* 0x000fc40000011407 */
[----:B------:R-:W-:Y:S02]  /*2990*/  LOP3.LUT R24, R24, 0xfffffffc, RZ, 0xc0, !PT ;  /* 0xfffffffc18187812 */ /* 0x000fe400078ec0ff */
[----:B------:R-:W-:Y:S02]  /*29a0*/  LEA.HI R26, R26, R7, RZ, 0x3 ;  /* 0x000000071a1a7211 */ /* 0x000fe400078f18ff */
[----:B------:R-:W-:Y:S01]  /*29b0*/  SHF.R.S32.HI R25, RZ, 0x1f, R0 ;  /* 0x0000001fff197819 */ /* 0x000fe20000011400 */
[----:B------:R-:W-:Y:S01]  /*29c0*/  IMAD.IADD R24, R5, 0x1, -R24 ;  /* 0x0000000105187824 */ /* 0x000fe200078e0a18 */
[----:B------:R-:W-:Y:S01]  /*29d0*/  LOP3.LUT R26, R26, 0xffffff8, RZ, 0xc0, !PT ;  /* 0x0ffffff81a1a7812 */ /* 0x000fe200078ec0ff */
[----:B-1----:R-:W-:Y:S01]  /*29e0*/  HMMA.16816.F32.BF16 R68, R32, R16, R68 ;  /* 0x000000102044723c */ /* 0x002fe20000041844 */
[----:B------:R-:W-:Y:S02]  /*29f0*/  LEA.HI R2, R25, R0, RZ, 0x2 ;  /* 0x0000000019027211 */ /* 0x000fe400078f10ff */
[----:B------:R-:W-:Y:S01]  /*2a00*/  LEA.HI R5, R24, R24, RZ, 0x1 ;  /* 0x0000001818057211 */ /* 0x000fe200078f08ff */
[----:B------:R-:W-:Y:S01]  /*2a10*/  IMAD.IADD R26, R7, 0x1, -R26 ;  /* 0x00000001071a7824 */ /* 0x000fe200078e0a1a */
[----:B------:R-:W-:-:S02]  /*2a20*/  LEA.HI.SX32 R7, R2, UR8, 0x1e ;  /* 0x0000000802077c11 */ /* 0x000fc4000f8ff2ff */
[----:B------:R-:W-:Y:S01]  /*2a30*/  LOP3.LUT R5, R5, 0x1ffffffe, RZ, 0xc0, !PT ;  /* 0x1ffffffe05057812 */ /* 0x000fe200078ec0ff */
[----:B------:R-:W-:Y:S01]  /*2a40*/  IMAD.U32 R16, RZ, RZ, UR4 ;  /* 0x00000004ff107e24 */ /* 0x000fe2000f8e00ff */
[----:B------:R-:W-:Y:S01]  /*2a50*/  LOP3.LUT R197, R2, 0x7ffffffc, RZ, 0xc0, !PT ;  /* 0x7ffffffc02c57812 */ /* 0x000fe200078ec0ff */
[----:B------:R-:W-:Y:S01]  /*2a60*/  IMAD R196, R26, 0x10, R7 ;  /* 0x000000101ac47824 */ /* 0x000fe200078e0207 */
[C---:B------:R-:W-:Y:S01]  /*2a70*/  HMMA.16816.F32.BF16 R60, R32.reuse, R18, R60 ;  /* 0x00000012203c723c */ /* 0x040fe2000004183c */
[----:B------:R-:W-:Y:S02]  /*2a80*/  IMAD.IADD R5, R24, 0x1, -R5 ;  /* 0x0000000118057824 */ /* 0x000fe400078e0a05 */
[----:B------:R-:W-:Y:S02]  /*2a90*/  IMAD.IADD R197, R0, 0x1, -R197 ;  /* 0x0000000100c57824 */ /* 0x000fe400078e0ac5 */
[----:B------:R-:W-:Y:S02]  /*2aa0*/  IMAD R196, R5, 0x8, R196 ;  /* 0x0000000805c47824 */ /* 0x000fe400078e02c4 */
[----:B------:R-:W-:Y:S01]  /*2ab0*/  IMAD.SHL.U32 R197, R197, 0x2, RZ ;  /* 0x00000002c5c57824 */ /* 0x000fe200078e00ff */
[----:B------:R-:W-:Y:S01]  /*2ac0*/  HMMA.16816.F32.BF16 R44, R32, R22, R44 ;  /* 0x00000016202c723c */ /* 0x000fe2000004182c */
[----:B------:R-:W-:-:S03]  /*2ad0*/  @P5 IMAD.HI.U32 R5, R196, c[0x0][0x2c8], RZ ;  /* 0x0000b200c4055a27 */ /* 0x000fc600078e00ff */
[----:B------:R-:W-:Y:S01]  /*2ae0*/  IADD3 R16, R16, -c[0x0][0x168], -R197 ;  /* 0x80005a0010107a10 */ /* 0x000fe20007ffe8c5 */
[----:B------:R-:W-:Y:S01]  /*2af0*/  IMAD.MOV.U32 R20, RZ, RZ, R196 ;  /* 0x000000ffff147224 */ /* 0x000fe200078e00c4 */
[----:B------:R-:W-:Y:S02]  /*2b00*/  @P0 SHF.R.U32.HI R20, RZ, c[0x0][0x2cc], R5 ;  /* 0x0000b300ff140a19 */ /* 0x000fe40000011605 */
[----:B------:R-:W-:Y:S01]  /*2b10*/  PLOP3.LUT P0, PT, PT, PT, UP2, 0x40, 0x0 ;  /* 0x000000000000781c */ /* 0x000fe20003f0e828 */
[----:B------:R-:W-:Y:S01]  /*2b20*/  HMMA.16816.F32.BF16 R12, R32, R36, R12 ;  /* 0x00000024200c723c */ /* 0x000fe2000004180c */
[C---:B------:R-:W-:Y:S01]  /*2b30*/  IADD3 R18, R16.reuse, c[0x0][0x328], RZ ;  /* 0x0000ca0010127a10 */ /* 0x040fe20007ffe0ff */
[----:B------:R-:W1:Y:S01]  /*2b40*/  SHFL.IDX PT, R5, R20, RZ, 0x1c1f ;  /* 0x001c1fff14057589 */ /* 0x000e6200000e0000 */
[----:B------:R-:W-:Y:S02]  /*2b50*/  IADD3 R16, R16, UR16, RZ ;  /* 0x0000001010107c10 */ /* 0x000fe4000fffe0ff */
[----:B------:R-:W-:-:S03]  /*2b60*/  IADD3 R2, -R197, c[0x0][0x1d0], -R6 ;  /* 0x00007400c5027a10 */ /* 0x000fc60007ffe906 */
[C---:B------:R-:W-:Y:S08]  /*2b70*/  HMMA.16816.F32.BF16 R8, R32.reuse, R38, R8 ;  /* 0x000000262008723c */ /* 0x040ff00000041808 */
[C---:B------:R-:W-:Y:S08]  /*2b80*/  HMMA.16816.F32.BF16 R56, R32.reuse, R64, R56 ;  /* 0x000000402038723c */ /* 0x040ff00000041838 */
[----:B------:R-:W-:Y:S01]  /*2b90*/  HMMA.16816.F32.BF16 R52, R32, R66, R52 ;  /* 0x000000422034723c */ /* 0x000fe20000041834 */
[----:B-1----:R-:W-:-:S02]  /*2ba0*/  IMAD.IADD R23, R18, 0x1, R5 ;  /* 0x0000000112177824 */ /* 0x002fc400078e0205 */
[----:B------:R-:W-:-:S03]  /*2bb0*/  IMAD.IADD R22, R16, 0x1, R5 ;  /* 0x0000000110167824 */ /* 0x000fc600078e0205 */
[----:B------:R-:W-:Y:S01]  /*2bc0*/  IMNMX R23, R23, R2, PT ;  /* 0x0000000217177217 */ /* 0x000fe20003800200 */
        /* <DEDUP_REMOVED lines=14> */
.L_x_2127:
[----:B------:R-:W-:Y:S02]  /*2cb0*/  ULDC UR4, c[0x0][0x32c] ;  /* 0x0000cb0000047ab9 */ /* 0x000fe40000000800 */
[----:B------:R-:W-:-:S06]  /*2cc0*/  UISETP.NE.AND UP0, UPT, UR6, UR4, UPT ;  /* 0x000000040600728c */ /* 0x000fcc000bf05270 */
[----:B------:R-:W-:-:S13]  /*2cd0*/  PLOP3.LUT P0, PT, PT, PT, UP0, 0x80, 0x0 ;  /* 0x000000000000781c */ /* 0x000fda0003f0f008 */
[----:B------:R-:W-:-:S05]  /*2ce0*/  @P0 IMAD.HI.U32 R0, R5, c[0x0][0x330], RZ ;  /* 0x0000cc0005000a27 */ /* 0x000fca00078e00ff */
[----:B------:R-:W-:Y:S02]  /*2cf0*/  @P0 SHF.R.U32.HI R5, RZ, c[0x0][0x334], R0 ;  /* 0x0000cd00ff050a19 */ /* 0x000fe40000011600 */
.L_x_2128:
[----:B------:R-:W-:Y:S05]  /*2d00*/  BSYNC B0 ;  /* 0x0000000000007941 */ /* 0x000fea0003800000 */
.L_x_2126:
[----:B------:R-:W-:-:S04]  /*2d10*/  IMAD R0, R5, c[0x0][0x32c], -R6 ;  /* 0x0000cb0005007a24 */ /* 0x000fc800078e0a06 */
[----:B------:R-:W-:-:S05]  /*2d20*/  IMAD.IADD R5, R0, 0x1, -R197 ;  /* 0x0000000100057824 */ /* 0x000fca00078e0ac5 */
[----:B------:R-:W-:Y:S02]  /*2d30*/  IADD3 R0, R5, c[0x0][0x32c], RZ ;  /* 0x0000cb0005007a10 */ /* 0x000fe40007ffe0ff */
[----:B------:R-:W-:Y:S02]  /*2d40*/  IMNMX R22, R22, R5, !PT ;  /* 0x0000000516167217 */ /* 0x000fe40007800200 */
[----:B------:R-:W-:Y:S02]  /*2d50*/  IMNMX R23, R23, R0, PT ;  /* 0x0000000017177217 */ /* 0x000fe40003800200 */
.L_x_2125:
[----:B------:R-:W-:Y:S01]  /*2d60*/  ISETP.LT.AND P6, PT, RZ, UR17, PT ;  /* 0x00000011ff007c0c */ /* 0x000fe2000bfc1270 */
[----:B------:R-:W1:Y:S03]  /*2d70*/  SHFL.IDX PT, R25, R20, 0x1, 0x1c1f ;  /* 0x003c1f0014197f89 */ /* 0x000e6600000e0000 */
[C---:B------:R-:W-:Y:S02]  /*2d80*/  ISETP.GT.AND P0, PT, R22.reuse, RZ, P6 ;  /* 0x000000ff1600720c */ /* 0x040fe40003704270 */
[----:B------:R-:W-:-:S02]  /*2d90*/  ISETP.GT.AND P5, PT, R22, 0x1, P6 ;  /* 0x000000011600780c */ /* 0x000fc400037a4270 */
[C---:B------:R-:W-:Y:S02]  /*2da0*/  ISETP.LT.OR P0, PT, R23.reuse, 0x1, P0 ;  /* 0x000000011700780c */ /* 0x040fe40000701670 */
[----:B------:R-:W-:Y:S02]  /*2db0*/  ISETP.LT.OR P5, PT, R23, 0x2, P5 ;  /* 0x000000021700780c */ /* 0x000fe40002fa1670 */
[----:B------:R-:W-:Y:S02]  /*2dc0*/  FSEL R0, R12, -INF , !P0 ;  /* 0xff8000000c007808 */ /* 0x000fe40004000000 */
[----:B------:R-:W-:Y:S02]  /*2dd0*/  ISETP.GT.AND P0, PT, R22, 0x8, P6 ;  /* 0x000000081600780c */ /* 0x000fe40003704270 */
[----:B------:R-:W-:Y:S02]  /*2de0*/  FSEL R21, R13, -INF , !P5 ;  /* 0xff8000000d157808 */ /* 0x000fe40006800000 */
[----:B------:R-:W-:-:S02]  /*2df0*/  ISETP.LT.OR P0, PT, R23, 0x9, P0 ;  /* 0x000000091700780c */ /* 0x000fc40000701670 */
[----:B------:R-:W-:Y:S02]  /*2e00*/  ISETP.GT.AND P5, PT, R22, 0x9, P6 ;  /* 0x000000091600780c */ /* 0x000fe400037a4270 */
[----:B------:R-:W-:Y:S02]  /*2e10*/  FSEL R19, R8, -INF , !P0 ;  /* 0xff80000008137808 */ /* 0x000fe40004000000 */
[----:B------:R-:W-:Y:S02]  /*2e20*/  ISETP.GT.AND P0, PT, R22, 0x10, P6 ;  /* 0x000000101600780c */ /* 0x000fe40003704270 */
[C---:B------:R-:W-:Y:S02]  /*2e30*/  ISETP.LT.OR P5, PT, R23.reuse, 0xa, P5 ;  /* 0x0000000a1700780c */ /* 0x040fe40002fa1670 */
[----:B------:R-:W-:Y:S02]  /*2e40*/  ISETP.LT.OR P0, PT, R23, 0x11, P0 ;  /* 0x000000111700780c */ /* 0x000fe40000701670 */
[----:B------:R-:W-:-:S02]  /*2e50*/  FSEL R17, R9, -INF , !P5 ;  /* 0xff80000009117808 */ /* 0x000fc40006800000 */
[----:B------:R-:W-:Y:S02]  /*2e60*/  FSEL R7, R56, -INF , !P0 ;  /* 0xff80000038077808 */ /* 0x000fe40004000000 */
[C---:B------:R-:W-:Y:S02]  /*2e70*/  ISETP.GT.AND P0, PT, R22.reuse, 0x18, P6 ;  /* 0x000000181600780c */ /* 0x040fe40003704270 */
[----:B------:R-:W-:Y:S02]  /*2e80*/  ISETP.GT.AND P5, PT, R22, 0x11, P6 ;  /* 0x000000111600780c */ /* 0x000fe400037a4270 */
[C---:B------:R-:W-:Y:S02]  /*2e90*/  ISETP.LT.OR P0, PT, R23.reuse, 0x19, P0 ;  /* 0x000000191700780c */ /* 0x040fe40000701670 */
[----:B------:R-:W-:Y:S02]  /*2ea0*/  ISETP.LT.OR P5, PT, R23, 0x12, P5 ;  /* 0x000000121700780c */ /* 0x000fe40002fa1670 */
[----:B------:R-:W-:-:S02]  /*2eb0*/  FSEL R13, R52, -INF , !P0 ;  /* 0xff800000340d7808 */ /* 0x000fc40004000000 */
[C---:B------:R-:W-:Y:S02]  /*2ec0*/  ISETP.GT.AND P0, PT, R22.reuse, 0x20, P6 ;  /* 0x000000201600780c */ /* 0x040fe40003704270 */
[----:B------:R-:W-:Y:S02]  /*2ed0*/  FSEL R5, R57, -INF , !P5 ;  /* 0xff80000039057808 */ /* 0x000fe40006800000 */
[C---:B------:R-:W-:Y:S02]  /*2ee0*/  ISETP.LT.OR P0, PT, R23.reuse, 0x21, P0 ;  /* 0x000000211700780c */ /* 0x040fe40000701670 */
[----:B------:R-:W-:Y:S02]  /*2ef0*/  ISETP.GT.AND P5, PT, R22, 0x19, P6 ;  /* 0x000000191600780c */ /* 0x000fe400037a4270 */
[----:B------:R-:W-:Y:S02]  /*2f00*/  FSEL R175, R48, -INF , !P0 ;  /* 0xff80000030af7808 */ /* 0x000fe40004000000 */
[----:B------:R-:W-:-:S02]  /*2f10*/  ISETP.LT.OR P5, PT, R23, 0x1a, P5 ;  /* 0x0000001a1700780c */ /* 0x000fc40002fa1670 */
        /* <DEDUP_REMOVED lines=18> */
[----:B------:R-:W-:Y:S02]  /*3040*/  PLOP3.LUT P0, PT, PT, PT, UP2, 0x40, 0x0 ;  /* 0x000000000000781c */ /* 0x000fe40003f0e828 */
[----:B------:R-:W-:Y:S02]  /*3050*/  FSEL R169, R69, -INF , !P5 ;  /* 0xff80000045a97808 */ /* 0x000fe40006800000 */
[----:B------:R-:W-:Y:S01]  /*3060*/  ISETP.GT.AND P5, PT, R22, 0x39, P6 ;  /* 0x000000391600780c */ /* 0x000fe200037a4270 */
[----:B-1----:R-:W-:-:S03]  /*3070*/  IMAD.IADD R22, R16, 0x1, R25 ;  /* 0x0000000110167824 */ /* 0x002fc600078e0219 */
[----:B------:R-:W-:Y:S01]  /*3080*/  ISETP.LT.OR P5, PT, R23, 0x3a, P5 ;  /* 0x0000003a1700780c */ /* 0x000fe20002fa1670 */
[----:B------:R-:W-:-:S03]  /*3090*/  IMAD.IADD R23, R18, 0x1, R25 ;  /* 0x0000000112177824 */ /* 0x000fc600078e0219 */
[----:B------:R-:W-:Y:S02]  /*30a0*/  FSEL R165, R61, -INF , !P5 ;  /* 0xff8000003da57808 */ /* 0x000fe40006800000 */
        /* <DEDUP_REMOVED lines=16> */
.L_x_2131:
[----:B------:R-:W-:Y:S02]  /*31b0*/  ULDC UR4, c[0x0][0x32c] ;  /* 0x0000cb0000047ab9 */ /* 0x000fe40000000800 */
[----:B------:R-:W-:-:S06]  /*31c0*/  UISETP.NE.AND UP0, UPT, UR6, UR4, UPT ;  /* 0x000000040600728c */ /* 0x000fcc000bf05270 */
[----:B------:R-:W-:Y:S02]  /*31d0*/  PLOP3.LUT P5, PT, PT, PT, UP0, 0x80, 0x0 ;  /* 0x000000000000781c */ /* 0x000fe40003faf008 */
[----:B------:R-:W-:-:S11]  /*31e0*/  PLOP3.LUT P0, PT, PT, PT, UP0, 0x80, 0x0 ;  /* 0x000000000000781c */ /* 0x000fd60003f0f008 */
[----:B------:R-:W-:-:S05]  /*31f0*/  @P5 IMAD.HI.U32 R8, R23, c[0x0][0x330], RZ ;  /* 0x0000cc0017085a27 */ /* 0x000fca00078e00ff */
[----:B------:R-:W-:Y:S02]  /*3200*/  @P0 SHF.R.U32.HI R23, RZ, c[0x0][0x334], R8 ;  /* 0x0000cd00ff170a19 */ /* 0x000fe40000011608 */
.L_x_2132:
[----:B------:R-:W-:Y:S05]  /*3210*/  BSYNC B0 ;  /* 0x0000000000007941 */ /* 0x000fea0003800000 */
.L_x_2130:
[----:B------:R-:W-:-:S04]  /*3220*/  IMAD R6, R23, c[0x0][0x32c], -R6 ;  /* 0x0000cb0017067a24 */ /* 0x000fc800078e0a06 */
[----:B------:R-:W-:-:S05]  /*3230*/  IMAD.IADD R25, R6, 0x1, -R197 ;  /* 0x0000000106197824 */ /* 0x000fca00078e0ac5 */
[----:B------:R-:W-:Y:S02]  /*3240*/  IADD3 R23, R25, c[0x0][0x32c], RZ ;  /* 0x0000cb0019177a10 */ /* 0x000fe40007ffe0ff */
[----:B------:R-:W-:Y:S02]  /*3250*/  IMNMX R22, R22, R25, !PT ;  /* 0x0000001916167217 */ /* 0x000fe40007800200 */
[----:B------:R-:W-:Y:S02]  /*3260*/  IMNMX R2, R2, R23, PT ;  /* 0x0000001702027217 */ /* 0x000fe40003800200 */
.L_x_2129:
[----:B------:R-:W-:Y:S01]  /*3270*/  ISETP.GT.AND P5, PT, R22, 0x8, P6 ;  /* 0x000000081600780c */ /* 0x000fe200037a4270 */
[----:B------:R-:W-:-:S04]  /*3280*/  DEPBAR.LE SB0, 0x2 ;  /* 0x000080800000791a */ /* 0x000fc80000000000 */
[----:B------:R-:W-:Y:S01]  /*3290*/  BAR.SYNC.DEFER_BLOCKING 0x0 ;  /* 0x0000000000007b1d */ /* 0x000fe20000010000 */
[----:B------:R-:W-:Y:S01]  /*32a0*/  ISETP.LT.OR P5, PT, R2, 0x9, P5 ;  /* 0x000000090200780c */ /* 0x000fe20002fa1670 */
[----:B------:R-:W-:Y:S01]  /*32b0*/  IMAD.SHL.U32 R135, R4, 0x2, RZ ;  /* 0x0000000204877824 */ /* 0x000fe200078e00ff */
[----:B------:R-:W-:Y:S01]  /*32c0*/  ISETP.GT.AND P0, PT, R22, 0x1, P6 ;  /* 0x000000011600780c */ /* 0x000fe20003704270 */
[----:B------:R-:W-:Y:S01]  /*32d0*/  UIADD3 UR4, UR17, -0x3, URZ ;  /* 0xfffffffd11047890 */ /* 0x000fe2000fffe03f */
[----:B------:R-:W-:Y:S01]  /*32e0*/  FSEL R18, R10, -INF , !P5 ;  /* 0xff8000000a127808 */ /* 0x000fe20006800000 */
[--C-:B------:R-:W-:Y:S01]  /*32f0*/  IMAD R134, R3, 0x2, R135.reuse ;  /* 0x0000000203867824 */ /* 0x100fe200078e0287 */
[----:B------:R-:W-:Y:S01]  /*3300*/  ISETP.GT.AND P5, PT, R22, 0x10, P6 ;  /* 0x000000101600780c */ /* 0x000fe200037a4270 */
[C---:B------:R-:W-:Y:S01]  /*3310*/  IMAD.IADD R166, R183.reuse, 0x1, R135 ;  /* 0x00000001b7a67824 */ /* 0x040fe200078e0287 */
[C---:B------:R-:W-:Y:S01]  /*3320*/  ISETP.LT.OR P0, PT, R2.reuse, 0x2, P0 ;  /* 0x000000020200780c */ /* 0x040fe20000701670 */
[----:B------:R-:W-:Y:S01]  /*3330*/  IMAD.IADD R155, R183, 0x1, R134 ;  /* 0x00000001b79b7824 */ /* 0x000fe200078e0286 */
[----:B------:R-:W-:Y:S01]  /*3340*/  ISETP.LT.OR P5, PT, R2, 0x11, P5 ;  /* 0x000000110200780c */ /* 0x000fe20002fa1670 */
[----:B------:R-:W-:Y:S01]  /*3350*/  IMAD R3, R3, 0x2, R166 ;  /* 0x0000000203037824 */ /* 0x000fe200078e02a6 */
[----:B------:R-:W-:Y:S01]  /*3360*/  FMNMX.FTZ R8, R0, R21, !PT ;  /* 0x0000001500087209 */ /* 0x000fe20007810000 */
[----:B------:R-:W-:Y:S01]  /*3370*/  UISETP.GE.AND UP0, UPT, UR4, UR10, UPT ;  /* 0x0000000a0400728c */ /* 0x000fe2000bf06270 */
[----:B------:R-:W-:Y:S01]  /*3380*/  FSEL R20, R15, -INF , !P0 ;  /* 0xff8000000f147808 */ /* 0x000fe20004000000 */
[----:B------:R-:W-:Y:S01]  /*3390*/  UIADD3 UR17, UR17, -0x2, URZ ;  /* 0xfffffffe11117890 */ /* 0x000fe2000fffe03f */
[----:B------:R-:W-:-:S02]  /*33a0*/  ISETP.GT.AND P0, PT, R22, 0x9, P6 ;  /* 0x000000091600780c */ /* 0x000fc40003704270 */
[----:B------:R-:W-:Y:S02]  /*33b0*/  FSEL R16, R58, -INF , !P5 ;  /* 0xff8000003a107808 */ /* 0x000fe40006800000 */
[----:B------:R-:W-:Y:S02]  /*33c0*/  FMNMX.FTZ R8, R19, R8, !PT ;  /* 0x0000000813087209 */ /* 0x000fe40007810000 */
[----:B------:R-:W-:Y:S01]  /*33d0*/  ISETP.GT.AND P5, PT, R22, RZ, P6 ;  /* 0x000000ff1600720c */ /* 0x000fe200037a4270 */
[----:B------:R-:W-:Y:S01]  /*33e0*/  LDSM.16.MT88.4 R40, [R135+0x2100] ;  /* 0x002100008728783b */ /* 0x000fe20000004200 */
[C---:B------:R-:W-:Y:S01]  /*33f0*/  ISETP.LT.OR P0, PT, R2.reuse, 0xa, P0 ;  /* 0x0000000a0200780c */ /* 0x040fe20000701670 */
[----:B------:R-:W-:Y:S01]  /*3400*/  @UP0 USHF.R.S32.HI UR5, URZ, 0x1f, UR4 ;  /* 0x0000001f3f050899 */ /* 0x000fe20008011404 */
[----:B------:R-:W-:Y:S01]  /*3410*/  FMNMX.FTZ R8, R17, R8, !PT ;  /* 0x0000000811087209 */ /* 0x000fe20007810000 */
[----:B------:R-:W-:Y:S01]  /*3420*/  LDSM.16.MT88.4 R64, [R155+0x2100] ;  /* 0x002100009b40783b */ /* 0x000fe20000004200 */
[----:B------:R-:W-:-:S02]  /*3430*/  ISETP.LT.OR P5, PT, R2, 0x1, P5 ;  /* 0x000000010200780c */ /* 0x000fc40002fa1670 */
[----:B------:R-:W-:Y:S01]  /*3440*/  FSEL R6, R11, -INF , !P0 ;  /* 0xff8000000b067808 */ /* 0x000fe20004000000 */
[----:B------:R-:W-:Y:S01]  /*3450*/  LDSM.16.MT88.4 R72, [R135+0x4100] ;  /* 0x004100008748783b */ /* 0x000fe20000004200 */
[----:B------:R-:W-:Y:S02]  /*3460*/  ISETP.GT.AND P0, PT, R22, 0x11, P6 ;  /* 0x000000111600780c */ /* 0x000fe40003704270 */
[----:B------:R-:W-:Y:S01]  /*3470*/  FMNMX.FTZ R8, R7, R8, !PT ;  /* 0x0000000807087209 */ /* 0x000fe20007810000 */
[----:B------:R-:W-:Y:S01]  /*3480*/  LDSM.16.MT88.4 R124, [R135+0x100] ;  /* 0x00010000877c783b */ /* 0x000fe20000004200 */
[----:B------:R-:W-:Y:S02]  /*3490*/  FSEL R14, R14, -INF , !P5 ;  /* 0xff8000000e0e7808 */ /* 0x000fe40006800000 */
[----:B------:R-:W-:Y:S01]  /*34a0*/  ISETP.LT.OR P0, PT, R2, 0x12, P0 ;  /* 0x000000120200780c */ /* 0x000fe20000701670 */
[----:B------:R-:W-:Y:S01]  /*34b0*/  LDSM.16.MT88.4 R104, [R166+0x100] ;  /* 0x00010000a668783b */ /* 0x000fe20000004200 */
[----:B------:R-:W-:-:S02]  /*34c0*/  FMNMX.FTZ R8, R5, R8, !PT ;  /* 0x0000000805087209 */ /* 0x000fc40007810000 */
[----:B------:R-:W-:Y:S01]  /*34d0*/  FMNMX.FTZ R11, R14, R20, !PT ;  /* 0x000000140e0b7209 */ /* 0x000fe20007810000 */
[----:B------:R-:W-:Y:S01]  /*34e0*/  LDSM.16.MT88.4 R112, [R134+0x100] ;  /* 0x000100008670783b */ /* 0x000fe20000004200 */
[----:B------:R-:W-:Y:S02]  /*34f0*/  FSEL R12, R59, -INF , !P0 ;  /* 0xff8000003b0c7808 */ /* 0x000fe40004000000 */
[----:B------:R-:W-:Y:S01]  /*3500*/  FMNMX.FTZ R8, R13, R8, !PT ;  /* 0x000000080d087209 */ /* 0x000fe20007810000 */
[----:B------:R-:W-:Y:S01]  /*3510*/  LDSM.16.MT88.4 R120, [R3+0x100] ;  /* 0x000100000378783b */ /* 0x000fe20000004200 */
[----:B------:R-:W-:Y:S02]  /*3520*/  ISETP.GT.AND P0, PT, R22, 0x19, P6 ;  /* 0x000000191600780c */ /* 0x000fe40003704270 */
[----:B------:R-:W-:Y:S01]  /*3530*/  FMNMX.FTZ R11, R18, R11, !PT ;  /* 0x0000000b120b7209 */ /* 0x000fe20007810000 */
[----:B------:R-:W-:Y:S01]  /*3540*/  LDSM.16.MT88.4 R56, [R134+0x2100] ;  /* 0x002100008638783b */ /* 0x000fe20000004200 */
[----:B------:R-:W-:-:S02]  /*3550*/  ISETP.GT.AND P5, PT, R22, 0x18, P6 ;  /* 0x000000181600780c */ /* 0x000fc400037a4270 */
[----:B------:R-:W-:Y:S01]  /*3560*/  FMNMX.FTZ R24, R9, R8, !PT ;  /* 0x0000000809187209 */ /* 0x000fe20007810000 */
[----:B------:R-:W-:Y:S01]  /*3570*/  LDSM.16.MT88.4 R80, [R166+0x4100] ;  /* 0x00410000a650783b */ /* 0x000fe20000004200 */
[----:B------:R-:W-:Y:S02]  /*3580*/  ISETP.LT.OR P0, PT, R2, 0x1a, P0 ;  /* 0x0000001a0200780c */ /* 0x000fe40000701670 */
[----:B------:R-:W-:Y:S01]  /*3590*/  FMNMX.FTZ R11, R6, R11, !PT ;  /* 0x0000000b060b7209 */ /* 0x000fe20007810000 */
[----:B------:R-:W-:Y:S01]  /*35a0*/  LDSM.16.MT88.4 R88, [R134+0x4100] ;  /* 0x004100008658783b */ /* 0x000fe20000004200 */
[----:B------:R-:W-:Y:S02]  /*35b0*/  ISETP.LT.OR P5, PT, R2, 0x19, P5 ;  /* 0x000000190200780c */ /* 0x000fe40002fa1670 */
[----:B------:R-:W-:Y:S01]  /*35c0*/  FMNMX.FTZ R24, R175, R24, !PT ;  /* 0x00000018af187209 */ /* 0x000fe20007810000 */
[----:B------:R-:W-:Y:S01]  /*35d0*/  LDSM.16.MT88.4 R140, [R135+0x900] ;  /* 0x00090000878c783b */ /* 0x000fe20000004200 */
[----:B------:R-:W-:-:S02]  /*35e0*/  FSEL R8, R55, -INF , !P0 ;  /* 0xff80000037087808 */ /* 0x000fc40004000000 */
[----:B------:R-:W-:Y:S01]  /*35f0*/  FMNMX.FTZ R11, R16, R11, !PT ;  /* 0x0000000b100b7209 */ /* 0x000fe20007810000 */
[----:B------:R-:W-:Y:S01]  /*3600*/  LDSM.16.MT88.4 R32, [R134+0x900] ;  /* 0x000900008620783b */ /* 0x000fe20000004200 */
[----:B------:R-:W-:Y:S02]  /*3610*/  ISETP.GT.AND P0, PT, R22, 0x21, P6 ;  /* 0x000000211600780c */ /* 0x000fe40003704270 */
[----:B------:R-:W-:Y:S01]  /*3620*/  FSEL R10, R54, -INF , !P5 ;  /* 0xff800000360a7808 */ /* 0x000fe20006800000 */
[----:B------:R-:W-:Y:S01]  /*3630*/  LDSM.16.MT88.4 R136, [R166+0x900] ;  /* 0x00090000a688783b */ /* 0x000fe20000004200 */
[----:B------:R-:W-:Y:S02]  /*3640*/  FMNMX.FTZ R24, R173, R24, !PT ;  /* 0x00000018ad187209 */ /* 0x000fe40007810000 */
[----:B------:R-:W-:Y:S01]  /*3650*/  ISETP.GT.AND P5, PT, R22, 0x20, P6 ;  /* 0x000000201600780c */ /* 0x000fe200037a4270 */
[----:B------:R-:W-:Y:S01]  /*3660*/  LDSM.16.MT88.4 R28, [R155+0x900] ;  /* 0x000900009b1c783b */ /* 0x000fe20000004200 */
        /* <DEDUP_REMOVED lines=11> */
[----:B------:R-:W-:Y:S02]  /*3720*/  ISETP.LT.OR P0, PT, R2, 0x29, P0 ;  /* 0x000000290200780c */ /* 0x000fe40000701670 */
[----:B------:R-:W-:Y:S02]  /*3730*/  ISETP.GT.AND P5, PT, R22, 0x29, P6 ;  /* 0x000000291600780c */ /* 0x000fe400037a4270 */
[----:B------:R-:W-:-:S02]  /*3740*/  FMNMX.FTZ R24, R171, R24, !PT ;  /* 0x00000018ab187209 */ /* 0x000fc40007810000 */
[----:B------:R-:W-:Y:S02]  /*3750*/  FMNMX.FTZ R15, R178, R15, !PT ;  /* 0x0000000fb20f7209 */ /* 0x000fe40007810000 */
[----:B------:R-:W-:Y:S02]  /*3760*/  FSEL R160, R46, -INF , !P0 ;  /* 0xff8000002ea07808 */ /* 0x000fe40004000000 */
[----:B------:R-:W-:Y:S02]  /*3770*/  ISETP.LT.OR P5, PT, R2, 0x2a, P5 ;  /* 0x0000002a0200780c */ /* 0x000fe40002fa1670 */
[----:B------:R-:W-:Y:S02]  /*3780*/  ISETP.GT.AND P0, PT, R22, 0x30, P6 ;  /* 0x000000301600780c */ /* 0x000fe40003704270 */
[----:B------:R-:W-:Y:S02]  /*3790*/  FMNMX.FTZ R24, R169, R24, !PT ;  /* 0x00000018a9187209 */ /* 0x000fe40007810000 */
[----:B------:R-:W-:-:S02]  /*37a0*/  FMNMX.FTZ R15, R162, R15, !PT ;  /* 0x0000000fa20f7209 */ /* 0x000fc40007810000 */
[----:B------:R-:W-:Y:S02]  /*37b0*/  FSEL R176, R47, -INF , !P5 ;  /* 0xff8000002fb07808 */ /* 0x000fe40006800000 */
[----:B------:R-:W-:Y:S02]  /*37c0*/  ISETP.LT.OR P0, PT, R2, 0x31, P0 ;  /* 0x000000310200780c */ /* 0x000fe40000701670 */
[----:B------:R-:W-:Y:S02]  /*37d0*/  FMNMX.FTZ R24, R167, R24, !PT ;  /* 0x00000018a7187209 */ /* 0x000fe40007810000 */
[----:B------:R-:W-:Y:S02]  /*37e0*/  ISETP.GT.AND P5, PT, R22, 0x31, P6 ;  /* 0x000000311600780c */ /* 0x000fe400037a4270 */
[----:B------:R-:W-:Y:S02]  /*37f0*/  FMNMX.FTZ R15, R160, R15, !PT ;  /* 0x0000000fa00f7209 */ /* 0x000fe40007810000 */
[----:B------:R-:W-:-:S02]  /*3800*/  FSEL R172, R70, -INF , !P0 ;  /* 0xff80000046ac7808 */ /* 0x000fc40004000000 */
[----:B------:R-:W-:Y:S02]  /*3810*/  FMNMX.FTZ R11, R165, R24, !PT ;  /* 0x00000018a50b7209 */ /* 0x000fe40007810000 */
[----:B------:R-:W-:Y:S02]  /*3820*/  ISETP.LT.OR P5, PT, R2, 0x32, P5 ;  /* 0x000000320200780c */ /* 0x000fe40002fa1670 */
[----:B------:R-:W-:Y:S01]  /*3830*/  ISETP.GT.AND P0, PT, R22, 0x38, P6 ;  /* 0x000000381600780c */ /* 0x000fe20003704270 */
[----:B------:R-:W1:Y:S01]  /*3840*/  SHFL.BFLY PT, R24, R11, 0x2, 0x1f ;  /* 0x0c401f000b187f89 */ /* 0x000e6200000e0000 */
[----:B------:R-:W-:Y:S02]  /*3850*/  FMNMX.FTZ R15, R176, R15, !PT ;  /* 0x0000000fb00f7209 */ /* 0x000fe40007810000 */
[----:B------:R-:W-:Y:S02]  /*3860*/  ISETP.GT.AND P6, PT, R22, 0x39, P6 ;  /* 0x000000391600780c */ /* 0x000fe400037c4270 */
[----:B------:R-:W-:-:S02]  /*3870*/  FSEL R170, R71, -INF , !P5 ;  /* 0xff80000047aa7808 */ /* 0x000fc40006800000 */
[----:B------:R-:W-:Y:S02]  /*3880*/  ISETP.LT.OR P0, PT, R2, 0x39, P0 ;  /* 0x000000390200780c */ /* 0x000fe40000701670 */
[----:B------:R-:W-:Y:S02]  /*3890*/  FMNMX.FTZ R15, R172, R15, !PT ;  /* 0x0000000fac0f7209 */ /* 0x000fe40007810000 */
[----:B------:R-:W-:Y:S02]  /*38a0*/  ISETP.LT.OR P6, PT, R2, 0x3a, P6 ;  /* 0x0000003a0200780c */ /* 0x000fe400037c1670 */
[----:B------:R-:W-:Y:S02]  /*38b0*/  FSEL R168, R62, -INF , !P0 ;  /* 0xff8000003ea87808 */ /* 0x000fe40004000000 */
[----:B------:R-:W-:Y:S02]  /*38c0*/  FMNMX.FTZ R15, R170, R15, !PT ;  /* 0x0000000faa0f7209 */ /* 0x000fe40007810000 */
[----:B------:R-:W-:-:S02]  /*38d0*/  FSEL R164, R63, -INF , !P6 ;  /* 0xff8000003fa47808 */ /* 0x000fc40007000000 */
[----:B------:R-:W-:Y:S02]  /*38e0*/  FMNMX.FTZ R15, R168, R15, !PT ;  /* 0x0000000fa80f7209 */ /* 0x000fe40007810000 */
[----:B------:R-:W-:Y:S02]  /*38f0*/  PLOP3.LUT P6, PT, PT, PT, UP0, 0x80, 0x0 ;  /* 0x000000000000781c */ /* 0x000fe40003fcf008 */
[----:B------:R-:W-:Y:S02]  /*3900*/  FMNMX.FTZ R15, R164, R15, !PT ;  /* 0x0000000fa40f7209 */ /* 0x000fe40007810000 */
[----:B-1----:R-:W-:Y:S02]  /*3910*/  FMNMX.FTZ R23, R11, R24, !PT ;  /* 0x000000180b177209 */ /* 0x002fe40007810000 */
[----:B------:R-:W-:Y:S01]  /*3920*/  LDSM.16.MT88.4 R24, [R166+0x2900] ;  /* 0x00290000a618783b */ /* 0x000fe20000004200 */
[----:B------:R-:W-:-:S03]  /*3930*/  PLOP3.LUT P5, PT, PT, PT, UP0, 0x80, 0x0 ;  /* 0x000000000000781c */ /* 0x000fc60003faf008 */
        /* <DEDUP_REMOVED lines=15> */
[----:B------:R-:W-:-:S02]  /*3a30*/  FFMA.FTZ R149, R5, c[0x0][0x2d0], -R174 ;  /* 0x0000b40005957a23 */ /* 0x000fc400000108ae */
[--C-:B------:R-:W-:Y:S01]  /*3a40*/  FFMA.FTZ R146, R13, c[0x0][0x2d0], -R174.reuse ;  /* 0x0000b4000d927a23 */ /* 0x100fe200000108ae */
[C---:B------:R-:W-:Y:S01]  /*3a50*/  FSETP.NEU.FTZ.AND P0, PT, R0.reuse, -INF , PT ;  /* 0xff8000000000780b */ /* 0x040fe20003f1d000 */
[----:B------:R-:W-:Y:S01]  /*3a60*/  FMUL.FTZ R161, R0, c[0x0][0x2d0] ;  /* 0x0000b40000a17a20 */ /* 0x000fe20000410000 */
[----:B------:R-:W1:Y:S01]  /*3a70*/  MUFU.EX2 R157, R157 ;  /* 0x0000009d009d7308 */ /* 0x000e620000000800 */
[--C-:B------:R-:W-:Y:S02]  /*3a80*/  FFMA.FTZ R145, R9, c[0x0][0x2d0], -R174.reuse ;  /* 0x0000b40009917a23 */ /* 0x100fe400000108ae */
[----:B------:R-:W-:Y:S01]  /*3a90*/  FFMA.FTZ R201, R165, c[0x0][0x2d0], -R174 ;  /* 0x0000b400a5c97a23 */ /* 0x000fe200000108ae */
[----:B------:R-:W-:Y:S02]  /*3aa0*/  FSEL R161, R161, RZ, P0 ;  /* 0x000000ffa1a17208 */ /* 0x000fe40000000000 */
[----:B------:R-:W-:Y:S02]  /*3ab0*/  PLOP3.LUT P0, PT, PT, PT, UP0, 0x80, 0x0 ;  /* 0x000000000000781c */ /* 0x000fe40003f0f008 */
[----:B------:R-:W-:Y:S01]  /*3ac0*/  MUFU.EX2 R156, R156 ;  /* 0x0000009c009c7308 */ /* 0x000fe20000000800 */
[----:B------:R-:W-:-:S02]  /*3ad0*/  FFMA.FTZ R154, R14, c[0x0][0x2d0], -R161 ;  /* 0x0000b4000e9a7a23 */ /* 0x000fc400000108a1 */
[--C-:B------:R-:W-:Y:S02]  /*3ae0*/  FFMA.FTZ R153, R20, c[0x0][0x2d0], -R161.reuse ;  /* 0x0000b40014997a23 */ /* 0x100fe400000108a1 */
[--C-:B------:R-:W-:Y:S01]  /*3af0*/  FFMA.FTZ R150, R18, c[0x0][0x2d0], -R161.reuse ;  /* 0x0000b40012967a23 */ /* 0x100fe200000108a1 */
[----:B------:R-:W-:Y:S01]  /*3b00*/  LDSM.16.MT88.4 R20, [R134+0x2900] ;  /* 0x002900008614783b */ /* 0x000fe20000004200 */
[--C-:B------:R-:W-:Y:S01]  /*3b10*/  FFMA.FTZ R147, R6, c[0x0][0x2d0], -R161.reuse ;  /* 0x0000b40006937a23 */ /* 0x100fe200000108a1 */
[----:B------:R-:W2:Y:S01]  /*3b20*/  MUFU.EX2 R151, R151 ;  /* 0x0000009700977308 */ /* 0x000ea20000000800 */
[--C-:B------:R-:W-:Y:S01]  /*3b30*/  FFMA.FTZ R148, R16, c[0x0][0x2d0], -R161.reuse ;  /* 0x0000b40010947a23 */ /* 0x100fe200000108a1 */
[----:B------:R3:W4:Y:S01]  /*3b40*/  LDSM.16.MT88.4 R4, [R3+0x4100] ;  /* 0x004100000304783b */ /* 0x0007220000004200 */
[----:B-1----:R-:W-:Y:S01]  /*3b50*/  F2FP.BF16.PACK_AB R96, R157, R158 ;  /* 0x0000009e9d60723e */ /* 0x002fe200000010ff */
[--C-:B------:R-:W-:Y:S02]  /*3b60*/  FFMA.FTZ R133, R12, c[0x0][0x2d0], -R161.reuse ;  /* 0x0000b4000c857a23 */ /* 0x100fe400000108a1 */
[----:B------:R-:W1:Y:S01]  /*3b70*/  LDSM.16.MT88.4 R16, [R135+0x2900] ;  /* 0x002900008710783b */ /* 0x000e620000004200 */
[--C-:B------:R-:W-:Y:S01]  /*3b80*/  FFMA.FTZ R144, R10, c[0x0][0x2d0], -R161.reuse ;  /* 0x0000b4000a907a23 */ /* 0x100fe200000108a1 */
[----:B------:R-:W-:Y:S01]  /*3b90*/  MUFU.EX2 R154, R154 ;  /* 0x0000009a009a7308 */ /* 0x000fe20000000800 */
[--C-:B------:R-:W-:Y:S01]  /*3ba0*/  FFMA.FTZ R162, R162, c[0x0][0x2d0], -R161.reuse ;  /* 0x0000b400a2a27a23 */ /* 0x100fe200000108a1 */
[----:B------:R-:W5:Y:S01]  /*3bb0*/  LDSM.16.MT88.4 R12, [R155+0x2900] ;  /* 0x002900009b0c783b */ /* 0x000f620000004200 */
[----:B------:R-:W-:-:S02]  /*3bc0*/  FFMA.FTZ R160, R160, c[0x0][0x2d0], -R161 ;  /* 0x0000b400a0a07a23 */ /* 0x000fc400000108a1 */
[--C-:B------:R-:W-:Y:S02]  /*3bd0*/  FFMA.FTZ R170, R170, c[0x0][0x2d0], -R161.reuse ;  /* 0x0000b400aaaa7a23 */ /* 0x100fe400000108a1 */
[--C-:B------:R-:W-:Y:S01]  /*3be0*/  FFMA.FTZ R165, R168, c[0x0][0x2d0], -R161.reuse ;  /* 0x0000b400a8a57a23 */ /* 0x100fe200000108a1 */
[----:B------:R-:W3:Y:S01]  /*3bf0*/  MUFU.EX2 R153, R153 ;  /* 0x0000009900997308 */ /* 0x000ee20000000800 */
[----:B--2---:R-:W-:Y:S01]  /*3c00*/  F2FP.BF16.PACK_AB R98, R151, R156 ;  /* 0x0000009c9762723e */ /* 0x004fe200000010ff */
[----:B------:R-:W-:Y:S02]  /*3c10*/  FFMA.FTZ R202, R164, c[0x0][0x2d0], -R161 ;  /* 0x0000b400a4ca7a23 */ /* 0x000fe400000108a1 */
[----:B------:R-:W-:-:S04]  /*3c20*/  FADD.FTZ R157, R158, R157 ;  /* 0x0000009d9e9d7221 */ /* 0x000fc80000010000 */
[----:B------:R-:W-:Y:S01]  /*3c30*/  MUFU.EX2 R150, R150 ;  /* 0x0000009600967308 */ /* 0x000fe20000000800 */
[----:B---3--:R-:W-:Y:S02]  /*3c40*/  FFMA.FTZ R3, R8, c[0x0][0x2d0], -R161 ;  /* 0x0000b40008037a23 */ /* 0x008fe400000108a1 */
[----:B------:R-:W2:Y:S01]  /*3c50*/  LDSM.16.MT88.4 R8, [R135+0x4900] ;  /* 0x004900008708783b */ /* 0x000ea20000004200 */
[----:B------:R-:W-:-:S04]  /*3c60*/  FADD.FTZ R156, R156, R157 ;  /* 0x0000009d9c9c7221 */ /* 0x000fc80000010000 */
[----:B------:R-:W3:Y:S01]  /*3c70*/  MUFU.EX2 R147, R147 ;  /* 0x0000009300937308 */ /* 0x000ee20000000800 */
[----:B------:R-:W-:Y:S01]  /*3c80*/  F2FP.BF16.PACK_AB R97, R153, R154 ;  /* 0x0000009a9961723e */ /* 0x000fe200000010ff */
[----:B------:R-:W-:Y:S02]  /*3c90*/  FADD.FTZ R153, R154, R153 ;  /* 0x000000999a997221 */ /* 0x000fe40000010000 */
[----:B------:R-:W-:-:S04]  /*3ca0*/  FADD.FTZ R151, R151, R156 ;  /* 0x0000009c97977221 */ /* 0x000fc80000010000 */
[----:B------:R-:W-:Y:S01]  /*3cb0*/  MUFU.EX2 R152, R152 ;  /* 0x0000009800987308 */ /* 0x000fe20000000800 */
[----:B---3--:R-:W-:-:S07]  /*3cc0*/  F2FP.BF16.PACK_AB R99, R147, R150 ;  /* 0x000000969363723e */ /* 0x008fce00000010ff */
        /* <DEDUP_REMOVED lines=37> */
[C---:B----4-:R-:W-:Y:S07]  /*3f20*/  HMMA.16816.F32.BF16 R92, R96.reuse, R4, RZ ;  /* 0x00000004605c723c */ /* 0x050fee00000418ff */
[----:B---3--:R-:W-:Y:S01]  /*3f30*/  F2FP.BF16.PACK_AB R4, R149, R152 ;  /* 0x000000989504723e */ /* 0x008fe200000010ff */
[----:B------:R-:W-:Y:S01]  /*3f40*/  HMMA.16816.F32.BF16 R96, R96, R6, RZ ;  /* 0x000000066060723c */ /* 0x000fe200000418ff */
[----:B-1----:R-:W-:Y:S01]  /*3f50*/  F2FP.BF16.PACK_AB R5, R133, R148 ;  /* 0x000000948505723e */ /* 0x002fe200000010ff */
        /* <DEDUP_REMOVED lines=9> */
[----:B------:R-:W-:Y:S01]  /*3ff0*/  HMMA.16816.F32.BF16 R36, R4, R16, R36 ;  /* 0x000000100424723c */ /* 0x000fe20000041824 */
[----:B------:R-:W-:-:S07]  /*4000*/  FADD.FTZ R144, R3, R144 ;  /* 0x0000009003907221 */ /* 0x000fce0000010000 */
[C---:B------:R-:W-:Y:S01]  /*4010*/  HMMA.16816.F32.BF16 R40, R4.reuse, R18, R40 ;  /* 0x000000120428723c */ /* 0x040fe20000041828 */
[----:B------:R-:W1:Y:S07]  /*4020*/  LDSM.16.MT88.4 R16, [R166+0x4900] ;  /* 0x00490000a610783b */ /* 0x000e6e0000004200 */
[C---:B-----5:R-:W-:Y:S08]  /*4030*/  HMMA.16816.F32.BF16 R60, R4.reuse, R12, R60 ;  /* 0x0000000c043c723c */ /* 0x060ff0000004183c */
        /* <DEDUP_REMOVED lines=192> */
.L_x_2134:
[----:B------:R-:W-:Y:S02]  /*4c40*/  ULDC UR4, c[0x0][0x32c] ;  /* 0x0000cb0000047ab9 */ /* 0x000fe40000000800 */
[----:B------:R-:W-:-:S03]  /*4c50*/  UISETP.NE.AND UP0, UPT, UR6, UR4, UPT ;  /* 0x000000040600728c */ /* 0x000fc6000bf05270 */
[----:B------:R-:W-:Y:S02]  /*4c60*/  ULDC.64 UR4, c[0x0][0x330] ;  /* 0x0000cc0000047ab9 */ /* 0x000fe40000000a00 */
[----:B------:R-:W-:-:S07]  /*4c70*/  UIMAD.WIDE.U32 UR22, UR8, UR4, URZ ;  /* 0x00000004081672a5 */ /* 0x000fce000f8e003f */
[----:B------:R-:W-:Y:S02]  /*4c80*/  @UP0 UMOV UR9, UR23 ;  /* 0x0000001700090c82 */ /* 0x000fe40008000000 */
[----:B------:R-:W-:Y:S02]  /*4c90*/  @UP0 USHF.R.U32.HI UR8, URZ, UR5, UR9 ;  /* 0x000000053f080299 */ /* 0x000fe40008011609 */
.L_x_2135:
[----:B------:R-:W-:Y:S02]  /*4ca0*/  ULDC UR4, c[0x0][0x32c] ;  /* 0x0000cb0000047ab9 */ /* 0x000fe40000000800 */
[----:B------:R-:W-:-:S04]  /*4cb0*/  UIMAD UR4, UR8, UR4, UR4 ;  /* 0x00000004080472a4 */ /* 0x000fc8000f8e0204 */
[----:B------:R-:W-:-:S04]  /*4cc0*/  UISETP.LT.AND UP0, UPT, UR7, UR4, UPT ;  /* 0x000000040700728c */ /* 0x000fc8000bf01270 */
[----:B------:R-:W-:-:S04]  /*4cd0*/  USEL UR7, UR7, UR4, UP0 ;  /* 0x0000000407077287 */ /* 0x000fc80008000000 */
.L_x_2133:
        /* <DEDUP_REMOVED lines=29> */
.L_x_2145:
[----:B------:R-:W-:Y:S04]  /*4eb0*/  DEPBAR.LE SB0, 0x2 ;  /* 0x000080800000791a */ /* 0x000fe80000000000 */
[----:B------:R-:W-:Y:S01]  /*4ec0*/  BAR.SYNC.DEFER_BLOCKING 0x0 ;  /* 0x0000000000007b1d */ /* 0x000fe20000010000 */
[----:B------:R-:W-:Y:S02]  /*4ed0*/  UIMAD UR4, UR5, 0x6000, URZ ;  /* 0x00006000050478a4 */ /* 0x000fe4000f8e023f */
[----:B------:R-:W-:Y:S04]  /*4ee0*/  UISETP.GE.AND UP1, UPT, UR10, UR17, UPT ;  /* 0x000000110a00728c */ /* 0x000fe8000bf26270 */
[----:B------:R-:W-:Y:S02]  /*4ef0*/  IADD3 R187, R184, UR4, RZ ;  /* 0x00000004b8bb7c10 */ /* 0x000fe4000fffe0ff */
[----:B------:R-:W-:Y:S03]  /*4f00*/  PLOP3.LUT P0, PT, PT, PT, UP1, 0x80, 0x0 ;  /* 0x000000000000781c */ /* 0x000fe60003f0f018 */
[C-C-:B------:R-:W-:Y:S02]  /*4f10*/  IMAD.IADD R133, R185.reuse, 0x1, R187.reuse ;  /* 0x00000001b9857824 */ /* 0x140fe400078e02bb */
[----:B------:R-:W-:Y:S01]  /*4f20*/  @!UP1 UIADD3 UR7, UR17, -0x1, URZ ;  /* 0xffffffff11079890 */ /* 0x000fe2000fffe03f */
[C---:B------:R-:W-:Y:S01]  /*4f30*/  IMAD.IADD R0, R188.reuse, 0x1, R187 ;  /* 0x00000001bc007824 */ /* 0x040fe200078e02bb */
[----:B------:R-:W-:Y:S01]  /*4f40*/  IADD3 R187, R185, R187, R188 ;  /* 0x000000bbb9bb7210 */ /* 0x000fe20007ffe0bc */
[----:B------:R-:W-:Y:S01]  /*4f50*/  IMAD.IADD R2, R188, 0x1, R133 ;  /* 0x00000001bc027824 */ /* 0x000fe200078e0285 */
[----:B------:R-:W-:Y:S02]  /*4f60*/  @!UP1 USHF.R.S32.HI UR6, URZ, 0x1f, UR7 ;  /* 0x0000001f3f069899 */ /* 0x000fe40008011407 */
[----:B------:R-:W-:Y:S02]  /*4f70*/  @!UP1 UIMAD.WIDE.U32 UR22, UR7, UR8, URZ ;  /* 0x00000008071692a5 */ /* 0x000fe4000f8e003f */
[----:B------:R-:W-:Y:S01]  /*4f80*/  @!UP1 UIMAD UR6, UR6, UR8, URZ ;  /* 0x00000008060692a4 */ /* 0x000fe2000f8e023f */
[----:B------:R-:W-:Y:S03]  /*4f90*/  LDSM.16.M88.4 R136, [R186] ;  /* 0x00000000ba88783b */ /* 0x000fe60000000200 */
[----:B------:R-:W-:Y:S02]  /*4fa0*/  @!UP1 UIMAD UR6, UR7, UR9, UR6 ;  /* 0x00000009070692a4 */ /* 0x000fe4000f8e0206 */
[----:B------:R-:W-:Y:S01]  /*4fb0*/  @!UP1 USHF.L.U32 UR7, UR22, 0x6, URZ ;  /* 0x0000000616079899 */ /* 0x000fe2000800063f */
[----:B------:R-:W1:Y:S01]  /*4fc0*/  LDSM.16.M88.4 R140, [R184+UR4+0xc100] ;  /* 0x00c10004b88c783b */ /* 0x000e620008000200 */
[----:B------:R-:W-:Y:S04]  /*4fd0*/  @!UP1 UIADD3 UR6, UR23, UR6, URZ ;  /* 0x0000000617069290 */ /* 0x000fe8000fffe03f */
[----:B------:R-:W2:Y:S01]  /*4fe0*/  LDSM.16.M88.4 R144, [R184+UR4+0xc900] ;  /* 0x00c90004b890783b */ /* 0x000ea20008000200 */
[----:B------:R-:W-:Y:S01]  /*4ff0*/  @!P0 IADD3 R216, P5, R190, UR7, RZ ;  /* 0x00000007bed88c10 */ /* 0x000fe2000ffbe0ff */
[----:B------:R-:W-:Y:S01]  /*5000*/  @!UP1 USHF.L.U64.HI UR6, UR22, 0x6, UR6 ;  /* 0x0000000616069899 */ /* 0x000fe20008010206 */
[----:B------:R-:W-:Y:S02]  /*5010*/  @!P0 IADD3 R218, P6, R212, UR7, RZ ;  /* 0x00000007d4da8c10 */ /* 0x000fe4000ffde0ff */
[----:B------:R-:W3:Y:S01]  /*5020*/  LDSM.16.M88.4 R148, [R184+UR4+0xd100] ;  /* 0x00d10004b894783b */ /* 0x000ee20008000200 */
[C---:B------:R-:W-:Y:S02]  /*5030*/  @!P0 LEA R214, P4, R216.reuse, c[0x0][0x1f8], 0x1 ;  /* 0x00007e00d8d68a11 */ /* 0x040fe400078808ff */
[----:B------:R-:W-:Y:S02]  /*5040*/  @!P0 IADD3.X R213, R195, UR6, RZ, P5, !PT ;  /* 0x00000006c3d58c10 */ /* 0x000fe4000affe4ff */
[----:B------:R-:W-:Y:S01]  /*5050*/  LDSM.16.M88.4 R152, [R182] ;  /* 0x00000000b698783b */ /* 0x000fe20000000200 */
[----:B------:R-:W-:Y:S02]  /*5060*/  @!P0 IADD3.X R217, R211, UR6, RZ, P6, !PT ;  /* 0x00000006d3d98c10 */ /* 0x000fe4000b7fe4ff */
[----:B------:R-:W-:Y:S02]  /*5070*/  @!P0 LEA.HI.X R215, R216, c[0x0][0x1fc], R213, 0x1, P4 ;  /* 0x00007f00d8d78a11 */ /* 0x000fe400020f0cd5 */
[----:B------:R-:W-:Y:S01]  /*5080*/  LDSM.16.M88.4 R156, [R133+0xc100] ;  /* 0x00c10000859c783b */ /* 0x000fe20000000200 */
[----:B------:R-:W-:Y:S02]  /*5090*/  @!P0 LEA R216, P5, R218, c[0x0][0x1f8], 0x1 ;  /* 0x00007e00dad88a11 */ /* 0x000fe400078a08ff */
[----:B------:R-:W-:Y:S01]  /*50a0*/  @!P0 IADD3 R213, P4, R210, UR7, RZ ;  /* 0x00000007d2d58c10 */ /* 0x000fe2000ff9e0ff */
[----:B------:R-:W-:Y:S01]  /*50b0*/  @!UP1 UIADD3 UR7, UP0, UR12, UR7, URZ ;  /* 0x000000070c079290 */ /* 0x000fe2000ff1e03f */
[----:B------:R-:W-:Y:S01]  /*50c0*/  LDSM.16.M88.4 R160, [R133+0xd100] ;  /* 0x00d1000085a0783b */ /* 0x000fe20000000200 */
[----:B------:R-:W-:Y:S02]  /*50d0*/  @!P0 LEA.HI.X R217, R218, c[0x0][0x1fc], R217, 0x1, P5 ;  /* 0x00007f00dad98a11 */ /* 0x000fe400028f0cd9 */
[----:B------:R-:W-:Y:S02]  /*50e0*/  @!P0 LEA R222, P5, R213, c[0x0][0x1f8], 0x1 ;  /* 0x00007e00d5de8a11 */ /* 0x000fe400078a08ff */
[----:B------:R-:W-:Y:S01]  /*50f0*/  LDSM.16.M88.4 R164, [R133+0xd900] ;  /* 0x00d9000085a4783b */ /* 0x000fe20000000200 */
[----:B------:R-:W-:Y:S01]  /*5100*/  @!P0 IADD3.X R218, R209, UR6, RZ, P4, !PT ;  /* 0x00000006d1da8c10 */ /* 0x000fe2000a7fe4ff */
[----:B------:R-:W-:Y:S01]  /*5110*/  @!UP1 UIADD3.X UR6, UR11, UR6, URZ, UP0, !UPT ;  /* 0x000000060b069290 */ /* 0x000fe200087fe43f */
[----:B------:R-:W-:Y:S01]  /*5120*/  @!P0 IADD3 R221, P6, R190, UR7, RZ ;  /* 0x00000007bedd8c10 */ /* 0x000fe2000ffde0ff */
[----:B------:R-:W-:Y:S01]  /*5130*/  UISETP.GE.AND UP0, UPT, UR15, 0x1, UPT ;  /* 0x000000010f00788c */ /* 0x000fe2000bf06270 */
[----:B------:R-:W-:Y:S01]  /*5140*/  @!P0 LEA.HI.X R223, R213, c[0x0][0x1fc], R218, 0x1, P5 ;  /* 0x00007f00d5df8a11 */ /* 0x000fe200028f0cda */
[----:B------:R-:W-:Y:S01]  /*5150*/  IMAD.U32 R213, RZ, RZ, UR15 ;  /* 0x0000000fffd57e24 */ /* 0x000fe2000f8e00ff */
[----:B------:R-:W-:Y:S02]  /*5160*/  @!P0 IADD3 R219, P5, R212, UR7, RZ ;  /* 0x00000007d4db8c10 */ /* 0x000fe4000ffbe0ff */
[----:B------:R-:W-:Y:S01]  /*5170*/  @!P0 IADD3.X R230, R195, UR6, RZ, P6, !PT ;  /* 0x00000006c3e68c10 */ /* 0x000fe2000b7fe4ff */
[C---:B-1----:R-:W-:Y:S03]  /*5180*/  HMMA.16816.F32.BF16 R4, R136.reuse, R140, RZ ;  /* 0x0000008c8804723c */ /* 0x042fe600000418ff */
[----:B------:R-:W-:Y:S01]  /*5190*/  @!P0 IMAD R213, R213, 0x6000, R200 ;  /* 0x00006000d5d58824 */ /* 0x000fe200078e02c8 */
[----:B------:R-:W-:Y:S02]  /*51a0*/  @!P0 LEA R224, P6, R221, c[0x0][0x1f8], 0x1 ;  /* 0x00007e00dde08a11 */ /* 0x000fe400078c08ff */
[----:B------:R-:W-:Y:S02]  /*51b0*/  @!P0 IADD3.X R226, R211, UR6, RZ, P5, !PT ;  /* 0x00000006d3e28c10 */ /* 0x000fe4000affe4ff */
[C---:B------:R-:W-:Y:S01]  /*51c0*/  HMMA.16816.F32.BF16 R8, R136.reuse, R142, RZ ;  /* 0x0000008e8808723c */ /* 0x040fe200000418ff */
[----:B------:R-:W1:Y:S03]  /*51d0*/  LDSM.16.M88.4 R140, [R184+UR4+0xd900] ;  /* 0x00d90004b88c783b */ /* 0x000e660008000200 */
[----:B------:R-:W-:Y:S02]  /*51e0*/  @!P0 LEA.HI.X R225, R221, c[0x0][0x1fc], R230, 0x1, P6 ;  /* 0x00007f00dde18a11 */ /* 0x000fe400030f0ce6 */
[C---:B------:R-:W-:Y:S02]  /*51f0*/  @!P0 LEA R220, P5, R219.reuse, c[0x0][0x1f8], 0x1 ;  /* 0x00007e00dbdc8a11 */ /* 0x040fe400078a08ff */
[C---:B--2---:R-:W-:Y:S01]  /*5200*/  HMMA.16816.F32.BF16 R12, R136.reuse, R144, RZ ;  /* 0x00000090880c723c */ /* 0x044fe200000418ff */
[----:B------:R-:W-:Y:S01]  /*5210*/  @!P0 IADD3 R228, P4, R210, UR7, RZ ;  /* 0x00000007d2e48c10 */ /* 0x000fe2000ff9e0ff */
[----:B------:R-:W-:Y:S02]  /*5220*/  UIADD3 UR7, UR15, 0x1, URZ ;  /* 0x000000010f077890 */ /* 0x000fe4000fffe03f */
[----:B------:R-:W-:Y:S02]  /*5230*/  @!P0 LEA.HI.X R221, R219, c[0x0][0x1fc], R226, 0x1, P5 ;  /* 0x00007f00dbdd8a11 */ /* 0x000fe400028f0ce2 */
[----:B------:R-:W-:Y:S01]  /*5240*/  @!P0 IADD3.X R227, R209, UR6, RZ, P4, !PT ;  /* 0x00000006d1e38c10 */ /* 0x000fe2000a7fe4ff */
[----:B------:R-:W-:Y:S01]  /*5250*/  USHF.L.U32 UR6, UR17, 0x6, URZ ;  /* 0x0000000611067899 */ /* 0x000fe2000800063f */
[C---:B------:R-:W-:Y:S01]  /*5260*/  HMMA.16816.F32.BF16 R16, R136.reuse, R146, RZ ;  /* 0x000000928810723c */ /* 0x040fe200000418ff */
[----:B------:R-:W2:Y:S01]  /*5270*/  LDSM.16.M88.4 R144, [R133+0xc900] ;  /* 0x00c900008590783b */ /* 0x000ea20000000200 */
[----:B------:R-:W-:Y:S02]  /*5280*/  USEL UR15, UR7, URZ, !UP0 ;  /* 0x0000003f070f7287 */ /* 0x000fe4000c000000 */
[C---:B------:R-:W-:Y:S02]  /*5290*/  @!P0 LEA R218, P4, R228.reuse, c[0x0][0x1f8], 0x1 ;  /* 0x00007e00e4da8a11 */ /* 0x040fe400078808ff */
[----:B------:R-:W-:Y:S01]  /*52a0*/  @!PT LDS RZ, [RZ] ;  /* 0x00000000fffff984 */ /* 0x000fe20000000800 */
[----:B------:R-:W-:Y:S01]  /*52b0*/  @!PT LDS RZ, [RZ] ;  /* 0x00000000fffff984 */ /* 0x000fe20000000800 */
[----:B------:R-:W-:Y:S01]  /*52c0*/  @!PT LDS RZ, [RZ] ;  /* 0x00000000fffff984 */ /* 0x000fe20000000800 */
[----:B------:R4:W-:Y:S02]  /*52d0*/  @!P0 LDGSTS.E.BYPASS.LTC128B.128 [R213], [R214.64], !P3 ;  /* 0x00000000d6d58fae */ /* 0x0009e4000d901d52 */
[C---:B---3--:R-:W-:Y:S01]  /*52e0*/  HMMA.16816.F32.BF16 R20, R136.reuse, R148, RZ ;  /* 0x000000948814723c */ /* 0x048fe200000418ff */
[----:B------:R-:W-:Y:S02]  /*52f0*/  @!P0 LEA.HI.X R219, R228, c[0x0][0x1fc], R227, 0x1, P4 ;  /* 0x00007f00e4db8a11 */ /* 0x000fe400020f0ce3 */
[----:B------:R3:W-:Y:S05]  /*5300*/  @!P0 LDGSTS.E.BYPASS.LTC128B.128 [R213+0x2000], [R216.64], !P2 ;  /* 0x02000000d8d58fae */ /* 0x0007ea000d101d52 */
[C---:B------:R-:W-:Y:S01]  /*5310*/  HMMA.16816.F32.BF16 R24, R136.reuse, R150, RZ ;  /* 0x000000968818723c */ /* 0x040fe200000418ff */
[----:B------:R3:W-:Y:S05]  /*5320*/  @!P0 LDGSTS.E.BYPASS.LTC128B.128 [R213+0x4000], [R222.64], !P1 ;  /* 0x04000000ded58fae */ /* 0x0007ea000c901d52 */
[----:B------:R3:W-:Y:S02]  /*5330*/  @!P0 LDGSTS.E.BYPASS.LTC128B.128 [R213+0x1000], [R224.64], !P3 ;  /* 0x01000000e0d58fae */ /* 0x0007e4000d901d52 */
[C---:B-1----:R-:W-:Y:S03]  /*5340*/  HMMA.16816.F32.BF16 R28, R136.reuse, R140, RZ ;  /* 0x0000008c881c723c */ /* 0x042fe600000418ff */
[----:B------:R3:W-:Y:S05]  /*5350*/  @!P0 LDGSTS.E.BYPASS.LTC128B.128 [R213+0x3000], [R220.64], !P2 ;  /* 0x03000000dcd58fae */ /* 0x0007ea000d101d52 */
[----:B------:R3:W-:Y:S01]  /*5360*/  @!P0 LDGSTS.E.BYPASS.LTC128B.128 [R213+0x5000], [R218.64], !P1 ;  /* 0x05000000dad58fae */ /* 0x0007e2000c901d52 */
[----:B------:R-:W-:Y:S01]  /*5370*/  HMMA.16816.F32.BF16 R32, R136, R142, RZ ;  /* 0x0000008e8820723c */ /* 0x000fe200000418ff */
[----:B------:R-:W-:Y:S03]  /*5380*/  PLOP3.LUT P0, PT, PT, PT, UP3, 0x80, 0x0 ;  /* 0x000000000000781c */ /* 0x000fe60003f0f038 */
[----:B------:R-:W-:Y:S01]  /*5390*/  LDSM.16.M88.4 R148, [R181] ;  /* 0x00000000b594783b */ /* 0x000fe20000000200 */
[----:B----4-:R-:W-:Y:S03]  /*53a0*/  IMAD.U32 R214, RZ, RZ, UR6 ;  /* 0x00000006ffd67e24 */ /* 0x010fe6000f8e00ff */
[C---:B------:R-:W-:Y:S01]  /*53b0*/  HMMA.16816.F32.BF16 R4, R152.reuse, R156, R4 ;  /* 0x0000009c9804723c */ /* 0x040fe20000041804 */
[----:B------:R-:W1:Y:S04]  /*53c0*/  LDSM.16.M88.4 R168, [R0+0xc100] ;  /* 0x00c1000000a8783b */ /* 0x000e680000000200 */
[----:B------:R-:W-:Y:S01]  /*53d0*/  IADD3 R214, -R197, 0x1, -R214 ;  /* 0x00000001c5d67810 */ /* 0x000fe20007ffe9d6 */
[----:B------:R-:W-:Y:S02]  /*53e0*/  LDSM.16.M88.4 R136, [R0+0xc900] ;  /* 0x00c900000088783b */ /* 0x000fe40000000200 */
[C---:B------:R-:W-:Y:S03]  /*53f0*/  HMMA.16816.F32.BF16 R8, R152.reuse, R158, R8 ;  /* 0x0000009e9808723c */ /* 0x040fe60000041808 */
[----:B------:R-:W-:Y:S01]  /*5400*/  LDSM.16.M88.4 R140, [R0+0xd100] ;  /* 0x00d10000008c783b */ /* 0x000fe20000000200 */
[----:B------:R-:W-:Y:S04]  /*5410*/  IADD3 R214, R214, c[0x0][0x1d0], RZ ;  /* 0x00007400d6d67a10 */ /* 0x000fe80007ffe0ff */
[C---:B--2---:R-:W-:Y:S01]  /*5420*/  HMMA.16816.F32.BF16 R12, R152.reuse, R144, R12 ;  /* 0x00000090980c723c */ /* 0x044fe2000004180c */
[----:B------:R-:W-:Y:S03]  /*5430*/  LDSM.16.M88.4 R156, [R180] ;  /* 0x00000000b49c783b */ /* 0x000fe60000000200 */
[----:B---3--:R-:W-:Y:S01]  /*5440*/  IMAD.MOV.U32 R213, RZ, RZ, R196 ;  /* 0x000000ffffd57224 */ /* 0x008fe200078e00c4 */
[----:B------:R-:W-:Y:S01]  /*5450*/  IADD3 R214, R214, -c[0x0][0x168], RZ ;  /* 0x80005a00d6d67a10 */ /* 0x000fe20007ffe0ff */
[----:B------:R-:W-:Y:S01]  /*5460*/  LDSM.16.M88.4 R172, [R2+0xc100] ;  /* 0x00c1000002ac783b */ /* 0x000fe20000000200 */
[----:B------:R-:W-:Y:S01]  /*5470*/  @P0 IMAD.MOV.U32 R213, RZ, RZ, R204 ;  /* 0x000000ffffd50224 */ /* 0x000fe200078e00cc */
[C---:B------:R-:W-:Y:S01]  /*5480*/  HMMA.16816.F32.BF16 R16, R152.reuse, R146, R16 ;  /* 0x000000929810723c */ /* 0x040fe20000041810 */
[----:B------:R-:W-:Y:S02]  /*5490*/  PLOP3.LUT P0, PT, PT, PT, UP2, 0x40, 0x0 ;  /* 0x000000000000781c */ /* 0x000fe40003f0e828 */
[----:B------:R-:W-:Y:S01]  /*54a0*/  LDSM.16.M88.4 R144, [R0+0xd900] ;  /* 0x00d900000090783b */ /* 0x000fe20000000200 */
[C---:B------:R-:W-:Y:S02]  /*54b0*/  IADD3 R215, R214.reuse, c[0x0][0x328], RZ ;  /* 0x0000ca00d6d77a10 */ /* 0x040fe40007ffe0ff */
[----:B------:R-:W-:Y:S02]  /*54c0*/  IADD3 R214, R214, UR16, RZ ;  /* 0x00000010d6d67c10 */ /* 0x000fe4000fffe0ff */
[C---:B------:R-:W-:Y:S01]  /*54d0*/  HMMA.16816.F32.BF16 R20, R152.reuse, R160, R20 ;  /* 0x000000a09814723c */ /* 0x040fe20000041814 */
[----:B------:R-:W-:Y:S05]  /*54e0*/  LDSM.16.M88.4 R176, [R2+0xc900] ;  /* 0x00c9000002b0783b */ /* 0x000fea0000000200 */
[----:B------:R-:W0:Y:S02]  /*54f0*/  LDGDEPBAR ;  /* 0x00000000000079af */ /* 0x000e240000000000 */
[C---:B------:R-:W-:Y:S03]  /*5500*/  HMMA.16816.F32.BF16 R24, R152.reuse, R162, R24 ;  /* 0x000000a29818723c */ /* 0x040fe60000041818 */
[----:B------:R-:W-:Y:S05]  /*5510*/  LDSM.16.M88.4 R160, [R184+UR4+0xf100] ;  /* 0x00f10004b8a0783b */ /* 0x000fea0008000200 */
[C---:B------:R-:W-:Y:S01]  /*5520*/  HMMA.16816.F32.BF16 R28, R152.reuse, R164, R28 ;  /* 0x000000a4981c723c */ /* 0x040fe2000004181c */
[----:B------:R-:W2:Y:S07]  /*5530*/  SHFL.IDX PT, R218, R213, RZ, 0x1c1f ;  /* 0x001c1fffd5da7589 */ /* 0x000eae00000e0000 */
[----:B------:R-:W-:Y:S01]  /*5540*/  HMMA.16816.F32.BF16 R32, R152, R166, R32 ;  /* 0x000000a69820723c */ /* 0x000fe20000041820 */
[----:B------:R-:W3:Y:S05]  /*5550*/  LDSM.16.M88.4 R152, [R2+0xd100] ;  /* 0x00d100000298783b */ /* 0x000eea0000000200 */
[----:B------:R-:W-:Y:S02]  /*5560*/  LDSM.16.M88.4 R164, [R184+UR4+0xf900] ;  /* 0x00f90004b8a4783b */ /* 0x000fe40008000200 */
[C---:B-1----:R-:W-:Y:S08]  /*5570*/  HMMA.16816.F32.BF16 R4, R148.reuse, R168, R4 ;  /* 0x000000a89404723c */ /* 0x042ff00000041804 */
[C---:B------:R-:W-:Y:S01]  /*5580*/  HMMA.16816.F32.BF16 R8, R148.reuse, R170, R8 ;  /* 0x000000aa9408723c */ /* 0x040fe20000041808 */
[----:B------:R-:W-:Y:S03]  /*5590*/  LDSM.16.M88.4 R168, [R133+0xe100] ;  /* 0x00e1000085a8783b */ /* 0x000fe60000000200 */
[--C-:B--2---:R-:W-:Y:S02]  /*55a0*/  IMAD.IADD R217, R215, 0x1, R218.reuse ;  /* 0x00000001d7d97824 */ /* 0x104fe400078e02da */
[----:B------:R-:W-:Y:S02]  /*55b0*/  IMAD.IADD R216, R214, 0x1, R218 ;  /* 0x00000001d6d87824 */ /* 0x000fe400078e02da */
[C---:B------:R-:W-:Y:S08]  /*55c0*/  HMMA.16816.F32.BF16 R12, R148.reuse, R136, R12 ;  /* 0x00000088940c723c */ /* 0x040ff0000004180c */
[C---:B------:R-:W-:Y:S01]  /*55d0*/  HMMA.16816.F32.BF16 R16, R148.reuse, R138, R16 ;  /* 0x0000008a9410723c */ /* 0x040fe20000041810 */
[----:B------:R-:W1:Y:S07]  /*55e0*/  LDSM.16.M88.4 R136, [R2+0xd900] ;  /* 0x00d900000288783b */ /* 0x000e6e0000000200 */
[C---:B------:R-:W-:Y:S08]  /*55f0*/  HMMA.16816.F32.BF16 R20, R148.reuse, R140, R20 ;  /* 0x0000008c9414723c */ /* 0x040ff00000041814 */
[C---:B------:R-:W-:Y:S01]  /*5600*/  HMMA.16816.F32.BF16 R24, R148.reuse, R142, R24 ;  /* 0x0000008e9418723c */ /* 0x040fe20000041818 */
[----:B------:R-:W-:Y:S07]  /*5610*/  LDSM.16.M88.4 R140, [R186+0x4000] ;  /* 0x00400000ba8c783b */ /* 0x000fee0000000200 */
[C---:B------:R-:W-:Y:S08]  /*5620*/  HMMA.16816.F32.BF16 R28, R148.reuse, R144, R28 ;  /* 0x00000090941c723c */ /* 0x040ff0000004181c */
[----:B------:R-:W-:Y:S01]  /*5630*/  HMMA.16816.F32.BF16 R32, R148, R146, R32 ;  /* 0x000000929420723c */ /* 0x000fe20000041820 */
[----:B------:R-:W2:Y:S05]  /*5640*/  LDSM.16.M88.4 R144, [R184+UR4+0xe100] ;  /* 0x00e10004b890783b */ /* 0x000eaa0008000200 */
[----:B------:R-:W4:Y:S02]  /*5650*/  LDSM.16.M88.4 R148, [R184+UR4+0xe900] ;  /* 0x00e90004b894783b */ /* 0x000f240008000200 */
[C---:B------:R-:W-:Y:S08]  /*5660*/  HMMA.16816.F32.BF16 R4, R156.reuse, R172, R4 ;  /* 0x000000ac9c04723c */ /* 0x040ff00000041804 */
[C---:B------:R-:W-:Y:S01]  /*5670*/  HMMA.16816.F32.BF16 R8, R156.reuse, R174, R8 ;  /* 0x000000ae9c08723c */ /* 0x040fe20000041808 */
[----:B------:R-:W-:Y:S07]  /*5680*/  LDSM.16.M88.4 R172, [R182+0x8000] ;  /* 0x00800000b6ac783b */ /* 0x000fee0000000200 */
        /* <DEDUP_REMOVED lines=8> */
[----:B------:R-:W1:Y:S05]  /*5710*/  LDSM.16.M88.4 R136, [R133+0xe900] ;  /* 0x00e900008588783b */ /* 0x000e6a0000000200 */
[----:B------:R-:W-:Y:S02]  /*5720*/  LDSM.16.M88.4 R156, [R133+0xf900] ;  /* 0x00f90000859c783b */ /* 0x000fe40000000200 */
[C---:B--2---:R-:W-:Y:S08]  /*5730*/  HMMA.16816.F32.BF16 R4, R140.reuse, R144, R4 ;  /* 0x000000908c04723c */ /* 0x044ff00000041804 */
[C---:B------:R-:W-:Y:S01]  /*5740*/  HMMA.16816.F32.BF16 R8, R140.reuse, R146, R8 ;  /* 0x000000928c08723c */ /* 0x040fe20000041808 */
[----:B------:R-:W2:Y:S07]  /*5750*/  LDSM.16.M88.4 R144, [R133+0xf100] ;  /* 0x00f100008590783b */ /* 0x000eae0000000200 */
        /* <DEDUP_REMOVED lines=8> */
[----:B------:R-:W4:Y:S05]  /*57e0*/  LDSM.16.M88.4 R140, [R181+0x4000] ;  /* 0x00400000b58c783b */ /* 0x000f2a0000000200 */
[----:B------:R-:W5:Y:S02]  /*57f0*/  LDSM.16.M88.4 R164, [R0+0xf100] ;  /* 0x00f1000000a4783b */ /* 0x000f640000000200 */
[C---:B---3--:R-:W-:Y:S08]  /*5800*/  HMMA.16816.F32.BF16 R4, R152.reuse, R168, R4 ;  /* 0x000000a89804723c */ /* 0x048ff00000041804 */
        /* <DEDUP_REMOVED lines=15> */
[C---:B------:R-:W-:Y:S08]  /*5900*/  HMMA.16816.F32.BF16 R12, R140.reuse, R160, R12 ;  /* 0x000000a08c0c723c */ /* 0x040ff0000004180c */
[C---:B------:R-:W-:Y:S01]  /*5910*/  HMMA.16816.F32.BF16 R16, R140.reuse, R162, R16 ;  /* 0x000000a28c10723c */ /* 0x040fe20000041810 */
[----:B------:R-:W-:Y:S07]  /*5920*/  LDSM.16.M88.4 R160, [R184+UR4+0x10100] ;  /* 0x01010004b8a0783b */ /* 0x000fee0008000200 */
[C---:B-----5:R-:W-:Y:S08]  /*5930*/  HMMA.16816.F32.BF16 R20, R140.reuse, R164, R20 ;  /* 0x000000a48c14723c */ /* 0x060ff00000041814 */
[C---:B------:R-:W-:Y:S01]  /*5940*/  HMMA.16816.F32.BF16 R24, R140.reuse, R166, R24 ;  /* 0x000000a68c18723c */ /* 0x040fe20000041818 */
[----:B------:R-:W-:Y:S07]  /*5950*/  LDSM.16.M88.4 R164, [R184+UR4+0x10900] ;  /* 0x01090004b8a4783b */ /* 0x000fee0008000200 */
[C---:B---3--:R-:W-:Y:S08]  /*5960*/  HMMA.16816.F32.BF16 R28, R140.reuse, R168, R28 ;  /* 0x000000a88c1c723c */ /* 0x048ff0000004181c */
[----:B------:R-:W-:Y:S01]  /*5970*/  HMMA.16816.F32.BF16 R32, R140, R170, R32 ;  /* 0x000000aa8c20723c */ /* 0x000fe20000041820 */
[----:B------:R-:W3:Y:S05]  /*5980*/  LDSM.16.M88.4 R140, [R187+0xf900] ;  /* 0x00f90000bb8c783b */ /* 0x000eea0000000200 */
[----:B------:R-:W-:Y:S02]  /*5990*/  LDSM.16.M88.4 R168, [R184+UR4+0x11900] ;  /* 0x01190004b8a8783b */ /* 0x000fe40008000200 */
[C---:B-1----:R-:W-:Y:S08]  /*59a0*/  HMMA.16816.F32.BF16 R4, R136.reuse, R144, R4 ;  /* 0x000000908804723c */ /* 0x042ff00000041804 */
[C---:B------:R-:W-:Y:S01]  /*59b0*/  HMMA.16816.F32.BF16 R8, R136.reuse, R146, R8 ;  /* 0x000000928808723c */ /* 0x040fe20000041808 */
[----:B------:R-:W1:Y:S07]  /*59c0*/  LDSM.16.M88.4 R144, [R184+UR4+0x11100] ;  /* 0x01110004b890783b */ /* 0x000e6e0008000200 */
[C---:B--2---:R-:W-:Y:S08]  /*59d0*/  HMMA.16816.F32.BF16 R12, R136.reuse, R152, R12 ;  /* 0x00000098880c723c */ /* 0x044ff0000004180c */
[C---:B------:R-:W-:Y:S01]  /*59e0*/  HMMA.16816.F32.BF16 R16, R136.reuse, R154, R16 ;  /* 0x0000009a8810723c */ /* 0x040fe20000041810 */
[----:B------:R-:W-:Y:S07]  /*59f0*/  LDSM.16.M88.4 R152, [R181+0x8000] ;  /* 0x00800000b598783b */ /* 0x000fee0000000200 */
[C---:B----4-:R-:W-:Y:S08]  /*5a00*/  HMMA.16816.F32.BF16 R20, R136.reuse, R148, R20 ;  /* 0x000000948814723c */ /* 0x050ff00000041814 */
[C---:B------:R-:W-:Y:S01]  /*5a10*/  HMMA.16816.F32.BF16 R24, R136.reuse, R150, R24 ;  /* 0x000000968818723c */ /* 0x040fe20000041818 */
[----:B------:R-:W-:Y:S07]  /*5a20*/  LDSM.16.M88.4 R148, [R133+0x11900] ;  /* 0x011900008594783b */ /* 0x000fee0000000200 */
[C---:B---3--:R-:W-:Y:S08]  /*5a30*/  HMMA.16816.F32.BF16 R28, R136.reuse, R140, R28 ;  /* 0x0000008c881c723c */ /* 0x048ff0000004181c */
[----:B------:R-:W-:Y:S01]  /*5a40*/  HMMA.16816.F32.BF16 R32, R136, R142, R32 ;  /* 0x0000008e8820723c */ /* 0x000fe20000041820 */
[----:B------:R-:W2:Y:S05]  /*5a50*/  LDSM.16.M88.4 R136, [R133+0x10900] ;  /* 0x010900008588783b */ /* 0x000eaa0000000200 */
[----:B------:R-:W3:Y:S02]  /*5a60*/  LDSM.16.M88.4 R140, [R133+0x11100] ;  /* 0x01110000858c783b */ /* 0x000ee40000000200 */
        /* <DEDUP_REMOVED lines=11> */
[----:B------:R-:W5:Y:S07]  /*5b20*/  LDSM.16.M88.4 R156, [R0+0x11100] ;  /* 0x01110000009c783b */ /* 0x000f6e0000000200 */
[C---:B------:R-:W-:Y:S08]  /*5b30*/  HMMA.16816.F32.BF16 R4, R172.reuse, R176, R4 ;  /* 0x000000b0ac04723c */ /* 0x040ff00000041804 */
[C---:B------:R-:W-:Y:S08]  /*5b40*/  HMMA.16816.F32.BF16 R8, R172.reuse, R178, R8 ;  /* 0x000000b2ac08723c */ /* 0x040ff00000041808 */
        /* <DEDUP_REMOVED lines=21> */
[C---:B----4-:R-:W-:Y:S08]  /*5ca0*/  HMMA.16816.F32.BF16 R12, R140.reuse, R160, R12 ;  /* 0x000000a08c0c723c */ /* 0x050ff0000004180c */
[C---:B------:R-:W-:Y:S08]  /*5cb0*/  HMMA.16816.F32.BF16 R16, R140.reuse, R162, R16 ;  /* 0x000000a28c10723c */ /* 0x040ff00000041810 */
[C---:B------:R-:W-:Y:S08]  /*5cc0*/  HMMA.16816.F32.BF16 R20, R140.reuse, R164, R20 ;  /* 0x000000a48c14723c */ /* 0x040ff00000041814 */
[C---:B------:R-:W-:Y:S08]  /*5cd0*/  HMMA.16816.F32.BF16 R24, R140.reuse, R166, R24 ;  /* 0x000000a68c18723c */ /* 0x040ff00000041818 */
[C---:B-1----:R-:W-:Y:S08]  /*5ce0*/  HMMA.16816.F32.BF16 R28, R140.reuse, R144, R28 ;  /* 0x000000908c1c723c */ /* 0x042ff0000004181c */
[----:B------:R-:W-:Y:S01]  /*5cf0*/  HMMA.16816.F32.BF16 R32, R140, R146, R32 ;  /* 0x000000928c20723c */ /* 0x000fe20000041820 */
[----:B------:R-:W-:-:S07]  /*5d00*/  @P0 BRA `(.L_x_2137) ;  /* 0x000001a000000947 */ /* 0x000fce0003800000 */
        /* <DEDUP_REMOVED lines=14> */
.L_x_2139:
[----:B------:R-:W-:Y:S04]  /*5df0*/  MOV R0, c[0x0][0x32c] ;  /* 0x0000cb0000007a02 */ /* 0x000fe80000000f00 */
[----:B------:R-:W-:Y:S11]  /*5e00*/  ISETP.NE.AND P0, PT, R0, 0x1, PT ;  /* 0x000000010000780c */ /* 0x000ff60003f05270 */
[----:B------:R-:W-:Y:S02]  /*5e10*/  @!UPT UIADD3 URZ, URZ, URZ, URZ ;  /* 0x0000003f3f3ff290 */ /* 0x000fe4000fffe03f */
[----:B------:R-:W-:Y:S05]  /*5e20*/  @P0 IMAD.HI.U32 R0, R133, c[0x0][0x330], RZ ;  /* 0x0000cc0085000a27 */ /* 0x000fea00078e00ff */
[----:B------:R-:W-:Y:S02]  /*5e30*/  @P0 SHF.R.U32.HI R133, RZ, c[0x0][0x334], R0 ;  /* 0x0000cd00ff850a19 */ /* 0x000fe40000011600 */
.L_x_2140:
[----:B------:R-:W-:Y:S05]  /*5e40*/  BSYNC B0 ;  /* 0x0000000000007941 */ /* 0x000fea0003800000 */
.L_x_2138:
[----:B------:R-:W-:Y:S04]  /*5e50*/  IMAD.MOV.U32 R0, RZ, RZ, c[0x0][0x32c] ;  /* 0x0000cb00ff007624 */ /* 0x000fe800078e00ff */
[----:B------:R-:W-:Y:S04]  /*5e60*/  IMAD R0, R133, R0, -UR6 ;  /* 0x8000000685007e24 */ /* 0x000fe8000f8e0200 */
[----:B------:R-:W-:Y:S05]  /*5e70*/  IMAD.IADD R133, R0, 0x1, -R197 ;  /* 0x0000000100857824 */ /* 0x000fea00078e0ac5 */
[----:B------:R-:W-:Y:S02]  /*5e80*/  IADD3 R0, R133, c[0x0][0x32c], RZ ;  /* 0x0000cb0085007a10 */ /* 0x000fe40007ffe0ff */
[----:B------:R-:W-:Y:S02]  /*5e90*/  IMNMX R216, R216, R133, !PT ;  /* 0x00000085d8d87217 */ /* 0x000fe40007800200 */
[----:B------:R-:W-:Y:S02]  /*5ea0*/  IMNMX R217, R217, R0, PT ;  /* 0x00000000d9d97217 */ /* 0x000fe40003800200 */
.L_x_2137:
[----:B------:R-:W-:Y:S01]  /*5eb0*/  UISETP.GT.AND UP0, UPT, UR17, -0x1, UPT ;  /* 0xffffffff1100788c */ /* 0x000fe2000bf04270 */
[----:B------:R-:W1:Y:S05]  /*5ec0*/  SHFL.IDX PT, R2, R213, 0x1, 0x1c1f ;  /* 0x003c1f00d5027f89 */ /* 0x000e6a00000e0000 */
        /* <DEDUP_REMOVED lines=67> */
.L_x_2143:
[----:B------:R-:W-:Y:S04]  /*6300*/  MOV R2, c[0x0][0x32c] ;  /* 0x0000cb0000027a02 */ /* 0x000fe80000000f00 */
[----:B------:R-:W-:Y:S11]  /*6310*/  ISETP.NE.AND P4, PT, R2, 0x1, PT ;  /* 0x000000010200780c */ /* 0x000ff60003f85270 */
[----:B------:R-:W-:Y:S02]  /*6320*/  @!UPT UIADD3 URZ, URZ, URZ, URZ ;  /* 0x0000003f3f3ff290 */ /* 0x000fe4000fffe03f */
[----:B------:R-:W-:Y:S05]  /*6330*/  @P4 IMAD.HI.U32 R2, R13, c[0x0][0x330], RZ ;  /* 0x0000cc000d024a27 */ /* 0x000fea00078e00ff */
[----:B------:R-:W-:Y:S02]  /*6340*/  @P4 SHF.R.U32.HI R13, RZ, c[0x0][0x334], R2 ;  /* 0x0000cd00ff0d4a19 */ /* 0x000fe40000011602 */
.L_x_2144:
[----:B------:R-:W-:Y:S05]  /*6350*/  BSYNC B0 ;  /* 0x0000000000007941 */ /* 0x000fea0003800000 */
.L_x_2142:
[----:B------:R-:W-:Y:S04]  /*6360*/  IMAD.MOV.U32 R2, RZ, RZ, c[0x0][0x32c] ;  /* 0x0000cb00ff027624 */ /* 0x000fe800078e00ff */
[----:B------:R-:W-:Y:S04]  /*6370*/  IMAD R2, R13, R2, -UR6 ;  /* 0x800000060d027e24 */ /* 0x000fe8000f8e0202 */
[----:B------:R-:W-:Y:S05]  /*6380*/  IMAD.IADD R17, R2, 0x1, -R197 ;  /* 0x0000000102117824 */ /* 0x000fea00078e0ac5 */
[----:B------:R-:W-:Y:S02]  /*6390*/  IADD3 R13, R17, c[0x0][0x32c], RZ ;  /* 0x0000cb00110d7a10 */ /* 0x000fe40007ffe0ff */
[----:B------:R-:W-:Y:S02]  /*63a0*/  IMNMX R214, R214, R17, !PT ;  /* 0x00000011d6d67217 */ /* 0x000fe40007800200 */
[----:B------:R-:W-:Y:S02]  /*63b0*/  IMNMX R0, R0, R13, PT ;  /* 0x0000000d00007217 */ /* 0x000fe40003800200 */
.L_x_2141:
[----:B------:R-:W-:Y:S01]  /*63c0*/  FMNMX.FTZ R2, R137, R132, !PT ;  /* 0x0000008489027209 */ /* 0x000fe20007810000 */
[----:B------:R-:W-:Y:S04]  /*63d0*/  DEPBAR.LE SB0, 0x2 ;  /* 0x000080800000791a */ /* 0x000fe80000000000 */
[----:B------:R-:W-:Y:S01]  /*63e0*/  BAR.SYNC.DEFER_BLOCKING 0x0 ;  /* 0x0000000000007b1d */ /* 0x000fe20000010000 */
[----:B------:R-:W-:Y:S01]  /*63f0*/  ISETP.GT.AND P6, PT, R214, RZ, P0 ;  /* 0x000000ffd600720c */ /* 0x000fe200007c4270 */
[----:B------:R-:W-:Y:S01]  /*6400*/  UIADD3 UR22, UR17, -0x2, URZ ;  /* 0xfffffffe11167890 */ /* 0x000fe2000fffe03f */
[----:B------:R-:W-:Y:S02]  /*6410*/  FMNMX.FTZ R2, R133, R2, !PT ;  /* 0x0000000285027209 */ /* 0x000fe40007810000 */
[----:B------:R-:W-:Y:S01]  /*6420*/  ISETP.LT.OR P6, PT, R0, 0x1, P6 ;  /* 0x000000010000780c */ /* 0x000fe200037c1670 */
[----:B------:R-:W-:Y:S01]  /*6430*/  UISETP.GE.AND UP1, UPT, UR22, UR10, UPT ;  /* 0x0000000a1600728c */ /* 0x000fe2000bf26270 */
[----:B------:R-:W-:Y:S02]  /*6440*/  ISETP.GT.AND P5, PT, R214, 0x1, P0 ;  /* 0x00000001d600780c */ /* 0x000fe400007a4270 */
[----:B------:R-:W-:Y:S02]  /*6450*/  FMNMX.FTZ R2, R5, R2, !PT ;  /* 0x0000000205027209 */ /* 0x000fe40007810000 */
[----:B------:R-:W-:Y:S02]  /*6460*/  FSEL R12, R6, -INF , !P6 ;  /* 0xff800000060c7808 */ /* 0x000fe40007000000 */
[----:B------:R-:W-:Y:S02]  /*6470*/  ISETP.LT.OR P5, PT, R0, 0x2, P5 ;  /* 0x000000020000780c */ /* 0x000fe40002fa1670 */
[----:B------:R-:W-:Y:S02]  /*6480*/  ISETP.GT.AND P4, PT, R214, 0x8, P0 ;  /* 0x00000008d600780c */ /* 0x000fe40000784270 */
[----:B------:R-:W-:Y:S01]  /*6490*/  FMNMX.FTZ R2, R9, R2, !PT ;  /* 0x0000000209027209 */ /* 0x000fe20007810000 */
[----:B------:R-:W-:Y:S01]  /*64a0*/  @UP1 USHF.R.S32.HI UR23, URZ, 0x1f, UR22 ;  /* 0x0000001f3f171899 */ /* 0x000fe20008011416 */
[----:B------:R-:W-:Y:S02]  /*64b0*/  FSEL R8, R7, -INF , !P5 ;  /* 0xff80000007087808 */ /* 0x000fe40006800000 */
[----:B------:R-:W-:Y:S02]  /*64c0*/  FMNMX.FTZ R7, R12, R3, !PT ;  /* 0x000000030c077209 */ /* 0x000fe40007810000 */
[----:B------:R-:W-:Y:S02]  /*64d0*/  ISETP.LT.OR P4, PT, R0, 0x9, P4 ;  /* 0x000000090000780c */ /* 0x000fe40002781670 */
[----:B------:R-:W-:Y:S02]  /*64e0*/  ISETP.GT.AND P6, PT, R214, 0x9, P0 ;  /* 0x00000009d600780c */ /* 0x000fe400007c4270 */
[----:B------:R-:W-:Y:S02]  /*64f0*/  FMNMX.FTZ R2, R165, R2, !PT ;  /* 0x00000002a5027209 */ /* 0x000fe40007810000 */
[----:B------:R-:W-:Y:S02]  /*6500*/  ISETP.LT.OR P6, PT, R0, 0xa, P6 ;  /* 0x0000000a0000780c */ /* 0x000fe400037c1670 */
[----:B------:R-:W-:Y:S02]  /*6510*/  FSEL R10, R10, -INF , !P4 ;  /* 0xff8000000a0a7808 */ /* 0x000fe40006000000 */
[----:B------:R-:W-:Y:S02]  /*6520*/  FMNMX.FTZ R7, R8, R7, !PT ;  /* 0x0000000708077209 */ /* 0x000fe40007810000 */
[C---:B------:R-:W-:Y:S02]  /*6530*/  ISETP.GT.AND P5, PT, R214.reuse, 0x10, P0 ;  /* 0x00000010d600780c */ /* 0x040fe400007a4270 */
        /* <DEDUP_REMOVED lines=13> */
[C---:B------:R-:W-:Y:S02]  /*6610*/  ISETP.LT.OR P5, PT, R0.reuse, 0x19, P5 ;  /* 0x000000190000780c */ /* 0x040fe40002fa1670 */
[----:B------:R-:W-:Y:S02]  /*6620*/  ISETP.LT.OR P4, PT, R0, 0x1a, P4 ;  /* 0x0000001a0000780c */ /* 0x000fe40002781670 */
[----:B------:R-:W-:Y:S02]  /*6630*/  FMNMX.FTZ R11, R172, R7, !PT ;  /* 0x00000007ac0b7209 */ /* 0x000fe40007810000 */
[----:B------:R-:W-:Y:S02]  /*6640*/  FMNMX.FTZ R2, R177, R2, !PT ;  /* 0x00000002b1027209 */ /* 0x000fe40007810000 */
[----:B------:R-:W-:Y:S02]  /*6650*/  FSEL R142, R18, -INF , !P5 ;  /* 0xff800000128e7808 */ /* 0x000fe40006800000 */
[----:B------:R-:W-:Y:S02]  /*6660*/  FSEL R140, R19, -INF , !P4 ;  /* 0xff800000138c7808 */ /* 0x000fe40006000000 */
[----:B------:R-:W-:Y:S02]  /*6670*/  FMNMX.FTZ R11, R170, R11, !PT ;  /* 0x0000000baa0b7209 */ /* 0x000fe40007810000 */
[----:B------:R-:W-:Y:S02]  /*6680*/  ISETP.GT.AND P4, PT, R214, 0x20, P0 ;  /* 0x00000020d600780c */ /* 0x000fe40000784270 */
[----:B------:R-:W-:Y:S02]  /*6690*/  FMNMX.FTZ R2, R175, R2, !PT ;  /* 0x00000002af027209 */ /* 0x000fe40007810000 */
        /* <DEDUP_REMOVED lines=10> */
[----:B------:R-:W-:Y:S02]  /*6740*/  ISETP.LT.OR P5, PT, R0, 0x29, P5 ;  /* 0x000000290000780c */ /* 0x000fe40002fa1670 */
[----:B------:R-:W-:Y:S02]  /*6750*/  FMNMX.FTZ R11, R178, R11, !PT ;  /* 0x0000000bb20b7209 */ /* 0x000fe40007810000 */
[----:B------:R-:W-:Y:S02]  /*6760*/  ISETP.GT.AND P4, PT, R214, 0x29, P0 ;  /* 0x00000029d600780c */ /* 0x000fe40000784270 */
[----:B------:R-:W-:Y:S02]  /*6770*/  FMNMX.FTZ R2, R153, R2, !PT ;  /* 0x0000000299027209 */ /* 0x000fe40007810000 */
[----:B------:R-:W-:Y:S02]  /*6780*/  ISETP.LT.OR P4, PT, R0, 0x2a, P4 ;  /* 0x0000002a0000780c */ /* 0x000fe40002781670 */
[----:B------:R-:W-:Y:S02]  /*6790*/  FSEL R174, R26, -INF , !P5 ;  /* 0xff8000001aae7808 */ /* 0x000fe40006800000 */
[----:B------:R-:W-:Y:S02]  /*67a0*/  ISETP.GT.AND P6, PT, R214, 0x30, P0 ;  /* 0x00000030d600780c */ /* 0x000fe400007c4270 */
[----:B------:R-:W-:Y:S02]  /*67b0*/  FMNMX.FTZ R11, R176, R11, !PT ;  /* 0x0000000bb00b7209 */ /* 0x000fe40007810000 */
        /* <DEDUP_REMOVED lines=14> */
[----:B------:R-:W-:Y:S01]  /*68a0*/  ISETP.LT.OR P4, PT, R0, 0x39, P4 ;  /* 0x000000390000780c */ /* 0x000fe20002781670 */
[----:B------:R-:W-:Y:S01]  /*68b0*/  ULDC.64 UR6, c[0x0][0x1e0] ;  /* 0x0000780000067ab9 */ /* 0x000fe20000000a00 */
[----:B------:R-:W-:Y:S02]  /*68c0*/  ISETP.GT.AND P0, PT, R214, 0x39, P0 ;  /* 0x00000039d600780c */ /* 0x000fe40000704270 */
[----:B------:R-:W-:Y:S02]  /*68d0*/  FSEL R146, R34, -INF , !P4 ;  /* 0xff80000022927808 */ /* 0x000fe40006000000 */
[----:B------:R-:W-:Y:S01]  /*68e0*/  FMNMX.FTZ R11, R148, R11, !PT ;  /* 0x0000000b940b7209 */ /* 0x000fe20007810000 */
[----:B------:R-:W-:Y:S01]  /*68f0*/  LDSM.16.MT88.4 R28, [R134+UR4+0x100] ;  /* 0x00010004861c783b */ /* 0x000fe20008004200 */
[----:B------:R-:W-:Y:S01]  /*6900*/  ISETP.LT.OR P0, PT, R0, 0x3a, P0 ;  /* 0x0000003a0000780c */ /* 0x000fe20000701670 */
[----:B------:R-:W-:Y:S01]  /*6910*/  @UP1 UIMAD UR23, UR23, UR6, URZ ;  /* 0x00000006171712a4 */ /* 0x000fe2000f8e023f */
[----:B------:R-:W-:Y:S01]  /*6920*/  FMNMX.FTZ R15, R146, R11, !PT ;  /* 0x0000000b920f7209 */ /* 0x000fe20007810000 */
[----:B------:R-:W-:Y:S01]  /*6930*/  @UP1 UIMAD.WIDE.U32 UR24, UR22, UR6, URZ ;  /* 0x00000006161812a5 */ /* 0x000fe2000f8e003f */
[----:B------:R-:W-:Y:S01]  /*6940*/  FSEL R144, R35, -INF , !P0 ;  /* 0xff80000023907808 */ /* 0x000fe20004000000 */
[----:B------:R-:W-:Y:S01]  /*6950*/  @UP1 UIMAD UR23, UR22, UR7, UR23 ;  /* 0x00000007161712a4 */ /* 0x000fe2000f8e0217 */
[----:B------:R-:W-:Y:S01]  /*6960*/  IADD3 R16, R134, UR4, RZ ;  /* 0x0000000486107c10 */ /* 0x000fe2000fffe0ff */
[----:B------:R-:W-:Y:S01]  /*6970*/  @UP1 USHF.L.U32 UR6, UR24, 0x6, URZ ;  /* 0x0000000618061899 */ /* 0x000fe2000800063f */
[----:B------:R-:W-:Y:S01]  /*6980*/  FMNMX.FTZ R13, R144, R15, !PT ;  /* 0x0000000f900d7209 */ /* 0x000fe20007810000 */
[----:B------:R-:W-:Y:S01]  /*6990*/  @UP1 UIADD3 UR23, UR25, UR23, URZ ;  /* 0x0000001719171290 */ /* 0x000fe2000fffe03f */
[----:B------:R-:W-:Y:S01]  /*69a0*/  IADD3 R156, R183, R16, RZ ;  /* 0x00000010b79c7210 */ /* 0x000fe20007ffe0ff */
[----:B------:R-:W-:Y:S02]  /*69b0*/  @UP1 UIADD3 UR7, UP0, UR14, UR6, URZ ;  /* 0x000000060e071290 */ /* 0x000fe4000ff1e03f */
[----:B------:R-:W2:Y:S01]  /*69c0*/  SHFL.BFLY PT, R0, R13, 0x2, 0x1f ;  /* 0x0c401f000d007f89 */ /* 0x000ea200000e0000 */
[----:B------:R-:W-:Y:S01]  /*69d0*/  @UP1 USHF.L.U64.HI UR23, UR24, 0x6, UR23 ;  /* 0x0000000618171899 */ /* 0x000fe20008010217 */
[----:B-1----:R-:W-:Y:S06]  /*69e0*/  FMNMX.FTZ R4, R7, R2, !PT ;  /* 0x0000000207047209 */ /* 0x002fec0007810000 */
[----:B------:R-:W1:Y:S01]  /*69f0*/  SHFL.BFLY PT, R11, R4, 0x1, 0x1f ;  /* 0x0c201f00040b7f89 */ /* 0x000e6200000e0000 */
[----:B--2---:R-:W-:Y:S07]  /*6a00*/  FMNMX.FTZ R7, R13, R0, !PT ;  /* 0x000000000d077209 */ /* 0x004fee0007810000 */
[----:B------:R-:W2:Y:S01]  /*6a10*/  SHFL.BFLY PT, R0, R7, 0x1, 0x1f ;  /* 0x0c201f0007007f89 */ /* 0x000ea200000e0000 */
[----:B-1----:R-:W-:Y:S04]  /*6a20*/  FMNMX.FTZ R2, R4, R11, !PT ;  /* 0x0000000b04027209 */ /* 0x002fe80007810000 */
[C---:B------:R-:W-:Y:S01]  /*6a30*/  FSETP.NEU.FTZ.AND P0, PT, R2.reuse, -INF , PT ;  /* 0xff8000000200780b */ /* 0x040fe20003f1d000 */
[----:B------:R-:W-:Y:S05]  /*6a40*/  FMUL.FTZ R152, R2, c[0x0][0x2d0] ;  /* 0x0000b40002987a20 */ /* 0x000fea0000410000 */
[----:B------:R-:W-:Y:S05]  /*6a50*/  FSEL R152, R152, RZ, P0 ;  /* 0x000000ff98987208 */ /* 0x000fea0000000000 */
[--C-:B------:R-:W-:Y:S01]  /*6a60*/  FFMA.FTZ R158, R5, c[0x0][0x2d0], -R152.reuse ;  /* 0x0000b400059e7a23 */ /* 0x100fe20000010898 */
[----:B------:R-:W-:Y:S01]  /*6a70*/  FSEL R5, R2, RZ, P0 ;  /* 0x000000ff02057208 */ /* 0x000fe20000000000 */
[--C-:B------:R-:W-:Y:S02]  /*6a80*/  FFMA.FTZ R164, R137, c[0x0][0x2d0], -R152.reuse ;  /* 0x0000b40089a47a23 */ /* 0x100fe40000010898 */
[----:B------:R-:W-:Y:S01]  /*6a90*/  FFMA.FTZ R163, R133, c[0x0][0x2d0], -R152 ;  /* 0x0000b40085a37a23 */ /* 0x000fe20000010898 */
[----:B--2---:R-:W-:Y:S01]  /*6aa0*/  FMNMX.FTZ R0, R7, R0, !PT ;  /* 0x0000000007007209 */ /* 0x004fe20007810000 */
[----:B------:R-:W-:Y:S02]  /*6ab0*/  FADD.FTZ R4, -R5, R132 ;  /* 0x0000008405047221 */ /* 0x000fe40000010100 */
[----:B------:R-:W-:Y:S01]  /*6ac0*/  MUFU.EX2 R164, R164 ;  /* 0x000000a400a47308 */ /* 0x000fe20000000800 */
[--C-:B------:R-:W-:Y:S01]  /*6ad0*/  FFMA.FTZ R159, R9, c[0x0][0x2d0], -R152.reuse ;  /* 0x0000b400099f7a23 */ /* 0x100fe20000010898 */
[C---:B------:R-:W-:Y:S01]  /*6ae0*/  FSETP.NEU.FTZ.AND P0, PT, R0.reuse, -INF , PT ;  /* 0xff8000000000780b */ /* 0x040fe20003f1d000 */
[----:B------:R-:W-:Y:S02]  /*6af0*/  FMUL.FTZ R145, R0, c[0x0][0x2d0] ;  /* 0x0000b40000917a20 */ /* 0x000fe40000410000 */
[----:B------:R-:W-:Y:S01]  /*6b00*/  FMUL.FTZ R132, R4, c[0x0][0x2d0] ;  /* 0x0000b40004847a20 */ /* 0x000fe20000410000 */
[----:B------:R-:W-:Y:S01]  /*6b10*/  FSEL R4, R0, RZ, P0 ;  /* 0x000000ff00047208 */ /* 0x000fe20000000000 */
[--C-:B------:R-:W-:Y:S01]  /*6b20*/  FFMA.FTZ R168, R141, c[0x0][0x2d0], -R152.reuse ;  /* 0x0000b4008da87a23 */ /* 0x100fe20000010898 */
[----:B------:R-:W-:Y:S01]  /*6b30*/  FSEL R145, R145, RZ, P0 ;  /* 0x000000ff91917208 */ /* 0x000fe20000000000 */
[--C-:B------:R-:W-:Y:S01]  /*6b40*/  FFMA.FTZ R216, R155, c[0x0][0x2d0], -R152.reuse ;  /* 0x0000b4009bd87a23 */ /* 0x100fe20000010898 */
[----:B------:R-:W1:Y:S01]  /*6b50*/  MUFU.EX2 R163, R163 ;  /* 0x000000a300a37308 */ /* 0x000e620000000800 */
[----:B------:R-:W-:Y:S01]  /*6b60*/  FADD.FTZ R4, -R4, R3 ;  /* 0x0000000304047221 */ /* 0x000fe20000010100 */
[----:B------:R-:W-:Y:S01]  /*6b70*/  PLOP3.LUT P0, PT, PT, PT, UP1, 0x80, 0x0 ;  /* 0x000000000000781c */ /* 0x000fe20003f0f018 */
[--C-:B------:R-:W-:Y:S02]  /*6b80*/  FFMA.FTZ R162, R12, c[0x0][0x2d0], -R145.reuse ;  /* 0x0000b4000ca27a23 */ /* 0x100fe40000010891 */
[----:B------:R-:W2:Y:S01]  /*6b90*/  LDSM.16.MT88.4 R12, [R135+UR4+0x100] ;  /* 0x00010004870c783b */ /* 0x000ea20008004200 */
[--C-:B------:R-:W-:Y:S02]  /*6ba0*/  FFMA.FTZ R161, R8, c[0x0][0x2d0], -R145.reuse ;  /* 0x0000b40008a17a23 */ /* 0x100fe40000010891 */
[--C-:B------:R-:W-:Y:S02]  /*6bb0*/  FFMA.FTZ R157, R10, c[0x0][0x2d0], -R145.reuse ;  /* 0x0000b4000a9d7a23 */ /* 0x100fe40000010891 */
[--C-:B------:R-:W-:Y:S01]  /*6bc0*/  FFMA.FTZ R160, R6, c[0x0][0x2d0], -R145.reuse ;  /* 0x0000b40006a07a23 */ /* 0x100fe20000010891 */
[----:B------:R-:W3:Y:S01]  /*6bd0*/  MUFU.EX2 R132, R132 ;  /* 0x0000008400847308 */ /* 0x000ee20000000800 */
[----:B------:R-:W-:Y:S01]  /*6be0*/  FMUL.FTZ R3, R4, c[0x0][0x2d0] ;  /* 0x0000b40004037a20 */ /* 0x000fe20000410000 */
[----:B------:R-:W-:Y:S01]  /*6bf0*/  IADD3 R4, R135, UR4, RZ ;  /* 0x0000000487047c10 */ /* 0x000fe2000fffe0ff */
[--C-:B------:R-:W-:Y:S02]  /*6c00*/  FFMA.FTZ R171, R142, c[0x0][0x2d0], -R145.reuse ;  /* 0x0000b4008eab7a23 */ /* 0x100fe40000010891 */
[--C-:B------:R-:W-:Y:S01]  /*6c10*/  FFMA.FTZ R179, R154, c[0x0][0x2d0], -R145.reuse ;  /* 0x0000b4009ab37a23 */ /* 0x100fe20000010891 */
[----:B------:R-:W-:Y:S01]  /*6c20*/  IADD3 R133, R183, R4, RZ ;  /* 0x00000004b7857210 */ /* 0x000fe20007ffe0ff */
[--C-:B------:R-:W-:Y:S02]  /*6c30*/  FFMA.FTZ R187, R151, c[0x0][0x2d0], -R152.reuse ;  /* 0x0000b40097bb7a23 */ /* 0x100fe40000010898 */
[--C-:B------:R-:W-:Y:S01]  /*6c40*/  FFMA.FTZ R213, R149, c[0x0][0x2d0], -R152.reuse ;  /* 0x0000b40095d57a23 */ /* 0x100fe20000010898 */
[----:B------:R-:W4:Y:S01]  /*6c50*/  MUFU.EX2 R3, R3 ;  /* 0x0000000300037308 */ /* 0x000f220000000800 */
[----:B------:R-:W5:Y:S01]  /*6c60*/  LDSM.16.MT88.4 R20, [R133+0x100] ;  /* 0x000100008514783b */ /* 0x000f620000004200 */
[--C-:B------:R-:W-:Y:S01]  /*6c70*/  FFMA.FTZ R215, R150, c[0x0][0x2d0], -R145.reuse ;  /* 0x0000b40096d77a23 */ /* 0x100fe20000010891 */
[----:B-1----:R-:W-:Y:S01]  /*6c80*/  F2FP.BF16.PACK_AB R136, R163, R164 ;  /* 0x000000a4a388723e */ /* 0x002fe200000010ff */
[--C-:B------:R-:W-:Y:S02]  /*6c90*/  FFMA.FTZ R220, R148, c[0x0][0x2d0], -R145.reuse ;  /* 0x0000b40094dc7a23 */ /* 0x100fe40000010891 */
[--C-:B------:R-:W-:Y:S02]  /*6ca0*/  FFMA.FTZ R217, R146, c[0x0][0x2d0], -R145.reuse ;  /* 0x0000b40092d97a23 */ /* 0x100fe40000010891 */
[--C-:B------:R-:W-:Y:S01]  /*6cb0*/  FFMA.FTZ R165, R165, c[0x0][0x2d0], -R152.reuse ;  /* 0x0000b400a5a57a23 */ /* 0x100fe20000010898 */
[----:B------:R-:W-:Y:S01]  /*6cc0*/  LDSM.16.MT88.4 R148, [R133+0x3900] ;  /* 0x003900008594783b */ /* 0x000fe20000004200 */
[----:B------:R-:W-:Y:S01]  /*6cd0*/  MUFU.EX2 R158, R158 ;  /* 0x0000009e009e7308 */ /* 0x000fe20000000800 */
[--C-:B------:R-:W-:Y:S02]  /*6ce0*/  FFMA.FTZ R166, R167, c[0x0][0x2d0], -R152.reuse ;  /* 0x0000b400a7a67a23 */ /* 0x100fe40000010898 */
[--C-:B------:R-:W-:Y:S02]  /*6cf0*/  FFMA.FTZ R167, R143, c[0x0][0x2d0], -R152.reuse ;  /* 0x0000b4008fa77a23 */ /* 0x100fe40000010898 */
[C---:B---3--:R-:W-:Y:S02]  /*6d00*/  FMUL.FTZ R4, R132.reuse, R128 ;  /* 0x0000008084047220 */ /* 0x048fe40000410000 */
[C---:B------:R-:W-:Y:S02]  /*6d10*/  FMUL.FTZ R5, R132.reuse, R129 ;  /* 0x0000008184057220 */ /* 0x040fe40000410000 */
[C---:B------:R-:W-:Y:S01]  /*6d20*/  FMUL.FTZ R8, R132.reuse, R124 ;  /* 0x0000007c84087220 */ /* 0x040fe20000410000 */
[----:B------:R-:W1:Y:S01]  /*6d30*/  MUFU.EX2 R159, R159 ;  /* 0x0000009f009f7308 */ /* 0x000e620000000800 */
[C---:B------:R-:W-:Y:S02]  /*6d40*/  FMUL.FTZ R9, R132.reuse, R125 ;  /* 0x0000007d84097220 */ /* 0x040fe40000410000 */
[C---:B------:R-:W-:Y:S02]  /*6d50*/  FMUL.FTZ R16, R132.reuse, R104 ;  /* 0x0000006884107220 */ /* 0x040fe40000410000 */
[C---:B----4-:R-:W-:Y:S02]  /*6d60*/  FMUL.FTZ R6, R3.reuse, R130 ;  /* 0x0000008203067220 */ /* 0x050fe40000410000 */
[C---:B------:R-:W-:Y:S02]  /*6d70*/  FMUL.FTZ R7, R3.reuse, R131 ;  /* 0x0000008303077220 */ /* 0x040fe40000410000 */
[C---:B------:R-:W-:Y:S01]  /*6d80*/  FMUL.FTZ R10, R3.reuse, R126 ;  /* 0x0000007e030a7220 */ /* 0x040fe20000410000 */
[----:B------:R-:W-:Y:S01]  /*6d90*/  MUFU.EX2 R162, R162 ;  /* 0x000000a200a27308 */ /* 0x000fe20000000800 */
[C---:B------:R-:W-:Y:S01]  /*6da0*/  FMUL.FTZ R11, R3.reuse, R127 ;  /* 0x0000007f030b7220 */ /* 0x040fe20000410000 */
[----:B------:R-:W-:Y:S01]  /*6db0*/  LDSM.16.MT88.4 R128, [R133+0x2900] ;  /* 0x002900008580783b */ /* 0x000fe20000004200 */
[C---:B------:R-:W-:Y:S02]  /*6dc0*/  FMUL.FTZ R17, R132.reuse, R105 ;  /* 0x0000006984117220 */ /* 0x040fe40000410000 */
[C---:B------:R-:W-:Y:S02]  /*6dd0*/  FMUL.FTZ R18, R3.reuse, R106 ;  /* 0x0000006a03127220 */ /* 0x040fe40000410000 */
[----:B------:R-:W-:Y:S02]  /*6de0*/  FMUL.FTZ R19, R3, R107 ;  /* 0x0000006b03137220 */ /* 0x000fe40000410000 */
[C---:B------:R-:W-:Y:S01]  /*6df0*/  FMUL.FTZ R24, R132.reuse, R112 ;  /* 0x0000007084187220 */ /* 0x040fe20000410000 */
[----:B------:R-:W3:Y:S01]  /*6e00*/  MUFU.EX2 R161, R161 ;  /* 0x000000a100a17308 */ /* 0x000ee20000000800 */
[----:B------:R-:W-:Y:S01]  /*6e10*/  LDSM.16.MT88.4 R104, [R135+UR4+0x2100] ;  /* 0x002100048768783b */ /* 0x000fe20008004200 */
[C---:B------:R-:W-:Y:S01]  /*6e20*/  FMUL.FTZ R25, R132.reuse, R113 ;  /* 0x0000007184197220 */ /* 0x040fe20000410000 */
[----:B-1----:R-:W-:Y:S01]  /*6e30*/  F2FP.BF16.PACK_AB R138, R159, R158 ;  /* 0x0000009e9f8a723e */ /* 0x002fe200000010ff */
[C---:B------:R-:W-:Y:S02]  /*6e40*/  FMUL.FTZ R26, R3.reuse, R114 ;  /* 0x00000072031a7220 */ /* 0x040fe40000410000 */
[C---:B------:R-:W-:Y:S02]  /*6e50*/  FMUL.FTZ R27, R3.reuse, R115 ;  /* 0x00000073031b7220 */ /* 0x040fe40000410000 */
[C---:B------:R-:W-:Y:S02]  /*6e60*/  FMUL.FTZ R32, R132.reuse, R120 ;  /* 0x0000007884207220 */ /* 0x040fe40000410000 */
        /* <DEDUP_REMOVED lines=8> */
[----:B------:R-:W-:Y:S01]  /*6ef0*/  LDSM.16.MT88.4 R120, [R156+0x900] ;  /* 0x000900009c78783b */ /* 0x000fe20000004200 */
[----:B------:R-:W-:Y:S01]  /*6f00*/  FMUL.FTZ R38, R3, R38 ;  /* 0x0000002603267220 */ /* 0x000fe20000410000 */
[----:B---3--:R-:W-:Y:S01]  /*6f10*/  F2FP.BF16.PACK_AB R137, R161, R162 ;  /* 0x000000a2a189723e */ /* 0x008fe200000010ff */
[C---:B------:R-:W-:Y:S02]  /*6f20*/  FMUL.FTZ R39, R3.reuse, R39 ;  /* 0x0000002703277220 */ /* 0x040fe40000410000 */
[C---:B------:R-:W-:Y:S03]  /*6f30*/  FMUL.FTZ R40, R132.reuse, R40 ;  /* 0x0000002884287220 */ /* 0x040fe60000410000 */
[----:B------:R-:W-:Y:S01]  /*6f40*/  LDSM.16.MT88.4 R124, [R135+UR4+0x2900] ;  /* 0x00290004877c783b */ /* 0x000fe20008004200 */
[C---:B------:R-:W-:Y:S01]  /*6f50*/  FMUL.FTZ R41, R132.reuse, R41 ;  /* 0x0000002984297220 */ /* 0x040fe20000410000 */
[----:B------:R-:W-:Y:S01]  /*6f60*/  MUFU.EX2 R165, R165 ;  /* 0x000000a500a57308 */ /* 0x000fe20000000800 */
[C---:B------:R-:W-:Y:S02]  /*6f70*/  FMUL.FTZ R42, R3.reuse, R42 ;  /* 0x0000002a032a7220 */ /* 0x040fe40000410000 */
[C---:B------:R-:W-:Y:S02]  /*6f80*/  FMUL.FTZ R43, R3.reuse, R43 ;  /* 0x0000002b032b7220 */ /* 0x040fe40000410000 */
[C---:B------:R-:W-:Y:S02]  /*6f90*/  FMUL.FTZ R44, R132.reuse, R44 ;  /* 0x0000002c842c7220 */ /* 0x040fe40000410000 */
[----:B------:R-:W-:Y:S02]  /*6fa0*/  FMUL.FTZ R45, R132, R45 ;  /* 0x0000002d842d7220 */ /* 0x000fe40000410000 */
[C---:B------:R-:W-:Y:S01]  /*6fb0*/  FMUL.FTZ R46, R3.reuse, R46 ;  /* 0x0000002e032e7220 */ /* 0x040fe20000410000 */
[----:B------:R-:W3:Y:S01]  /*6fc0*/  MUFU.EX2 R166, R166 ;  /* 0x000000a600a67308 */ /* 0x000ee20000000800 */
[C---:B------:R-:W-:Y:S01]  /*6fd0*/  FMUL.FTZ R47, R3.reuse, R47 ;  /* 0x0000002f032f7220 */ /* 0x040fe20000410000 */
[----:B-1----:R-:W-:Y:S01]  /*6fe0*/  F2FP.BF16.PACK_AB R139, R160, R157 ;  /* 0x0000009da08b723e */ /* 0x002fe200000010ff */
[C---:B------:R-:W-:Y:S02]  /*6ff0*/  FMUL.FTZ R48, R132.reuse, R48 ;  /* 0x0000003084307220 */ /* 0x040fe40000410000 */
[C---:B------:R-:W-:Y:S02]  /*7000*/  FMUL.FTZ R49, R132.reuse, R49 ;  /* 0x0000003184317220 */ /* 0x040fe40000410000 */
[C---:B------:R-:W-:Y:S02]  /*7010*/  FMUL.FTZ R50, R3.reuse, R50 ;  /* 0x0000003203327220 */ /* 0x040fe40000410000 */
[C---:B--2---:R-:W-:Y:S01]  /*7020*/  HMMA.16816.F32.BF16 R4, R136.reuse, R12, R4 ;  /* 0x0000000c8804723c */ /* 0x044fe20000041804 */
        /* <DEDUP_REMOVED lines=13> */
[C---:B-----5:R-:W-:Y:S03]  /*7100*/  HMMA.16816.F32.BF16 R12, R136.reuse, R20, R12 ;  /* 0x00000014880c723c */ /* 0x060fe6000004180c */
        /* <DEDUP_REMOVED lines=10> */
[----:B------:R-:W2:Y:S01]  /*71b0*/  LDSM.16.MT88.4 R108, [R133+0x2100] ;  /* 0x00210000856c783b */ /* 0x000ea20000004200 */
        /* <DEDUP_REMOVED lines=14> */
[----:B------:R-:W-:Y:S01]  /*72a0*/  LDSM.16.MT88.4 R116, [R133+0x900] ;  /* 0x000900008574783b */ /* 0x000fe20000004200 */
        /* <DEDUP_REMOVED lines=8> */
[----:B------:R-:W1:Y:S03]  /*7330*/  LDSM.16.MT88.4 R100, [R134+UR4+0x2100] ;  /* 0x002100048664783b */ /* 0x000e660008004200 */
[C---:B------:R-:W-:Y:S01]  /*7340*/  FMUL.FTZ R68, R132.reuse, R68 ;  /* 0x0000004484447220 */ /* 0x040fe20000410000 */
[----:B------:R-:W-:Y:S01]  /*7350*/  MUFU.EX2 R217, R217 ;  /* 0x000000d900d97308 */ /* 0x000fe20000000800 */
        /* <DEDUP_REMOVED lines=12> */
[----:B------:R-:W2:Y:S03]  /*7420*/  LDSM.16.MT88.4 R108, [R135+UR4+0x4100] ;  /* 0x00410004876c783b */ /* 0x000ea60008004200 */
[C---:B------:R-:W-:Y:S02]  /*7430*/  FMUL.FTZ R84, R132.reuse, R84 ;  /* 0x0000005484547220 */ /* 0x040fe40000410000 */
[----:B------:R-:W-:Y:S02]  /*7440*/  FMUL.FTZ R85, R132, R85 ;  /* 0x0000005584557220 */ /* 0x000fe40000410000 */
[C---:B------:R-:W-:Y:S01]  /*7450*/  FMUL.FTZ R86, R3.reuse, R86 ;  /* 0x0000005603567220 */ /* 0x040fe20000410000 */
[C---:B-1----:R-:W-:Y:S03]  /*7460*/  HMMA.16816.F32.BF16 R52, R136.reuse, R100, R52 ;  /* 0x000000648834723c */ /* 0x042fe60000041834 */
[C---:B------:R-:W-:Y:S02]  /*7470*/  FMUL.FTZ R87, R3.reuse, R87 ;  /* 0x0000005703577220 */ /* 0x040fe40000410000 */
[--C-:B------:R-:W-:Y:S02]  /*7480*/  FFMA.FTZ R169, R172, c[0x0][0x2d0], -R145.reuse ;  /* 0x0000b400aca97a23 */ /* 0x100fe40000010891 */
[--C-:B------:R-:W-:Y:S01]  /*7490*/  FFMA.FTZ R172, R140, c[0x0][0x2d0], -R145.reuse ;  /* 0x0000b4008cac7a23 */ /* 0x100fe20000010891 */
[C---:B------:R-:W-:Y:S01]  /*74a0*/  HMMA.16816.F32.BF16 R56, R136.reuse, R102, R56 ;  /* 0x000000668838723c */ /* 0x040fe20000041838 */
[----:B------:R-:W1:Y:S02]  /*74b0*/  LDSM.16.MT88.4 R100, [R133+0x4100] ;  /* 0x004100008564783b */ /* 0x000e640000004200 */
[----:B------:R-:W-:Y:S01]  /*74c0*/  MUFU.EX2 R169, R169 ;  /* 0x000000a900a97308 */ /* 0x000fe20000000800 */
[--C-:B------:R-:W-:Y:S02]  /*74d0*/  FFMA.FTZ R170, R170, c[0x0][0x2d0], -R145.reuse ;  /* 0x0000b400aaaa7a23 */ /* 0x100fe40000010891 */
[C---:B------:R-:W-:Y:S02]  /*74e0*/  FMUL.FTZ R88, R132.reuse, R88 ;  /* 0x0000005884587220 */ /* 0x040fe40000410000 */
[C---:B----4-:R-:W-:Y:S01]  /*74f0*/  HMMA.16816.F32.BF16 R60, R136.reuse, R104, R60 ;  /* 0x00000068883c723c */ /* 0x050fe2000004183c */
[----:B------:R-:W-:Y:S03]  /*7500*/  LDSM.16.MT88.4 R140, [R134+UR4+0x2900] ;  /* 0x00290004868c783b */ /* 0x000fe60008004200 */
[C---:B------:R-:W-:Y:S01]  /*7510*/  FMUL.FTZ R89, R132.reuse, R89 ;  /* 0x0000005984597220 */ /* 0x040fe20000410000 */
[----:B------:R-:W4:Y:S01]  /*7520*/  MUFU.EX2 R170, R170 ;  /* 0x000000aa00aa7308 */ /* 0x000f220000000800 */
[C---:B------:R-:W-:Y:S02]  /*7530*/  FMUL.FTZ R90, R3.reuse, R90 ;  /* 0x0000005a035a7220 */ /* 0x040fe40000410000 */
[C---:B------:R-:W-:Y:S01]  /*7540*/  HMMA.16816.F32.BF16 R64, R136.reuse, R106, R64 ;  /* 0x0000006a8840723c */ /* 0x040fe20000041840 */
[----:B------:R-:W5:Y:S03]  /*7550*/  LDSM.16.MT88.4 R104, [R134+UR4+0x4100] ;  /* 0x004100048668783b */ /* 0x000f660008004200 */
[C---:B------:R-:W-:Y:S02]  /*7560*/  FMUL.FTZ R91, R3.reuse, R91 ;  /* 0x0000005b035b7220 */ /* 0x040fe40000410000 */
[C---:B------:R-:W-:Y:S01]  /*7570*/  FMUL.FTZ R92, R132.reuse, R92 ;  /* 0x0000005c845c7220 */ /* 0x040fe20000410000 */
[----:B------:R-:W1:Y:S01]  /*7580*/  MUFU.EX2 R172, R172 ;  /* 0x000000ac00ac7308 */ /* 0x000e620000000800 */
[C---:B--2---:R-:W-:Y:S04]  /*7590*/  HMMA.16816.F32.BF16 R68, R136.reuse, R108, R68 ;  /* 0x0000006c8844723c */ /* 0x044fe80000041844 */
[C---:B------:R-:W-:Y:S02]  /*75a0*/  FMUL.FTZ R93, R132.reuse, R93 ;  /* 0x0000005d845d7220 */ /* 0x040fe40000410000 */
[C---:B------:R-:W-:Y:S02]  /*75b0*/  FMUL.FTZ R94, R3.reuse, R94 ;  /* 0x0000005e035e7220 */ /* 0x040fe40000410000 */
[C---:B------:R-:W-:Y:S01]  /*75c0*/  HMMA.16816.F32.BF16 R72, R136.reuse, R110, R72 ;  /* 0x0000006e8848723c */ /* 0x040fe20000041848 */
[----:B------:R-:W2:Y:S03]  /*75d0*/  LDSM.16.MT88.4 R108, [R156+0x4100] ;  /* 0x004100009c6c783b */ /* 0x000ea60000004200 */
[C---:B------:R-:W-:Y:S02]  /*75e0*/  FMUL.FTZ R78, R3.reuse, R78 ;  /* 0x0000004e034e7220 */ /* 0x040fe40000410000 */
[C---:B------:R-:W-:Y:S02]  /*75f0*/  FMUL.FTZ R76, R132.reuse, R76 ;  /* 0x0000004c844c7220 */ /* 0x040fe40000410000 */
[C---:B------:R-:W-:Y:S04]  /*7600*/  FMUL.FTZ R79, R3.reuse, R79 ;  /* 0x0000004f034f7220 */ /* 0x040fe80000410000 */
[C---:B------:R-:W-:Y:S02]  /*7610*/  FMUL.FTZ R77, R132.reuse, R77 ;  /* 0x0000004d844d7220 */ /* 0x040fe40000410000 */
[C---:B------:R-:W-:Y:S02]  /*7620*/  FMUL.FTZ R95, R3.reuse, R95 ;  /* 0x0000005f035f7220 */ /* 0x040fe40000410000 */
[C---:B------:R-:W-:Y:S02]  /*7630*/  FMUL.FTZ R96, R132.reuse, R96 ;  /* 0x0000006084607220 */ /* 0x040fe40000410000 */
[C---:B------:R-:W-:Y:S01]  /*7640*/  FMUL.FTZ R97, R132.reuse, R97 ;  /* 0x0000006184617220 */ /* 0x040fe20000410000 */
[C---:B-1----:R-:W-:Y:S03]  /*7650*/  HMMA.16816.F32.BF16 R76, R136.reuse, R100, R76 ;  /* 0x00000064884c723c */ /* 0x042fe6000004184c */
[C---:B------:R-:W-:Y:S02]  /*7660*/  FMUL.FTZ R82, R3.reuse, R82 ;  /* 0x0000005203527220 */ /* 0x040fe40000410000 */
[----:B------:R-:W-:Y:S02]  /*7670*/  FMUL.FTZ R80, R132, R80 ;  /* 0x0000005084507220 */ /* 0x000fe40000410000 */
[C---:B------:R-:W-:Y:S01]  /*7680*/  FMUL.FTZ R83, R3.reuse, R83 ;  /* 0x0000005303537220 */ /* 0x040fe20000410000 */
[----:B---3--:R-:W-:Y:S01]  /*7690*/  F2FP.BF16.PACK_AB R100, R166, R165 ;  /* 0x000000a5a664723e */ /* 0x008fe200000010ff */
[----:B------:R-:W-:Y:S03]  /*76a0*/  FMUL.FTZ R81, R132, R81 ;  /* 0x0000005184517220 */ /* 0x000fe60000410000 */
[C---:B------:R-:W-:Y:S01]  /*76b0*/  FMUL.FTZ R98, R3.reuse, R98 ;  /* 0x0000006203627220 */ /* 0x040fe20000410000 */
[----:B----4-:R-:W-:Y:S01]  /*76c0*/  F2FP.BF16.PACK_AB R101, R170, R169 ;  /* 0x000000a9aa65723e */ /* 0x010fe200000010ff */
[----:B------:R-:W-:Y:S02]  /*76d0*/  FMUL.FTZ R99, R3, R99 ;  /* 0x0000006303637220 */ /* 0x000fe40000410000 */
[C---:B------:R-:W-:Y:S03]  /*76e0*/  HMMA.16816.F32.BF16 R80, R136.reuse, R102, R80 ;  /* 0x000000668850723c */ /* 0x040fe60000041850 */
[--C-:B------:R-:W-:Y:S02]  /*76f0*/  FFMA.FTZ R177, R177, c[0x0][0x2d0], -R152.reuse ;  /* 0x0000b400b1b17a23 */ /* 0x100fe40000010898 */
[--C-:B------:R-:W-:Y:S02]  /*7700*/  FFMA.FTZ R214, R175, c[0x0][0x2d0], -R152.reuse ;  /* 0x0000b400afd67a23 */ /* 0x100fe40000010898 */
[----:B------:R-:W-:Y:S01]  /*7710*/  F2FP.BF16.PACK_AB R102, R168, R167 ;  /* 0x000000a7a866723e */ /* 0x000fe200000010ff */
[C---:B-----5:R-:W-:Y:S01]  /*7720*/  HMMA.16816.F32.BF16 R84, R136.reuse, R104, R84 ;  /* 0x000000688854723c */ /* 0x060fe20000041854 */
[----:B------:R-:W-:Y:S03]  /*7730*/  MUFU.EX2 R177, R177 ;  /* 0x000000b100b17308 */ /* 0x000fe60000000800 */
[----:B------:R-:W-:Y:S01]  /*7740*/  F2FP.BF16.PACK_AB R103, R172, R171 ;  /* 0x000000abac67723e */ /* 0x000fe200000010ff */
[--C-:B------:R-:W-:Y:S02]  /*7750*/  FFMA.FTZ R173, R173, c[0x0][0x2d0], -R152.reuse ;  /* 0x0000b400adad7a23 */ /* 0x100fe40000010898 */
[--C-:B------:R-:W-:Y:S01]  /*7760*/  FFMA.FTZ R175, R178, c[0x0][0x2d0], -R145.reuse ;  /* 0x0000b400b2af7a23 */ /* 0x100fe20000010891 */
[C---:B------:R-:W-:Y:S01]  /*7770*/  HMMA.16816.F32.BF16 R88, R136.reuse, R106, R88 ;  /* 0x0000006a8858723c */ /* 0x040fe20000041858 */
[----:B------:R-:W1:Y:S02]  /*7780*/  LDSM.16.MT88.4 R104, [R134+UR4+0x900] ;  /* 0x000900048668783b */ /* 0x000e640008004200 */
[----:B------:R-:W-:Y:S01]  /*7790*/  MUFU.EX2 R214, R214 ;  /* 0x000000d600d67308 */ /* 0x000fe20000000800 */
[--C-:B------:R-:W-:Y:S02]  /*77a0*/  FFMA.FTZ R178, R153, c[0x0][0x2d0], -R152.reuse ;  /* 0x0000b40099b27a23 */ /* 0x100fe40000010898 */
[----:B------:R-:W-:Y:S02]  /*77b0*/  FFMA.FTZ R152, R147, c[0x0][0x2d0], -R152 ;  /* 0x0000b40093987a23 */ /* 0x000fe40000010898 */
[C---:B--2---:R-:W-:Y:S04]  /*77c0*/  HMMA.16816.F32.BF16 R92, R136.reuse, R108, R92 ;  /* 0x0000006c885c723c */ /* 0x044fe8000004185c */
[--C-:B------:R-:W-:Y:S01]  /*77d0*/  FFMA.FTZ R176, R176, c[0x0][0x2d0], -R145.reuse ;  /* 0x0000b400b0b07a23 */ /* 0x100fe20000010891 */
[----:B------:R-:W2:Y:S01]  /*77e0*/  MUFU.EX2 R218, R152 ;  /* 0x0000009800da7308 */ /* 0x000ea20000000800 */
[--C-:B------:R-:W-:Y:S02]  /*77f0*/  FFMA.FTZ R174, R174, c[0x0][0x2d0], -R145.reuse ;  /* 0x0000b400aeae7a23 */ /* 0x100fe40000010891 */
[----:B------:R-:W-:Y:S01]  /*7800*/  HMMA.16816.F32.BF16 R96, R136, R110, R96 ;  /* 0x0000006e8860723c */ /* 0x000fe20000041860 */
[----:B------:R-:W3:Y:S03]  /*7810*/  LDSM.16.MT88.4 R108, [R156+0x2900] ;  /* 0x002900009c6c783b */ /* 0x000ee60000004200 */
[----:B------:R-:W-:Y:S02]  /*7820*/  FFMA.FTZ R145, R144, c[0x0][0x2d0], -R145 ;  /* 0x0000b40090917a23 */ /* 0x000fe40000010891 */
[----:B------:R-:W-:Y:S01]  /*7830*/  FFMA.FTZ R162, R3, R202, R162 ;  /* 0x000000ca03a27223 */ /* 0x000fe200000100a2 */
[----:B------:R-:W-:Y:S01]  /*7840*/  F2FP.BF16.PACK_AB R137, R220, R215 ;  /* 0x000000d7dc89723e */ /* 0x000fe200000010ff */
[C---:B------:R-:W-:Y:S01]  /*7850*/  HMMA.16816.F32.BF16 R4, R100.reuse, R112, R4 ;  /* 0x000000706404723c */ /* 0x040fe20000041804 */
[----:B------:R-:W4:Y:S04]  /*7860*/  MUFU.EX2 R222, R145 ;  /* 0x0000009100de7308 */ /* 0x000f280000000800 */
[----:B------:R-:W-:Y:S01]  /*7870*/  FFMA.FTZ R164, R132, R201, R164 ;  /* 0x000000c984a47223 */ /* 0x000fe200000100a4 */
[----:B------:R-:W-:Y:S01]  /*7880*/  MOV R132, R2 ;  /* 0x0000000200847202 */ /* 0x000fe20000000f00 */
[----:B------:R-:W-:Y:S01]  /*7890*/  FADD.FTZ R162, R161, R162 ;  /* 0x000000a2a1a27221 */ /* 0x000fe20000010000 */
[C---:B------:R-:W-:Y:S01]  /*78a0*/  HMMA.16816.F32.BF16 R8, R100.reuse, R114, R8 ;  /* 0x000000726408723c */ /* 0x040fe20000041808 */
[----:B------:R-:W-:Y:S02]  /*78b0*/  LDSM.16.MT88.4 R112, [R133+0x4900] ;  /* 0x004900008570783b */ /* 0x000fe40000004200 */
[----:B------:R-:W-:Y:S01]  /*78c0*/  MUFU.EX2 R173, R173 ;  /* 0x000000ad00ad7308 */ /* 0x000fe20000000800 */
[----:B------:R-:W-:Y:S01]  /*78d0*/  FADD.FTZ R163, R163, R164 ;  /* 0x000000a4a3a37221 */ /* 0x000fe20000010000 */
[----:B--2---:R-:W-:Y:S01]  /*78e0*/  F2FP.BF16.PACK_AB R138, R218, R213 ;  /* 0x000000d5da8a723e */ /* 0x004fe200000010ff */
[----:B------:R-:W-:Y:S02]  /*78f0*/  FADD.FTZ R157, R157, R162 ;  /* 0x000000a29d9d7221 */ /* 0x000fe40000010000 */
[C---:B------:R-:W-:Y:S01]  /*7900*/  HMMA.16816.F32.BF16 R12, R100.reuse, R116, R12 ;  /* 0x00000074640c723c */ /* 0x040fe2000004180c */
[----:B------:R-:W-:Y:S03]  /*7910*/  LDSM.16.MT88.4 R152, [R134+UR4+0x3900] ;  /* 0x003900048698783b */ /* 0x000fe60008004200 */
[----:B------:R-:W-:Y:S01]  /*7920*/  FADD.FTZ R160, R160, R157 ;  /* 0x0000009da0a07221 */ /* 0x000fe20000010000 */
[----:B------:R-:W-:Y:S03]  /*7930*/  MUFU.EX2 R175, R175 ;  /* 0x000000af00af7308 */ /* 0x000fe60000000800 */
[C---:B------:R-:W-:Y:S01]  /*7940*/  HMMA.16816.F32.BF16 R16, R100.reuse, R118, R16 ;  /* 0x000000766410723c */ /* 0x040fe20000041810 */
[----:B------:R-:W-:Y:S03]  /*7950*/  LDSM.16.MT88.4 R116, [R134+UR4+0x4900] ;  /* 0x004900048674783b */ /* 0x000fe60008004200 */
[----:B----4-:R-:W-:Y:S01]  /*7960*/  F2FP.BF16.PACK_AB R139, R222, R217 ;  /* 0x000000d9de8b723e */ /* 0x010fe200000010ff */
[----:B------:R-:W-:Y:S02]  /*7970*/  FADD.FTZ R169, R169, R160 ;  /* 0x000000a0a9a97221 */ /* 0x000fe40000010000 */
[----:B------:R-:W-:Y:S01]  /*7980*/  MUFU.EX2 R176, R176 ;  /* 0x000000b000b07308 */ /* 0x000fe20000000800 */
[C---:B-1----:R-:W-:Y:S01]  /*7990*/  HMMA.16816.F32.BF16 R20, R100.reuse, R104, R20 ;  /* 0x000000686414723c */ /* 0x042fe20000041814 */
[----:B------:R-:W-:Y:S03]  /*79a0*/  LDSM.16.MT88.4 R144, [R135+UR4+0x3900] ;  /* 0x003900048790783b */ /* 0x000fe60008004200 */
[----:B------:R-:W-:Y:S04]  /*79b0*/  FADD.FTZ R170, R170, R169 ;  /* 0x000000a9aaaa7221 */ /* 0x000fe80000010000 */
[C---:B------:R-:W-:Y:S01]  /*79c0*/  HMMA.16816.F32.BF16 R24, R100.reuse, R106, R24 ;  /* 0x0000006a6418723c */ /* 0x040fe20000041818 */
[----:B------:R-:W1:Y:S01]  /*79d0*/  LDSM.16.MT88.4 R104, [R135+UR4+0x4900] ;  /* 0x004900048768783b */ /* 0x000e620008004200 */
[----:B------:R-:W-:Y:S02]  /*79e0*/  MUFU.EX2 R174, R174 ;  /* 0x000000ae00ae7308 */ /* 0x000fe40000000800 */
[----:B------:R-:W-:Y:S04]  /*79f0*/  FADD.FTZ R171, R171, R170 ;  /* 0x000000aaabab7221 */ /* 0x000fe80000010000 */
[C---:B------:R-:W-:Y:S04]  /*7a00*/  HMMA.16816.F32.BF16 R28, R100.reuse, R120, R28 ;  /* 0x00000078641c723c */ /* 0x040fe8000004181c */
[----:B------:R-:W2:Y:S01]  /*7a10*/  MUFU.EX2 R178, R178 ;  /* 0x000000b200b27308 */ /* 0x000ea20000000800 */
[----:B------:R-:W-:Y:S03]  /*7a20*/  FADD.FTZ R172, R172, R171 ;  /* 0x000000abacac7221 */ /* 0x000fe60000010000 */
[C---:B------:R-:W-:Y:S01]  /*7a30*/  HMMA.16816.F32.BF16 R32, R100.reuse, R122, R32 ;  /* 0x0000007a6420723c */ /* 0x040fe20000041820 */
[----:B------:R-:W-:Y:S07]  /*7a40*/  LDSM.16.MT88.4 R120, [R133+0x1100] ;  /* 0x001100008578783b */ /* 0x000fee0000004200 */
[C---:B------:R-:W-:Y:S08]  /*7a50*/  HMMA.16816.F32.BF16 R36, R100.reuse, R124, R36 ;  /* 0x0000007c6424723c */ /* 0x040ff00000041824 */
[C---:B------:R-:W-:Y:S01]  /*7a60*/  HMMA.16816.F32.BF16 R40, R100.reuse, R126, R40 ;  /* 0x0000007e6428723c */ /* 0x040fe20000041828 */
[----:B------:R-:W-:Y:S03]  /*7a70*/  LDSM.16.MT88.4 R124, [R156+0x1100] ;  /* 0x001100009c7c783b */ /* 0x000fe60000004200 */
[----:B--2---:R-:W-:Y:S04]  /*7a80*/  F2FP.BF16.PACK_AB R136, R187, R178 ;  /* 0x000000b2bb88723e */ /* 0x004fe800000010ff */
        /* <DEDUP_REMOVED lines=10> */
[----:B------:R-:W1:Y:S07]  /*7b30*/  LDSM.16.MT88.4 R104, [R135+UR4+0x1100] ;  /* 0x001100048768783b */ /* 0x000e6e0008004200 */
[C---:B------:R-:W-:Y:S08]  /*7b40*/  HMMA.16816.F32.BF16 R76, R100.reuse, R112, R76 ;  /* 0x00000070644c723c */ /* 0x040ff0000004184c */
[C---:B------:R-:W-:Y:S01]  /*7b50*/  HMMA.16816.F32.BF16 R80, R100.reuse, R114, R80 ;  /* 0x000000726450723c */ /* 0x040fe20000041850 */
[----:B------:R-:W3:Y:S07]  /*7b60*/  LDSM.16.MT88.4 R112, [R134+UR4+0x1100] ;  /* 0x001100048670783b */ /* 0x000eee0008004200 */
[C---:B------:R-:W-:Y:S08]  /*7b70*/  HMMA.16816.F32.BF16 R84, R100.reuse, R116, R84 ;  /* 0x000000746454723c */ /* 0x040ff00000041854 */
[C---:B------:R-:W-:Y:S01]  /*7b80*/  HMMA.16816.F32.BF16 R88, R100.reuse, R118, R88 ;  /* 0x000000766458723c */ /* 0x040fe20000041858 */
[----:B------:R-:W4:Y:S07]  /*7b90*/  LDSM.16.MT88.4 R116, [R135+UR4+0x3100] ;  /* 0x003100048774783b */ /* 0x000f2e0008004200 */
[C---:B--2---:R-:W-:Y:S08]  /*7ba0*/  HMMA.16816.F32.BF16 R92, R100.reuse, R108, R92 ;  /* 0x0000006c645c723c */ /* 0x044ff0000004185c */
[----:B------:R-:W-:Y:S01]  /*7bb0*/  HMMA.16816.F32.BF16 R96, R100, R110, R96 ;  /* 0x0000006e6460723c */ /* 0x000fe20000041860 */
[----:B------:R-:W2:Y:S06]  /*7bc0*/  LDSM.16.MT88.4 R108, [R133+0x3100] ;  /* 0x00310000856c783b */ /* 0x000eac0000004200 */
[----:B------:R-:W-:Y:S02]  /*7bd0*/  F2FP.BF16.PACK_AB R100, R214, R177 ;  /* 0x000000b1d664723e */ /* 0x000fe400000010ff */
[----:B------:R-:W-:Y:S03]  /*7be0*/  F2FP.BF16.PACK_AB R102, R216, R173 ;  /* 0x000000add866723e */ /* 0x000fe600000010ff */
[C---:B------:R-:W-:Y:S01]  /*7bf0*/  F2FP.BF16.PACK_AB R101, R176.reuse, R175 ;  /* 0x000000afb065723e */ /* 0x040fe200000010ff */
        /* <DEDUP_REMOVED lines=11> */
[C---:B------:R-:W-:Y:S01]  /*7cb0*/  HMMA.16816.F32.BF16 R16, R100.reuse, R122, R16 ;  /* 0x0000007a6410723c */ /* 0x040fe20000041810 */
[----:B------:R-:W-:Y:S03]  /*7cc0*/  LDSM.16.MT88.4 R120, [R134+UR4+0x1900] ;  /* 0x001900048678783b */ /* 0x000fe60008004200 */
[----:B------:R-:W-:Y:S04]  /*7cd0*/  FADD.FTZ R217, R217, R220 ;  /* 0x000000dcd9d97221 */ /* 0x000fe80000010000 */
[C---:B---3--:R-:W-:Y:S04]  /*7ce0*/  HMMA.16816.F32.BF16 R20, R100.reuse, R112, R20 ;  /* 0x000000706414723c */ /* 0x048fe80000041814 */
[----:B------:R-:W-:Y:S04]  /*7cf0*/  FADD.FTZ R202, R222, R217 ;  /* 0x000000d9deca7221 */ /* 0x000fe80000010000 */
[C---:B------:R-:W-:Y:S01]  /*7d00*/  HMMA.16816.F32.BF16 R24, R100.reuse, R114, R24 ;  /* 0x000000726418723c */ /* 0x040fe20000041818 */
[----:B------:R-:W3:Y:S07]  /*7d10*/  LDSM.16.MT88.4 R112, [R156+0x3100] ;  /* 0x003100009c70783b */ /* 0x000eee0000004200 */
[C---:B------:R-:W-:Y:S08]  /*7d20*/  HMMA.16816.F32.BF16 R28, R100.reuse, R124, R28 ;  /* 0x0000007c641c723c */ /* 0x040ff0000004181c */
[C---:B------:R-:W-:Y:S01]  /*7d30*/  HMMA.16816.F32.BF16 R32, R100.reuse, R126, R32 ;  /* 0x0000007e6420723c */ /* 0x040fe20000041820 */
[----:B------:R-:W-:Y:S07]  /*7d40*/  LDSM.16.MT88.4 R124, [R135+UR4+0x1900] ;  /* 0x00190004877c783b */ /* 0x000fee0008004200 */
[C---:B----4-:R-:W-:Y:S08]  /*7d50*/  HMMA.16816.F32.BF16 R36, R100.reuse, R116, R36 ;  /* 0x000000746424723c */ /* 0x050ff00000041824 */
[C---:B------:R-:W-:Y:S01]  /*7d60*/  HMMA.16816.F32.BF16 R40, R100.reuse, R118, R40 ;  /* 0x000000766428723c */ /* 0x040fe20000041828 */
[----:B------:R-:W4:Y:S07]  /*7d70*/  LDSM.16.MT88.4 R116, [R135+UR4+0x5100] ;  /* 0x005100048774783b */ /* 0x000f2e0008004200 */
[C---:B--2---:R-:W-:Y:S08]  /*7d80*/  HMMA.16816.F32.BF16 R44, R100.reuse, R108, R44 ;  /* 0x0000006c642c723c */ /* 0x044ff0000004182c */
[C---:B------:R-:W-:Y:S01]  /*7d90*/  HMMA.16816.F32.BF16 R48, R100.reuse, R110, R48 ;  /* 0x0000006e6430723c */ /* 0x040fe20000041830 */
[----:B------:R-:W2:Y:S07]  /*7da0*/  LDSM.16.MT88.4 R108, [R133+0x5100] ;  /* 0x00510000856c783b */ /* 0x000eae0000004200 */
[C---:B-1----:R-:W-:Y:S08]  /*7db0*/  HMMA.16816.F32.BF16 R52, R100.reuse, R104, R52 ;  /* 0x000000686434723c */ /* 0x042ff00000041834 */
[C---:B------:R-:W-:Y:S01]  /*7dc0*/  HMMA.16816.F32.BF16 R56, R100.reuse, R106, R56 ;  /* 0x0000006a6438723c */ /* 0x040fe20000041838 */
[----:B------:R-:W1:Y:S07]  /*7dd0*/  LDSM.16.MT88.4 R104, [R134+UR4+0x5100] ;  /* 0x005100048668783b */ /* 0x000e6e0008004200 */
[C---:B---3--:R-:W-:Y:S08]  /*7de0*/  HMMA.16816.F32.BF16 R60, R100.reuse, R112, R60 ;  /* 0x00000070643c723c */ /* 0x048ff0000004183c */
[C---:B------:R-:W-:Y:S01]  /*7df0*/  HMMA.16816.F32.BF16 R64, R100.reuse, R114, R64 ;  /* 0x000000726440723c */ /* 0x040fe20000041840 */
[----:B------:R-:W3:Y:S07]  /*7e00*/  LDSM.16.MT88.4 R112, [R156+0x5100] ;  /* 0x005100009c70783b */ /* 0x000eee0000004200 */
[C---:B----4-:R-:W-:Y:S08]  /*7e10*/  HMMA.16816.F32.BF16 R68, R100.reuse, R116, R68 ;  /* 0x000000746444723c */ /* 0x050ff00000041844 */
[C---:B------:R-:W-:Y:S01]  /*7e20*/  HMMA.16816.F32.BF16 R72, R100.reuse, R118, R72 ;  /* 0x000000766448723c */ /* 0x040fe20000041848 */
[----:B------:R-:W4:Y:S07]  /*7e30*/  LDSM.16.MT88.4 R116, [R133+0x1900] ;  /* 0x001900008574783b */ /* 0x000f2e0000004200 */
[C---:B--2---:R-:W-:Y:S08]  /*7e40*/  HMMA.16816.F32.BF16 R76, R100.reuse, R108, R76 ;  /* 0x0000006c644c723c */ /* 0x044ff0000004184c */
        /* <DEDUP_REMOVED lines=38> */
[C---:B------:R-:W-:Y:S01]  /*80b0*/  @P0 LEA R16, P4, R4.reuse, c[0x0][0x1c8], 0x1 ;  /* 0x0000720004100a11 */ /* 0x040fe200078808ff */
        /* <DEDUP_REMOVED lines=55> */
.L_x_2136:
        /* <DEDUP_REMOVED lines=25> */
.L_x_2147:
[----:B------:R-:W-:Y:S02]  /*85c0*/  ULDC UR6, c[0x0][0x32c] ;  /* 0x0000cb0000067ab9 */ /* 0x000fe40000000800 */
[----:B------:R-:W-:-:S03]  /*85d0*/  UISETP.NE.AND UP0, UPT, UR6, 0x1, UPT ;  /* 0x000000010600788c */ /* 0x000fc6000bf05270 */
[----:B------:R-:W-:Y:S02]  /*85e0*/  ULDC.64 UR6, c[0x0][0x330] ;  /* 0x0000cc0000067ab9 */ /* 0x000fe40000000a00 */
[----:B------:R-:W-:-:S07]  /*85f0*/  UIMAD.WIDE.U32 UR20, UR8, UR6, URZ ;  /* 0x00000006081472a5 */ /* 0x000fce000f8e003f */
[----:B------:R-:W-:Y:S02]  /*8600*/  @UP0 UMOV UR9, UR21 ;  /* 0x0000001500090c82 */ /* 0x000fe40008000000 */
[----:B------:R-:W-:Y:S02]  /*8610*/  @UP0 USHF.R.U32.HI UR8, URZ, UR7, UR9 ;  /* 0x000000073f080299 */ /* 0x000fe40008011609 */
.L_x_2148:
[----:B------:R-:W-:Y:S02]  /*8620*/  ULDC UR6, c[0x0][0x32c] ;  /* 0x0000cb0000067ab9 */ /* 0x000fe40000000800 */
[----:B------:R-:W-:-:S04]  /*8630*/  UIMAD UR6, UR8, UR6, URZ ;  /* 0x00000006080672a4 */ /* 0x000fc8000f8e023f */
[----:B------:R-:W-:-:S04]  /*8640*/  UISETP.LT.AND UP0, UPT, UR4, UR6, UPT ;  /* 0x000000060400728c */ /* 0x000fc8000bf01270 */
[----:B------:R-:W-:-:S04]  /*8650*/  USEL UR4, UR4, UR6, !UP0 ;  /* 0x0000000604047287 */ /* 0x000fc8000c000000 */
.L_x_2146:
        /* <DEDUP_REMOVED lines=25> */
.L_x_2150:
        /* <DEDUP_REMOVED lines=9> */
[----:B------:R-:W-:Y:S01]  /*8880*/  @!UP1 USHF.R.S32.HI UR22, URZ, 0x1f, UR17 ;  /* 0x0000001f3f169899 */ /* 0x000fe20008011411 */
[----:B------:R-:W-:Y:S01]  /*8890*/  IADD3 R172, R188, R173, RZ ;  /* 0x000000adbcac7210 */ /* 0x000fe20007ffe0ff */
[----:B------:R-:W-:Y:S02]  /*88a0*/  @!UP1 UIMAD.WIDE.U32 UR24, UR17, UR8, URZ ;  /* 0x00000008111892a5 */ /* 0x000fe4000f8e003f */
[----:B------:R-:W-:Y:S02]  /*88b0*/  @!UP1 UIMAD UR22, UR22, UR8, URZ ;  /* 0x00000008161692a4 */ /* 0x000fe4000f8e023f */
[----:B------:R-:W-:Y:S02]  /*88c0*/  @!UP1 USHF.L.U32 UR23, UR24, 0x6, URZ ;  /* 0x0000000618179899 */ /* 0x000fe4000800063f */
[----:B------:R-:W-:Y:S01]  /*88d0*/  @!UP1 UIMAD UR22, UR17, UR9, UR22 ;  /* 0x00000009111692a4 */ /* 0x000fe2000f8e0216 */
[----:B------:R-:W-:Y:S03]  /*88e0*/  LDSM.16.M88.4 R32, [R186] ;  /* 0x00000000ba20783b */ /* 0x000fe60000000200 */
[----:B------:R-:W-:Y:S01]  /*88f0*/  @!UP1 UIADD3 UR22, UR25, UR22, URZ ;  /* 0x0000001619169290 */ /* 0x000fe2000fffe03f */
[----:B------:R-:W-:Y:S02]  /*8900*/  @!P0 IADD3 R149, P6, R190, UR23, RZ ;  /* 0x00000017be958c10 */ /* 0x000fe4000ffde0ff */
[----:B------:R-:W-:Y:S01]  /*8910*/  @!P0 IADD3 R151, P5, R206, UR23, RZ ;  /* 0x00000017ce978c10 */ /* 0x000fe2000ffbe0ff */
[----:B------:R-:W-:Y:S01]  /*8920*/  @!UP1 USHF.L.U64.HI UR22, UR24, 0x6, UR22 ;  /* 0x0000000618169899 */ /* 0x000fe20008010216 */
[----:B------:R-:W-:Y:S01]  /*8930*/  @!P0 IADD3 R148, P4, R204, UR23, RZ ;  /* 0x00000017cc948c10 */ /* 0x000fe2000ff9e0ff */
[----:B------:R-:W1:Y:S01]  /*8940*/  LDSM.16.M88.4 R8, [R184+UR4+0xc100] ;  /* 0x00c10004b808783b */ /* 0x000e620008000200 */
[----:B------:R-:W-:Y:S03]  /*8950*/  @!UP1 UIADD3 UR23, UP0, UR12, UR23, URZ ;  /* 0x000000170c179290 */ /* 0x000fe6000ff1e03f */
[----:B------:R-:W-:Y:S02]  /*8960*/  @!P0 IADD3.X R0, R195, UR22, RZ, P6, !PT ;  /* 0x00000016c3008c10 */ /* 0x000fe4000b7fe4ff */
[----:B------:R-:W-:Y:S02]  /*8970*/  @!P0 LEA R160, P6, R149, c[0x0][0x1f8], 0x1 ;  /* 0x00007e0095a08a11 */ /* 0x000fe400078c08ff */
[----:B------:R-:W2:Y:S01]  /*8980*/  LDSM.16.M88.4 R16, [R184+UR4+0xc900] ;  /* 0x00c90004b810783b */ /* 0x000ea20008000200 */
[----:B------:R-:W-:Y:S02]  /*8990*/  @!P0 IADD3.X R132, R205, UR22, RZ, P5, !PT ;  /* 0x00000016cd848c10 */ /* 0x000fe4000affe4ff */
[----:B------:R-:W-:Y:S02]  /*89a0*/  @!P0 LEA R166, P5, R151, c[0x0][0x1f8], 0x1 ;  /* 0x00007e0097a68a11 */ /* 0x000fe400078a08ff */
[----:B------:R-:W-:Y:S02]  /*89b0*/  @!P0 LEA.HI.X R161, R149, c[0x0][0x1fc], R0, 0x1, P6 ;  /* 0x00007f0095a18a11 */ /* 0x000fe400030f0c00 */
[----:B------:R-:W-:Y:S01]  /*89c0*/  @!P0 IADD3 R157, P6, R190, UR23, RZ ;  /* 0x00000017be9d8c10 */ /* 0x000fe2000ffde0ff */
[----:B------:R-:W3:Y:S01]  /*89d0*/  LDSM.16.M88.4 R24, [R184+UR4+0xd100] ;  /* 0x00d10004b818783b */ /* 0x000ee20008000200 */
[----:B------:R-:W-:Y:S02]  /*89e0*/  @!P0 LEA.HI.X R167, R151, c[0x0][0x1fc], R132, 0x1, P5 ;  /* 0x00007f0097a78a11 */ /* 0x000fe400028f0c84 */
[----:B------:R-:W-:Y:S05]  /*89f0*/  @!P0 IADD3 R159, P5, R206, UR23, RZ ;  /* 0x00000017ce9f8c10 */ /* 0x000fea000ffbe0ff */
[----:B------:R-:W4:Y:S08]  /*8a00*/  LDSM.16.M88.4 R136, [R184+UR4+0xd900] ;  /* 0x00d90004b888783b */ /* 0x000f300008000200 */
[----:B------:R-:W-:Y:S01]  /*8a10*/  LDSM.16.M88.4 R140, [R182] ;  /* 0x00000000b68c783b */ /* 0x000fe20000000200 */
[C---:B-1----:R-:W-:Y:S07]  /*8a20*/  HMMA.16816.F32.BF16 R4, R32.reuse, R8, RZ ;  /* 0x000000082004723c */ /* 0x042fee00000418ff */
[----:B------:R-:W1:Y:S01]  /*8a30*/  LDSM.16.M88.4 R144, [R173+0xc100] ;  /* 0x00c10000ad90783b */ /* 0x000e620000000200 */
[C---:B------:R-:W-:Y:S08]  /*8a40*/  HMMA.16816.F32.BF16 R8, R32.reuse, R10, RZ ;  /* 0x0000000a2008723c */ /* 0x040ff000000418ff */
[C---:B--2---:R-:W-:Y:S08]  /*8a50*/  HMMA.16816.F32.BF16 R12, R32.reuse, R16, RZ ;  /* 0x00000010200c723c */ /* 0x044ff000000418ff */
[C---:B------:R-:W-:Y:S08]  /*8a60*/  HMMA.16816.F32.BF16 R16, R32.reuse, R18, RZ ;  /* 0x000000122010723c */ /* 0x040ff000000418ff */
[C---:B---3--:R-:W-:Y:S08]  /*8a70*/  HMMA.16816.F32.BF16 R20, R32.reuse, R24, RZ ;  /* 0x000000182014723c */ /* 0x048ff000000418ff */
[C---:B------:R-:W-:Y:S08]  /*8a80*/  HMMA.16816.F32.BF16 R24, R32.reuse, R26, RZ ;  /* 0x0000001a2018723c */ /* 0x040ff000000418ff */
[C---:B----4-:R-:W-:Y:S07]  /*8a90*/  HMMA.16816.F32.BF16 R28, R32.reuse, R136, RZ ;  /* 0x00000088201c723c */ /* 0x050fee00000418ff */
[----:B------:R-:W-:Y:S01]  /*8aa0*/  @!P0 IADD3.X R137, R187, UR22, RZ, P4, !PT ;  /* 0x00000016bb898c10 */ /* 0x000fe2000a7fe4ff */
[----:B------:R-:W-:Y:S01]  /*8ab0*/  HMMA.16816.F32.BF16 R32, R32, R138, RZ ;  /* 0x0000008a2020723c */ /* 0x000fe200000418ff */
[C---:B------:R-:W-:Y:S01]  /*8ac0*/  @!P0 LEA R164, P4, R148.reuse, c[0x0][0x1f8], 0x1 ;  /* 0x00007e0094a48a11 */ /* 0x040fe200078808ff */
[----:B------:R-:W-:Y:S03]  /*8ad0*/  @!UP1 UIADD3.X UR22, UR11, UR22, URZ, UP0, !UPT ;  /* 0x000000160b169290 */ /* 0x000fe600087fe43f */
[----:B------:R-:W-:Y:S02]  /*8ae0*/  @!P0 LEA.HI.X R165, R148, c[0x0][0x1fc], R137, 0x1, P4 ;  /* 0x00007f0094a58a11 */ /* 0x000fe400020f0c89 */
[----:B------:R-:W-:Y:S01]  /*8af0*/  @!P0 IADD3 R153, P4, R204, UR23, RZ ;  /* 0x00000017cc998c10 */ /* 0x000fe2000ff9e0ff */
[C---:B-1----:R-:W-:Y:S01]  /*8b00*/  HMMA.16816.F32.BF16 R4, R140.reuse, R144, R4 ;  /* 0x000000908c04723c */ /* 0x042fe20000041804 */
[----:B------:R-:W1:Y:S04]  /*8b10*/  LDSM.16.M88.4 R136, [R173+0xc900] ;  /* 0x00c90000ad88783b */ /* 0x000e680000000200 */
[----:B------:R-:W-:Y:S02]  /*8b20*/  @!P0 IADD3.X R152, R205, UR22, RZ, P5, !PT ;  /* 0x00000016cd988c10 */ /* 0x000fe4000affe4ff */
[----:B------:R-:W-:Y:S01]  /*8b30*/  @!P0 LEA R170, P5, R159, c[0x0][0x1f8], 0x1 ;  /* 0x00007e009faa8a11 */ /* 0x000fe200078a08ff */
[C---:B------:R-:W-:Y:S01]  /*8b40*/  HMMA.16816.F32.BF16 R8, R140.reuse, R146, R8 ;  /* 0x000000928c08723c */ /* 0x040fe20000041808 */
[----:B------:R-:W2:Y:S03]  /*8b50*/  LDSM.16.M88.4 R148, [R173+0xd100] ;  /* 0x00d10000ad94783b */ /* 0x000ea60000000200 */
[----:B------:R-:W-:Y:S02]  /*8b60*/  @!P0 IADD3.X R132, R195, UR22, RZ, P6, !PT ;  /* 0x00000016c3848c10 */ /* 0x000fe4000b7fe4ff */
[----:B------:R-:W-:Y:S02]  /*8b70*/  @!P0 LEA R174, P6, R157, c[0x0][0x1f8], 0x1 ;  /* 0x00007e009dae8a11 */ /* 0x000fe400078c08ff */
[----:B------:R-:W-:Y:S01]  /*8b80*/  @!P0 IADD3.X R0, R187, UR22, RZ, P4, !PT ;  /* 0x00000016bb008c10 */ /* 0x000fe2000a7fe4ff */
[----:B------:R-:W-:Y:S03]  /*8b90*/  UIADD3 UR22, UR21, -0x2, URZ ;  /* 0xfffffffe15167890 */ /* 0x000fe6000fffe03f */
[----:B------:R-:W-:Y:S01]  /*8ba0*/  @!P0 LEA R168, P4, R153, c[0x0][0x1f8], 0x1 ;  /* 0x00007e0099a88a11 */ /* 0x000fe200078808ff */
[----:B------:R-:W-:Y:S01]  /*8bb0*/  UISETP.GE.AND UP1, UPT, UR22, UR10, UPT ;  /* 0x0000000a1600728c */ /* 0x000fe2000bf26270 */
[----:B------:R-:W-:Y:S01]  /*8bc0*/  @!P0 LEA.HI.X R175, R157, c[0x0][0x1fc], R132, 0x1, P6 ;  /* 0x00007f009daf8a11 */ /* 0x000fe200030f0c84 */
[----:B------:R-:W-:Y:S01]  /*8bd0*/  @!P0 IMAD R132, R155, 0x6000, R200 ;  /* 0x000060009b848824 */ /* 0x000fe200078e02c8 */
[----:B------:R-:W-:Y:S02]  /*8be0*/  @!P0 LEA.HI.X R171, R159, c[0x0][0x1fc], R152, 0x1, P5 ;  /* 0x00007f009fab8a11 */ /* 0x000fe400028f0c98 */
[----:B------:R-:W-:Y:S02]  /*8bf0*/  @!P0 LEA.HI.X R169, R153, c[0x0][0x1fc], R0, 0x1, P4 ;  /* 0x00007f0099a98a11 */ /* 0x000fe400020f0c00 */
[----:B------:R-:W3:Y:S01]  /*8c00*/  LDSM.16.M88.4 R152, [R173+0xd900] ;  /* 0x00d90000ad98783b */ /* 0x000ee20000000200 */
[-C--:B------:R-:W-:Y:S02]  /*8c10*/  IADD3 R0, R188, R2.reuse, RZ ;  /* 0x00000002bc007210 */ /* 0x080fe40007ffe0ff */
[----:B------:R-:W-:Y:S01]  /*8c20*/  IADD3 R2, R185, R2, R188 ;  /* 0x00000002b9027210 */ /* 0x000fe20007ffe0bc */
[----:B------:R-:W-:Y:S02]  /*8c30*/  @UP1 USHF.R.S32.HI UR23, URZ, 0x1f, UR22 ;  /* 0x0000001f3f171899 */ /* 0x000fe40008011416 */
[----:B------:R-:W-:Y:S02]  /*8c40*/  @UP1 UIMAD.WIDE.U32 UR24, UR22, UR6, URZ ;  /* 0x00000006161812a5 */ /* 0x000fe4000f8e003f */
[----:B------:R-:W-:Y:S01]  /*8c50*/  @!PT LDS RZ, [RZ] ;  /* 0x00000000fffff984 */ /* 0x000fe20000000800 */
[----:B------:R-:W-:Y:S01]  /*8c60*/  @!PT LDS RZ, [RZ] ;  /* 0x00000000fffff984 */ /* 0x000fe20000000800 */
[----:B------:R-:W-:Y:S01]  /*8c70*/  @!PT LDS RZ, [RZ] ;  /* 0x00000000fffff984 */ /* 0x000fe20000000800 */
[----:B------:R4:W-:Y:S01]  /*8c80*/  @!P0 LDGSTS.E.BYPASS.LTC128B.128 [R132], [R160.64], !P3 ;  /* 0x00000000a0848fae */ /* 0x0009e2000d901d52 */
[----:B------:R-:W-:Y:S01]  /*8c90*/  @UP1 UIMAD UR23, UR23, UR6, URZ ;  /* 0x00000006171712a4 */ /* 0x000fe2000f8e023f */
[C---:B-1----:R-:W-:Y:S03]  /*8ca0*/  HMMA.16816.F32.BF16 R12, R140.reuse, R136, R12 ;  /* 0x000000888c0c723c */ /* 0x042fe6000004180c */
[----:B------:R-:W-:Y:S03]  /*8cb0*/  @UP1 UIMAD UR23, UR22, UR7, UR23 ;  /* 0x00000007161712a4 */ /* 0x000fe6000f8e0217 */
[----:B------:R1:W-:Y:S01]  /*8cc0*/  @!P0 LDGSTS.E.BYPASS.LTC128B.128 [R132+0x2000], [R166.64], !P2 ;  /* 0x02000000a6848fae */ /* 0x0003e2000d101d52 */
[----:B------:R-:W-:Y:S02]  /*8cd0*/  @UP1 USHF.L.U32 UR22, UR24, 0x6, URZ ;  /* 0x0000000618161899 */ /* 0x000fe4000800063f */
[----:B------:R-:W-:Y:S01]  /*8ce0*/  @UP1 UIADD3 UR23, UR25, UR23, URZ ;  /* 0x0000001719171290 */ /* 0x000fe2000fffe03f */
[C---:B------:R-:W-:Y:S01]  /*8cf0*/  HMMA.16816.F32.BF16 R16, R140.reuse, R138, R16 ;  /* 0x0000008a8c10723c */ /* 0x040fe20000041810 */
[----:B------:R-:W-:Y:S03]  /*8d00*/  UIADD3 UR25, UR15, 0x1, URZ ;  /* 0x000000010f197890 */ /* 0x000fe6000fffe03f */
[----:B------:R1:W-:Y:S01]  /*8d10*/  @!P0 LDGSTS.E.BYPASS.LTC128B.128 [R132+0x4000], [R164.64], !P1 ;  /* 0x04000000a4848fae */ /* 0x0003e2000c901d52 */
[----:B------:R-:W-:Y:S02]  /*8d20*/  @UP1 USHF.L.U64.HI UR23, UR24, 0x6, UR23 ;  /* 0x0000000618171899 */ /* 0x000fe40008010217 */
[----:B------:R-:W-:Y:S01]  /*8d30*/  @UP1 UIADD3 UR24, UP0, UR14, UR22, URZ ;  /* 0x000000160e181290 */ /* 0x000fe2000ff1e03f */
[C---:B--2---:R-:W-:Y:S04]  /*8d40*/  HMMA.16816.F32.BF16 R20, R140.reuse, R148, R20 ;  /* 0x000000948c14723c */ /* 0x044fe80000041814 */
[----:B------:R2:W-:Y:S04]  /*8d50*/  @!P0 LDGSTS.E.BYPASS.LTC128B.128 [R132+0x1000], [R174.64], !P3 ;  /* 0x01000000ae848fae */ /* 0x0005e8000d901d52 */
[C---:B------:R-:W-:Y:S04]  /*8d60*/  HMMA.16816.F32.BF16 R24, R140.reuse, R150, R24 ;  /* 0x000000968c18723c */ /* 0x040fe80000041818 */
[----:B------:R5:W-:Y:S04]  /*8d70*/  @!P0 LDGSTS.E.BYPASS.LTC128B.128 [R132+0x3000], [R170.64], !P2 ;  /* 0x03000000aa848fae */ /* 0x000be8000d101d52 */
[C---:B---3--:R-:W-:Y:S04]  /*8d80*/  HMMA.16816.F32.BF16 R28, R140.reuse, R152, R28 ;  /* 0x000000988c1c723c */ /* 0x048fe8000004181c */
[----:B------:R5:W-:Y:S01]  /*8d90*/  @!P0 LDGSTS.E.BYPASS.LTC128B.128 [R132+0x5000], [R168.64], !P1 ;  /* 0x05000000a8848fae */ /* 0x000be2000c901d52 */
[----:B------:R-:W-:Y:S03]  /*8da0*/  PLOP3.LUT P0, PT, PT, PT, UP1, 0x80, 0x0 ;  /* 0x000000000000781c */ /* 0x000fe60003f0f018 */
[----:B------:R-:W-:Y:S04]  /*8db0*/  HMMA.16816.F32.BF16 R32, R140, R154, R32 ;  /* 0x0000009a8c20723c */ /* 0x000fe80000041820 */
[----:B------:R-:W-:Y:S08]  /*8dc0*/  LDSM.16.M88.4 R144, [R181] ;  /* 0x00000000b590783b */ /* 0x000ff00000000200 */
[----:B------:R-:W3:Y:S08]  /*8dd0*/  LDSM.16.M88.4 R156, [R0+0xc100] ;  /* 0x00c10000009c783b */ /* 0x000ef00000000200 */
[----:B----4-:R-:W4:Y:S08]  /*8de0*/  LDSM.16.M88.4 R160, [R0+0xc900] ;  /* 0x00c9000000a0783b */ /* 0x010f300000000200 */
[----:B------:R-:W2:Y:S08]  /*8df0*/  LDSM.16.M88.4 R136, [R0+0xd100] ;  /* 0x00d100000088783b */ /* 0x000eb00000000200 */
[----:B------:R-:W0:Y:S08]  /*8e00*/  LDGDEPBAR ;  /* 0x00000000000079af */ /* 0x000e300000000000 */
[----:B-1----:R-:W1:Y:S01]  /*8e10*/  LDSM.16.M88.4 R164, [R0+0xd900] ;  /* 0x00d9000000a4783b */ /* 0x002e620000000200 */
[C---:B---3--:R-:W-:Y:S07]  /*8e20*/  HMMA.16816.F32.BF16 R4, R144.reuse, R156, R4 ;  /* 0x0000009c9004723c */ /* 0x048fee0000041804 */
[----:B------:R-:W-:Y:S01]  /*8e30*/  LDSM.16.M88.4 R148, [R180] ;  /* 0x00000000b494783b */ /* 0x000fe20000000200 */
[C---:B------:R-:W-:Y:S07]  /*8e40*/  HMMA.16816.F32.BF16 R8, R144.reuse, R158, R8 ;  /* 0x0000009e9008723c */ /* 0x040fee0000041808 */
[----:B-----5:R-:W3:Y:S01]  /*8e50*/  LDSM.16.M88.4 R168, [R172+0xc100] ;  /* 0x00c10000aca8783b */ /* 0x020ee20000000200 */
[C---:B----4-:R-:W-:Y:S07]  /*8e60*/  HMMA.16816.F32.BF16 R12, R144.reuse, R160, R12 ;  /* 0x000000a0900c723c */ /* 0x050fee000004180c */
[----:B------:R-:W4:Y:S01]  /*8e70*/  LDSM.16.M88.4 R140, [R172+0xc900] ;  /* 0x00c90000ac8c783b */ /* 0x000f220000000200 */
[C---:B------:R-:W-:Y:S07]  /*8e80*/  HMMA.16816.F32.BF16 R16, R144.reuse, R162, R16 ;  /* 0x000000a29010723c */ /* 0x040fee0000041810 */
[----:B------:R-:W5:Y:S01]  /*8e90*/  LDSM.16.M88.4 R152, [R172+0xd100] ;  /* 0x00d10000ac98783b */ /* 0x000f620000000200 */
[C---:B--2---:R-:W-:Y:S07]  /*8ea0*/  HMMA.16816.F32.BF16 R20, R144.reuse, R136, R20 ;  /* 0x000000889014723c */ /* 0x044fee0000041814 */
[----:B------:R-:W2:Y:S01]  /*8eb0*/  LDSM.16.M88.4 R156, [R172+0xd900] ;  /* 0x00d90000ac9c783b */ /* 0x000ea20000000200 */
[C---:B------:R-:W-:Y:S07]  /*8ec0*/  HMMA.16816.F32.BF16 R24, R144.reuse, R138, R24 ;  /* 0x0000008a9018723c */ /* 0x040fee0000041818 */
[----:B------:R-:W-:Y:S01]  /*8ed0*/  LDSM.16.M88.4 R136, [R186+0x4000] ;  /* 0x00400000ba88783b */ /* 0x000fe20000000200 */
[C---:B-1----:R-:W-:Y:S07]  /*8ee0*/  HMMA.16816.F32.BF16 R28, R144.reuse, R164, R28 ;  /* 0x000000a4901c723c */ /* 0x042fee000004181c */
[----:B------:R-:W-:Y:S01]  /*8ef0*/  LDSM.16.M88.4 R160, [R184+UR4+0xe900] ;  /* 0x00e90004b8a0783b */ /* 0x000fe20008000200 */
[----:B------:R-:W-:Y:S07]  /*8f00*/  HMMA.16816.F32.BF16 R32, R144, R166, R32 ;  /* 0x000000a69020723c */ /* 0x000fee0000041820 */
[----:B------:R-:W1:Y:S01]  /*8f10*/  LDSM.16.M88.4 R144, [R184+UR4+0xe100] ;  /* 0x00e10004b890783b */ /* 0x000e620008000200 */
[C---:B---3--:R-:W-:Y:S07]  /*8f20*/  HMMA.16816.F32.BF16 R4, R148.reuse, R168, R4 ;  /* 0x000000a89404723c */ /* 0x048fee0000041804 */
[----:B------:R-:W-:Y:S01]  /*8f30*/  LDSM.16.M88.4 R164, [R182+0x4000] ;  /* 0x00400000b6a4783b */ /* 0x000fe20000000200 */
[C---:B------:R-:W-:Y:S07]  /*8f40*/  HMMA.16816.F32.BF16 R8, R148.reuse, R170, R8 ;  /* 0x000000aa9408723c */ /* 0x040fee0000041808 */
[----:B------:R-:W-:Y:S01]  /*8f50*/  LDSM.16.M88.4 R168, [R173+0xe100] ;  /* 0x00e10000ada8783b */ /* 0x000fe20000000200 */
[C---:B----4-:R-:W-:Y:S08]  /*8f60*/  HMMA.16816.F32.BF16 R12, R148.reuse, R140, R12 ;  /* 0x0000008c940c723c */ /* 0x050ff0000004180c */
[C---:B------:R-:W-:Y:S01]  /*8f70*/  HMMA.16816.F32.BF16 R16, R148.reuse, R142, R16 ;  /* 0x0000008e9410723c */ /* 0x040fe20000041810 */
[----:B------:R-:W3:Y:S07]  /*8f80*/  LDSM.16.M88.4 R140, [R184+UR4+0xf100] ;  /* 0x00f10004b88c783b */ /* 0x000eee0008000200 */
[C---:B-----5:R-:W-:Y:S08]  /*8f90*/  HMMA.16816.F32.BF16 R20, R148.reuse, R152, R20 ;  /* 0x000000989414723c */ /* 0x060ff00000041814 */
[C---:B------:R-:W-:Y:S01]  /*8fa0*/  HMMA.16816.F32.BF16 R24, R148.reuse, R154, R24 ;  /* 0x0000009a9418723c */ /* 0x040fe20000041818 */
[----:B------:R-:W4:Y:S07]  /*8fb0*/  LDSM.16.M88.4 R152, [R184+UR4+0xf900] ;  /* 0x00f90004b898783b */ /* 0x000f2e0008000200 */
[C---:B--2---:R-:W-:Y:S08]  /*8fc0*/  HMMA.16816.F32.BF16 R28, R148.reuse, R156, R28 ;  /* 0x0000009c941c723c */ /* 0x044ff0000004181c */
[----:B------:R-:W-:Y:S01]  /*8fd0*/  HMMA.16816.F32.BF16 R32, R148, R158, R32 ;  /* 0x0000009e9420723c */ /* 0x000fe20000041820 */
[----:B------:R-:W2:Y:S07]  /*8fe0*/  LDSM.16.M88.4 R148, [R173+0xe900] ;  /* 0x00e90000ad94783b */ /* 0x000eae0000000200 */
[C---:B-1----:R-:W-:Y:S01]  /*8ff0*/  HMMA.16816.F32.BF16 R4, R136.reuse, R144, R4 ;  /* 0x000000908804723c */ /* 0x042fe20000041804 */
[----:B------:R-:W-:Y:S07]  /*9000*/  LDSM.16.M88.4 R156, [R173+0xf900] ;  /* 0x00f90000ad9c783b */ /* 0x000fee0000000200 */
[C---:B------:R-:W-:Y:S01]  /*9010*/  HMMA.16816.F32.BF16 R8, R136.reuse, R146, R8 ;  /* 0x000000928808723c */ /* 0x040fe20000041808 */
        /* <DEDUP_REMOVED lines=8> */
[----:B------:R-:W-:Y:S01]  /*90a0*/  HMMA.16816.F32.BF16 R32, R136, R154, R32 ;  /* 0x0000009a8820723c */ /* 0x000fe20000041820 */
[----:B------:R-:W4:Y:S07]  /*90b0*/  LDSM.16.M88.4 R136, [R0+0xe900] ;  /* 0x00e900000088783b */ /* 0x000f2e0000000200 */
[C---:B------:R-:W-:Y:S01]  /*90c0*/  HMMA.16816.F32.BF16 R4, R164.reuse, R168, R4 ;  /* 0x000000a8a404723c */ /* 0x040fe20000041804 */
[----:B------:R-:W-:Y:S07]  /*90d0*/  LDSM.16.M88.4 R152, [R180+0x4000] ;  /* 0x00400000b498783b */ /* 0x000fee0000000200 */
[C---:B------:R-:W-:Y:S01]  /*90e0*/  HMMA.16816.F32.BF16 R8, R164.reuse, R170, R8 ;  /* 0x000000aaa408723c */ /* 0x040fe20000041808 */
[----:B------:R-:W-:Y:S07]  /*90f0*/  LDSM.16.M88.4 R168, [R172+0xe100] ;  /* 0x00e10000aca8783b */ /* 0x000fee0000000200 */
        /* <DEDUP_REMOVED lines=8> */
[----:B------:R-:W5:Y:S07]  /*9180*/  LDSM.16.M88.4 R156, [R2+0xe900] ;  /* 0x00e90000029c783b */ /* 0x000f6e0000000200 */
[C---:B---3--:R-:W-:Y:S01]  /*9190*/  HMMA.16816.F32.BF16 R4, R140.reuse, R160, R4 ;  /* 0x000000a08c04723c */ /* 0x048fe20000041804 */
[----:B------:R-:W-:Y:S07]  /*91a0*/  LDSM.16.M88.4 R164, [R184+UR4+0x11100] ;  /* 0x01110004b8a4783b */ /* 0x000fee0008000200 */
[C---:B------:R-:W-:Y:S01]  /*91b0*/  HMMA.16816.F32.BF16 R8, R140.reuse, R162, R8 ;  /* 0x000000a28c08723c */ /* 0x040fe20000041808 */
[----:B------:R-:W-:Y:S07]  /*91c0*/  LDSM.16.M88.4 R160, [R184+UR4+0x10900] ;  /* 0x01090004b8a0783b */ /* 0x000fee0008000200 */
[C---:B----4-:R-:W-:Y:S08]  /*91d0*/  HMMA.16816.F32.BF16 R12, R140.reuse, R136, R12 ;  /* 0x000000888c0c723c */ /* 0x050ff0000004180c */
[C---:B------:R-:W-:Y:S01]  /*91e0*/  HMMA.16816.F32.BF16 R16, R140.reuse, R138, R16 ;  /* 0x0000008a8c10723c */ /* 0x040fe20000041810 */
[----:B------:R-:W3:Y:S07]  /*91f0*/  LDSM.16.M88.4 R136, [R2+0xf100] ;  /* 0x00f100000288783b */ /* 0x000eee0000000200 */
[C---:B--2---:R-:W-:Y:S08]  /*9200*/  HMMA.16816.F32.BF16 R20, R140.reuse, R148, R20 ;  /* 0x000000948c14723c */ /* 0x044ff00000041814 */
[C---:B------:R-:W-:Y:S01]  /*9210*/  HMMA.16816.F32.BF16 R24, R140.reuse, R150, R24 ;  /* 0x000000968c18723c */ /* 0x040fe20000041818 */
[----:B------:R-:W2:Y:S07]  /*9220*/  LDSM.16.M88.4 R148, [R2+0xf900] ;  /* 0x00f900000294783b */ /* 0x000eae0000000200 */
[C---:B-1----:R-:W-:Y:S08]  /*9230*/  HMMA.16816.F32.BF16 R28, R140.reuse, R144, R28 ;  /* 0x000000908c1c723c */ /* 0x042ff0000004181c */
[----:B------:R-:W-:Y:S01]  /*9240*/  HMMA.16816.F32.BF16 R32, R140, R146, R32 ;  /* 0x000000928c20723c */ /* 0x000fe20000041820 */
[----:B------:R-:W-:Y:S07]  /*9250*/  LDSM.16.M88.4 R140, [R186+0x8000] ;  /* 0x00800000ba8c783b */ /* 0x000fee0000000200 */
[C---:B------:R-:W-:Y:S01]  /*9260*/  HMMA.16816.F32.BF16 R4, R152.reuse, R168, R4 ;  /* 0x000000a89804723c */ /* 0x040fe20000041804 */
[----:B------:R-:W1:Y:S07]  /*9270*/  LDSM.16.M88.4 R144, [R184+UR4+0x10100] ;  /* 0x01010004b890783b */ /* 0x000e6e0008000200 */
[C---:B------:R-:W-:Y:S01]  /*9280*/  HMMA.16816.F32.BF16 R8, R152.reuse, R170, R8 ;  /* 0x000000aa9808723c */ /* 0x040fe20000041808 */
[----:B------:R-:W-:Y:S07]  /*9290*/  LDSM.16.M88.4 R168, [R173+0x10100] ;  /* 0x01010000ada8783b */ /* 0x000fee0000000200 */
[C---:B-----5:R-:W-:Y:S08]  /*92a0*/  HMMA.16816.F32.BF16 R12, R152.reuse, R156, R12 ;  /* 0x0000009c980c723c */ /* 0x060ff0000004180c */
[C---:B------:R-:W-:Y:S01]  /*92b0*/  HMMA.16816.F32.BF16 R16, R152.reuse, R158, R16 ;  /* 0x0000009e9810723c */ /* 0x040fe20000041810 */
[----:B------:R-:W4:Y:S07]  /*92c0*/  LDSM.16.M88.4 R156, [R184+UR4+0x11900] ;  /* 0x01190004b89c783b */ /* 0x000f2e0008000200 */
[C---:B---3--:R-:W-:Y:S08]  /*92d0*/  HMMA.16816.F32.BF16 R20, R152.reuse, R136, R20 ;  /* 0x000000889814723c */ /* 0x048ff00000041814 */
[C---:B------:R-:W-:Y:S01]  /*92e0*/  HMMA.16816.F32.BF16 R24, R152.reuse, R138, R24 ;  /* 0x0000008a9818723c */ /* 0x040fe20000041818 */
[----:B------:R-:W3:Y:S07]  /*92f0*/  LDSM.16.M88.4 R136, [R182+0x8000] ;  /* 0x00800000b688783b */ /* 0x000eee0000000200 */
[C---:B--2---:R-:W-:Y:S08]  /*9300*/  HMMA.16816.F32.BF16 R28, R152.reuse, R148, R28 ;  /* 0x00000094981c723c */ /* 0x044ff0000004181c */
[----:B------:R-:W-:Y:S01]  /*9310*/  HMMA.16816.F32.BF16 R32, R152, R150, R32 ;  /* 0x000000969820723c */ /* 0x000fe20000041820 */
[----:B------:R-:W2:Y:S07]  /*9320*/  LDSM.16.M88.4 R148, [R173+0x10900] ;  /* 0x01090000ad94783b */ /* 0x000eae0000000200 */
[C---:B-1----:R-:W-:Y:S01]  /*9330*/  HMMA.16816.F32.BF16 R4, R140.reuse, R144, R4 ;  /* 0x000000908c04723c */ /* 0x042fe20000041804 */
[----:B------:R-:W-:Y:S07]  /*9340*/  LDSM.16.M88.4 R152, [R173+0x11900] ;  /* 0x01190000ad98783b */ /* 0x000fee0000000200 */
[C---:B------:R-:W-:Y:S01]  /*9350*/  HMMA.16816.F32.BF16 R8, R140.reuse, R146, R8 ;  /* 0x000000928c08723c */ /* 0x040fe20000041808 */
[----:B------:R-:W1:Y:S07]  /*9360*/  LDSM.16.M88.4 R144, [R173+0x11100] ;  /* 0x01110000ad90783b */ /* 0x000e6e0000000200 */
[C---:B------:R-:W-:Y:S01]  /*9370*/  HMMA.16816.F32.BF16 R12, R140.reuse, R160, R12 ;  /* 0x000000a08c0c723c */ /* 0x040fe2000004180c */
[----:B------:R-:W-:Y:S07]  /*9380*/  LDSM.16.M88.4 R172, [R172+0x10100] ;  /* 0x01010000acac783b */ /* 0x000fee0000000200 */
        /* <DEDUP_REMOVED lines=8> */
[C---:B---3--:R-:W-:Y:S01]  /*9410*/  HMMA.16816.F32.BF16 R4, R136.reuse, R168, R4 ;  /* 0x000000a88804723c */ /* 0x048fe20000041804 */
[----:B------:R-:W3:Y:S07]  /*9420*/  LDSM.16.M88.4 R156, [R0+0x11100] ;  /* 0x01110000009c783b */ /* 0x000eee0000000200 */
[C---:B------:R-:W-:Y:S01]  /*9430*/  HMMA.16816.F32.BF16 R8, R136.reuse, R170, R8 ;  /* 0x000000aa8808723c */ /* 0x040fe20000041808 */
[----:B------:R-:W-:Y:S07]  /*9440*/  LDSM.16.M88.4 R168, [R180+0x8000] ;  /* 0x00800000b4a8783b */ /* 0x000fee0000000200 */
[C---:B--2---:R-:W-:Y:S08]  /*9450*/  HMMA.16816.F32.BF16 R12, R136.reuse, R148, R12 ;  /* 0x00000094880c723c */ /* 0x044ff0000004180c */
[C---:B------:R-:W-:Y:S01]  /*9460*/  HMMA.16816.F32.BF16 R16, R136.reuse, R150, R16 ;  /* 0x000000968810723c */ /* 0x040fe20000041810 */
[----:B------:R-:W2:Y:S07]  /*9470*/  LDSM.16.M88.4 R148, [R0+0x11900] ;  /* 0x011900000094783b */ /* 0x000eae0000000200 */
[C---:B-1----:R-:W-:Y:S08]  /*9480*/  HMMA.16816.F32.BF16 R20, R136.reuse, R144, R20 ;  /* 0x000000908814723c */ /* 0x042ff00000041814 */
[C---:B------:R-:W-:Y:S01]  /*9490*/  HMMA.16816.F32.BF16 R24, R136.reuse, R146, R24 ;  /* 0x000000928818723c */ /* 0x040fe20000041818 */
[----:B------:R-:W-:Y:S07]  /*94a0*/  LDSM.16.M88.4 R144, [R2+0x11900] ;  /* 0x011900000290783b */ /* 0x000fee0000000200 */
[C---:B------:R-:W-:Y:S08]  /*94b0*/  HMMA.16816.F32.BF16 R28, R136.reuse, R152, R28 ;  /* 0x00000098881c723c */ /* 0x040ff0000004181c */
[----:B------:R-:W-:Y:S01]  /*94c0*/  HMMA.16816.F32.BF16 R32, R136, R154, R32 ;  /* 0x0000009a8820723c */ /* 0x000fe20000041820 */
[----:B------:R-:W1:Y:S07]  /*94d0*/  LDSM.16.M88.4 R136, [R2+0x10900] ;  /* 0x010900000288783b */ /* 0x000e6e0000000200 */
[C---:B-----5:R-:W-:Y:S08]  /*94e0*/  HMMA.16816.F32.BF16 R4, R160.reuse, R164, R4 ;  /* 0x000000a4a004723c */ /* 0x060ff00000041804 */
[C---:B------:R-:W-:Y:S08]  /*94f0*/  HMMA.16816.F32.BF16 R8, R160.reuse, R166, R8 ;  /* 0x000000a6a008723c */ /* 0x040ff00000041808 */
[C---:B----4-:R-:W-:Y:S08]  /*9500*/  HMMA.16816.F32.BF16 R12, R160.reuse, R140, R12 ;  /* 0x0000008ca00c723c */ /* 0x050ff0000004180c */
[C---:B------:R-:W-:Y:S01]  /*9510*/  HMMA.16816.F32.BF16 R16, R160.reuse, R142, R16 ;  /* 0x0000008ea010723c */ /* 0x040fe20000041810 */
[----:B------:R-:W4:Y:S01]  /*9520*/  LDSM.16.M88.4 R140, [R2+0x11100] ;  /* 0x01110000028c783b */ /* 0x000f220000000200 */
[----:B------:R-:W-:Y:S06]  /*9530*/  DEPBAR.LE SB0, 0x2 ;  /* 0x000080800000791a */ /* 0x000fec0000000000 */
[C---:B---3--:R-:W-:Y:S01]  /*9540*/  HMMA.16816.F32.BF16 R20, R160.reuse, R156, R20 ;  /* 0x0000009ca014723c */ /* 0x048fe20000041814 */
[----:B------:R-:W-:Y:S07]  /*9550*/  BAR.SYNC.DEFER_BLOCKING 0x0 ;  /* 0x0000000000007b1d */ /* 0x000fee0000010000 */
[C---:B------:R-:W-:Y:S08]  /*9560*/  HMMA.16816.F32.BF16 R24, R160.reuse, R158, R24 ;  /* 0x0000009ea018723c */ /* 0x040ff00000041818 */
[C---:B--2---:R-:W-:Y:S08]  /*9570*/  HMMA.16816.F32.BF16 R28, R160.reuse, R148, R28 ;  /* 0x00000094a01c723c */ /* 0x044ff0000004181c */
[----:B------:R-:W-:Y:S01]  /*9580*/  HMMA.16816.F32.BF16 R32, R160, R150, R32 ;  /* 0x00000096a020723c */ /* 0x000fe20000041820 */
[----:B------:R-:W-:Y:S07]  /*9590*/  LDSM.16.MT88.4 R148, [R135+UR4+0x2900] ;  /* 0x002900048794783b */ /* 0x000fee0008004200 */
[C---:B------:R-:W-:Y:S08]  /*95a0*/  HMMA.16816.F32.BF16 R4, R168.reuse, R172, R4 ;  /* 0x000000aca804723c */ /* 0x040ff00000041804 */
        /* <DEDUP_REMOVED lines=50> */
[----:B------:R-:W1:Y:S01]  /*98d0*/  LDSM.16.MT88.4 R136, [R135+UR4+0x100] ;  /* 0x000100048788783b */ /* 0x000e620008004200 */
[--C-:B------:R-:W-:Y:S01]  /*98e0*/  FFMA.FTZ R159, R4, c[0x0][0x2d0], -R166.reuse ;  /* 0x0000b400049f7a23 */ /* 0x100fe200000108a6 */
[----:B------:R-:W-:Y:S01]  /*98f0*/  IADD3 R4, R135, UR4, RZ ;  /* 0x0000000487047c10 */ /* 0x000fe2000fffe0ff */
[C---:B------:R-:W-:Y:S02]  /*9900*/  FADD.FTZ R133, -R0.reuse, R3 ;  /* 0x0000000300857221 */ /* 0x040fe40000010100 */
[----:B------:R-:W-:Y:S01]  /*9910*/  FMUL.FTZ R165, R0, c[0x0][0x2d0] ;  /* 0x0000b40000a57a20 */ /* 0x000fe20000410000 */
[----:B------:R-:W2:Y:S01]  /*9920*/  MUFU.EX2 R132, R132 ;  /* 0x0000008400847308 */ /* 0x000ea20000000800 */
[----:B------:R-:W-:Y:S01]  /*9930*/  FMUL.FTZ R3, R133, c[0x0][0x2d0] ;  /* 0x0000b40085037a20 */ /* 0x000fe20000410000 */
[----:B------:R-:W-:Y:S01]  /*9940*/  IADD3 R133, R183, R4, RZ ;  /* 0x00000004b7857210 */ /* 0x000fe20007ffe0ff */
[--C-:B------:R-:W-:Y:S02]  /*9950*/  FFMA.FTZ R162, R5, c[0x0][0x2d0], -R166.reuse ;  /* 0x0000b40005a27a23 */ /* 0x100fe400000108a6 */
[--C-:B------:R-:W-:Y:S02]  /*9960*/  FFMA.FTZ R157, R8, c[0x0][0x2d0], -R166.reuse ;  /* 0x0000b400089d7a23 */ /* 0x100fe400000108a6 */
[--C-:B------:R-:W-:Y:S01]  /*9970*/  FFMA.FTZ R160, R9, c[0x0][0x2d0], -R166.reuse ;  /* 0x0000b40009a07a23 */ /* 0x100fe200000108a6 */
[----:B------:R-:W3:Y:S01]  /*9980*/  LDSM.16.MT88.4 R140, [R133+0x100] ;  /* 0x00010000858c783b */ /* 0x000ee20000004200 */
[--C-:B------:R-:W-:Y:S01]  /*9990*/  FFMA.FTZ R164, R6, c[0x0][0x2d0], -R165.reuse ;  /* 0x0000b40006a47a23 */ /* 0x100fe200000108a5 */
[----:B------:R-:W4:Y:S01]  /*99a0*/  MUFU.EX2 R3, R3 ;  /* 0x0000000300037308 */ /* 0x000f220000000800 */
[--C-:B------:R-:W-:Y:S02]  /*99b0*/  FFMA.FTZ R161, R7, c[0x0][0x2d0], -R165.reuse ;  /* 0x0000b40007a17a23 */ /* 0x100fe400000108a5 */
[--C-:B------:R-:W-:Y:S02]  /*99c0*/  FFMA.FTZ R163, R10, c[0x0][0x2d0], -R165.reuse ;  /* 0x0000b4000aa37a23 */ /* 0x100fe400000108a5 */
[--C-:B------:R-:W-:Y:S01]  /*99d0*/  FFMA.FTZ R158, R11, c[0x0][0x2d0], -R165.reuse ;  /* 0x0000b4000b9e7a23 */ /* 0x100fe200000108a5 */
[----:B------:R-:W-:Y:S01]  /*99e0*/  LDSM.16.MT88.4 R144, [R133+0x900] ;  /* 0x000900008590783b */ /* 0x000fe20000004200 */
[--C-:B------:R-:W-:Y:S02]  /*99f0*/  FFMA.FTZ R169, R16, c[0x0][0x2d0], -R166.reuse ;  /* 0x0000b40010a97a23 */ /* 0x100fe400000108a6 */
[--C-:B------:R-:W-:Y:S01]  /*9a00*/  FFMA.FTZ R170, R17, c[0x0][0x2d0], -R166.reuse ;  /* 0x0000b40011aa7a23 */ /* 0x100fe200000108a6 */
[----:B------:R-:W-:Y:S01]  /*9a10*/  MUFU.EX2 R159, R159 ;  /* 0x0000009f009f7308 */ /* 0x000fe20000000800 */
[--C-:B------:R-:W-:Y:S02]  /*9a20*/  FFMA.FTZ R173, R18, c[0x0][0x2d0], -R165.reuse ;  /* 0x0000b40012ad7a23 */ /* 0x100fe400000108a5 */
[--C-:B------:R-:W-:Y:S01]  /*9a30*/  FFMA.FTZ R174, R19, c[0x0][0x2d0], -R165.reuse ;  /* 0x0000b40013ae7a23 */ /* 0x100fe200000108a5 */
[----:B------:R-:W-:Y:S01]  /*9a40*/  LDSM.16.MT88.4 R152, [R133+0x2900] ;  /* 0x002900008598783b */ /* 0x000fe20000004200 */
[C---:B--2---:R-:W-:Y:S02]  /*9a50*/  FMUL.FTZ R4, R132.reuse, R128 ;  /* 0x0000008084047220 */ /* 0x044fe40000410000 */
[C---:B------:R-:W-:Y:S02]  /*9a60*/  FMUL.FTZ R5, R132.reuse, R129 ;  /* 0x0000008184057220 */ /* 0x040fe40000410000 */
[C---:B------:R-:W-:Y:S01]  /*9a70*/  FMUL.FTZ R8, R132.reuse, R124 ;  /* 0x0000007c84087220 */ /* 0x040fe20000410000 */
[----:B------:R-:W2:Y:S01]  /*9a80*/  MUFU.EX2 R162, R162 ;  /* 0x000000a200a27308 */ /* 0x000ea20000000800 */
[C---:B------:R-:W-:Y:S01]  /*9a90*/  FMUL.FTZ R9, R132.reuse, R125 ;  /* 0x0000007d84097220 */ /* 0x040fe20000410000 */
[----:B------:R-:W-:Y:S01]  /*9aa0*/  LDSM.16.MT88.4 R16, [R134+UR4+0x900] ;  /* 0x000900048610783b */ /* 0x000fe20008004200 */
[C---:B------:R-:W-:Y:S02]  /*9ab0*/  FMUL.FTZ R100, R132.reuse, R100 ;  /* 0x0000006484647220 */ /* 0x040fe40000410000 */
[C---:B----4-:R-:W-:Y:S02]  /*9ac0*/  FMUL.FTZ R6, R3.reuse, R130 ;  /* 0x0000008203067220 */ /* 0x050fe40000410000 */
[C---:B------:R-:W-:Y:S02]  /*9ad0*/  FMUL.FTZ R7, R3.reuse, R131 ;  /* 0x0000008303077220 */ /* 0x040fe40000410000 */
[C---:B------:R-:W-:Y:S01]  /*9ae0*/  FMUL.FTZ R10, R3.reuse, R126 ;  /* 0x0000007e030a7220 */ /* 0x040fe20000410000 */
[----:B------:R-:W-:Y:S01]  /*9af0*/  MUFU.EX2 R157, R157 ;  /* 0x0000009d009d7308 */ /* 0x000fe20000000800 */
[C---:B------:R-:W-:Y:S02]  /*9b00*/  FMUL.FTZ R11, R3.reuse, R127 ;  /* 0x0000007f030b7220 */ /* 0x040fe40000410000 */
[----:B------:R-:W4:Y:S01]  /*9b10*/  LDSM.16.MT88.4 R124, [R134+UR4+0x100] ;  /* 0x00010004867c783b */ /* 0x000f220008004200 */
[C---:B------:R-:W-:Y:S02]  /*9b20*/  FMUL.FTZ R101, R132.reuse, R101 ;  /* 0x0000006584657220 */ /* 0x040fe40000410000 */
[C---:B------:R-:W-:Y:S02]  /*9b30*/  FMUL.FTZ R102, R3.reuse, R102 ;  /* 0x0000006603667220 */ /* 0x040fe40000410000 */
[C---:B------:R-:W-:Y:S02]  /*9b40*/  FMUL.FTZ R103, R3.reuse, R103 ;  /* 0x0000006703677220 */ /* 0x040fe40000410000 */
[----:B------:R-:W5:Y:S01]  /*9b50*/  MUFU.EX2 R160, R160 ;  /* 0x000000a000a07308 */ /* 0x000f620000000800 */
[C---:B------:R-:W-:Y:S02]  /*9b60*/  FMUL.FTZ R104, R132.reuse, R104 ;  /* 0x0000006884687220 */ /* 0x040fe40000410000 */
[----:B------:R-:W-:Y:S01]  /*9b70*/  FMUL.FTZ R105, R132, R105 ;  /* 0x0000006984697220 */ /* 0x000fe20000410000 */
[----:B--2---:R-:W-:Y:S01]  /*9b80*/  F2FP.BF16.PACK_AB R128, R162, R159 ;  /* 0x0000009fa280723e */ /* 0x004fe200000010ff */
        /* <DEDUP_REMOVED lines=10> */
[C---:B------:R-:W-:Y:S02]  /*9c30*/  FMUL.FTZ R114, R3.reuse, R114 ;  /* 0x0000007203727220 */ /* 0x040fe40000410000 */
[C---:B------:R-:W-:Y:S01]  /*9c40*/  FMUL.FTZ R115, R3.reuse, R115 ;  /* 0x0000007303737220 */ /* 0x040fe20000410000 */
[----:B-----5:R-:W-:Y:S01]  /*9c50*/  F2FP.BF16.PACK_AB R130, R160, R157 ;  /* 0x0000009da082723e */ /* 0x020fe200000010ff */
        /* <DEDUP_REMOVED lines=9> */
[----:B------:R-:W5:Y:S01]  /*9cf0*/  MUFU.EX2 R158, R158 ;  /* 0x0000009e009e7308 */ /* 0x000f620000000800 */
[C---:B------:R-:W-:Y:S02]  /*9d00*/  FMUL.FTZ R36, R132.reuse, R36 ;  /* 0x0000002484247220 */ /* 0x040fe40000410000 */
[----:B------:R-:W-:Y:S01]  /*9d10*/  FMUL.FTZ R37, R132, R37 ;  /* 0x0000002584257220 */ /* 0x000fe20000410000 */
[----:B--2---:R-:W-:Y:S01]  /*9d20*/  F2FP.BF16.PACK_AB R129, R161, R164 ;  /* 0x000000a4a181723e */ /* 0x004fe200000010ff */
[C---:B------:R-:W-:Y:S02]  /*9d30*/  FMUL.FTZ R38, R3.reuse, R38 ;  /* 0x0000002603267220 */ /* 0x040fe40000410000 */
[----:B------:R-:W-:Y:S02]  /*9d40*/  FMUL.FTZ R39, R3, R39 ;  /* 0x0000002703277220 */ /* 0x000fe40000410000 */
[--C-:B------:R-:W-:Y:S01]  /*9d50*/  FFMA.FTZ R175, R28, c[0x0][0x2d0], -R166.reuse ;  /* 0x0000b4001caf7a23 */ /* 0x100fe200000108a6 */
[----:B------:R-:W-:Y:S01]  /*9d60*/  MUFU.EX2 R169, R169 ;  /* 0x000000a900a97308 */ /* 0x000fe20000000800 */
[--C-:B------:R-:W-:Y:S02]  /*9d70*/  FFMA.FTZ R208, R29, c[0x0][0x2d0], -R166.reuse ;  /* 0x0000b4001dd07a23 */ /* 0x100fe400000108a6 */
[--C-:B------:R-:W-:Y:S02]  /*9d80*/  FFMA.FTZ R207, R32, c[0x0][0x2d0], -R166.reuse ;  /* 0x0000b40020cf7a23 */ /* 0x100fe400000108a6 */
[--C-:B------:R-:W-:Y:S02]  /*9d90*/  FFMA.FTZ R209, R30, c[0x0][0x2d0], -R165.reuse ;  /* 0x0000b4001ed17a23 */ /* 0x100fe400000108a5 */
[--C-:B------:R-:W-:Y:S02]  /*9da0*/  FFMA.FTZ R210, R31, c[0x0][0x2d0], -R165.reuse ;  /* 0x0000b4001fd27a23 */ /* 0x100fe400000108a5 */
[----:B------:R-:W-:Y:S01]  /*9db0*/  LDSM.16.MT88.4 R28, [R133+0x1900] ;  /* 0x00190000851c783b */ /* 0x000fe20000004200 */
[--C-:B------:R-:W-:Y:S01]  /*9dc0*/  FFMA.FTZ R211, R34, c[0x0][0x2d0], -R165.reuse ;  /* 0x0000b40022d37a23 */ /* 0x100fe200000108a5 */
[----:B------:R-:W2:Y:S01]  /*9dd0*/  MUFU.EX2 R170, R170 ;  /* 0x000000aa00aa7308 */ /* 0x000ea20000000800 */
[----:B------:R-:W-:Y:S01]  /*9de0*/  FMUL.FTZ R40, R132, R40 ;  /* 0x0000002884287220 */ /* 0x000fe20000410000 */
[----:B-----5:R-:W-:Y:S01]  /*9df0*/  F2FP.BF16.PACK_AB R131, R158, R163 ;  /* 0x000000a39e83723e */ /* 0x020fe200000010ff */
[C---:B------:R-:W-:Y:S02]  /*9e00*/  FMUL.FTZ R41, R132.reuse, R41 ;  /* 0x0000002984297220 */ /* 0x040fe40000410000 */
[C---:B------:R-:W-:Y:S02]  /*9e10*/  FMUL.FTZ R42, R3.reuse, R42 ;  /* 0x0000002a032a7220 */ /* 0x040fe40000410000 */
[----:B------:R-:W-:Y:S02]  /*9e20*/  FMUL.FTZ R43, R3, R43 ;  /* 0x0000002b032b7220 */ /* 0x000fe40000410000 */
[C---:B-1----:R-:W-:Y:S01]  /*9e30*/  HMMA.16816.F32.BF16 R4, R128.reuse, R136, R4 ;  /* 0x000000888004723c */ /* 0x042fe20000041804 */
[----:B------:R-:W-:Y:S04]  /*9e40*/  MUFU.EX2 R173, R173 ;  /* 0x000000ad00ad7308 */ /* 0x000fe80000000800 */
[----:B------:R-:W-:Y:S02]  /*9e50*/  FMUL.FTZ R44, R132, R44 ;  /* 0x0000002c842c7220 */ /* 0x000fe40000410000 */
[----:B------:R-:W-:Y:S01]  /*9e60*/  IADD3 R136, R134, UR4, RZ ;  /* 0x0000000486887c10 */ /* 0x000fe2000fffe0ff */
[C---:B------:R-:W-:Y:S03]  /*9e70*/  HMMA.16816.F32.BF16 R8, R128.reuse, R138, R8 ;  /* 0x0000008a8008723c */ /* 0x040fe60000041808 */
[----:B------:R-:W1:Y:S01]  /*9e80*/  MUFU.EX2 R174, R174 ;  /* 0x000000ae00ae7308 */ /* 0x000e620000000800 */
[----:B------:R-:W-:Y:S01]  /*9e90*/  IADD3 R156, R183, R136, RZ ;  /* 0x00000088b79c7210 */ /* 0x000fe20007ffe0ff */
[C---:B------:R-:W-:Y:S02]  /*9ea0*/  FMUL.FTZ R45, R132.reuse, R45 ;  /* 0x0000002d842d7220 */ /* 0x040fe40000410000 */
[C---:B------:R-:W-:Y:S01]  /*9eb0*/  FMUL.FTZ R46, R3.reuse, R46 ;  /* 0x0000002e032e7220 */ /* 0x040fe20000410000 */
[C---:B---3--:R-:W-:Y:S01]  /*9ec0*/  HMMA.16816.F32.BF16 R100, R128.reuse, R140, R100 ;  /* 0x0000008c8064723c */ /* 0x048fe20000041864 */
[----:B------:R-:W3:Y:S03]  /*9ed0*/  LDSM.16.MT88.4 R136, [R156+0x100] ;  /* 0x000100009c88783b */ /* 0x000ee60000004200 */
[C---:B------:R-:W-:Y:S01]  /*9ee0*/  FMUL.FTZ R47, R3.reuse, R47 ;  /* 0x0000002f032f7220 */ /* 0x040fe20000410000 */
[----:B------:R-:W-:Y:S01]  /*9ef0*/  MUFU.EX2 R175, R175 ;  /* 0x000000af00af7308 */ /* 0x000fe20000000800 */
[C---:B------:R-:W-:Y:S02]  /*9f00*/  FMUL.FTZ R48, R132.reuse, R48 ;  /* 0x0000003084307220 */ /* 0x040fe40000410000 */
[C---:B------:R-:W-:Y:S01]  /*9f10*/  HMMA.16816.F32.BF16 R104, R128.reuse, R142, R104 ;  /* 0x0000008e8068723c */ /* 0x040fe20000041868 */
[----:B------:R-:W5:Y:S03]  /*9f20*/  LDSM.16.MT88.4 R140, [R135+UR4+0x2100] ;  /* 0x00210004878c783b */ /* 0x000f660008004200 */
        /* <DEDUP_REMOVED lines=11> */
[C---:B------:R-:W-:Y:S04]  /*9fe0*/  FMUL.FTZ R55, R3.reuse, R55 ;  /* 0x0000003703377220 */ /* 0x040fe80000410000 */
[C---:B------:R-:W-:Y:S01]  /*9ff0*/  FMUL.FTZ R56, R132.reuse, R56 ;  /* 0x0000003884387220 */ /* 0x040fe20000410000 */
[----:B------:R-:W-:Y:S01]  /*a000*/  MUFU.EX2 R209, R209 ;  /* 0x000000d100d17308 */ /* 0x000fe20000000800 */
[C---:B------:R-:W-:Y:S02]  /*a010*/  FMUL.FTZ R57, R132.reuse, R57 ;  /* 0x0000003984397220 */ /* 0x040fe40000410000 */
[C---:B------:R-:W-:Y:S01]  /*a020*/  FMUL.FTZ R58, R3.reuse, R58 ;  /* 0x0000003a033a7220 */ /* 0x040fe20000410000 */
[C---:B---3--:R-:W-:Y:S03]  /*a030*/  HMMA.16816.F32.BF16 R116, R128.reuse, R136, R116 ;  /* 0x000000888074723c */ /* 0x048fe60000041874 */
[C---:B------:R-:W-:Y:S02]  /*a040*/  FMUL.FTZ R59, R3.reuse, R59 ;  /* 0x0000003b033b7220 */ /* 0x040fe40000410000 */
[C---:B------:R-:W-:Y:S01]  /*a050*/  FMUL.FTZ R60, R132.reuse, R60 ;  /* 0x0000003c843c7220 */ /* 0x040fe20000410000 */
[----:B------:R-:W-:Y:S01]  /*a060*/  MUFU.EX2 R210, R210 ;  /* 0x000000d200d27308 */ /* 0x000fe20000000800 */
[C---:B------:R-:W-:Y:S01]  /*a070*/  FMUL.FTZ R61, R132.reuse, R61 ;  /* 0x0000003d843d7220 */ /* 0x040fe20000410000 */
[C---:B------:R-:W-:Y:S01]  /*a080*/  HMMA.16816.F32.BF16 R120, R128.reuse, R138, R120 ;  /* 0x0000008a8078723c */ /* 0x040fe20000041878 */
[----:B------:R-:W3:Y:S03]  /*a090*/  LDSM.16.MT88.4 R136, [R134+UR4+0x2100] ;  /* 0x002100048688783b */ /* 0x000ee60008004200 */
[C---:B------:R-:W-:Y:S02]  /*a0a0*/  FMUL.FTZ R62, R3.reuse, R62 ;  /* 0x0000003e033e7220 */ /* 0x040fe40000410000 */
[C---:B------:R-:W-:Y:S02]  /*a0b0*/  FMUL.FTZ R63, R3.reuse, R63 ;  /* 0x0000003f033f7220 */ /* 0x040fe40000410000 */
[C---:B-----5:R-:W-:Y:S01]  /*a0c0*/  HMMA.16816.F32.BF16 R36, R128.reuse, R140, R36 ;  /* 0x0000008c8024723c */ /* 0x060fe20000041824 */
[----:B------:R-:W-:Y:S03]  /*a0d0*/  MUFU.EX2 R211, R211 ;  /* 0x000000d300d37308 */ /* 0x000fe60000000800 */
[C---:B------:R-:W-:Y:S02]  /*a0e0*/  FMUL.FTZ R64, R132.reuse, R64 ;  /* 0x0000004084407220 */ /* 0x040fe40000410000 */
[C---:B------:R-:W-:Y:S02]  /*a0f0*/  FMUL.FTZ R65, R132.reuse, R65 ;  /* 0x0000004184417220 */ /* 0x040fe40000410000 */
[C---:B------:R-:W-:Y:S01]  /*a100*/  HMMA.16816.F32.BF16 R40, R128.reuse, R142, R40 ;  /* 0x0000008e8028723c */ /* 0x040fe20000041828 */
[----:B------:R-:W5:Y:S03]  /*a110*/  LDSM.16.MT88.4 R140, [R156+0x2100] ;  /* 0x002100009c8c783b */ /* 0x000f660000004200 */
[C---:B------:R-:W-:Y:S02]  /*a120*/  FMUL.FTZ R66, R3.reuse, R66 ;  /* 0x0000004203427220 */ /* 0x040fe40000410000 */
[C---:B------:R-:W-:Y:S02]  /*a130*/  FMUL.FTZ R67, R3.reuse, R67 ;  /* 0x0000004303437220 */ /* 0x040fe40000410000 */
[C---:B----4-:R-:W-:Y:S04]  /*a140*/  HMMA.16816.F32.BF16 R44, R128.reuse, R124, R44 ;  /* 0x0000007c802c723c */ /* 0x050fe8000004182c */
[C---:B------:R-:W-:Y:S02]  /*a150*/  FMUL.FTZ R68, R132.reuse, R68 ;  /* 0x0000004484447220 */ /* 0x040fe40000410000 */
[C---:B------:R-:W-:Y:S02]  /*a160*/  FMUL.FTZ R69, R132.reuse, R69 ;  /* 0x0000004584457220 */ /* 0x040fe40000410000 */
[C---:B------:R-:W-:Y:S01]  /*a170*/  HMMA.16816.F32.BF16 R48, R128.reuse, R126, R48 ;  /* 0x0000007e8030723c */ /* 0x040fe20000041830 */
[----:B------:R-:W4:Y:S03]  /*a180*/  LDSM.16.MT88.4 R124, [R135+UR4+0x4100] ;  /* 0x00410004877c783b */ /* 0x000f260008004200 */
        /* <DEDUP_REMOVED lines=11> */
[C---:B-----5:R-:W-:Y:S04]  /*a240*/  HMMA.16816.F32.BF16 R60, R128.reuse, R140, R60 ;  /* 0x0000008c803c723c */ /* 0x060fe8000004183c */
[C---:B------:R-:W-:Y:S02]  /*a250*/  FMUL.FTZ R78, R3.reuse, R78 ;  /* 0x0000004e034e7220 */ /* 0x040fe40000410000 */
[C---:B------:R-:W-:Y:S02]  /*a260*/  FMUL.FTZ R79, R3.reuse, R79 ;  /* 0x0000004f034f7220 */ /* 0x040fe40000410000 */
[C---:B------:R-:W-:Y:S01]  /*a270*/  HMMA.16816.F32.BF16 R64, R128.reuse, R142, R64 ;  /* 0x0000008e8040723c */ /* 0x040fe20000041840 */
[----:B------:R-:W5:Y:S03]  /*a280*/  LDSM.16.MT88.4 R140, [R134+UR4+0x4100] ;  /* 0x00410004868c783b */ /* 0x000f660008004200 */
        /* <DEDUP_REMOVED lines=8> */
[----:B------:R-:W-:Y:S02]  /*a310*/  FMUL.FTZ R85, R132, R85 ;  /* 0x0000005584557220 */ /* 0x000fe40000410000 */
[C---:B------:R-:W-:Y:S01]  /*a320*/  FMUL.FTZ R86, R3.reuse, R86 ;  /* 0x0000005603567220 */ /* 0x040fe20000410000 */
[C---:B---3--:R-:W-:Y:S03]  /*a330*/  HMMA.16816.F32.BF16 R76, R128.reuse, R136, R76 ;  /* 0x00000088804c723c */ /* 0x048fe6000004184c */
[----:B------:R-:W-:Y:S02]  /*a340*/  FMUL.FTZ R87, R3, R87 ;  /* 0x0000005703577220 */ /* 0x000fe40000410000 */
[--C-:B------:R-:W-:Y:S02]  /*a350*/  FFMA.FTZ R167, R12, c[0x0][0x2d0], -R166.reuse ;  /* 0x0000b4000ca77a23 */ /* 0x100fe400000108a6 */
[----:B------:R-:W-:Y:S01]  /*a360*/  FFMA.FTZ R168, R13, c[0x0][0x2d0], -R166 ;  /* 0x0000b4000da87a23 */ /* 0x000fe200000108a6 */
[C---:B------:R-:W-:Y:S01]  /*a370*/  HMMA.16816.F32.BF16 R80, R128.reuse, R138, R80 ;  /* 0x0000008a8050723c */ /* 0x040fe20000041850 */
[----:B------:R-:W3:Y:S02]  /*a380*/  LDSM.16.MT88.4 R136, [R135+UR4+0x900] ;  /* 0x000900048788783b */ /* 0x000ee40008004200 */
[----:B------:R-:W-:Y:S01]  /*a390*/  MUFU.EX2 R167, R167 ;  /* 0x000000a700a77308 */ /* 0x000fe20000000800 */
[--C-:B------:R-:W-:Y:S01]  /*a3a0*/  FFMA.FTZ R171, R14, c[0x0][0x2d0], -R165.reuse ;  /* 0x0000b4000eab7a23 */ /* 0x100fe200000108a5 */
[----:B--2---:R-:W-:Y:S01]  /*a3b0*/  F2FP.BF16.PACK_AB R14, R170, R169 ;  /* 0x000000a9aa0e723e */ /* 0x004fe200000010ff */
[----:B------:R-:W-:Y:S01]  /*a3c0*/  FFMA.FTZ R172, R15, c[0x0][0x2d0], -R165 ;  /* 0x0000b4000fac7a23 */ /* 0x000fe200000108a5 */
[----:B-1----:R-:W-:Y:S01]  /*a3d0*/  F2FP.BF16.PACK_AB R15, R174, R173 ;  /* 0x000000adae0f723e */ /* 0x002fe200000010ff */
[C---:B-----5:R-:W-:Y:S04]  /*a3e0*/  HMMA.16816.F32.BF16 R84, R128.reuse, R140, R84 ;  /* 0x0000008c8054723c */ /* 0x060fe80000041854 */
[C---:B------:R-:W-:Y:S01]  /*a3f0*/  FMUL.FTZ R88, R132.reuse, R88 ;  /* 0x0000005884587220 */ /* 0x040fe20000410000 */
[----:B------:R-:W1:Y:S01]  /*a400*/  MUFU.EX2 R168, R168 ;  /* 0x000000a800a87308 */ /* 0x000e620000000800 */
[C---:B------:R-:W-:Y:S02]  /*a410*/  FMUL.FTZ R89, R132.reuse, R89 ;  /* 0x0000005984597220 */ /* 0x040fe40000410000 */
[C---:B------:R-:W-:Y:S04]  /*a420*/  FMUL.FTZ R90, R3.reuse, R90 ;  /* 0x0000005a035a7220 */ /* 0x040fe80000410000 */
[C---:B------:R-:W-:Y:S02]  /*a430*/  FMUL.FTZ R91, R3.reuse, R91 ;  /* 0x0000005b035b7220 */ /* 0x040fe40000410000 */
[C---:B------:R-:W-:Y:S01]  /*a440*/  FMUL.FTZ R92, R132.reuse, R92 ;  /* 0x0000005c845c7220 */ /* 0x040fe20000410000 */
[----:B------:R-:W-:Y:S01]  /*a450*/  MUFU.EX2 R171, R171 ;  /* 0x000000ab00ab7308 */ /* 0x000fe20000000800 */
[C---:B------:R-:W-:Y:S02]  /*a460*/  FMUL.FTZ R93, R132.reuse, R93 ;  /* 0x0000005d845d7220 */ /* 0x040fe40000410000 */
[C---:B------:R-:W-:Y:S01]  /*a470*/  FMUL.FTZ R94, R3.reuse, R94 ;  /* 0x0000005e035e7220 */ /* 0x040fe20000410000 */
[C---:B------:R-:W-:Y:S01]  /*a480*/  HMMA.16816.F32.BF16 R88, R128.reuse, R142, R88 ;  /* 0x0000008e8058723c */ /* 0x040fe20000041858 */
[----:B------:R-:W2:Y:S02]  /*a490*/  LDSM.16.MT88.4 R140, [R156+0x900] ;  /* 0x000900009c8c783b */ /* 0x000ea40000004200 */
[C---:B------:R-:W-:Y:S02]  /*a4a0*/  FMUL.FTZ R95, R3.reuse, R95 ;  /* 0x0000005f035f7220 */ /* 0x040fe40000410000 */
[C---:B------:R-:W-:Y:S01]  /*a4b0*/  FMUL.FTZ R96, R132.reuse, R96 ;  /* 0x0000006084607220 */ /* 0x040fe20000410000 */
[----:B------:R-:W5:Y:S01]  /*a4c0*/  MUFU.EX2 R172, R172 ;  /* 0x000000ac00ac7308 */ /* 0x000f620000000800 */
[----:B------:R-:W-:Y:S02]  /*a4d0*/  FMUL.FTZ R97, R132, R97 ;  /* 0x0000006184617220 */ /* 0x000fe40000410000 */
[C---:B------:R-:W-:Y:S01]  /*a4e0*/  FMUL.FTZ R98, R3.reuse, R98 ;  /* 0x0000006203627220 */ /* 0x040fe20000410000 */
[C---:B----4-:R-:W-:Y:S03]  /*a4f0*/  HMMA.16816.F32.BF16 R92, R128.reuse, R124, R92 ;  /* 0x0000007c805c723c */ /* 0x050fe6000004185c */
[C---:B------:R-:W-:Y:S01]  /*a500*/  FMUL.FTZ R99, R3.reuse, R99 ;  /* 0x0000006303637220 */ /* 0x040fe20000410000 */
[----:B-1----:R-:W-:Y:S01]  /*a510*/  F2FP.BF16.PACK_AB R12, R168, R167 ;  /* 0x000000a7a80c723e */ /* 0x002fe200000010ff */
[----:B------:R-:W-:Y:S01]  /*a520*/  FFMA.FTZ R164, R3, R202, R164 ;  /* 0x000000ca03a47223 */ /* 0x000fe200000100a4 */
[----:B------:R-:W-:Y:S01]  /*a530*/  @P0 IADD3 R3, P4, R192, UR22, RZ ;  /* 0x00000016c0030c10 */ /* 0x000fe2000ff9e0ff */
[----:B------:R-:W-:Y:S02]  /*a540*/  FFMA.FTZ R159, R132, R201, R159 ;  /* 0x000000c9849f7223 */ /* 0x000fe4000001009f */
[----:B------:R-:W-:Y:S01]  /*a550*/  FADD.FTZ R164, R161, R164 ;  /* 0x000000a4a1a47221 */ /* 0x000fe20000010000 */
[----:B------:R-:W-:Y:S01]  /*a560*/  HMMA.16816.F32.BF16 R96, R128, R126, R96 ;  /* 0x0000007e8060723c */ /* 0x000fe20000041860 */
[----:B------:R-:W1:Y:S02]  /*a570*/  LDSM.16.MT88.4 R124, [R134+UR4+0x2900] ;  /* 0x00290004867c783b */ /* 0x000e640008004200 */
[----:B------:R-:W-:Y:S02]  /*a580*/  FADD.FTZ R162, R162, R159 ;  /* 0x0000009fa2a27221 */ /* 0x000fe40000010000 */
[----:B------:R-:W-:Y:S02]  /*a590*/  FADD.FTZ R163, R163, R164 ;  /* 0x000000a4a3a37221 */ /* 0x000fe40000010000 */
[----:B------:R-:W-:Y:S02]  /*a5a0*/  FADD.FTZ R157, R157, R162 ;  /* 0x000000a29d9d7221 */ /* 0x000fe40000010000 */
[----:B------:R-:W4:Y:S03]  /*a5b0*/  LDSM.16.MT88.4 R128, [R156+0x2900] ;  /* 0x002900009c80783b */ /* 0x000f260000004200 */
[----:B-----5:R-:W-:Y:S01]  /*a5c0*/  F2FP.BF16.PACK_AB R13, R172, R171 ;  /* 0x000000abac0d723e */ /* 0x020fe200000010ff */
[----:B------:R-:W-:Y:S02]  /*a5d0*/  FADD.FTZ R160, R160, R157 ;  /* 0x0000009da0a07221 */ /* 0x000fe40000010000 */
[----:B------:R-:W-:Y:S02]  /*a5e0*/  FADD.FTZ R158, R158, R163 ;  /* 0x000000a39e9e7221 */ /* 0x000fe40000010000 */
[----:B------:R-:W-:Y:S02]  /*a5f0*/  FADD.FTZ R167, R167, R160 ;  /* 0x000000a0a7a77221 */ /* 0x000fe40000010000 */
[C---:B---3--:R-:W-:Y:S05]  /*a600*/  HMMA.16816.F32.BF16 R4, R12.reuse, R136, R4 ;  /* 0x000000880c04723c */ /* 0x048fea0000041804 */
        /* <DEDUP_REMOVED lines=11> */
[----:B------:R-:W-:Y:S04]  /*a6c0*/  FADD.FTZ R173, R174, R173 ;  /* 0x000000adaead7221 */ /* 0x000fe80000010000 */
[C---:B------:R-:W-:Y:S08]  /*a6d0*/  HMMA.16816.F32.BF16 R108, R12.reuse, R16, R108 ;  /* 0x000000100c6c723c */ /* 0x040ff0000004186c */
[C---:B------:R-:W-:Y:S01]  /*a6e0*/  HMMA.16816.F32.BF16 R112, R12.reuse, R18, R112 ;  /* 0x000000120c70723c */ /* 0x040fe20000041870 */
[----:B------:R-:W3:Y:S07]  /*a6f0*/  LDSM.16.MT88.4 R16, [R135+UR4+0x4900] ;  /* 0x004900048710783b */ /* 0x000eee0008004200 */
[C---:B--2---:R-:W-:Y:S08]  /*a700*/  HMMA.16816.F32.BF16 R116, R12.reuse, R140, R116 ;  /* 0x0000008c0c74723c */ /* 0x044ff00000041874 */
[C---:B------:R-:W-:Y:S01]  /*a710*/  HMMA.16816.F32.BF16 R120, R12.reuse, R142, R120 ;  /* 0x0000008e0c78723c */ /* 0x040fe20000041878 */
[----:B------:R-:W-:Y:S07]  /*a720*/  LDSM.16.MT88.4 R140, [R135+UR4+0x3100] ;  /* 0x00310004878c783b */ /* 0x000fee0008004200 */
        /* <DEDUP_REMOVED lines=9> */
[----:B------:R-:W2:Y:S01]  /*a7c0*/  MUFU.EX2 R149, R149 ;  /* 0x0000009500957308 */ /* 0x000ea20000000800 */
        /* <DEDUP_REMOVED lines=9> */
[----:B------:R-:W1:Y:S03]  /*a860*/  LDSM.16.MT88.4 R124, [R134+UR4+0x4900] ;  /* 0x00490004867c783b */ /* 0x000e660008004200 */
[----:B------:R-:W-:Y:S01]  /*a870*/  FFMA.FTZ R165, R35, c[0x0][0x2d0], -R165 ;  /* 0x0000b40023a57a23 */ /* 0x000fe200000108a5 */
[----:B------:R-:W5:Y:S03]  /*a880*/  MUFU.EX2 R151, R151 ;  /* 0x0000009700977308 */ /* 0x000f660000000800 */
[C---:B----4-:R-:W-:Y:S01]  /*a890*/  HMMA.16816.F32.BF16 R60, R12.reuse, R128, R60 ;  /* 0x000000800c3c723c */ /* 0x050fe2000004183c */
[----:B------:R-:W-:Y:S06]  /*a8a0*/  LDSM.16.MT88.4 R24, [R134+UR4+0x1100] ;  /* 0x001100048618783b */ /* 0x000fec0008004200 */
[----:B------:R-:W-:Y:S01]  /*a8b0*/  MUFU.EX2 R152, R152 ;  /* 0x0000009800987308 */ /* 0x000fe20000000800 */
[C---:B------:R-:W-:Y:S01]  /*a8c0*/  HMMA.16816.F32.BF16 R64, R12.reuse, R130, R64 ;  /* 0x000000820c40723c */ /* 0x040fe20000041840 */
[----:B------:R-:W4:Y:S07]  /*a8d0*/  LDSM.16.MT88.4 R128, [R156+0x4900] ;  /* 0x004900009c80783b */ /* 0x000f2e0000004200 */
[C---:B---3--:R-:W-:Y:S01]  /*a8e0*/  HMMA.16816.F32.BF16 R68, R12.reuse, R16, R68 ;  /* 0x000000100c44723c */ /* 0x048fe20000041844 */
[----:B------:R-:W-:Y:S01]  /*a8f0*/  LDSM.16.MT88.4 R32, [R156+0x1900] ;  /* 0x001900009c20783b */ /* 0x000fe20000004200 */
[----:B------:R-:W3:Y:S06]  /*a900*/  MUFU.EX2 R153, R153 ;  /* 0x0000009900997308 */ /* 0x000eec0000000800 */
[C---:B------:R-:W-:Y:S01]  /*a910*/  HMMA.16816.F32.BF16 R72, R12.reuse, R18, R72 ;  /* 0x000000120c48723c */ /* 0x040fe20000041848 */
[----:B------:R-:W2:Y:S03]  /*a920*/  LDSM.16.MT88.4 R16, [R135+UR4+0x1100] ;  /* 0x001100048710783b */ /* 0x000ea60008004200 */
[----:B------:R-:W-:Y:S04]  /*a930*/  MUFU.EX2 R154, R154 ;  /* 0x0000009a009a7308 */ /* 0x000fe80000000800 */
[C---:B------:R-:W-:Y:S06]  /*a940*/  HMMA.16816.F32.BF16 R76, R12.reuse, R136, R76 ;  /* 0x000000880c4c723c */ /* 0x040fec000004184c */
[----:B------:R-:W2:Y:S02]  /*a950*/  MUFU.EX2 R155, R155 ;  /* 0x0000009b009b7308 */ /* 0x000ea40000000800 */
[C---:B------:R-:W-:Y:S01]  /*a960*/  HMMA.16816.F32.BF16 R80, R12.reuse, R138, R80 ;  /* 0x0000008a0c50723c */ /* 0x040fe20000041850 */
[----:B------:R-:W3:Y:S07]  /*a970*/  LDSM.16.MT88.4 R136, [R156+0x1100] ;  /* 0x001100009c88783b */ /* 0x000eee0000004200 */
[C---:B-1----:R-:W-:Y:S01]  /*a980*/  HMMA.16816.F32.BF16 R84, R12.reuse, R124, R84 ;  /* 0x0000007c0c54723c */ /* 0x042fe20000041854 */
[----:B------:R-:W1:Y:S07]  /*a990*/  MUFU.EX2 R166, R166 ;  /* 0x000000a600a67308 */ /* 0x000e6e0000000800 */
[C---:B------:R-:W-:Y:S01]  /*a9a0*/  HMMA.16816.F32.BF16 R88, R12.reuse, R126, R88 ;  /* 0x0000007e0c58723c */ /* 0x040fe20000041858 */
[----:B------:R-:W1:Y:S02]  /*a9b0*/  LDSM.16.MT88.4 R124, [R134+UR4+0x3100] ;  /* 0x00310004867c783b */ /* 0x000e640008004200 */
[----:B------:R-:W1:Y:S05]  /*a9c0*/  MUFU.EX2 R212, R165 ;  /* 0x000000a500d47308 */ /* 0x000e6a0000000800 */
[C---:B----4-:R-:W-:Y:S08]  /*a9d0*/  HMMA.16816.F32.BF16 R92, R12.reuse, R128, R92 ;  /* 0x000000800c5c723c */ /* 0x050ff0000004185c */
[----:B------:R-:W-:Y:S07]  /*a9e0*/  HMMA.16816.F32.BF16 R96, R12, R130, R96 ;  /* 0x000000820c60723c */ /* 0x000fee0000041860 */
[----:B--2---:R-:W-:Y:S01]  /*a9f0*/  F2FP.BF16.PACK_AB R12, R149, R148 ;  /* 0x00000094950c723e */ /* 0x004fe200000010ff */
[----:B------:R-:W-:Y:S01]  /*aa00*/  FADD.FTZ R148, R148, R169 ;  /* 0x000000a994947221 */ /* 0x000fe20000010000 */
[----:B-----5:R-:W-:Y:S03]  /*aa10*/  F2FP.BF16.PACK_AB R14, R151, R150 ;  /* 0x00000096970e723e */ /* 0x020fe600000010ff */
[----:B---3--:R-:W-:Y:S01]  /*aa20*/  F2FP.BF16.PACK_AB R13, R153, R152 ;  /* 0x00000098990d723e */ /* 0x008fe200000010ff */
[----:B------:R-:W-:Y:S01]  /*aa30*/  FADD.FTZ R152, R152, R173 ;  /* 0x000000ad98987221 */ /* 0x000fe20000010000 */
[----:B------:R-:W-:Y:S01]  /*aa40*/  F2FP.BF16.PACK_AB R15, R155, R154 ;  /* 0x0000009a9b0f723e */ /* 0x000fe200000010ff */
[----:B------:R-:W-:Y:S02]  /*aa50*/  FADD.FTZ R149, R149, R148 ;  /* 0x0000009495957221 */ /* 0x000fe40000010000 */
[----:B------:R-:W-:Y:S02]  /*aa60*/  FADD.FTZ R153, R153, R152 ;  /* 0x0000009899997221 */ /* 0x000fe40000010000 */
[----:B------:R-:W-:Y:S02]  /*aa70*/  FADD.FTZ R150, R150, R149 ;  /* 0x0000009596967221 */ /* 0x000fe40000010000 */
[C---:B------:R-:W-:Y:S03]  /*aa80*/  HMMA.16816.F32.BF16 R4, R12.reuse, R16, R4 ;  /* 0x000000100c04723c */ /* 0x040fe60000041804 */
[----:B------:R-:W-:Y:S02]  /*aa90*/  FADD.FTZ R154, R154, R153 ;  /* 0x000000999a9a7221 */ /* 0x000fe40000010000 */
[----:B------:R-:W-:Y:S02]  /*aaa0*/  FADD.FTZ R150, R151, R150 ;  /* 0x0000009697967221 */ /* 0x000fe40000010000 */
[----:B------:R-:W-:Y:S01]  /*aab0*/  FADD.FTZ R154, R155, R154 ;  /* 0x0000009a9b9a7221 */ /* 0x000fe20000010000 */
[C---:B------:R-:W-:Y:S01]  /*aac0*/  HMMA.16816.F32.BF16 R8, R12.reuse, R18, R8 ;  /* 0x000000120c08723c */ /* 0x040fe20000041808 */
[----:B------:R-:W2:Y:S07]  /*aad0*/  LDSM.16.MT88.4 R16, [R156+0x3100] ;  /* 0x003100009c10783b */ /* 0x000eae0000004200 */
[C---:B------:R-:W-:Y:S08]  /*aae0*/  HMMA.16816.F32.BF16 R100, R12.reuse, R20, R100 ;  /* 0x000000140c64723c */ /* 0x040ff00000041864 */
[C---:B------:R-:W-:Y:S01]  /*aaf0*/  HMMA.16816.F32.BF16 R104, R12.reuse, R22, R104 ;  /* 0x000000160c68723c */ /* 0x040fe20000041868 */
[----:B------:R-:W3:Y:S07]  /*ab00*/  LDSM.16.MT88.4 R20, [R135+UR4+0x5100] ;  /* 0x005100048714783b */ /* 0x000eee0008004200 */
[C---:B------:R-:W-:Y:S08]  /*ab10*/  HMMA.16816.F32.BF16 R108, R12.reuse, R24, R108 ;  /* 0x000000180c6c723c */ /* 0x040ff0000004186c */
[C---:B------:R-:W-:Y:S01]  /*ab20*/  HMMA.16816.F32.BF16 R112, R12.reuse, R26, R112 ;  /* 0x0000001a0c70723c */ /* 0x040fe20000041870 */
[----:B------:R-:W4:Y:S07]  /*ab30*/  LDSM.16.MT88.4 R24, [R133+0x5100] ;  /* 0x005100008518783b */ /* 0x000f2e0000004200 */
        /* <DEDUP_REMOVED lines=11> */
[----:B------:R-:W1:Y:S07]  /*abf0*/  LDSM.16.MT88.4 R124, [R134+UR4+0x5100] ;  /* 0x00510004867c783b */ /* 0x000e6e0008004200 */
[C---:B--2---:R-:W-:Y:S08]  /*ac00*/  HMMA.16816.F32.BF16 R60, R12.reuse, R16, R60 ;  /* 0x000000100c3c723c */ /* 0x044ff0000004183c */
[C---:B------:R-:W-:Y:S01]  /*ac10*/  HMMA.16816.F32.BF16 R64, R12.reuse, R18, R64 ;  /* 0x000000120c40723c */ /* 0x040fe20000041840 */
[----:B------:R-:W2:Y:S07]  /*ac20*/  LDSM.16.MT88.4 R16, [R156+0x5100] ;  /* 0x005100009c10783b */ /* 0x000eae0000004200 */
[C---:B---3--:R-:W-:Y:S08]  /*ac30*/  HMMA.16816.F32.BF16 R68, R12.reuse, R20, R68 ;  /* 0x000000140c44723c */ /* 0x048ff00000041844 */
[C---:B------:R-:W-:Y:S01]  /*ac40*/  HMMA.16816.F32.BF16 R72, R12.reuse, R22, R72 ;  /* 0x000000160c48723c */ /* 0x040fe20000041848 */
[----:B------:R-:W3:Y:S07]  /*ac50*/  LDSM.16.MT88.4 R20, [R135+UR4+0x1900] ;  /* 0x001900048714783b */ /* 0x000eee0008004200 */
[C---:B----4-:R-:W-:Y:S08]  /*ac60*/  HMMA.16816.F32.BF16 R76, R12.reuse, R24, R76 ;  /* 0x000000180c4c723c */ /* 0x050ff0000004184c */
[C---:B------:R-:W-:Y:S01]  /*ac70*/  HMMA.16816.F32.BF16 R80, R12.reuse, R26, R80 ;  /* 0x0000001a0c50723c */ /* 0x040fe20000041850 */
[----:B------:R-:W4:Y:S07]  /*ac80*/  LDSM.16.MT88.4 R24, [R134+UR4+0x1900] ;  /* 0x001900048618783b */ /* 0x000f2e0008004200 */
[C---:B-1----:R-:W-:Y:S08]  /*ac90*/  HMMA.16816.F32.BF16 R84, R12.reuse, R124, R84 ;  /* 0x0000007c0c54723c */ /* 0x042ff00000041854 */
[C---:B------:R-:W-:Y:S08]  /*aca0*/  HMMA.16816.F32.BF16 R88, R12.reuse, R126, R88 ;  /* 0x0000007e0c58723c */ /* 0x040ff00000041858 */
[C---:B--2---:R-:W-:Y:S08]  /*acb0*/  HMMA.16816.F32.BF16 R92, R12.reuse, R16, R92 ;  /* 0x000000100c5c723c */ /* 0x044ff0000004185c */
[----:B------:R-:W-:Y:S01]  /*acc0*/  HMMA.16816.F32.BF16 R96, R12, R18, R96 ;  /* 0x000000120c60723c */ /* 0x000fe20000041860 */
[----:B------:R1:W-:Y:S06]  /*acd0*/  LDSM.16.MT88.4 R16, [R133+0x5900] ;  /* 0x005900008510783b */ /* 0x0003ec0000004200 */
        /* <DEDUP_REMOVED lines=9> */
[C---:B---3--:R-:W-:Y:S01]  /*ad70*/  HMMA.16816.F32.BF16 R128, R12.reuse, R20, R4 ;  /* 0x000000140c80723c */ /* 0x048fe20000041804 */
[----:B------:R-:W2:Y:S02]  /*ad80*/  LDSM.16.MT88.4 R4, [R156+0x3900] ;  /* 0x003900009c04783b */ /* 0x000ea40000004200 */
[----:B-1----:R-:W-:Y:S01]  /*ad90*/  MOV R133, R2 ;  /* 0x0000000200857202 */ /* 0x002fe20000000f00 */
[----:B------:R-:W-:Y:S02]  /*ada0*/  FADD.FTZ R211, R211, R210 ;  /* 0x000000d2d3d37221 */ /* 0x000fe40000010000 */
[----:B------:R-:W-:Y:S02]  /*adb0*/  FADD.FTZ R201, R166, R201 ;  /* 0x000000c9a6c97221 */ /* 0x000fe40000010000 */
[C---:B------:R-:W-:Y:S01]  /*adc0*/  HMMA.16816.F32.BF16 R124, R12.reuse, R22, R8 ;  /* 0x000000160c7c723c */ /* 0x040fe20000041808 */
[----:B------:R-:W1:Y:S03]  /*add0*/  LDSM.16.MT88.4 R8, [R135+UR4+0x5900] ;  /* 0x005900048708783b */ /* 0x000e660008004200 */
[----:B------:R-:W-:Y:S03]  /*ade0*/  FADD.FTZ R202, R212, R211 ;  /* 0x000000d3d4ca7221 */ /* 0x000fe60000010000 */
[----:B------:R-:W-:Y:S01]  /*adf0*/  @P0 LEA R22, P6, R3, c[0x0][0x1c8], 0x1 ;  /* 0x0000720003160a11 */ /* 0x000fe200078c08ff */
        /* <DEDUP_REMOVED lines=14> */
[----:B------:R-:W2:Y:S07]  /*aee0*/  LDSM.16.MT88.4 R4, [R134+UR4+0x5900] ;  /* 0x005900048604783b */ /* 0x000eae0008004200 */
[C---:B-1----:R-:W-:Y:S07]  /*aef0*/  HMMA.16816.F32.BF16 R68, R12.reuse, R8, R68 ;  /* 0x000000080c44723c */ /* 0x042fee0000041844 */
[----:B------:R-:W-:Y:S01]  /*af00*/  @P0 IADD3 R8, P5, R179, UR22, RZ ;  /* 0x00000016b3080c10 */ /* 0x000fe2000ffbe0ff */
[C---:B------:R-:W-:Y:S04]  /*af10*/  HMMA.16816.F32.BF16 R72, R12.reuse, R10, R72 ;  /* 0x0000000a0c48723c */ /* 0x040fe80000041848 */
[----:B------:R-:W-:Y:S02]  /*af20*/  @P0 IADD3.X R9, R178, UR23, RZ, P5, !PT ;  /* 0x00000017b2090c10 */ /* 0x000fe4000affe4ff */
[----:B------:R-:W-:Y:S02]  /*af30*/  @P0 IADD3 R28, P5, R192, UR24, RZ ;  /* 0x00000018c01c0c10 */ /* 0x000fe4000ffbe0ff */
[----:B------:R-:W-:Y:S01]  /*af40*/  @P0 IADD3.X R10, R199, UR23, RZ, P4, !PT ;  /* 0x00000017c70a0c10 */ /* 0x000fe2000a7fe4ff */
[C---:B------:R-:W-:Y:S03]  /*af50*/  HMMA.16816.F32.BF16 R76, R12.reuse, R16, R76 ;  /* 0x000000100c4c723c */ /* 0x040fe6000004184c */
[C---:B------:R-:W-:Y:S02]  /*af60*/  @P0 LEA R20, P4, R8.reuse, c[0x0][0x1c8], 0x1 ;  /* 0x0000720008140a11 */ /* 0x040fe400078808ff */
[----:B------:R-:W-:Y:S02]  /*af70*/  @P0 LEA.HI.X R23, R3, c[0x0][0x1cc], R10, 0x1, P6 ;  /* 0x0000730003170a11 */ /* 0x000fe400030f0c0a */
[----:B------:R-:W-:Y:S01]  /*af80*/  @P0 LEA.HI.X R21, R8, c[0x0][0x1cc], R9, 0x1, P4 ;  /* 0x0000730008150a11 */ /* 0x000fe200020f0c09 */
[C---:B------:R-:W-:Y:S01]  /*af90*/  HMMA.16816.F32.BF16 R80, R12.reuse, R18, R80 ;  /* 0x000000120c50723c */ /* 0x040fe20000041850 */
[----:B------:R-:W1:Y:S03]  /*afa0*/  LDSM.16.MT88.4 R8, [R156+0x5900] ;  /* 0x005900009c08783b */ /* 0x000e660000004200 */
[----:B------:R-:W-:Y:S01]  /*afb0*/  @P0 IADD3 R26, P4, R177, UR22, RZ ;  /* 0x00000016b11a0c10 */ /* 0x000fe2000ff9e0ff */
[----:B------:R-:W-:Y:S02]  /*afc0*/  @UP1 UIADD3.X UR22, UR13, UR23, URZ, UP0, !UPT ;  /* 0x000000170d161290 */ /* 0x000fe400087fe43f */
[----:B------:R-:W-:Y:S01]  /*afd0*/  UISETP.GE.AND UP0, UPT, UR15, 0x1, UPT ;  /* 0x000000010f00788c */ /* 0x000fe2000bf06270 */
[----:B------:R-:W-:Y:S01]  /*afe0*/  @P0 LEA R24, P6, R26, c[0x0][0x1c8], 0x1 ;  /* 0x000072001a180a11 */ /* 0x000fe200078c08ff */
[C---:B--2---:R-:W-:Y:S01]  /*aff0*/  HMMA.16816.F32.BF16 R84, R12.reuse, R4, R84 ;  /* 0x000000040c54723c */ /* 0x044fe20000041854 */
        /* <DEDUP_REMOVED lines=21> */
[C---:B-1----:R-:W-:Y:S02]  /*b150*/  HMMA.16816.F32.BF16 R92, R12.reuse, R8, R92 ;  /* 0x000000080c5c723c */ /* 0x042fe4000004185c */
        /* <DEDUP_REMOVED lines=16> */
.L_x_2149:
        /* <DEDUP_REMOVED lines=21> */
.L_x_2160:
[----:B------:R-:W-:Y:S04]  /*b3b0*/  DEPBAR.LE SB0, 0x2 ;  /* 0x000080800000791a */ /* 0x000fe80000000000 */
[----:B------:R-:W-:Y:S01]  /*b3c0*/  BAR.SYNC.DEFER_BLOCKING 0x0 ;  /* 0x0000000000007b1d */ /* 0x000fe20000010000 */
[----:B------:R-:W-:Y:S01]  /*b3d0*/  UIMAD UR4, UR5, 0x6000, URZ ;  /* 0x00006000050478a4 */ /* 0x000fe2000f8e023f */
[----:B------:R-:W-:Y:S01]  /*b3e0*/  IMAD.U32 R29, RZ, RZ, UR15 ;  /* 0x0000000fff1d7e24 */ /* 0x000fe2000f8e00ff */
[----:B------:R-:W-:Y:S06]  /*b3f0*/  UISETP.GE.AND UP1, UPT, UR10, UR17, UPT ;  /* 0x000000110a00728c */ /* 0x000fec000bf26270 */
[----:B------:R-:W-:Y:S05]  /*b400*/  PLOP3.LUT P0, PT, PT, PT, UP1, 0x80, 0x0 ;  /* 0x000000000000781c */ /* 0x000fea0003f0f018 */
[----:B------:R-:W-:Y:S04]  /*b410*/  @!UP1 UIADD3 UR7, UR17, -0x1, URZ ;  /* 0xffffffff11079890 */ /* 0x000fe8000fffe03f */
[----:B------:R-:W-:Y:S02]  /*b420*/  @!UP1 USHF.R.S32.HI UR6, URZ, 0x1f, UR7 ;  /* 0x0000001f3f069899 */ /* 0x000fe40008011407 */
[----:B------:R-:W-:Y:S02]  /*b430*/  @!UP1 UIMAD.WIDE.U32 UR20, UR7, UR8, URZ ;  /* 0x00000008071492a5 */ /* 0x000fe4000f8e003f */
[----:B------:R-:W-:Y:S01]  /*b440*/  @!UP1 UIMAD UR6, UR6, UR8, URZ ;  /* 0x00000008060692a4 */ /* 0x000fe2000f8e023f */
[----:B------:R-:W-:Y:S01]  /*b450*/  @!P0 IMAD R168, R29, 0x6000, R200 ;  /* 0x000060001da88824 */ /* 0x000fe200078e02c8 */
[----:B------:R-:W-:Y:S02]  /*b460*/  LDSM.16.M88.4 R32, [R186] ;  /* 0x00000000ba20783b */ /* 0x000fe40000000200 */
        /* <DEDUP_REMOVED lines=11> */
[----:B------:R-:W4:Y:S05]  /*b520*/  LDSM.16.M88.4 R136, [R184+UR4+0xd900] ;  /* 0x00d90004b888783b */ /* 0x000f2a0008000200 */
[----:B------:R-:W-:Y:S01]  /*b530*/  LDSM.16.M88.4 R140, [R182] ;  /* 0x00000000b68c783b */ /* 0x000fe20000000200 */
[C---:B-1----:R-:W-:Y:S07]  /*b540*/  HMMA.16816.F32.BF16 R4, R32.reuse, R8, RZ ;  /* 0x000000082004723c */ /* 0x042fee00000418ff */
[----:B------:R-:W-:Y:S02]  /*b550*/  @!P0 IADD3.X R9, R195, UR6, RZ, P5, !PT ;  /* 0x00000006c3098c10 */ /* 0x000fe4000affe4ff */
[C---:B------:R-:W-:Y:S03]  /*b560*/  @!P0 LEA R170, P5, R13.reuse, c[0x0][0x1f8], 0x1 ;  /* 0x00007e000daa8a11 */ /* 0x040fe600078a08ff */
[----:B------:R-:W-:Y:S02]  /*b570*/  @!P0 LEA.HI.X R173, R0, c[0x0][0x1fc], R9, 0x1, P4 ;  /* 0x00007f0000ad8a11 */ /* 0x000fe400020f0c09 */
[C---:B------:R-:W-:Y:S01]  /*b580*/  HMMA.16816.F32.BF16 R8, R32.reuse, R10, RZ ;  /* 0x0000000a2008723c */ /* 0x040fe200000418ff */
[----:B------:R-:W-:Y:S02]  /*b590*/  @!P0 LEA.HI.X R171, R13, c[0x0][0x1fc], R12, 0x1, P5 ;  /* 0x00007f000dab8a11 */ /* 0x000fe400028f0c0c */
[----:B------:R-:W-:Y:S02]  /*b5a0*/  IADD3 R0, R184, UR4, RZ ;  /* 0x00000004b8007c10 */ /* 0x000fe4000fffe0ff */
[----:B------:R-:W-:Y:S01]  /*b5b0*/  @!P0 IADD3 R2, P4, R210, UR7, RZ ;  /* 0x00000007d2028c10 */ /* 0x000fe2000ff9e0ff */
[----:B------:R-:W-:Y:S02]  /*b5c0*/  @!UP1 UIADD3 UR7, UP0, UR12, UR7, URZ ;  /* 0x000000070c079290 */ /* 0x000fe4000ff1e03f */
[C---:B--2---:R-:W-:Y:S01]  /*b5d0*/  HMMA.16816.F32.BF16 R12, R32.reuse, R16, RZ ;  /* 0x00000010200c723c */ /* 0x044fe200000418ff */
[--C-:B------:R-:W-:Y:S03]  /*b5e0*/  IMAD.IADD R188, R185, 0x1, R0.reuse ;  /* 0x00000001b9bc7824 */ /* 0x100fe600078e0200 */
[C---:B------:R-:W-:Y:S01]  /*b5f0*/  @!P0 LEA R178, P5, R2.reuse, c[0x0][0x1f8], 0x1 ;  /* 0x00007e0002b28a11 */ /* 0x040fe200078a08ff */
[----:B------:R-:W-:Y:S01]  /*b600*/  IMAD.IADD R0, R133, 0x1, R0 ;  /* 0x0000000185007824 */ /* 0x000fe200078e0200 */
[----:B------:R-:W1:Y:S01]  /*b610*/  LDSM.16.M88.4 R144, [R188+0xc100] ;  /* 0x00c10000bc90783b */ /* 0x000e620000000200 */
[----:B------:R-:W-:Y:S01]  /*b620*/  @!P0 IADD3.X R21, R209, UR6, RZ, P4, !PT ;  /* 0x00000006d1158c10 */ /* 0x000fe2000a7fe4ff */
[C---:B------:R-:W-:Y:S01]  /*b630*/  HMMA.16816.F32.BF16 R16, R32.reuse, R18, RZ ;  /* 0x000000122010723c */ /* 0x040fe200000418ff */
[----:B------:R-:W-:Y:S02]  /*b640*/  @!UP1 UIADD3.X UR6, UR11, UR6, URZ, UP0, !UPT ;  /* 0x000000060b069290 */ /* 0x000fe400087fe43f */
[----:B------:R-:W-:Y:S01]  /*b650*/  LDSM.16.M88.4 R156, [R188+0xd900] ;  /* 0x00d90000bc9c783b */ /* 0x000fe20000000200 */
[----:B------:R-:W-:Y:S01]  /*b660*/  @!P0 LEA.HI.X R179, R2, c[0x0][0x1fc], R21, 0x1, P5 ;  /* 0x00007f0002b38a11 */ /* 0x000fe200028f0c15 */
[----:B------:R-:W-:Y:S01]  /*b670*/  UISETP.GE.AND UP0, UPT, UR15, 0x1, UPT ;  /* 0x000000010f00788c */ /* 0x000fe2000bf06270 */
[----:B------:R-:W-:Y:S02]  /*b680*/  @!P0 IADD3 R30, P6, R190, UR7, RZ ;  /* 0x00000007be1e8c10 */ /* 0x000fe4000ffde0ff */
[C---:B---3--:R-:W-:Y:S01]  /*b690*/  HMMA.16816.F32.BF16 R20, R32.reuse, R24, RZ ;  /* 0x000000182014723c */ /* 0x048fe200000418ff */
[----:B------:R-:W-:Y:S03]  /*b6a0*/  @!P0 IADD3 R153, P4, R210, UR7, RZ ;  /* 0x00000007d2998c10 */ /* 0x000fe6000ff9e0ff */
[----:B------:R-:W-:Y:S02]  /*b6b0*/  @!P0 IADD3.X R149, R195, UR6, RZ, P6, !PT ;  /* 0x00000006c3958c10 */ /* 0x000fe4000b7fe4ff */
[C---:B------:R-:W-:Y:S02]  /*b6c0*/  @!P0 LEA R212, P6, R30.reuse, c[0x0][0x1f8], 0x1 ;  /* 0x00007e001ed48a11 */ /* 0x040fe400078c08ff */
[C---:B------:R-:W-:Y:S01]  /*b6d0*/  HMMA.16816.F32.BF16 R24, R32.reuse, R26, RZ ;  /* 0x0000001a2018723c */ /* 0x040fe200000418ff */
[----:B------:R-:W-:Y:S03]  /*b6e0*/  @!P0 IADD3 R2, P5, R203, UR7, RZ ;  /* 0x00000007cb028c10 */ /* 0x000fe6000ffbe0ff */
[----:B------:R-:W-:Y:S02]  /*b6f0*/  @!P0 LEA.HI.X R213, R30, c[0x0][0x1fc], R149, 0x1, P6 ;  /* 0x00007f001ed58a11 */ /* 0x000fe400030f0c95 */
[----:B------:R-:W2:Y:S01]  /*b700*/  LDSM.16.M88.4 R148, [R188+0xc900] ;  /* 0x00c90000bc94783b */ /* 0x000ea20000000200 */
[----:B------:R-:W-:Y:S02]  /*b710*/  @!P0 IADD3.X R31, R211, UR6, RZ, P5, !PT ;  /* 0x00000006d31f8c10 */ /* 0x000fe4000affe4ff */
[C---:B------:R-:W-:Y:S03]  /*b720*/  @!P0 LEA R176, P5, R2.reuse, c[0x0][0x1f8], 0x1 ;  /* 0x00007e0002b08a11 */ /* 0x040fe600078a08ff */
[----:B------:R-:W-:Y:S01]  /*b730*/  @!P0 IADD3.X R28, R209, UR6, RZ, P4, !PT ;  /* 0x00000006d11c8c10 */ /* 0x000fe2000a7fe4ff */
[----:B------:R-:W-:Y:S01]  /*b740*/  USHF.L.U32 UR6, UR17, 0x6, URZ ;  /* 0x0000000611067899 */ /* 0x000fe2000800063f */
[----:B------:R-:W-:Y:S02]  /*b750*/  @!P0 LEA R174, P4, R153, c[0x0][0x1f8], 0x1 ;  /* 0x00007e0099ae8a11 */ /* 0x000fe400078808ff */
[----:B------:R-:W-:Y:S01]  /*b760*/  @!P0 LEA.HI.X R177, R2, c[0x0][0x1fc], R31, 0x1, P5 ;  /* 0x00007f0002b18a11 */ /* 0x000fe200028f0c1f */
[----:B------:R-:W-:Y:S01]  /*b770*/  IMAD.IADD R2, R133, 0x1, R188 ;  /* 0x0000000185027824 */ /* 0x000fe200078e02bc */
[----:B------:R-:W-:Y:S02]  /*b780*/  @!P0 LEA.HI.X R175, R153, c[0x0][0x1fc], R28, 0x1, P4 ;  /* 0x00007f0099af8a11 */ /* 0x000fe400020f0c1c */
[C---:B----4-:R-:W-:Y:S01]  /*b790*/  HMMA.16816.F32.BF16 R28, R32.reuse, R136, RZ ;  /* 0x00000088201c723c */ /* 0x050fe200000418ff */
[----:B------:R-:W3:Y:S05]  /*b7a0*/  LDSM.16.M88.4 R152, [R188+0xd100] ;  /* 0x00d10000bc98783b */ /* 0x000eea0000000200 */
[----:B------:R-:W-:Y:S01]  /*b7b0*/  @!PT LDS RZ, [RZ] ;  /* 0x00000000fffff984 */ /* 0x000fe20000000800 */
[----:B------:R-:W-:Y:S01]  /*b7c0*/  @!PT LDS RZ, [RZ] ;  /* 0x00000000fffff984 */ /* 0x000fe20000000800 */
[----:B------:R-:W-:Y:S01]  /*b7d0*/  @!PT LDS RZ, [RZ] ;  /* 0x00000000fffff984 */ /* 0x000fe20000000800 */
[----:B------:R4:W-:Y:S02]  /*b7e0*/  @!P0 LDGSTS.E.BYPASS.LTC128B.128 [R168], [R172.64], !P3 ;  /* 0x00000000aca88fae */ /* 0x0009e4000d901d52 */
[----:B------:R-:W-:Y:S03]  /*b7f0*/  HMMA.16816.F32.BF16 R32, R32, R138, RZ ;  /* 0x0000008a2020723c */ /* 0x000fe600000418ff */
[----:B------:R4:W-:Y:S05]  /*b800*/  @!P0 LDGSTS.E.BYPASS.LTC128B.128 [R168+0x2000], [R170.64], !P2 ;  /* 0x02000000aaa88fae */ /* 0x0009ea000d101d52 */
[C---:B-1----:R-:W-:Y:S01]  /*b810*/  HMMA.16816.F32.BF16 R4, R140.reuse, R144, R4 ;  /* 0x000000908c04723c */ /* 0x042fe20000041804 */
[----:B------:R4:W-:Y:S05]  /*b820*/  @!P0 LDGSTS.E.BYPASS.LTC128B.128 [R168+0x4000], [R178.64], !P1 ;  /* 0x04000000b2a88fae */ /* 0x0009ea000c901d52 */
[----:B------:R4:W-:Y:S02]  /*b830*/  @!P0 LDGSTS.E.BYPASS.LTC128B.128 [R168+0x1000], [R212.64], !P3 ;  /* 0x01000000d4a88fae */ /* 0x0009e4000d901d52 */
[C---:B------:R-:W-:Y:S03]  /*b840*/  HMMA.16816.F32.BF16 R8, R140.reuse, R146, R8 ;  /* 0x000000928c08723c */ /* 0x040fe60000041808 */
[----:B------:R4:W-:Y:S05]  /*b850*/  @!P0 LDGSTS.E.BYPASS.LTC128B.128 [R168+0x3000], [R176.64], !P2 ;  /* 0x03000000b0a88fae */ /* 0x0009ea000d101d52 */
[C---:B--2---:R-:W-:Y:S01]  /*b860*/  HMMA.16816.F32.BF16 R12, R140.reuse, R148, R12 ;  /* 0x000000948c0c723c */ /* 0x044fe2000004180c */
[----:B------:R4:W-:Y:S01]  /*b870*/  @!P0 LDGSTS.E.BYPASS.LTC128B.128 [R168+0x5000], [R174.64], !P1 ;  /* 0x05000000aea88fae */ /* 0x0009e2000c901d52 */
[----:B------:R-:W-:Y:S04]  /*b880*/  PLOP3.LUT P0, PT, PT, PT, UP3, 0x80, 0x0 ;  /* 0x000000000000781c */ /* 0x000fe80003f0f038 */
[----:B------:R-:W-:Y:S02]  /*b890*/  LDSM.16.M88.4 R160, [R181] ;  /* 0x00000000b5a0783b */ /* 0x000fe40000000200 */
[C---:B------:R-:W-:Y:S03]  /*b8a0*/  HMMA.16816.F32.BF16 R16, R140.reuse, R150, R16 ;  /* 0x000000968c10723c */ /* 0x040fe60000041810 */
[----:B------:R-:W1:Y:S05]  /*b8b0*/  LDSM.16.M88.4 R164, [R0+0xc100] ;  /* 0x00c1000000a4783b */ /* 0x000e6a0000000200 */
[C---:B---3--:R-:W-:Y:S01]  /*b8c0*/  HMMA.16816.F32.BF16 R20, R140.reuse, R152, R20 ;  /* 0x000000988c14723c */ /* 0x048fe20000041814 */
[----:B------:R-:W2:Y:S05]  /*b8d0*/  LDSM.16.M88.4 R136, [R0+0xc900] ;  /* 0x00c900000088783b */ /* 0x000eaa0000000200 */
[----:B------:R-:W3:Y:S02]  /*b8e0*/  LDSM.16.M88.4 R144, [R0+0xd100] ;  /* 0x00d100000090783b */ /* 0x000ee40000000200 */
[C---:B------:R-:W-:Y:S03]  /*b8f0*/  HMMA.16816.F32.BF16 R24, R140.reuse, R154, R24 ;  /* 0x0000009a8c18723c */ /* 0x040fe60000041818 */
[----:B------:R-:W5:Y:S05]  /*b900*/  LDSM.16.M88.4 R148, [R0+0xd900] ;  /* 0x00d900000094783b */ /* 0x000f6a0000000200 */
[C---:B------:R-:W-:Y:S01]  /*b910*/  HMMA.16816.F32.BF16 R28, R140.reuse, R156, R28 ;  /* 0x0000009c8c1c723c */ /* 0x040fe2000004181c */
[----:B----4-:R-:W-:Y:S05]  /*b920*/  LDSM.16.M88.4 R168, [R180] ;  /* 0x00000000b4a8783b */ /* 0x010fea0000000200 */
[----:B------:R-:W4:Y:S02]  /*b930*/  LDSM.16.M88.4 R172, [R2+0xc100] ;  /* 0x00c1000002ac783b */ /* 0x000f240000000200 */
[----:B------:R-:W-:Y:S03]  /*b940*/  HMMA.16816.F32.BF16 R32, R140, R158, R32 ;  /* 0x0000009e8c20723c */ /* 0x000fe60000041820 */
[----:B------:R-:W3:Y:S05]  /*b950*/  LDSM.16.M88.4 R176, [R2+0xc900] ;  /* 0x00c9000002b0783b */ /* 0x000eea0000000200 */
[----:B------:R-:W4:Y:S01]  /*b960*/  LDSM.16.M88.4 R140, [R2+0xd100] ;  /* 0x00d10000028c783b */ /* 0x000f220000000200 */
[C---:B-1----:R-:W-:Y:S04]  /*b970*/  HMMA.16816.F32.BF16 R4, R160.reuse, R164, R4 ;  /* 0x000000a4a004723c */ /* 0x042fe80000041804 */
[----:B------:R-:W-:Y:S05]  /*b980*/  LDSM.16.M88.4 R152, [R184+UR4+0xe900] ;  /* 0x00e90004b898783b */ /* 0x000fea0008000200 */
[----:B------:R-:W-:Y:S01]  /*b990*/  LDSM.16.M88.4 R156, [R184+UR4+0xf100] ;  /* 0x00f10004b89c783b */ /* 0x000fe20008000200 */
[C---:B------:R-:W-:Y:S04]  /*b9a0*/  HMMA.16816.F32.BF16 R8, R160.reuse, R166, R8 ;  /* 0x000000a6a008723c */ /* 0x040fe80000041808 */
[----:B------:R-:W-:Y:S04]  /*b9b0*/  LDSM.16.M88.4 R164, [R188+0xe100] ;  /* 0x00e10000bca4783b */ /* 0x000fe80000000200 */
[C---:B--2---:R-:W-:Y:S01]  /*b9c0*/  HMMA.16816.F32.BF16 R12, R160.reuse, R136, R12 ;  /* 0x00000088a00c723c */ /* 0x044fe2000004180c */
[----:B------:R-:W0:Y:S07]  /*b9d0*/  LDGDEPBAR ;  /* 0x00000000000079af */ /* 0x000e2e0000000000 */
[C---:B------:R-:W-:Y:S01]  /*b9e0*/  HMMA.16816.F32.BF16 R16, R160.reuse, R138, R16 ;  /* 0x0000008aa010723c */ /* 0x040fe20000041810 */
[----:B------:R-:W1:Y:S07]  /*b9f0*/  LDSM.16.M88.4 R136, [R2+0xd900] ;  /* 0x00d900000288783b */ /* 0x000e6e0000000200 */
[C---:B---3--:R-:W-:Y:S08]  /*ba00*/  HMMA.16816.F32.BF16 R20, R160.reuse, R144, R20 ;  /* 0x00000090a014723c */ /* 0x048ff00000041814 */
[C---:B------:R-:W-:Y:S01]  /*ba10*/  HMMA.16816.F32.BF16 R24, R160.reuse, R146, R24 ;  /* 0x00000092a018723c */ /* 0x040fe20000041818 */
[----:B------:R-:W-:Y:S07]  /*ba20*/  LDSM.16.M88.4 R144, [R186+0x4000] ;  /* 0x00400000ba90783b */ /* 0x000fee0000000200 */
[C---:B-----5:R-:W-:Y:S08]  /*ba30*/  HMMA.16816.F32.BF16 R28, R160.reuse, R148, R28 ;  /* 0x00000094a01c723c */ /* 0x060ff0000004181c */
[----:B------:R-:W-:Y:S01]  /*ba40*/  HMMA.16816.F32.BF16 R32, R160, R150, R32 ;  /* 0x00000096a020723c */ /* 0x000fe20000041820 */
[----:B------:R-:W2:Y:S05]  /*ba50*/  LDSM.16.M88.4 R148, [R184+UR4+0xe100] ;  /* 0x00e10004b894783b */ /* 0x000eaa0008000200 */
[----:B------:R-:W3:Y:S02]  /*ba60*/  LDSM.16.M88.4 R160, [R184+UR4+0xf900] ;  /* 0x00f90004b8a0783b */ /* 0x000ee40008000200 */
[C---:B----4-:R-:W-:Y:S08]  /*ba70*/  HMMA.16816.F32.BF16 R4, R168.reuse, R172, R4 ;  /* 0x000000aca804723c */ /* 0x050ff00000041804 */
[C---:B------:R-:W-:Y:S01]  /*ba80*/  HMMA.16816.F32.BF16 R8, R168.reuse, R174, R8 ;  /* 0x000000aea808723c */ /* 0x040fe20000041808 */
[----:B------:R-:W-:Y:S07]  /*ba90*/  LDSM.16.M88.4 R172, [R182+0x8000] ;  /* 0x00800000b6ac783b */ /* 0x000fee0000000200 */
[C---:B------:R-:W-:Y:S08]  /*baa0*/  HMMA.16816.F32.BF16 R12, R168.reuse, R176, R12 ;  /* 0x000000b0a80c723c */ /* 0x040ff0000004180c */
[C---:B------:R-:W-:Y:S01]  /*bab0*/  HMMA.16816.F32.BF16 R16, R168.reuse, R178, R16 ;  /* 0x000000b2a810723c */ /* 0x040fe20000041810 */
[----:B------:R-:W-:Y:S07]  /*bac0*/  LDSM.16.M88.4 R176, [R188+0x10100] ;  /* 0x01010000bcb0783b */ /* 0x000fee0000000200 */
[C---:B------:R-:W-:Y:S08]  /*bad0*/  HMMA.16816.F32.BF16 R20, R168.reuse, R140, R20 ;  /* 0x0000008ca814723c */ /* 0x040ff00000041814 */
[C---:B------:R-:W-:Y:S01]  /*bae0*/  HMMA.16816.F32.BF16 R24, R168.reuse, R142, R24 ;  /* 0x0000008ea818723c */ /* 0x040fe20000041818 */
[----:B------:R-:W4:Y:S07]  /*baf0*/  LDSM.16.M88.4 R140, [R182+0x4000] ;  /* 0x00400000b68c783b */ /* 0x000f2e0000000200 */
[C---:B-1----:R-:W-:Y:S08]  /*bb00*/  HMMA.16816.F32.BF16 R28, R168.reuse, R136, R28 ;  /* 0x00000088a81c723c */ /* 0x042ff0000004181c */
[----:B------:R-:W-:Y:S01]  /*bb10*/  HMMA.16816.F32.BF16 R32, R168, R138, R32 ;  /* 0x0000008aa820723c */ /* 0x000fe20000041820 */
[----:B------:R-:W1:Y:S05]  /*bb20*/  LDSM.16.M88.4 R136, [R188+0xe900] ;  /* 0x00e90000bc88783b */ /* 0x000e6a0000000200 */
[----:B------:R-:W-:Y:S02]  /*bb30*/  LDSM.16.M88.4 R168, [R188+0xf900] ;  /* 0x00f90000bca8783b */ /* 0x000fe40000000200 */
        /* <DEDUP_REMOVED lines=9> */
[C---:B---3--:R-:W-:Y:S08]  /*bbd0*/  HMMA.16816.F32.BF16 R28, R144.reuse, R160, R28 ;  /* 0x000000a0901c723c */ /* 0x048ff0000004181c */
[----:B------:R-:W-:Y:S01]  /*bbe0*/  HMMA.16816.F32.BF16 R32, R144, R162, R32 ;  /* 0x000000a29020723c */ /* 0x000fe20000041820 */
[----:B------:R-:W3:Y:S05]  /*bbf0*/  LDSM.16.M88.4 R144, [R181+0x4000] ;  /* 0x00400000b590783b */ /* 0x000eea0000000200 */
[----:B------:R-:W5:Y:S02]  /*bc00*/  LDSM.16.M88.4 R160, [R0+0xf100] ;  /* 0x00f1000000a0783b */ /* 0x000f640000000200 */
[C---:B----4-:R-:W-:Y:S08]  /*bc10*/  HMMA.16816.F32.BF16 R4, R140.reuse, R164, R4 ;  /* 0x000000a48c04723c */ /* 0x050ff00000041804 */
[C---:B------:R-:W-:Y:S01]  /*bc20*/  HMMA.16816.F32.BF16 R8, R140.reuse, R166, R8 ;  /* 0x000000a68c08723c */ /* 0x040fe20000041808 */
[----:B------:R-:W4:Y:S07]  /*bc30*/  LDSM.16.M88.4 R164, [R0+0xf900] ;  /* 0x00f9000000a4783b */ /* 0x000f2e0000000200 */
        /* <DEDUP_REMOVED lines=8> */
[----:B------:R-:W-:Y:S06]  /*bcc0*/  LDSM.16.M88.4 R168, [R184+UR4+0x11900] ;  /* 0x01190004b8a8783b */ /* 0x000fec0008000200 */
[----:B------:R-:W-:Y:S01]  /*bcd0*/  IADD3 R140, R133, UR4, R184 ;  /* 0x00000004858c7c10 */ /* 0x000fe2000fffe0b8 */
[C---:B---3--:R-:W-:Y:S05]  /*bce0*/  HMMA.16816.F32.BF16 R4, R144.reuse, R152, R4 ;  /* 0x000000989004723c */ /* 0x048fea0000041804 */
[----:B------:R-:W-:Y:S03]  /*bcf0*/  IMAD.IADD R187, R185, 0x1, R140 ;  /* 0x00000001b9bb7824 */ /* 0x000fe600078e028c */
[C---:B------:R-:W-:Y:S02]  /*bd00*/  HMMA.16816.F32.BF16 R8, R144.reuse, R154, R8 ;  /* 0x0000009a9008723c */ /* 0x040fe40000041808 */
[----:B------:R-:W2:Y:S05]  /*bd10*/  LDSM.16.M88.4 R140, [R187+0xe900] ;  /* 0x00e90000bb8c783b */ /* 0x000eaa0000000200 */
[----:B------:R-:W3:Y:S01]  /*bd20*/  LDSM.16.M88.4 R152, [R187+0xf100] ;  /* 0x00f10000bb98783b */ /* 0x000ee20000000200 */
[C---:B------:R-:W-:Y:S08]  /*bd30*/  HMMA.16816.F32.BF16 R12, R144.reuse, R156, R12 ;  /* 0x0000009c900c723c */ /* 0x040ff0000004180c */
[C---:B------:R-:W-:Y:S01]  /*bd40*/  HMMA.16816.F32.BF16 R16, R144.reuse, R158, R16 ;  /* 0x0000009e9010723c */ /* 0x040fe20000041810 */
[----:B------:R-:W-:Y:S07]  /*bd50*/  LDSM.16.M88.4 R156, [R186+0x8000] ;  /* 0x00800000ba9c783b */ /* 0x000fee0000000200 */
[C---:B-----5:R-:W-:Y:S08]  /*bd60*/  HMMA.16816.F32.BF16 R20, R144.reuse, R160, R20 ;  /* 0x000000a09014723c */ /* 0x060ff00000041814 */
[C---:B------:R-:W-:Y:S01]  /*bd70*/  HMMA.16816.F32.BF16 R24, R144.reuse, R162, R24 ;  /* 0x000000a29018723c */ /* 0x040fe20000041818 */
[----:B------:R-:W-:Y:S07]  /*bd80*/  LDSM.16.M88.4 R160, [R184+UR4+0x10100] ;  /* 0x01010004b8a0783b */ /* 0x000fee0008000200 */
[C---:B----4-:R-:W-:Y:S08]  /*bd90*/  HMMA.16816.F32.BF16 R28, R144.reuse, R164, R28 ;  /* 0x000000a4901c723c */ /* 0x050ff0000004181c */
[----:B------:R-:W-:Y:S01]  /*bda0*/  HMMA.16816.F32.BF16 R32, R144, R166, R32 ;  /* 0x000000a69020723c */ /* 0x000fe20000041820 */
[----:B------:R-:W4:Y:S05]  /*bdb0*/  LDSM.16.M88.4 R144, [R187+0xf900] ;  /* 0x00f90000bb90783b */ /* 0x000f2a0000000200 */
[----:B------:R-:W5:Y:S02]  /*bdc0*/  LDSM.16.M88.4 R164, [R184+UR4+0x10900] ;  /* 0x01090004b8a4783b */ /* 0x000f640008000200 */
[C---:B-1----:R-:W-:Y:S08]  /*bdd0*/  HMMA.16816.F32.BF16 R4, R136.reuse, R148, R4 ;  /* 0x000000948804723c */ /* 0x042ff00000041804 */
[C---:B------:R-:W-:Y:S01]  /*bde0*/  HMMA.16816.F32.BF16 R8, R136.reuse, R150, R8 ;  /* 0x000000968808723c */ /* 0x040fe20000041808 */
[----:B------:R-:W1:Y:S07]  /*bdf0*/  LDSM.16.M88.4 R148, [R184+UR4+0x11100] ;  /* 0x01110004b894783b */ /* 0x000e6e0008000200 */
[C---:B--2---:R-:W-:Y:S08]  /*be00*/  HMMA.16816.F32.BF16 R12, R136.reuse, R140, R12 ;  /* 0x0000008c880c723c */ /* 0x044ff0000004180c */
[C---:B------:R-:W-:Y:S01]  /*be10*/  HMMA.16816.F32.BF16 R16, R136.reuse, R142, R16 ;  /* 0x0000008e8810723c */ /* 0x040fe20000041810 */
[----:B------:R-:W-:Y:S07]  /*be20*/  LDSM.16.M88.4 R140, [R188+0x11100] ;  /* 0x01110000bc8c783b */ /* 0x000fee0000000200 */
[C---:B---3--:R-:W-:Y:S08]  /*be30*/  HMMA.16816.F32.BF16 R20, R136.reuse, R152, R20 ;  /* 0x000000988814723c */ /* 0x048ff00000041814 */
[C---:B------:R-:W-:Y:S01]  /*be40*/  HMMA.16816.F32.BF16 R24, R136.reuse, R154, R24 ;  /* 0x0000009a8818723c */ /* 0x040fe20000041818 */
[----:B------:R-:W-:Y:S07]  /*be50*/  LDSM.16.M88.4 R152, [R181+0x8000] ;  /* 0x00800000b598783b */ /* 0x000fee0000000200 */
[C---:B----4-:R-:W-:Y:S08]  /*be60*/  HMMA.16816.F32.BF16 R28, R136.reuse, R144, R28 ;  /* 0x00000090881c723c */ /* 0x050ff0000004181c */
[----:B------:R-:W-:Y:S01]  /*be70*/  HMMA.16816.F32.BF16 R32, R136, R146, R32 ;  /* 0x000000928820723c */ /* 0x000fe20000041820 */
[----:B------:R-:W2:Y:S05]  /*be80*/  LDSM.16.M88.4 R136, [R188+0x10900] ;  /* 0x01090000bc88783b */ /* 0x000eaa0000000200 */
[----:B------:R-:W3:Y:S02]  /*be90*/  LDSM.16.M88.4 R144, [R188+0x11900] ;  /* 0x01190000bc90783b */ /* 0x000ee40000000200 */
[C---:B------:R-:W-:Y:S08]  /*bea0*/  HMMA.16816.F32.BF16 R4, R156.reuse, R160, R4 ;  /* 0x000000a09c04723c */ /* 0x040ff00000041804 */
[C---:B------:R-:W-:Y:S01]  /*beb0*/  HMMA.16816.F32.BF16 R8, R156.reuse, R162, R8 ;  /* 0x000000a29c08723c */ /* 0x040fe20000041808 */
[----:B------:R-:W4:Y:S07]  /*bec0*/  LDSM.16.M88.4 R160, [R0+0x10100] ;  /* 0x0101000000a0783b */ /* 0x000f2e0000000200 */
[C---:B-----5:R-:W-:Y:S08]  /*bed0*/  HMMA.16816.F32.BF16 R12, R156.reuse, R164, R12 ;  /* 0x000000a49c0c723c */ /* 0x060ff0000004180c */
        /* <DEDUP_REMOVED lines=18> */
[----:B------:R3:W2:Y:S07]  /*c000*/  LDSM.16.M88.4 R144, [R2+0x10100] ;  /* 0x010100000290783b */ /* 0x0006ae0000000200 */
[C---:B----4-:R-:W-:Y:S08]  /*c010*/  HMMA.16816.F32.BF16 R4, R152.reuse, R160, R4 ;  /* 0x000000a09804723c */ /* 0x050ff00000041804 */
[C---:B------:R-:W-:Y:S01]  /*c020*/  HMMA.16816.F32.BF16 R8, R152.reuse, R162, R8 ;  /* 0x000000a29808723c */ /* 0x040fe20000041808 */
[----:B------:R-:W4:Y:S07]  /*c030*/  LDSM.16.M88.4 R160, [R187+0x10900] ;  /* 0x01090000bba0783b */ /* 0x000f2e0000000200 */
[C---:B-1----:R-:W-:Y:S01]  /*c040*/  HMMA.16816.F32.BF16 R12, R152.reuse, R148, R12 ;  /* 0x00000094980c723c */ /* 0x042fe2000004180c */
[----:B---3--:R-:W-:Y:S01]  /*c050*/  IMAD.U32 R2, RZ, RZ, UR6 ;  /* 0x00000006ff027e24 */ /* 0x008fe2000f8e00ff */
[----:B------:R-:W-:Y:S04]  /*c060*/  UIADD3 UR6, UR15, 0x1, URZ ;  /* 0x000000010f067890 */ /* 0x000fe8000fffe03f */
[----:B------:R-:W-:Y:S02]  /*c070*/  USEL UR15, UR6, URZ, !UP0 ;  /* 0x0000003f060f7287 */ /* 0x000fe4000c000000 */
[C---:B------:R-:W-:Y:S01]  /*c080*/  HMMA.16816.F32.BF16 R16, R152.reuse, R150, R16 ;  /* 0x000000969810723c */ /* 0x040fe20000041810 */
[----:B------:R-:W1:Y:S07]  /*c090*/  LDSM.16.M88.4 R148, [R187+0x11900] ;  /* 0x01190000bb94783b */ /* 0x000e6e0000000200 */
[C---:B-----5:R-:W-:Y:S08]  /*c0a0*/  HMMA.16816.F32.BF16 R20, R152.reuse, R156, R20 ;  /* 0x0000009c9814723c */ /* 0x060ff00000041814 */
[C---:B------:R-:W-:Y:S08]  /*c0b0*/  HMMA.16816.F32.BF16 R24, R152.reuse, R158, R24 ;  /* 0x0000009e9818723c */ /* 0x040ff00000041818 */
[C---:B--2---:R-:W-:Y:S07]  /*c0c0*/  HMMA.16816.F32.BF16 R28, R152.reuse, R136, R28 ;  /* 0x00000088981c723c */ /* 0x044fee000004181c */
[----:B------:R-:W-:Y:S01]  /*c0d0*/  IADD3 R136, -R197, 0x1, -R2 ;  /* 0x00000001c5887810 */ /* 0x000fe20007ffe902 */
[----:B------:R-:W-:Y:S04]  /*c0e0*/  HMMA.16816.F32.BF16 R32, R152, R138, R32 ;  /* 0x0000008a9820723c */ /* 0x000fe80000041820 */
[----:B------:R-:W-:Y:S01]  /*c0f0*/  IMAD.MOV.U32 R137, RZ, RZ, R196 ;  /* 0x000000ffff897224 */ /* 0x000fe200078e00c4 */
[----:B------:R-:W-:Y:S01]  /*c100*/  IADD3 R136, R136, c[0x0][0x1d0], RZ ;  /* 0x0000740088887a10 */ /* 0x000fe20007ffe0ff */
[----:B------:R-:W-:Y:S01]  /*c110*/  @P0 IMAD.MOV.U32 R137, RZ, RZ, R204 ;  /* 0x000000ffff890224 */ /* 0x000fe200078e00cc */
[----:B------:R-:W-:Y:S01]  /*c120*/  PLOP3.LUT P0, PT, PT, PT, UP2, 0x40, 0x0 ;  /* 0x000000000000781c */ /* 0x000fe20003f0e828 */
[C---:B------:R-:W-:Y:S03]  /*c130*/  HMMA.16816.F32.BF16 R4, R140.reuse, R144, R4 ;  /* 0x000000908c04723c */ /* 0x040fe60000041804 */
[----:B------:R-:W2:Y:S02]  /*c140*/  SHFL.IDX PT, R0, R137, RZ, 0x1c1f ;  /* 0x001c1fff89007589 */ /* 0x000ea400000e0000 */
[----:B------:R-:W-:Y:S03]  /*c150*/  IADD3 R139, R136, -c[0x0][0x168], RZ ;  /* 0x80005a00888b7a10 */ /* 0x000fe60007ffe0ff */
[C---:B------:R-:W-:Y:S08]  /*c160*/  HMMA.16816.F32.BF16 R8, R140.reuse, R146, R8 ;  /* 0x000000928c08723c */ /* 0x040ff00000041808 */
[C---:B----4-:R-:W-:Y:S08]  /*c170*/  HMMA.16816.F32.BF16 R12, R140.reuse, R160, R12 ;  /* 0x000000a08c0c723c */ /* 0x050ff0000004180c */
[C---:B------:R-:W-:Y:S08]  /*c180*/  HMMA.16816.F32.BF16 R16, R140.reuse, R162, R16 ;  /* 0x000000a28c10723c */ /* 0x040ff00000041810 */
[C---:B------:R-:W-:Y:S08]  /*c190*/  HMMA.16816.F32.BF16 R20, R140.reuse, R164, R20 ;  /* 0x000000a48c14723c */ /* 0x040ff00000041814 */
[C---:B------:R-:W-:Y:S08]  /*c1a0*/  HMMA.16816.F32.BF16 R24, R140.reuse, R166, R24 ;  /* 0x000000a68c18723c */ /* 0x040ff00000041818 */
[C---:B-1----:R-:W-:Y:S08]  /*c1b0*/  HMMA.16816.F32.BF16 R28, R140.reuse, R148, R28 ;  /* 0x000000948c1c723c */ /* 0x042ff0000004181c */
[----:B------:R-:W-:Y:S07]  /*c1c0*/  HMMA.16816.F32.BF16 R32, R140, R150, R32 ;  /* 0x000000968c20723c */ /* 0x000fee0000041820 */
        /* <DEDUP_REMOVED lines=19> */
.L_x_2154:
[----:B------:R-:W-:Y:S04]  /*c300*/  MOV R0, c[0x0][0x32c] ;  /* 0x0000cb0000007a02 */ /* 0x000fe80000000f00 */
[----:B------:R-:W-:Y:S11]  /*c310*/  ISETP.NE.AND P0, PT, R0, 0x1, PT ;  /* 0x000000010000780c */ /* 0x000ff60003f05270 */
[----:B------:R-:W-:Y:S02]  /*c320*/  @!UPT UIADD3 URZ, URZ, URZ, URZ ;  /* 0x0000003f3f3ff290 */ /* 0x000fe4000fffe03f */
[----:B------:R-:W-:Y:S05]  /*c330*/  @P0 IMAD.HI.U32 R0, R143, c[0x0][0x330], RZ ;  /* 0x0000cc008f000a27 */ /* 0x000fea00078e00ff */
[----:B------:R-:W-:Y:S02]  /*c340*/  @P0 SHF.R.U32.HI R143, RZ, c[0x0][0x334], R0 ;  /* 0x0000cd00ff8f0a19 */ /* 0x000fe40000011600 */
.L_x_2155:
[----:B------:R-:W-:Y:S05]  /*c350*/  BSYNC B0 ;  /* 0x0000000000007941 */ /* 0x000fea0003800000 */
.L_x_2153:
[----:B------:R-:W-:Y:S04]  /*c360*/  IMAD R0, R143, c[0x0][0x32c], -R2 ;  /* 0x0000cb008f007a24 */ /* 0x000fe800078e0a02 */
[----:B------:R-:W-:Y:S05]  /*c370*/  IMAD.IADD R143, R0, 0x1, -R197 ;  /* 0x00000001008f7824 */ /* 0x000fea00078e0ac5 */
[----:B------:R-:W-:Y:S02]  /*c380*/  IADD3 R0, R143, c[0x0][0x32c], RZ ;  /* 0x0000cb008f007a10 */ /* 0x000fe40007ffe0ff */
[----:B------:R-:W-:Y:S02]  /*c390*/  IMNMX R144, R144, R143, !PT ;  /* 0x0000008f90907217 */ /* 0x000fe40007800200 */
[----:B------:R-:W-:Y:S02]  /*c3a0*/  IMNMX R145, R145, R0, PT ;  /* 0x0000000091917217 */ /* 0x000fe40003800200 */
.L_x_2152:
[----:B------:R-:W-:Y:S06]  /*c3b0*/  UISETP.GT.AND UP0, UPT, UR17, -0x1, UPT ;  /* 0xffffffff1100788c */ /* 0x000fec000bf04270 */
[----:B------:R-:W-:Y:S04]  /*c3c0*/  PLOP3.LUT P0, PT, PT, PT, UP0, 0x80, 0x0 ;  /* 0x000000000000781c */ /* 0x000fe80003f0f008 */
[C---:B------:R-:W-:Y:S02]  /*c3d0*/  ISETP.GT.AND P5, PT, R144.reuse, RZ, P0 ;  /* 0x000000ff9000720c */ /* 0x040fe400007a4270 */
[----:B------:R-:W-:Y:S02]  /*c3e0*/  ISETP.GT.AND P4, PT, R144, 0x1, P0 ;  /* 0x000000019000780c */ /* 0x000fe40000784270 */
[C---:B------:R-:W-:Y:S02]  /*c3f0*/  ISETP.LT.OR P5, PT, R145.reuse, 0x1, P5 ;  /* 0x000000019100780c */ /* 0x040fe40002fa1670 */
[----:B------:R-:W-:Y:S02]  /*c400*/  ISETP.LT.OR P4, PT, R145, 0x2, P4 ;  /* 0x000000029100780c */ /* 0x000fe40002781670 */
[----:B------:R-:W-:Y:S02]  /*c410*/  FSEL R143, R4, -INF , !P5 ;  /* 0xff800000048f7808 */ /* 0x000fe40006800000 */
[----:B------:R-:W-:Y:S02]  /*c420*/  FSEL R4, R5, -INF , !P4 ;  /* 0xff80000005047808 */ /* 0x000fe40006000000 */
[C---:B------:R-:W-:Y:S02]  /*c430*/  ISETP.GT.AND P4, PT, R144.reuse, 0x10, P0 ;  /* 0x000000109000780c */ /* 0x040fe40000784270 */
[C---:B------:R-:W-:Y:S02]  /*c440*/  ISETP.GT.AND P5, PT, R144.reuse, 0x9, P0 ;  /* 0x000000099000780c */ /* 0x040fe400007a4270 */
[C---:B------:R-:W-:Y:S02]  /*c450*/  ISETP.LT.OR P4, PT, R145.reuse, 0x11, P4 ;  /* 0x000000119100780c */ /* 0x040fe40002781670 */
        /* <DEDUP_REMOVED lines=16> */
[----:B------:R-:W-:Y:S01]  /*c560*/  FSEL R140, R13, -INF , !P6 ;  /* 0xff8000000d8c7808 */ /* 0x000fe20007000000 */
[----:B------:R-:W1:Y:S01]  /*c570*/  SHFL.IDX PT, R16, R137, 0x1, 0x1c1f ;  /* 0x003c1f0089107f89 */ /* 0x000e6200000e0000 */
[C---:B------:R-:W-:Y:S02]  /*c580*/  ISETP.GT.AND P6, PT, R144.reuse, 0x20, P0 ;  /* 0x000000209000780c */ /* 0x040fe400007c4270 */
        /* <DEDUP_REMOVED lines=10> */
[----:B------:R-:W-:Y:S01]  /*c630*/  FSEL R159, R29, -INF , !P4 ;  /* 0xff8000001d9f7808 */ /* 0x000fe20006000000 */
[--C-:B-1----:R-:W-:Y:S01]  /*c640*/  IMAD.IADD R5, R141, 0x1, R16.reuse ;  /* 0x000000018d057824 */ /* 0x102fe200078e0210 */
[----:B------:R-:W-:Y:S01]  /*c650*/  PLOP3.LUT P4, PT, PT, PT, UP2, 0x40, 0x0 ;  /* 0x000000000000781c */ /* 0x000fe20003f8e828 */
[----:B------:R-:W-:Y:S01]  /*c660*/  IMAD.IADD R12, R139, 0x1, R16 ;  /* 0x000000018b0c7824 */ /* 0x000fe200078e0210 */
        /* <DEDUP_REMOVED lines=25> */
.L_x_2158:
[----:B------:R-:W-:Y:S04]  /*c800*/  MOV R9, c[0x0][0x32c] ;  /* 0x0000cb0000097a02 */ /* 0x000fe80000000f00 */
[----:B------:R-:W-:Y:S11]  /*c810*/  ISETP.NE.AND P4, PT, R9, 0x1, PT ;  /* 0x000000010900780c */ /* 0x000ff60003f85270 */
[----:B------:R-:W-:Y:S02]  /*c820*/  @!UPT UIADD3 URZ, URZ, URZ, URZ ;  /* 0x0000003f3f3ff290 */ /* 0x000fe4000fffe03f */
[----:B------:R-:W-:Y:S05]  /*c830*/  @P4 IMAD.HI.U32 R9, R13, c[0x0][0x330], RZ ;  /* 0x0000cc000d094a27 */ /* 0x000fea00078e00ff */
[----:B------:R-:W-:Y:S02]  /*c840*/  @P4 SHF.R.U32.HI R13, RZ, c[0x0][0x334], R9 ;  /* 0x0000cd00ff0d4a19 */ /* 0x000fe40000011609 */
.L_x_2159:
[----:B------:R-:W-:Y:S05]  /*c850*/  BSYNC B0 ;  /* 0x0000000000007941 */ /* 0x000fea0003800000 */
.L_x_2157:
[----:B------:R-:W-:Y:S04]  /*c860*/  IMAD R2, R13, c[0x0][0x32c], -R2 ;  /* 0x0000cb000d027a24 */ /* 0x000fe800078e0a02 */
[----:B------:R-:W-:Y:S05]  /*c870*/  IMAD.IADD R9, R2, 0x1, -R197 ;  /* 0x0000000102097824 */ /* 0x000fea00078e0ac5 */
[----:B------:R-:W-:Y:S02]  /*c880*/  IADD3 R2, R9, c[0x0][0x32c], RZ ;  /* 0x0000cb0009027a10 */ /* 0x000fe40007ffe0ff */
[----:B------:R-:W-:Y:S02]  /*c890*/  IMNMX R12, R12, R9, !PT ;  /* 0x000000090c0c7217 */ /* 0x000fe40007800200 */
[----:B------:R-:W-:Y:S02]  /*c8a0*/  IMNMX R5, R5, R2, PT ;  /* 0x0000000205057217 */ /* 0x000fe40003800200 */
.L_x_2156:
[----:B------:R-:W-:Y:S01]  /*c8b0*/  FMNMX.FTZ R13, R143, R132, !PT ;  /* 0x000000848f0d7209 */ /* 0x000fe20007810000 */
[----:B------:R-:W-:Y:S04]  /*c8c0*/  DEPBAR.LE SB0, 0x2 ;  /* 0x000080800000791a */ /* 0x000fe80000000000 */
[----:B------:R-:W-:Y:S01]  /*c8d0*/  FMNMX.FTZ R13, R4, R13, !PT ;  /* 0x0000000d040d7209 */ /* 0x000fe20007810000 */
[----:B------:R-:W-:Y:S01]  /*c8e0*/  BAR.SYNC.DEFER_BLOCKING 0x0 ;  /* 0x0000000000007b1d */ /* 0x000fe20000010000 */
[----:B------:R-:W-:Y:S01]  /*c8f0*/  ISETP.GT.AND P6, PT, R12, RZ, P0 ;  /* 0x000000ff0c00720c */ /* 0x000fe200007c4270 */
[----:B------:R-:W-:Y:S01]  /*c900*/  UIADD3 UR20, UR17, -0x2, URZ ;  /* 0xfffffffe11147890 */ /* 0x000fe2000fffe03f */
[----:B------:R-:W-:Y:S02]  /*c910*/  FMNMX.FTZ R13, R8, R13, !PT ;  /* 0x0000000d080d7209 */ /* 0x000fe40007810000 */
[C---:B------:R-:W-:Y:S01]  /*c920*/  ISETP.LT.OR P6, PT, R5.reuse, 0x1, P6 ;  /* 0x000000010500780c */ /* 0x040fe200037c1670 */
[----:B------:R-:W-:Y:S01]  /*c930*/  UISETP.GE.AND UP1, UPT, UR20, UR10, UPT ;  /* 0x0000000a1400728c */ /* 0x000fe2000bf26270 */
[----:B------:R-:W-:Y:S02]  /*c940*/  FMNMX.FTZ R13, R0, R13, !PT ;  /* 0x0000000d000d7209 */ /* 0x000fe40007810000 */
[----:B------:R-:W-:Y:S02]  /*c950*/  ISETP.GT.AND P5, PT, R12, 0x1, P0 ;  /* 0x000000010c00780c */ /* 0x000fe400007a4270 */
[----:B------:R-:W-:Y:S02]  /*c960*/  FMNMX.FTZ R13, R142, R13, !PT ;  /* 0x0000000d8e0d7209 */ /* 0x000fe40007810000 */
[----:B------:R-:W-:Y:S02]  /*c970*/  FSEL R6, R6, -INF , !P6 ;  /* 0xff80000006067808 */ /* 0x000fe40007000000 */
[----:B------:R-:W-:Y:S02]  /*c980*/  FMNMX.FTZ R13, R140, R13, !PT ;  /* 0x0000000d8c0d7209 */ /* 0x000fe40007810000 */
[----:B------:R-:W-:Y:S01]  /*c990*/  ISETP.LT.OR P5, PT, R5, 0x2, P5 ;  /* 0x000000020500780c */ /* 0x000fe20002fa1670 */
[----:B------:R-:W-:Y:S01]  /*c9a0*/  @UP1 USHF.R.S32.HI UR21, URZ, 0x1f, UR20 ;  /* 0x0000001f3f151899 */ /* 0x000fe20008011414 */
        /* <DEDUP_REMOVED lines=10> */
[C---:B------:R-:W-:Y:S02]  /*ca50*/  ISETP.GT.AND P5, PT, R12.reuse, 0x10, P0 ;  /* 0x000000100c00780c */ /* 0x040fe400007a4270 */
[----:B------:R-:W-:Y:S02]  /*ca60*/  ISETP.LT.OR P6, PT, R5, 0xa, P6 ;  /* 0x0000000a0500780c */ /* 0x000fe400037c1670 */
        /* <DEDUP_REMOVED lines=10> */
[----:B------:R-:W-:Y:S02]  /*cb10*/  FMNMX.FTZ R13, R168, R13, !PT ;  /* 0x0000000da80d7209 */ /* 0x000fe40007810000 */
[C---:B------:R-:W-:Y:S02]  /*cb20*/  ISETP.GT.AND P5, PT, R12.reuse, 0x18, P0 ;  /* 0x000000180c00780c */ /* 0x040fe400007a4270 */
[----:B------:R-:W-:Y:S02]  /*cb30*/  ISETP.GT.AND P4, PT, R12, 0x19, P0 ;  /* 0x000000190c00780c */ /* 0x000fe40000784270 */
[----:B------:R-:W-:Y:S02]  /*cb40*/  FMNMX.FTZ R2, R141, R2, !PT ;  /* 0x000000028d027209 */ /* 0x000fe40007810000 */
[----:B------:R-:W-:Y:S02]  /*cb50*/  FMNMX.FTZ R10, R160, R13, !PT ;  /* 0x0000000da00a7209 */ /* 0x000fe40007810000 */
[C---:B------:R-:W-:Y:S02]  /*cb60*/  ISETP.LT.OR P5, PT, R5.reuse, 0x19, P5 ;  /* 0x000000190500780c */ /* 0x040fe40002fa1670 */
[----:B------:R-:W-:Y:S02]  /*cb70*/  ISETP.LT.OR P4, PT, R5, 0x1a, P4 ;  /* 0x0000001a0500780c */ /* 0x000fe40002781670 */
[----:B------:R-:W-:Y:S02]  /*cb80*/  FSEL R33, R18, -INF , !P5 ;  /* 0xff80000012217808 */ /* 0x000fe40006800000 */
[----:B------:R-:W-:Y:S02]  /*cb90*/  FSEL R137, R19, -INF , !P4 ;  /* 0xff80000013897808 */ /* 0x000fe40006000000 */
[----:B------:R-:W-:Y:S02]  /*cba0*/  FMNMX.FTZ R13, R159, R10, !PT ;  /* 0x0000000a9f0d7209 */ /* 0x000fe40007810000 */
[----:B------:R-:W-:Y:S02]  /*cbb0*/  FMNMX.FTZ R10, R139, R2, !PT ;  /* 0x000000028b0a7209 */ /* 0x000fe40007810000 */
[C---:B------:R-:W-:Y:S02]  /*cbc0*/  ISETP.GT.AND P4, PT, R12.reuse, 0x20, P0 ;  /* 0x000000200c00780c */ /* 0x040fe40000784270 */
[----:B------:R-:W-:Y:S02]  /*cbd0*/  FMNMX.FTZ R10, R33, R10, !PT ;  /* 0x0000000a210a7209 */ /* 0x000fe40007810000 */
[----:B------:R-:W-:Y:S02]  /*cbe0*/  ISETP.LT.OR P4, PT, R5, 0x21, P4 ;  /* 0x000000210500780c */ /* 0x000fe40002781670 */
[----:B------:R-:W-:Y:S02]  /*cbf0*/  ISETP.GT.AND P6, PT, R12, 0x21, P0 ;  /* 0x000000210c00780c */ /* 0x000fe400007c4270 */
[----:B------:R-:W-:Y:S02]  /*cc00*/  FSEL R177, R22, -INF , !P4 ;  /* 0xff80000016b17808 */ /* 0x000fe40006000000 */
[----:B------:R-:W-:Y:S02]  /*cc10*/  FMNMX.FTZ R10, R137, R10, !PT ;  /* 0x0000000a890a7209 */ /* 0x000fe40007810000 */
[----:B------:R-:W-:Y:S02]  /*cc20*/  ISETP.LT.OR P6, PT, R5, 0x22, P6 ;  /* 0x000000220500780c */ /* 0x000fe400037c1670 */
[C---:B------:R-:W-:Y:S02]  /*cc30*/  ISETP.GT.AND P5, PT, R12.reuse, 0x28, P0 ;  /* 0x000000280c00780c */ /* 0x040fe400007a4270 */
[----:B------:R-:W-:Y:S02]  /*cc40*/  FSEL R175, R23, -INF , !P6 ;  /* 0xff80000017af7808 */ /* 0x000fe40007000000 */
[----:B------:R-:W-:Y:S01]  /*cc50*/  ISETP.LT.OR P5, PT, R5, 0x29, P5 ;  /* 0x000000290500780c */ /* 0x000fe20002fa1670 */
[----:B------:R-:W-:Y:S01]  /*cc60*/  LDSM.16.MT88.4 R20, [R135+UR4+0x100] ;  /* 0x000100048714783b */ /* 0x000fe20008004200 */
[----:B------:R-:W-:Y:S01]  /*cc70*/  ISETP.GT.AND P4, PT, R12, 0x29, P0 ;  /* 0x000000290c00780c */ /* 0x000fe20000784270 */
[----:B------:R-:W-:Y:S01]  /*cc80*/  ULDC.64 UR6, c[0x0][0x1e0] ;  /* 0x0000780000067ab9 */ /* 0x000fe20000000a00 */
[----:B------:R-:W-:Y:S02]  /*cc90*/  FMNMX.FTZ R10, R177, R10, !PT ;  /* 0x0000000ab10a7209 */ /* 0x000fe40007810000 */
[----:B------:R-:W-:Y:S02]  /*cca0*/  FSEL R173, R26, -INF , !P5 ;  /* 0xff8000001aad7808 */ /* 0x000fe40006800000 */
[----:B------:R-:W-:Y:S01]  /*ccb0*/  ISETP.LT.OR P4, PT, R5, 0x2a, P4 ;  /* 0x0000002a0500780c */ /* 0x000fe20002781670 */
[----:B------:R-:W-:Y:S01]  /*ccc0*/  @UP1 UIMAD UR21, UR21, UR6, URZ ;  /* 0x00000006151512a4 */ /* 0x000fe2000f8e023f */
[C---:B------:R-:W-:Y:S01]  /*ccd0*/  ISETP.GT.AND P6, PT, R12.reuse, 0x30, P0 ;  /* 0x000000300c00780c */ /* 0x040fe200007c4270 */
[----:B------:R-:W-:Y:S01]  /*cce0*/  @UP1 UIMAD.WIDE.U32 UR22, UR20, UR6, URZ ;  /* 0x00000006141612a5 */ /* 0x000fe2000f8e003f */
[----:B------:R-:W-:Y:S01]  /*ccf0*/  FMNMX.FTZ R10, R175, R10, !PT ;  /* 0x0000000aaf0a7209 */ /* 0x000fe20007810000 */
[----:B------:R-:W-:Y:S01]  /*cd00*/  @UP1 UIMAD UR21, UR20, UR7, UR21 ;  /* 0x00000007141512a4 */ /* 0x000fe2000f8e0215 */
[----:B------:R-:W-:Y:S01]  /*cd10*/  FSEL R171, R27, -INF , !P4 ;  /* 0xff8000001bab7808 */ /* 0x000fe20006000000 */
[----:B------:R-:W-:Y:S01]  /*cd20*/  @UP1 USHF.L.U32 UR6, UR22, 0x6, URZ ;  /* 0x0000000616061899 */ /* 0x000fe2000800063f */
[----:B------:R-:W-:Y:S01]  /*cd30*/  ISETP.LT.OR P6, PT, R5, 0x31, P6 ;  /* 0x000000310500780c */ /* 0x000fe200037c1670 */
[----:B------:R-:W-:Y:S01]  /*cd40*/  @UP1 UIADD3 UR21, UR23, UR21, URZ ;  /* 0x0000001517151290 */ /* 0x000fe2000fffe03f */
[----:B------:R-:W-:Y:S01]  /*cd50*/  ISETP.GT.AND P5, PT, R12, 0x31, P0 ;  /* 0x000000310c00780c */ /* 0x000fe200007a4270 */
[----:B------:R-:W-:Y:S01]  /*cd60*/  @UP1 UIADD3 UR7, UP0, UR14, UR6, URZ ;  /* 0x000000060e071290 */ /* 0x000fe2000ff1e03f */
[----:B------:R-:W-:Y:S01]  /*cd70*/  FMNMX.FTZ R10, R173, R10, !PT ;  /* 0x0000000aad0a7209 */ /* 0x000fe20007810000 */
[----:B------:R-:W-:Y:S01]  /*cd80*/  @UP1 USHF.L.U64.HI UR21, UR22, 0x6, UR21 ;  /* 0x0000000616151899 */ /* 0x000fe20008010215 */
[----:B------:R-:W-:Y:S02]  /*cd90*/  FMNMX.FTZ R15, R158, R13, !PT ;  /* 0x0000000d9e0f7209 */ /* 0x000fe40007810000 */
[----:B------:R-:W-:Y:S02]  /*cda0*/  FSEL R157, R30, -INF , !P6 ;  /* 0xff8000001e9d7808 */ /* 0x000fe40007000000 */
[----:B------:R-:W-:Y:S02]  /*cdb0*/  ISETP.LT.OR P5, PT, R5, 0x32, P5 ;  /* 0x000000320500780c */ /* 0x000fe40002fa1670 */
[----:B------:R-:W-:Y:S02]  /*cdc0*/  ISETP.GT.AND P4, PT, R12, 0x38, P0 ;  /* 0x000000380c00780c */ /* 0x000fe40000784270 */
[----:B------:R-:W-:Y:S02]  /*cdd0*/  FMNMX.FTZ R10, R171, R10, !PT ;  /* 0x0000000aab0a7209 */ /* 0x000fe40007810000 */
[----:B------:R-:W-:Y:S02]  /*cde0*/  FMNMX.FTZ R13, R154, R15, !PT ;  /* 0x0000000f9a0d7209 */ /* 0x000fe40007810000 */
[----:B------:R-:W-:Y:S02]  /*cdf0*/  FSEL R155, R31, -INF , !P5 ;  /* 0xff8000001f9b7808 */ /* 0x000fe40006800000 */
[----:B------:R-:W-:Y:S01]  /*ce00*/  ISETP.LT.OR P4, PT, R5, 0x39, P4 ;  /* 0x000000390500780c */ /* 0x000fe20002781670 */
[----:B------:R-:W1:Y:S01]  /*ce10*/  SHFL.BFLY PT, R2, R13, 0x2, 0x1f ;  /* 0x0c401f000d027f89 */ /* 0x000e6200000e0000 */
[----:B------:R-:W-:Y:S02]  /*ce20*/  ISETP.GT.AND P0, PT, R12, 0x39, P0 ;  /* 0x000000390c00780c */ /* 0x000fe40000704270 */
[----:B------:R-:W-:Y:S02]  /*ce30*/  FMNMX.FTZ R10, R157, R10, !PT ;  /* 0x0000000a9d0a7209 */ /* 0x000fe40007810000 */
[----:B------:R-:W-:Y:S02]  /*ce40*/  FSEL R153, R34, -INF , !P4 ;  /* 0xff80000022997808 */ /* 0x000fe40006000000 */
[----:B------:R-:W-:Y:S01]  /*ce50*/  ISETP.LT.OR P0, PT, R5, 0x3a, P0 ;  /* 0x0000003a0500780c */ /* 0x000fe20000701670 */
[----:B------:R-:W-:Y:S01]  /*ce60*/  LDSM.16.MT88.4 R28, [R134+UR4+0x100] ;  /* 0x00010004861c783b */ /* 0x000fe20008004200 */
        /* <DEDUP_REMOVED lines=13> */
[----:B------:R-:W-:Y:S05]  /*cf40*/  FSEL R161, R161, RZ, P0 ;  /* 0x000000ffa1a17208 */ /* 0x000fea0000000000 */
[--C-:B------:R-:W-:Y:S02]  /*cf50*/  FFMA.FTZ R145, R0, c[0x0][0x2d0], -R161.reuse ;  /* 0x0000b40000917a23 */ /* 0x100fe400000108a1 */
[--C-:B------:R-:W-:Y:S02]  /*cf60*/  FFMA.FTZ R149, R4, c[0x0][0x2d0], -R161.reuse ;  /* 0x0000b40004957a23 */ /* 0x100fe400000108a1 */
[----:B------:R-:W-:Y:S01]  /*cf70*/  FADD.FTZ R4, -R5, R132 ;  /* 0x0000008405047221 */ /* 0x000fe20000010100 */
[----:B------:R-:W-:Y:S01]  /*cf80*/  MOV R132, R2 ;  /* 0x0000000200847202 */ /* 0x000fe20000000f00 */
[--C-:B------:R-:W-:Y:S01]  /*cf90*/  FFMA.FTZ R150, R143, c[0x0][0x2d0], -R161.reuse ;  /* 0x0000b4008f967a23 */ /* 0x100fe200000108a1 */
[----:B--2---:R-:W-:Y:S01]  /*cfa0*/  FMNMX.FTZ R0, R13, R10, !PT ;  /* 0x0000000a0d007209 */ /* 0x004fe20007810000 */
[----:B------:R-:W-:Y:S01]  /*cfb0*/  FMUL.FTZ R12, R4, c[0x0][0x2d0] ;  /* 0x0000b400040c7a20 */ /* 0x000fe20000410000 */
[----:B------:R-:W-:Y:S01]  /*cfc0*/  MUFU.EX2 R149, R149 ;  /* 0x0000009500957308 */ /* 0x000fe20000000800 */
[--C-:B------:R-:W-:Y:S01]  /*cfd0*/  FFMA.FTZ R144, R8, c[0x0][0x2d0], -R161.reuse ;  /* 0x0000b40008907a23 */ /* 0x100fe200000108a1 */
[C---:B------:R-:W-:Y:S01]  /*cfe0*/  FSETP.NEU.FTZ.AND P0, PT, R0.reuse, -INF , PT ;  /* 0xff8000000000780b */ /* 0x040fe20003f1d000 */
[----:B------:R-:W-:Y:S02]  /*cff0*/  FMUL.FTZ R152, R0, c[0x0][0x2d0] ;  /* 0x0000b40000987a20 */ /* 0x000fe40000410000 */
[--C-:B------:R-:W-:Y:S01]  /*d000*/  FFMA.FTZ R156, R142, c[0x0][0x2d0], -R161.reuse ;  /* 0x0000b4008e9c7a23 */ /* 0x100fe200000108a1 */
[----:B------:R-:W-:Y:S01]  /*d010*/  FSEL R4, R0, RZ, P0 ;  /* 0x000000ff00047208 */ /* 0x000fe20000000000 */
[--C-:B------:R-:W-:Y:S01]  /*d020*/  FFMA.FTZ R163, R140, c[0x0][0x2d0], -R161.reuse ;  /* 0x0000b4008ca37a23 */ /* 0x100fe200000108a1 */
[----:B------:R-:W-:Y:S01]  /*d030*/  FSEL R152, R152, RZ, P0 ;  /* 0x000000ff98987208 */ /* 0x000fe20000000000 */
[----:B------:R-:W-:Y:S01]  /*d040*/  FFMA.FTZ R162, R138, c[0x0][0x2d0], -R161 ;  /* 0x0000b4008aa27a23 */ /* 0x000fe200000108a1 */
[----:B------:R-:W1:Y:S01]  /*d050*/  MUFU.EX2 R12, R12 ;  /* 0x0000000c000c7308 */ /* 0x000e620000000800 */
[----:B------:R-:W-:Y:S01]  /*d060*/  FADD.FTZ R4, -R4, R3 ;  /* 0x0000000304047221 */ /* 0x000fe20000010100 */
[----:B------:R-:W-:Y:S01]  /*d070*/  PLOP3.LUT P0, PT, PT, PT, UP1, 0x80, 0x0 ;  /* 0x000000000000781c */ /* 0x000fe20003f0f018 */
[--C-:B------:R-:W-:Y:S02]  /*d080*/  FFMA.FTZ R148, R6, c[0x0][0x2d0], -R152.reuse ;  /* 0x0000b40006947a23 */ /* 0x100fe40000010898 */
[--C-:B------:R-:W-:Y:S02]  /*d090*/  FFMA.FTZ R147, R9, c[0x0][0x2d0], -R152.reuse ;  /* 0x0000b40009937a23 */ /* 0x100fe40000010898 */
[--C-:B------:R-:W-:Y:S02]  /*d0a0*/  FFMA.FTZ R15, R7, c[0x0][0x2d0], -R152.reuse ;  /* 0x0000b400070f7a23 */ /* 0x100fe40000010898 */
[--C-:B------:R-:W-:Y:S01]  /*d0b0*/  FFMA.FTZ R146, R11, c[0x0][0x2d0], -R152.reuse ;  /* 0x0000b4000b927a23 */ /* 0x100fe20000010898 */
[----:B------:R-:W-:Y:S01]  /*d0c0*/  MUFU.EX2 R144, R144 ;  /* 0x0000009000907308 */ /* 0x000fe20000000800 */
[----:B------:R-:W-:Y:S01]  /*d0d0*/  FMUL.FTZ R3, R4, c[0x0][0x2d0] ;  /* 0x0000b40004037a20 */ /* 0x000fe20000410000 */
[----:B------:R-:W-:Y:S01]  /*d0e0*/  IADD3 R4, R135, UR4, RZ ;  /* 0x0000000487047c10 */ /* 0x000fe2000fffe0ff */
[--C-:B------:R-:W-:Y:S02]  /*d0f0*/  FFMA.FTZ R165, R136, c[0x0][0x2d0], -R161.reuse ;  /* 0x0000b40088a57a23 */ /* 0x100fe400000108a1 */
[--C-:B------:R-:W-:Y:S01]  /*d100*/  FFMA.FTZ R164, R141, c[0x0][0x2d0], -R152.reuse ;  /* 0x0000b4008da47a23 */ /* 0x100fe20000010898 */
[----:B------:R-:W-:Y:S01]  /*d110*/  IADD3 R13, R183, R4, RZ ;  /* 0x00000004b70d7210 */ /* 0x000fe20007ffe0ff */
[----:B------:R-:W-:Y:S01]  /*d120*/  LDSM.16.MT88.4 R140, [R134+UR4+0x2900] ;  /* 0x00290004868c783b */ /* 0x000fe20008004200 */
[--C-:B------:R-:W-:Y:S02]  /*d130*/  FFMA.FTZ R167, R139, c[0x0][0x2d0], -R152.reuse ;  /* 0x0000b4008ba77a23 */ /* 0x100fe40000010898 */
[----:B------:R-:W2:Y:S01]  /*d140*/  MUFU.EX2 R3, R3 ;  /* 0x0000000300037308 */ /* 0x000ea20000000800 */
[--C-:B------:R-:W-:Y:S02]  /*d150*/  FFMA.FTZ R166, R33, c[0x0][0x2d0], -R152.reuse ;  /* 0x0000b40021a67a23 */ /* 0x100fe40000010898 */
[----:B------:R-:W-:Y:S02]  /*d160*/  FFMA.FTZ R169, R137, c[0x0][0x2d0], -R152 ;  /* 0x0000b40089a97a23 */ /* 0x000fe40000010898 */
[----:B------:R-:W3:Y:S01]  /*d170*/  LDSM.16.MT88.4 R24, [R13+0x100] ;  /* 0x000100000d18783b */ /* 0x000ee20000004200 */
[C---:B-1----:R-:W-:Y:S02]  /*d180*/  FMUL.FTZ R4, R12.reuse, R128 ;  /* 0x000000800c047220 */ /* 0x042fe40000410000 */
[C---:B------:R-:W-:Y:S02]  /*d190*/  FMUL.FTZ R5, R12.reuse, R129 ;  /* 0x000000810c057220 */ /* 0x040fe40000410000 */
[----:B------:R-:W1:Y:S01]  /*d1a0*/  MUFU.EX2 R150, R150 ;  /* 0x0000009600967308 */ /* 0x000e620000000800 */
[C---:B------:R-:W-:Y:S02]  /*d1b0*/  FMUL.FTZ R8, R12.reuse, R124 ;  /* 0x0000007c0c087220 */ /* 0x040fe40000410000 */
[C---:B------:R-:W-:Y:S01]  /*d1c0*/  FMUL.FTZ R9, R12.reuse, R125 ;  /* 0x0000007d0c097220 */ /* 0x040fe20000410000 */
[----:B------:R-:W-:Y:S01]  /*d1d0*/  LDSM.16.MT88.4 R32, [R13+0x900] ;  /* 0x000900000d20783b */ /* 0x000fe20000004200 */
[C---:B------:R-:W-:Y:S02]  /*d1e0*/  FMUL.FTZ R100, R12.reuse, R100 ;  /* 0x000000640c647220 */ /* 0x040fe40000410000 */
[C---:B------:R-:W-:Y:S02]  /*d1f0*/  FMUL.FTZ R101, R12.reuse, R101 ;  /* 0x000000650c657220 */ /* 0x040fe40000410000 */
[C---:B------:R-:W-:Y:S01]  /*d200*/  FMUL.FTZ R104, R12.reuse, R104 ;  /* 0x000000680c687220 */ /* 0x040fe20000410000 */
[----:B------:R-:W4:Y:S01]  /*d210*/  MUFU.EX2 R145, R145 ;  /* 0x0000009100917308 */ /* 0x000f220000000800 */
[C---:B------:R-:W-:Y:S01]  /*d220*/  FMUL.FTZ R105, R12.reuse, R105 ;  /* 0x000000690c697220 */ /* 0x040fe20000410000 */
[----:B------:R-:W-:Y:S01]  /*d230*/  LDSM.16.MT88.4 R136, [R13+0x2900] ;  /* 0x002900000d88783b */ /* 0x000fe20000004200 */
[C---:B------:R-:W-:Y:S02]  /*d240*/  FMUL.FTZ R108, R12.reuse, R108 ;  /* 0x0000006c0c6c7220 */ /* 0x040fe40000410000 */
[C---:B--2---:R-:W-:Y:S02]  /*d250*/  FMUL.FTZ R6, R3.reuse, R130 ;  /* 0x0000008203067220 */ /* 0x044fe40000410000 */
[C---:B------:R-:W-:Y:S02]  /*d260*/  FMUL.FTZ R7, R3.reuse, R131 ;  /* 0x0000008303077220 */ /* 0x040fe40000410000 */
[C---:B------:R-:W-:Y:S01]  /*d270*/  FMUL.FTZ R10, R3.reuse, R126 ;  /* 0x0000007e030a7220 */ /* 0x040fe20000410000 */
[----:B------:R-:W-:Y:S01]  /*d280*/  MUFU.EX2 R146, R146 ;  /* 0x0000009200927308 */ /* 0x000fe20000000800 */
[C---:B------:R-:W-:Y:S01]  /*d290*/  FMUL.FTZ R11, R3.reuse, R127 ;  /* 0x0000007f030b7220 */ /* 0x040fe20000410000 */
[----:B------:R-:W-:Y:S01]  /*d2a0*/  LDSM.16.MT88.4 R128, [R135+UR4+0x2900] ;  /* 0x002900048780783b */ /* 0x000fe20008004200 */
[----:B------:R-:W-:Y:S01]  /*d2b0*/  FMUL.FTZ R102, R3, R102 ;  /* 0x0000006603667220 */ /* 0x000fe20000410000 */
[----:B-1----:R-:W-:Y:S01]  /*d2c0*/  F2FP.BF16.PACK_AB R16, R149, R150 ;  /* 0x000000969510723e */ /* 0x002fe200000010ff */
[C---:B------:R-:W-:Y:S02]  /*d2d0*/  FMUL.FTZ R103, R3.reuse, R103 ;  /* 0x0000006703677220 */ /* 0x040fe40000410000 */
[C---:B------:R-:W-:Y:S02]  /*d2e0*/  FMUL.FTZ R106, R3.reuse, R106 ;  /* 0x0000006a036a7220 */ /* 0x040fe40000410000 */
[C---:B------:R-:W-:Y:S01]  /*d2f0*/  FMUL.FTZ R107, R3.reuse, R107 ;  /* 0x0000006b036b7220 */ /* 0x040fe20000410000 */
[----:B------:R-:W-:Y:S01]  /*d300*/  MUFU.EX2 R148, R148 ;  /* 0x0000009400947308 */ /* 0x000fe20000000800 */
[C---:B------:R-:W-:Y:S02]  /*d310*/  FMUL.FTZ R109, R12.reuse, R109 ;  /* 0x0000006d0c6d7220 */ /* 0x040fe40000410000 */
[----:B------:R-:W-:Y:S01]  /*d320*/  FMUL.FTZ R110, R3, R110 ;  /* 0x0000006e036e7220 */ /* 0x000fe20000410000 */
[----:B----4-:R-:W-:Y:S01]  /*d330*/  F2FP.BF16.PACK_AB R18, R145, R144 ;  /* 0x000000909112723e */ /* 0x010fe200000010ff */
        /* <DEDUP_REMOVED lines=25> */
[----:B--2---:R-:W-:Y:S01]  /*d4d0*/  F2FP.BF16.PACK_AB R19, R146, R15 ;  /* 0x0000000f9213723e */ /* 0x004fe200000010ff */
[C---:B------:R-:W-:Y:S02]  /*d4e0*/  FMUL.FTZ R43, R3.reuse, R43 ;  /* 0x0000002b032b7220 */ /* 0x040fe40000410000 */
[C---:B------:R-:W-:Y:S02]  /*d4f0*/  FMUL.FTZ R44, R12.reuse, R44 ;  /* 0x0000002c0c2c7220 */ /* 0x040fe40000410000 */
[----:B------:R-:W-:Y:S01]  /*d500*/  FMUL.FTZ R46, R3, R46 ;  /* 0x0000002e032e7220 */ /* 0x000fe20000410000 */
[----:B------:R-:W1:Y:S01]  /*d510*/  MUFU.EX2 R163, R163 ;  /* 0x000000a300a37308 */ /* 0x000e620000000800 */
[C---:B------:R-:W-:Y:S05]  /*d520*/  HMMA.16816.F32.BF16 R4, R16.reuse, R20, R4 ;  /* 0x000000141004723c */ /* 0x040fea0000041804 */
[----:B------:R-:W-:Y:S02]  /*d530*/  FMUL.FTZ R45, R12, R45 ;  /* 0x0000002d0c2d7220 */ /* 0x000fe40000410000 */
[----:B------:R-:W-:Y:S01]  /*d540*/  IADD3 R20, R134, UR4, RZ ;  /* 0x0000000486147c10 */ /* 0x000fe2000fffe0ff */
[C---:B------:R-:W-:Y:S01]  /*d550*/  HMMA.16816.F32.BF16 R8, R16.reuse, R22, R8 ;  /* 0x000000161008723c */ /* 0x040fe20000041808 */
[----:B------:R-:W-:Y:S03]  /*d560*/  MUFU.EX2 R162, R162 ;  /* 0x000000a200a27308 */ /* 0x000fe60000000800 */
[----:B------:R-:W-:Y:S01]  /*d570*/  IADD3 R14, R183, R20, RZ ;  /* 0x00000014b70e7210 */ /* 0x000fe20007ffe0ff */
[C---:B------:R-:W-:Y:S02]  /*d580*/  FMUL.FTZ R47, R3.reuse, R47 ;  /* 0x0000002f032f7220 */ /* 0x040fe40000410000 */
[C---:B------:R-:W-:Y:S01]  /*d590*/  FMUL.FTZ R48, R12.reuse, R48 ;  /* 0x000000300c307220 */ /* 0x040fe20000410000 */
[C---:B---3--:R-:W-:Y:S01]  /*d5a0*/  HMMA.16816.F32.BF16 R100, R16.reuse, R24, R100 ;  /* 0x000000181064723c */ /* 0x048fe20000041864 */
[----:B------:R-:W2:Y:S02]  /*d5b0*/  LDSM.16.MT88.4 R20, [R14+0x100] ;  /* 0x000100000e14783b */ /* 0x000ea40000004200 */
[----:B------:R-:W3:Y:S01]  /*d5c0*/  MUFU.EX2 R165, R165 ;  /* 0x000000a500a57308 */ /* 0x000ee20000000800 */
[C---:B------:R-:W-:Y:S02]  /*d5d0*/  FMUL.FTZ R50, R3.reuse, R50 ;  /* 0x0000003203327220 */ /* 0x040fe40000410000 */
[C---:B------:R-:W-:Y:S02]  /*d5e0*/  FMUL.FTZ R49, R12.reuse, R49 ;  /* 0x000000310c317220 */ /* 0x040fe40000410000 */
[C---:B------:R-:W-:Y:S01]  /*d5f0*/  HMMA.16816.F32.BF16 R104, R16.reuse, R26, R104 ;  /* 0x0000001a1068723c */ /* 0x040fe20000041868 */
[----:B------:R-:W4:Y:S03]  /*d600*/  LDSM.16.MT88.4 R24, [R135+UR4+0x2100] ;  /* 0x002100048718783b */ /* 0x000f260008004200 */
[C---:B------:R-:W-:Y:S01]  /*d610*/  FMUL.FTZ R51, R3.reuse, R51 ;  /* 0x0000003303337220 */ /* 0x040fe20000410000 */
[----:B------:R-:W5:Y:S01]  /*d620*/  MUFU.EX2 R167, R167 ;  /* 0x000000a700a77308 */ /* 0x000f620000000800 */
[C---:B------:R-:W-:Y:S02]  /*d630*/  FMUL.FTZ R52, R12.reuse, R52 ;  /* 0x000000340c347220 */ /* 0x040fe40000410000 */
[C---:B------:R-:W-:Y:S01]  /*d640*/  HMMA.16816.F32.BF16 R108, R16.reuse, R28, R108 ;  /* 0x0000001c106c723c */ /* 0x040fe2000004186c */
[----:B------:R-:W-:Y:S03]  /*d650*/  LDSM.16.MT88.4 R124, [R14+0x900] ;  /* 0x000900000e7c783b */ /* 0x000fe60000004200 */
[C---:B------:R-:W-:Y:S02]  /*d660*/  FMUL.FTZ R54, R3.reuse, R54 ;  /* 0x0000003603367220 */ /* 0x040fe40000410000 */
[C---:B------:R-:W-:Y:S01]  /*d670*/  FMUL.FTZ R53, R12.reuse, R53 ;  /* 0x000000350c357220 */ /* 0x040fe20000410000 */
[----:B------:R-:W-:Y:S01]  /*d680*/  MUFU.EX2 R166, R166 ;  /* 0x000000a600a67308 */ /* 0x000fe20000000800 */
[C---:B------:R-:W-:Y:S01]  /*d690*/  HMMA.16816.F32.BF16 R112, R16.reuse, R30, R112 ;  /* 0x0000001e1070723c */ /* 0x040fe20000041870 */
[----:B------:R-:W1:Y:S03]  /*d6a0*/  LDSM.16.MT88.4 R28, [R13+0x2100] ;  /* 0x002100000d1c783b */ /* 0x000e660000004200 */
[C---:B------:R-:W-:Y:S02]  /*d6b0*/  FMUL.FTZ R55, R3.reuse, R55 ;  /* 0x0000003703377220 */ /* 0x040fe40000410000 */
[C---:B------:R-:W-:Y:S02]  /*d6c0*/  FMUL.FTZ R56, R12.reuse, R56 ;  /* 0x000000380c387220 */ /* 0x040fe40000410000 */
[C---:B------:R-:W-:Y:S01]  /*d6d0*/  FMUL.FTZ R58, R3.reuse, R58 ;  /* 0x0000003a033a7220 */ /* 0x040fe20000410000 */
[----:B------:R-:W1:Y:S03]  /*d6e0*/  MUFU.EX2 R169, R169 ;  /* 0x000000a900a97308 */ /* 0x000e660000000800 */
[C---:B------:R-:W-:Y:S02]  /*d6f0*/  FMUL.FTZ R57, R12.reuse, R57 ;  /* 0x000000390c397220 */ /* 0x040fe40000410000 */
[C---:B------:R-:W-:Y:S02]  /*d700*/  FMUL.FTZ R59, R3.reuse, R59 ;  /* 0x0000003b033b7220 */ /* 0x040fe40000410000 */
[C---:B------:R-:W-:Y:S01]  /*d710*/  FMUL.FTZ R60, R12.reuse, R60 ;  /* 0x0000003c0c3c7220 */ /* 0x040fe20000410000 */
[C---:B--2---:R-:W-:Y:S03]  /*d720*/  HMMA.16816.F32.BF16 R116, R16.reuse, R20, R116 ;  /* 0x000000141074723c */ /* 0x044fe60000041874 */
[C---:B------:R-:W-:Y:S02]  /*d730*/  FMUL.FTZ R62, R3.reuse, R62 ;  /* 0x0000003e033e7220 */ /* 0x040fe40000410000 */
[C---:B------:R-:W-:Y:S02]  /*d740*/  FMUL.FTZ R61, R12.reuse, R61 ;  /* 0x0000003d0c3d7220 */ /* 0x040fe40000410000 */
[C---:B------:R-:W-:Y:S01]  /*d750*/  FMUL.FTZ R63, R3.reuse, R63 ;  /* 0x0000003f033f7220 */ /* 0x040fe20000410000 */
[C---:B------:R-:W-:Y:S01]  /*d760*/  HMMA.16816.F32.BF16 R120, R16.reuse, R22, R120 ;  /* 0x000000161078723c */ /* 0x040fe20000041878 */
[----:B------:R-:W2:Y:S03]  /*d770*/  LDSM.16.MT88.4 R20, [R134+UR4+0x2100] ;  /* 0x002100048614783b */ /* 0x000ea60008004200 */
        /* <DEDUP_REMOVED lines=9> */
[C---:B-1----:R-:W-:Y:S04]  /*d810*/  HMMA.16816.F32.BF16 R44, R16.reuse, R28, R44 ;  /* 0x0000001c102c723c */ /* 0x042fe8000004182c */
[C---:B------:R-:W-:Y:S02]  /*d820*/  FMUL.FTZ R69, R12.reuse, R69 ;  /* 0x000000450c457220 */ /* 0x040fe40000410000 */
[C---:B------:R-:W-:Y:S02]  /*d830*/  FMUL.FTZ R71, R3.reuse, R71 ;  /* 0x0000004703477220 */ /* 0x040fe40000410000 */
[C---:B------:R-:W-:Y:S01]  /*d840*/  HMMA.16816.F32.BF16 R48, R16.reuse, R30, R48 ;  /* 0x0000001e1030723c */ /* 0x040fe20000041830 */
[----:B------:R-:W1:Y:S03]  /*d850*/  LDSM.16.MT88.4 R28, [R135+UR4+0x4100] ;  /* 0x00410004871c783b */ /* 0x000e660008004200 */
        /* <DEDUP_REMOVED lines=44> */
[----:B------:R-:W-:Y:S04]  /*db20*/  FFMA.FTZ R150, R12, R201, R150 ;  /* 0x000000c90c967223 */ /* 0x000fe80000010096 */
[----:B------:R-:W-:Y:S01]  /*db30*/  FFMA.FTZ R148, R3, R202, R148 ;  /* 0x000000ca03947223 */ /* 0x000fe20000010094 */
[----:B------:R-:W-:Y:S01]  /*db40*/  HMMA.16816.F32.BF16 R96, R16, R30, R96 ;  /* 0x0000001e1060723c */ /* 0x000fe20000041860 */
[----:B------:R-:W-:Y:S02]  /*db50*/  LDSM.16.MT88.4 R28, [R13+0x4900] ;  /* 0x004900000d1c783b */ /* 0x000fe40000004200 */
[--C-:B------:R-:W-:Y:S02]  /*db60*/  FFMA.FTZ R174, R174, c[0x0][0x2d0], -R161.reuse ;  /* 0x0000b400aeae7a23 */ /* 0x100fe400000108a1 */
[--C-:B------:R-:W-:Y:S02]  /*db70*/  FFMA.FTZ R179, R172, c[0x0][0x2d0], -R161.reuse ;  /* 0x0000b400acb37a23 */ /* 0x100fe400000108a1 */
[----:B------:R-:W-:Y:S01]  /*db80*/  F2FP.BF16.PACK_AB R16, R163, R156 ;  /* 0x0000009ca310723e */ /* 0x000fe200000010ff */
[--C-:B------:R-:W-:Y:S01]  /*db90*/  FFMA.FTZ R170, R170, c[0x0][0x2d0], -R161.reuse ;  /* 0x0000b400aaaa7a23 */ /* 0x100fe200000108a1 */
[----:B---3--:R-:W-:Y:S01]  /*dba0*/  F2FP.BF16.PACK_AB R18, R165, R162 ;  /* 0x000000a2a512723e */ /* 0x008fe200000010ff */
[----:B------:R-:W-:Y:S02]  /*dbb0*/  MUFU.EX2 R174, R174 ;  /* 0x000000ae00ae7308 */ /* 0x000fe40000000800 */
[----:B-----5:R-:W-:Y:S01]  /*dbc0*/  F2FP.BF16.PACK_AB R17, R167, R164 ;  /* 0x000000a4a711723e */ /* 0x020fe200000010ff */
[--C-:B------:R-:W-:Y:S01]  /*dbd0*/  FFMA.FTZ R187, R168, c[0x0][0x2d0], -R161.reuse ;  /* 0x0000b400a8bb7a23 */ /* 0x100fe200000108a1 */
[----:B------:R-:W-:Y:S01]  /*dbe0*/  F2FP.BF16.PACK_AB R19, R169, R166 ;  /* 0x000000a6a913723e */ /* 0x000fe200000010ff */
[--C-:B------:R-:W-:Y:S02]  /*dbf0*/  FFMA.FTZ R168, R177, c[0x0][0x2d0], -R152.reuse ;  /* 0x0000b400b1a87a23 */ /* 0x100fe40000010898 */
[--C-:B------:R-:W-:Y:S02]  /*dc00*/  FFMA.FTZ R175, R175, c[0x0][0x2d0], -R152.reuse ;  /* 0x0000b400afaf7a23 */ /* 0x100fe40000010898 */
[--C-:B------:R-:W-:Y:S01]  /*dc10*/  FFMA.FTZ R172, R173, c[0x0][0x2d0], -R152.reuse ;  /* 0x0000b400adac7a23 */ /* 0x100fe20000010898 */
[----:B------:R-:W1:Y:S01]  /*dc20*/  MUFU.EX2 R179, R179 ;  /* 0x000000b300b37308 */ /* 0x000e620000000800 */
[C---:B--2---:R-:W-:Y:S03]  /*dc30*/  HMMA.16816.F32.BF16 R4, R16.reuse, R20, R4 ;  /* 0x000000141004723c */ /* 0x044fe60000041804 */
[--C-:B------:R-:W-:Y:S02]  /*dc40*/  FFMA.FTZ R171, R171, c[0x0][0x2d0], -R152.reuse ;  /* 0x0000b400abab7a23 */ /* 0x100fe40000010898 */
[--C-:B------:R-:W-:Y:S02]  /*dc50*/  FFMA.FTZ R160, R160, c[0x0][0x2d0], -R161.reuse ;  /* 0x0000b400a0a07a23 */ /* 0x100fe400000108a1 */
[--C-:B------:R-:W-:Y:S01]  /*dc60*/  FFMA.FTZ R159, R159, c[0x0][0x2d0], -R161.reuse ;  /* 0x0000b4009f9f7a23 */ /* 0x100fe200000108a1 */
[C---:B------:R-:W-:Y:S01]  /*dc70*/  HMMA.16816.F32.BF16 R8, R16.reuse, R22, R8 ;  /* 0x000000161008723c */ /* 0x040fe20000041808 */
[----:B------:R-:W2:Y:S01]  /*dc80*/  LDSM.16.MT88.4 R20, [R14+0x2900] ;  /* 0x002900000e14783b */ /* 0x000ea20000004200 */
[----:B------:R-:W-:Y:S02]  /*dc90*/  MUFU.EX2 R170, R170 ;  /* 0x000000aa00aa7308 */ /* 0x000fe40000000800 */
[--C-:B------:R-:W-:Y:S02]  /*dca0*/  FFMA.FTZ R158, R158, c[0x0][0x2d0], -R161.reuse ;  /* 0x0000b4009e9e7a23 */ /* 0x100fe400000108a1 */
[----:B------:R-:W-:Y:S02]  /*dcb0*/  FFMA.FTZ R161, R154, c[0x0][0x2d0], -R161 ;  /* 0x0000b4009aa17a23 */ /* 0x000fe400000108a1 */
[C---:B------:R-:W-:Y:S04]  /*dcc0*/  HMMA.16816.F32.BF16 R100, R16.reuse, R32, R100 ;  /* 0x000000201064723c */ /* 0x040fe80000041864 */
[----:B------:R-:W3:Y:S01]  /*dcd0*/  MUFU.EX2 R187, R187 ;  /* 0x000000bb00bb7308 */ /* 0x000ee20000000800 */
[--C-:B------:R-:W-:Y:S02]  /*dce0*/  FFMA.FTZ R154, R157, c[0x0][0x2d0], -R152.reuse ;  /* 0x0000b4009d9a7a23 */ /* 0x100fe40000010898 */
[--C-:B------:R-:W-:Y:S01]  /*dcf0*/  FFMA.FTZ R155, R155, c[0x0][0x2d0], -R152.reuse ;  /* 0x0000b4009b9b7a23 */ /* 0x100fe20000010898 */
[C---:B------:R-:W-:Y:S01]  /*dd00*/  HMMA.16816.F32.BF16 R104, R16.reuse, R34, R104 ;  /* 0x000000221068723c */ /* 0x040fe20000041868 */
[----:B------:R-:W-:Y:S03]  /*dd10*/  LDSM.16.MT88.4 R32, [R134+UR4+0x4900] ;  /* 0x004900048620783b */ /* 0x000fe60008004200 */
[--C-:B------:R-:W-:Y:S02]  /*dd20*/  FFMA.FTZ R153, R153, c[0x0][0x2d0], -R152.reuse ;  /* 0x0000b40099997a23 */ /* 0x100fe40000010898 */
[----:B------:R-:W-:Y:S01]  /*dd30*/  MUFU.EX2 R168, R168 ;  /* 0x000000a800a87308 */ /* 0x000fe20000000800 */
[----:B------:R-:W-:Y:S01]  /*dd40*/  FFMA.FTZ R152, R151, c[0x0][0x2d0], -R152 ;  /* 0x0000b40097987a23 */ /* 0x000fe20000010898 */
[C---:B----4-:R-:W-:Y:S04]  /*dd50*/  HMMA.16816.F32.BF16 R108, R16.reuse, R24, R108 ;  /* 0x00000018106c723c */ /* 0x050fe8000004186c */
[----:B------:R-:W-:Y:S02]  /*dd60*/  FADD.FTZ R148, R147, R148 ;  /* 0x0000009493947221 */ /* 0x000fe40000010000 */
[----:B------:R-:W-:Y:S02]  /*dd70*/  FADD.FTZ R149, R149, R150 ;  /* 0x0000009695957221 */ /* 0x000fe40000010000 */
[C---:B------:R-:W-:Y:S01]  /*dd80*/  HMMA.16816.F32.BF16 R112, R16.reuse, R26, R112 ;  /* 0x0000001a1070723c */ /* 0x040fe20000041870 */
[----:B------:R-:W4:Y:S01]  /*dd90*/  LDSM.16.MT88.4 R24, [R135+UR4+0x4900] ;  /* 0x004900048718783b */ /* 0x000f220008004200 */
[----:B------:R-:W5:Y:S02]  /*dda0*/  MUFU.EX2 R175, R175 ;  /* 0x000000af00af7308 */ /* 0x000f640000000800 */
[----:B------:R-:W-:Y:S02]  /*ddb0*/  FADD.FTZ R15, R15, R148 ;  /* 0x000000940f0f7221 */ /* 0x000fe40000010000 */
[----:B------:R-:W-:Y:S02]  /*ddc0*/  FADD.FTZ R144, R144, R149 ;  /* 0x0000009590907221 */ /* 0x000fe40000010000 */
[C---:B------:R-:W-:Y:S04]  /*ddd0*/  HMMA.16816.F32.BF16 R116, R16.reuse, R124, R116 ;  /* 0x0000007c1074723c */ /* 0x040fe80000041874 */
[----:B------:R-:W-:Y:S01]  /*dde0*/  FADD.FTZ R15, R146, R15 ;  /* 0x0000000f920f7221 */ /* 0x000fe20000010000 */
[----:B------:R-:W-:Y:S01]  /*ddf0*/  MUFU.EX2 R172, R172 ;  /* 0x000000ac00ac7308 */ /* 0x000fe20000000800 */
[----:B------:R-:W-:Y:S02]  /*de00*/  FADD.FTZ R145, R145, R144 ;  /* 0x0000009091917221 */ /* 0x000fe40000010000 */
[C---:B------:R-:W-:Y:S01]  /*de10*/  HMMA.16816.F32.BF16 R120, R16.reuse, R126, R120 ;  /* 0x0000007e1078723c */ /* 0x040fe20000041878 */
[----:B------:R-:W-:Y:S03]  /*de20*/  LDSM.16.MT88.4 R124, [R13+0x1100] ;  /* 0x001100000d7c783b */ /* 0x000fe60000004200 */
[----:B------:R-:W-:Y:S02]  /*de30*/  FADD.FTZ R164, R164, R15 ;  /* 0x0000000fa4a47221 */ /* 0x000fe40000010000 */
[----:B------:R-:W-:Y:S01]  /*de40*/  FADD.FTZ R156, R156, R145 ;  /* 0x000000919c9c7221 */ /* 0x000fe20000010000 */
[----:B------:R-:W1:Y:S01]  /*de50*/  MUFU.EX2 R171, R171 ;  /* 0x000000ab00ab7308 */ /* 0x000e620000000800 */
[C---:B------:R-:W-:Y:S04]  /*de60*/  HMMA.16816.F32.BF16 R36, R16.reuse, R128, R36 ;  /* 0x000000801024723c */ /* 0x040fe80000041824 */
[----:B------:R-:W-:Y:S02]  /*de70*/  FADD.FTZ R163, R163, R156 ;  /* 0x0000009ca3a37221 */ /* 0x000fe40000010000 */
[----:B------:R-:W-:Y:S02]  /*de80*/  FADD.FTZ R167, R167, R164 ;  /* 0x000000a4a7a77221 */ /* 0x000fe40000010000 */
[C---:B------:R-:W-:Y:S01]  /*de90*/  HMMA.16816.F32.BF16 R40, R16.reuse, R130, R40 ;  /* 0x000000821028723c */ /* 0x040fe20000041828 */
[----:B------:R-:W-:Y:S01]  /*dea0*/  LDSM.16.MT88.4 R128, [R14+0x1100] ;  /* 0x001100000e80783b */ /* 0x000fe20000004200 */
[----:B------:R-:W-:Y:S02]  /*deb0*/  MUFU.EX2 R160, R160 ;  /* 0x000000a000a07308 */ /* 0x000fe40000000800 */
[----:B------:R-:W-:Y:S02]  /*dec0*/  FADD.FTZ R162, R162, R163 ;  /* 0x000000a3a2a27221 */ /* 0x000fe40000010000 */
[----:B------:R-:W-:Y:S02]  /*ded0*/  FADD.FTZ R166, R166, R167 ;  /* 0x000000a7a6a67221 */ /* 0x000fe40000010000 */
[C---:B------:R-:W-:Y:S04]  /*dee0*/  HMMA.16816.F32.BF16 R44, R16.reuse, R136, R44 ;  /* 0x00000088102c723c */ /* 0x040fe8000004182c */
[----:B------:R-:W1:Y:S01]  /*def0*/  MUFU.EX2 R159, R159 ;  /* 0x0000009f009f7308 */ /* 0x000e620000000800 */
[----:B------:R-:W-:Y:S02]  /*df00*/  FADD.FTZ R165, R165, R162 ;  /* 0x000000a2a5a57221 */ /* 0x000fe40000010000 */
[----:B------:R-:W-:Y:S01]  /*df10*/  FADD.FTZ R169, R169, R166 ;  /* 0x000000a6a9a97221 */ /* 0x000fe20000010000 */
[C---:B------:R-:W-:Y:S01]  /*df20*/  HMMA.16816.F32.BF16 R48, R16.reuse, R138, R48 ;  /* 0x0000008a1030723c */ /* 0x040fe20000041830 */
[----:B------:R-:W-:Y:S05]  /*df30*/  LDSM.16.MT88.4 R136, [R134+UR4+0x1900] ;  /* 0x001900048688783b */ /* 0x000fea0008004200 */
[----:B------:R-:W-:Y:S02]  /*df40*/  MUFU.EX2 R158, R158 ;  /* 0x0000009e009e7308 */ /* 0x000fe40000000800 */
[C---:B------:R-:W-:Y:S08]  /*df50*/  HMMA.16816.F32.BF16 R52, R16.reuse, R140, R52 ;  /* 0x0000008c1034723c */ /* 0x040ff00000041834 */
[C---:B------:R-:W-:Y:S01]  /*df60*/  HMMA.16816.F32.BF16 R56, R16.reuse, R142, R56 ;  /* 0x0000008e1038723c */ /* 0x040fe20000041838 */
[----:B------:R-:W-:Y:S01]  /*df70*/  LDSM.16.MT88.4 R140, [R14+0x1900] ;  /* 0x001900000e8c783b */ /* 0x000fe20000004200 */
[----:B------:R-:W1:Y:S06]  /*df80*/  MUFU.EX2 R161, R161 ;  /* 0x000000a100a17308 */ /* 0x000e6c0000000800 */
[C---:B--2---:R-:W-:Y:S04]  /*df90*/  HMMA.16816.F32.BF16 R60, R16.reuse, R20, R60 ;  /* 0x00000014103c723c */ /* 0x044fe8000004183c */
[----:B------:R-:W-:Y:S04]  /*dfa0*/  MUFU.EX2 R154, R154 ;  /* 0x0000009a009a7308 */ /* 0x000fe80000000800 */
[C---:B------:R-:W-:Y:S01]  /*dfb0*/  HMMA.16816.F32.BF16 R64, R16.reuse, R22, R64 ;  /* 0x000000161040723c */ /* 0x040fe20000041840 */
[----:B------:R-:W2:Y:S05]  /*dfc0*/  LDSM.16.MT88.4 R20, [R14+0x4900] ;  /* 0x004900000e14783b */ /* 0x000eaa0000004200 */
[----:B------:R-:W1:Y:S02]  /*dfd0*/  MUFU.EX2 R155, R155 ;  /* 0x0000009b009b7308 */ /* 0x000e640000000800 */
[C---:B----4-:R-:W-:Y:S08]  /*dfe0*/  HMMA.16816.F32.BF16 R68, R16.reuse, R24, R68 ;  /* 0x000000181044723c */ /* 0x050ff00000041844 */
[C---:B------:R-:W-:Y:S01]  /*dff0*/  HMMA.16816.F32.BF16 R72, R16.reuse, R26, R72 ;  /* 0x0000001a1048723c */ /* 0x040fe20000041848 */
[----:B------:R-:W4:Y:S01]  /*e000*/  LDSM.16.MT88.4 R24, [R135+UR4+0x1100] ;  /* 0x001100048718783b */ /* 0x000f220008004200 */
[----:B------:R-:W-:Y:S06]  /*e010*/  MUFU.EX2 R153, R153 ;  /* 0x0000009900997308 */ /* 0x000fec0000000800 */
[C---:B------:R-:W-:Y:S04]  /*e020*/  HMMA.16816.F32.BF16 R76, R16.reuse, R28, R76 ;  /* 0x0000001c104c723c */ /* 0x040fe8000004184c */
[----:B------:R-:W1:Y:S04]  /*e030*/  MUFU.EX2 R152, R152 ;  /* 0x0000009800987308 */ /* 0x000e680000000800 */
        /* <DEDUP_REMOVED lines=8> */
[----:B-1----:R-:W-:Y:S01]  /*e0c0*/  F2FP.BF16.PACK_AB R16, R179, R174 ;  /* 0x000000aeb310723e */ /* 0x002fe200000010ff */
[----:B------:R-:W-:Y:S01]  /*e0d0*/  FADD.FTZ R174, R174, R165 ;  /* 0x000000a5aeae7221 */ /* 0x000fe20000010000 */
[----:B---3--:R-:W-:Y:S03]  /*e0e0*/  F2FP.BF16.PACK_AB R18, R187, R170 ;  /* 0x000000aabb12723e */ /* 0x008fe600000010ff */
[----:B-----5:R-:W-:Y:S01]  /*e0f0*/  F2FP.BF16.PACK_AB R17, R175, R168 ;  /* 0x000000a8af11723e */ /* 0x020fe200000010ff */
[----:B------:R-:W-:Y:S01]  /*e100*/  FADD.FTZ R168, R168, R169 ;  /* 0x000000a9a8a87221 */ /* 0x000fe20000010000 */
[----:B------:R-:W-:Y:S01]  /*e110*/  F2FP.BF16.PACK_AB R19, R171, R172 ;  /* 0x000000acab13723e */ /* 0x000fe200000010ff */
[----:B------:R-:W-:Y:S02]  /*e120*/  FADD.FTZ R179, R179, R174 ;  /* 0x000000aeb3b37221 */ /* 0x000fe40000010000 */
[----:B------:R-:W-:Y:S02]  /*e130*/  FADD.FTZ R175, R175, R168 ;  /* 0x000000a8afaf7221 */ /* 0x000fe40000010000 */
[----:B------:R-:W-:Y:S02]  /*e140*/  FADD.FTZ R170, R170, R179 ;  /* 0x000000b3aaaa7221 */ /* 0x000fe40000010000 */
[C---:B----4-:R-:W-:Y:S03]  /*e150*/  HMMA.16816.F32.BF16 R4, R16.reuse, R24, R4 ;  /* 0x000000181004723c */ /* 0x050fe60000041804 */
[----:B------:R-:W-:Y:S02]  /*e160*/  FADD.FTZ R172, R172, R175 ;  /* 0x000000afacac7221 */ /* 0x000fe40000010000 */
[----:B------:R-:W-:Y:S02]  /*e170*/  FADD.FTZ R187, R187, R170 ;  /* 0x000000aabbbb7221 */ /* 0x000fe40000010000 */
[----:B------:R-:W-:Y:S01]  /*e180*/  FADD.FTZ R171, R171, R172 ;  /* 0x000000acabab7221 */ /* 0x000fe20000010000 */
        /* <DEDUP_REMOVED lines=9> */
[C---:B------:R-:W-:Y:S08]  /*e220*/  HMMA.16816.F32.BF16 R120, R16.reuse, R130, R120 ;  /* 0x000000821078723c */ /* 0x040ff00000041878 */
[C---:B------:R-:W-:Y:S08]  /*e230*/  HMMA.16816.F32.BF16 R36, R16.reuse, R32, R36 ;  /* 0x000000201024723c */ /* 0x040ff00000041824 */
        /* <DEDUP_REMOVED lines=16> */
[----:B------:R-:W2:Y:S07]  /*e340*/  LDSM.16.MT88.4 R20, [R135+UR4+0x3900] ;  /* 0x003900048714783b */ /* 0x000eae0008004200 */
[C---:B-1----:R-:W-:Y:S08]  /*e350*/  HMMA.16816.F32.BF16 R84, R16.reuse, R24, R84 ;  /* 0x000000181054723c */ /* 0x042ff00000041854 */
[C---:B------:R-:W-:Y:S01]  /*e360*/  HMMA.16816.F32.BF16 R88, R16.reuse, R26, R88 ;  /* 0x0000001a1058723c */ /* 0x040fe20000041858 */
[----:B------:R-:W1:Y:S07]  /*e370*/  LDSM.16.MT88.4 R24, [R13+0x3900] ;  /* 0x003900000d18783b */ /* 0x000e6e0000004200 */
[C---:B---3--:R-:W-:Y:S08]  /*e380*/  HMMA.16816.F32.BF16 R92, R16.reuse, R28, R92 ;  /* 0x0000001c105c723c */ /* 0x048ff0000004185c */
[----:B------:R-:W-:Y:S01]  /*e390*/  HMMA.16816.F32.BF16 R96, R16, R30, R96 ;  /* 0x0000001e1060723c */ /* 0x000fe20000041860 */
[----:B------:R-:W3:Y:S06]  /*e3a0*/  LDSM.16.MT88.4 R28, [R134+UR4+0x3900] ;  /* 0x00390004861c783b */ /* 0x000eec0008004200 */
        /* <DEDUP_REMOVED lines=10> */
[----:B------:R-:W5:Y:S02]  /*e450*/  LDSM.16.MT88.4 R4, [R14+0x3900] ;  /* 0x003900000e04783b */ /* 0x000f640000004200 */
[----:B------:R-:W-:Y:S02]  /*e460*/  FADD.FTZ R153, R153, R154 ;  /* 0x0000009a99997221 */ /* 0x000fe40000010000 */
[----:B------:R-:W-:Y:S02]  /*e470*/  FADD.FTZ R201, R161, R158 ;  /* 0x0000009ea1c97221 */ /* 0x000fe40000010000 */
[----:B------:R-:W-:Y:S01]  /*e480*/  FADD.FTZ R202, R152, R153 ;  /* 0x0000009998ca7221 */ /* 0x000fe20000010000 */
[C---:B------:R-:W-:Y:S01]  /*e490*/  HMMA.16816.F32.BF16 R124, R16.reuse, R126, R8 ;  /* 0x0000007e107c723c */ /* 0x040fe20000041808 */
[----:B------:R-:W1:Y:S07]  /*e4a0*/  LDSM.16.MT88.4 R8, [R135+UR4+0x5900] ;  /* 0x005900048708783b */ /* 0x000e6e0008004200 */
[C---:B----4-:R-:W-:Y:S08]  /*e4b0*/  HMMA.16816.F32.BF16 R100, R16.reuse, R32, R100 ;  /* 0x000000201064723c */ /* 0x050ff00000041864 */
[C---:B------:R-:W-:Y:S08]  /*e4c0*/  HMMA.16816.F32.BF16 R104, R16.reuse, R34, R104 ;  /* 0x000000221068723c */ /* 0x040ff00000041868 */
[C---:B------:R-:W-:Y:S08]  /*e4d0*/  HMMA.16816.F32.BF16 R108, R16.reuse, R136, R108 ;  /* 0x00000088106c723c */ /* 0x040ff0000004186c */
[C---:B------:R-:W-:Y:S08]  /*e4e0*/  HMMA.16816.F32.BF16 R112, R16.reuse, R138, R112 ;  /* 0x0000008a1070723c */ /* 0x040ff00000041870 */
[C---:B------:R-:W-:Y:S08]  /*e4f0*/  HMMA.16816.F32.BF16 R116, R16.reuse, R140, R116 ;  /* 0x0000008c1074723c */ /* 0x040ff00000041874 */
[C---:B------:R-:W-:Y:S08]  /*e500*/  HMMA.16816.F32.BF16 R120, R16.reuse, R142, R120 ;  /* 0x0000008e1078723c */ /* 0x040ff00000041878 */
[C---:B--2---:R-:W-:Y:S08]  /*e510*/  HMMA.16816.F32.BF16 R36, R16.reuse, R20, R36 ;  /* 0x000000141024723c */ /* 0x044ff00000041824 */
[C---:B------:R-:W-:Y:S01]  /*e520*/  HMMA.16816.F32.BF16 R40, R16.reuse, R22, R40 ;  /* 0x000000161028723c */ /* 0x040fe20000041828 */
[----:B------:R2:W4:Y:S07]  /*e530*/  LDSM.16.MT88.4 R20, [R13+0x5900] ;  /* 0x005900000d14783b */ /* 0x00052e0000004200 */
[C---:B-1----:R-:W-:Y:S08]  /*e540*/  HMMA.16816.F32.BF16 R44, R16.reuse, R24, R44 ;  /* 0x00000018102c723c */ /* 0x042ff0000004182c */
[C---:B------:R-:W-:Y:S08]  /*e550*/  HMMA.16816.F32.BF16 R48, R16.reuse, R26, R48 ;  /* 0x0000001a1030723c */ /* 0x040ff00000041830 */
[C---:B---3--:R-:W-:Y:S08]  /*e560*/  HMMA.16816.F32.BF16 R52, R16.reuse, R28, R52 ;  /* 0x0000001c1034723c */ /* 0x048ff00000041834 */
[C---:B------:R-:W-:Y:S08]  /*e570*/  HMMA.16816.F32.BF16 R56, R16.reuse, R30, R56 ;  /* 0x0000001e1038723c */ /* 0x040ff00000041838 */
[C---:B-----5:R-:W-:Y:S07]  /*e580*/  HMMA.16816.F32.BF16 R60, R16.reuse, R4, R60 ;  /* 0x00000004103c723c */ /* 0x060fee000004183c */
[----:B------:R-:W-:Y:S01]  /*e590*/  @P0 IADD3 R4, P5, R192, UR6, RZ ;  /* 0x00000006c0040c10 */ /* 0x000fe2000ffbe0ff */
[C---:B------:R-:W-:Y:S04]  /*e5a0*/  HMMA.16816.F32.BF16 R64, R16.reuse, R6, R64 ;  /* 0x000000061040723c */ /* 0x040fe80000041840 */
[C---:B------:R-:W-:Y:S02]  /*e5b0*/  @P0 LEA R12, P4, R4.reuse, c[0x0][0x1c8], 0x1 ;  /* 0x00007200040c0a11 */ /* 0x040fe400078808ff */
[----:B------:R-:W-:Y:S02]  /*e5c0*/  @P0 IADD3.X R5, R199, UR21, RZ, P5, !PT ;  /* 0x00000015c7050c10 */ /* 0x000fe4000affe4ff */
[C---:B------:R-:W-:Y:S04]  /*e5d0*/  HMMA.16816.F32.BF16 R68, R16.reuse, R8, R68 ;  /* 0x000000081044723c */ /* 0x040fe80000041844 */
[----:B--2---:R-:W-:Y:S02]  /*e5e0*/  @P0 LEA.HI.X R13, R4, c[0x0][0x1cc], R5, 0x1, P4 ;  /* 0x00007300040d0a11 */ /* 0x004fe400020f0c05 */
[----:B------:R-:W1:Y:S01]  /*e5f0*/  LDSM.16.MT88.4 R4, [R134+UR4+0x5900] ;  /* 0x005900048604783b */ /* 0x000e620008004200 */
[----:B------:R-:W-:Y:S01]  /*e600*/  @P0 IADD3 R8, P5, R208, UR6, RZ ;  /* 0x00000006d0080c10 */ /* 0x000fe2000ffbe0ff */
[C---:B------:R-:W-:Y:S04]  /*e610*/  HMMA.16816.F32.BF16 R72, R16.reuse, R10, R72 ;  /* 0x0000000a1048723c */ /* 0x040fe80000041848 */
[C---:B------:R-:W-:Y:S02]  /*e620*/  @P0 LEA R24, P4, R8.reuse, c[0x0][0x1c8], 0x1 ;  /* 0x0000720008180a11 */ /* 0x040fe400078808ff */
[----:B------:R-:W-:Y:S02]  /*e630*/  @P0 IADD3.X R9, R207, UR21, RZ, P5, !PT ;  /* 0x00000015cf090c10 */ /* 0x000fe4000affe4ff */
[C---:B----4-:R-:W-:Y:S04]  /*e640*/  HMMA.16816.F32.BF16 R76, R16.reuse, R20, R76 ;  /* 0x00000014104c723c */ /* 0x050fe8000004184c */
[----:B------:R-:W-:Y:S02]  /*e650*/  @P0 LEA.HI.X R25, R8, c[0x0][0x1cc], R9, 0x1, P4 ;  /* 0x0000730008190a11 */ /* 0x000fe400020f0c09 */
[----:B------:R2:W3:Y:S01]  /*e660*/  LDSM.16.MT88.4 R8, [R14+0x5900] ;  /* 0x005900000e08783b */ /* 0x0004e20000004200 */
[----:B------:R-:W-:Y:S01]  /*e670*/  @P0 IADD3 R3, P4, R206, UR6, RZ ;  /* 0x00000006ce030c10 */ /* 0x000fe2000ff9e0ff */
[----:B------:R-:W-:Y:S01]  /*e680*/  @UP1 UIADD3.X UR6, UR13, UR21, URZ, UP0, !UPT ;  /* 0x000000150d061290 */ /* 0x000fe200087fe43f */
[----:B------:R-:W-:Y:S01]  /*e690*/  @P0 IADD3 R26, P5, R192, UR7, RZ ;  /* 0x00000007c01a0c10 */ /* 0x000fe2000ffbe0ff */
[C---:B------:R-:W-:Y:S01]  /*e6a0*/  HMMA.16816.F32.BF16 R80, R16.reuse, R22, R80 ;  /* 0x000000161050723c */ /* 0x040fe20000041850 */
[----:B------:R-:W-:Y:S02]  /*e6b0*/  UISETP.GE.AND UP0, UPT, UR10, UR17, UPT ;  /* 0x000000110a00728c */ /* 0x000fe4000bf06270 */
[----:B------:R-:W-:Y:S01]  /*e6c0*/  @P0 IADD3.X R30, R205, UR21, RZ, P4, !PT ;  /* 0x00000015cd1e0c10 */ /* 0x000fe2000a7fe4ff */
[----:B------:R-:W-:Y:S01]  /*e6d0*/  UISETP.GE.AND UP1, UPT, UR5, 0x1, UPT ;  /* 0x000000010500788c */ /* 0x000fe2000bf26270 */
[C---:B------:R-:W-:Y:S01]  /*e6e0*/  @P0 LEA R20, P4, R26.reuse, c[0x0][0x1c8], 0x1 ;  /* 0x000072001a140a11 */ /* 0x040fe200078808ff */
[----:B------:R-:W-:Y:S01]  /*e6f0*/  UIADD3 UR17, UR17, -0x1, URZ ;  /* 0xffffffff11117890 */ /* 0x000fe2000fffe03f */
[----:B------:R-:W-:Y:S02]  /*e700*/  @P0 IADD3.X R21, R199, UR6, RZ, P5, !PT ;  /* 0x00000006c7150c10 */ /* 0x000fe4000affe4ff */
[C---:B------:R-:W-:Y:S03]  /*e710*/  @P0 LEA R28, P6, R3.reuse, c[0x0][0x1c8], 0x1 ;  /* 0x00007200031c0a11 */ /* 0x040fe600078c08ff */
        /* <DEDUP_REMOVED lines=9> */
[----:B--2---:R-:W-:Y:S01]  /*e7b0*/  @P0 LEA R14, P4, R27, c[0x0][0x1c8], 0x1 ;  /* 0x000072001b0e0a11 */ /* 0x004fe200078808ff */
[C---:B------:R-:W-:Y:S04]  /*e7c0*/  HMMA.16816.F32.BF16 R88, R16.reuse, R6, R88 ;  /* 0x000000061058723c */ /* 0x040fe80000041858 */
[----:B------:R-:W-:Y:S02]  /*e7d0*/  @P0 LEA.HI.X R23, R3, c[0x0][0x1cc], R30, 0x1, P6 ;  /* 0x0000730003170a11 */ /* 0x000fe400030f0c1e */
[----:B------:R-:W-:Y:S02]  /*e7e0*/  @P0 SHF.L.U32 R3, R26, 0x1, RZ ;  /* 0x000000011a030819 */ /* 0x000fe400000006ff */
[----:B------:R-:W-:Y:S01]  /*e7f0*/  @P0 IADD3.X R32, R205, UR6, RZ, P5, !PT ;  /* 0x00000006cd200c10 */ /* 0x000fe2000affe4ff */
[C---:B---3--:R-:W-:Y:S01]  /*e800*/  HMMA.16816.F32.BF16 R92, R16.reuse, R8, R92 ;  /* 0x00000008105c723c */ /* 0x048fe2000004185c */
        /* <DEDUP_REMOVED lines=17> */
.L_x_2151:
        /* <DEDUP_REMOVED lines=123> */
.L_x_2124:
        /* <DEDUP_REMOVED lines=267> */
.L_x_2163:
[----:B---34-:R-:W-:Y:S05]  /*10180*/  BSYNC B0 ;  /* 0x0000000000007941 */ /* 0x018fea0003800000 */
.L_x_2162:
        /* <DEDUP_REMOVED lines=23> */
.L_x_2165:
[----:B------:R-:W-:Y:S05]  /*10300*/  BSYNC B0 ;  /* 0x0000000000007941 */ /* 0x000fea0003800000 */
.L_x_2164:
        /* <DEDUP_REMOVED lines=23> */
.L_x_2167:
[----:B------:R-:W-:Y:S05]  /*10480*/  BSYNC B0 ;  /* 0x0000000000007941 */ /* 0x000fea0003800000 */
.L_x_2166:
        /* <DEDUP_REMOVED lines=24> */
.L_x_2161:
        /* <DEDUP_REMOVED lines=40> */
.L_x_2169:
[----:B------:R-:W-:Y:S05]  /*10890*/  BSYNC B0 ;  /* 0x0000000000007941 */ /* 0x000fea0003800000 */
.L_x_2168:
        /* <DEDUP_REMOVED lines=62> */
.L_x_2171:
[----:B------:R-:W-:Y:S05]  /*10c80*/  BSYNC B0 ;  /* 0x0000000000007941 */ /* 0x000fea0003800000 */
.L_x_2170:
        /* <DEDUP_REMOVED lines=21> */
.L_x_2173:
[----:B------:R-:W-:Y:S05]  /*10de0*/  BSYNC B0 ;  /* 0x0000000000007941 */ /* 0x000fea0003800000 */
.L_x_2172:
        /* <DEDUP_REMOVED lines=21> */
.L_x_2175:
[----:B------:R-:W-:Y:S05]  /*10f40*/  BSYNC B0 ;  /* 0x0000000000007941 */ /* 0x000fea0003800000 */
.L_x_2174:
        /* <DEDUP_REMOVED lines=22> */
.L_x_2176:
        /* <DEDUP_REMOVED lines=13> */
.L_x_2653:


//--------------------- .text._ZN7cutlass13device_kernelIN5flash19enable_sm80_to_sm89INS1_16FlashAttnFwdSm80INS1_25CollectiveMainloopFwdSm80ILi8ELi2ELb0EN4cute5tupleIJNS5_1CILi128EEENS7_ILi64EEENS7_ILi192EEEEEELi192ENS_10bfloat16_tEfNS_4arch4Sm80ELb0ELb1ELb0ELb1ELb0ELb0ELb1ELb0EEENS1_21CollectiveEpilogueFwdINS6_IJS8_SA_S9_EEENS6_IJNS7_ILi1EEESI_SI_EEESC_SE_Li256ELb1ELb1ELb0ELb0EEENS1_19SingleTileSchedulerILb1ELb0ELb1ELi128EEEEEEEEEvNT_6ParamsE --------------------------
	.section	.text._ZN7cutlass13device_kernelIN5flash19enable_sm80_to_sm89INS1_16FlashAttnFwdSm80INS1_25CollectiveMainloopFwdSm80ILi8ELi2ELb0EN4cute5tupleIJNS5_1CILi128EEENS7_ILi64EEENS7_ILi192EEEEEELi192ENS_10bfloat16_tEfNS_4arch4Sm80ELb0ELb1ELb0ELb1ELb0ELb0ELb1ELb0EEENS1_21CollectiveEpilogueFwdINS6_IJS8_SA_S9_EEENS6_IJNS7_ILi1EEESI_SI_EEESC_SE_Li256ELb1ELb1ELb0ELb0EEENS1_19SingleTileSchedulerILb1ELb0ELb1ELi128EEEEEEEEEvNT_6ParamsE,"ax",@progbits
	.sectioninfo	@"SHI_REGISTERS=240"
	.align	128
.text._ZN7cutlass13device_kernelIN5flash19enable_sm80_to_sm89INS1_16FlashAttnFwdSm80INS1_25CollectiveMainloopFwdSm80ILi8ELi2ELb0EN4cute5tupleIJNS5_1CILi128EEENS7_ILi64EEENS7_ILi192EEEEEELi192ENS_10bfloat16_tEfNS_4arch4Sm80ELb0ELb1ELb0ELb1ELb0ELb0ELb1ELb0EEENS1_21CollectiveEpilogueFwdINS6_IJS8_SA_S9_EEENS6_IJNS7_ILi1EEESI_SI_EEESC_SE_Li256ELb1ELb1ELb0ELb0EEENS1_19SingleTileSchedulerILb1ELb0ELb1ELi128EEEEEEEEEvNT_6ParamsE:
        .type           _ZN7cutlass13device_kernelIN5flash19enable_sm80_to_sm89INS1_16FlashAttnFwdSm80INS1_25CollectiveMainloopFwdSm80ILi8ELi2ELb0EN4cute5tupleIJNS5_1CILi128EEENS7_ILi64EEENS7_ILi192EEEEEELi192ENS_10bfloat16_tEfNS_4arch4Sm80ELb0ELb1ELb0ELb1ELb0ELb0ELb1ELb0EEENS1_21CollectiveEpilogueFwdINS6_IJS8_SA_S9_EEENS6_IJNS7_ILi1EEESI_SI_EEESC_SE_Li256ELb1ELb1ELb0ELb0EEENS1_19SingleTileSchedulerILb1ELb0ELb1ELi128EEEEEEEEEvNT_6ParamsE,@function
        .size           _ZN7cutlass13device_kernelIN5flash19enable_sm80_to_sm89INS1_16FlashAttnFwdSm80INS1_25CollectiveMainloopFwdSm80ILi8ELi2ELb0EN4cute5tupleIJNS5_1CILi128EEENS7_ILi64EEENS7_ILi192EEEEEELi192ENS_10bfloat16_tEfNS_4arch4Sm80ELb0ELb1ELb0ELb1ELb0ELb0ELb1ELb0EEENS1_21CollectiveEpilogueFwdINS6_IJS8_SA_S9_EEENS6_IJNS7_ILi1EEESI_SI_EEESC_SE_Li256ELb1ELb1ELb0ELb0EEENS1_19SingleTileSchedulerILb1ELb0ELb1ELi128EEEEEEEEEvNT_6ParamsE,(.L_x_2654 - _ZN7cutlass13device_kernelIN5flash19enable_sm80_to_sm89INS1_16FlashAttnFwdSm80INS1_25CollectiveMainloopFwdSm80ILi8ELi2ELb0EN4cute5tupleIJNS5_1CILi128EEENS7_ILi64EEENS7_ILi192EEEEEELi192ENS_10bfloat16_tEfNS_4arch4Sm80ELb0ELb1ELb0ELb1ELb0ELb0ELb1ELb0EEENS1_21CollectiveEpilogueFwdINS6_IJS8_SA_S9_EEENS6_IJNS7_ILi1EEESI_SI_EEESC_SE_Li256ELb1ELb1ELb0ELb0EEENS1_19SingleTileSchedulerILb1ELb0ELb1ELi128EEEEEEEEEvNT_6ParamsE)
        .other          _ZN7cutlass13device_kernelIN5flash19enable_sm80_to_sm89INS1_16FlashAttnFwdSm80INS1_25CollectiveMainloopFwdSm80ILi8ELi2ELb0EN4cute5tupleIJNS5_1CILi128EEENS7_ILi64EEENS7_ILi192EEEEEELi192ENS_10bfloat16_tEfNS_4arch4Sm80ELb0ELb1ELb0ELb1ELb0ELb0ELb1ELb0EEENS1_21CollectiveEpilogueFwdINS6_IJS8_SA_S9_EEENS6_IJNS7_ILi1EEESI_SI_EEESC_SE_Li256ELb1ELb1ELb0ELb0EEENS1_19SingleTileSchedulerILb1ELb0ELb1ELi128EEEEEEEEEvNT_6ParamsE,@"STO_CUDA_ENTRY STV_DEFAULT"
_ZN7cutlass13device_kernelIN5flash19enable_sm80_to_sm89INS1_16FlashAttnFwdSm80INS1_25CollectiveMainloopFwdSm80ILi8ELi2ELb0EN4cute5tupleIJNS5_1CILi128EEENS7_ILi64EEENS7_ILi192EEEEEELi192ENS_10bfloat16_tEfNS_4arch4Sm80ELb0ELb1ELb0ELb1ELb0ELb0ELb1ELb0EEENS1_21CollectiveEpilogueFwdINS6_IJS8_SA_S9_EEENS6_IJNS7_ILi1EEESI_SI_EEESC_SE_Li256ELb1ELb1ELb0ELb0EEENS1_19SingleTileSchedulerILb1ELb0ELb1ELi128EEEEEEEEEvNT_6ParamsE:
        /* <DEDUP_REMOVED lines=16> */
.L_x_2178:
        /* <DEDUP_REMOVED lines=8> */
.L_x_2180:
[----:B------:R-:W-:-:S05]  /*0180*/  MOV R0, c[0x0][0x54c] ;  /* 0x0001530000007a02 */ /* 0x000fca0000000f00 */
.L_x_2179:
[----:B-----5:R-:W-:Y:S01]  /*0190*/  IMAD R0, R0, c[0x0][0x548], RZ ;  /* 0x0001520000007a24 */ /* 0x020fe200078e02ff */
[----:B------:R-:W-:-:S04]  /*01a0*/  SHF.L.U32 R135, R220, 0x7, RZ ;  /* 0x00000007dc877819 */ /* 0x000fc800000006ff */
[----:B------:R-:W-:-:S04]  /*01b0*/  ISETP.GE.AND P0, PT, R135, R0, PT ;  /* 0x000000008700720c */ /* 0x000fc80003f06270 */
[----:B------:R-:W-:Y:S01]  /*01c0*/  SEL R203, R203, 0xffffffff, !P0 ;  /* 0xffffffffcbcb7807 */ /* 0x000fe20004000000 */
[----:B------:R-:W-:Y:S05]  /*01d0*/  BRA `(.L_x_2181) ;  /* 0x0000012000007947 */ /* 0x000fea0003800000 */
.L_x_2177:
[----:B---3--:R-:W-:-:S04]  /*01e0*/  ISETP.NE.U32.AND P0, PT, RZ, c[0x0][0x568], PT ;  /* 0x00015a00ff007a0c */ /* 0x008fc80003f05070 */
[----:B------:R-:W-:-:S13]  /*01f0*/  ISETP.NE.AND.EX P0, PT, RZ, c[0x0][0x56c], PT, P0 ;  /* 0x00015b00ff007a0c */ /* 0x000fda0003f05300 */
[----:B------:R-:W-:Y:S05]  /*0200*/  @!P0 BRA `(.L_x_2182) ;  /* 0x0000002000008947 */ /* 0x000fea0003800000 */
[----:B------:R1:W5:Y:S01]  /*0210*/  LDG.E R0, [R2.64] ;  /* 0x0000000802007981 */ /* 0x000362000c1e1900 */
[----:B------:R-:W-:Y:S05]  /*0220*/  BRA `(.L_x_2183) ;  /* 0x0000009000007947 */ /* 0x000fea0003800000 */
.L_x_2182:
        /* <DEDUP_REMOVED lines=8> */
.L_x_2184:
[----:B------:R-:W-:-:S05]  /*02b0*/  MOV R0, c[0x0][0x54c] ;  /* 0x0001530000007a02 */ /* 0x000fca0000000f00 */
.L_x_2183:
[----:B-----5:R-:W-:Y:S01]  /*02c0*/  IMAD R0, R0, c[0x0][0x548], RZ ;  /* 0x0001520000007a24 */ /* 0x020fe200078e02ff */
[----:B------:R-:W-:-:S04]  /*02d0*/  SHF.L.U32 R135, R220, 0x7, RZ ;  /* 0x00000007dc877819 */ /* 0x000fc800000006ff */
[----:B------:R-:W-:-:S04]  /*02e0*/  ISETP.GE.AND P0, PT, R135, R0, PT ;  /* 0x000000008700720c */ /* 0x000fc80003f06270 */
[----:B------:R-:W-:-:S04]  /*02f0*/  SEL R203, R203, 0xffffffff, !P0 ;  /* 0xffffffffcbcb7807 */ /* 0x000fc80004000000 */
.L_x_2181:
[----:B------:R-:W-:-:S13]  /*0300*/  ISETP.GE.AND P0, PT, R203, RZ, PT ;  /* 0x000000ffcb00720c */ /* 0x000fda0003f06270 */
[----:B------:R-:W-:Y:S05]  /*0310*/  @!P0 EXIT ;  /* 0x000000000000894d */ /* 0x000fea0003800000 */
[----:B------:R-:W-:Y:S01]  /*0320*/  ISETP.NE.U32.AND P0, PT, RZ, c[0x0][0x370], PT ;  /* 0x0000dc00ff007a0c */ /* 0x000fe20003f05070 */
[----:B------:R-:W-:Y:S01]  /*0330*/  IMAD.MOV.U32 R8, RZ, RZ, RZ ;  /* 0x000000ffff087224 */ /* 0x000fe200078e00ff */
        /* <DEDUP_REMOVED lines=10> */
[----:B------:R-:W-:Y:S02]  /*03e0*/  ISETP.NE.AND.EX P4, PT, RZ, c[0x0][0x354], PT, P4 ;  /* 0x0000d500ff007a0c */ /* 0x000fe40003f85340 */
[----:B------:R-:W-:Y:S01]  /*03f0*/  MOV R4, RZ ;  /* 0x000000ff00047202 */ /* 0x000fe20000000f00 */
[----:B------:R-:W-:-:S04]  /*0400*/  @P1 IMAD.WIDE R14, R203, R6, c[0x0][0x370] ;  /* 0x0000dc00cb0e1625 */ /* 0x000fc800078e0206 */
[----:B------:R-:W-:Y:S01]  /*0410*/  @P0 IMAD.WIDE R12, R203, R6, c[0x0][0x360] ;  /* 0x0000d800cb0c0625 */ /* 0x000fe200078e0206 */
[----:B------:R1:W5:Y:S04]  /*0420*/  @P1 LDG.E R8, [R14.64] ;  /* 0x000000080e081981 */ /* 0x000368000c1e1900 */
[----:B------:R1:W5:Y:S04]  /*0430*/  @P0 LDG.E R204, [R12.64] ;  /* 0x000000080ccc0981 */ /* 0x000368000c1e1900 */
[----:B------:R1:W5:Y:S04]  /*0440*/  @P3 LDG.E R4, [R10.64] ;  /* 0x000000080a043981 */ /* 0x000368000c1e1900 */
[----:B------:R1:W5:Y:S01]  /*0450*/  @P4 LDG.E R7, [R2.64] ;  /* 0x0000000802074981 */ /* 0x000362000c1e1900 */
[----:B------:R-:W-:Y:S01]  /*0460*/  MOV R195, c[0x0][0x1d0] ;  /* 0x0000740000c37a02 */ /* 0x000fe20000000f00 */
[----:B------:R-:W-:Y:S05]  /*0470*/  @P0 BRA `(.L_x_2185) ;  /* 0x0000004000000947 */ /* 0x000fea0003800000 */
[----:B------:R-:W-:Y:S05]  /*0480*/  @!P3 BRA `(.L_x_2185) ;  /* 0x000000300000b947 */ /* 0x000fea0003800000 */
[----:B-----5:R-:W2:Y:S04]  /*0490*/  LDG.E R204, [R10.64] ;  /* 0x000000080acc7981 */ /* 0x020ea8000c1e1900 */
[----:B------:R-:W2:Y:S02]  /*04a0*/  LDG.E R5, [R10.64+0x4] ;  /* 0x000004080a057981 */ /* 0x000ea4000c1e1900 */
[----:B--2---:R-:W-:-:S02]  /*04b0*/  IADD3 R204, -R204, R5, RZ ;  /* 0x00000005cccc7210 */ /* 0x004fc40007ffe1ff */
.L_x_2185:
[----:B------:R-:W-:-:S04]  /*04c0*/  ISETP.NE.U32.AND P0, PT, RZ, c[0x0][0x368], PT ;  /* 0x0000da00ff007a0c */ /* 0x000fc80003f05070 */
[----:B------:R-:W-:-:S13]  /*04d0*/  ISETP.NE.AND.EX P0, PT, RZ, c[0x0][0x36c], PT, P0 ;  /* 0x0000db00ff007a0c */ /* 0x000fda0003f05300 */
[----:B------:R-:W-:Y:S05]  /*04e0*/  @!P0 BRA `(.L_x_2186) ;  /* 0x0000003000008947 */ /* 0x000fea0003800000 */
[----:B-1----:R-:W-:-:S05]  /*04f0*/  IMAD.WIDE R2, R203, R6, c[0x0][0x368] ;  /* 0x0000da00cb027625 */ /* 0x002fca00078e0206 */
[----:B------:R1:W5:Y:S01]  /*0500*/  LDG.E R195, [R2.64] ;  /* 0x0000000802c37981 */ /* 0x000362000c1e1900 */
[----:B------:R-:W-:Y:S05]  /*0510*/  BRA `(.L_x_2187) ;  /* 0x0000004000007947 */ /* 0x000fea0003800000 */
.L_x_2186:
[----:B------:R-:W-:Y:S05]  /*0520*/  @!P4 BRA `(.L_x_2187) ;  /* 0x000000300000c947 */ /* 0x000fea0003800000 */
[----:B------:R-:W2:Y:S04]  /*0530*/  LDG.E R195, [R2.64] ;  /* 0x0000000802c37981 */ /* 0x000ea8000c1e1900 */
[----:B------:R-:W2:Y:S02]  /*0540*/  LDG.E R0, [R2.64+0x4] ;  /* 0x0000040802007981 */ /* 0x000ea4000c1e1900 */
[----:B--2---:R-:W-:Y:S02]  /*0550*/  IADD3 R195, -R195, R0, RZ ;  /* 0x00000000c3c37210 */ /* 0x004fe40007ffe1ff */
.L_x_2187:
[----:B------:R-:W-:Y:S01]  /*0560*/  IMAD.MOV.U32 R197, RZ, RZ, c[0x0][0x2c4] ;  /* 0x0000b100ffc57624 */ /* 0x000fe200078e00ff */
[----:B------:R-:W-:Y:S01]  /*0570*/  LOP3.LUT R0, R0, 0xfffffff7, RZ, 0xc0, !PT ;  /* 0xfffffff700007812 */ /* 0x000fe200078ec0ff */
[----:B------:R-:W-:Y:S01]  /*0580*/  IMAD.MOV.U32 R196, RZ, RZ, c[0x0][0x32c] ;  /* 0x0000cb00ffc47624 */ /* 0x000fe200078e00ff */
        /* <DEDUP_REMOVED lines=24> */
.L_x_2189:
[----:B------:R-:W-:-:S13]  /*0710*/  ISETP.NE.AND P0, PT, R196, 0x1, PT ;  /* 0x00000001c400780c */ /* 0x000fda0003f05270 */
[----:B------:R-:W-:-:S05]  /*0720*/  @P0 IMAD.HI.U32 R5, R3, c[0x0][0x330], RZ ;  /* 0x0000cc0003050a27 */ /* 0x000fca00078e00ff */
[----:B------:R-:W-:-:S05]  /*0730*/  @P0 SHF.R.U32.HI R3, RZ, c[0x0][0x334], R5 ;  /* 0x0000cd00ff030a19 */ /* 0x000fca0000011605 */
.L_x_2190:
[----:B------:R-:W-:-:S05]  /*0740*/  IMAD R3, R3, R196, c[0x0][0x32c] ;  /* 0x0000cb0003037624 */ /* 0x000fca00078e02c4 */
[----:B------:R-:W-:-:S04]  /*0750*/  IMNMX R8, R8, R3, PT ;  /* 0x0000000308087217 */ /* 0x000fc80003800200 */
.L_x_2188:
        /* <DEDUP_REMOVED lines=24> */
.L_x_2192:
[----:B------:R-:W-:-:S13]  /*08e0*/  ISETP.NE.AND P0, PT, R196, 0x1, PT ;  /* 0x00000001c400780c */ /* 0x000fda0003f05270 */
[----:B------:R-:W-:-:S05]  /*08f0*/  @P0 IMAD.HI.U32 R5, R7, c[0x0][0x330], RZ ;  /* 0x0000cc0007050a27 */ /* 0x000fca00078e00ff */
[----:B------:R-:W-:-:S05]  /*0900*/  @P0 SHF.R.U32.HI R7, RZ, c[0x0][0x334], R5 ;  /* 0x0000cd00ff070a19 */ /* 0x000fca0000011605 */
.L_x_2193:
[----:B------:R-:W-:-:S05]  /*0910*/  IMAD R8, R7, c[0x0][0x32c], RZ ;  /* 0x0000cb0007087a24 */ /* 0x000fca00078e02ff */
[----:B------:R-:W-:-:S04]  /*0920*/  IMNMX R3, R3, R8, !PT ;  /* 0x0000000803037217 */ /* 0x000fc80007800200 */
.L_x_2191:
        /* <DEDUP_REMOVED lines=14> */
[----:B------:R-:W-:Y:S01]  /*0a10*/  CS2R R82, SRZ ;  /* 0x0000000000527805 */ /* 0x000fe2000001ff00 */
[----:B------:R-:W-:Y:S01]  /*0a20*/  CS2R R8, SRZ ;  /* 0x0000000000087805 */ /* 0x000fe2000001ff00 */
[----:B------:R-:W-:Y:S01]  /*0a30*/  ISETP.GT.AND P0, PT, R133, R194, PT ;  /* 0x000000c28500720c */ /* 0x000fe20003f04270 */
[----:B------:R-:W-:Y:S01]  /*0a40*/  IMAD.MOV.U32 R7, RZ, RZ, RZ ;  /* 0x000000ffff077224 */ /* 0x000fe200078e00ff */
        /* <DEDUP_REMOVED lines=55> */
[----:B------:R-:W-:-:S02]  /*0dc0*/  SHF.R.S32.HI R8, RZ, 0x4, R11 ;  /* 0x00000004ff087819 */ /* 0x000fc4000001140b */
[----:B------:R-:W-:Y:S01]  /*0dd0*/  IADD3 R27, P1, R2, R14, RZ ;  /* 0x0000000e021b7210 */ /* 0x000fe20007f3e0ff */
[----:B------:R-:W-:Y:S01]  /*0de0*/  IMAD.IADD R193, R80, 0x1, -R193 ;  /* 0x0000000150c17824 */ /* 0x000fe200078e0ac1 */
[----:B------:R-:W-:Y:S01]  /*0df0*/  LEA.HI R9, R11, R8, RZ, 0x1 ;  /* 0x000000080b097211 */ /* 0x000fe200078f08ff */
[----:B------:R-:W-:Y:S01]  /*0e00*/  IMAD.IADD R25, R25, 0x1, R5 ;  /* 0x0000000119197824 */ /* 0x000fe200078e0205 */
[----:B------:R-:W-:Y:S01]  /*0e10*/  ISETP.NE.AND P5, PT, R197, 0x1, PT ;  /* 0x00000001c500780c */ /* 0x000fe20003fa5270 */
[----:B------:R-:W-:Y:S01]  /*0e20*/  IMAD.SHL.U32 R16, R193, 0x8, RZ ;  /* 0x00000008c1107824 */ /* 0x000fe200078e00ff */
[----:B------:R-:W-:Y:S01]  /*0e30*/  LOP3.LUT R9, R9, 0xfffffffe, RZ, 0xc0, !PT ;  /* 0xfffffffe09097812 */ /* 0x000fe200078ec0ff */
[----:B------:R-:W-:Y:S01]  /*0e40*/  IMAD.SHL.U32 R20, R193, 0x40, RZ ;  /* 0x00000040c1147824 */ /* 0x000fe200078e00ff */
[----:B------:R-:W-:Y:S01]  /*0e50*/  LOP3.LUT R11, R11, 0xfffffff0, RZ, 0xc0, !PT ;  /* 0xfffffff00b0b7812 */ /* 0x000fe200078ec0ff */
[----:B-1----:R-:W-:Y:S01]  /*0e60*/  IMAD.SHL.U32 R13, R14, 0x40, RZ ;  /* 0x000000400e0d7824 */ /* 0x002fe200078e00ff */
[----:B------:R-:W-:Y:S01]  /*0e70*/  SHF.R.S32.HI R18, RZ, 0x1f, R203 ;  /* 0x0000001fff127819 */ /* 0x000fe200000114cb */
[----:B------:R-:W-:Y:S01]  /*0e80*/  IMAD.IADD R4, R8, 0x1, -R9 ;  /* 0x0000000108047824 */ /* 0x000fe200078e0a09 */
[----:B------:R-:W-:Y:S01]  /*0e90*/  SHF.R.S32.HI R9, RZ, 0x1f, R2 ;  /* 0x0000001fff097819 */ /* 0x000fe20000011402 */
[----:B------:R-:W-:Y:S01]  /*0ea0*/  IMAD.IADD R22, R80, 0x1, -R11 ;  /* 0x0000000150167824 */ /* 0x000fe200078e0a0b */
[----:B------:R-:W-:Y:S01]  /*0eb0*/  LOP3.LUT R13, R13, 0x1c0, RZ, 0xc0, !PT ;  /* 0x000001c00d0d7812 */ /* 0x000fe200078ec0ff */
[----:B---3--:R-:W-:Y:S01]  /*0ec0*/  IMAD.WIDE.U32 R24, R3, c[0x0][0x1b8], R24 ;  /* 0x00006e0003187a25 */ /* 0x008fe200078e0018 */
[----:B------:R-:W-:-:S02]  /*0ed0*/  IADD3 R8, R16, 0x80, RZ ;  /* 0x0000008010087810 */ /* 0x000fc40007ffe0ff */
[----:B------:R-:W-:Y:S02]  /*0ee0*/  LOP3.LUT R5, R13, 0x38, R16, 0xf8, !PT ;  /* 0x000000380d057812 */ /* 0x000fe400078ef810 */
[----:B------:R-:W-:Y:S02]  /*0ef0*/  SHF.R.U32.HI R202, RZ, 0x3, R13 ;  /* 0x00000003ffca7819 */ /* 0x000fe4000001160d */
[----:B------:R-:W-:Y:S02]  /*0f00*/  LEA.HI.X.SX32 R10, R14, R9, 0x1, P1 ;  /* 0x000000090e0a7211 */ /* 0x000fe400008f0eff */
[----:B------:R-:W-:Y:S02]  /*0f10*/  LOP3.LUT R202, R5, R202, RZ, 0x3c, !PT ;  /* 0x000000ca05ca7212 */ /* 0x000fe400078e3cff */
[----:B------:R-:W-:Y:S01]  /*0f20*/  SHF.R.S32.HI R5, RZ, 0x1f, R3 ;  /* 0x0000001fff057819 */ /* 0x000fe20000011403 */
[----:B------:R-:W-:Y:S01]  /*0f30*/  IMAD R12, R10, c[0x0][0x1e0], RZ ;  /* 0x000078000a0c7a24 */ /* 0x000fe200078e02ff */
[----:B------:R-:W-:Y:S01]  /*0f40*/  ISETP.GE.AND P6, PT, R8, c[0x0][0x1d4], PT ;  /* 0x0000750008007a0c */ /* 0x000fe20003fc6270 */
[----:B------:R-:W-:Y:S01]  /*0f50*/  IMAD R10, R10, c[0x0][0x208], RZ ;  /* 0x000082000a0a7a24 */ /* 0x000fe200078e02ff */
[----:B------:R-:W-:Y:S01]  /*0f60*/  ISETP.GE.AND P1, PT, R8, c[0x0][0x198], PT ;  /* 0x0000660008007a0c */ /* 0x000fe20003f26270 */
[----:B------:R-:W-:Y:S01]  /*0f70*/  IMAD R8, R193, 0x20, R14 ;  /* 0x00000020c1087824 */ /* 0x000fe200078e020e */
[----:B------:R-:W-:Y:S01]  /*0f80*/  SHF.R.S32.HI R15, RZ, 0x1f, R22 ;  /* 0x0000001fff0f7819 */ /* 0x000fe20000011416 */
[----:B------:R-:W-:Y:S01]  /*0f90*/  IMAD R2, R5, c[0x0][0x1b8], RZ ;  /* 0x00006e0005027a24 */ /* 0x000fe200078e02ff */
[----:B------:R-:W-:Y:S01]  /*0fa0*/  SHF.R.S32.HI R17, RZ, 0x1f, R16 ;  /* 0x0000001fff117819 */ /* 0x000fe20000011410 */
[----:B------:R-:W-:Y:S01]  /*0fb0*/  IMAD.IADD R8, R135, 0x1, R8 ;  /* 0x0000000187087824 */ /* 0x000fe200078e0208 */
[----:B------:R-:W-:Y:S01]  /*0fc0*/  LOP3.LUT R20, R20, 0x1c0, RZ, 0xc0, !PT ;  /* 0x000001c014147812 */ /* 0x000fe200078ec0ff */
[----:B------:R-:W-:Y:S01]  /*0fd0*/  IMAD R9, R3, c[0x0][0x1bc], R2 ;  /* 0x00006f0003097a24 */ /* 0x000fe200078e0202 */
[----:B------:R-:W-:Y:S01]  /*0fe0*/  LOP3.LUT R0, R0, 0xffffffef, RZ, 0xc0, !PT ;  /* 0xffffffef00007812 */ /* 0x000fe200078ec0ff */
[----:B------:R-:W-:Y:S01]  /*0ff0*/  @P5 IMAD.HI.U32 R2, R8, c[0x0][0x2c8], RZ ;  /* 0x0000b20008025a27 */ /* 0x000fe200078e00ff */
[----:B------:R-:W-:-:S02]  /*1000*/  LOP3.LUT R7, R20, 0x8, R7, 0xf8, !PT ;  /* 0x0000000814077812 */ /* 0x000fc400078ef807 */
[----:B------:R-:W-:Y:S01]  /*1010*/  SHF.R.U32.HI R20, RZ, 0x3, R20 ;  /* 0x00000003ff147819 */ /* 0x000fe20000011614 */
[----:B------:R-:W-:Y:S01]  /*1020*/  IMAD.MOV.U32 R13, RZ, RZ, R8 ;  /* 0x000000ffff0d7224 */ /* 0x000fe200078e0008 */
[----:B------:R-:W-:Y:S01]  /*1030*/  @P5 SHF.R.U32.HI R13, RZ, c[0x0][0x2cc], R2 ;  /* 0x0000b300ff0d5a19 */ /* 0x000fe20000011602 */
[----:B------:R-:W-:Y:S01]  /*1040*/  IMAD.IADD R25, R25, 0x1, R9 ;  /* 0x0000000119197824 */ /* 0x000fe200078e0209 */
[----:B------:R-:W-:Y:S01]  /*1050*/  LEA.HI R2, R15, R22, RZ, 0x3 ;  /* 0x000000160f027211 */ /* 0x000fe200078f18ff */
[C---:B------:R-:W-:Y:S01]  /*1060*/  IMAD R12, R27.reuse, c[0x0][0x1e4], R12 ;  /* 0x000079001b0c7a24 */ /* 0x040fe200078e020c */
[----:B------:R-:W-:Y:S01]  /*1070*/  SEL R15, R18, RZ, !P3 ;  /* 0x000000ff120f7207 */ /* 0x000fe20005800000 */
[C---:B------:R-:W-:Y:S01]  /*1080*/  IMAD R10, R27.reuse, c[0x0][0x20c], R10 ;  /* 0x000083001b0a7a24 */ /* 0x040fe200078e020a */
[----:B------:R-:W-:Y:S01]  /*1090*/  LOP3.LUT R19, R2, 0xfffffff8, RZ, 0xc0, !PT ;  /* 0xfffffff802137812 */ /* 0x000fe200078ec0ff */
[----:B------:R-:W-:Y:S01]  /*10a0*/  IMAD.WIDE.U32 R28, R27, c[0x0][0x1e0], R16 ;  /* 0x000078001b1c7a25 */ /* 0x000fe200078e0010 */
[----:B------:R-:W-:-:S02]  /*10b0*/  SEL R9, R203, RZ, !P3 ;  /* 0x000000ffcb097207 */ /* 0x000fc40005800000 */
[----:B------:R-:W-:Y:S01]  /*10c0*/  IADD3 R19, R22, -R19, RZ ;  /* 0x8000001316137210 */ /* 0x000fe20007ffe0ff */
[----:B------:R-:W-:Y:S01]  /*10d0*/  IMAD R22, R15, c[0x0][0x1c0], RZ ;  /* 0x000070000f167a24 */ /* 0x000fe200078e02ff */
[----:B------:R-:W-:Y:S01]  /*10e0*/  LOP3.LUT R7, R7, R20, RZ, 0x3c, !PT ;  /* 0x0000001407077212 */ /* 0x000fe200078e3cff */
[----:B------:R-:W-:Y:S01]  /*10f0*/  IMAD.WIDE.U32 R24, R9, c[0x0][0x1c0], R24 ;  /* 0x0000700009187a25 */ /* 0x000fe200078e0018 */
[----:B------:R-:W-:Y:S02]  /*1100*/  LOP3.LUT P3, RZ, R19, 0x4, RZ, 0xc0, !PT ;  /* 0x0000000413ff7812 */ /* 0x000fe4000786c0ff */
[----:B------:R-:W-:Y:S01]  /*1110*/  LEA R190, R4, R7, 0x9 ;  /* 0x0000000704be7211 */ /* 0x000fe200078e48ff */
[----:B------:R-:W-:Y:S01]  /*1120*/  IMAD R22, R9, c[0x0][0x1c4], R22 ;  /* 0x0000710009167a24 */ /* 0x000fe200078e0216 */
[----:B------:R-:W-:Y:S01]  /*1130*/  SHF.R.S32.HI R9, RZ, 0x1f, R13 ;  /* 0x0000001fff097819 */ /* 0x000fe2000001140d */
[----:B------:R-:W-:Y:S01]  /*1140*/  IMAD.WIDE.U32 R26, R27, c[0x0][0x208], R16 ;  /* 0x000082001b1a7a25 */ /* 0x000fe200078e0010 */
[----:B------:R-:W-:-:S02]  /*1150*/  LOP3.LUT P2, RZ, R19, 0x2, RZ, 0xc0, !PT ;  /* 0x0000000213ff7812 */ /* 0x000fc4000784c0ff */
[CC--:B------:R-:W-:Y:S01]  /*1160*/  LEA.HI R21, R83.reuse, R80.reuse, RZ, 0x6 ;  /* 0x0000005053157211 */ /* 0x0c0fe200078f30ff */
[----:B------:R-:W-:Y:S01]  /*1170*/  IMAD.MOV R15, RZ, RZ, -R13 ;  /* 0x000000ffff0f7224 */ /* 0x000fe200078e0a0d */
[----:B------:R-:W-:Y:S01]  /*1180*/  LEA.HI R82, R83, R80, RZ, 0x5 ;  /* 0x0000005053527211 */ /* 0x000fe200078f28ff */
[----:B------:R-:W-:Y:S01]  /*1190*/  IMAD.IADD R27, R27, 0x1, R10 ;  /* 0x000000011b1b7824 */ /* 0x000fe200078e020a */
[----:B------:R-:W-:Y:S01]  /*11a0*/  P2R R11, PR, RZ, 0x2 ;  /* 0x00000002ff0b7803 */ /* 0x000fe20000000000 */
[----:B------:R-:W-:Y:S01]  /*11b0*/  IMAD R10, R9, c[0x0][0x1b0], RZ ;  /* 0x00006c00090a7a24 */ /* 0x000fe200078e02ff */
[----:B------:R-:W-:Y:S01]  /*11c0*/  SHF.R.S32.HI R81, RZ, 0x5, R82 ;  /* 0x00000005ff517819 */ /* 0x000fe20000011452 */
[----:B------:R-:W-:Y:S01]  /*11d0*/  IMAD R15, R15, c[0x0][0x2c4], R8 ;  /* 0x0000b1000f0f7a24 */ /* 0x000fe200078e0208 */
[----:B------:R-:W-:Y:S01]  /*11e0*/  LOP3.LUT P1, RZ, R193, 0x4, RZ, 0xc0, !PT ;  /* 0x00000004c1ff7812 */ /* 0x000fe2000782c0ff */
[----:B------:R-:W-:Y:S01]  /*11f0*/  IMAD.IADD R29, R29, 0x1, R12 ;  /* 0x000000011d1d7824 */ /* 0x000fe200078e020c */
[----:B------:R-:W-:Y:S01]  /*1200*/  ISETP.GE.AND P5, PT, R16, c[0x0][0x1d4], PT ;  /* 0x0000750010007a0c */ /* 0x000fe20003fa6270 */
[----:B------:R-:W-:-:S02]  /*1210*/  IMAD.IADD R25, R25, 0x1, R22 ;  /* 0x0000000119197824 */ /* 0x000fc400078e0216 */
[----:B------:R-:W-:Y:S02]  /*1220*/  IMAD R12, R5, c[0x0][0x210], RZ ;  /* 0x00008400050c7a24 */ /* 0x000fe400078e02ff */
[----:B------:R-:W-:-:S04]  /*1230*/  IMAD.WIDE.U32 R208, R3, c[0x0][0x1e8], R28 ;  /* 0x00007a0003d07a25 */ /* 0x000fc800078e001c */
[C---:B------:R-:W-:Y:S02]  /*1240*/  IMAD R10, R13.reuse, c[0x0][0x1b4], R10 ;  /* 0x00006d000d0a7a24 */ /* 0x040fe400078e020a */
[----:B------:R-:W-:-:S04]  /*1250*/  IMAD.WIDE.U32 R24, R13, c[0x0][0x1b0], R24 ;  /* 0x00006c000d187a25 */ /* 0x000fc800078e0018 */
[----:B------:R-:W-:Y:S02]  /*1260*/  IMAD.IADD R25, R25, 0x1, R10 ;  /* 0x0000000119197824 */ /* 0x000fe400078e020a */
[----:B------:R-:W-:Y:S02]  /*1270*/  IMAD R12, R3, c[0x0][0x214], R12 ;  /* 0x00008500030c7a24 */ /* 0x000fe400078e020c */
[----:B------:R-:W-:-:S04]  /*1280*/  IMAD.WIDE.U32 R24, R15, c[0x0][0x1a8], R24 ;  /* 0x00006a000f187a25 */ /* 0x000fc800078e0018 */
[----:B------:R-:W-:-:S04]  /*1290*/  IMAD.WIDE.U32 R26, R3, c[0x0][0x210], R26 ;  /* 0x00008400031a7a25 */ /* 0x000fc800078e001a */
[----:B------:R-:W-:Y:S02]  /*12a0*/  IMAD.SHL.U32 R19, R19, 0x40, RZ ;  /* 0x0000004013137824 */ /* 0x000fe400078e00ff */
[----:B------:R-:W-:Y:S02]  /*12b0*/  IMAD.SHL.U32 R4, R4, 0x8, RZ ;  /* 0x0000000804047824 */ /* 0x000fe400078e00ff */
[----:B------:R-:W-:Y:S01]  /*12c0*/  IMAD.IADD R13, R27, 0x1, R12 ;  /* 0x000000011b0d7824 */ /* 0x000fe200078e020c */
[----:B------:R-:W-:Y:S01]  /*12d0*/  LOP3.LUT R19, R19, 0x1c0, RZ, 0xc0, !PT ;  /* 0x000001c013137812 */ /* 0x000fe200078ec0ff */
[----:B------:R-:W-:Y:S02]  /*12e0*/  IMAD.MOV.U32 R12, RZ, RZ, R26 ;  /* 0x000000ffff0c7224 */ /* 0x000fe400078e001a */
[----:B------:R-:W-:Y:S01]  /*12f0*/  IMAD.SHL.U32 R21, R21, 0x8, RZ ;  /* 0x0000000815157824 */ /* 0x000fe200078e00ff */
[----:B------:R-:W-:Y:S02]  /*1300*/  LOP3.LUT R4, R19, 0x8, R4, 0xf8, !PT ;  /* 0x0000000813047812 */ /* 0x000fe400078ef804 */
[----:B------:R-:W-:-:S02]  /*1310*/  SHF.R.U32.HI R19, RZ, 0x3, R19 ;  /* 0x00000003ff137819 */ /* 0x000fc40000011613 */
[----:B------:R-:W-:Y:S02]  /*1320*/  LOP3.LUT R202, R202, 0xfffffe00, R21, 0xf8, !PT ;  /* 0xfffffe00caca7812 */ /* 0x000fe400078ef815 */
[----:B------:R-:W-:Y:S02]  /*1330*/  LOP3.LUT R4, R4, R19, RZ, 0x3c, !PT ;  /* 0x0000001304047212 */ /* 0x000fe400078e3cff */
[--C-:B--2---:R-:W-:Y:S01]  /*1340*/  @P0 SHF.R.S32.HI R9, RZ, 0x1f, R6.reuse ;  /* 0x0000001fff090819 */ /* 0x104fe20000011406 */
[----:B------:R-:W-:Y:S02]  /*1350*/  @P0 IMAD.MOV.U32 R8, RZ, RZ, R6 ;  /* 0x000000ffff080224 */ /* 0x000fe400078e0006 */
[----:B------:R-:W-:Y:S01]  /*1360*/  IMAD R6, R5, c[0x0][0x1e8], RZ ;  /* 0x00007a0005067a24 */ /* 0x000fe200078e02ff */
[----:B------:R-:W-:Y:S01]  /*1370*/  SHF.R.S32.HI R5, RZ, 0x1f, R15 ;  /* 0x0000001fff057819 */ /* 0x000fe2000001140f */
[----:B------:R-:W-:Y:S02]  /*1380*/  @!P0 IMAD.MOV.U32 R8, RZ, RZ, R203 ;  /* 0x000000ffff088224 */ /* 0x000fe400078e00cb */
[----:B------:R-:W-:-:S02]  /*1390*/  IMAD R6, R3, c[0x0][0x1ec], R6 ;  /* 0x00007b0003067a24 */ /* 0x000fc400078e0206 */
[----:B------:R-:W-:Y:S01]  /*13a0*/  @!P0 IMAD.MOV.U32 R9, RZ, RZ, R18 ;  /* 0x000000ffff098224 */ /* 0x000fe200078e0012 */
[----:B------:R-:W-:Y:S01]  /*13b0*/  SEL R207, R8, RZ, !P4 ;  /* 0x000000ff08cf7207 */ /* 0x000fe20006000000 */
[----:B------:R-:W-:Y:S02]  /*13c0*/  IMAD.IADD R209, R209, 0x1, R6 ;  /* 0x00000001d1d17824 */ /* 0x000fe400078e0206 */
[----:B------:R-:W-:Y:S01]  /*13d0*/  IMAD R6, R5, c[0x0][0x1a8], RZ ;  /* 0x00006a0005067a24 */ /* 0x000fe200078e02ff */
[----:B------:R-:W-:Y:S01]  /*13e0*/  SEL R8, R9, RZ, !P4 ;  /* 0x000000ff09087207 */ /* 0x000fe20006000000 */
[----:B------:R-:W-:Y:S01]  /*13f0*/  IMAD.SHL.U32 R3, R2, 0x40, RZ ;  /* 0x0000004002037824 */ /* 0x000fe200078e00ff */
[----:B------:R-:W-:Y:S01]  /*1400*/  LEA R9, P0, R24, c[0x0][0x160], 0x1 ;  /* 0x0000580018097a11 */ /* 0x000fe200078008ff */
[----:B------:R-:W-:Y:S01]  /*1410*/  IMAD R6, R15, c[0x0][0x1ac], R6 ;  /* 0x00006b000f067a24 */ /* 0x000fe200078e0206 */
[----:B------:R-:W-:Y:S01]  /*1420*/  LEA.HI R2, R83, R80, RZ, 0x3 ;  /* 0x0000005053027211 */ /* 0x000fe200078f18ff */
[----:B------:R-:W-:Y:S01]  /*1430*/  IMAD.WIDE.U32 R208, R207, c[0x0][0x1f0], R208 ;  /* 0x00007c00cfd07a25 */ /* 0x000fe200078e00d0 */
[----:B------:R-:W-:Y:S01]  /*1440*/  LOP3.LUT R4, R4, 0xfffffe00, R3, 0xf8, !PT ;  /* 0xfffffe0004047812 */ /* 0x000fe200078ef803 */
[----:B------:R1:W2:Y:S01]  /*1450*/  SHFL.IDX PT, R18, R9, RZ, 0x181f ;  /* 0x00181fff09127589 */ /* 0x0002a200000e0000 */
[----:B------:R-:W-:Y:S01]  /*1460*/  LOP3.LUT R5, R2, 0xfffffff8, RZ, 0xc0, !PT ;  /* 0xfffffff802057812 */ /* 0x000fe200078ec0ff */
[----:B------:R-:W-:Y:S01]  /*1470*/  IMAD.IADD R7, R25, 0x1, R6 ;  /* 0x0000000119077824 */ /* 0x000fe200078e0206 */
[----:B------:R-:W-:Y:S01]  /*1480*/  MOV R2, 0x10 ;  /* 0x0000001000027802 */ /* 0x000fe20000000f00 */
[----:B------:R-:W-:Y:S01]  /*1490*/  IMAD R6, R8, c[0x0][0x1f0], RZ ;  /* 0x00007c0008067a24 */ /* 0x000fe200078e02ff */
[----:B------:R-:W-:Y:S01]  /*14a0*/  IADD3 R15, R16, 0x40, RZ ;  /* 0x00000040100f7810 */ /* 0x000fe20007ffe0ff */
[----:B------:R-:W-:Y:S01]  /*14b0*/  IMAD.IADD R10, R80, 0x1, -R5 ;  /* 0x00000001500a7824 */ /* 0x000fe200078e0a05 */
[----:B------:R-:W-:Y:S01]  /*14c0*/  LEA.HI.X R7, R24, c[0x0][0x164], R7, 0x1, P0 ;  /* 0x0000590018077a11 */ /* 0x000fe200000f0c07 */
[----:B------:R-:W-:Y:S01]  /*14d0*/  IMAD R213, R207, c[0x0][0x1f4], R6 ;  /* 0x00007d00cfd57a24 */ /* 0x000fe200078e0206 */
[----:B------:R-:W-:Y:S01]  /*14e0*/  LOP3.LUT P0, RZ, R193, 0x2, RZ, 0xc0, !PT ;  /* 0x00000002c1ff7812 */ /* 0x000fe2000780c0ff */
[----:B------:R-:W-:Y:S01]  /*14f0*/  IMAD R6, R204, c[0x0][0x2c4], RZ ;  /* 0x0000b100cc067a24 */ /* 0x000fe200078e02ff */
[----:B------:R-:W-:Y:S01]  /*1500*/  SEL R2, R2, 0xfffffff0, !P2 ;  /* 0xfffffff002027807 */ /* 0x000fe20005000000 */
[----:B------:R-:W-:Y:S01]  /*1510*/  IMAD.IADD R5, R135, 0x1, R14 ;  /* 0x0000000187057824 */ /* 0x000fe200078e020e */
[----:B------:R1:W3:Y:S01]  /*1520*/  SHFL.IDX PT, R19, R7, RZ, 0x181f ;  /* 0x00181fff07137589 */ /* 0x0002e200000e0000 */
[----:B------:R-:W-:Y:S01]  /*1530*/  IMAD R8, R8, c[0x0][0x218], RZ ;  /* 0x0000860008087a24 */ /* 0x000fe200078e02ff */
[----:B------:R-:W-:Y:S01]  /*1540*/  ISETP.GE.AND P4, PT, R15, c[0x0][0x1d4], PT ;  /* 0x000075000f007a0c */ /* 0x000fe20003f86270 */
[----:B------:R-:W-:-:S02]  /*1550*/  IMAD.MOV.U32 R3, RZ, RZ, 0x20 ;  /* 0x00000020ff037424 */ /* 0x000fc400078e00ff */
[----:B------:R-:W-:Y:S02]  /*1560*/  IMAD R211, R207, c[0x0][0x21c], R8 ;  /* 0x00008700cfd37a24 */ /* 0x000fe400078e0208 */
[----:B------:R-:W-:Y:S01]  /*1570*/  IMAD.SHL.U32 R10, R10, 0x8, RZ ;  /* 0x000000080a0a7824 */ /* 0x000fe200078e00ff */
[----:B------:R-:W-:Y:S01]  /*1580*/  SEL R3, R3, 0xffffffe0, !P3 ;  /* 0xffffffe003037807 */ /* 0x000fe20005800000 */
[----:B------:R-:W-:Y:S01]  /*1590*/  IMAD.WIDE.U32 R206, R207, c[0x0][0x218], R12 ;  /* 0x00008600cfce7a25 */ /* 0x000fe200078e000c */
[----:B------:R-:W-:Y:S02]  /*15a0*/  @P0 LOP3.LUT R0, R0, 0x10, RZ, 0xfc, !PT ;  /* 0x0000001000000812 */ /* 0x000fe400078efcff */
[----:B------:R-:W-:Y:S01]  /*15b0*/  ISETP.GE.AND P0, PT, R5, R6, PT ;  /* 0x000000060500720c */ /* 0x000fe20003f06270 */
[----:B------:R-:W-:Y:S01]  /*15c0*/  IMAD.IADD R213, R209, 0x1, R213 ;  /* 0x00000001d1d57824 */ /* 0x000fe200078e02d5 */
[----:B------:R-:W-:Y:S01]  /*15d0*/  ISETP.GE.AND P2, PT, R10, c[0x0][0x198], PT ;  /* 0x000066000a007a0c */ /* 0x000fe20003f46270 */
[----:B------:R-:W-:Y:S01]  /*15e0*/  IMAD.IADD R211, R207, 0x1, R211 ;  /* 0x00000001cfd37824 */ /* 0x000fe200078e02d3 */
[----:B------:R-:W-:-:S09]  /*15f0*/  ISETP.GE.AND P3, PT, R15, c[0x0][0x198], PT ;  /* 0x000066000f007a0c */ /* 0x000fd20003f66270 */
[----:B------:R-:W-:Y:S05]  /*1600*/  @P0 BRA `(.L_x_2196) ;  /* 0x0000011000000947 */ /* 0x000fea0003800000 */
[C---:B-123--:R-:W-:Y:S02]  /*1610*/  IADD3 R0, R10.reuse, 0x80, RZ ;  /* 0x000000800a007810 */ /* 0x04efe40007ffe0ff */
[----:B------:R-:W-:Y:S02]  /*1620*/  SHF.R.S32.HI R8, RZ, 0x1f, R15 ;  /* 0x0000001fff087819 */ /* 0x000fe4000001140f */
[----:B------:R-:W-:Y:S02]  /*1630*/  LEA R20, P0, R10, R18, 0x1 ;  /* 0x000000120a147211 */ /* 0x000fe400078008ff */
[----:B------:R-:W-:Y:S02]  /*1640*/  SHF.R.S32.HI R13, RZ, 0x1f, R0 ;  /* 0x0000001fff0d7819 */ /* 0x000fe40000011400 */
[----:B------:R-:W-:Y:S02]  /*1650*/  LEA.HI R8, R8, R15, RZ, 0x3 ;  /* 0x0000000f08087211 */ /* 0x000fe400078f18ff */
[----:B------:R-:W-:-:S02]  /*1660*/  LEA.HI.X R21, R10, R19, R17, 0x1, P0 ;  /* 0x000000130a157211 */ /* 0x000fc400000f0c11 */
        /* <DEDUP_REMOVED lines=11> */
.L_x_2196:
[----:B-123--:R-:W-:Y:S05]  /*1720*/  BSYNC B0 ;  /* 0x0000000000007941 */ /* 0x00efea0003800000 */
.L_x_2195:
[----:B------:R-:W-:Y:S01]  /*1730*/  IADD3 R13, R5, 0x20, RZ ;  /* 0x00000020050d7810 */ /* 0x000fe20007ffe0ff */
[----:B------:R1:W2:Y:S01]  /*1740*/  SHFL.IDX PT, R19, R7, 0x1, 0x181f ;  /* 0x00381f0007137f89 */ /* 0x0002a200000e0000 */
[----:B------:R-:W-:Y:S02]  /*1750*/  BSSY B0, `(.L_x_2197) ;  /* 0x0000015000007945 */ /* 0x000fe40003800000 */
[----:B------:R-:W-:Y:S01]  /*1760*/  ISETP.GE.AND P0, PT, R13, R6, PT ;  /* 0x000000060d00720c */ /* 0x000fe20003f06270 */
[----:B------:R1:W3:-:S12]  /*1770*/  SHFL.IDX PT, R18, R9, 0x1, 0x181f ;  /* 0x00381f0009127f89 */ /* 0x0002d800000e0000 */
[----:B------:R-:W-:Y:S05]  /*1780*/  @P0 BRA `(.L_x_2198) ;  /* 0x0000011000000947 */ /* 0x000fea0003800000 */
[----:B------:R-:W-:Y:S01]  /*1790*/  IADD3 R13, R10, 0x80, RZ ;  /* 0x000000800a0d7810 */ /* 0x000fe20007ffe0ff */
[----:B------:R-:W-:Y:S01]  /*17a0*/  IMAD.SHL.U32 R12, R202, 0x2, RZ ;  /* 0x00000002ca0c7824 */ /* 0x000fe200078e00ff */
[----:B------:R-:W-:Y:S02]  /*17b0*/  SHF.R.S32.HI R8, RZ, 0x1f, R15 ;  /* 0x0000001fff087819 */ /* 0x000fe4000001140f */
[----:B---3--:R-:W-:Y:S02]  /*17c0*/  LEA R20, P0, R10, R18, 0x1 ;  /* 0x000000120a147211 */ /* 0x008fe400078008ff */
[----:B------:R-:W-:Y:S02]  /*17d0*/  SHF.R.S32.HI R0, RZ, 0x1f, R13 ;  /* 0x0000001fff007819 */ /* 0x000fe4000001140d */
[----:B------:R-:W-:Y:S02]  /*17e0*/  LEA.HI R8, R8, R15, RZ, 0x3 ;  /* 0x0000000f08087211 */ /* 0x000fe400078f18ff */
[----:B--2---:R-:W-:-:S02]  /*17f0*/  LEA.HI.X R21, R10, R19, R17, 0x1, P0 ;  /* 0x000000130a157211 */ /* 0x004fc400000f0c11 */
        /* <DEDUP_REMOVED lines=10> */
.L_x_2198:
[----:B------:R-:W-:Y:S05]  /*18a0*/  BSYNC B0 ;  /* 0x0000000000007941 */ /* 0x000fea0003800000 */
.L_x_2197:
[----:B------:R-:W-:Y:S01]  /*18b0*/  IADD3 R13, R5, 0x40, RZ ;  /* 0x00000040050d7810 */ /* 0x000fe20007ffe0ff */
[----:B--2---:R2:W4:Y:S01]  /*18c0*/  SHFL.IDX PT, R19, R7, 0x2, 0x181f ;  /* 0x00581f0007137f89 */ /* 0x00452200000e0000 */
[----:B------:R-:W-:Y:S02]  /*18d0*/  BSSY B0, `(.L_x_2199) ;  /* 0x0000015000007945 */ /* 0x000fe40003800000 */
[----:B------:R-:W-:Y:S01]  /*18e0*/  ISETP.GE.AND P0, PT, R13, R6, PT ;  /* 0x000000060d00720c */ /* 0x000fe20003f06270 */
[----:B---3--:R2:W3:-:S12]  /*18f0*/  SHFL.IDX PT, R18, R9, 0x2, 0x181f ;  /* 0x00581f0009127f89 */ /* 0x0084d800000e0000 */
[----:B------:R-:W-:Y:S05]  /*1900*/  @P0 BRA `(.L_x_2200) ;  /* 0x0000011000000947 */ /* 0x000fea0003800000 */
[----:B------:R-:W-:Y:S01]  /*1910*/  IADD3 R13, R10, 0x80, RZ ;  /* 0x000000800a0d7810 */ /* 0x000fe20007ffe0ff */
[----:B------:R-:W-:Y:S01]  /*1920*/  IMAD.SHL.U32 R12, R202, 0x2, RZ ;  /* 0x00000002ca0c7824 */ /* 0x000fe200078e00ff */
[----:B------:R-:W-:Y:S02]  /*1930*/  SHF.R.S32.HI R8, RZ, 0x1f, R15 ;  /* 0x0000001fff087819 */ /* 0x000fe4000001140f */
[----:B---3--:R-:W-:Y:S02]  /*1940*/  LEA R20, P0, R10, R18, 0x1 ;  /* 0x000000120a147211 */ /* 0x008fe400078008ff */
[----:B------:R-:W-:Y:S02]  /*1950*/  SHF.R.S32.HI R0, RZ, 0x1f, R13 ;  /* 0x0000001fff007819 */ /* 0x000fe4000001140d */
[----:B------:R-:W-:Y:S02]  /*1960*/  LEA.HI R8, R8, R15, RZ, 0x3 ;  /* 0x0000000f08087211 */ /* 0x000fe400078f18ff */
[----:B----4-:R-:W-:-:S02]  /*1970*/  LEA.HI.X R21, R10, R19, R17, 0x1, P0 ;  /* 0x000000130a157211 */ /* 0x010fc400000f0c11 */
        /* <DEDUP_REMOVED lines=10> */
.L_x_2200:
[----:B------:R-:W-:Y:S05]  /*1a20*/  BSYNC B0 ;  /* 0x0000000000007941 */ /* 0x000fea0003800000 */
.L_x_2199:
[----:B---3--:R3:W5:Y:S01]  /*1a30*/  SHFL.IDX PT, R18, R9, 0x3, 0x181f ;  /* 0x00781f0009127f89 */ /* 0x00876200000e0000 */
[----:B------:R-:W-:Y:S01]  /*1a40*/  IADD3 R5, R5, 0x60, RZ ;  /* 0x0000006005057810 */ /* 0x000fe20007ffe0ff */
[----:B------:R-:W-:Y:S01]  /*1a50*/  IMAD.SHL.U32 R144, R202, 0x2, RZ ;  /* 0x00000002ca907824 */ /* 0x000fe200078e00ff */
[----:B------:R-:W-:Y:S01]  /*1a60*/  P2R R0, PR, RZ, 0x40 ;  /* 0x00000040ff007803 */ /* 0x000fe20000000000 */
[----:B----4-:R-:W4:Y:S01]  /*1a70*/  SHFL.IDX PT, R19, R7, 0x3, 0x181f ;  /* 0x00781f0007137f89 */ /* 0x010f2200000e0000 */
[----:B------:R-:W-:Y:S01]  /*1a80*/  ISETP.GE.AND P0, PT, R5, R6, PT ;  /* 0x000000060500720c */ /* 0x000fe20003f06270 */
[----:B------:R-:W-:Y:S01]  /*1a90*/  IMAD.MOV.U32 R6, RZ, RZ, 0x6 ;  /* 0x00000006ff067424 */ /* 0x000fe200078e00ff */
[----:B------:R-:W-:Y:S01]  /*1aa0*/  IADD3 R12, R10, 0x80, RZ ;  /* 0x000000800a0c7810 */ /* 0x000fe20007ffe0ff */
[----:B------:R-:W-:Y:S01]  /*1ab0*/  IMAD.MOV.U32 R210, RZ, RZ, R206 ;  /* 0x000000ffffd27224 */ /* 0x000fe200078e00ce */
[----:B------:R-:W-:Y:S01]  /*1ac0*/  P2R R8, PR, RZ, 0x2 ;  /* 0x00000002ff087803 */ /* 0x000fe20000000000 */
[----:B------:R-:W-:Y:S01]  /*1ad0*/  IMAD.MOV.U32 R201, RZ, RZ, c[0x0][0x1e0] ;  /* 0x00007800ffc97624 */ /* 0x000fe200078e00ff */
[----:B------:R-:W-:Y:S01]  /*1ae0*/  ISETP.NE.AND P1, PT, R11, RZ, PT ;  /* 0x000000ff0b00720c */ /* 0x000fe20003f25270 */
[----:B------:R-:W-:Y:S01]  /*1af0*/  IMAD.MOV.U32 R11, RZ, RZ, c[0x0][0x208] ;  /* 0x00008200ff0b7624 */ /* 0x000fe200078e00ff */
[----:B------:R-:W-:Y:S01]  /*1b00*/  IADD3 R21, R133, -0x1, RZ ;  /* 0xffffffff85157810 */ /* 0x000fe20007ffe0ff */
[----:B------:R-:W-:Y:S01]  /*1b10*/  IMAD.MOV.U32 R212, RZ, RZ, R208 ;  /* 0x000000ffffd47224 */ /* 0x000fe200078e00d0 */
[----:B------:R-:W-:Y:S01]  /*1b20*/  ULDC UR6, c[0x0][0x324] ;  /* 0x0000c90000067ab9 */ /* 0x000fe20000000800 */
[----:B------:R-:W-:Y:S01]  /*1b30*/  IMAD.MOV.U32 R198, RZ, RZ, 0x5 ;  /* 0x00000005ffc67424 */ /* 0x000fe200078e00ff */
[----:B------:R-:W-:Y:S01]  /*1b40*/  ULOP3.LUT UR6, URZ, UR6, URZ, 0x33, !UPT ;  /* 0x000000063f067292 */ /* 0x000fe2000f8e333f */
[----:B------:R-:W-:Y:S01]  /*1b50*/  IMAD.SHL.U32 R199, R11, 0x20, RZ ;  /* 0x000000200bc77824 */ /* 0x000fe200078e00ff */
[----:B------:R-:W-:Y:S01]  /*1b60*/  IADD3 R215, R144, 0x100, RZ ;  /* 0x0000010090d77810 */ /* 0x000fe20007ffe0ff */
[----:B------:R-:W-:Y:S01]  /*1b70*/  IMAD.MOV.U32 R134, RZ, RZ, 0x40 ;  /* 0x00000040ff867424 */ /* 0x000fe200078e00ff */
[-C--:B------:R-:W-:Y:S01]  /*1b80*/  SHF.L.U64.HI R200, R201, R198.reuse, c[0x0][0x1e4] ;  /* 0x00007900c9c87619 */ /* 0x080fe200000102c6 */
[----:B------:R-:W-:Y:S01]  /*1b90*/  IMAD.SHL.U32 R77, R199, 0x2, RZ ;  /* 0x00000002c74d7824 */ /* 0x000fe200078e00ff */
[C---:B------:R-:W-:Y:S01]  /*1ba0*/  SHF.L.U64.HI R198, R11.reuse, R198, c[0x0][0x20c] ;  /* 0x000083000bc67619 */ /* 0x040fe200000102c6 */
[----:B-123--:R-:W-:Y:S01]  /*1bb0*/  IMAD.SHL.U32 R9, R11, 0x40, RZ ;  /* 0x000000400b097824 */ /* 0x00efe200078e00ff */
[----:B-----5:R-:W-:Y:S01]  /*1bc0*/  @!P0 LEA R16, P6, R10, R18, 0x1 ;  /* 0x000000120a108211 */ /* 0x020fe200078c08ff */
[----:B------:R-:W-:-:S02]  /*1bd0*/  IMAD.SHL.U32 R190, R190, 0x2, RZ ;  /* 0x00000002bebe7824 */ /* 0x000fc400078e00ff */
[----:B------:R-:W-:Y:S01]  /*1be0*/  IMAD.MOV.U32 R191, RZ, RZ, 0x20 ;  /* 0x00000020ffbf7424 */ /* 0x000fe200078e00ff */
[----:B----4-:R-:W-:Y:S01]  /*1bf0*/  @!P0 LEA.HI.X R17, R10, R19, R17, 0x1, P6 ;  /* 0x000000130a118211 */ /* 0x010fe200030f0c11 */
[----:B------:R-:W-:Y:S01]  /*1c00*/  IMAD.SHL.U32 R189, R2, 0x2, RZ ;  /* 0x0000000202bd7824 */ /* 0x000fe200078e00ff */
[----:B------:R-:W-:Y:S02]  /*1c10*/  ISETP.NE.AND P6, PT, R0, RZ, PT ;  /* 0x000000ff0000720c */ /* 0x000fe40003fc5270 */
[----:B------:R-:W-:Y:S01]  /*1c20*/  @!P0 SHF.R.S32.HI R0, RZ, 0x1f, R15 ;  /* 0x0000001fff008819 */ /* 0x000fe2000001140f */
[----:B------:R-:W-:Y:S01]  /*1c30*/  @!PT LDS RZ, [RZ] ;  /* 0x00000000fffff984 */ /* 0x000fe20000000800 */
[----:B------:R1:W-:Y:S03]  /*1c40*/  @!P0 LDGSTS.E.BYPASS.LTC128B.128 [R144+0x1b100], [R16.64], !P2 ;  /* 0x1b10000010908fae */ /* 0x0003e6000d101d48 */
[----:B------:R-:W-:Y:S02]  /*1c50*/  @!P0 LEA.HI R5, R0, R15, RZ, 0x3 ;  /* 0x0000000f00058211 */ /* 0x000fe400078f18ff */
[----:B------:R-:W-:-:S02]  /*1c60*/  SHF.R.S32.HI R0, RZ, 0x1f, R21 ;  /* 0x0000001fff007819 */ /* 0x000fc40000011415 */
[----:B------:R-:W-:-:S05]  /*1c70*/  @!P0 LOP3.LUT R5, R5, 0xfffffff8, RZ, 0xc0, !PT ;  /* 0xfffffff805058812 */ /* 0x000fca00078ec0ff */
[----:B------:R-:W-:Y:S01]  /*1c80*/  @!P0 IMAD.WIDE R22, R5, 0x2, R18 ;  /* 0x0000000205168825 */ /* 0x000fe200078e0212 */
[----:B------:R-:W-:-:S04]  /*1c90*/  @!P0 SHF.R.S32.HI R5, RZ, 0x1f, R12 ;  /* 0x0000001fff058819 */ /* 0x000fc8000001140c */
[----:B------:R-:W-:Y:S01]  /*1ca0*/  @!P0 LEA.HI R5, R5, R12, RZ, 0x3 ;  /* 0x0000000c05058211 */ /* 0x000fe200078f18ff */
[----:B------:R2:W-:Y:S03]  /*1cb0*/  @!P0 LDGSTS.E.BYPASS.LTC128B.128 [R144+0x1f100], [R22.64], !P3 ;  /* 0x1f10000016908fae */ /* 0x0005e6000d901d48 */
[----:B------:R-:W-:-:S05]  /*1cc0*/  @!P0 LOP3.LUT R5, R5, 0xfffffff8, RZ, 0xc0, !PT ;  /* 0xfffffff805058812 */ /* 0x000fca00078ec0ff */
[----:B------:R-:W-:Y:S01]  /*1cd0*/  @!P0 IMAD.WIDE R18, R5, 0x2, R18 ;  /* 0x0000000205128825 */ /* 0x000fe200078e0212 */
[----:B-1----:R-:W-:Y:S02]  /*1ce0*/  SHF.L.U64.HI R16, R11, R6, c[0x0][0x20c] ;  /* 0x000083000b107619 */ /* 0x002fe40000010206 */
[----:B------:R-:W-:Y:S02]  /*1cf0*/  SHF.L.U64.HI R11, R199, 0x1, R198 ;  /* 0x00000001c70b7819 */ /* 0x000fe400000102c6 */
[----:B------:R1:W-:Y:S01]  /*1d00*/  @!P0 LDGSTS.E.BYPASS.LTC128B.128 [R144+0x23100], [R18.64], !P1 ;  /* 0x2310000012908fae */ /* 0x0003e2000c901d48 */
[----:B------:R-:W-:-:S03]  /*1d10*/  IMAD R5, R16, R21, RZ ;  /* 0x0000001510057224 */ /* 0x000fc600078e02ff */
[----:B------:R-:W0:Y:S01]  /*1d20*/  LDGDEPBAR ;  /* 0x00000000000079af */ /* 0x000e220000000000 */
[-C--:B------:R-:W-:Y:S02]  /*1d30*/  IMAD R5, R0, R9.reuse, R5 ;  /* 0x0000000900057224 */ /* 0x080fe400078e0205 */
[----:B--2---:R-:W-:-:S04]  /*1d40*/  IMAD.WIDE.U32 R22, R21, R9, R210 ;  /* 0x0000000915167225 */ /* 0x004fc800078e00d2 */
[----:B------:R-:W-:Y:S01]  /*1d50*/  IMAD.IADD R5, R23, 0x1, R5 ;  /* 0x0000000117057824 */ /* 0x000fe200078e0205 */
[----:B------:R-:W-:Y:S01]  /*1d60*/  BAR.SYNC.DEFER_BLOCKING 0x0 ;  /* 0x0000000000007b1d */ /* 0x000fe20000010000 */
[----:B-1----:R-:W-:-:S04]  /*1d70*/  LEA R18, P0, R22, c[0x0][0x1f8], 0x1 ;  /* 0x00007e0016127a11 */ /* 0x002fc800078008ff */
[----:B------:R-:W-:Y:S02]  /*1d80*/  LEA.HI.X R19, R22, c[0x0][0x1fc], R5, 0x1, P0 ;  /* 0x00007f0016137a11 */ /* 0x000fe400000f0c05 */
[----:B------:R-:W-:-:S13]  /*1d90*/  ISETP.GT.AND P0, PT, R21, R194, PT ;  /* 0x000000c21500720c */ /* 0x000fda0003f04270 */
[----:B------:R-:W-:-:S04]  /*1da0*/  @P0 IADD3 R7, R133, -0x2, RZ ;  /* 0xfffffffe85070810 */ /* 0x000fc80007ffe0ff */
[----:B------:R-:W-:Y:S01]  /*1db0*/  @P0 SHF.R.S32.HI R5, RZ, 0x1f, R7 ;  /* 0x0000001fff050819 */ /* 0x000fe20000011407 */
[----:B------:R-:W-:Y:S02]  /*1dc0*/  @P0 IMAD R16, R16, R7, RZ ;  /* 0x0000000710100224 */ /* 0x000fe400078e02ff */
[----:B------:R-:W-:-:S04]  /*1dd0*/  @P0 IMAD.WIDE.U32 R22, R7, R9, R210 ;  /* 0x0000000907160225 */ /* 0x000fc800078e00d2 */
[----:B------:R-:W-:Y:S01]  /*1de0*/  @P0 IMAD R5, R5, R9, R16 ;  /* 0x0000000905050224 */ /* 0x000fe200078e0210 */
[----:B------:R-:W-:Y:S01]  /*1df0*/  @P0 LEA R48, P2, R22, c[0x0][0x1f8], 0x1 ;  /* 0x00007e0016300a11 */ /* 0x000fe200078408ff */
[----:B------:R-:W-:Y:S01]  /*1e00*/  IMAD.SHL.U32 R7, R201, 0x40, RZ ;  /* 0x00000040c9077824 */ /* 0x000fe200078e00ff */
[----:B------:R-:W-:Y:S01]  /*1e10*/  @P0 IADD3 R16, R133, -0x2, RZ ;  /* 0xfffffffe85100810 */ /* 0x000fe20007ffe0ff */
[----:B------:R-:W-:-:S03]  /*1e20*/  @P0 IMAD.IADD R5, R23, 0x1, R5 ;  /* 0x0000000117050824 */ /* 0x000fc600078e0205 */
[----:B------:R-:W-:Y:S02]  /*1e30*/  @P0 SHF.R.S32.HI R9, RZ, 0x1f, R16 ;  /* 0x0000001fff090819 */ /* 0x000fe40000011410 */
[----:B------:R-:W-:Y:S01]  /*1e40*/  @P0 LEA.HI.X R49, R22, c[0x0][0x1fc], R5, 0x1, P2 ;  /* 0x00007f0016310a11 */ /* 0x000fe200010f0c05 */
[----:B------:R-:W-:Y:S01]  /*1e50*/  @P0 IMAD.WIDE.U32 R22, R16, R7, R212 ;  /* 0x0000000710160225 */ /* 0x000fe200078e00d4 */
[----:B------:R-:W-:-:S03]  /*1e60*/  SHF.L.U64.HI R5, R201, R6, c[0x0][0x1e4] ;  /* 0x00007900c9057619 */ /* 0x000fc60000010206 */
[----:B------:R-:W-:Y:S02]  /*1e70*/  IMAD.SHL.U32 R201, R201, 0x20, RZ ;  /* 0x00000020c9c97824 */ /* 0x000fe400078e00ff */
[C---:B------:R-:W-:Y:S01]  /*1e80*/  @P0 IMAD R6, R5.reuse, R16, RZ ;  /* 0x0000001005060224 */ /* 0x040fe200078e02ff */
[----:B------:R-:W-:Y:S01]  /*1e90*/  @P0 LEA R16, P2, R22, c[0x0][0x1c8], 0x1 ;  /* 0x0000720016100a11 */ /* 0x000fe200078408ff */
[----:B------:R-:W-:Y:S02]  /*1ea0*/  IMAD R13, R5, R21, RZ ;  /* 0x00000015050d7224 */ /* 0x000fe400078e02ff */
[-C--:B------:R-:W-:Y:S01]  /*1eb0*/  @P0 IMAD R6, R9, R7.reuse, R6 ;  /* 0x0000000709060224 */ /* 0x080fe200078e0206 */
[----:B------:R-:W-:Y:S01]  /*1ec0*/  P2R R9, PR, RZ, 0x1 ;  /* 0x00000001ff097803 */ /* 0x000fe20000000000 */
[----:B------:R-:W-:Y:S02]  /*1ed0*/  IMAD R13, R0, R7, R13 ;  /* 0x00000007000d7224 */ /* 0x000fe400078e020d */
[----:B------:R-:W-:-:S05]  /*1ee0*/  @P0 IMAD.IADD R6, R23, 0x1, R6 ;  /* 0x0000000117060824 */ /* 0x000fca00078e0206 */
[----:B------:R-:W-:Y:S01]  /*1ef0*/  @P0 LEA.HI.X R17, R22, c[0x0][0x1cc], R6, 0x1, P2 ;  /* 0x0000730016110a11 */ /* 0x000fe200010f0c06 */
[C---:B------:R-:W-:Y:S02]  /*1f00*/  IMAD.SHL.U32 R6, R21.reuse, 0x40, RZ ;  /* 0x0000004015067824 */ /* 0x040fe400078e00ff */
[----:B------:R-:W-:-:S03]  /*1f10*/  IMAD.WIDE.U32 R20, R21, R7, R212 ;  /* 0x0000000715147225 */ /* 0x000fc600078e00d4 */
[----:B------:R-:W-:Y:S01]  /*1f20*/  IADD3 R0, -R6, R195, -R14 ;  /* 0x000000c306007210 */ /* 0x000fe20007ffe90e */
[----:B------:R-:W-:-:S03]  /*1f30*/  IMAD.IADD R13, R21, 0x1, R13 ;  /* 0x00000001150d7824 */ /* 0x000fc600078e020d */
        /* <DEDUP_REMOVED lines=26> */
[----:B------:R-:W-:-:S04]  /*20e0*/  ISETP.GE.AND P2, PT, R12, c[0x0][0x1d4], PT ;  /* 0x000075000c007a0c */ /* 0x000fc80003f46270 */
        /* <DEDUP_REMOVED lines=19> */
[C---:B------:R-:W-:Y:S01]  /*2220*/  IMAD.IADD R2, R190.reuse, 0x1, R134 ;  /* 0x00000001be027824 */ /* 0x040fe200078e0286 */
[----:B------:R-:W-:Y:S01]  /*2230*/  SEL R191, R191, 0xffffffe0, !P3 ;  /* 0xffffffe0bfbf7807 */ /* 0x000fe20005800000 */
[----:B------:R-:W0:Y:S01]  /*2240*/  LDGDEPBAR ;  /* 0x00000000000079af */ /* 0x000e220000000000 */
[----:B------:R-:W-:Y:S01]  /*2250*/  ISETP.NE.AND P2, PT, R197, 0x1, PT ;  /* 0x00000001c500780c */ /* 0x000fe20003f45270 */
[----:B------:R-:W-:Y:S01]  /*2260*/  @P0 IMAD.X R77, R11, 0x1, R49, P1 ;  /* 0x000000010b4d0824 */ /* 0x000fe200008e0631 */
[----:B------:R-:W-:Y:S01]  /*2270*/  @P0 LEA R8, P1, R201, R16, 0x1 ;  /* 0x00000010c9080211 */ /* 0x000fe200078208ff */
[----:B------:R2:W-:Y:S01]  /*2280*/  @P0 LDGSTS.E.BYPASS.LTC128B.128 [R144+0x12100], [R16.64], !P5 ;  /* 0x1210000010900fae */ /* 0x0005e2000e901d48 */
[----:B------:R-:W-:Y:S01]  /*2290*/  IMAD.IADD R85, R190, 0x1, R191 ;  /* 0x00000001be557824 */ /* 0x000fe200078e02bf */
[----:B------:R-:W-:-:S02]  /*22a0*/  ISETP.GE.AND P3, PT, R196, 0x1, PT ;  /* 0x00000001c400780c */ /* 0x000fc40003f66270 */
        /* <DEDUP_REMOVED lines=13> */
[----:B-1----:R-:W1:Y:S04]  /*2380*/  LDSM.16.M88.4 R20, [R190+0xc900] ;  /* 0x00c90000be14783b */ /* 0x002e680000000200 */
[----:B------:R-:W2:Y:S04]  /*2390*/  LDSM.16.M88.4 R64, [R190+0xd100] ;  /* 0x00d10000be40783b */ /* 0x000ea80000000200 */
[----:B------:R-:W1:Y:S04]  /*23a0*/  LDSM.16.M88.4 R40, [R190+0xd900] ;  /* 0x00d90000be28783b */ /* 0x000e680000000200 */
[----:B---3--:R-:W-:Y:S04]  /*23b0*/  LDSM.16.M88.4 R12, [R188] ;  /* 0x00000000bc0c783b */ /* 0x008fe80000000200 */
[----:B----4-:R-:W3:Y:S04]  /*23c0*/  LDSM.16.M88.4 R8, [R85+0xc100] ;  /* 0x00c100005508783b */ /* 0x010ee80000000200 */
[----:B------:R-:W4:Y:S04]  /*23d0*/  LDSM.16.M88.4 R44, [R85+0xc900] ;  /* 0x00c90000552c783b */ /* 0x000f280000000200 */
[----:B------:R-:W3:Y:S01]  /*23e0*/  LDSM.16.M88.4 R36, [R85+0xd100] ;  /* 0x00d100005524783b */ /* 0x000ee20000000200 */
[C---:B-----5:R-:W-:Y:S08]  /*23f0*/  HMMA.16816.F32.BF16 R32, R56.reuse, R28, RZ ;  /* 0x0000001c3820723c */ /* 0x060ff000000418ff */
[C---:B------:R-:W-:Y:S08]  /*2400*/  HMMA.16816.F32.BF16 R28, R56.reuse, R30, RZ ;  /* 0x0000001e381c723c */ /* 0x040ff000000418ff */
[C---:B-1----:R-:W-:Y:S08]  /*2410*/  HMMA.16816.F32.BF16 R24, R56.reuse, R20, RZ ;  /* 0x000000143818723c */ /* 0x042ff000000418ff */
[C---:B--2---:R-:W-:Y:S08]  /*2420*/  HMMA.16816.F32.BF16 R16, R56.reuse, R64, RZ ;  /* 0x000000403810723c */ /* 0x044ff000000418ff */
[C---:B------:R-:W-:Y:S08]  /*2430*/  HMMA.16816.F32.BF16 R20, R56.reuse, R22, RZ ;  /* 0x000000163814723c */ /* 0x040ff000000418ff */
[C---:B------:R-:W-:Y:S08]  /*2440*/  HMMA.16816.F32.BF16 R64, R56.reuse, R66, RZ ;  /* 0x000000423840723c */ /* 0x040ff000000418ff */
[C---:B------:R-:W-:Y:S08]  /*2450*/  HMMA.16816.F32.BF16 R60, R56.reuse, R40, RZ ;  /* 0x00000028383c723c */ /* 0x040ff000000418ff */
[----:B------:R-:W-:Y:S01]  /*2460*/  HMMA.16816.F32.BF16 R56, R56, R42, RZ ;  /* 0x0000002a3838723c */ /* 0x000fe200000418ff */
[----:B------:R-:W1:Y:S04]  /*2470*/  LDSM.16.M88.4 R40, [R85+0xd900] ;  /* 0x00d900005528783b */ /* 0x000e680000000200 */
[----:B------:R-:W-:Y:S01]  /*2480*/  @!PT LDS RZ, [RZ] ;  /* 0x00000000fffff984 */ /* 0x000fe20000000800 */
[----:B------:R-:W-:Y:S01]  /*2490*/  @!PT LDS RZ, [RZ] ;  /* 0x00000000fffff984 */ /* 0x000fe20000000800 */
[----:B------:R-:W-:Y:S01]  /*24a0*/  @!PT LDS RZ, [RZ] ;  /* 0x00000000fffff984 */ /* 0x000fe20000000800 */
[----:B------:R2:W-:Y:S03]  /*24b0*/  @P0 LDGSTS.E.BYPASS.LTC128B.128 [R144+0x6100], [R48.64], !P5 ;  /* 0x0610000030900fae */ /* 0x0005e6000e901d48 */
[C---:B---3--:R-:W-:Y:S01]  /*24c0*/  HMMA.16816.F32.BF16 R32, R12.reuse, R8, R32 ;  /* 0x000000080c20723c */ /* 0x048fe20000041820 */
[----:B------:R2:W-:Y:S04]  /*24d0*/  @P0 LDGSTS.E.BYPASS.LTC128B.128 [R144+0x8100], [R48.64+0x80], !P4 ;  /* 0x0810008030900fae */ /* 0x0005e8000e101d48 */
[----:B------:R2:W-:Y:S03]  /*24e0*/  @P0 LDGSTS.E.BYPASS.LTC128B.128 [R144+0xa100], [R48.64+0x100], !P6 ;  /* 0x0a10010030900fae */ /* 0x0005e6000f101d48 */
[C---:B------:R-:W-:Y:S01]  /*24f0*/  HMMA.16816.F32.BF16 R28, R12.reuse, R10, R28 ;  /* 0x0000000a0c1c723c */ /* 0x040fe2000004181c */
[----:B------:R3:W-:Y:S04]  /*2500*/  @P0 LDGSTS.E.BYPASS.LTC128B.128 [R144+0x7100], [R76.64], !P5 ;  /* 0x071000004c900fae */ /* 0x0007e8000e901d48 */
[----:B------:R3:W-:Y:S03]  /*2510*/  @P0 LDGSTS.E.BYPASS.LTC128B.128 [R144+0x9100], [R76.64+0x80], !P4 ;  /* 0x091000804c900fae */ /* 0x0007e6000e101d48 */
[C---:B----4-:R-:W-:Y:S01]  /*2520*/  HMMA.16816.F32.BF16 R24, R12.reuse, R44, R24 ;  /* 0x0000002c0c18723c */ /* 0x050fe20000041818 */
[----:B------:R3:W-:Y:S04]  /*2530*/  @P0 LDGSTS.E.BYPASS.LTC128B.128 [R144+0xb100], [R76.64+0x100], !P6 ;  /* 0x0b1001004c900fae */ /* 0x0007e8000f101d48 */
[----:B------:R-:W-:Y:S03]  /*2540*/  LDSM.16.M88.4 R8, [R187] ;  /* 0x00000000bb08783b */ /* 0x000fe60000000200 */
[C---:B------:R-:W-:Y:S01]  /*2550*/  HMMA.16816.F32.BF16 R20, R12.reuse, R46, R20 ;  /* 0x0000002e0c14723c */ /* 0x040fe20000041814 */
[----:B------:R-:W4:Y:S04]  /*2560*/  LDSM.16.M88.4 R72, [R2+0xc100] ;  /* 0x00c100000248783b */ /* 0x000f280000000200 */
[----:B------:R-:W5:Y:S03]  /*2570*/  LDSM.16.M88.4 R68, [R2+0xc900] ;  /* 0x00c900000244783b */ /* 0x000f660000000200 */
[C---:B------:R-:W-:Y:S01]  /*2580*/  HMMA.16816.F32.BF16 R16, R12.reuse, R36, R16 ;  /* 0x000000240c10723c */ /* 0x040fe20000041810 */
[----:B------:R-:W5:Y:S04]  /*2590*/  LDSM.16.M88.4 R52, [R2+0xd100] ;  /* 0x00d100000234783b */ /* 0x000f680000000200 */
[----:B--2---:R-:W2:Y:S03]  /*25a0*/  LDSM.16.M88.4 R48, [R2+0xd900] ;  /* 0x00d900000230783b */ /* 0x004ea60000000200 */
[C---:B------:R-:W-:Y:S01]  /*25b0*/  HMMA.16816.F32.BF16 R64, R12.reuse, R38, R64 ;  /* 0x000000260c40723c */ /* 0x040fe20000041840 */
[----:B------:R-:W-:Y:S04]  /*25c0*/  LDSM.16.M88.4 R36, [R186] ;  /* 0x00000000ba24783b */ /* 0x000fe80000000200 */
[----:B------:R-:W2:Y:S03]  /*25d0*/  LDSM.16.M88.4 R44, [R0+0xc100] ;  /* 0x00c10000002c783b */ /* 0x000ea60000000200 */
[C---:B-1----:R-:W-:Y:S01]  /*25e0*/  HMMA.16816.F32.BF16 R60, R12.reuse, R40, R60 ;  /* 0x000000280c3c723c */ /* 0x042fe2000004183c */
[----:B---3--:R-:W-:Y:S04]  /*25f0*/  LDSM.16.M88.4 R76, [R85+0x11100] ;  /* 0x01110000554c783b */ /* 0x008fe80000000200 */
[----:B------:R-:W0:Y:S03]  /*2600*/  LDGDEPBAR ;  /* 0x00000000000079af */ /* 0x000e260000000000 */
[----:B------:R-:W-:Y:S01]  /*2610*/  HMMA.16816.F32.BF16 R56, R12, R42, R56 ;  /* 0x0000002a0c38723c */ /* 0x000fe20000041838 */
[----:B------:R-:W1:Y:S04]  /*2620*/  LDSM.16.M88.4 R40, [R0+0xc900] ;  /* 0x00c900000028783b */ /* 0x000e680000000200 */
[----:B------:R-:W3:Y:S03]  /*2630*/  LDSM.16.M88.4 R12, [R0+0xd100] ;  /* 0x00d10000000c783b */ /* 0x000ee60000000200 */
[C---:B----4-:R-:W-:Y:S08]  /*2640*/  HMMA.16816.F32.BF16 R32, R8.reuse, R72, R32 ;  /* 0x000000480820723c */ /* 0x050ff00000041820 */
[C---:B------:R-:W-:Y:S01]  /*2650*/  HMMA.16816.F32.BF16 R28, R8.reuse, R74, R28 ;  /* 0x0000004a081c723c */ /* 0x040fe2000004181c */
[----:B------:R-:W4:Y:S07]  /*2660*/  LDSM.16.M88.4 R72, [R0+0xd900] ;  /* 0x00d900000048783b */ /* 0x000f2e0000000200 */
[C---:B-----5:R-:W-:Y:S08]  /*2670*/  HMMA.16816.F32.BF16 R24, R8.reuse, R68, R24 ;  /* 0x000000440818723c */ /* 0x060ff00000041818 */
[C---:B------:R-:W-:Y:S01]  /*2680*/  HMMA.16816.F32.BF16 R20, R8.reuse, R70, R20 ;  /* 0x000000460814723c */ /* 0x040fe20000041814 */
[----:B------:R-:W-:Y:S07]  /*2690*/  LDSM.16.M88.4 R68, [R190+0xe900] ;  /* 0x00e90000be44783b */ /* 0x000fee0000000200 */
[C---:B------:R-:W-:Y:S08]  /*26a0*/  HMMA.16816.F32.BF16 R16, R8.reuse, R52, R16 ;  /* 0x000000340810723c */ /* 0x040ff00000041810 */
[C---:B------:R-:W-:Y:S01]  /*26b0*/  HMMA.16816.F32.BF16 R64, R8.reuse, R54, R64 ;  /* 0x000000360840723c */ /* 0x040fe20000041840 */
[----:B------:R-:W-:Y:S07]  /*26c0*/  LDSM.16.M88.4 R52, [R190+0xf900] ;  /* 0x00f90000be34783b */ /* 0x000fee0000000200 */
[C---:B--2---:R-:W-:Y:S08]  /*26d0*/  HMMA.16816.F32.BF16 R60, R8.reuse, R48, R60 ;  /* 0x00000030083c723c */ /* 0x044ff0000004183c */
[----:B------:R-:W-:Y:S01]  /*26e0*/  HMMA.16816.F32.BF16 R56, R8, R50, R56 ;  /* 0x000000320838723c */ /* 0x000fe20000041838 */
[----:B------:R-:W-:Y:S04]  /*26f0*/  LDSM.16.M88.4 R48, [R192+0x4000] ;  /* 0x00400000c030783b */ /* 0x000fe80000000200 */
[----:B------:R-:W2:Y:S03]  /*2700*/  LDSM.16.M88.4 R8, [R190+0xe100] ;  /* 0x00e10000be08783b */ /* 0x000ea60000000200 */
[C---:B------:R-:W-:Y:S08]  /*2710*/  HMMA.16816.F32.BF16 R32, R36.reuse, R44, R32 ;  /* 0x0000002c2420723c */ /* 0x040ff00000041820 */
[C---:B------:R-:W-:Y:S01]  /*2720*/  HMMA.16816.F32.BF16 R28, R36.reuse, R46, R28 ;  /* 0x0000002e241c723c */ /* 0x040fe2000004181c */
[----:B------:R-:W5:Y:S07]  /*2730*/  LDSM.16.M88.4 R44, [R190+0xf100] ;  /* 0x00f10000be2c783b */ /* 0x000f6e0000000200 */
[C---:B-1----:R-:W-:Y:S08]  /*2740*/  HMMA.16816.F32.BF16 R24, R36.reuse, R40, R24 ;  /* 0x000000282418723c */ /* 0x042ff00000041818 */
[C---:B------:R-:W-:Y:S01]  /*2750*/  HMMA.16816.F32.BF16 R20, R36.reuse, R42, R20 ;  /* 0x0000002a2414723c */ /* 0x040fe20000041814 */
[----:B------:R-:W-:Y:S07]  /*2760*/  LDSM.16.M88.4 R40, [R188+0x4000] ;  /* 0x00400000bc28783b */ /* 0x000fee0000000200 */
[C---:B---3--:R-:W-:Y:S08]  /*2770*/  HMMA.16816.F32.BF16 R16, R36.reuse, R12, R16 ;  /* 0x0000000c2410723c */ /* 0x048ff00000041810 */
[C---:B------:R-:W-:Y:S01]  /*2780*/  HMMA.16816.F32.BF16 R64, R36.reuse, R14, R64 ;  /* 0x0000000e2440723c */ /* 0x040fe20000041840 */
[----:B------:R-:W1:Y:S07]  /*2790*/  LDSM.16.M88.4 R12, [R85+0xe100] ;  /* 0x00e10000550c783b */ /* 0x000e6e0000000200 */
[C---:B----4-:R-:W-:Y:S08]  /*27a0*/  HMMA.16816.F32.BF16 R60, R36.reuse, R72, R60 ;  /* 0x00000048243c723c */ /* 0x050ff0000004183c */
[----:B------:R-:W-:Y:S01]  /*27b0*/  HMMA.16816.F32.BF16 R56, R36, R74, R56 ;  /* 0x0000004a2438723c */ /* 0x000fe20000041838 */
[----:B------:R-:W3:Y:S04]  /*27c0*/  LDSM.16.M88.4 R36, [R85+0xe900] ;  /* 0x00e900005524783b */ /* 0x000ee80000000200 */
[----:B------:R-:W-:Y:S03]  /*27d0*/  LDSM.16.M88.4 R72, [R85+0xf900] ;  /* 0x00f900005548783b */ /* 0x000fe60000000200 */
[C---:B--2---:R-:W-:Y:S08]  /*27e0*/  HMMA.16816.F32.BF16 R32, R48.reuse, R8, R32 ;  /* 0x000000083020723c */ /* 0x044ff00000041820 */
[C---:B------:R-:W-:Y:S01]  /*27f0*/  HMMA.16816.F32.BF16 R28, R48.reuse, R10, R28 ;  /* 0x0000000a301c723c */ /* 0x040fe2000004181c */
[----:B------:R-:W2:Y:S07]  /*2800*/  LDSM.16.M88.4 R8, [R85+0xf100] ;  /* 0x00f100005508783b */ /* 0x000eae0000000200 */
[C---:B------:R-:W-:Y:S08]  /*2810*/  HMMA.16816.F32.BF16 R24, R48.reuse, R68, R24 ;  /* 0x000000443018723c */ /* 0x040ff00000041818 */
[C---:B------:R-:W-:Y:S01]  /*2820*/  HMMA.16816.F32.BF16 R20, R48.reuse, R70, R20 ;  /* 0x000000463014723c */ /* 0x040fe20000041814 */
[----:B------:R-:W-:Y:S07]  /*2830*/  LDSM.16.M88.4 R68, [R2+0xe100] ;  /* 0x00e100000244783b */ /* 0x000fee0000000200 */
[C---:B-----5:R-:W-:Y:S08]  /*2840*/  HMMA.16816.F32.BF16 R16, R48.reuse, R44, R16 ;  /* 0x0000002c3010723c */ /* 0x060ff00000041810 */
[----:B------:R-:W-:Y:S01]  /*2850*/  HMMA.16816.F32.BF16 R64, R48, R46, R64 ;  /* 0x0000002e3040723c */ /* 0x000fe20000041840 */
[----:B------:R-:W4:Y:S07]  /*2860*/  LDSM.16.M88.4 R44, [R187+0x4000] ;  /* 0x00400000bb2c783b */ /* 0x000f2e0000000200 */
[C---:B-1----:R-:W-:Y:S08]  /*2870*/  HMMA.16816.F32.BF16 R32, R40.reuse, R12, R32 ;  /* 0x0000000c2820723c */ /* 0x042ff00000041820 */
[----:B------:R-:W-:Y:S01]  /*2880*/  HMMA.16816.F32.BF16 R28, R40, R14, R28 ;  /* 0x0000000e281c723c */ /* 0x000fe2000004181c */
[----:B------:R-:W1:Y:S07]  /*2890*/  LDSM.16.M88.4 R12, [R2+0xe900] ;  /* 0x00e90000020c783b */ /* 0x000e6e0000000200 */
[C---:B------:R-:W-:Y:S08]  /*28a0*/  HMMA.16816.F32.BF16 R60, R48.reuse, R52, R60 ;  /* 0x00000034303c723c */ /* 0x040ff0000004183c */
[----:B------:R-:W-:Y:S01]  /*28b0*/  HMMA.16816.F32.BF16 R56, R48, R54, R56 ;  /* 0x000000363038723c */ /* 0x000fe20000041838 */
[----:B------:R-:W5:Y:S04]  /*28c0*/  LDSM.16.M88.4 R52, [R2+0xf100] ;  /* 0x00f100000234783b */ /* 0x000f680000000200 */
[----:B------:R-:W-:Y:S03]  /*28d0*/  LDSM.16.M88.4 R48, [R2+0xf900] ;  /* 0x00f900000230783b */ /* 0x000fe60000000200 */
[C---:B---3--:R-:W-:Y:S08]  /*28e0*/  HMMA.16816.F32.BF16 R24, R40.reuse, R36, R24 ;  /* 0x000000242818723c */ /* 0x048ff00000041818 */
[C---:B------:R-:W-:Y:S01]  /*28f0*/  HMMA.16816.F32.BF16 R20, R40.reuse, R38, R20 ;  /* 0x000000262814723c */ /* 0x040fe20000041814 */
[----:B------:R-:W-:Y:S07]  /*2900*/  LDSM.16.M88.4 R36, [R0+0xe100] ;  /* 0x00e100000024783b */ /* 0x000fee0000000200 */
[C---:B--2---:R-:W-:Y:S08]  /*2910*/  HMMA.16816.F32.BF16 R16, R40.reuse, R8, R16 ;  /* 0x000000082810723c */ /* 0x044ff00000041810 */
[----:B------:R-:W-:Y:S01]  /*2920*/  HMMA.16816.F32.BF16 R64, R40, R10, R64 ;  /* 0x0000000a2840723c */ /* 0x000fe20000041840 */
[----:B------:R-:W2:Y:S07]  /*2930*/  LDSM.16.M88.4 R8, [R186+0x4000] ;  /* 0x00400000ba08783b */ /* 0x000eae0000000200 */
[C---:B----4-:R-:W-:Y:S08]  /*2940*/  HMMA.16816.F32.BF16 R32, R44.reuse, R68, R32 ;  /* 0x000000442c20723c */ /* 0x050ff00000041820 */
[----:B------:R-:W-:Y:S01]  /*2950*/  HMMA.16816.F32.BF16 R28, R44, R70, R28 ;  /* 0x000000462c1c723c */ /* 0x000fe2000004181c */
[----:B------:R-:W-:Y:S07]  /*2960*/  LDSM.16.M88.4 R68, [R0+0xf900] ;  /* 0x00f900000044783b */ /* 0x000fee0000000200 */
[C---:B------:R-:W-:Y:S08]  /*2970*/  HMMA.16816.F32.BF16 R60, R40.reuse, R72, R60 ;  /* 0x00000048283c723c */ /* 0x040ff0000004183c */
[----:B------:R-:W-:Y:S01]  /*2980*/  HMMA.16816.F32.BF16 R56, R40, R74, R56 ;  /* 0x0000004a2838723c */ /* 0x000fe20000041838 */
[----:B------:R-:W3:Y:S04]  /*2990*/  LDSM.16.M88.4 R40, [R0+0xe900] ;  /* 0x00e900000028783b */ /* 0x000ee80000000200 */
[----:B------:R-:W-:Y:S03]  /*29a0*/  LDSM.16.M88.4 R72, [R188+0x8000] ;  /* 0x00800000bc48783b */ /* 0x000fe60000000200 */
[C---:B-1----:R-:W-:Y:S08]  /*29b0*/  HMMA.16816.F32.BF16 R24, R44.reuse, R12, R24 ;  /* 0x0000000c2c18723c */ /* 0x042ff00000041818 */
[C---:B------:R-:W-:Y:S01]  /*29c0*/  HMMA.16816.F32.BF16 R20, R44.reuse, R14, R20 ;  /* 0x0000000e2c14723c */ /* 0x040fe20000041814 */
[----:B------:R-:W1:Y:S07]  /*29d0*/  LDSM.16.M88.4 R12, [R0+0xf100] ;  /* 0x00f10000000c783b */ /* 0x000e6e0000000200 */
[C---:B-----5:R-:W-:Y:S08]  /*29e0*/  HMMA.16816.F32.BF16 R16, R44.reuse, R52, R16 ;  /* 0x000000342c10723c */ /* 0x060ff00000041810 */
[----:B------:R-:W-:Y:S01]  /*29f0*/  HMMA.16816.F32.BF16 R64, R44, R54, R64 ;  /* 0x000000362c40723c */ /* 0x000fe20000041840 */
[----:B------:R-:W-:Y:S07]  /*2a00*/  LDSM.16.M88.4 R52, [R190+0x10100] ;  /* 0x01010000be34783b */ /* 0x000fee0000000200 */
[C---:B--2---:R-:W-:Y:S08]  /*2a10*/  HMMA.16816.F32.BF16 R32, R8.reuse, R36, R32 ;  /* 0x000000240820723c */ /* 0x044ff00000041820 */
[----:B------:R-:W-:Y:S01]  /*2a20*/  HMMA.16816.F32.BF16 R28, R8, R38, R28 ;  /* 0x00000026081c723c */ /* 0x000fe2000004181c */
[----:B------:R-:W2:Y:S07]  /*2a30*/  LDSM.16.M88.4 R36, [R192+0x8000] ;  /* 0x00800000c024783b */ /* 0x000eae0000000200 */
[C---:B------:R-:W-:Y:S08]  /*2a40*/  HMMA.16816.F32.BF16 R60, R44.reuse, R48, R60 ;  /* 0x000000302c3c723c */ /* 0x040ff0000004183c */
[----:B------:R-:W-:Y:S01]  /*2a50*/  HMMA.16816.F32.BF16 R56, R44, R50, R56 ;  /* 0x000000322c38723c */ /* 0x000fe20000041838 */
[----:B------:R-:W4:Y:S04]  /*2a60*/  LDSM.16.M88.4 R48, [R190+0x10900] ;  /* 0x01090000be30783b */ /* 0x000f280000000200 */
[----:B------:R-:W-:Y:S03]  /*2a70*/  LDSM.16.M88.4 R44, [R190+0x11100] ;  /* 0x01110000be2c783b */ /* 0x000fe60000000200 */
[C---:B---3--:R-:W-:Y:S08]  /*2a80*/  HMMA.16816.F32.BF16 R24, R8.reuse, R40, R24 ;  /* 0x000000280818723c */ /* 0x048ff00000041818 */
[C---:B------:R-:W-:Y:S01]  /*2a90*/  HMMA.16816.F32.BF16 R20, R8.reuse, R42, R20 ;  /* 0x0000002a0814723c */ /* 0x040fe20000041814 */
[----:B------:R-:W-:Y:S07]  /*2aa0*/  LDSM.16.M88.4 R40, [R190+0x11900] ;  /* 0x01190000be28783b */ /* 0x000fee0000000200 */
[C---:B-1----:R-:W-:Y:S08]  /*2ab0*/  HMMA.16816.F32.BF16 R16, R8.reuse, R12, R16 ;  /* 0x0000000c0810723c */ /* 0x042ff00000041810 */
[C---:B------:R-:W-:Y:S01]  /*2ac0*/  HMMA.16816.F32.BF16 R64, R8.reuse, R14, R64 ;  /* 0x0000000e0840723c */ /* 0x040fe20000041840 */
[----:B------:R-:W1:Y:S07]  /*2ad0*/  LDSM.16.M88.4 R12, [R85+0x10100] ;  /* 0x01010000550c783b */ /* 0x000e6e0000000200 */
[C---:B------:R-:W-:Y:S08]  /*2ae0*/  HMMA.16816.F32.BF16 R60, R8.reuse, R68, R60 ;  /* 0x00000044083c723c */ /* 0x040ff0000004183c */
[----:B------:R-:W-:Y:S01]  /*2af0*/  HMMA.16816.F32.BF16 R56, R8, R70, R56 ;  /* 0x000000460838723c */ /* 0x000fe20000041838 */
[----:B------:R-:W3:Y:S04]  /*2b00*/  LDSM.16.M88.4 R8, [R85+0x10900] ;  /* 0x010900005508783b */ /* 0x000ee80000000200 */
[----:B------:R-:W-:Y:S03]  /*2b10*/  LDSM.16.M88.4 R68, [R85+0x11900] ;  /* 0x011900005544783b */ /* 0x000fe60000000200 */
[C---:B--2---:R-:W-:Y:S08]  /*2b20*/  HMMA.16816.F32.BF16 R32, R36.reuse, R52, R32 ;  /* 0x000000342420723c */ /* 0x044ff00000041820 */
[C---:B------:R-:W-:Y:S01]  /*2b30*/  HMMA.16816.F32.BF16 R28, R36.reuse, R54, R28 ;  /* 0x00000036241c723c */ /* 0x040fe2000004181c */
[----:B------:R-:W-:Y:S07]  /*2b40*/  LDSM.16.M88.4 R52, [R187+0x8000] ;  /* 0x00800000bb34783b */ /* 0x000fee0000000200 */
[C---:B----4-:R-:W-:Y:S08]  /*2b50*/  HMMA.16816.F32.BF16 R24, R36.reuse, R48, R24 ;  /* 0x000000302418723c */ /* 0x050ff00000041818 */
[----:B------:R-:W-:Y:S01]  /*2b60*/  HMMA.16816.F32.BF16 R20, R36, R50, R20 ;  /* 0x000000322414723c */ /* 0x000fe20000041814 */
[----:B------:R-:W2:Y:S07]  /*2b70*/  LDSM.16.M88.4 R48, [R2+0x10100] ;  /* 0x010100000230783b */ /* 0x000eae0000000200 */
[----:B-1----:R-:W-:Y:S08]  /*2b80*/  HMMA.16816.F32.BF16 R32, R72, R12, R32 ;  /* 0x0000000c4820723c */ /* 0x002ff00000041820 */
[C---:B------:R-:W-:Y:S08]  /*2b90*/  HMMA.16816.F32.BF16 R16, R36.reuse, R44, R16 ;  /* 0x0000002c2410723c */ /* 0x040ff00000041810 */
[----:B------:R-:W-:Y:S01]  /*2ba0*/  HMMA.16816.F32.BF16 R64, R36, R46, R64 ;  /* 0x0000002e2440723c */ /* 0x000fe20000041840 */
[----:B------:R-:W1:Y:S07]  /*2bb0*/  LDSM.16.M88.4 R44, [R2+0x10900] ;  /* 0x01090000022c783b */ /* 0x000e6e0000000200 */
[C---:B------:R-:W-:Y:S01]  /*2bc0*/  HMMA.16816.F32.BF16 R28, R72.reuse, R14, R28 ;  /* 0x0000000e481c723c */ /* 0x040fe2000004181c */
[----:B------:R-:W-:Y:S07]  /*2bd0*/  LDSM.16.M88.4 R12, [R0+0x10100] ;  /* 0x01010000000c783b */ /* 0x000fee0000000200 */
[C---:B---3--:R-:W-:Y:S08]  /*2be0*/  HMMA.16816.F32.BF16 R24, R72.reuse, R8, R24 ;  /* 0x000000084818723c */ /* 0x048ff00000041818 */
[----:B------:R-:W-:Y:S01]  /*2bf0*/  HMMA.16816.F32.BF16 R20, R72, R10, R20 ;  /* 0x0000000a4814723c */ /* 0x000fe20000041814 */
[----:B------:R-:W3:Y:S07]  /*2c00*/  LDSM.16.M88.4 R8, [R186+0x8000] ;  /* 0x00800000ba08783b */ /* 0x000eee0000000200 */
[C---:B------:R-:W-:Y:S08]  /*2c10*/  HMMA.16816.F32.BF16 R60, R36.reuse, R40, R60 ;  /* 0x00000028243c723c */ /* 0x040ff0000004183c */
[----:B------:R-:W-:Y:S01]  /*2c20*/  HMMA.16816.F32.BF16 R56, R36, R42, R56 ;  /* 0x0000002a2438723c */ /* 0x000fe20000041838 */
[----:B------:R-:W4:Y:S04]  /*2c30*/  LDSM.16.M88.4 R40, [R2+0x11100] ;  /* 0x011100000228783b */ /* 0x000f280000000200 */
[----:B------:R5:W1:Y:S03]  /*2c40*/  LDSM.16.M88.4 R36, [R2+0x11900] ;  /* 0x011900000224783b */ /* 0x000a660000000200 */
[C---:B--2---:R-:W-:Y:S08]  /*2c50*/  HMMA.16816.F32.BF16 R32, R52.reuse, R48, R32 ;  /* 0x000000303420723c */ /* 0x044ff00000041820 */
[----:B------:R-:W-:Y:S08]  /*2c60*/  HMMA.16816.F32.BF16 R28, R52, R50, R28 ;  /* 0x00000032341c723c */ /* 0x000ff0000004181c */
[C---:B------:R-:W-:Y:S08]  /*2c70*/  HMMA.16816.F32.BF16 R16, R72.reuse, R76, R16 ;  /* 0x0000004c4810723c */ /* 0x040ff00000041810 */
[C---:B------:R-:W-:Y:S08]  /*2c80*/  HMMA.16816.F32.BF16 R64, R72.reuse, R78, R64 ;  /* 0x0000004e4840723c */ /* 0x040ff00000041840 */
[C---:B------:R-:W-:Y:S08]  /*2c90*/  HMMA.16816.F32.BF16 R60, R72.reuse, R68, R60 ;  /* 0x00000044483c723c */ /* 0x040ff0000004183c */
[----:B------:R-:W-:Y:S01]  /*2ca0*/  HMMA.16816.F32.BF16 R56, R72, R70, R56 ;  /* 0x000000464838723c */ /* 0x000fe20000041838 */
[----:B------:R-:W2:Y:S07]  /*2cb0*/  LDSM.16.M88.4 R68, [R0+0x10900] ;  /* 0x010900000044783b */ /* 0x000eae0000000200 */
[----:B-1----:R-:W-:Y:S07]  /*2cc0*/  HMMA.16816.F32.BF16 R24, R52, R44, R24 ;  /* 0x0000002c3418723c */ /* 0x002fee0000041818 */
[----:B------:R-:W-:Y:S01]  /*2cd0*/  LOP3.LUT R45, R82, 0xffffffe0, RZ, 0xc0, !PT ;  /* 0xffffffe0522d7812 */ /* 0x000fe200078ec0ff */
[----:B---3--:R-:W-:Y:S04]  /*2ce0*/  HMMA.16816.F32.BF16 R32, R8, R12, R32 ;  /* 0x0000000c0820723c */ /* 0x008fe80000041820 */
[----:B-----5:R-:W-:-:S03]  /*2cf0*/  IMAD.IADD R2, R80, 0x1, -R45 ;  /* 0x0000000150027824 */ /* 0x020fc600078e0a2d */
[----:B------:R-:W-:Y:S01]  /*2d00*/  LEA.HI R13, R83, R80, RZ, 0x2 ;  /* 0x00000050530d7211 */ /* 0x000fe200078f10ff */
[----:B------:R-:W-:Y:S01]  /*2d10*/  HMMA.16816.F32.BF16 R28, R8, R14, R28 ;  /* 0x0000000e081c723c */ /* 0x000fe2000004181c */
[----:B------:R-:W-:Y:S02]  /*2d20*/  SHF.R.S32.HI R12, RZ, 0x1f, R81 ;  /* 0x0000001fff0c7819 */ /* 0x000fe40000011451 */
[----:B------:R-:W-:Y:S02]  /*2d30*/  LOP3.LUT R13, R13, 0xfffffffc, RZ, 0xc0, !PT ;  /* 0xfffffffc0d0d7812 */ /* 0x000fe400078ec0ff */
[----:B------:R-:W-:Y:S02]  /*2d40*/  LEA.HI R12, R12, R81, RZ, 0x3 ;  /* 0x000000510c0c7211 */ /* 0x000fe400078f18ff */
[----:B------:R-:W-:Y:S01]  /*2d50*/  SHF.R.S32.HI R15, RZ, 0x1f, R2 ;  /* 0x0000001fff0f7819 */ /* 0x000fe20000011402 */
[----:B------:R-:W-:Y:S01]  /*2d60*/  IMAD.IADD R13, R80, 0x1, -R13 ;  /* 0x00000001500d7824 */ /* 0x000fe200078e0a0d */
[----:B----4-:R-:W-:Y:S01]  /*2d70*/  HMMA.16816.F32.BF16 R16, R52, R40, R16 ;  /* 0x000000283410723c */ /* 0x010fe20000041810 */
[----:B------:R-:W-:-:S02]  /*2d80*/  LOP3.LUT R44, R12, 0xffffff8, RZ, 0xc0, !PT ;  /* 0x0ffffff80c2c7812 */ /* 0x000fc400078ec0ff */
[----:B------:R-:W-:Y:S02]  /*2d90*/  LEA.HI R12, R15, R2, RZ, 0x2 ;  /* 0x000000020f0c7211 */ /* 0x000fe400078f10ff */
[----:B------:R-:W-:Y:S01]  /*2da0*/  LEA.HI R14, R13, R13, RZ, 0x1 ;  /* 0x0000000d0d0e7211 */ /* 0x000fe200078f08ff */
[----:B------:R-:W-:Y:S01]  /*2db0*/  IMAD.IADD R81, R81, 0x1, -R44 ;  /* 0x0000000151517824 */ /* 0x000fe200078e0a2c */
[----:B------:R-:W-:Y:S01]  /*2dc0*/  LOP3.LUT R15, R12, 0x7ffffffc, RZ, 0xc0, !PT ;  /* 0x7ffffffc0c0f7812 */ /* 0x000fe200078ec0ff */
[----:B------:R-:W-:Y:S01]  /*2dd0*/  HMMA.16816.F32.BF16 R64, R52, R42, R64 ;  /* 0x0000002a3440723c */ /* 0x000fe20000041840 */
[----:B------:R-:W1:Y:S01]  /*2de0*/  LDSM.16.M88.4 R40, [R0+0x11100] ;  /* 0x011100000028783b */ /* 0x000e620000000200 */
[----:B------:R-:W-:Y:S02]  /*2df0*/  LOP3.LUT R14, R14, 0x1ffffffe, RZ, 0xc0, !PT ;  /* 0x1ffffffe0e0e7812 */ /* 0x000fe400078ec0ff */
[----:B------:R-:W-:-:S04]  /*2e00*/  IMAD.IADD R214, R2, 0x1, -R15 ;  /* 0x0000000102d67824 */ /* 0x000fc800078e0a0f */
[----:B------:R-:W-:Y:S01]  /*2e10*/  HMMA.16816.F32.BF16 R60, R52, R36, R60 ;  /* 0x00000024343c723c */ /* 0x000fe2000004183c */
[----:B------:R-:W-:-:S05]  /*2e20*/  IMAD.SHL.U32 R214, R214, 0x2, RZ ;  /* 0x00000002d6d67824 */ /* 0x000fca00078e00ff */
[----:B------:R-:W-:Y:S02]  /*2e30*/  IADD3 R2, -R214, R195, -R6 ;  /* 0x000000c3d6027210 */ /* 0x000fe40007ffe906 */
[C---:B------:R-:W-:Y:S01]  /*2e40*/  HMMA.16816.F32.BF16 R56, R52.reuse, R38, R56 ;  /* 0x000000263438723c */ /* 0x040fe20000041838 */
[----:B------:R3:W4:Y:S07]  /*2e50*/  LDSM.16.M88.4 R36, [R0+0x11900] ;  /* 0x011900000024783b */ /* 0x00072e0000000200 */
[----:B------:R-:W-:Y:S08]  /*2e60*/  HMMA.16816.F32.BF16 R20, R52, R46, R20 ;  /* 0x0000002e3414723c */ /* 0x000ff00000041814 */
[----:B--2---:R-:W-:Y:S01]  /*2e70*/  HMMA.16816.F32.BF16 R24, R8, R68, R24 ;  /* 0x000000440818723c */ /* 0x004fe20000041818 */
[----:B---3--:R-:W-:-:S07]  /*2e80*/  LEA.HI.SX32 R0, R12, R135, 0x1e ;  /* 0x000000870c007211 */ /* 0x008fce00078ff2ff */
[----:B-1----:R-:W-:Y:S01]  /*2e90*/  HMMA.16816.F32.BF16 R16, R8, R40, R16 ;  /* 0x000000280810723c */ /* 0x002fe20000041810 */
[----:B------:R-:W-:Y:S02]  /*2ea0*/  IMAD R81, R81, 0x10, R0 ;  /* 0x0000001051517824 */ /* 0x000fe400078e0200 */
[----:B------:R-:W-:-:S05]  /*2eb0*/  IMAD.IADD R0, R13, 0x1, -R14 ;  /* 0x000000010d007824 */ /* 0x000fca00078e0a0e */
[----:B------:R-:W-:Y:S01]  /*2ec0*/  HMMA.16816.F32.BF16 R20, R8, R70, R20 ;  /* 0x000000460814723c */ /* 0x000fe20000041814 */
[----:B------:R-:W-:-:S04]  /*2ed0*/  IMAD R205, R0, 0x8, R81 ;  /* 0x0000000800cd7824 */ /* 0x000fc800078e0251 */
[----:B------:R-:W-:-:S03]  /*2ee0*/  @P2 IMAD.HI.U32 R13, R205, c[0x0][0x2c8], RZ ;  /* 0x0000b200cd0d2a27 */ /* 0x000fc600078e00ff */
[----:B------:R-:W-:Y:S01]  /*2ef0*/  HMMA.16816.F32.BF16 R64, R8, R42, R64 ;  /* 0x0000002a0840723c */ /* 0x000fe20000041840 */
[----:B------:R-:W-:Y:S01]  /*2f00*/  IMAD.MOV.U32 R0, RZ, RZ, R205 ;  /* 0x000000ffff007224 */ /* 0x000fe200078e00cd */
[----:B------:R-:W-:-:S05]  /*2f10*/  @P2 SHF.R.U32.HI R0, RZ, c[0x0][0x2cc], R13 ;  /* 0x0000b300ff002a19 */ /* 0x000fca000001160d */
[----:B------:R-:W1:Y:S01]  /*2f20*/  SHFL.IDX PT, R13, R0, RZ, 0x1c1f ;  /* 0x001c1fff000d7589 */ /* 0x000e6200000e0000 */
[C---:B----4-:R-:W-:Y:S08]  /*2f30*/  HMMA.16816.F32.BF16 R60, R8.reuse, R36, R60 ;  /* 0x00000024083c723c */ /* 0x050ff0000004183c */
[----:B------:R-:W-:Y:S07]  /*2f40*/  HMMA.16816.F32.BF16 R56, R8, R38, R56 ;  /* 0x000000260838723c */ /* 0x000fee0000041838 */
[----:B------:R-:W-:-:S04]  /*2f50*/  IADD3 R9, R195, 0x1, -R6 ;  /* 0x00000001c3097810 */ /* 0x000fc80007ffe806 */
[----:B------:R-:W-:-:S04]  /*2f60*/  IADD3 R8, -R204, R9, -R214 ;  /* 0x00000009cc087210 */ /* 0x000fc80007ffe9d6 */
[C---:B------:R-:W-:Y:S02]  /*2f70*/  IADD3 R10, R8.reuse, c[0x0][0x328], RZ ;  /* 0x0000ca00080a7a10 */ /* 0x040fe40007ffe0ff */
[----:B------:R-:W-:-:S03]  /*2f80*/  IADD3 R8, R8, UR6, RZ ;  /* 0x0000000608087c10 */ /* 0x000fc6000fffe0ff */
[--C-:B-1----:R-:W-:Y:S02]  /*2f90*/  IMAD.IADD R9, R10, 0x1, R13.reuse ;  /* 0x000000010a097824 */ /* 0x102fe400078e020d */
[----:B------:R-:W-:-:S03]  /*2fa0*/  IMAD.IADD R12, R8, 0x1, R13 ;  /* 0x00000001080c7824 */ /* 0x000fc600078e020d */
[----:B------:R-:W-:Y:S01]  /*2fb0*/  IMNMX R14, R9, R2, PT ;  /* 0x00000002090e7217 */ /* 0x000fe20003800200 */
[----:B------:R-:W-:Y:S05]  /*2fc0*/  @!P3 BRA `(.L_x_2201) ;  /* 0x000001500000b947 */ /* 0x000fea0003800000 */
[----:B------:R-:W-:Y:S01]  /*2fd0*/  IADD3 R13, -R204, R195, R13 ;  /* 0x000000c3cc0d7210 */ /* 0x000fe20007ffe10d */
        /* <DEDUP_REMOVED lines=10> */
.L_x_2203:
[----:B------:R-:W-:-:S04]  /*3080*/  MOV R9, c[0x0][0x32c] ;  /* 0x0000cb0000097a02 */ /* 0x000fc80000000f00 */
[----:B------:R-:W-:-:S13]  /*3090*/  ISETP.NE.AND P0, PT, R9, 0x1, PT ;  /* 0x000000010900780c */ /* 0x000fda0003f05270 */
[----:B------:R-:W-:-:S05]  /*30a0*/  @P0 IMAD.HI.U32 R9, R13, c[0x0][0x330], RZ ;  /* 0x0000cc000d090a27 */ /* 0x000fca00078e00ff */
[----:B------:R-:W-:Y:S02]  /*30b0*/  @P0 SHF.R.U32.HI R13, RZ, c[0x0][0x334], R9 ;  /* 0x0000cd00ff0d0a19 */ /* 0x000fe40000011609 */
.L_x_2204:
[----:B------:R-:W-:Y:S05]  /*30c0*/  BSYNC B0 ;  /* 0x0000000000007941 */ /* 0x000fea0003800000 */
.L_x_2202:
[----:B------:R-:W-:-:S04]  /*30d0*/  IMAD R11, R13, c[0x0][0x32c], -R6 ;  /* 0x0000cb000d0b7a24 */ /* 0x000fc800078e0a06 */
[----:B------:R-:W-:-:S05]  /*30e0*/  IMAD.IADD R11, R11, 0x1, -R214 ;  /* 0x000000010b0b7824 */ /* 0x000fca00078e0ad6 */
[----:B------:R-:W-:Y:S02]  /*30f0*/  IADD3 R9, R11, c[0x0][0x32c], RZ ;  /* 0x0000cb000b097a10 */ /* 0x000fe40007ffe0ff */
[----:B------:R-:W-:Y:S02]  /*3100*/  IMNMX R12, R12, R11, !PT ;  /* 0x0000000b0c0c7217 */ /* 0x000fe40007800200 */
[----:B------:R-:W-:Y:S02]  /*3110*/  IMNMX R14, R14, R9, PT ;  /* 0x000000090e0e7217 */ /* 0x000fe40003800200 */
.L_x_2201:
[----:B------:R-:W-:-:S04]  /*3120*/  ISETP.GT.AND P1, PT, R133, RZ, PT ;  /* 0x000000ff8500720c */ /* 0x000fc80003f24270 */
[----:B------:R-:W-:-:S04]  /*3130*/  ISETP.GT.AND P0, PT, R12, RZ, P1 ;  /* 0x000000ff0c00720c */ /* 0x000fc80000f04270 */
        /* <DEDUP_REMOVED lines=30> */
[----:B------:R-:W1:Y:S03]  /*3320*/  SHFL.IDX PT, R17, R0, 0x1, 0x1c1f ;  /* 0x003c1f0000117f89 */ /* 0x000e6600000e0000 */
[----:B------:R-:W-:-:S04]  /*3330*/  ISETP.LT.OR P0, PT, R14, 0x29, P0 ;  /* 0x000000290e00780c */ /* 0x000fc80000701670 */
[----:B------:R-:W-:Y:S02]  /*3340*/  FSEL R171, R64, -INF , !P0 ;  /* 0xff80000040ab7808 */ /* 0x000fe40004000000 */
[----:B------:R-:W-:-:S04]  /*3350*/  ISETP.GT.AND P0, PT, R12, 0x29, P1 ;  /* 0x000000290c00780c */ /* 0x000fc80000f04270 */
[----:B------:R-:W-:-:S04]  /*3360*/  ISETP.LT.OR P0, PT, R14, 0x2a, P0 ;  /* 0x0000002a0e00780c */ /* 0x000fc80000701670 */
[----:B------:R-:W-:Y:S02]  /*3370*/  FSEL R167, R65, -INF , !P0 ;  /* 0xff80000041a77808 */ /* 0x000fe40004000000 */
[----:B------:R-:W-:-:S04]  /*3380*/  ISETP.GT.AND P0, PT, R12, 0x30, P1 ;  /* 0x000000300c00780c */ /* 0x000fc80000f04270 */
[----:B------:R-:W-:Y:S01]  /*3390*/  ISETP.LT.OR P0, PT, R14, 0x31, P0 ;  /* 0x000000310e00780c */ /* 0x000fe20000701670 */
[----:B-1----:R-:W-:-:S03]  /*33a0*/  IMAD.IADD R15, R10, 0x1, R17 ;  /* 0x000000010a0f7824 */ /* 0x002fc600078e0211 */
[----:B------:R-:W-:Y:S02]  /*33b0*/  FSEL R177, R60, -INF , !P0 ;  /* 0xff8000003cb17808 */ /* 0x000fe40004000000 */
[----:B------:R-:W-:Y:S02]  /*33c0*/  ISETP.GT.AND P0, PT, R12, 0x31, P1 ;  /* 0x000000310c00780c */ /* 0x000fe40000f04270 */
[----:B------:R-:W-:Y:S01]  /*33d0*/  IMNMX R2, R15, R2, PT ;  /* 0x000000020f027217 */ /* 0x000fe20003800200 */
[----:B------:R-:W-:Y:S01]  /*33e0*/  IMAD.IADD R15, R8, 0x1, R17 ;  /* 0x00000001080f7824 */ /* 0x000fe200078e0211 */
[----:B------:R-:W-:-:S04]  /*33f0*/  ISETP.LT.OR P0, PT, R14, 0x32, P0 ;  /* 0x000000320e00780c */ /* 0x000fc80000701670 */
[----:B------:R-:W-:Y:S02]  /*3400*/  FSEL R175, R61, -INF , !P0 ;  /* 0xff8000003daf7808 */ /* 0x000fe40004000000 */
[----:B------:R-:W-:-:S04]  /*3410*/  ISETP.GT.AND P0, PT, R12, 0x38, P1 ;  /* 0x000000380c00780c */ /* 0x000fc80000f04270 */
[----:B------:R-:W-:-:S04]  /*3420*/  ISETP.LT.OR P0, PT, R14, 0x39, P0 ;  /* 0x000000390e00780c */ /* 0x000fc80000701670 */
[----:B------:R-:W-:Y:S02]  /*3430*/  FSEL R143, R56, -INF , !P0 ;  /* 0xff800000388f7808 */ /* 0x000fe40004000000 */
[----:B------:R-:W-:-:S04]  /*3440*/  ISETP.GT.AND P0, PT, R12, 0x39, P1 ;  /* 0x000000390c00780c */ /* 0x000fc80000f04270 */
[----:B------:R-:W-:-:S04]  /*3450*/  ISETP.LT.OR P0, PT, R14, 0x3a, P0 ;  /* 0x0000003a0e00780c */ /* 0x000fc80000701670 */
[----:B------:R-:W-:Y:S01]  /*3460*/  FSEL R141, R57, -INF , !P0 ;  /* 0xff800000398d7808 */ /* 0x000fe20004000000 */
        /* <DEDUP_REMOVED lines=12> */
.L_x_2207:
[----:B------:R-:W-:-:S04]  /*3530*/  MOV R0, c[0x0][0x32c] ;  /* 0x0000cb0000007a02 */ /* 0x000fc80000000f00 */
[----:B------:R-:W-:-:S13]  /*3540*/  ISETP.NE.AND P0, PT, R0, 0x1, PT ;  /* 0x000000010000780c */ /* 0x000fda0003f05270 */
[----:B------:R-:W-:-:S05]  /*3550*/  @P0 IMAD.HI.U32 R0, R17, c[0x0][0x330], RZ ;  /* 0x0000cc0011000a27 */ /* 0x000fca00078e00ff */
[----:B------:R-:W-:Y:S02]  /*3560*/  @P0 SHF.R.U32.HI R17, RZ, c[0x0][0x334], R0 ;  /* 0x0000cd00ff110a19 */ /* 0x000fe40000011600 */
.L_x_2208:
[----:B------:R-:W-:Y:S05]  /*3570*/  BSYNC B0 ;  /* 0x0000000000007941 */ /* 0x000fea0003800000 */
.L_x_2206:
[----:B------:R-:W-:-:S04]  /*3580*/  IMAD R17, R17, c[0x0][0x32c], -R6 ;  /* 0x0000cb0011117a24 */ /* 0x000fc800078e0a06 */
[----:B------:R-:W-:-:S05]  /*3590*/  IMAD.IADD R0, R17, 0x1, -R214 ;  /* 0x0000000111007824 */ /* 0x000fca00078e0ad6 */
[----:B------:R-:W-:Y:S02]  /*35a0*/  IADD3 R17, R0, c[0x0][0x32c], RZ ;  /* 0x0000cb0000117a10 */ /* 0x000fe40007ffe0ff */
[----:B------:R-:W-:Y:S02]  /*35b0*/  IMNMX R15, R15, R0, !PT ;  /* 0x000000000f0f7217 */ /* 0x000fe40007800200 */
[----:B------:R-:W-:Y:S02]  /*35c0*/  IMNMX R2, R2, R17, PT ;  /* 0x0000001102027217 */ /* 0x000fe40003800200 */
.L_x_2205:
[----:B------:R-:W-:Y:S01]  /*35d0*/  ISETP.GT.AND P0, PT, R15, 0x8, P1 ;  /* 0x000000080f00780c */ /* 0x000fe20000f04270 */
[----:B------:R-:W-:-:S04]  /*35e0*/  DEPBAR.LE SB0, 0x2 ;  /* 0x000080800000791a */ /* 0x000fc80000000000 */
[----:B------:R-:W-:Y:S01]  /*35f0*/  BAR.SYNC.DEFER_BLOCKING 0x0 ;  /* 0x0000000000007b1d */ /* 0x000fe20000010000 */
[----:B------:R-:W-:Y:S01]  /*3600*/  ISETP.LT.OR P0, PT, R2, 0x9, P0 ;  /* 0x000000090200780c */ /* 0x000fe20000701670 */
[----:B------:R-:W-:Y:S01]  /*3610*/  IMAD.SHL.U32 R185, R4, 0x2, RZ ;  /* 0x0000000204b97824 */ /* 0x000fe200078e00ff */
[----:B------:R-:W-:Y:S02]  /*3620*/  IADD3 R0, R133, -0x3, RZ ;  /* 0xfffffffd85007810 */ /* 0x000fe40007ffe0ff */
[----:B------:R-:W-:Y:S01]  /*3630*/  FSEL R30, R30, -INF , !P0 ;  /* 0xff8000001e1e7808 */ /* 0x000fe20004000000 */
[--C-:B------:R-:W-:Y:S01]  /*3640*/  IMAD R184, R3, 0x2, R185.reuse ;  /* 0x0000000203b87824 */ /* 0x100fe200078e02b9 */
[----:B------:R-:W-:Y:S01]  /*3650*/  ISETP.GT.AND P0, PT, R15, 0x9, P1 ;  /* 0x000000090f00780c */ /* 0x000fe20000f04270 */
[----:B------:R-:W-:Y:S01]  /*3660*/  IMAD.IADD R172, R189, 0x1, R185 ;  /* 0x00000001bdac7824 */ /* 0x000fe200078e02b9 */
[----:B------:R-:W-:Y:S01]  /*3670*/  IADD3 R219, R133, -0x2, RZ ;  /* 0xfffffffe85db7810 */ /* 0x000fe20007ffe0ff */
[----:B------:R-:W-:Y:S01]  /*3680*/  IMAD.IADD R163, R189, 0x1, R184 ;  /* 0x00000001bda37824 */ /* 0x000fe200078e02b8 */
[----:B------:R-:W-:Y:S01]  /*3690*/  ISETP.LT.OR P0, PT, R2, 0xa, P0 ;  /* 0x0000000a0200780c */ /* 0x000fe20000701670 */
[----:B------:R-:W-:-:S03]  /*36a0*/  IMAD R3, R3, 0x2, R172 ;  /* 0x0000000203037824 */ /* 0x000fc600078e02ac */
[----:B------:R-:W-:Y:S02]  /*36b0*/  FSEL R6, R31, -INF , !P0 ;  /* 0xff8000001f067808 */ /* 0x000fe40004000000 */
[----:B------:R-:W-:-:S04]  /*36c0*/  ISETP.GT.AND P0, PT, R15, 0x10, P1 ;  /* 0x000000100f00780c */ /* 0x000fc80000f04270 */
[----:B------:R-:W-:Y:S01]  /*36d0*/  ISETP.LT.OR P0, PT, R2, 0x11, P0 ;  /* 0x000000110200780c */ /* 0x000fe20000701670 */
[----:B------:R-:W-:Y:S03]  /*36e0*/  LDSM.16.MT88.4 R40, [R185+0x2100] ;  /* 0x00210000b928783b */ /* 0x000fe60000004200 */
[----:B------:R-:W-:Y:S02]  /*36f0*/  FSEL R26, R26, -INF , !P0 ;  /* 0xff8000001a1a7808 */ /* 0x000fe40004000000 */
        /* <DEDUP_REMOVED lines=31> */
[----:B------:R-:W-:Y:S03]  /*38f0*/  LDSM.16.MT88.4 R64, [R163+0x2100] ;  /* 0x00210000a340783b */ /* 0x000fe60000004200 */
        /* <DEDUP_REMOVED lines=17> */
[----:B------:R-:W-:Y:S01]  /*3a10*/  ISETP.GE.AND P0, PT, R0, R194, PT ;  /* 0x000000c20000720c */ /* 0x000fe20003f06270 */
[----:B------:R-:W-:-:S12]  /*3a20*/  LDSM.16.MT88.4 R56, [R184+0x2100] ;  /* 0x00210000b838783b */ /* 0x000fd80000004200 */
[----:B------:R-:W-:Y:S01]  /*3a30*/  @P0 SHF.R.S32.HI R2, RZ, 0x1f, R0 ;  /* 0x0000001fff020819 */ /* 0x000fe20000011400 */
[----:B------:R-:W-:Y:S02]  /*3a40*/  @P0 IMAD R5, R5, R0, RZ ;  /* 0x0000000005050224 */ /* 0x000fe400078e02ff */
[----:B------:R-:W-:-:S04]  /*3a50*/  @P0 IMAD.WIDE.U32 R16, R0, R7, R212 ;  /* 0x0000000700100225 */ /* 0x000fc800078e00d4 */
[----:B------:R-:W-:Y:S01]  /*3a60*/  @P0 IMAD R0, R2, R7, R5 ;  /* 0x0000000702000224 */ /* 0x000fe200078e0205 */
[----:B------:R-:W-:Y:S02]  /*3a70*/  @P0 LEA R148, P1, R16, c[0x0][0x1c8], 0x1 ;  /* 0x0000720010940a11 */ /* 0x000fe400078208ff */
[----:B------:R-:W-:Y:S01]  /*3a80*/  FMNMX.FTZ R5, R34, R14, !PT ;  /* 0x0000000e22057209 */ /* 0x000fe20007810000 */
[----:B------:R-:W-:-:S03]  /*3a90*/  @P0 IMAD.IADD R0, R17, 0x1, R0 ;  /* 0x0000000111000824 */ /* 0x000fc600078e0200 */
[----:B------:R-:W-:Y:S02]  /*3aa0*/  FMNMX.FTZ R5, R30, R5, !PT ;  /* 0x000000051e057209 */ /* 0x000fe40007810000 */
[----:B------:R-:W-:Y:S02]  /*3ab0*/  @P0 LEA.HI.X R149, R16, c[0x0][0x1cc], R0, 0x1, P1 ;  /* 0x0000730010950a11 */ /* 0x000fe400008f0c00 */
[----:B------:R-:W-:Y:S02]  /*3ac0*/  FMNMX.FTZ R0, R32, R33, !PT ;  /* 0x0000002120007209 */ /* 0x000fe40007810000 */
[----:B------:R-:W-:Y:S02]  /*3ad0*/  FMNMX.FTZ R5, R6, R5, !PT ;  /* 0x0000000506057209 */ /* 0x000fe40007810000 */
[----:B------:R-:W-:Y:S02]  /*3ae0*/  FMNMX.FTZ R0, R13, R0, !PT ;  /* 0x000000000d007209 */ /* 0x000fe40007810000 */
[----:B------:R-:W-:-:S02]  /*3af0*/  FMNMX.FTZ R5, R26, R5, !PT ;  /* 0x000000051a057209 */ /* 0x000fc40007810000 */
[----:B------:R-:W-:Y:S02]  /*3b00*/  FMNMX.FTZ R0, R29, R0, !PT ;  /* 0x000000001d007209 */ /* 0x000fe40007810000 */
[----:B------:R-:W-:Y:S02]  /*3b10*/  FMNMX.FTZ R5, R12, R5, !PT ;  /* 0x000000050c057209 */ /* 0x000fe40007810000 */
        /* <DEDUP_REMOVED lines=21> */
[----:B------:R-:W-:Y:S01]  /*3c70*/  @P0 LEA R146, P1, R201, R148, 0x1 ;  /* 0x00000094c9920211 */ /* 0x000fe200078208ff */
[----:B------:R-:W1:Y:S01]  /*3c80*/  SHFL.BFLY PT, R5, R16, 0x2, 0x1f ;  /* 0x0c401f0010057f89 */ /* 0x000e6200000e0000 */
[----:B------:R-:W-:-:S02]  /*3c90*/  FMNMX.FTZ R0, R141, R0, !PT ;  /* 0x000000008d007209 */ /* 0x000fc40007810000 */
[----:B------:R-:W-:-:S03]  /*3ca0*/  @P0 LEA.HI.X R147, R201, R149, R200, 0x1, P1 ;  /* 0x00000095c9930211 */ /* 0x000fc600008f0cc8 */
[----:B------:R-:W2:Y:S01]  /*3cb0*/  SHFL.BFLY PT, R7, R0, 0x2, 0x1f ;  /* 0x0c401f0000077f89 */ /* 0x000ea200000e0000 */
[----:B-1----:R-:W-:-:S03]  /*3cc0*/  FMNMX.FTZ R5, R16, R5, !PT ;  /* 0x0000000510057209 */ /* 0x002fc60007810000 */
[----:B------:R-:W-:Y:S01]  /*3cd0*/  LDSM.16.MT88.4 R16, [R184+0x2900] ;  /* 0x00290000b810783b */ /* 0x000fe20000004200 */
[----:B--2---:R-:W-:-:S03]  /*3ce0*/  FMNMX.FTZ R7, R0, R7, !PT ;  /* 0x0000000700077209 */ /* 0x004fc60007810000 */
[----:B------:R-:W1:Y:S04]  /*3cf0*/  SHFL.BFLY PT, R0, R5, 0x1, 0x1f ;  /* 0x0c201f0005007f89 */ /* 0x000e6800000e0000 */
[----:B------:R-:W2:Y:S01]  /*3d00*/  SHFL.BFLY PT, R2, R7, 0x1, 0x1f ;  /* 0x0c201f0007027f89 */ /* 0x000ea200000e0000 */
[----:B-1----:R-:W-:Y:S02]  /*3d10*/  FMNMX.FTZ R0, R5, R0, !PT ;  /* 0x0000000005007209 */ /* 0x002fe40007810000 */
[----:B--2---:R-:W-:-:S03]  /*3d20*/  FMNMX.FTZ R2, R7, R2, !PT ;  /* 0x0000000207027209 */ /* 0x004fc60007810000 */
[----:B------:R-:W-:Y:S01]  /*3d30*/  FMUL.FTZ R169, R0, c[0x0][0x2d0] ;  /* 0x0000b40000a97a20 */ /* 0x000fe20000410000 */
[C---:B------:R-:W-:Y:S01]  /*3d40*/  FSETP.NEU.FTZ.AND P1, PT, R2.reuse, -INF , PT ;  /* 0xff8000000200780b */ /* 0x040fe20003f3d000 */
[----:B------:R-:W-:-:S05]  /*3d50*/  FMUL.FTZ R180, R2, c[0x0][0x2d0] ;  /* 0x0000b40002b47a20 */ /* 0x000fca0000410000 */
[----:B------:R-:W-:Y:S02]  /*3d60*/  FSEL R180, R180, RZ, P1 ;  /* 0x000000ffb4b47208 */ /* 0x000fe40000800000 */
[----:B------:R-:W-:-:S03]  /*3d70*/  FSETP.NEU.FTZ.AND P1, PT, R0, -INF , PT ;  /* 0xff8000000000780b */ /* 0x000fc60003f3d000 */
[--C-:B------:R-:W-:Y:S01]  /*3d80*/  FFMA.FTZ R160, R32, c[0x0][0x2d0], -R180.reuse ;  /* 0x0000b40020a07a23 */ /* 0x100fe200000108b4 */
[----:B------:R-:W-:Y:S01]  /*3d90*/  FSEL R169, R169, RZ, P1 ;  /* 0x000000ffa9a97208 */ /* 0x000fe20000800000 */
[--C-:B------:R-:W-:Y:S02]  /*3da0*/  FFMA.FTZ R159, R33, c[0x0][0x2d0], -R180.reuse ;  /* 0x0000b400219f7a23 */ /* 0x100fe400000108b4 */
[--C-:B------:R-:W-:Y:S02]  /*3db0*/  FFMA.FTZ R157, R13, c[0x0][0x2d0], -R180.reuse ;  /* 0x0000b4000d9d7a23 */ /* 0x100fe400000108b4 */
[----:B------:R-:W-:Y:S01]  /*3dc0*/  FFMA.FTZ R154, R29, c[0x0][0x2d0], -R180 ;  /* 0x0000b4001d9a7a23 */ /* 0x000fe200000108b4 */
[----:B------:R-:W-:Y:S01]  /*3dd0*/  MUFU.EX2 R160, R160 ;  /* 0x000000a000a07308 */ /* 0x000fe20000000800 */
[--C-:B------:R-:W-:Y:S02]  /*3de0*/  FFMA.FTZ R162, R34, c[0x0][0x2d0], -R169.reuse ;  /* 0x0000b40022a27a23 */ /* 0x100fe400000108a9 */
[--C-:B------:R-:W-:Y:S01]  /*3df0*/  FFMA.FTZ R161, R14, c[0x0][0x2d0], -R169.reuse ;  /* 0x0000b4000ea17a23 */ /* 0x100fe200000108a9 */
[----:B------:R-:W-:Y:S01]  /*3e00*/  LDSM.16.MT88.4 R32, [R184+0x900] ;  /* 0x00090000b820783b */ /* 0x000fe20000004200 */
[----:B------:R-:W-:-:S02]  /*3e10*/  FFMA.FTZ R164, R30, c[0x0][0x2d0], -R169 ;  /* 0x0000b4001ea47a23 */ /* 0x000fc400000108a9 */
[--C-:B------:R-:W-:Y:S01]  /*3e20*/  FFMA.FTZ R155, R6, c[0x0][0x2d0], -R169.reuse ;  /* 0x0000b400069b7a23 */ /* 0x100fe200000108a9 */
[----:B------:R-:W1:Y:S01]  /*3e30*/  MUFU.EX2 R159, R159 ;  /* 0x0000009f009f7308 */ /* 0x000e620000000800 */
[----:B------:R2:W3:Y:S01]  /*3e40*/  LDSM.16.MT88.4 R4, [R3+0x4100] ;  /* 0x004100000304783b */ /* 0x0004e20000004200 */
[--C-:B------:R-:W-:Y:S02]  /*3e50*/  FFMA.FTZ R158, R11, c[0x0][0x2d0], -R180.reuse ;  /* 0x0000b4000b9e7a23 */ /* 0x100fe400000108b4 */
[--C-:B------:R-:W-:Y:S01]  /*3e60*/  FFMA.FTZ R152, R9, c[0x0][0x2d0], -R180.reuse ;  /* 0x0000b40009987a23 */ /* 0x100fe200000108b4 */
[----:B------:R-:W-:Y:S01]  /*3e70*/  LDSM.16.MT88.4 R28, [R163+0x900] ;  /* 0x00090000a31c783b */ /* 0x000fe20000004200 */
[----:B------:R-:W-:Y:S02]  /*3e80*/  FFMA.FTZ R150, R10, c[0x0][0x2d0], -R169 ;  /* 0x0000b4000a967a23 */ /* 0x000fe400000108a9 */
[----:B------:R-:W-:Y:S01]  /*3e90*/  MUFU.EX2 R157, R157 ;  /* 0x0000009d009d7308 */ /* 0x000fe20000000800 */
[----:B------:R-:W-:-:S02]  /*3ea0*/  FFMA.FTZ R153, R25, c[0x0][0x2d0], -R180 ;  /* 0x0000b40019997a23 */ /* 0x000fc400000108b4 */
[--C-:B------:R-:W-:Y:S02]  /*3eb0*/  FFMA.FTZ R145, R21, c[0x0][0x2d0], -R180.reuse ;  /* 0x0000b40015917a23 */ /* 0x100fe400000108b4 */
[--C-:B------:R-:W-:Y:S01]  /*3ec0*/  FFMA.FTZ R156, R26, c[0x0][0x2d0], -R169.reuse ;  /* 0x0000b4001a9c7a23 */ /* 0x100fe200000108a9 */
[----:B------:R-:W-:Y:S01]  /*3ed0*/  LDSM.16.MT88.4 R20, [R185+0x900] ;  /* 0x00090000b914783b */ /* 0x000fe20000004200 */
[--C-:B------:R-:W-:Y:S01]  /*3ee0*/  FFMA.FTZ R151, R12, c[0x0][0x2d0], -R169.reuse ;  /* 0x0000b4000c977a23 */ /* 0x100fe200000108a9 */
[----:B------:R-:W4:Y:S01]  /*3ef0*/  MUFU.EX2 R154, R154 ;  /* 0x0000009a009a7308 */ /* 0x000f220000000800 */
[----:B-1----:R-:W-:Y:S01]  /*3f00*/  F2FP.BF16.PACK_AB R96, R159, R160 ;  /* 0x000000a09f60723e */ /* 0x002fe200000010ff */
[----:B------:R-:W-:Y:S01]  /*3f10*/  LDSM.16.MT88.4 R12, [R163+0x2900] ;  /* 0x00290000a30c783b */ /* 0x000fe20000004200 */
[--C-:B------:R-:W-:Y:S02]  /*3f20*/  FFMA.FTZ R168, R173, c[0x0][0x2d0], -R180.reuse ;  /* 0x0000b400ada87a23 */ /* 0x100fe400000108b4 */
[--C-:B------:R-:W-:Y:S01]  /*3f30*/  FFMA.FTZ R166, R171, c[0x0][0x2d0], -R180.reuse ;  /* 0x0000b400aba67a23 */ /* 0x100fe200000108b4 */
[----:B------:R-:W-:Y:S01]  /*3f40*/  LDSM.16.MT88.4 R24, [R172+0x2900] ;  /* 0x00290000ac18783b */ /* 0x000fe20000004200 */
[----:B------:R-:W-:Y:S01]  /*3f50*/  FFMA.FTZ R165, R165, c[0x0][0x2d0], -R180 ;  /* 0x0000b400a5a57a23 */ /* 0x000fe200000108b4 */
[----:B------:R-:W-:Y:S01]  /*3f60*/  MUFU.EX2 R162, R162 ;  /* 0x000000a200a27308 */ /* 0x000fe20000000800 */
[----:B--2---:R-:W-:-:S02]  /*3f70*/  FFMA.FTZ R3, R8, c[0x0][0x2d0], -R169 ;  /* 0x0000b40008037a23 */ /* 0x004fc400000108a9 */
[----:B------:R-:W1:Y:S01]  /*3f80*/  LDSM.16.MT88.4 R8, [R185+0x2900] ;  /* 0x00290000b908783b */ /* 0x000e620000004200 */
[----:B------:R-:W-:Y:S02]  /*3f90*/  FFMA.FTZ R167, R167, c[0x0][0x2d0], -R180 ;  /* 0x0000b400a7a77a23 */ /* 0x000fe400000108b4 */
[--C-:B------:R-:W-:Y:S02]  /*3fa0*/  FFMA.FTZ R171, R216, c[0x0][0x2d0], -R169.reuse ;  /* 0x0000b400d8ab7a23 */ /* 0x100fe400000108a9 */
[----:B------:R-:W2:Y:S01]  /*3fb0*/  MUFU.EX2 R161, R161 ;  /* 0x000000a100a17308 */ /* 0x000ea20000000800 */
[----:B----4-:R-:W-:Y:S01]  /*3fc0*/  F2FP.BF16.PACK_AB R98, R154, R157 ;  /* 0x0000009d9a62723e */ /* 0x010fe200000010ff */
        /* <DEDUP_REMOVED lines=68> */
[C---:B---3--:R-:W-:Y:S07]  /*4410*/  HMMA.16816.F32.BF16 R92, R96.reuse, R4, RZ ;  /* 0x00000004605c723c */ /* 0x048fee00000418ff */
        /* <DEDUP_REMOVED lines=8> */
[----:B-----5:R-:W-:Y:S01]  /*44a0*/  F2FP.BF16.PACK_AB R7, R3, R150 ;  /* 0x000000960307723e */ /* 0x020fe200000010ff */
[----:B------:R-:W-:Y:S02]  /*44b0*/  FADD.FTZ R152, R152, R153 ;  /* 0x0000009998987221 */ /* 0x000fe40000010000 */
[----:B------:R-:W-:Y:S02]  /*44c0*/  FADD.FTZ R150, R150, R151 ;  /* 0x0000009796967221 */ /* 0x000fe40000010000 */
[----:B------:R-:W-:-:S02]  /*44d0*/  FADD.FTZ R152, R145, R152 ;  /* 0x0000009891987221 */ /* 0x000fc40000010000 */
[----:B-1----:R-:W-:Y:S01]  /*44e0*/  HMMA.16816.F32.BF16 R36, R4, R8, R36 ;  /* 0x000000080424723c */ /* 0x002fe20000041824 */
        /* <DEDUP_REMOVED lines=90> */
[C---:B------:R-:W-:Y:S01]  /*4a90*/  F2FP.BF16.PACK_AB R5, R179.reuse, R176 ;  /* 0x000000b0b305723e */ /* 0x040fe200000010ff */
        /* <DEDUP_REMOVED lines=57> */
.L_x_2210:
[----:B------:R-:W-:-:S13]  /*4e30*/  ISETP.NE.AND P0, PT, R3, 0x1, PT ;  /* 0x000000010300780c */ /* 0x000fda0003f05270 */
[----:B------:R-:W-:-:S05]  /*4e40*/  @P0 IMAD.HI.U32 R5, R6, c[0x0][0x330], RZ ;  /* 0x0000cc0006050a27 */ /* 0x000fca00078e00ff */
[----:B------:R-:W-:-:S05]  /*4e50*/  @P0 SHF.R.U32.HI R6, RZ, c[0x0][0x334], R5 ;  /* 0x0000cd00ff060a19 */ /* 0x000fca0000011605 */
.L_x_2211:
[----:B------:R-:W-:-:S05]  /*4e60*/  IMAD R3, R6, R3, c[0x0][0x32c] ;  /* 0x0000cb0006037624 */ /* 0x000fca00078e0203 */
[----:B------:R-:W-:-:S04]  /*4e70*/  IMNMX R4, R4, R3, PT ;  /* 0x0000000304047217 */ /* 0x000fc80003800200 */
.L_x_2209:
        /* <DEDUP_REMOVED lines=26> */
.L_x_2221:
[----:B------:R-:W-:Y:S04]  /*5020*/  DEPBAR.LE SB0, 0x2 ;  /* 0x000080800000791a */ /* 0x000fe80000000000 */
[----:B------:R-:W-:Y:S01]  /*5030*/  BAR.SYNC.DEFER_BLOCKING 0x0 ;  /* 0x0000000000007b1d */ /* 0x000fe20000010000 */
[----:B------:R-:W-:Y:S01]  /*5040*/  UIMAD UR4, UR5, 0x6000, URZ ;  /* 0x00006000050478a4 */ /* 0x000fe2000f8e023f */
[----:B------:R-:W-:Y:S02]  /*5050*/  ISETP.GE.AND P0, PT, R194, R219, PT ;  /* 0x000000dbc200720c */ /* 0x000fe40003f06270 */
[----:B------:R-:W-:Y:S02]  /*5060*/  ISETP.NE.AND P2, PT, R197, 0x1, PT ;  /* 0x00000001c500780c */ /* 0x000fe40003f45270 */
[----:B------:R-:W-:Y:S02]  /*5070*/  ISETP.GE.AND P3, PT, R196, 0x1, PT ;  /* 0x00000001c400780c */ /* 0x000fe40003f66270 */
[----:B------:R-:W-:Y:S05]  /*5080*/  IADD3 R135, R190, UR4, RZ ;  /* 0x00000004be877c10 */ /* 0x000fea000fffe0ff */
[--C-:B------:R-:W-:Y:S02]  /*5090*/  IMAD.IADD R133, R191, 0x1, R135.reuse ;  /* 0x00000001bf857824 */ /* 0x100fe400078e0287 */
[----:B------:R-:W-:Y:S01]  /*50a0*/  @!P0 IADD3 R176, R219, -0x1, RZ ;  /* 0xffffffffdbb08810 */ /* 0x000fe20007ffe0ff */
[C---:B------:R-:W-:Y:S01]  /*50b0*/  IMAD.IADD R0, R134.reuse, 0x1, R135 ;  /* 0x0000000186007824 */ /* 0x040fe200078e0287 */
[----:B------:R-:W-:Y:S01]  /*50c0*/  IADD3 R135, R191, R135, R134 ;  /* 0x00000087bf877210 */ /* 0x000fe20007ffe086 */
[----:B------:R-:W-:Y:S01]  /*50d0*/  IMAD.IADD R2, R134, 0x1, R133 ;  /* 0x0000000186027824 */ /* 0x000fe200078e0285 */
[----:B------:R-:W-:Y:S01]  /*50e0*/  @!P0 SHF.R.S32.HI R183, RZ, 0x1f, R176 ;  /* 0x0000001fffb78819 */ /* 0x000fe200000114b0 */
[----:B------:R-:W-:Y:S04]  /*50f0*/  LDSM.16.M88.4 R136, [R192] ;  /* 0x00000000c088783b */ /* 0x000fe80000000200 */
[----:B------:R-:W-:Y:S01]  /*5100*/  @!P0 IMAD R183, R183, c[0x0][0x208], RZ ;  /* 0x00008200b7b78a24 */ /* 0x000fe200078e02ff */
[----:B------:R-:W1:Y:S03]  /*5110*/  LDSM.16.M88.4 R140, [R190+UR4+0xc100] ;  /* 0x00c10004be8c783b */ /* 0x000e660008000200 */
[C---:B------:R-:W-:Y:S02]  /*5120*/  @!P0 IMAD R183, R176.reuse, c[0x0][0x20c], R183 ;  /* 0x00008300b0b78a24 */ /* 0x040fe400078e02b7 */
[----:B------:R-:W-:Y:S01]  /*5130*/  @!P0 IMAD.WIDE.U32 R176, R176, c[0x0][0x208], RZ ;  /* 0x00008200b0b08a25 */ /* 0x000fe200078e00ff */
[----:B------:R-:W2:Y:S03]  /*5140*/  LDSM.16.M88.4 R144, [R190+UR4+0xc900] ;  /* 0x00c90004be90783b */ /* 0x000ea60008000200 */
[----:B------:R-:W-:Y:S02]  /*5150*/  @!P0 IMAD.SHL.U32 R182, R176, 0x40, RZ ;  /* 0x00000040b0b68824 */ /* 0x000fe400078e00ff */
[----:B------:R-:W-:Y:S01]  /*5160*/  @!P0 IMAD.IADD R183, R177, 0x1, R183 ;  /* 0x00000001b1b78824 */ /* 0x000fe200078e02b7 */
[----:B------:R-:W3:Y:S02]  /*5170*/  LDSM.16.M88.4 R148, [R190+UR4+0xd100] ;  /* 0x00d10004be94783b */ /* 0x000ee40008000200 */
[----:B------:R-:W-:Y:S02]  /*5180*/  @!P0 IADD3 R178, P1, R182, R206, RZ ;  /* 0x000000ceb6b28210 */ /* 0x000fe40007f3e0ff */
[----:B------:R-:W-:Y:S01]  /*5190*/  @!P0 SHF.L.U64.HI R183, R176, 0x6, R183 ;  /* 0x00000006b0b78819 */ /* 0x000fe200000102b7 */
[----:B------:R-:W4:Y:S04]  /*51a0*/  LDSM.16.M88.4 R152, [R190+UR4+0xd900] ;  /* 0x00d90004be98783b */ /* 0x000f280008000200 */
[C---:B------:R-:W-:Y:S01]  /*51b0*/  @!P0 IMAD.X R177, R183.reuse, 0x1, R211, P1 ;  /* 0x00000001b7b18824 */ /* 0x040fe200008e06d3 */
[C---:B------:R-:W-:Y:S01]  /*51c0*/  @!P0 LEA R176, P1, R178.reuse, c[0x0][0x1f8], 0x1 ;  /* 0x00007e00b2b08a11 */ /* 0x040fe200078208ff */
[----:B------:R-:W-:Y:S03]  /*51d0*/  LDSM.16.M88.4 R156, [R133+0xd100] ;  /* 0x00d10000859c783b */ /* 0x000fe60000000200 */
[----:B------:R-:W-:Y:S02]  /*51e0*/  @!P0 LEA.HI.X R177, R178, c[0x0][0x1fc], R177, 0x1, P1 ;  /* 0x00007f00b2b18a11 */ /* 0x000fe400008f0cb1 */
[----:B------:R-:W-:Y:S01]  /*51f0*/  LDSM.16.M88.4 R160, [R133+0xd900] ;  /* 0x00d9000085a0783b */ /* 0x000fe20000000200 */
[C---:B------:R-:W-:Y:S05]  /*5200*/  @!P0 IADD3 R179, P1, R182.reuse, R229, RZ ;  /* 0x000000e5b6b38210 */ /* 0x040fea0007f3e0ff */
[----:B------:R-:W-:Y:S01]  /*5210*/  @!P0 IMAD.X R180, R183, 0x1, R228, P1 ;  /* 0x00000001b7b48824 */ /* 0x000fe200008e06e4 */
[C---:B------:R-:W-:Y:S04]  /*5220*/  @!P0 LEA R178, P1, R179.reuse, c[0x0][0x1f8], 0x1 ;  /* 0x00007e00b3b28a11 */ /* 0x040fe800078208ff */
[----:B------:R-:W-:Y:S02]  /*5230*/  @!P0 LEA.HI.X R179, R179, c[0x0][0x1fc], R180, 0x1, P1 ;  /* 0x00007f00b3b38a11 */ /* 0x000fe400008f0cb4 */
[----:B------:R-:W-:Y:S01]  /*5240*/  @!P0 IADD3 R181, P1, R182, R227, RZ ;  /* 0x000000e3b6b58210 */ /* 0x000fe20007f3e0ff */
[C---:B-1----:R-:W-:Y:S04]  /*5250*/  HMMA.16816.F32.BF16 R4, R136.reuse, R140, RZ ;  /* 0x0000008c8804723c */ /* 0x042fe800000418ff */
[----:B------:R-:W-:Y:S01]  /*5260*/  @!P0 IMAD.X R232, R183, 0x1, R226, P1 ;  /* 0x00000001b7e88824 */ /* 0x000fe200008e06e2 */
[C---:B------:R-:W-:Y:S03]  /*5270*/  @!P0 LEA R180, P1, R181.reuse, c[0x0][0x1f8], 0x1 ;  /* 0x00007e00b5b48a11 */ /* 0x040fe600078208ff */
[C---:B------:R-:W-:Y:S01]  /*5280*/  HMMA.16816.F32.BF16 R8, R136.reuse, R142, RZ ;  /* 0x0000008e8808723c */ /* 0x040fe200000418ff */
[----:B------:R-:W-:Y:S03]  /*5290*/  LDSM.16.M88.4 R140, [R188] ;  /* 0x00000000bc8c783b */ /* 0x000fe60000000200 */
[----:B------:R-:W-:Y:S02]  /*52a0*/  @!P0 LEA.HI.X R181, R181, c[0x0][0x1fc], R232, 0x1, P1 ;  /* 0x00007f00b5b58a11 */ /* 0x000fe400008f0ce8 */
[----:B------:R-:W-:Y:S02]  /*52b0*/  @!P0 IADD3 R182, P1, R199, R182, RZ ;  /* 0x000000b6c7b68210 */ /* 0x000fe40007f3e0ff */
[C---:B--2---:R-:W-:Y:S04]  /*52c0*/  HMMA.16816.F32.BF16 R12, R136.reuse, R144, RZ ;  /* 0x00000090880c723c */ /* 0x044fe800000418ff */
[----:B------:R-:W-:Y:S01]  /*52d0*/  @!P0 IMAD.X R183, R198, 0x1, R183, P1 ;  /* 0x00000001c6b78824 */ /* 0x000fe200008e06b7 */
[C---:B------:R-:W-:Y:S03]  /*52e0*/  @!P0 IADD3 R231, P1, R182.reuse, R206, RZ ;  /* 0x000000ceb6e78210 */ /* 0x040fe60007f3e0ff */
[C---:B------:R-:W-:Y:S01]  /*52f0*/  HMMA.16816.F32.BF16 R16, R136.reuse, R146, RZ ;  /* 0x000000928810723c */ /* 0x040fe200000418ff */
[----:B------:R-:W1:Y:S03]  /*5300*/  LDSM.16.M88.4 R144, [R133+0xc100] ;  /* 0x00c100008590783b */ /* 0x000e660000000200 */
[----:B------:R-:W-:Y:S01]  /*5310*/  @!P0 IMAD.X R234, R183, 0x1, R211, P1 ;  /* 0x00000001b7ea8824 */ /* 0x000fe200008e06d3 */
[C---:B------:R-:W-:Y:S03]  /*5320*/  @!P0 LEA R232, P1, R231.reuse, c[0x0][0x1f8], 0x1 ;  /* 0x00007e00e7e88a11 */ /* 0x040fe600078208ff */
[C---:B---3--:R-:W-:Y:S01]  /*5330*/  HMMA.16816.F32.BF16 R20, R136.reuse, R148, RZ ;  /* 0x000000948814723c */ /* 0x048fe200000418ff */
[----:B------:R-:W-:Y:S03]  /*5340*/  @!P0 LEA.HI.X R233, R231, c[0x0][0x1fc], R234, 0x1, P1 ;  /* 0x00007f00e7e98a11 */ /* 0x000fe600008f0cea */
[C---:B------:R-:W-:Y:S04]  /*5350*/  @!P0 IADD3 R231, P1, R182.reuse, R229, RZ ;  /* 0x000000e5b6e78210 */ /* 0x040fe80007f3e0ff */
[C---:B------:R-:W-:Y:S01]  /*5360*/  HMMA.16816.F32.BF16 R24, R136.reuse, R150, RZ ;  /* 0x000000968818723c */ /* 0x040fe200000418ff */
[----:B------:R-:W2:Y:S03]  /*5370*/  LDSM.16.M88.4 R148, [R133+0xc900] ;  /* 0x00c900008594783b */ /* 0x000ea60000000200 */
[----:B------:R-:W-:Y:S01]  /*5380*/  @!P0 IMAD.X R236, R183, 0x1, R228, P1 ;  /* 0x00000001b7ec8824 */ /* 0x000fe200008e06e4 */
[C---:B------:R-:W-:Y:S03]  /*5390*/  @!P0 LEA R234, P1, R231.reuse, c[0x0][0x1f8], 0x1 ;  /* 0x00007e00e7ea8a11 */ /* 0x040fe600078208ff */
[C---:B----4-:R-:W-:Y:S01]  /*53a0*/  HMMA.16816.F32.BF16 R28, R136.reuse, R152, RZ ;  /* 0x00000098881c723c */ /* 0x050fe200000418ff */
[----:B------:R-:W-:Y:S03]  /*53b0*/  @!P0 LEA.HI.X R235, R231, c[0x0][0x1fc], R236, 0x1, P1 ;  /* 0x00007f00e7eb8a11 */ /* 0x000fe600008f0cec */
[----:B------:R-:W-:Y:S04]  /*53c0*/  @!P0 IADD3 R182, P1, R182, R227, RZ ;  /* 0x000000e3b6b68210 */ /* 0x000fe80007f3e0ff */
[----:B------:R-:W-:Y:S01]  /*53d0*/  HMMA.16816.F32.BF16 R32, R136, R154, RZ ;  /* 0x0000009a8820723c */ /* 0x000fe200000418ff */
[----:B------:R-:W-:Y:S03]  /*53e0*/  @!P0 IMAD.X R231, R183, 0x1, R226, P1 ;  /* 0x00000001b7e78824 */ /* 0x000fe600008e06e2 */
[----:B------:R-:W-:Y:S01]  /*53f0*/  @!P0 IMAD R183, R216, 0x6000, R215 ;  /* 0x00006000d8b78824 */ /* 0x000fe200078e02d7 */
[C---:B------:R-:W-:Y:S03]  /*5400*/  @!P0 LEA R236, P1, R182.reuse, c[0x0][0x1f8], 0x1 ;  /* 0x00007e00b6ec8a11 */ /* 0x040fe600078208ff */
[C---:B-1----:R-:W-:Y:S01]  /*5410*/  HMMA.16816.F32.BF16 R4, R140.reuse, R144, R4 ;  /* 0x000000908c04723c */ /* 0x042fe20000041804 */
[----:B------:R-:W-:Y:S01]  /*5420*/  @!PT LDS RZ, [RZ] ;  /* 0x00000000fffff984 */ /* 0x000fe20000000800 */
[----:B------:R-:W-:Y:S01]  /*5430*/  @!PT LDS RZ, [RZ] ;  /* 0x00000000fffff984 */ /* 0x000fe20000000800 */
[----:B------:R-:W-:Y:S01]  /*5440*/  @!PT LDS RZ, [RZ] ;  /* 0x00000000fffff984 */ /* 0x000fe20000000800 */
[----:B------:R1:W-:Y:S04]  /*5450*/  @!P0 LDGSTS.E.BYPASS.LTC128B.128 [R183], [R176.64], !P5 ;  /* 0x00000000b0b78fae */ /* 0x0003e8000e901d48 */
[----:B------:R-:W-:Y:S01]  /*5460*/  @!P0 LEA.HI.X R237, R182, c[0x0][0x1fc], R231, 0x1, P1 ;  /* 0x00007f00b6ed8a11 */ /* 0x000fe200008f0ce7 */
[----:B------:R1:W-:Y:S02]  /*5470*/  @!P0 LDGSTS.E.BYPASS.LTC128B.128 [R183+0x2000], [R178.64], !P4 ;  /* 0x02000000b2b78fae */ /* 0x0003e4000e101d48 */
[C---:B------:R-:W-:Y:S03]  /*5480*/  HMMA.16816.F32.BF16 R8, R140.reuse, R146, R8 ;  /* 0x000000928c08723c */ /* 0x040fe60000041808 */
[----:B------:R3:W-:Y:S05]  /*5490*/  @!P0 LDGSTS.E.BYPASS.LTC128B.128 [R183+0x4000], [R180.64], !P6 ;  /* 0x04000000b4b78fae */ /* 0x0007ea000f101d48 */
[C---:B--2---:R-:W-:Y:S01]  /*54a0*/  HMMA.16816.F32.BF16 R12, R140.reuse, R148, R12 ;  /* 0x000000948c0c723c */ /* 0x044fe2000004180c */
[----:B------:R3:W-:Y:S05]  /*54b0*/  @!P0 LDGSTS.E.BYPASS.LTC128B.128 [R183+0x1000], [R232.64], !P5 ;  /* 0x01000000e8b78fae */ /* 0x0007ea000e901d48 */
[----:B------:R3:W-:Y:S02]  /*54c0*/  @!P0 LDGSTS.E.BYPASS.LTC128B.128 [R183+0x3000], [R234.64], !P4 ;  /* 0x03000000eab78fae */ /* 0x0007e4000e101d48 */
[C---:B------:R-:W-:Y:S03]  /*54d0*/  HMMA.16816.F32.BF16 R16, R140.reuse, R150, R16 ;  /* 0x000000968c10723c */ /* 0x040fe60000041810 */
[----:B------:R3:W-:Y:S01]  /*54e0*/  @!P0 LDGSTS.E.BYPASS.LTC128B.128 [R183+0x5000], [R236.64], !P6 ;  /* 0x05000000ecb78fae */ /* 0x0007e2000f101d48 */
[C---:B------:R-:W-:Y:S02]  /*54f0*/  ISETP.GE.AND P0, PT, R216.reuse, 0x1, PT ;  /* 0x00000001d800780c */ /* 0x040fe40003f06270 */
[----:B------:R-:W-:Y:S02]  /*5500*/  IADD3 R216, R216, 0x1, RZ ;  /* 0x00000001d8d87810 */ /* 0x000fe40007ffe0ff */
[C---:B------:R-:W-:Y:S01]  /*5510*/  HMMA.16816.F32.BF16 R20, R140.reuse, R156, R20 ;  /* 0x0000009c8c14723c */ /* 0x040fe20000041814 */
[----:B------:R-:W-:Y:S03]  /*5520*/  LDSM.16.M88.4 R136, [R187] ;  /* 0x00000000bb88783b */ /* 0x000fe60000000200 */
[----:B------:R-:W-:Y:S02]  /*5530*/  SEL R216, R216, RZ, !P0 ;  /* 0x000000ffd8d87207 */ /* 0x000fe40004000000 */
[----:B------:R-:W2:Y:S02]  /*5540*/  LDSM.16.M88.4 R152, [R0+0xc100] ;  /* 0x00c100000098783b */ /* 0x000ea40000000200 */
[C---:B------:R-:W-:Y:S03]  /*5550*/  HMMA.16816.F32.BF16 R24, R140.reuse, R158, R24 ;  /* 0x0000009e8c18723c */ /* 0x040fe60000041818 */
[----:B------:R-:W4:Y:S05]  /*5560*/  LDSM.16.M88.4 R164, [R0+0xc900] ;  /* 0x00c9000000a4783b */ /* 0x000f2a0000000200 */
[C---:B------:R-:W-:Y:S01]  /*5570*/  HMMA.16816.F32.BF16 R28, R140.reuse, R160, R28 ;  /* 0x000000a08c1c723c */ /* 0x040fe2000004181c */
[----:B------:R-:W5:Y:S05]  /*5580*/  LDSM.16.M88.4 R168, [R0+0xd100] ;  /* 0x00d1000000a8783b */ /* 0x000f6a0000000200 */
[----:B------:R-:W4:Y:S02]  /*5590*/  LDSM.16.M88.4 R172, [R0+0xd900] ;  /* 0x00d9000000ac783b */ /* 0x000f240000000200 */
[----:B------:R-:W-:Y:S03]  /*55a0*/  HMMA.16816.F32.BF16 R32, R140, R162, R32 ;  /* 0x000000a28c20723c */ /* 0x000fe60000041820 */
[----:B------:R-:W-:Y:S05]  /*55b0*/  LDSM.16.M88.4 R144, [R186] ;  /* 0x00000000ba90783b */ /* 0x000fea0000000200 */
[----:B------:R-:W5:Y:S05]  /*55c0*/  LDSM.16.M88.4 R148, [R2+0xc100] ;  /* 0x00c100000294783b */ /* 0x000f6a0000000200 */
[----:B------:R-:W5:Y:S05]  /*55d0*/  LDSM.16.M88.4 R156, [R2+0xc900] ;  /* 0x00c90000029c783b */ /* 0x000f6a0000000200 */
[----:B-1----:R-:W1:Y:S01]  /*55e0*/  LDSM.16.M88.4 R176, [R2+0xd100] ;  /* 0x00d1000002b0783b */ /* 0x002e620000000200 */
[C---:B--2---:R-:W-:Y:S04]  /*55f0*/  HMMA.16816.F32.BF16 R4, R136.reuse, R152, R4 ;  /* 0x000000988804723c */ /* 0x044fe80000041804 */
[----:B---3--:R-:W2:Y:S05]  /*5600*/  LDSM.16.M88.4 R180, [R2+0xd900] ;  /* 0x00d9000002b4783b */ /* 0x008eaa0000000200 */
[----:B------:R-:W-:Y:S01]  /*5610*/  LDSM.16.M88.4 R140, [R192+0x4000] ;  /* 0x00400000c08c783b */ /* 0x000fe20000000200 */
[C---:B------:R-:W-:Y:S04]  /*5620*/  HMMA.16816.F32.BF16 R8, R136.reuse, R154, R8 ;  /* 0x0000009a8808723c */ /* 0x040fe80000041808 */
[----:B------:R-:W3:Y:S04]  /*5630*/  LDSM.16.M88.4 R152, [R190+UR4+0xe100] ;  /* 0x00e10004be98783b */ /* 0x000ee80008000200 */
[C---:B----4-:R-:W-:Y:S01]  /*5640*/  HMMA.16816.F32.BF16 R12, R136.reuse, R164, R12 ;  /* 0x000000a4880c723c */ /* 0x050fe2000004180c */
[----:B------:R-:W4:Y:S05]  /*5650*/  LDSM.16.M88.4 R160, [R190+UR4+0xe900] ;  /* 0x00e90004bea0783b */ /* 0x000f2a0008000200 */
[----:B------:R-:W0:Y:S02]  /*5660*/  LDGDEPBAR ;  /* 0x00000000000079af */ /* 0x000e240000000000 */
[C---:B------:R-:W-:Y:S03]  /*5670*/  HMMA.16816.F32.BF16 R16, R136.reuse, R166, R16 ;  /* 0x000000a68810723c */ /* 0x040fe60000041810 */
[----:B------:R-:W1:Y:S05]  /*5680*/  LDSM.16.M88.4 R164, [R190+UR4+0xf100] ;  /* 0x00f10004bea4783b */ /* 0x000e6a0008000200 */
[C---:B-----5:R-:W-:Y:S08]  /*5690*/  HMMA.16816.F32.BF16 R20, R136.reuse, R168, R20 ;  /* 0x000000a88814723c */ /* 0x060ff00000041814 */
[C---:B------:R-:W-:Y:S01]  /*56a0*/  HMMA.16816.F32.BF16 R24, R136.reuse, R170, R24 ;  /* 0x000000aa8818723c */ /* 0x040fe20000041818 */
[----:B------:R-:W5:Y:S07]  /*56b0*/  LDSM.16.M88.4 R168, [R190+UR4+0xf900] ;  /* 0x00f90004bea8783b */ /* 0x000f6e0008000200 */
[C---:B------:R-:W-:Y:S08]  /*56c0*/  HMMA.16816.F32.BF16 R28, R136.reuse, R172, R28 ;  /* 0x000000ac881c723c */ /* 0x040ff0000004181c */
[----:B------:R-:W-:Y:S01]  /*56d0*/  HMMA.16816.F32.BF16 R32, R136, R174, R32 ;  /* 0x000000ae8820723c */ /* 0x000fe20000041820 */
[----:B------:R-:W-:Y:S05]  /*56e0*/  LDSM.16.M88.4 R136, [R188+0x4000] ;  /* 0x00400000bc88783b */ /* 0x000fea0000000200 */
[----:B------:R-:W-:Y:S02]  /*56f0*/  LDSM.16.M88.4 R172, [R133+0xf100] ;  /* 0x00f1000085ac783b */ /* 0x000fe40000000200 */
[C---:B------:R-:W-:Y:S08]  /*5700*/  HMMA.16816.F32.BF16 R4, R144.reuse, R148, R4 ;  /* 0x000000949004723c */ /* 0x040ff00000041804 */
[C---:B------:R-:W-:Y:S01]  /*5710*/  HMMA.16816.F32.BF16 R8, R144.reuse, R150, R8 ;  /* 0x000000969008723c */ /* 0x040fe20000041808 */
[----:B------:R-:W3:Y:S07]  /*5720*/  LDSM.16.M88.4 R148, [R133+0xe100] ;  /* 0x00e100008594783b */ /* 0x000eee0000000200 */
        /* <DEDUP_REMOVED lines=8> */
[----:B------:R-:W-:Y:S05]  /*57b0*/  LDSM.16.M88.4 R144, [R187+0x4000] ;  /* 0x00400000bb90783b */ /* 0x000fea0000000200 */
[----:B------:R-:W-:Y:S02]  /*57c0*/  LDSM.16.M88.4 R180, [R0+0xf900] ;  /* 0x00f9000000b4783b */ /* 0x000fe40000000200 */
[C---:B---3--:R-:W-:Y:S08]  /*57d0*/  HMMA.16816.F32.BF16 R4, R140.reuse, R152, R4 ;  /* 0x000000988c04723c */ /* 0x048ff00000041804 */
[C---:B------:R-:W-:Y:S01]  /*57e0*/  HMMA.16816.F32.BF16 R8, R140.reuse, R154, R8 ;  /* 0x0000009a8c08723c */ /* 0x040fe20000041808 */
[----:B------:R-:W2:Y:S07]  /*57f0*/  LDSM.16.M88.4 R152, [R0+0xe100] ;  /* 0x00e100000098783b */ /* 0x000eae0000000200 */
[C---:B----4-:R-:W-:Y:S08]  /*5800*/  HMMA.16816.F32.BF16 R12, R140.reuse, R160, R12 ;  /* 0x000000a08c0c723c */ /* 0x050ff0000004180c */
[C---:B------:R-:W-:Y:S01]  /*5810*/  HMMA.16816.F32.BF16 R16, R140.reuse, R162, R16 ;  /* 0x000000a28c10723c */ /* 0x040fe20000041810 */
[----:B------:R-:W3:Y:S07]  /*5820*/  LDSM.16.M88.4 R160, [R0+0xe900] ;  /* 0x00e9000000a0783b */ /* 0x000eee0000000200 */
[C---:B------:R-:W-:Y:S08]  /*5830*/  HMMA.16816.F32.BF16 R20, R140.reuse, R164, R20 ;  /* 0x000000a48c14723c */ /* 0x040ff00000041814 */
[C---:B------:R-:W-:Y:S01]  /*5840*/  HMMA.16816.F32.BF16 R24, R140.reuse, R166, R24 ;  /* 0x000000a68c18723c */ /* 0x040fe20000041818 */
[----:B------:R-:W4:Y:S07]  /*5850*/  LDSM.16.M88.4 R164, [R0+0xf100] ;  /* 0x00f1000000a4783b */ /* 0x000f2e0000000200 */
[C---:B-----5:R-:W-:Y:S08]  /*5860*/  HMMA.16816.F32.BF16 R28, R140.reuse, R168, R28 ;  /* 0x000000a88c1c723c */ /* 0x060ff0000004181c */
[----:B------:R-:W-:Y:S01]  /*5870*/  HMMA.16816.F32.BF16 R32, R140, R170, R32 ;  /* 0x000000aa8c20723c */ /* 0x000fe20000041820 */
[----:B------:R-:W-:Y:S05]  /*5880*/  LDSM.16.M88.4 R140, [R186+0x4000] ;  /* 0x00400000ba8c783b */ /* 0x000fea0000000200 */
[----:B------:R-:W-:Y:S02]  /*5890*/  LDSM.16.M88.4 R168, [R135+0xf100] ;  /* 0x00f1000087a8783b */ /* 0x000fe40000000200 */
[C---:B------:R-:W-:Y:S08]  /*58a0*/  HMMA.16816.F32.BF16 R4, R136.reuse, R148, R4 ;  /* 0x000000948804723c */ /* 0x040ff00000041804 */
[C---:B------:R-:W-:Y:S01]  /*58b0*/  HMMA.16816.F32.BF16 R8, R136.reuse, R150, R8 ;  /* 0x000000968808723c */ /* 0x040fe20000041808 */
[----:B------:R-:W5:Y:S07]  /*58c0*/  LDSM.16.M88.4 R148, [R2+0xe100] ;  /* 0x00e100000294783b */ /* 0x000f6e0000000200 */
        /* <DEDUP_REMOVED lines=8> */
[----:B------:R-:W-:Y:S05]  /*5950*/  LDSM.16.M88.4 R136, [R192+0x8000] ;  /* 0x00800000c088783b */ /* 0x000fea0000000200 */
[----:B------:R-:W-:Y:S02]  /*5960*/  LDSM.16.M88.4 R176, [R190+UR4+0x11900] ;  /* 0x01190004beb0783b */ /* 0x000fe40008000200 */
[C---:B--2---:R-:W-:Y:S08]  /*5970*/  HMMA.16816.F32.BF16 R4, R144.reuse, R152, R4 ;  /* 0x000000989004723c */ /* 0x044ff00000041804 */
[C---:B------:R-:W-:Y:S01]  /*5980*/  HMMA.16816.F32.BF16 R8, R144.reuse, R154, R8 ;  /* 0x0000009a9008723c */ /* 0x040fe20000041808 */
[----:B------:R-:W1:Y:S07]  /*5990*/  LDSM.16.M88.4 R152, [R190+UR4+0x10100] ;  /* 0x01010004be98783b */ /* 0x000e6e0008000200 */
[C---:B---3--:R-:W-:Y:S08]  /*59a0*/  HMMA.16816.F32.BF16 R12, R144.reuse, R160, R12 ;  /* 0x000000a0900c723c */ /* 0x048ff0000004180c */
[C---:B------:R-:W-:Y:S01]  /*59b0*/  HMMA.16816.F32.BF16 R16, R144.reuse, R162, R16 ;  /* 0x000000a29010723c */ /* 0x040fe20000041810 */
[----:B------:R-:W2:Y:S07]  /*59c0*/  LDSM.16.M88.4 R160, [R190+UR4+0x10900] ;  /* 0x01090004bea0783b */ /* 0x000eae0008000200 */
[C---:B----4-:R-:W-:Y:S08]  /*59d0*/  HMMA.16816.F32.BF16 R20, R144.reuse, R164, R20 ;  /* 0x000000a49014723c */ /* 0x050ff00000041814 */
[C---:B------:R-:W-:Y:S01]  /*59e0*/  HMMA.16816.F32.BF16 R24, R144.reuse, R166, R24 ;  /* 0x000000a69018723c */ /* 0x040fe20000041818 */
[----:B------:R-:W3:Y:S07]  /*59f0*/  LDSM.16.M88.4 R164, [R190+UR4+0x11100] ;  /* 0x01110004bea4783b */ /* 0x000eee0008000200 */
[C---:B------:R-:W-:Y:S08]  /*5a00*/  HMMA.16816.F32.BF16 R28, R144.reuse, R180, R28 ;  /* 0x000000b4901c723c */ /* 0x040ff0000004181c */
[----:B------:R-:W-:Y:S01]  /*5a10*/  HMMA.16816.F32.BF16 R32, R144, R182, R32 ;  /* 0x000000b69020723c */ /* 0x000fe20000041820 */
[----:B------:R-:W-:Y:S05]  /*5a20*/  LDSM.16.M88.4 R144, [R188+0x8000] ;  /* 0x00800000bc90783b */ /* 0x000fea0000000200 */
[----:B------:R-:W-:Y:S02]  /*5a30*/  LDSM.16.M88.4 R180, [R133+0x11900] ;  /* 0x0119000085b4783b */ /* 0x000fe40000000200 */
[C---:B-----5:R-:W-:Y:S08]  /*5a40*/  HMMA.16816.F32.BF16 R4, R140.reuse, R148, R4 ;  /* 0x000000948c04723c */ /* 0x060ff00000041804 */
[C---:B------:R-:W-:Y:S01]  /*5a50*/  HMMA.16816.F32.BF16 R8, R140.reuse, R150, R8 ;  /* 0x000000968c08723c */ /* 0x040fe20000041808 */
[----:B------:R-:W4:Y:S07]  /*5a60*/  LDSM.16.M88.4 R148, [R133+0x10100] ;  /* 0x010100008594783b */ /* 0x000f2e0000000200 */
[C---:B------:R-:W-:Y:S08]  /*5a70*/  HMMA.16816.F32.BF16 R12, R140.reuse, R156, R12 ;  /* 0x0000009c8c0c723c */ /* 0x040ff0000004180c */
        /* <DEDUP_REMOVED lines=17> */
[C---:B------:R-:W-:Y:S07]  /*5b90*/  HMMA.16816.F32.BF16 R28, R136.reuse, R176, R28 ;  /* 0x000000b0881c723c */ /* 0x040fee000004181c */
[----:B------:R-:W-:Y:S01]  /*5ba0*/  IMAD.MOV.U32 R176, RZ, RZ, R205 ;  /* 0x000000ffffb07224 */ /* 0x000fe200078e00cd */
[----:B------:R-:W-:Y:S01]  /*5bb0*/  HMMA.16816.F32.BF16 R32, R136, R178, R32 ;  /* 0x000000b28820723c */ /* 0x000fe20000041820 */
[----:B------:R-:W-:Y:S03]  /*5bc0*/  LDSM.16.M88.4 R136, [R0+0x11100] ;  /* 0x011100000088783b */ /* 0x000fe60000000200 */
[----:B------:R-:W-:Y:S02]  /*5bd0*/  @P2 IMAD.MOV.U32 R176, RZ, RZ, R221 ;  /* 0x000000ffffb02224 */ /* 0x000fe400078e00dd */
[----:B------:R-:W-:Y:S02]  /*5be0*/  IMAD.SHL.U32 R177, R219, 0x40, RZ ;  /* 0x00000040dbb17824 */ /* 0x000fe400078e00ff */
[C---:B----4-:R-:W-:Y:S05]  /*5bf0*/  HMMA.16816.F32.BF16 R4, R144.reuse, R148, R4 ;  /* 0x000000949004723c */ /* 0x050fea0000041804 */
[----:B------:R-:W-:Y:S03]  /*5c00*/  IADD3 R178, -R214, 0x1, -R177 ;  /* 0x00000001d6b27810 */ /* 0x000fe60007ffe9b1 */
[C---:B------:R-:W-:Y:S01]  /*5c10*/  HMMA.16816.F32.BF16 R8, R144.reuse, R150, R8 ;  /* 0x000000969008723c */ /* 0x040fe20000041808 */
[----:B------:R-:W-:Y:S03]  /*5c20*/  LDSM.16.M88.4 R148, [R186+0x8000] ;  /* 0x00800000ba94783b */ /* 0x000fe60000000200 */
[----:B------:R-:W-:Y:S04]  /*5c30*/  IADD3 R178, -R204, R178, R195 ;  /* 0x000000b2ccb27210 */ /* 0x000fe80007ffe1c3 */
[C---:B-----5:R-:W-:Y:S04]  /*5c40*/  HMMA.16816.F32.BF16 R12, R144.reuse, R156, R12 ;  /* 0x0000009c900c723c */ /* 0x060fe8000004180c */
[C---:B------:R-:W-:Y:S02]  /*5c50*/  IADD3 R179, R178.reuse, c[0x0][0x328], RZ ;  /* 0x0000ca00b2b37a10 */ /* 0x040fe40007ffe0ff */
[----:B------:R-:W-:Y:S02]  /*5c60*/  IADD3 R178, R178, UR6, RZ ;  /* 0x00000006b2b27c10 */ /* 0x000fe4000fffe0ff */
[C---:B------:R-:W-:Y:S01]  /*5c70*/  HMMA.16816.F32.BF16 R16, R144.reuse, R158, R16 ;  /* 0x0000009e9010723c */ /* 0x040fe20000041810 */
[----:B------:R-:W-:Y:S07]  /*5c80*/  LDSM.16.M88.4 R156, [R135+0x10900] ;  /* 0x01090000879c783b */ /* 0x000fee0000000200 */
[C---:B------:R-:W-:Y:S08]  /*5c90*/  HMMA.16816.F32.BF16 R20, R144.reuse, R168, R20 ;  /* 0x000000a89014723c */ /* 0x040ff00000041814 */
[C---:B------:R-:W-:Y:S08]  /*5ca0*/  HMMA.16816.F32.BF16 R24, R144.reuse, R170, R24 ;  /* 0x000000aa9018723c */ /* 0x040ff00000041818 */
[C---:B------:R-:W-:Y:S08]  /*5cb0*/  HMMA.16816.F32.BF16 R28, R144.reuse, R180, R28 ;  /* 0x000000b4901c723c */ /* 0x040ff0000004181c */
[----:B------:R-:W-:Y:S01]  /*5cc0*/  HMMA.16816.F32.BF16 R32, R144, R182, R32 ;  /* 0x000000b69020723c */ /* 0x000fe20000041820 */
[----:B------:R-:W-:Y:S05]  /*5cd0*/  LDSM.16.M88.4 R144, [R0+0x11900] ;  /* 0x011900000090783b */ /* 0x000fea0000000200 */
[----:B------:R-:W3:Y:S02]  /*5ce0*/  SHFL.IDX PT, R182, R176, RZ, 0x1c1f ;  /* 0x001c1fffb0b67589 */ /* 0x000ee400000e0000 */
[C---:B-1----:R-:W-:Y:S08]  /*5cf0*/  HMMA.16816.F32.BF16 R4, R140.reuse, R152, R4 ;  /* 0x000000988c04723c */ /* 0x042ff00000041804 */
[C---:B------:R-:W-:Y:S01]  /*5d00*/  HMMA.16816.F32.BF16 R8, R140.reuse, R154, R8 ;  /* 0x0000009a8c08723c */ /* 0x040fe20000041808 */
[----:B------:R-:W1:Y:S07]  /*5d10*/  LDSM.16.M88.4 R152, [R2+0x10100] ;  /* 0x010100000298783b */ /* 0x000e6e0000000200 */
[C---:B--2---:R-:W-:Y:S04]  /*5d20*/  HMMA.16816.F32.BF16 R12, R140.reuse, R160, R12 ;  /* 0x000000a08c0c723c */ /* 0x044fe8000004180c */
[--C-:B---3--:R-:W-:Y:S04]  /*5d30*/  IMAD.IADD R181, R179, 0x1, R182.reuse ;  /* 0x00000001b3b57824 */ /* 0x108fe800078e02b6 */
[C---:B------:R-:W-:Y:S01]  /*5d40*/  HMMA.16816.F32.BF16 R16, R140.reuse, R162, R16 ;  /* 0x000000a28c10723c */ /* 0x040fe20000041810 */
[----:B------:R-:W2:Y:S03]  /*5d50*/  LDSM.16.M88.4 R160, [R135+0x11900] ;  /* 0x0119000087a0783b */ /* 0x000ea60000000200 */
[----:B------:R-:W-:Y:S04]  /*5d60*/  IMAD.IADD R180, R178, 0x1, R182 ;  /* 0x00000001b2b47824 */ /* 0x000fe800078e02b6 */
[C---:B------:R-:W-:Y:S08]  /*5d70*/  HMMA.16816.F32.BF16 R20, R140.reuse, R136, R20 ;  /* 0x000000888c14723c */ /* 0x040ff00000041814 */
[C---:B------:R-:W-:Y:S08]  /*5d80*/  HMMA.16816.F32.BF16 R24, R140.reuse, R138, R24 ;  /* 0x0000008a8c18723c */ /* 0x040ff00000041818 */
[C---:B------:R-:W-:Y:S08]  /*5d90*/  HMMA.16816.F32.BF16 R28, R140.reuse, R144, R28 ;  /* 0x000000908c1c723c */ /* 0x040ff0000004181c */
[----:B------:R-:W-:Y:S08]  /*5da0*/  HMMA.16816.F32.BF16 R32, R140, R146, R32 ;  /* 0x000000928c20723c */ /* 0x000ff00000041820 */
[C---:B-1----:R-:W-:Y:S08]  /*5db0*/  HMMA.16816.F32.BF16 R4, R148.reuse, R152, R4 ;  /* 0x000000989404723c */ /* 0x042ff00000041804 */
[C---:B------:R-:W-:Y:S08]  /*5dc0*/  HMMA.16816.F32.BF16 R8, R148.reuse, R154, R8 ;  /* 0x0000009a9408723c */ /* 0x040ff00000041808 */
[C---:B------:R-:W-:Y:S08]  /*5dd0*/  HMMA.16816.F32.BF16 R12, R148.reuse, R156, R12 ;  /* 0x0000009c940c723c */ /* 0x040ff0000004180c */
[C---:B------:R-:W-:Y:S08]  /*5de0*/  HMMA.16816.F32.BF16 R16, R148.reuse, R158, R16 ;  /* 0x0000009e9410723c */ /* 0x040ff00000041810 */
[C---:B------:R-:W-:Y:S08]  /*5df0*/  HMMA.16816.F32.BF16 R20, R148.reuse, R164, R20 ;  /* 0x000000a49414723c */ /* 0x040ff00000041814 */
[C---:B------:R-:W-:Y:S08]  /*5e00*/  HMMA.16816.F32.BF16 R24, R148.reuse, R166, R24 ;  /* 0x000000a69418723c */ /* 0x040ff00000041818 */
[C---:B--2---:R-:W-:Y:S08]  /*5e10*/  HMMA.16816.F32.BF16 R28, R148.reuse, R160, R28 ;  /* 0x000000a0941c723c */ /* 0x044ff0000004181c */
[----:B------:R-:W-:Y:S01]  /*5e20*/  HMMA.16816.F32.BF16 R32, R148, R162, R32 ;  /* 0x000000a29420723c */ /* 0x000fe20000041820 */
[----:B------:R-:W-:-:S07]  /*5e30*/  @!P3 BRA `(.L_x_2213) ;  /* 0x000001800000b947 */ /* 0x000fce0003800000 */
        /* <DEDUP_REMOVED lines=13> */
.L_x_2215:
[----:B------:R-:W-:Y:S04]  /*5f10*/  MOV R0, c[0x0][0x32c] ;  /* 0x0000cb0000007a02 */ /* 0x000fe80000000f00 */
[----:B------:R-:W-:Y:S11]  /*5f20*/  ISETP.NE.AND P0, PT, R0, 0x1, PT ;  /* 0x000000010000780c */ /* 0x000ff60003f05270 */
[----:B------:R-:W-:Y:S02]  /*5f30*/  @!UPT UIADD3 URZ, URZ, URZ, URZ ;  /* 0x0000003f3f3ff290 */ /* 0x000fe4000fffe03f */
[----:B------:R-:W-:Y:S05]  /*5f40*/  @P0 IMAD.HI.U32 R0, R182, c[0x0][0x330], RZ ;  /* 0x0000cc00b6000a27 */ /* 0x000fea00078e00ff */
[----:B------:R-:W-:Y:S02]  /*5f50*/  @P0 SHF.R.U32.HI R182, RZ, c[0x0][0x334], R0 ;  /* 0x0000cd00ffb60a19 */ /* 0x000fe40000011600 */
.L_x_2216:
[----:B------:R-:W-:Y:S05]  /*5f60*/  BSYNC B0 ;  /* 0x0000000000007941 */ /* 0x000fea0003800000 */
.L_x_2214:
[----:B------:R-:W-:Y:S04]  /*5f70*/  IMAD R133, R182, c[0x0][0x32c], -R177 ;  /* 0x0000cb00b6857a24 */ /* 0x000fe800078e0ab1 */
[----:B------:R-:W-:Y:S05]  /*5f80*/  IMAD.IADD R133, R133, 0x1, -R214 ;  /* 0x0000000185857824 */ /* 0x000fea00078e0ad6 */
[----:B------:R-:W-:Y:S02]  /*5f90*/  IADD3 R0, R133, c[0x0][0x32c], RZ ;  /* 0x0000cb0085007a10 */ /* 0x000fe40007ffe0ff */
[----:B------:R-:W-:Y:S02]  /*5fa0*/  IMNMX R180, R180, R133, !PT ;  /* 0x00000085b4b47217 */ /* 0x000fe40007800200 */
[----:B------:R-:W-:Y:S02]  /*5fb0*/  IMNMX R181, R181, R0, PT ;  /* 0x00000000b5b57217 */ /* 0x000fe40003800200 */
.L_x_2213:
[----:B------:R-:W-:Y:S01]  /*5fc0*/  ISETP.GT.AND P2, PT, R219, -0x1, PT ;  /* 0xffffffffdb00780c */ /* 0x000fe20003f44270 */
[----:B------:R-:W1:Y:S03]  /*5fd0*/  SHFL.IDX PT, R2, R176, 0x1, 0x1c1f ;  /* 0x003c1f00b0027f89 */ /* 0x000e6600000e0000 */
[----:B------:R-:W-:Y:S04]  /*5fe0*/  ISETP.GT.AND P0, PT, R180, RZ, P2 ;  /* 0x000000ffb400720c */ /* 0x000fe80001704270 */
[C---:B------:R-:W-:Y:S04]  /*5ff0*/  ISETP.LT.OR P0, PT, R181.reuse, 0x1, P0 ;  /* 0x00000001b500780c */ /* 0x040fe80000701670 */
[----:B------:R-:W-:Y:S02]  /*6000*/  FSEL R135, R4, -INF , !P0 ;  /* 0xff80000004877808 */ /* 0x000fe40004000000 */
[C---:B------:R-:W-:Y:S04]  /*6010*/  ISETP.GT.AND P0, PT, R180.reuse, 0x1, P2 ;  /* 0x00000001b400780c */ /* 0x040fe80001704270 */
[----:B------:R-:W-:Y:S04]  /*6020*/  ISETP.LT.OR P0, PT, R181, 0x2, P0 ;  /* 0x00000002b500780c */ /* 0x000fe80000701670 */
[----:B------:R-:W-:Y:S02]  /*6030*/  FSEL R133, R5, -INF , !P0 ;  /* 0xff80000005857808 */ /* 0x000fe40004000000 */
[----:B------:R-:W-:Y:S01]  /*6040*/  ISETP.GT.AND P0, PT, R180, 0x8, P2 ;  /* 0x00000008b400780c */ /* 0x000fe20001704270 */
[--C-:B-1----:R-:W-:Y:S02]  /*6050*/  IMAD.IADD R179, R179, 0x1, R2.reuse ;  /* 0x00000001b3b37824 */ /* 0x102fe400078e0202 */
[----:B------:R-:W-:Y:S01]  /*6060*/  IMAD.IADD R0, R178, 0x1, R2 ;  /* 0x00000001b2007824 */ /* 0x000fe200078e0202 */
        /* <DEDUP_REMOVED lines=55> */
.L_x_2219:
[----:B------:R-:W-:Y:S04]  /*63e0*/  MOV R2, c[0x0][0x32c] ;  /* 0x0000cb0000027a02 */ /* 0x000fe80000000f00 */
[----:B------:R-:W-:Y:S11]  /*63f0*/  ISETP.NE.AND P0, PT, R2, 0x1, PT ;  /* 0x000000010200780c */ /* 0x000ff60003f05270 */
[----:B------:R-:W-:Y:S02]  /*6400*/  @!UPT UIADD3 URZ, URZ, URZ, URZ ;  /* 0x0000003f3f3ff290 */ /* 0x000fe4000fffe03f */
[----:B------:R-:W-:Y:S05]  /*6410*/  @P0 IMAD.HI.U32 R2, R4, c[0x0][0x330], RZ ;  /* 0x0000cc0004020a27 */ /* 0x000fea00078e00ff */
[----:B------:R-:W-:Y:S02]  /*6420*/  @P0 SHF.R.U32.HI R4, RZ, c[0x0][0x334], R2 ;  /* 0x0000cd00ff040a19 */ /* 0x000fe40000011602 */
.L_x_2220:
[----:B------:R-:W-:Y:S05]  /*6430*/  BSYNC B0 ;  /* 0x0000000000007941 */ /* 0x000fea0003800000 */
.L_x_2218:
[----:B------:R-:W-:Y:S04]  /*6440*/  IMAD R177, R4, c[0x0][0x32c], -R177 ;  /* 0x0000cb0004b17a24 */ /* 0x000fe800078e0ab1 */
[----:B------:R-:W-:Y:S05]  /*6450*/  IMAD.IADD R177, R177, 0x1, -R214 ;  /* 0x00000001b1b17824 */ /* 0x000fea00078e0ad6 */
[----:B------:R-:W-:Y:S02]  /*6460*/  IADD3 R2, R177, c[0x0][0x32c], RZ ;  /* 0x0000cb00b1027a10 */ /* 0x000fe40007ffe0ff */
[----:B------:R-:W-:Y:S02]  /*6470*/  IMNMX R0, R0, R177, !PT ;  /* 0x000000b100007217 */ /* 0x000fe40007800200 */
[----:B------:R-:W-:Y:S02]  /*6480*/  IMNMX R179, R179, R2, PT ;  /* 0x00000002b3b37217 */ /* 0x000fe40003800200 */
.L_x_2217:
        /* <DEDUP_REMOVED lines=8> */
[C---:B------:R-:W-:Y:S01]  /*6510*/  ISETP.GT.AND P0, PT, R0.reuse, 0x1, P2 ;  /* 0x000000010000780c */ /* 0x040fe20001704270 */
        /* <DEDUP_REMOVED lines=63> */
[----:B------:R-:W-:Y:S02]  /*6910*/  ISETP.GT.AND P1, PT, R0, 0x38, P2 ;  /* 0x000000380000780c */ /* 0x000fe40001724270 */
[----:B------:R-:W-:Y:S02]  /*6920*/  FMNMX.FTZ R11, R172, R11, !PT ;  /* 0x0000000bac0b7209 */ /* 0x000fe40007810000 */
[----:B------:R-:W-:Y:S02]  /*6930*/  FMNMX.FTZ R2, R147, R4, !PT ;  /* 0x0000000493027209 */ /* 0x000fe40007810000 */
[----:B------:R-:W-:Y:S02]  /*6940*/  FSEL R156, R31, -INF , !P0 ;  /* 0xff8000001f9c7808 */ /* 0x000fe40004000000 */
[----:B------:R-:W-:Y:S01]  /*6950*/  ISETP.GT.AND P0, PT, R0, 0x39, P2 ;  /* 0x000000390000780c */ /* 0x000fe20001704270 */
[----:B------:R-:W1:Y:S01]  /*6960*/  SHFL.BFLY PT, R7, R2, 0x2, 0x1f ;  /* 0x0c401f0002077f89 */ /* 0x000e6200000e0000 */
[C---:B------:R-:W-:Y:S02]  /*6970*/  ISETP.LT.OR P1, PT, R179.reuse, 0x39, P1 ;  /* 0x00000039b300780c */ /* 0x040fe40000f21670 */
[----:B------:R-:W-:Y:S02]  /*6980*/  FMNMX.FTZ R11, R158, R11, !PT ;  /* 0x0000000b9e0b7209 */ /* 0x000fe40007810000 */
[----:B------:R-:W-:Y:S02]  /*6990*/  FSEL R146, R34, -INF , !P1 ;  /* 0xff80000022927808 */ /* 0x000fe40004800000 */
[----:B------:R-:W-:Y:S01]  /*69a0*/  ISETP.LT.OR P0, PT, R179, 0x3a, P0 ;  /* 0x0000003ab300780c */ /* 0x000fe20000701670 */
[----:B------:R-:W-:Y:S01]  /*69b0*/  LDSM.16.MT88.4 R28, [R184+UR4+0x100] ;  /* 0x00010004b81c783b */ /* 0x000fe20008004200 */
[----:B------:R-:W-:Y:S02]  /*69c0*/  FMNMX.FTZ R11, R156, R11, !PT ;  /* 0x0000000b9c0b7209 */ /* 0x000fe40007810000 */
[----:B------:R-:W-:Y:S02]  /*69d0*/  FSEL R144, R35, -INF , !P0 ;  /* 0xff80000023907808 */ /* 0x000fe40004000000 */
[----:B------:R-:W-:Y:S02]  /*69e0*/  FMNMX.FTZ R15, R146, R11, !PT ;  /* 0x0000000b920f7209 */ /* 0x000fe40007810000 */
[----:B------:R-:W-:Y:S02]  /*69f0*/  IADD3 R16, R184, UR4, RZ ;  /* 0x00000004b8107c10 */ /* 0x000fe4000fffe0ff */
        /* <DEDUP_REMOVED lines=12> */
[--C-:B------:R-:W-:Y:S01]  /*6ac0*/  FFMA.FTZ R153, R135, c[0x0][0x2d0], -R162.reuse ;  /* 0x0000b40087997a23 */ /* 0x100fe200000108a2 */
[----:B------:R-:W-:Y:S01]  /*6ad0*/  IADD3 R135, R189, R16, RZ ;  /* 0x00000010bd877210 */ /* 0x000fe20007ffe0ff */
        /* <DEDUP_REMOVED lines=13> */
[----:B------:R-:W-:Y:S02]  /*6bb0*/  FADD.FTZ R4, -R4, R3 ;  /* 0x0000000304047221 */ /* 0x000fe40000010100 */
[--C-:B------:R-:W-:Y:S02]  /*6bc0*/  FFMA.FTZ R155, R12, c[0x0][0x2d0], -R145.reuse ;  /* 0x0000b4000c9b7a23 */ /* 0x100fe40000010891 */
[----:B------:R-:W2:Y:S01]  /*6bd0*/  LDSM.16.MT88.4 R12, [R185+UR4+0x100] ;  /* 0x00010004b90c783b */ /* 0x000ea20008004200 */
        /* <DEDUP_REMOVED lines=9> */
[--C-:B------:R-:W-:Y:S02]  /*6c70*/  FFMA.FTZ R163, R143, c[0x0][0x2d0], -R162.reuse ;  /* 0x0000b4008fa37a23 */ /* 0x100fe400000108a2 */
[--C-:B------:R-:W-:Y:S01]  /*6c80*/  FFMA.FTZ R165, R170, c[0x0][0x2d0], -R145.reuse ;  /* 0x0000b400aaa57a23 */ /* 0x100fe20000010891 */
[----:B------:R-:W3:Y:S01]  /*6c90*/  MUFU.EX2 R148, R148 ;  /* 0x0000009400947308 */ /* 0x000ee20000000800 */
[----:B------:R-:W4:Y:S01]  /*6ca0*/  LDSM.16.MT88.4 R20, [R133+0x100] ;  /* 0x000100008514783b */ /* 0x000f220000004200 */
[--C-:B------:R-:W-:Y:S01]  /*6cb0*/  FFMA.FTZ R170, R140, c[0x0][0x2d0], -R145.reuse ;  /* 0x0000b4008caa7a23 */ /* 0x100fe20000010891 */
[----:B-1----:R-:W-:Y:S01]  /*6cc0*/  F2FP.BF16.PACK_AB R136, R150, R153 ;  /* 0x000000999688723e */ /* 0x002fe200000010ff */
[--C-:B------:R-:W-:Y:S02]  /*6cd0*/  FFMA.FTZ R168, R168, c[0x0][0x2d0], -R145.reuse ;  /* 0x0000b400a8a87a23 */ /* 0x100fe40000010891 */
[--C-:B------:R-:W-:Y:S02]  /*6ce0*/  FFMA.FTZ R175, R175, c[0x0][0x2d0], -R162.reuse ;  /* 0x0000b400afaf7a23 */ /* 0x100fe400000108a2 */
[--C-:B------:R-:W-:Y:S01]  /*6cf0*/  FFMA.FTZ R180, R173, c[0x0][0x2d0], -R162.reuse ;  /* 0x0000b400adb47a23 */ /* 0x100fe200000108a2 */
[----:B------:R-:W-:Y:S01]  /*6d00*/  LDSM.16.MT88.4 R140, [R184+UR4+0x2900] ;  /* 0x00290004b88c783b */ /* 0x000fe20008004200 */
        /* <DEDUP_REMOVED lines=9> */
[----:B---3--:R-:W-:Y:S01]  /*6da0*/  F2FP.BF16.PACK_AB R138, R148, R151 ;  /* 0x00000097948a723e */ /* 0x008fe200000010ff */
[--C-:B------:R-:W-:Y:S02]  /*6db0*/  FFMA.FTZ R159, R159, c[0x0][0x2d0], -R162.reuse ;  /* 0x0000b4009f9f7a23 */ /* 0x100fe400000108a2 */
[--C-:B------:R-:W-:Y:S02]  /*6dc0*/  FFMA.FTZ R157, R157, c[0x0][0x2d0], -R162.reuse ;  /* 0x0000b4009d9d7a23 */ /* 0x100fe400000108a2 */
[----:B------:R-:W-:Y:S01]  /*6dd0*/  FFMA.FTZ R162, R147, c[0x0][0x2d0], -R162 ;  /* 0x0000b40093a27a23 */ /* 0x000fe200000108a2 */
[----:B------:R-:W3:Y:S01]  /*6de0*/  MUFU.EX2 R154, R154 ;  /* 0x0000009a009a7308 */ /* 0x000ee20000000800 */
[--C-:B------:R-:W-:Y:S02]  /*6df0*/  FFMA.FTZ R158, R158, c[0x0][0x2d0], -R145.reuse ;  /* 0x0000b4009e9e7a23 */ /* 0x100fe40000010891 */
[--C-:B------:R-:W-:Y:S02]  /*6e00*/  FFMA.FTZ R177, R156, c[0x0][0x2d0], -R145.reuse ;  /* 0x0000b4009cb17a23 */ /* 0x100fe40000010891 */
[C---:B-1----:R-:W-:Y:S02]  /*6e10*/  FMUL.FTZ R4, R132.reuse, R128 ;  /* 0x0000008084047220 */ /* 0x042fe40000410000 */
        /* <DEDUP_REMOVED lines=10> */
[----:B------:R-:W-:Y:S01]  /*6ec0*/  FMUL.FTZ R33, R132, R121 ;  /* 0x0000007984217220 */ /* 0x000fe20000410000 */
[----:B---3--:R-:W-:Y:S01]  /*6ed0*/  F2FP.BF16.PACK_AB R137, R154, R155 ;  /* 0x0000009b9a89723e */ /* 0x008fe200000010ff */
[C---:B------:R-:W-:Y:S02]  /*6ee0*/  FMUL.FTZ R36, R132.reuse, R36 ;  /* 0x0000002484247220 */ /* 0x040fe40000410000 */
[----:B------:R-:W-:Y:S02]  /*6ef0*/  FMUL.FTZ R37, R132, R37 ;  /* 0x0000002584257220 */ /* 0x000fe40000410000 */
        /* <DEDUP_REMOVED lines=33> */
[----:B------:R-:W-:Y:S01]  /*7110*/  LDSM.16.MT88.4 R104, [R185+UR4+0x2100] ;  /* 0x00210004b968783b */ /* 0x000fe20008004200 */
[C---:B------:R-:W-:Y:S01]  /*7120*/  FMUL.FTZ R15, R3.reuse, R103 ;  /* 0x00000067030f7220 */ /* 0x040fe20000410000 */
[----:B------:R-:W2:Y:S01]  /*7130*/  MUFU.EX2 R166, R166 ;  /* 0x000000a600a67308 */ /* 0x000ea20000000800 */
[C---:B------:R-:W-:Y:S02]  /*7140*/  FMUL.FTZ R26, R3.reuse, R114 ;  /* 0x00000072031a7220 */ /* 0x040fe40000410000 */
[C---:B------:R-:W-:Y:S02]  /*7150*/  FMUL.FTZ R27, R3.reuse, R115 ;  /* 0x00000073031b7220 */ /* 0x040fe40000410000 */
[C---:B------:R-:W-:Y:S01]  /*7160*/  FMUL.FTZ R34, R3.reuse, R122 ;  /* 0x0000007a03227220 */ /* 0x040fe20000410000 */
[C---:B----4-:R-:W-:Y:S01]  /*7170*/  HMMA.16816.F32.BF16 R12, R136.reuse, R20, R12 ;  /* 0x00000014880c723c */ /* 0x050fe2000004180c */
[----:B------:R-:W3:Y:S02]  /*7180*/  LDSM.16.MT88.4 R100, [R135+0x100] ;  /* 0x000100008764783b */ /* 0x000ee40000004200 */
        /* <DEDUP_REMOVED lines=8> */
[----:B------:R-:W4:Y:S01]  /*7210*/  MUFU.EX2 R168, R168 ;  /* 0x000000a800a87308 */ /* 0x000f220000000800 */
[C---:B------:R-:W-:Y:S01]  /*7220*/  FMUL.FTZ R22, R3.reuse, R110 ;  /* 0x0000006e03167220 */ /* 0x040fe20000410000 */
[----:B------:R-:W-:Y:S03]  /*7230*/  LDSM.16.MT88.4 R120, [R184+UR4+0x900] ;  /* 0x00090004b878783b */ /* 0x000fe60008004200 */
[C---:B------:R-:W-:Y:S02]  /*7240*/  FMUL.FTZ R23, R3.reuse, R111 ;  /* 0x0000006f03177220 */ /* 0x040fe40000410000 */
[C---:B------:R-:W-:Y:S02]  /*7250*/  FMUL.FTZ R42, R3.reuse, R42 ;  /* 0x0000002a032a7220 */ /* 0x040fe40000410000 */
[C---:B------:R-:W-:Y:S01]  /*7260*/  FMUL.FTZ R43, R3.reuse, R43 ;  /* 0x0000002b032b7220 */ /* 0x040fe20000410000 */
[----:B------:R-:W5:Y:S01]  /*7270*/  LDSM.16.MT88.4 R108, [R133+0x2100] ;  /* 0x00210000856c783b */ /* 0x000f620000004200 */
[C---:B------:R-:W-:Y:S01]  /*7280*/  FMUL.FTZ R46, R3.reuse, R46 ;  /* 0x0000002e032e7220 */ /* 0x040fe20000410000 */
[C---:B------:R-:W-:Y:S01]  /*7290*/  HMMA.16816.F32.BF16 R20, R136.reuse, R28, R20 ;  /* 0x0000001c8814723c */ /* 0x040fe20000041814 */
[----:B------:R-:W-:Y:S02]  /*72a0*/  MUFU.EX2 R167, R167 ;  /* 0x000000a700a77308 */ /* 0x000fe40000000800 */
[C---:B------:R-:W-:Y:S02]  /*72b0*/  FMUL.FTZ R47, R3.reuse, R47 ;  /* 0x0000002f032f7220 */ /* 0x040fe40000410000 */
[C---:B------:R-:W-:Y:S02]  /*72c0*/  FMUL.FTZ R50, R3.reuse, R50 ;  /* 0x0000003203327220 */ /* 0x040fe40000410000 */
[C---:B------:R-:W-:Y:S01]  /*72d0*/  FMUL.FTZ R28, R132.reuse, R116 ;  /* 0x00000074841c7220 */ /* 0x040fe20000410000 */
[C---:B------:R-:W-:Y:S03]  /*72e0*/  HMMA.16816.F32.BF16 R24, R136.reuse, R30, R24 ;  /* 0x0000001e8818723c */ /* 0x040fe60000041818 */
[----:B------:R-:W1:Y:S01]  /*72f0*/  MUFU.EX2 R170, R170 ;  /* 0x000000aa00aa7308 */ /* 0x000e620000000800 */
        /* <DEDUP_REMOVED lines=10> */
[----:B------:R-:W3:Y:S01]  /*73a0*/  MUFU.EX2 R180, R180 ;  /* 0x000000b400b47308 */ /* 0x000ee20000000800 */
[C---:B------:R-:W-:Y:S02]  /*73b0*/  FMUL.FTZ R59, R3.reuse, R59 ;  /* 0x0000003b033b7220 */ /* 0x040fe40000410000 */
[C---:B------:R-:W-:Y:S01]  /*73c0*/  FMUL.FTZ R61, R132.reuse, R61 ;  /* 0x0000003d843d7220 */ /* 0x040fe20000410000 */
[C---:B------:R-:W-:Y:S01]  /*73d0*/  HMMA.16816.F32.BF16 R32, R136.reuse, R102, R32 ;  /* 0x000000668820723c */ /* 0x040fe20000041820 */
[----:B------:R-:W1:Y:S03]  /*73e0*/  LDSM.16.MT88.4 R100, [R184+UR4+0x2100] ;  /* 0x00210004b864783b */ /* 0x000e660008004200 */
[C---:B------:R-:W-:Y:S02]  /*73f0*/  FMUL.FTZ R62, R3.reuse, R62 ;  /* 0x0000003e033e7220 */ /* 0x040fe40000410000 */
[C---:B------:R-:W-:Y:S01]  /*7400*/  FMUL.FTZ R63, R3.reuse, R63 ;  /* 0x0000003f033f7220 */ /* 0x040fe20000410000 */
[----:B------:R-:W-:Y:S01]  /*7410*/  MUFU.EX2 R171, R171 ;  /* 0x000000ab00ab7308 */ /* 0x000fe20000000800 */
[C---:B------:R-:W-:Y:S04]  /*7420*/  HMMA.16816.F32.BF16 R36, R136.reuse, R104, R36 ;  /* 0x000000688824723c */ /* 0x040fe80000041824 */
[C---:B------:R-:W-:Y:S02]  /*7430*/  FMUL.FTZ R64, R132.reuse, R64 ;  /* 0x0000004084407220 */ /* 0x040fe40000410000 */
[C---:B------:R-:W-:Y:S02]  /*7440*/  FMUL.FTZ R65, R132.reuse, R65 ;  /* 0x0000004184417220 */ /* 0x040fe40000410000 */
[C---:B------:R-:W-:Y:S01]  /*7450*/  HMMA.16816.F32.BF16 R40, R136.reuse, R106, R40 ;  /* 0x0000006a8828723c */ /* 0x040fe20000041828 */
[----:B------:R-:W2:Y:S01]  /*7460*/  LDSM.16.MT88.4 R104, [R135+0x2100] ;  /* 0x002100008768783b */ /* 0x000ea20000004200 */
[----:B------:R-:W2:Y:S02]  /*7470*/  MUFU.EX2 R182, R182 ;  /* 0x000000b600b67308 */ /* 0x000ea40000000800 */
[C---:B------:R-:W-:Y:S02]  /*7480*/  FMUL.FTZ R66, R3.reuse, R66 ;  /* 0x0000004203427220 */ /* 0x040fe40000410000 */
[C---:B------:R-:W-:Y:S02]  /*7490*/  FMUL.FTZ R67, R3.reuse, R67 ;  /* 0x0000004303437220 */ /* 0x040fe40000410000 */
[C---:B-----5:R-:W-:Y:S04]  /*74a0*/  HMMA.16816.F32.BF16 R44, R136.reuse, R108, R44 ;  /* 0x0000006c882c723c */ /* 0x060fe8000004182c */
[C---:B------:R-:W-:Y:S01]  /*74b0*/  FMUL.FTZ R68, R132.reuse, R68 ;  /* 0x0000004484447220 */ /* 0x040fe20000410000 */
[----:B------:R-:W-:Y:S01]  /*74c0*/  MUFU.EX2 R169, R169 ;  /* 0x000000a900a97308 */ /* 0x000fe20000000800 */
[C---:B------:R-:W-:Y:S02]  /*74d0*/  FMUL.FTZ R69, R132.reuse, R69 ;  /* 0x0000004584457220 */ /* 0x040fe40000410000 */
[C---:B------:R-:W-:Y:S01]  /*74e0*/  HMMA.16816.F32.BF16 R48, R136.reuse, R110, R48 ;  /* 0x0000006e8830723c */ /* 0x040fe20000041830 */
[----:B------:R-:W5:Y:S03]  /*74f0*/  LDSM.16.MT88.4 R108, [R185+UR4+0x4100] ;  /* 0x00410004b96c783b */ /* 0x000f660008004200 */
[C---:B------:R-:W-:Y:S02]  /*7500*/  FMUL.FTZ R70, R3.reuse, R70 ;  /* 0x0000004603467220 */ /* 0x040fe40000410000 */
[C---:B------:R-:W-:Y:S01]  /*7510*/  FMUL.FTZ R71, R3.reuse, R71 ;  /* 0x0000004703477220 */ /* 0x040fe20000410000 */
[----:B------:R-:W3:Y:S01]  /*7520*/  MUFU.EX2 R176, R176 ;  /* 0x000000b000b07308 */ /* 0x000ee20000000800 */
[C---:B------:R-:W-:Y:S01]  /*7530*/  FMUL.FTZ R72, R132.reuse, R72 ;  /* 0x0000004884487220 */ /* 0x040fe20000410000 */
[C---:B-1----:R-:W-:Y:S03]  /*7540*/  HMMA.16816.F32.BF16 R52, R136.reuse, R100, R52 ;  /* 0x000000648834723c */ /* 0x042fe60000041834 */
        /* <DEDUP_REMOVED lines=8> */
[C---:B--2---:R-:W-:Y:S04]  /*75d0*/  HMMA.16816.F32.BF16 R60, R136.reuse, R104, R60 ;  /* 0x00000068883c723c */ /* 0x044fe8000004183c */
[C---:B------:R-:W-:Y:S01]  /*75e0*/  FMUL.FTZ R78, R3.reuse, R78 ;  /* 0x0000004e034e7220 */ /* 0x040fe20000410000 */
[----:B------:R-:W2:Y:S01]  /*75f0*/  MUFU.EX2 R172, R172 ;  /* 0x000000ac00ac7308 */ /* 0x000ea20000000800 */
[C---:B------:R-:W-:Y:S02]  /*7600*/  FMUL.FTZ R79, R3.reuse, R79 ;  /* 0x0000004f034f7220 */ /* 0x040fe40000410000 */
[C---:B------:R-:W-:Y:S01]  /*7610*/  HMMA.16816.F32.BF16 R64, R136.reuse, R106, R64 ;  /* 0x0000006a8840723c */ /* 0x040fe20000041840 */
[----:B------:R-:W2:Y:S03]  /*7620*/  LDSM.16.MT88.4 R104, [R184+UR4+0x4100] ;  /* 0x00410004b868783b */ /* 0x000ea60008004200 */
[C---:B------:R-:W-:Y:S02]  /*7630*/  FMUL.FTZ R80, R132.reuse, R80 ;  /* 0x0000005084507220 */ /* 0x040fe40000410000 */
[C---:B------:R-:W-:Y:S01]  /*7640*/  FMUL.FTZ R81, R132.reuse, R81 ;  /* 0x0000005184517220 */ /* 0x040fe20000410000 */
[----:B------:R-:W-:Y:S01]  /*7650*/  MUFU.EX2 R160, R160 ;  /* 0x000000a000a07308 */ /* 0x000fe20000000800 */
[C---:B-----5:R-:W-:Y:S04]  /*7660*/  HMMA.16816.F32.BF16 R68, R136.reuse, R108, R68 ;  /* 0x0000006c8844723c */ /* 0x060fe80000041844 */
[C---:B------:R-:W-:Y:S02]  /*7670*/  FMUL.FTZ R82, R3.reuse, R82 ;  /* 0x0000005203527220 */ /* 0x040fe40000410000 */
[C---:B------:R-:W-:Y:S02]  /*7680*/  FMUL.FTZ R83, R3.reuse, R83 ;  /* 0x0000005303537220 */ /* 0x040fe40000410000 */
[C---:B------:R-:W-:Y:S01]  /*7690*/  HMMA.16816.F32.BF16 R72, R136.reuse, R110, R72 ;  /* 0x0000006e8848723c */ /* 0x040fe20000041848 */
[----:B------:R-:W5:Y:S01]  /*76a0*/  LDSM.16.MT88.4 R108, [R135+0x4100] ;  /* 0x00410000876c783b */ /* 0x000f620000004200 */
[----:B------:R-:W3:Y:S02]  /*76b0*/  MUFU.EX2 R159, R159 ;  /* 0x0000009f009f7308 */ /* 0x000ee40000000800 */
[C---:B------:R-:W-:Y:S02]  /*76c0*/  FMUL.FTZ R84, R132.reuse, R84 ;  /* 0x0000005484547220 */ /* 0x040fe40000410000 */
[C---:B------:R-:W-:Y:S02]  /*76d0*/  FMUL.FTZ R85, R132.reuse, R85 ;  /* 0x0000005584557220 */ /* 0x040fe40000410000 */
[C---:B------:R-:W-:Y:S01]  /*76e0*/  FMUL.FTZ R86, R3.reuse, R86 ;  /* 0x0000005603567220 */ /* 0x040fe20000410000 */
[C---:B-1----:R-:W-:Y:S03]  /*76f0*/  HMMA.16816.F32.BF16 R76, R136.reuse, R100, R76 ;  /* 0x00000064884c723c */ /* 0x042fe6000004184c */
[C---:B------:R-:W-:Y:S01]  /*7700*/  FMUL.FTZ R87, R3.reuse, R87 ;  /* 0x0000005703577220 */ /* 0x040fe20000410000 */
[----:B------:R-:W-:Y:S01]  /*7710*/  MUFU.EX2 R157, R157 ;  /* 0x0000009d009d7308 */ /* 0x000fe20000000800 */
[C---:B------:R-:W-:Y:S02]  /*7720*/  FMUL.FTZ R88, R132.reuse, R88 ;  /* 0x0000005884587220 */ /* 0x040fe40000410000 */
[----:B------:R-:W-:Y:S01]  /*7730*/  FMUL.FTZ R89, R132, R89 ;  /* 0x0000005984597220 */ /* 0x000fe20000410000 */
[C---:B------:R-:W-:Y:S04]  /*7740*/  HMMA.16816.F32.BF16 R80, R136.reuse, R102, R80 ;  /* 0x000000668850723c */ /* 0x040fe80000041850 */
[C---:B------:R-:W-:Y:S01]  /*7750*/  FMUL.FTZ R90, R3.reuse, R90 ;  /* 0x0000005a035a7220 */ /* 0x040fe20000410000 */
[----:B------:R-:W-:Y:S01]  /*7760*/  F2FP.BF16.PACK_AB R100, R164, R161 ;  /* 0x000000a1a464723e */ /* 0x000fe200000010ff */
[C---:B------:R-:W-:Y:S01]  /*7770*/  FMUL.FTZ R91, R3.reuse, R91 ;  /* 0x0000005b035b7220 */ /* 0x040fe20000410000 */
[----:B------:R-:W-:Y:S01]  /*7780*/  F2FP.BF16.PACK_AB R102, R166, R163 ;  /* 0x000000a3a666723e */ /* 0x000fe200000010ff */
[C---:B--2---:R-:W-:Y:S01]  /*7790*/  HMMA.16816.F32.BF16 R84, R136.reuse, R104, R84 ;  /* 0x000000688854723c */ /* 0x044fe20000041854 */
[----:B------:R-:W-:Y:S03]  /*77a0*/  MUFU.EX2 R162, R162 ;  /* 0x000000a200a27308 */ /* 0x000fe60000000800 */
[----:B------:R-:W-:Y:S01]  /*77b0*/  FMUL.FTZ R92, R132, R92 ;  /* 0x0000005c845c7220 */ /* 0x000fe20000410000 */
[----:B----4-:R-:W-:Y:S01]  /*77c0*/  F2FP.BF16.PACK_AB R101, R168, R165 ;  /* 0x000000a5a865723e */ /* 0x010fe200000010ff */
[----:B------:R-:W-:Y:S01]  /*77d0*/  FMUL.FTZ R93, R132, R93 ;  /* 0x0000005d845d7220 */ /* 0x000fe20000410000 */
[----:B------:R-:W-:Y:S01]  /*77e0*/  F2FP.BF16.PACK_AB R103, R170, R167 ;  /* 0x000000a7aa67723e */ /* 0x000fe200000010ff */
[C---:B------:R-:W-:Y:S01]  /*77f0*/  HMMA.16816.F32.BF16 R88, R136.reuse, R106, R88 ;  /* 0x0000006a8858723c */ /* 0x040fe20000041858 */
[----:B------:R-:W1:Y:S02]  /*7800*/  LDSM.16.MT88.4 R104, [R135+0x900] ;  /* 0x000900008768783b */ /* 0x000e640000004200 */
[----:B------:R-:W-:Y:S01]  /*7810*/  MUFU.EX2 R158, R158 ;  /* 0x0000009e009e7308 */ /* 0x000fe20000000800 */
[C---:B------:R-:W-:Y:S02]  /*7820*/  FMUL.FTZ R94, R3.reuse, R94 ;  /* 0x0000005e035e7220 */ /* 0x040fe40000410000 */
[C---:B------:R-:W-:Y:S02]  /*7830*/  FMUL.FTZ R95, R3.reuse, R95 ;  /* 0x0000005f035f7220 */ /* 0x040fe40000410000 */
[C---:B------:R-:W-:Y:S04]  /*7840*/  FMUL.FTZ R96, R132.reuse, R96 ;  /* 0x0000006084607220 */ /* 0x040fe80000410000 */
[C---:B------:R-:W-:Y:S01]  /*7850*/  FMUL.FTZ R97, R132.reuse, R97 ;  /* 0x0000006184617220 */ /* 0x040fe20000410000 */
[C---:B-----5:R-:W-:Y:S01]  /*7860*/  HMMA.16816.F32.BF16 R92, R136.reuse, R108, R92 ;  /* 0x0000006c885c723c */ /* 0x060fe2000004185c */
[----:B------:R-:W2:Y:S02]  /*7870*/  MUFU.EX2 R177, R177 ;  /* 0x000000b100b17308 */ /* 0x000ea40000000800 */
[C---:B------:R-:W-:Y:S02]  /*7880*/  FMUL.FTZ R98, R3.reuse, R98 ;  /* 0x0000006203627220 */ /* 0x040fe40000410000 */
[C---:B------:R-:W-:Y:S02]  /*7890*/  FMUL.FTZ R99, R3.reuse, R99 ;  /* 0x0000006303637220 */ /* 0x040fe40000410000 */
[----:B------:R-:W-:Y:S02]  /*78a0*/  FFMA.FTZ R155, R3, R218, R155 ;  /* 0x000000da039b7223 */ /* 0x000fe4000001009b */
[----:B------:R-:W-:Y:S02]  /*78b0*/  FFMA.FTZ R153, R132, R217, R153 ;  /* 0x000000d984997223 */ /* 0x000fe40000010099 */
[----:B------:R-:W4:Y:S01]  /*78c0*/  MUFU.EX2 R156, R156 ;  /* 0x0000009c009c7308 */ /* 0x000f220000000800 */
[----:B------:R-:W-:Y:S01]  /*78d0*/  HMMA.16816.F32.BF16 R96, R136, R110, R96 ;  /* 0x0000006e8860723c */ /* 0x000fe20000041860 */
[----:B------:R-:W5:Y:S02]  /*78e0*/  LDSM.16.MT88.4 R108, [R135+0x2900] ;  /* 0x00290000876c783b */ /* 0x000f640000004200 */
[----:B------:R-:W-:Y:S01]  /*78f0*/  MOV R132, R2 ;  /* 0x0000000200847202 */ /* 0x000fe20000000f00 */
[----:B------:R-:W-:Y:S02]  /*7900*/  FADD.FTZ R150, R150, R153 ;  /* 0x0000009996967221 */ /* 0x000fe40000010000 */
[----:B------:R-:W-:Y:S02]  /*7910*/  FADD.FTZ R154, R154, R155 ;  /* 0x0000009b9a9a7221 */ /* 0x000fe40000010000 */
[C---:B------:R-:W-:Y:S01]  /*7920*/  HMMA.16816.F32.BF16 R4, R100.reuse, R112, R4 ;  /* 0x000000706404723c */ /* 0x040fe20000041804 */
[----:B------:R-:W-:Y:S04]  /*7930*/  LDSM.16.MT88.4 R136, [R184+UR4+0x3100] ;  /* 0x00310004b888783b */ /* 0x000fe80008004200 */
        /* <DEDUP_REMOVED lines=32> */
[C---:B-----5:R-:W-:Y:S08]  /*7b40*/  HMMA.16816.F32.BF16 R60, R100.reuse, R108, R60 ;  /* 0x0000006c643c723c */ /* 0x060ff0000004183c */
[C---:B------:R-:W-:Y:S01]  /*7b50*/  HMMA.16816.F32.BF16 R64, R100.reuse, R110, R64 ;  /* 0x0000006e6440723c */ /* 0x040fe20000041840 */
[----:B------:R-:W5:Y:S07]  /*7b60*/  LDSM.16.MT88.4 R108, [R135+0x4900] ;  /* 0x00490000876c783b */ /* 0x000f6e0000004200 */
[C---:B-1----:R-:W-:Y:S08]  /*7b70*/  HMMA.16816.F32.BF16 R68, R100.reuse, R104, R68 ;  /* 0x000000686444723c */ /* 0x042ff00000041844 */
[C---:B------:R-:W-:Y:S01]  /*7b80*/  HMMA.16816.F32.BF16 R72, R100.reuse, R106, R72 ;  /* 0x0000006a6448723c */ /* 0x040fe20000041848 */
[----:B------:R-:W1:Y:S07]  /*7b90*/  LDSM.16.MT88.4 R104, [R185+UR4+0x1100] ;  /* 0x00110004b968783b */ /* 0x000e6e0008004200 */
[C---:B------:R-:W-:Y:S08]  /*7ba0*/  HMMA.16816.F32.BF16 R76, R100.reuse, R112, R76 ;  /* 0x00000070644c723c */ /* 0x040ff0000004184c */
[C---:B------:R-:W-:Y:S01]  /*7bb0*/  HMMA.16816.F32.BF16 R80, R100.reuse, R114, R80 ;  /* 0x000000726450723c */ /* 0x040fe20000041850 */
[----:B------:R-:W1:Y:S07]  /*7bc0*/  LDSM.16.MT88.4 R112, [R133+0x1100] ;  /* 0x001100008570783b */ /* 0x000e6e0000004200 */
[C---:B------:R-:W-:Y:S08]  /*7bd0*/  HMMA.16816.F32.BF16 R84, R100.reuse, R116, R84 ;  /* 0x000000746454723c */ /* 0x040ff00000041854 */
[C---:B------:R-:W-:Y:S01]  /*7be0*/  HMMA.16816.F32.BF16 R88, R100.reuse, R118, R88 ;  /* 0x000000766458723c */ /* 0x040fe20000041858 */
[----:B------:R-:W2:Y:S07]  /*7bf0*/  LDSM.16.MT88.4 R116, [R135+0x1100] ;  /* 0x001100008774783b */ /* 0x000eae0000004200 */
[C---:B-----5:R-:W-:Y:S08]  /*7c00*/  HMMA.16816.F32.BF16 R92, R100.reuse, R108, R92 ;  /* 0x0000006c645c723c */ /* 0x060ff0000004185c */
[----:B------:R-:W-:Y:S01]  /*7c10*/  HMMA.16816.F32.BF16 R96, R100, R110, R96 ;  /* 0x0000006e6460723c */ /* 0x000fe20000041860 */
[----:B------:R-:W5:Y:S06]  /*7c20*/  LDSM.16.MT88.4 R108, [R135+0x3100] ;  /* 0x00310000876c783b */ /* 0x000f6c0000004200 */
[----:B---3--:R-:W-:Y:S01]  /*7c30*/  F2FP.BF16.PACK_AB R100, R180, R175 ;  /* 0x000000afb464723e */ /* 0x008fe200000010ff */
        /* <DEDUP_REMOVED lines=14> */
[C---:B------:R-:W-:Y:S08]  /*7d20*/  HMMA.16816.F32.BF16 R12, R100.reuse, R112, R12 ;  /* 0x00000070640c723c */ /* 0x040ff0000004180c */
[C---:B------:R-:W-:Y:S01]  /*7d30*/  HMMA.16816.F32.BF16 R16, R100.reuse, R114, R16 ;  /* 0x000000726410723c */ /* 0x040fe20000041810 */
[----:B------:R-:W3:Y:S07]  /*7d40*/  LDSM.16.MT88.4 R112, [R133+0x5100] ;  /* 0x005100008570783b */ /* 0x000eee0000004200 */
[C---:B------:R-:W-:Y:S08]  /*7d50*/  HMMA.16816.F32.BF16 R20, R100.reuse, R120, R20 ;  /* 0x000000786414723c */ /* 0x040ff00000041814 */
[C---:B------:R-:W-:Y:S01]  /*7d60*/  HMMA.16816.F32.BF16 R24, R100.reuse, R122, R24 ;  /* 0x0000007a6418723c */ /* 0x040fe20000041818 */
[----:B------:R-:W-:Y:S07]  /*7d70*/  LDSM.16.MT88.4 R120, [R135+0x1900] ;  /* 0x001900008778783b */ /* 0x000fee0000004200 */
[C---:B--2---:R-:W-:Y:S08]  /*7d80*/  HMMA.16816.F32.BF16 R28, R100.reuse, R116, R28 ;  /* 0x00000074641c723c */ /* 0x044ff0000004181c */
[C---:B------:R-:W-:Y:S01]  /*7d90*/  HMMA.16816.F32.BF16 R32, R100.reuse, R118, R32 ;  /* 0x000000766420723c */ /* 0x040fe20000041820 */
[----:B------:R-:W2:Y:S07]  /*7da0*/  LDSM.16.MT88.4 R116, [R184+UR4+0x5100] ;  /* 0x00510004b874783b */ /* 0x000eae0008004200 */
        /* <DEDUP_REMOVED lines=11> */
[C---:B-----5:R-:W-:Y:S04]  /*7e60*/  HMMA.16816.F32.BF16 R60, R100.reuse, R108, R60 ;  /* 0x0000006c643c723c */ /* 0x060fe8000004183c */
[----:B----4-:R-:W-:Y:S01]  /*7e70*/  F2FP.BF16.PACK_AB R139, R179, R156 ;  /* 0x0000009cb38b723e */ /* 0x010fe200000010ff */
[----:B------:R-:W-:Y:S02]  /*7e80*/  FADD.FTZ R158, R158, R173 ;  /* 0x000000ad9e9e7221 */ /* 0x000fe40000010000 */
[----:B------:R-:W-:Y:S01]  /*7e90*/  FADD.FTZ R160, R159, R160 ;  /* 0x000000a09fa07221 */ /* 0x000fe20000010000 */
[C---:B------:R-:W-:Y:S01]  /*7ea0*/  HMMA.16816.F32.BF16 R64, R100.reuse, R110, R64 ;  /* 0x0000006e6440723c */ /* 0x040fe20000041840 */
[----:B------:R-:W4:Y:S03]  /*7eb0*/  LDSM.16.MT88.4 R108, [R135+0x5100] ;  /* 0x00510000876c783b */ /* 0x000f260000004200 */
        /* <DEDUP_REMOVED lines=9> */
[C---:B------:R-:W-:Y:S01]  /*7f50*/  HMMA.16816.F32.BF16 R80, R100.reuse, R114, R80 ;  /* 0x000000726450723c */ /* 0x040fe20000041850 */
[----:B------:R-:W3:Y:S07]  /*7f60*/  LDSM.16.MT88.4 R112, [R184+UR4+0x1900] ;  /* 0x00190004b870783b */ /* 0x000eee0008004200 */
[C---:B--2---:R-:W-:Y:S08]  /*7f70*/  HMMA.16816.F32.BF16 R84, R100.reuse, R116, R84 ;  /* 0x000000746454723c */ /* 0x044ff00000041854 */
[C---:B------:R-:W-:Y:S08]  /*7f80*/  HMMA.16816.F32.BF16 R88, R100.reuse, R118, R88 ;  /* 0x000000766458723c */ /* 0x040ff00000041858 */
[C---:B----4-:R-:W-:Y:S08]  /*7f90*/  HMMA.16816.F32.BF16 R92, R100.reuse, R108, R92 ;  /* 0x0000006c645c723c */ /* 0x050ff0000004185c */
[----:B------:R-:W-:Y:S08]  /*7fa0*/  HMMA.16816.F32.BF16 R96, R100, R110, R96 ;  /* 0x0000006e6460723c */ /* 0x000ff00000041860 */
[C---:B------:R-:W-:Y:S01]  /*7fb0*/  HMMA.16816.F32.BF16 R128, R136.reuse, R124, R4 ;  /* 0x0000007c8880723c */ /* 0x040fe20000041804 */
[----:B------:R-:W2:Y:S07]  /*7fc0*/  LDSM.16.MT88.4 R4, [R184+UR4+0x3900] ;  /* 0x00390004b804783b */ /* 0x000eae0008004200 */
[C---:B------:R-:W-:Y:S01]  /*7fd0*/  HMMA.16816.F32.BF16 R124, R136.reuse, R126, R8 ;  /* 0x0000007e887c723c */ /* 0x040fe20000041808 */
[----:B------:R-:W4:Y:S07]  /*7fe0*/  LDSM.16.MT88.4 R8, [R135+0x3900] ;  /* 0x003900008708783b */ /* 0x000f2e0000004200 */
[C---:B-1----:R-:W-:Y:S07]  /*7ff0*/  HMMA.16816.F32.BF16 R100, R136.reuse, R104, R12 ;  /* 0x000000688864723c */ /* 0x042fee000004180c */
[----:B------:R-:W-:Y:S01]  /*8000*/  IADD3 R13, R219, -0x2, RZ ;  /* 0xfffffffedb0d7810 */ /* 0x000fe20007ffe0ff */
[C---:B------:R-:W-:Y:S03]  /*8010*/  HMMA.16816.F32.BF16 R104, R136.reuse, R106, R16 ;  /* 0x0000006a8868723c */ /* 0x040fe60000041810 */
[C---:B------:R-:W-:Y:S05]  /*8020*/  ISETP.GE.AND P0, PT, R13.reuse, R194, PT ;  /* 0x000000c20d00720c */ /* 0x040fea0003f06270 */
[C---:B---3--:R-:W-:Y:S08]  /*8030*/  HMMA.16816.F32.BF16 R108, R136.reuse, R112, R20 ;  /* 0x00000070886c723c */ /* 0x048ff00000041814 */
[C---:B------:R-:W-:Y:S04]  /*8040*/  HMMA.16816.F32.BF16 R112, R136.reuse, R114, R24 ;  /* 0x000000728870723c */ /* 0x040fe80000041818 */
[----:B------:R-:W-:Y:S01]  /*8050*/  @P0 SHF.R.S32.HI R16, RZ, 0x1f, R13 ;  /* 0x0000001fff100819 */ /* 0x000fe2000001140d */
[C---:B------:R-:W-:Y:S03]  /*8060*/  @P0 IMAD.WIDE.U32 R18, R13.reuse, c[0x0][0x1e0], RZ ;  /* 0x000078000d120a25 */ /* 0x040fe600078e00ff */
[C---:B------:R-:W-:Y:S04]  /*8070*/  HMMA.16816.F32.BF16 R116, R136.reuse, R120, R28 ;  /* 0x000000788874723c */ /* 0x040fe8000004181c */
[----:B------:R-:W-:Y:S01]  /*8080*/  @P0 SHF.L.U32 R24, R18, 0x6, RZ ;  /* 0x0000000612180819 */ /* 0x000fe200000006ff */
[----:B------:R-:W-:Y:S03]  /*8090*/  @P0 IMAD R16, R16, c[0x0][0x1e0], RZ ;  /* 0x0000780010100a24 */ /* 0x000fe600078e02ff */
[C---:B------:R-:W-:Y:S04]  /*80a0*/  HMMA.16816.F32.BF16 R120, R136.reuse, R122, R32 ;  /* 0x0000007a8878723c */ /* 0x040fe80000041820 */
[----:B------:R-:W-:Y:S02]  /*80b0*/  @P0 IMAD R16, R13, c[0x0][0x1e4], R16 ;  /* 0x000079000d100a24 */ /* 0x000fe400078e0210 */
[----:B------:R-:W1:Y:S02]  /*80c0*/  LDSM.16.MT88.4 R12, [R185+UR4+0x5900] ;  /* 0x00590004b90c783b */ /* 0x000e640008004200 */
[C---:B------:R-:W-:Y:S04]  /*80d0*/  HMMA.16816.F32.BF16 R36, R136.reuse, R140, R36 ;  /* 0x0000008c8824723c */ /* 0x040fe80000041824 */
[----:B------:R-:W-:Y:S02]  /*80e0*/  @P0 IADD3 R25, R19, R16, RZ ;  /* 0x0000001013190210 */ /* 0x000fe40007ffe0ff */
[----:B------:R-:W-:Y:S02]  /*80f0*/  @P0 IADD3 R16, P1, R24, R208, RZ ;  /* 0x000000d018100210 */ /* 0x000fe40007f3e0ff */
[C---:B------:R-:W-:Y:S04]  /*8100*/  HMMA.16816.F32.BF16 R40, R136.reuse, R142, R40 ;  /* 0x0000008e8828723c */ /* 0x040fe80000041828 */
[----:B------:R-:W-:Y:S04]  /*8110*/  @P0 SHF.L.U64.HI R25, R18, 0x6, R25 ;  /* 0x0000000612190819 */ /* 0x000fe80000010219 */
[C---:B------:R-:W-:Y:S08]  /*8120*/  HMMA.16816.F32.BF16 R44, R136.reuse, R144, R44 ;  /* 0x00000090882c723c */ /* 0x040ff0000004182c */
[C---:B------:R-:W-:Y:S08]  /*8130*/  HMMA.16816.F32.BF16 R48, R136.reuse, R146, R48 ;  /* 0x000000928830723c */ /* 0x040ff00000041830 */
[C---:B--2---:R-:W-:Y:S07]  /*8140*/  HMMA.16816.F32.BF16 R52, R136.reuse, R4, R52 ;  /* 0x000000048834723c */ /* 0x044fee0000041834 */
[C---:B------:R-:W-:Y:S01]  /*8150*/  @P0 IADD3.X R5, R25.reuse, R213, RZ, P1, !PT ;  /* 0x000000d519050210 */ /* 0x040fe20000ffe4ff */
[C---:B------:R-:W-:Y:S04]  /*8160*/  HMMA.16816.F32.BF16 R56, R136.reuse, R6, R56 ;  /* 0x000000068838723c */ /* 0x040fe80000041838 */
[C---:B------:R-:W-:Y:S04]  /*8170*/  @P0 LEA R20, P1, R16.reuse, c[0x0][0x1c8], 0x1 ;  /* 0x0000720010140a11 */ /* 0x040fe800078208ff */
[C---:B----4-:R-:W-:Y:S04]  /*8180*/  HMMA.16816.F32.BF16 R60, R136.reuse, R8, R60 ;  /* 0x00000008883c723c */ /* 0x050fe8000004183c */
[----:B------:R-:W-:Y:S02]  /*8190*/  @P0 LEA.HI.X R21, R16, c[0x0][0x1cc], R5, 0x1, P1 ;  /* 0x0000730010150a11 */ /* 0x000fe400008f0c05 */
[----:B------:R-:W2:Y:S01]  /*81a0*/  LDSM.16.MT88.4 R16, [R133+0x5900] ;  /* 0x005900008510783b */ /* 0x000ea20000004200 */
[----:B------:R-:W-:Y:S01]  /*81b0*/  @P0 IADD3 R4, P1, R24, R225, RZ ;  /* 0x000000e118040210 */ /* 0x000fe20007f3e0ff */
[C---:B------:R-:W-:Y:S04]  /*81c0*/  HMMA.16816.F32.BF16 R64, R136.reuse, R10, R64 ;  /* 0x0000000a8840723c */ /* 0x040fe80000041840 */
[C---:B------:R-:W-:Y:S02]  /*81d0*/  @P0 IADD3.X R5, R25.reuse, R224, RZ, P1, !PT ;  /* 0x000000e019050210 */ /* 0x040fe40000ffe4ff */
        /* <DEDUP_REMOVED lines=41> */
[C---:B------:R-:W-:Y:S02]  /*8470*/  ISETP.GT.AND P0, PT, R219.reuse, R230, PT ;  /* 0x000000e6db00720c */ /* 0x040fe40003f04270 */
[----:B------:R-:W-:Y:S05]  /*8480*/  IADD3 R219, R219, -0x1, RZ ;  /* 0xffffffffdbdb7810 */ /* 0x000fea0007ffe0ff */
[----:B------:R-:W0:Y:S01]  /*8490*/  LDGDEPBAR ;  /* 0x00000000000079af */ /* 0x000e220000000000 */
[----:B-1----:R-:W-:Y:S05]  /*84a0*/  MOV R3, R0 ;  /* 0x0000000000037202 */ /* 0x002fea0000000f00 */
[----:B------:R-:W-:-:S05]  /*84b0*/  @P0 BRA `(.L_x_2221) ;  /* 0xffffcb6000000947 */ /* 0x000fca000383ffff */
.L_x_2212:
        /* <DEDUP_REMOVED lines=18> */
.L_x_2223:
[----:B------:R-:W-:-:S04]  /*85e0*/  MOV R3, c[0x0][0x32c] ;  /* 0x0000cb0000037a02 */ /* 0x000fc80000000f00 */
[----:B------:R-:W-:-:S13]  /*85f0*/  ISETP.NE.AND P0, PT, R3, 0x1, PT ;  /* 0x000000010300780c */ /* 0x000fda0003f05270 */
[----:B------:R-:W-:-:S05]  /*8600*/  @P0 IMAD.HI.U32 R3, R5, c[0x0][0x330], RZ ;  /* 0x0000cc0005030a27 */ /* 0x000fca00078e00ff */
[----:B------:R-:W-:-:S05]  /*8610*/  @P0 SHF.R.U32.HI R5, RZ, c[0x0][0x334], R3 ;  /* 0x0000cd00ff050a19 */ /* 0x000fca0000011603 */
.L_x_2224:
[----:B------:R-:W-:-:S05]  /*8620*/  IMAD R5, R5, c[0x0][0x32c], RZ ;  /* 0x0000cb0005057a24 */ /* 0x000fca00078e02ff */
[----:B------:R-:W-:-:S04]  /*8630*/  IMNMX R4, R4, R5, !PT ;  /* 0x0000000504047217 */ /* 0x000fc80007800200 */
.L_x_2222:
        /* <DEDUP_REMOVED lines=21> */
.L_x_2226:
[----:B------:R-:W-:Y:S04]  /*8790*/  DEPBAR.LE SB0, 0x2 ;  /* 0x000080800000791a */ /* 0x000fe80000000000 */
[----:B------:R-:W-:Y:S01]  /*87a0*/  BAR.SYNC.DEFER_BLOCKING 0x0 ;  /* 0x0000000000007b1d */ /* 0x000fe20000010000 */
[----:B------:R-:W-:Y:S01]  /*87b0*/  UIMAD UR4, UR5, 0x6000, URZ ;  /* 0x00006000050478a4 */ /* 0x000fe2000f8e023f */
[----:B------:R-:W-:Y:S01]  /*87c0*/  ISETP.GE.AND P0, PT, R194, R221, PT ;  /* 0x000000ddc200720c */ /* 0x000fe20003f06270 */
[----:B------:R-:W-:Y:S01]  /*87d0*/  UIADD3 UR7, UR5, 0x1, URZ ;  /* 0x0000000105077890 */ /* 0x000fe2000fffe03f */
[----:B------:R-:W-:Y:S01]  /*87e0*/  IADD3 R219, R221, -0x1, RZ ;  /* 0xffffffffdddb7810 */ /* 0x000fe20007ffe0ff */
[----:B------:R-:W-:Y:S04]  /*87f0*/  UISETP.GE.AND UP0, UPT, UR5, 0x1, UPT ;  /* 0x000000010500788c */ /* 0x000fe8000bf06270 */
[----:B------:R-:W-:Y:S06]  /*8800*/  USEL UR5, UR7, URZ, !UP0 ;  /* 0x0000003f07057287 */ /* 0x000fec000c000000 */
[----:B------:R-:W-:Y:S01]  /*8810*/  @!P0 SHF.R.S32.HI R153, RZ, 0x1f, R219 ;  /* 0x0000001fff998819 */ /* 0x000fe200000114db */
[----:B------:R-:W-:Y:S04]  /*8820*/  @!P0 IMAD.WIDE.U32 R4, R219, c[0x0][0x208], RZ ;  /* 0x00008200db048a25 */ /* 0x000fe800078e00ff */
[----:B------:R-:W-:Y:S01]  /*8830*/  @!P0 IMAD R153, R153, c[0x0][0x208], RZ ;  /* 0x0000820099998a24 */ /* 0x000fe200078e02ff */
[----:B------:R-:W-:Y:S01]  /*8840*/  @!P0 SHF.L.U32 R0, R4, 0x6, RZ ;  /* 0x0000000604008819 */ /* 0x000fe200000006ff */
[----:B------:R-:W-:Y:S01]  /*8850*/  @!P0 IMAD R171, R216, 0x6000, R215 ;  /* 0x00006000d8ab8824 */ /* 0x000fe200078e02d7 */
[----:B------:R-:W-:Y:S01]  /*8860*/  LDSM.16.M88.4 R32, [R192] ;  /* 0x00000000c020783b */ /* 0x000fe20000000200 */
[----:B------:R-:W-:Y:S05]  /*8870*/  @!P0 IMAD R153, R219, c[0x0][0x20c], R153 ;  /* 0x00008300db998a24 */ /* 0x000fea00078e0299 */
[----:B------:R-:W-:Y:S02]  /*8880*/  @!P0 IADD3 R153, R5, R153, RZ ;  /* 0x0000009905998210 */ /* 0x000fe40007ffe0ff */
[----:B------:R-:W1:Y:S01]  /*8890*/  LDSM.16.M88.4 R8, [R190+UR4+0xc100] ;  /* 0x00c10004be08783b */ /* 0x000e620008000200 */
[----:B------:R-:W-:Y:S02]  /*88a0*/  @!P0 IADD3 R5, P1, R0, R206, RZ ;  /* 0x000000ce00058210 */ /* 0x000fe40007f3e0ff */
[----:B------:R-:W-:Y:S04]  /*88b0*/  @!P0 SHF.L.U64.HI R153, R4, 0x6, R153 ;  /* 0x0000000604998819 */ /* 0x000fe80000010299 */
[----:B------:R-:W-:Y:S01]  /*88c0*/  @!P0 IADD3.X R2, R153, R211, RZ, P1, !PT ;  /* 0x000000d399028210 */ /* 0x000fe20000ffe4ff */
[----:B------:R-:W2:Y:S01]  /*88d0*/  LDSM.16.M88.4 R16, [R190+UR4+0xc900] ;  /* 0x00c90004be10783b */ /* 0x000ea20008000200 */
[C---:B------:R-:W-:Y:S04]  /*88e0*/  @!P0 LEA R160, P1, R5.reuse, c[0x0][0x1f8], 0x1 ;  /* 0x00007e0005a08a11 */ /* 0x040fe800078208ff */
[----:B------:R-:W-:Y:S02]  /*88f0*/  @!P0 LEA.HI.X R161, R5, c[0x0][0x1fc], R2, 0x1, P1 ;  /* 0x00007f0005a18a11 */ /* 0x000fe400008f0c02 */
[----:B------:R-:W-:Y:S01]  /*8900*/  IADD3 R2, R190, UR4, RZ ;  /* 0x00000004be027c10 */ /* 0x000fe2000fffe0ff */
[----:B------:R-:W3:Y:S01]  /*8910*/  LDSM.16.M88.4 R24, [R190+UR4+0xd100] ;  /* 0x00d10004be18783b */ /* 0x000ee20008000200 */
[----:B------:R-:W-:Y:S02]  /*8920*/  @!P0 IADD3 R12, P1, R0, R183, RZ ;  /* 0x000000b7000c8210 */ /* 0x000fe40007f3e0ff */
[----:B------:R-:W-:Y:S02]  /*8930*/  IADD3 R135, R191, R2, RZ ;  /* 0x00000002bf877210 */ /* 0x000fe40007ffe0ff */
[C---:B------:R-:W-:Y:S02]  /*8940*/  @!P0 IADD3.X R13, R153.reuse, R182, RZ, P1, !PT ;  /* 0x000000b6990d8210 */ /* 0x040fe40000ffe4ff */
[----:B------:R-:W-:Y:S01]  /*8950*/  IADD3 R172, R134, R135, RZ ;  /* 0x0000008786ac7210 */ /* 0x000fe20007ffe0ff */
[----:B------:R-:W4:Y:S01]  /*8960*/  LDSM.16.M88.4 R136, [R190+UR4+0xd900] ;  /* 0x00d90004be88783b */ /* 0x000f220008000200 */
[C---:B------:R-:W-:Y:S04]  /*8970*/  @!P0 LEA R164, P1, R12.reuse, c[0x0][0x1f8], 0x1 ;  /* 0x00007e000ca48a11 */ /* 0x040fe800078208ff */
[----:B------:R-:W-:Y:S02]  /*8980*/  @!P0 LEA.HI.X R165, R12, c[0x0][0x1fc], R13, 0x1, P1 ;  /* 0x00007f000ca58a11 */ /* 0x000fe400008f0c0d */
[----:B------:R-:W-:Y:S01]  /*8990*/  @!P0 IADD3 R21, P1, R0, R181, RZ ;  /* 0x000000b500158210 */ /* 0x000fe20007f3e0ff */
[----:B------:R-:W-:Y:S03]  /*89a0*/  LDSM.16.M88.4 R140, [R188] ;  /* 0x00000000bc8c783b */ /* 0x000fe60000000200 */
[----:B------:R-:W-:Y:S02]  /*89b0*/  @!P0 IADD3.X R20, R153, R180, RZ, P1, !PT ;  /* 0x000000b499148210 */ /* 0x000fe40000ffe4ff */
[C---:B------:R-:W-:Y:S01]  /*89c0*/  @!P0 LEA R166, P1, R21.reuse, c[0x0][0x1f8], 0x1 ;  /* 0x00007e0015a68a11 */ /* 0x040fe200078208ff */
[C---:B-1----:R-:W-:Y:S02]  /*89d0*/  HMMA.16816.F32.BF16 R4, R32.reuse, R8, RZ ;  /* 0x000000082004723c */ /* 0x042fe400000418ff */
[----:B------:R-:W1:Y:S01]  /*89e0*/  LDSM.16.M88.4 R144, [R135+0xc100] ;  /* 0x00c100008790783b */ /* 0x000e620000000200 */
[----:B------:R-:W-:Y:S02]  /*89f0*/  @!P0 LEA.HI.X R167, R21, c[0x0][0x1fc], R20, 0x1, P1 ;  /* 0x00007f0015a78a11 */ /* 0x000fe400008f0c14 */
[----:B------:R-:W-:Y:S03]  /*8a00*/  @!P0 IADD3 R0, P1, R199, R0, RZ ;  /* 0x00000000c7008210 */ /* 0x000fe60007f3e0ff */
[C---:B------:R-:W-:Y:S02]  /*8a10*/  HMMA.16816.F32.BF16 R8, R32.reuse, R10, RZ ;  /* 0x0000000a2008723c */ /* 0x040fe400000418ff */
[----:B------:R-:W5:Y:S02]  /*8a20*/  LDSM.16.M88.4 R148, [R135+0xc900] ;  /* 0x00c900008794783b */ /* 0x000f640000000200 */
[----:B------:R-:W-:Y:S02]  /*8a30*/  @!P0 IADD3.X R153, R198, R153, RZ, P1, !PT ;  /* 0x00000099c6998210 */ /* 0x000fe40000ffe4ff */
[----:B------:R-:W-:Y:S02]  /*8a40*/  @!P0 IADD3 R28, P1, R0, R206, RZ ;  /* 0x000000ce001c8210 */ /* 0x000fe40007f3e0ff */
[C---:B--2---:R-:W-:Y:S04]  /*8a50*/  HMMA.16816.F32.BF16 R12, R32.reuse, R16, RZ ;  /* 0x00000010200c723c */ /* 0x044fe800000418ff */
[C---:B------:R-:W-:Y:S02]  /*8a60*/  @!P0 IADD3.X R29, R153.reuse, R211, RZ, P1, !PT ;  /* 0x000000d3991d8210 */ /* 0x040fe40000ffe4ff */
[C---:B------:R-:W-:Y:S02]  /*8a70*/  @!P0 LEA R168, P1, R28.reuse, c[0x0][0x1f8], 0x1 ;  /* 0x00007e001ca88a11 */ /* 0x040fe400078208ff */
[C---:B------:R-:W-:Y:S04]  /*8a80*/  HMMA.16816.F32.BF16 R16, R32.reuse, R18, RZ ;  /* 0x000000122010723c */ /* 0x040fe800000418ff */
[----:B------:R-:W-:Y:S02]  /*8a90*/  @!P0 LEA.HI.X R169, R28, c[0x0][0x1fc], R29, 0x1, P1 ;  /* 0x00007f001ca98a11 */ /* 0x000fe400008f0c1d */
[C---:B------:R-:W-:Y:S02]  /*8aa0*/  @!P0 IADD3 R155, P1, R0.reuse, R183, RZ ;  /* 0x000000b7009b8210 */ /* 0x040fe40007f3e0ff */
[C---:B---3--:R-:W-:Y:S04]  /*8ab0*/  HMMA.16816.F32.BF16 R20, R32.reuse, R24, RZ ;  /* 0x000000182014723c */ /* 0x048fe800000418ff */
[----:B------:R-:W-:Y:S02]  /*8ac0*/  @!P0 IADD3.X R132, R153, R182, RZ, P1, !PT ;  /* 0x000000b699848210 */ /* 0x000fe40000ffe4ff */
[C---:B------:R-:W-:Y:S02]  /*8ad0*/  @!P0 LEA R174, P1, R155.reuse, c[0x0][0x1f8], 0x1 ;  /* 0x00007e009bae8a11 */ /* 0x040fe400078208ff */
[C---:B------:R-:W-:Y:S04]  /*8ae0*/  HMMA.16816.F32.BF16 R24, R32.reuse, R26, RZ ;  /* 0x0000001a2018723c */ /* 0x040fe800000418ff */
[----:B------:R-:W-:Y:S02]  /*8af0*/  @!P0 LEA.HI.X R175, R155, c[0x0][0x1fc], R132, 0x1, P1 ;  /* 0x00007f009baf8a11 */ /* 0x000fe400008f0c84 */
[----:B------:R-:W-:Y:S02]  /*8b00*/  @!P0 IADD3 R0, P1, R0, R181, RZ ;  /* 0x000000b500008210 */ /* 0x000fe40007f3e0ff */
[C---:B----4-:R-:W-:Y:S04]  /*8b10*/  HMMA.16816.F32.BF16 R28, R32.reuse, R136, RZ ;  /* 0x00000088201c723c */ /* 0x050fe800000418ff */
[----:B------:R-:W-:Y:S02]  /*8b20*/  @!P0 IADD3.X R153, R153, R180, RZ, P1, !PT ;  /* 0x000000b499998210 */ /* 0x000fe40000ffe4ff */
[C---:B------:R-:W-:Y:S02]  /*8b30*/  @!P0 LEA R222, P1, R0.reuse, c[0x0][0x1f8], 0x1 ;  /* 0x00007e0000de8a11 */ /* 0x040fe400078208ff */
[----:B------:R-:W-:Y:S01]  /*8b40*/  HMMA.16816.F32.BF16 R32, R32, R138, RZ ;  /* 0x0000008a2020723c */ /* 0x000fe200000418ff */
[----:B------:R-:W2:Y:S03]  /*8b50*/  LDSM.16.M88.4 R136, [R135+0xd100] ;  /* 0x00d100008788783b */ /* 0x000ea60000000200 */
[----:B------:R-:W-:Y:S02]  /*8b60*/  @!P0 LEA.HI.X R223, R0, c[0x0][0x1fc], R153, 0x1, P1 ;  /* 0x00007f0000df8a11 */ /* 0x000fe400008f0c99 */
[-C--:B------:R-:W-:Y:S02]  /*8b70*/  IADD3 R0, R134, R2.reuse, RZ ;  /* 0x0000000286007210 */ /* 0x080fe40007ffe0ff */
[C---:B-1----:R-:W-:Y:S01]  /*8b80*/  HMMA.16816.F32.BF16 R4, R140.reuse, R144, R4 ;  /* 0x000000908c04723c */ /* 0x042fe20000041804 */
[----:B------:R-:W1:Y:S04]  /*8b90*/  LDSM.16.M88.4 R152, [R135+0xd900] ;  /* 0x00d900008798783b */ /* 0x000e680000000200 */
[----:B------:R-:W-:Y:S03]  /*8ba0*/  IADD3 R2, R191, R2, R134 ;  /* 0x00000002bf027210 */ /* 0x000fe60007ffe086 */
[C---:B------:R-:W-:Y:S01]  /*8bb0*/  HMMA.16816.F32.BF16 R8, R140.reuse, R146, R8 ;  /* 0x000000928c08723c */ /* 0x040fe20000041808 */
[----:B------:R-:W-:Y:S01]  /*8bc0*/  @!PT LDS RZ, [RZ] ;  /* 0x00000000fffff984 */ /* 0x000fe20000000800 */
[----:B------:R-:W-:Y:S01]  /*8bd0*/  @!PT LDS RZ, [RZ] ;  /* 0x00000000fffff984 */ /* 0x000fe20000000800 */
[----:B------:R-:W-:Y:S01]  /*8be0*/  @!PT LDS RZ, [RZ] ;  /* 0x00000000fffff984 */ /* 0x000fe20000000800 */
[----:B------:R3:W-:Y:S07]  /*8bf0*/  @!P0 LDGSTS.E.BYPASS.LTC128B.128 [R171], [R160.64], !P5 ;  /* 0x00000000a0ab8fae */ /* 0x0007ee000e901d48 */
        /* <DEDUP_REMOVED lines=9> */
[----:B------:R2:W-:Y:S07]  /*8c90*/  @!P0 LDGSTS.E.BYPASS.LTC128B.128 [R171+0x5000], [R222.64], !P6 ;  /* 0x05000000deab8fae */ /* 0x0005ee000f101d48 */
[----:B------:R-:W-:Y:S01]  /*8ca0*/  HMMA.16816.F32.BF16 R32, R140, R154, R32 ;  /* 0x0000009a8c20723c */ /* 0x000fe20000041820 */
[----:B------:R-:W-:Y:S08]  /*8cb0*/  LDSM.16.M88.4 R144, [R187] ;  /* 0x00000000bb90783b */ /* 0x000ff00000000200 */
[----:B------:R-:W1:Y:S08]  /*8cc0*/  LDSM.16.M88.4 R156, [R0+0xc100] ;  /* 0x00c10000009c783b */ /* 0x000e700000000200 */
[----:B---3--:R-:W3:Y:S08]  /*8cd0*/  LDSM.16.M88.4 R160, [R0+0xc900] ;  /* 0x00c9000000a0783b */ /* 0x008ef00000000200 */
[----:B------:R-:W5:Y:S08]  /*8ce0*/  LDSM.16.M88.4 R148, [R0+0xd100] ;  /* 0x00d100000094783b */ /* 0x000f700000000200 */
[----:B------:R-:W0:Y:S08]  /*8cf0*/  LDGDEPBAR ;  /* 0x00000000000079af */ /* 0x000e300000000000 */
[----:B----4-:R-:W4:Y:S01]  /*8d00*/  LDSM.16.M88.4 R164, [R0+0xd900] ;  /* 0x00d9000000a4783b */ /* 0x010f220000000200 */
[C---:B-1----:R-:W-:Y:S07]  /*8d10*/  HMMA.16816.F32.BF16 R4, R144.reuse, R156, R4 ;  /* 0x0000009c9004723c */ /* 0x042fee0000041804 */
[----:B------:R-:W-:Y:S01]  /*8d20*/  LDSM.16.M88.4 R136, [R186] ;  /* 0x00000000ba88783b */ /* 0x000fe20000000200 */
[C---:B------:R-:W-:Y:S07]  /*8d30*/  HMMA.16816.F32.BF16 R8, R144.reuse, R158, R8 ;  /* 0x0000009e9008723c */ /* 0x040fee0000041808 */
[----:B--2---:R-:W1:Y:S01]  /*8d40*/  LDSM.16.M88.4 R168, [R172+0xc100] ;  /* 0x00c10000aca8783b */ /* 0x004e620000000200 */
[C---:B---3--:R-:W-:Y:S07]  /*8d50*/  HMMA.16816.F32.BF16 R12, R144.reuse, R160, R12 ;  /* 0x000000a0900c723c */ /* 0x048fee000004180c */
[----:B------:R-:W2:Y:S01]  /*8d60*/  LDSM.16.M88.4 R140, [R172+0xc900] ;  /* 0x00c90000ac8c783b */ /* 0x000ea20000000200 */
[C---:B------:R-:W-:Y:S07]  /*8d70*/  HMMA.16816.F32.BF16 R16, R144.reuse, R162, R16 ;  /* 0x000000a29010723c */ /* 0x040fee0000041810 */
[----:B------:R-:W3:Y:S01]  /*8d80*/  LDSM.16.M88.4 R152, [R172+0xd100] ;  /* 0x00d10000ac98783b */ /* 0x000ee20000000200 */
[C---:B-----5:R-:W-:Y:S07]  /*8d90*/  HMMA.16816.F32.BF16 R20, R144.reuse, R148, R20 ;  /* 0x000000949014723c */ /* 0x060fee0000041814 */
[----:B------:R-:W5:Y:S01]  /*8da0*/  LDSM.16.M88.4 R156, [R172+0xd900] ;  /* 0x00d90000ac9c783b */ /* 0x000f620000000200 */
[C---:B------:R-:W-:Y:S07]  /*8db0*/  HMMA.16816.F32.BF16 R24, R144.reuse, R150, R24 ;  /* 0x000000969018723c */ /* 0x040fee0000041818 */
[----:B------:R-:W-:Y:S01]  /*8dc0*/  LDSM.16.M88.4 R148, [R190+UR4+0xe100] ;  /* 0x00e10004be94783b */ /* 0x000fe20008000200 */
[C---:B----4-:R-:W-:Y:S07]  /*8dd0*/  HMMA.16816.F32.BF16 R28, R144.reuse, R164, R28 ;  /* 0x000000a4901c723c */ /* 0x050fee000004181c */
[----:B------:R-:W-:Y:S01]  /*8de0*/  LDSM.16.M88.4 R160, [R190+UR4+0xe900] ;  /* 0x00e90004bea0783b */ /* 0x000fe20008000200 */
[----:B------:R-:W-:Y:S07]  /*8df0*/  HMMA.16816.F32.BF16 R32, R144, R166, R32 ;  /* 0x000000a69020723c */ /* 0x000fee0000041820 */
[----:B------:R-:W4:Y:S01]  /*8e00*/  LDSM.16.M88.4 R144, [R192+0x4000] ;  /* 0x00400000c090783b */ /* 0x000f220000000200 */
[C---:B-1----:R-:W-:Y:S07]  /*8e10*/  HMMA.16816.F32.BF16 R4, R136.reuse, R168, R4 ;  /* 0x000000a88804723c */ /* 0x042fee0000041804 */
[----:B------:R-:W-:Y:S01]  /*8e20*/  LDSM.16.M88.4 R164, [R188+0x4000] ;  /* 0x00400000bca4783b */ /* 0x000fe20000000200 */
[C---:B------:R-:W-:Y:S07]  /*8e30*/  HMMA.16816.F32.BF16 R8, R136.reuse, R170, R8 ;  /* 0x000000aa8808723c */ /* 0x040fee0000041808 */
[----:B------:R-:W-:Y:S01]  /*8e40*/  LDSM.16.M88.4 R168, [R135+0xe100] ;  /* 0x00e1000087a8783b */ /* 0x000fe20000000200 */
[C---:B--2---:R-:W-:Y:S08]  /*8e50*/  HMMA.16816.F32.BF16 R12, R136.reuse, R140, R12 ;  /* 0x0000008c880c723c */ /* 0x044ff0000004180c */
[C---:B------:R-:W-:Y:S01]  /*8e60*/  HMMA.16816.F32.BF16 R16, R136.reuse, R142, R16 ;  /* 0x0000008e8810723c */ /* 0x040fe20000041810 */
[----:B------:R-:W1:Y:S07]  /*8e70*/  LDSM.16.M88.4 R140, [R190+UR4+0xf100] ;  /* 0x00f10004be8c783b */ /* 0x000e6e0008000200 */
[C---:B---3--:R-:W-:Y:S08]  /*8e80*/  HMMA.16816.F32.BF16 R20, R136.reuse, R152, R20 ;  /* 0x000000988814723c */ /* 0x048ff00000041814 */
[C---:B------:R-:W-:Y:S01]  /*8e90*/  HMMA.16816.F32.BF16 R24, R136.reuse, R154, R24 ;  /* 0x0000009a8818723c */ /* 0x040fe20000041818 */
[----:B------:R-:W2:Y:S07]  /*8ea0*/  LDSM.16.M88.4 R152, [R190+UR4+0xf900] ;  /* 0x00f90004be98783b */ /* 0x000eae0008000200 */
[C---:B-----5:R-:W-:Y:S08]  /*8eb0*/  HMMA.16816.F32.BF16 R28, R136.reuse, R156, R28 ;  /* 0x0000009c881c723c */ /* 0x060ff0000004181c */
        /* <DEDUP_REMOVED lines=76> */
[C---:B------:R-:W-:Y:S08]  /*9380*/  HMMA.16816.F32.BF16 R24, R144.reuse, R150, R24 ;  /* 0x000000969018723c */ /* 0x040ff00000041818 */
[C---:B------:R-:W-:Y:S08]  /*9390*/  HMMA.16816.F32.BF16 R28, R144.reuse, R152, R28 ;  /* 0x00000098901c723c */ /* 0x040ff0000004181c */
[----:B------:R-:W-:Y:S01]  /*93a0*/  HMMA.16816.F32.BF16 R32, R144, R154, R32 ;  /* 0x0000009a9020723c */ /* 0x000fe20000041820 */
[----:B------:R-:W3:Y:S07]  /*93b0*/  LDSM.16.M88.4 R144, [R2+0x10900] ;  /* 0x010900000290783b */ /* 0x000eee0000000200 */
[C---:B-----5:R-:W-:Y:S08]  /*93c0*/  HMMA.16816.F32.BF16 R4, R160.reuse, R164, R4 ;  /* 0x000000a4a004723c */ /* 0x060ff00000041804 */
[C---:B------:R-:W-:Y:S08]  /*93d0*/  HMMA.16816.F32.BF16 R8, R160.reuse, R166, R8 ;  /* 0x000000a6a008723c */ /* 0x040ff00000041808 */
[C---:B----4-:R-:W-:Y:S08]  /*93e0*/  HMMA.16816.F32.BF16 R12, R160.reuse, R140, R12 ;  /* 0x0000008ca00c723c */ /* 0x050ff0000004180c */
[C---:B------:R-:W-:Y:S01]  /*93f0*/  HMMA.16816.F32.BF16 R16, R160.reuse, R142, R16 ;  /* 0x0000008ea010723c */ /* 0x040fe20000041810 */
[----:B------:R-:W4:Y:S07]  /*9400*/  LDSM.16.M88.4 R140, [R2+0x11100] ;  /* 0x01110000028c783b */ /* 0x000f2e0000000200 */
[C---:B-1----:R-:W-:Y:S08]  /*9410*/  HMMA.16816.F32.BF16 R20, R160.reuse, R156, R20 ;  /* 0x0000009ca014723c */ /* 0x042ff00000041814 */
[C---:B------:R-:W-:Y:S08]  /*9420*/  HMMA.16816.F32.BF16 R24, R160.reuse, R158, R24 ;  /* 0x0000009ea018723c */ /* 0x040ff00000041818 */
[C---:B--2---:R-:W-:Y:S08]  /*9430*/  HMMA.16816.F32.BF16 R28, R160.reuse, R136, R28 ;  /* 0x00000088a01c723c */ /* 0x044ff0000004181c */
[----:B------:R-:W-:Y:S01]  /*9440*/  HMMA.16816.F32.BF16 R32, R160, R138, R32 ;  /* 0x0000008aa020723c */ /* 0x000fe20000041820 */
[----:B------:R1:W2:Y:S01]  /*9450*/  LDSM.16.M88.4 R136, [R2+0x11900] ;  /* 0x011900000288783b */ /* 0x0002a20000000200 */
[----:B------:R-:W-:Y:S06]  /*9460*/  DEPBAR.LE SB0, 0x2 ;  /* 0x000080800000791a */ /* 0x000fec0000000000 */
[C---:B------:R-:W-:Y:S01]  /*9470*/  HMMA.16816.F32.BF16 R4, R168.reuse, R172, R4 ;  /* 0x000000aca804723c */ /* 0x040fe20000041804 */
[----:B------:R-:W-:Y:S07]  /*9480*/  BAR.SYNC.DEFER_BLOCKING 0x0 ;  /* 0x0000000000007b1d */ /* 0x000fee0000010000 */
[C---:B------:R-:W-:Y:S08]  /*9490*/  HMMA.16816.F32.BF16 R8, R168.reuse, R174, R8 ;  /* 0x000000aea808723c */ /* 0x040ff00000041808 */
[C---:B---3--:R-:W-:Y:S08]  /*94a0*/  HMMA.16816.F32.BF16 R12, R168.reuse, R144, R12 ;  /* 0x00000090a80c723c */ /* 0x048ff0000004180c */
[C---:B------:R-:W-:Y:S01]  /*94b0*/  HMMA.16816.F32.BF16 R16, R168.reuse, R146, R16 ;  /* 0x00000092a810723c */ /* 0x040fe20000041810 */
[----:B------:R-:W-:Y:S03]  /*94c0*/  LDSM.16.MT88.4 R148, [R185+UR4+0x2900] ;  /* 0x00290004b994783b */ /* 0x000fe60008004200 */
[----:B------:R-:W-:Y:S02]  /*94d0*/  FMNMX.FTZ R0, R4, R133, !PT ;  /* 0x0000008504007209 */ /* 0x000fe40007810000 */
[----:B------:R-:W-:Y:S02]  /*94e0*/  FMNMX.FTZ R132, R6, R3, !PT ;  /* 0x0000000306847209 */ /* 0x000fe40007810000 */
[C---:B----4-:R-:W-:Y:S04]  /*94f0*/  HMMA.16816.F32.BF16 R20, R168.reuse, R140, R20 ;  /* 0x0000008ca814723c */ /* 0x050fe80000041814 */
[----:B------:R-:W-:Y:S03]  /*9500*/  FMNMX.FTZ R135, R5, R0, !PT ;  /* 0x0000000005877209 */ /* 0x000fe60007810000 */
[----:B------:R-:W-:Y:S01]  /*9510*/  FMNMX.FTZ R141, R7, R132, !PT ;  /* 0x00000084078d7209 */ /* 0x000fe20007810000 */
[C---:B------:R-:W-:Y:S04]  /*9520*/  HMMA.16816.F32.BF16 R24, R168.reuse, R142, R24 ;  /* 0x0000008ea818723c */ /* 0x040fe80000041818 */
[----:B------:R-:W-:Y:S02]  /*9530*/  FMNMX.FTZ R0, R8, R135, !PT ;  /* 0x0000008708007209 */ /* 0x000fe40007810000 */
[----:B-1----:R-:W-:Y:S02]  /*9540*/  FMNMX.FTZ R2, R10, R141, !PT ;  /* 0x0000008d0a027209 */ /* 0x002fe40007810000 */
        /* <DEDUP_REMOVED lines=34> */
[----:B-1----:R-:W-:Y:S07]  /*9770*/  FMNMX.FTZ R2, R137, R2, !PT ;  /* 0x0000000289027209 */ /* 0x002fee0007810000 */
[----:B------:R-:W1:Y:S01]  /*9780*/  LDSM.16.MT88.4 R136, [R185+UR4+0x100] ;  /* 0x00010004b988783b */ /* 0x000e620008004200 */
[C---:B------:R-:W-:Y:S02]  /*9790*/  FADD.FTZ R133, -R2.reuse, R133 ;  /* 0x0000008502857221 */ /* 0x040fe40000010100 */
[----:B------:R-:W-:Y:S01]  /*97a0*/  FMUL.FTZ R165, R2, c[0x0][0x2d0] ;  /* 0x0000b40002a57a20 */ /* 0x000fe20000410000 */
[----:B--2---:R-:W-:Y:S01]  /*97b0*/  FMNMX.FTZ R0, R135, R0, !PT ;  /* 0x0000000087007209 */ /* 0x004fe20007810000 */
[----:B------:R-:W-:Y:S02]  /*97c0*/  FMUL.FTZ R132, R133, c[0x0][0x2d0] ;  /* 0x0000b40085847a20 */ /* 0x000fe40000410000 */
[----:B------:R-:W-:Y:S02]  /*97d0*/  FFMA.FTZ R157, R8, c[0x0][0x2d0], -R165 ;  /* 0x0000b400089d7a23 */ /* 0x000fe400000108a5 */
[C---:B------:R-:W-:Y:S02]  /*97e0*/  FADD.FTZ R133, -R0.reuse, R3 ;  /* 0x0000000300857221 */ /* 0x040fe40000010100 */
[----:B------:R-:W-:Y:S01]  /*97f0*/  FMUL.FTZ R160, R0, c[0x0][0x2d0] ;  /* 0x0000b40000a07a20 */ /* 0x000fe20000410000 */
[----:B------:R-:W2:Y:S01]  /*9800*/  MUFU.EX2 R132, R132 ;  /* 0x0000008400847308 */ /* 0x000ea20000000800 */
[----:B------:R-:W-:Y:S02]  /*9810*/  FMUL.FTZ R3, R133, c[0x0][0x2d0] ;  /* 0x0000b40085037a20 */ /* 0x000fe40000410000 */
[--C-:B------:R-:W-:Y:S02]  /*9820*/  FFMA.FTZ R152, R9, c[0x0][0x2d0], -R165.reuse ;  /* 0x0000b40009987a23 */ /* 0x100fe400000108a5 */
[--C-:B------:R-:W-:Y:S02]  /*9830*/  FFMA.FTZ R155, R10, c[0x0][0x2d0], -R160.reuse ;  /* 0x0000b4000a9b7a23 */ /* 0x100fe400000108a0 */
[--C-:B------:R-:W-:Y:S02]  /*9840*/  FFMA.FTZ R156, R11, c[0x0][0x2d0], -R160.reuse ;  /* 0x0000b4000b9c7a23 */ /* 0x100fe400000108a0 */
[--C-:B------:R-:W-:Y:S01]  /*9850*/  FFMA.FTZ R153, R4, c[0x0][0x2d0], -R165.reuse ;  /* 0x0000b40004997a23 */ /* 0x100fe200000108a5 */
[----:B------:R-:W3:Y:S01]  /*9860*/  MUFU.EX2 R3, R3 ;  /* 0x0000000300037308 */ /* 0x000ee20000000800 */
[--C-:B------:R-:W-:Y:S01]  /*9870*/  FFMA.FTZ R154, R5, c[0x0][0x2d0], -R165.reuse ;  /* 0x0000b400059a7a23 */ /* 0x100fe200000108a5 */
[----:B------:R-:W-:Y:S01]  /*9880*/  IADD3 R4, R185, UR4, RZ ;  /* 0x00000004b9047c10 */ /* 0x000fe2000fffe0ff */
[--C-:B------:R-:W-:Y:S02]  /*9890*/  FFMA.FTZ R158, R6, c[0x0][0x2d0], -R160.reuse ;  /* 0x0000b400069e7a23 */ /* 0x100fe400000108a0 */
[--C-:B------:R-:W-:Y:S01]  /*98a0*/  FFMA.FTZ R159, R7, c[0x0][0x2d0], -R160.reuse ;  /* 0x0000b400079f7a23 */ /* 0x100fe200000108a0 */
[----:B------:R-:W-:Y:S01]  /*98b0*/  IADD3 R133, R189, R4, RZ ;  /* 0x00000004bd857210 */ /* 0x000fe20007ffe0ff */
[--C-:B------:R-:W-:Y:S02]  /*98c0*/  FFMA.FTZ R163, R16, c[0x0][0x2d0], -R165.reuse ;  /* 0x0000b40010a37a23 */ /* 0x100fe400000108a5 */
[--C-:B------:R-:W-:Y:S01]  /*98d0*/  FFMA.FTZ R164, R17, c[0x0][0x2d0], -R165.reuse ;  /* 0x0000b40011a47a23 */ /* 0x100fe200000108a5 */
[----:B------:R-:W-:Y:S01]  /*98e0*/  MUFU.EX2 R153, R153 ;  /* 0x0000009900997308 */ /* 0x000fe20000000800 */
[----:B------:R-:W4:Y:S01]  /*98f0*/  LDSM.16.MT88.4 R140, [R133+0x100] ;  /* 0x00010000858c783b */ /* 0x000f220000004200 */
[--C-:B------:R-:W-:Y:S02]  /*9900*/  FFMA.FTZ R168, R18, c[0x0][0x2d0], -R160.reuse ;  /* 0x0000b40012a87a23 */ /* 0x100fe400000108a0 */
[C---:B--2---:R-:W-:Y:S02]  /*9910*/  FMUL.FTZ R4, R132.reuse, R128 ;  /* 0x0000008084047220 */ /* 0x044fe40000410000 */
[C---:B------:R-:W-:Y:S02]  /*9920*/  FMUL.FTZ R5, R132.reuse, R129 ;  /* 0x0000008184057220 */ /* 0x040fe40000410000 */
[C---:B------:R-:W-:Y:S02]  /*9930*/  FMUL.FTZ R8, R132.reuse, R124 ;  /* 0x0000007c84087220 */ /* 0x040fe40000410000 */
[----:B------:R-:W2:Y:S01]  /*9940*/  MUFU.EX2 R154, R154 ;  /* 0x0000009a009a7308 */ /* 0x000ea20000000800 */
[C---:B------:R-:W-:Y:S02]  /*9950*/  FMUL.FTZ R9, R132.reuse, R125 ;  /* 0x0000007d84097220 */ /* 0x040fe40000410000 */
[C---:B------:R-:W-:Y:S02]  /*9960*/  FMUL.FTZ R100, R132.reuse, R100 ;  /* 0x0000006484647220 */ /* 0x040fe40000410000 */
[C---:B---3--:R-:W-:Y:S02]  /*9970*/  FMUL.FTZ R6, R3.reuse, R130 ;  /* 0x0000008203067220 */ /* 0x048fe40000410000 */
[C---:B------:R-:W-:Y:S02]  /*9980*/  FMUL.FTZ R7, R3.reuse, R131 ;  /* 0x0000008303077220 */ /* 0x040fe40000410000 */
[C---:B------:R-:W-:Y:S01]  /*9990*/  FMUL.FTZ R10, R3.reuse, R126 ;  /* 0x0000007e030a7220 */ /* 0x040fe20000410000 */
[----:B------:R-:W-:Y:S01]  /*99a0*/  MUFU.EX2 R157, R157 ;  /* 0x0000009d009d7308 */ /* 0x000fe20000000800 */
[C---:B------:R-:W-:Y:S02]  /*99b0*/  FMUL.FTZ R11, R3.reuse, R127 ;  /* 0x0000007f030b7220 */ /* 0x040fe40000410000 */
[----:B------:R-:W3:Y:S01]  /*99c0*/  LDSM.16.MT88.4 R124, [R184+UR4+0x100] ;  /* 0x00010004b87c783b */ /* 0x000ee20008004200 */
        /* <DEDUP_REMOVED lines=37> */
[----:B------:R-:W-:Y:S01]  /*9c20*/  LDSM.16.MT88.4 R16, [R133+0x900] ;  /* 0x000900008510783b */ /* 0x000fe20000004200 */
[--C-:B------:R-:W-:Y:S02]  /*9c30*/  FFMA.FTZ R170, R22, c[0x0][0x2d0], -R160.reuse ;  /* 0x0000b40016aa7a23 */ /* 0x100fe400000108a0 */
[--C-:B------:R-:W-:Y:S02]  /*9c40*/  FFMA.FTZ R171, R23, c[0x0][0x2d0], -R160.reuse ;  /* 0x0000b40017ab7a23 */ /* 0x100fe400000108a0 */
[--C-:B------:R-:W-:Y:S02]  /*9c50*/  FFMA.FTZ R172, R26, c[0x0][0x2d0], -R160.reuse ;  /* 0x0000b4001aac7a23 */ /* 0x100fe400000108a0 */
[--C-:B------:R-:W-:Y:S02]  /*9c60*/  FFMA.FTZ R173, R27, c[0x0][0x2d0], -R160.reuse ;  /* 0x0000b4001bad7a23 */ /* 0x100fe400000108a0 */
[C---:B------:R-:W-:Y:S01]  /*9c70*/  FMUL.FTZ R40, R132.reuse, R40 ;  /* 0x0000002884287220 */ /* 0x040fe20000410000 */
[----:B------:R-:W2:Y:S01]  /*9c80*/  MUFU.EX2 R164, R164 ;  /* 0x000000a400a47308 */ /* 0x000ea20000000800 */
[----:B------:R-:W-:Y:S01]  /*9c90*/  FMUL.FTZ R41, R132, R41 ;  /* 0x0000002984297220 */ /* 0x000fe20000410000 */
[----:B-----5:R-:W-:Y:S01]  /*9ca0*/  F2FP.BF16.PACK_AB R131, R156, R155 ;  /* 0x0000009b9c83723e */ /* 0x020fe200000010ff */
[C---:B------:R-:W-:Y:S02]  /*9cb0*/  FMUL.FTZ R42, R3.reuse, R42 ;  /* 0x0000002a032a7220 */ /* 0x040fe40000410000 */
[----:B------:R-:W-:Y:S02]  /*9cc0*/  FMUL.FTZ R43, R3, R43 ;  /* 0x0000002b032b7220 */ /* 0x000fe40000410000 */
[C---:B------:R-:W-:Y:S02]  /*9cd0*/  FMUL.FTZ R44, R132.reuse, R44 ;  /* 0x0000002c842c7220 */ /* 0x040fe40000410000 */
        /* <DEDUP_REMOVED lines=9> */
[C---:B----4-:R-:W-:Y:S01]  /*9d70*/  HMMA.16816.F32.BF16 R100, R128.reuse, R140, R100 ;  /* 0x0000008c8064723c */ /* 0x050fe20000041864 */
[----:B------:R-:W4:Y:S03]  /*9d80*/  LDSM.16.MT88.4 R136, [R135+0x100] ;  /* 0x000100008788783b */ /* 0x000f260000004200 */
        /* <DEDUP_REMOVED lines=8> */
[C---:B---3--:R-:W-:Y:S01]  /*9e10*/  HMMA.16816.F32.BF16 R108, R128.reuse, R124, R108 ;  /* 0x0000007c806c723c */ /* 0x048fe2000004186c */
[----:B------:R-:W-:Y:S03]  /*9e20*/  LDSM.16.MT88.4 R144, [R135+0x900] ;  /* 0x000900008790783b */ /* 0x000fe60000004200 */
[C---:B------:R-:W-:Y:S02]  /*9e30*/  FMUL.FTZ R52, R132.reuse, R52 ;  /* 0x0000003484347220 */ /* 0x040fe40000410000 */
[C---:B------:R-:W-:Y:S02]  /*9e40*/  FMUL.FTZ R53, R132.reuse, R53 ;  /* 0x0000003584357220 */ /* 0x040fe40000410000 */
[C---:B------:R-:W-:Y:S01]  /*9e50*/  HMMA.16816.F32.BF16 R112, R128.reuse, R126, R112 ;  /* 0x0000007e8070723c */ /* 0x040fe20000041870 */
[----:B------:R-:W3:Y:S01]  /*9e60*/  LDSM.16.MT88.4 R124, [R133+0x2100] ;  /* 0x00210000857c783b */ /* 0x000ee20000004200 */
        /* <DEDUP_REMOVED lines=8> */
[C---:B----4-:R-:W-:Y:S03]  /*9ef0*/  HMMA.16816.F32.BF16 R116, R128.reuse, R136, R116 ;  /* 0x000000888074723c */ /* 0x050fe60000041874 */
[C---:B------:R-:W-:Y:S02]  /*9f00*/  FMUL.FTZ R60, R132.reuse, R60 ;  /* 0x0000003c843c7220 */ /* 0x040fe40000410000 */
[C---:B------:R-:W-:Y:S02]  /*9f10*/  FMUL.FTZ R61, R132.reuse, R61 ;  /* 0x0000003d843d7220 */ /* 0x040fe40000410000 */
[C---:B------:R-:W-:Y:S01]  /*9f20*/  FMUL.FTZ R62, R3.reuse, R62 ;  /* 0x0000003e033e7220 */ /* 0x040fe20000410000 */
[C---:B------:R-:W-:Y:S01]  /*9f30*/  HMMA.16816.F32.BF16 R120, R128.reuse, R138, R120 ;  /* 0x0000008a8078723c */ /* 0x040fe20000041878 */
[----:B------:R-:W4:Y:S03]  /*9f40*/  LDSM.16.MT88.4 R136, [R184+UR4+0x2100] ;  /* 0x00210004b888783b */ /* 0x000f260008004200 */
[C---:B------:R-:W-:Y:S02]  /*9f50*/  FMUL.FTZ R63, R3.reuse, R63 ;  /* 0x0000003f033f7220 */ /* 0x040fe40000410000 */
[C---:B------:R-:W-:Y:S02]  /*9f60*/  FMUL.FTZ R64, R132.reuse, R64 ;  /* 0x0000004084407220 */ /* 0x040fe40000410000 */
[C---:B-----5:R-:W-:Y:S04]  /*9f70*/  HMMA.16816.F32.BF16 R36, R128.reuse, R140, R36 ;  /* 0x0000008c8024723c */ /* 0x060fe80000041824 */
[C---:B------:R-:W-:Y:S02]  /*9f80*/  FMUL.FTZ R65, R132.reuse, R65 ;  /* 0x0000004184417220 */ /* 0x040fe40000410000 */
[C---:B------:R-:W-:Y:S02]  /*9f90*/  FMUL.FTZ R66, R3.reuse, R66 ;  /* 0x0000004203427220 */ /* 0x040fe40000410000 */
[C---:B------:R-:W-:Y:S01]  /*9fa0*/  HMMA.16816.F32.BF16 R40, R128.reuse, R142, R40 ;  /* 0x0000008e8028723c */ /* 0x040fe20000041828 */
[----:B------:R-:W5:Y:S03]  /*9fb0*/  LDSM.16.MT88.4 R140, [R135+0x2100] ;  /* 0x00210000878c783b */ /* 0x000f660000004200 */
[C---:B------:R-:W-:Y:S02]  /*9fc0*/  FMUL.FTZ R67, R3.reuse, R67 ;  /* 0x0000004303437220 */ /* 0x040fe40000410000 */
[C---:B------:R-:W-:Y:S02]  /*9fd0*/  FMUL.FTZ R68, R132.reuse, R68 ;  /* 0x0000004484447220 */ /* 0x040fe40000410000 */
[C---:B---3--:R-:W-:Y:S04]  /*9fe0*/  HMMA.16816.F32.BF16 R44, R128.reuse, R124, R44 ;  /* 0x0000007c802c723c */ /* 0x048fe8000004182c */
[C---:B------:R-:W-:Y:S02]  /*9ff0*/  FMUL.FTZ R69, R132.reuse, R69 ;  /* 0x0000004584457220 */ /* 0x040fe40000410000 */
[C---:B------:R-:W-:Y:S02]  /*a000*/  FMUL.FTZ R70, R3.reuse, R70 ;  /* 0x0000004603467220 */ /* 0x040fe40000410000 */
[C---:B------:R-:W-:Y:S01]  /*a010*/  HMMA.16816.F32.BF16 R48, R128.reuse, R126, R48 ;  /* 0x0000007e8030723c */ /* 0x040fe20000041830 */
[----:B------:R-:W3:Y:S03]  /*a020*/  LDSM.16.MT88.4 R124, [R185+UR4+0x4100] ;  /* 0x00410004b97c783b */ /* 0x000ee60008004200 */
[C---:B------:R-:W-:Y:S02]  /*a030*/  FMUL.FTZ R71, R3.reuse, R71 ;  /* 0x0000004703477220 */ /* 0x040fe40000410000 */
[C---:B------:R-:W-:Y:S02]  /*a040*/  FMUL.FTZ R72, R132.reuse, R72 ;  /* 0x0000004884487220 */ /* 0x040fe40000410000 */
[C---:B------:R-:W-:Y:S01]  /*a050*/  FMUL.FTZ R73, R132.reuse, R73 ;  /* 0x0000004984497220 */ /* 0x040fe20000410000 */
[C---:B----4-:R-:W-:Y:S03]  /*a060*/  HMMA.16816.F32.BF16 R52, R128.reuse, R136, R52 ;  /* 0x000000888034723c */ /* 0x050fe60000041834 */
[C---:B------:R-:W-:Y:S02]  /*a070*/  FMUL.FTZ R74, R3.reuse, R74 ;  /* 0x0000004a034a7220 */ /* 0x040fe40000410000 */
[C---:B------:R-:W-:Y:S02]  /*a080*/  FMUL.FTZ R75, R3.reuse, R75 ;  /* 0x0000004b034b7220 */ /* 0x040fe40000410000 */
[C---:B------:R-:W-:Y:S01]  /*a090*/  FMUL.FTZ R76, R132.reuse, R76 ;  /* 0x0000004c844c7220 */ /* 0x040fe20000410000 */
[C---:B------:R-:W-:Y:S01]  /*a0a0*/  HMMA.16816.F32.BF16 R56, R128.reuse, R138, R56 ;  /* 0x0000008a8038723c */ /* 0x040fe20000041838 */
[----:B------:R-:W4:Y:S03]  /*a0b0*/  LDSM.16.MT88.4 R136, [R133+0x4100] ;  /* 0x004100008588783b */ /* 0x000f260000004200 */
        /* <DEDUP_REMOVED lines=17> */
[C---:B----4-:R-:W-:Y:S03]  /*a1d0*/  HMMA.16816.F32.BF16 R76, R128.reuse, R136, R76 ;  /* 0x00000088804c723c */ /* 0x050fe6000004184c */
[C---:B------:R-:W-:Y:S02]  /*a1e0*/  FMUL.FTZ R88, R132.reuse, R88 ;  /* 0x0000005884587220 */ /* 0x040fe40000410000 */
[----:B------:R-:W-:Y:S02]  /*a1f0*/  FMUL.FTZ R89, R132, R89 ;  /* 0x0000005984597220 */ /* 0x000fe40000410000 */
[----:B------:R-:W-:Y:S01]  /*a200*/  FMUL.FTZ R90, R3, R90 ;  /* 0x0000005a035a7220 */ /* 0x000fe20000410000 */
[C---:B------:R-:W-:Y:S01]  /*a210*/  HMMA.16816.F32.BF16 R80, R128.reuse, R138, R80 ;  /* 0x0000008a8050723c */ /* 0x040fe20000041850 */
[----:B------:R-:W4:Y:S03]  /*a220*/  LDSM.16.MT88.4 R136, [R185+UR4+0x900] ;  /* 0x00090004b988783b */ /* 0x000f260008004200 */
[--C-:B------:R-:W-:Y:S02]  /*a230*/  FFMA.FTZ R161, R12, c[0x0][0x2d0], -R165.reuse ;  /* 0x0000b4000ca17a23 */ /* 0x100fe400000108a5 */
[--C-:B------:R-:W-:Y:S02]  /*a240*/  FFMA.FTZ R162, R13, c[0x0][0x2d0], -R165.reuse ;  /* 0x0000b4000da27a23 */ /* 0x100fe400000108a5 */
[C---:B-----5:R-:W-:Y:S02]  /*a250*/  HMMA.16816.F32.BF16 R84, R128.reuse, R140, R84 ;  /* 0x0000008c8054723c */ /* 0x060fe40000041854 */
[----:B------:R-:W-:Y:S02]  /*a260*/  MUFU.EX2 R161, R161 ;  /* 0x000000a100a17308 */ /* 0x000fe40000000800 */
[--C-:B------:R-:W-:Y:S01]  /*a270*/  FFMA.FTZ R166, R14, c[0x0][0x2d0], -R160.reuse ;  /* 0x0000b4000ea67a23 */ /* 0x100fe200000108a0 */
[----:B--2---:R-:W-:Y:S01]  /*a280*/  F2FP.BF16.PACK_AB R14, R164, R163 ;  /* 0x000000a3a40e723e */ /* 0x004fe200000010ff */
[--C-:B------:R-:W-:Y:S01]  /*a290*/  FFMA.FTZ R167, R15, c[0x0][0x2d0], -R160.reuse ;  /* 0x0000b4000fa77a23 */ /* 0x100fe200000108a0 */
[----:B-1----:R-:W-:Y:S01]  /*a2a0*/  F2FP.BF16.PACK_AB R15, R169, R168 ;  /* 0x000000a8a90f723e */ /* 0x002fe200000010ff */
[C---:B------:R-:W-:Y:S04]  /*a2b0*/  FMUL.FTZ R91, R3.reuse, R91 ;  /* 0x0000005b035b7220 */ /* 0x040fe80000410000 */
[----:B------:R-:W-:Y:S01]  /*a2c0*/  MUFU.EX2 R166, R166 ;  /* 0x000000a600a67308 */ /* 0x000fe20000000800 */
[C---:B------:R-:W-:Y:S02]  /*a2d0*/  FMUL.FTZ R92, R132.reuse, R92 ;  /* 0x0000005c845c7220 */ /* 0x040fe40000410000 */
[C---:B------:R-:W-:Y:S01]  /*a2e0*/  HMMA.16816.F32.BF16 R88, R128.reuse, R142, R88 ;  /* 0x0000008e8058723c */ /* 0x040fe20000041858 */
[----:B------:R-:W1:Y:S02]  /*a2f0*/  LDSM.16.MT88.4 R140, [R184+UR4+0x900] ;  /* 0x00090004b88c783b */ /* 0x000e640008004200 */
[C---:B------:R-:W-:Y:S02]  /*a300*/  FMUL.FTZ R93, R132.reuse, R93 ;  /* 0x0000005d845d7220 */ /* 0x040fe40000410000 */
[C---:B------:R-:W-:Y:S02]  /*a310*/  FMUL.FTZ R94, R3.reuse, R94 ;  /* 0x0000005e035e7220 */ /* 0x040fe40000410000 */
[----:B------:R-:W2:Y:S01]  /*a320*/  MUFU.EX2 R162, R162 ;  /* 0x000000a200a27308 */ /* 0x000ea20000000800 */
[C---:B------:R-:W-:Y:S04]  /*a330*/  FMUL.FTZ R95, R3.reuse, R95 ;  /* 0x0000005f035f7220 */ /* 0x040fe80000410000 */
[C---:B------:R-:W-:Y:S02]  /*a340*/  FMUL.FTZ R96, R132.reuse, R96 ;  /* 0x0000006084607220 */ /* 0x040fe40000410000 */
[----:B------:R-:W-:Y:S01]  /*a350*/  FMUL.FTZ R97, R132, R97 ;  /* 0x0000006184617220 */ /* 0x000fe20000410000 */
[C---:B---3--:R-:W-:Y:S02]  /*a360*/  HMMA.16816.F32.BF16 R92, R128.reuse, R124, R92 ;  /* 0x0000007c805c723c */ /* 0x048fe4000004185c */
[----:B------:R-:W3:Y:S01]  /*a370*/  MUFU.EX2 R167, R167 ;  /* 0x000000a700a77308 */ /* 0x000ee20000000800 */
[C---:B------:R-:W-:Y:S02]  /*a380*/  FMUL.FTZ R98, R3.reuse, R98 ;  /* 0x0000006203627220 */ /* 0x040fe40000410000 */
[C---:B------:R-:W-:Y:S02]  /*a390*/  FMUL.FTZ R99, R3.reuse, R99 ;  /* 0x0000006303637220 */ /* 0x040fe40000410000 */
[----:B------:R-:W-:Y:S02]  /*a3a0*/  FFMA.FTZ R32, R32, c[0x0][0x2d0], -R165 ;  /* 0x0000b40020207a23 */ /* 0x000fe400000108a5 */
[----:B------:R-:W-:Y:S03]  /*a3b0*/  FFMA.FTZ R34, R34, c[0x0][0x2d0], -R160 ;  /* 0x0000b40022227a23 */ /* 0x000fe600000108a0 */
[----:B------:R-:W-:Y:S01]  /*a3c0*/  HMMA.16816.F32.BF16 R96, R128, R126, R96 ;  /* 0x0000007e8060723c */ /* 0x000fe20000041860 */
[----:B------:R-:W5:Y:S01]  /*a3d0*/  LDSM.16.MT88.4 R124, [R133+0x2900] ;  /* 0x00290000857c783b */ /* 0x000f620000004200 */
[----:B------:R-:W-:Y:S01]  /*a3e0*/  MUFU.EX2 R32, R32 ;  /* 0x0000002000207308 */ /* 0x000fe20000000800 */
[----:B------:R-:W-:Y:S01]  /*a3f0*/  FFMA.FTZ R158, R3, R218, R158 ;  /* 0x000000da039e7223 */ /* 0x000fe2000001009e */
[----:B--2---:R-:W-:Y:S01]  /*a400*/  F2FP.BF16.PACK_AB R12, R162, R161 ;  /* 0x000000a1a20c723e */ /* 0x004fe200000010ff */
[----:B------:R-:W-:Y:S02]  /*a410*/  FFMA.FTZ R153, R132, R217, R153 ;  /* 0x000000d984997223 */ /* 0x000fe40000010099 */
[----:B------:R-:W-:Y:S02]  /*a420*/  FADD.FTZ R158, R159, R158 ;  /* 0x0000009e9f9e7221 */ /* 0x000fe40000010000 */
[----:B------:R-:W2:Y:S03]  /*a430*/  LDSM.16.MT88.4 R128, [R184+UR4+0x2900] ;  /* 0x00290004b880783b */ /* 0x000ea60008004200 */
[----:B------:R-:W-:Y:S01]  /*a440*/  MUFU.EX2 R34, R34 ;  /* 0x0000002200227308 */ /* 0x000fe20000000800 */
[----:B------:R-:W-:Y:S01]  /*a450*/  FADD.FTZ R3, R155, R158 ;  /* 0x0000009e9b037221 */ /* 0x000fe20000010000 */
[----:B---3--:R-:W-:Y:S01]  /*a460*/  F2FP.BF16.PACK_AB R13, R167, R166 ;  /* 0x000000a6a70d723e */ /* 0x008fe200000010ff */
[----:B------:R-:W-:Y:S02]  /*a470*/  FADD.FTZ R154, R154, R153 ;  /* 0x000000999a9a7221 */ /* 0x000fe40000010000 */
[----:B------:R-:W-:Y:S02]  /*a480*/  FADD.FTZ R3, R156, R3 ;  /* 0x000000039c037221 */ /* 0x000fe40000010000 */
[----:B------:R-:W-:Y:S02]  /*a490*/  FADD.FTZ R157, R157, R154 ;  /* 0x0000009a9d9d7221 */ /* 0x000fe40000010000 */
[C---:B----4-:R-:W-:Y:S05]  /*a4a0*/  HMMA.16816.F32.BF16 R4, R12.reuse, R136, R4 ;  /* 0x000000880c04723c */ /* 0x050fea0000041804 */
[----:B------:R-:W-:Y:S02]  /*a4b0*/  FADD.FTZ R166, R166, R3 ;  /* 0x00000003a6a67221 */ /* 0x000fe40000010000 */
[----:B------:R-:W-:Y:S01]  /*a4c0*/  FADD.FTZ R152, R152, R157 ;  /* 0x0000009d98987221 */ /* 0x000fe20000010000 */
        /* <DEDUP_REMOVED lines=11> */
[C---:B-1----:R-:W-:Y:S04]  /*a580*/  HMMA.16816.F32.BF16 R108, R12.reuse, R140, R108 ;  /* 0x0000008c0c6c723c */ /* 0x042fe8000004186c */
[----:B------:R-:W-:Y:S04]  /*a590*/  FADD.FTZ R163, R164, R163 ;  /* 0x000000a3a4a37221 */ /* 0x000fe80000010000 */
[C---:B------:R-:W-:Y:S01]  /*a5a0*/  HMMA.16816.F32.BF16 R112, R12.reuse, R142, R112 ;  /* 0x0000008e0c70723c */ /* 0x040fe20000041870 */
[----:B------:R-:W-:Y:S07]  /*a5b0*/  LDSM.16.MT88.4 R140, [R135+0x4900] ;  /* 0x00490000878c783b */ /* 0x000fee0000004200 */
[C---:B------:R-:W-:Y:S08]  /*a5c0*/  HMMA.16816.F32.BF16 R116, R12.reuse, R144, R116 ;  /* 0x000000900c74723c */ /* 0x040ff00000041874 */
[C---:B------:R-:W-:Y:S01]  /*a5d0*/  HMMA.16816.F32.BF16 R120, R12.reuse, R146, R120 ;  /* 0x000000920c78723c */ /* 0x040fe20000041878 */
[----:B------:R-:W-:Y:S07]  /*a5e0*/  LDSM.16.MT88.4 R144, [R184+UR4+0x1100] ;  /* 0x00110004b890783b */ /* 0x000fee0008004200 */
[C---:B------:R-:W-:Y:S07]  /*a5f0*/  HMMA.16816.F32.BF16 R36, R12.reuse, R148, R36 ;  /* 0x000000940c24723c */ /* 0x040fee0000041824 */
[--C-:B------:R-:W-:Y:S01]  /*a600*/  FFMA.FTZ R148, R20, c[0x0][0x2d0], -R165.reuse ;  /* 0x0000b40014947a23 */ /* 0x100fe200000108a5 */
[C---:B------:R-:W-:Y:S04]  /*a610*/  HMMA.16816.F32.BF16 R40, R12.reuse, R150, R40 ;  /* 0x000000960c28723c */ /* 0x040fe80000041828 */
[--C-:B------:R-:W-:Y:S01]  /*a620*/  FFMA.FTZ R149, R21, c[0x0][0x2d0], -R165.reuse ;  /* 0x0000b40015957a23 */ /* 0x100fe200000108a5 */
[----:B------:R-:W-:Y:S01]  /*a630*/  MUFU.EX2 R148, R148 ;  /* 0x0000009400947308 */ /* 0x000fe20000000800 */
[----:B------:R-:W-:Y:S01]  /*a640*/  LDSM.16.MT88.4 R20, [R133+0x1100] ;  /* 0x001100008514783b */ /* 0x000fe20000004200 */
[--C-:B------:R-:W-:Y:S01]  /*a650*/  FFMA.FTZ R150, R24, c[0x0][0x2d0], -R165.reuse ;  /* 0x0000b40018967a23 */ /* 0x100fe200000108a5 */
[C---:B-----5:R-:W-:Y:S04]  /*a660*/  HMMA.16816.F32.BF16 R44, R12.reuse, R124, R44 ;  /* 0x0000007c0c2c723c */ /* 0x060fe8000004182c */
[----:B------:R-:W-:Y:S02]  /*a670*/  FFMA.FTZ R151, R25, c[0x0][0x2d0], -R165 ;  /* 0x0000b40019977a23 */ /* 0x000fe400000108a5 */
[----:B------:R-:W-:Y:S01]  /*a680*/  LDSM.16.MT88.4 R24, [R135+0x1100] ;  /* 0x001100008718783b */ /* 0x000fe20000004200 */
[----:B------:R-:W1:Y:S01]  /*a690*/  MUFU.EX2 R149, R149 ;  /* 0x0000009500957308 */ /* 0x000e620000000800 */
[C---:B------:R-:W-:Y:S06]  /*a6a0*/  HMMA.16816.F32.BF16 R48, R12.reuse, R126, R48 ;  /* 0x0000007e0c30723c */ /* 0x040fec0000041830 */
[----:B------:R-:W4:Y:S02]  /*a6b0*/  LDSM.16.MT88.4 R124, [R133+0x4900] ;  /* 0x00490000857c783b */ /* 0x000f240000004200 */
[C---:B--2---:R-:W-:Y:S01]  /*a6c0*/  HMMA.16816.F32.BF16 R52, R12.reuse, R128, R52 ;  /* 0x000000800c34723c */ /* 0x044fe20000041834 */
[----:B------:R-:W-:Y:S07]  /*a6d0*/  MUFU.EX2 R150, R150 ;  /* 0x0000009600967308 */ /* 0x000fee0000000800 */
[C---:B------:R-:W-:Y:S01]  /*a6e0*/  HMMA.16816.F32.BF16 R56, R12.reuse, R130, R56 ;  /* 0x000000820c38723c */ /* 0x040fe20000041838 */
[----:B------:R-:W2:Y:S02]  /*a6f0*/  LDSM.16.MT88.4 R128, [R184+UR4+0x4900] ;  /* 0x00490004b880783b */ /* 0x000ea40008004200 */
[----:B------:R-:W5:Y:S05]  /*a700*/  MUFU.EX2 R151, R151 ;  /* 0x0000009700977308 */ /* 0x000f6a0000000800 */
[C---:B---3--:R-:W-:Y:S08]  /*a710*/  HMMA.16816.F32.BF16 R60, R12.reuse, R16, R60 ;  /* 0x000000100c3c723c */ /* 0x048ff0000004183c */
[C---:B------:R-:W-:Y:S01]  /*a720*/  HMMA.16816.F32.BF16 R64, R12.reuse, R18, R64 ;  /* 0x000000120c40723c */ /* 0x040fe20000041840 */
[----:B------:R-:W3:Y:S07]  /*a730*/  LDSM.16.MT88.4 R16, [R185+UR4+0x1100] ;  /* 0x00110004b910783b */ /* 0x000eee0008004200 */
        /* <DEDUP_REMOVED lines=8> */
[----:B------:R-:W-:Y:S07]  /*a7c0*/  LDSM.16.MT88.4 R128, [R133+0x5100] ;  /* 0x005100008580783b */ /* 0x000fee0000004200 */
[C---:B------:R-:W-:Y:S08]  /*a7d0*/  HMMA.16816.F32.BF16 R92, R12.reuse, R140, R92 ;  /* 0x0000008c0c5c723c */ /* 0x040ff0000004185c */
[----:B------:R-:W-:Y:S01]  /*a7e0*/  HMMA.16816.F32.BF16 R96, R12, R142, R96 ;  /* 0x0000008e0c60723c */ /* 0x000fe20000041860 */
[----:B------:R-:W-:Y:S06]  /*a7f0*/  LDSM.16.MT88.4 R140, [R135+0x5100] ;  /* 0x00510000878c783b */ /* 0x000fec0000004200 */
[----:B-1----:R-:W-:Y:S01]  /*a800*/  F2FP.BF16.PACK_AB R12, R149, R148 ;  /* 0x00000094950c723e */ /* 0x002fe200000010ff */
        /* <DEDUP_REMOVED lines=13> */
[----:B------:R-:W1:Y:S07]  /*a8e0*/  LDSM.16.MT88.4 R16, [R133+0x3100] ;  /* 0x003100008510783b */ /* 0x000e6e0000004200 */
[C---:B------:R-:W-:Y:S08]  /*a8f0*/  HMMA.16816.F32.BF16 R100, R12.reuse, R20, R100 ;  /* 0x000000140c64723c */ /* 0x040ff00000041864 */
[C---:B------:R-:W-:Y:S01]  /*a900*/  HMMA.16816.F32.BF16 R104, R12.reuse, R22, R104 ;  /* 0x000000160c68723c */ /* 0x040fe20000041868 */
[----:B------:R-:W2:Y:S07]  /*a910*/  LDSM.16.MT88.4 R20, [R184+UR4+0x3100] ;  /* 0x00310004b814783b */ /* 0x000eae0008004200 */
[C---:B------:R-:W-:Y:S07]  /*a920*/  HMMA.16816.F32.BF16 R108, R12.reuse, R144, R108 ;  /* 0x000000900c6c723c */ /* 0x040fee000004186c */
[--C-:B------:R-:W-:Y:S01]  /*a930*/  FFMA.FTZ R144, R28, c[0x0][0x2d0], -R165.reuse ;  /* 0x0000b4001c907a23 */ /* 0x100fe200000108a5 */
[C---:B------:R-:W-:Y:S04]  /*a940*/  HMMA.16816.F32.BF16 R112, R12.reuse, R146, R112 ;  /* 0x000000920c70723c */ /* 0x040fe80000041870 */
[--C-:B------:R-:W-:Y:S01]  /*a950*/  FFMA.FTZ R145, R29, c[0x0][0x2d0], -R165.reuse ;  /* 0x0000b4001d917a23 */ /* 0x100fe200000108a5 */
[----:B------:R-:W-:Y:S01]  /*a960*/  MUFU.EX2 R144, R144 ;  /* 0x0000009000907308 */ /* 0x000fe20000000800 */
[----:B------:R-:W-:Y:S02]  /*a970*/  FFMA.FTZ R165, R33, c[0x0][0x2d0], -R165 ;  /* 0x0000b40021a57a23 */ /* 0x000fe400000108a5 */
[C---:B------:R-:W-:Y:S04]  /*a980*/  HMMA.16816.F32.BF16 R116, R12.reuse, R24, R116 ;  /* 0x000000180c74723c */ /* 0x040fe80000041874 */
[--C-:B------:R-:W-:Y:S02]  /*a990*/  FFMA.FTZ R33, R30, c[0x0][0x2d0], -R160.reuse ;  /* 0x0000b4001e217a23 */ /* 0x100fe400000108a0 */
[--C-:B------:R-:W-:Y:S01]  /*a9a0*/  FFMA.FTZ R146, R31, c[0x0][0x2d0], -R160.reuse ;  /* 0x0000b4001f927a23 */ /* 0x100fe200000108a0 */
[----:B------:R-:W3:Y:S01]  /*a9b0*/  MUFU.EX2 R145, R145 ;  /* 0x0000009100917308 */ /* 0x000ee20000000800 */
[C---:B------:R-:W-:Y:S01]  /*a9c0*/  HMMA.16816.F32.BF16 R120, R12.reuse, R26, R120 ;  /* 0x0000001a0c78723c */ /* 0x040fe20000041878 */
[----:B------:R-:W5:Y:S03]  /*a9d0*/  LDSM.16.MT88.4 R24, [R135+0x3100] ;  /* 0x003100008718783b */ /* 0x000f660000004200 */
[----:B------:R-:W-:Y:S04]  /*a9e0*/  FFMA.FTZ R160, R35, c[0x0][0x2d0], -R160 ;  /* 0x0000b40023a07a23 */ /* 0x000fe800000108a0 */
[C---:B----4-:R-:W-:Y:S01]  /*a9f0*/  HMMA.16816.F32.BF16 R36, R12.reuse, R124, R36 ;  /* 0x0000007c0c24723c */ /* 0x050fe20000041824 */
[----:B------:R-:W-:Y:S01]  /*aa00*/  LDSM.16.MT88.4 R28, [R184+UR4+0x1900] ;  /* 0x00190004b81c783b */ /* 0x000fe20008004200 */
[----:B------:R-:W4:Y:S06]  /*aa10*/  MUFU.EX2 R165, R165 ;  /* 0x000000a500a57308 */ /* 0x000f2c0000000800 */
[C---:B------:R-:W-:Y:S01]  /*aa20*/  HMMA.16816.F32.BF16 R40, R12.reuse, R126, R40 ;  /* 0x0000007e0c28723c */ /* 0x040fe20000041828 */
[----:B------:R-:W3:Y:S03]  /*aa30*/  LDSM.16.MT88.4 R124, [R185+UR4+0x5100] ;  /* 0x00510004b97c783b */ /* 0x000ee60008004200 */
[----:B------:R-:W-:Y:S04]  /*aa40*/  MUFU.EX2 R33, R33 ;  /* 0x0000002100217308 */ /* 0x000fe80000000800 */
[C---:B-1----:R-:W-:Y:S06]  /*aa50*/  HMMA.16816.F32.BF16 R44, R12.reuse, R16, R44 ;  /* 0x000000100c2c723c */ /* 0x042fec000004182c */
[----:B------:R-:W1:Y:S02]  /*aa60*/  MUFU.EX2 R146, R146 ;  /* 0x0000009200927308 */ /* 0x000e640000000800 */
[C---:B------:R-:W-:Y:S01]  /*aa70*/  HMMA.16816.F32.BF16 R48, R12.reuse, R18, R48 ;  /* 0x000000120c30723c */ /* 0x040fe20000041830 */
[----:B------:R-:W1:Y:S07]  /*aa80*/  LDSM.16.MT88.4 R16, [R185+UR4+0x1900] ;  /* 0x00190004b910783b */ /* 0x000e6e0008004200 */
[C---:B--2---:R-:W-:Y:S01]  /*aa90*/  HMMA.16816.F32.BF16 R52, R12.reuse, R20, R52 ;  /* 0x000000140c34723c */ /* 0x044fe20000041834 */
[----:B------:R-:W2:Y:S07]  /*aaa0*/  MUFU.EX2 R35, R160 ;  /* 0x000000a000237308 */ /* 0x000eae0000000800 */
[C---:B------:R-:W-:Y:S01]  /*aab0*/  HMMA.16816.F32.BF16 R56, R12.reuse, R22, R56 ;  /* 0x000000160c38723c */ /* 0x040fe20000041838 */
[----:B------:R-:W1:Y:S07]  /*aac0*/  LDSM.16.MT88.4 R20, [R133+0x1900] ;  /* 0x001900008514783b */ /* 0x000e6e0000004200 */
[C---:B-----5:R-:W-:Y:S08]  /*aad0*/  HMMA.16816.F32.BF16 R60, R12.reuse, R24, R60 ;  /* 0x000000180c3c723c */ /* 0x060ff0000004183c */
[C---:B------:R-:W-:Y:S01]  /*aae0*/  HMMA.16816.F32.BF16 R64, R12.reuse, R26, R64 ;  /* 0x0000001a0c40723c */ /* 0x040fe20000041840 */
[----:B------:R-:W5:Y:S07]  /*aaf0*/  LDSM.16.MT88.4 R24, [R135+0x1900] ;  /* 0x001900008718783b */ /* 0x000f6e0000004200 */
[C---:B---3--:R-:W-:Y:S08]  /*ab00*/  HMMA.16816.F32.BF16 R68, R12.reuse, R124, R68 ;  /* 0x0000007c0c44723c */ /* 0x048ff00000041844 */
[C---:B------:R-:W-:Y:S08]  /*ab10*/  HMMA.16816.F32.BF16 R72, R12.reuse, R126, R72 ;  /* 0x0000007e0c48723c */ /* 0x040ff00000041848 */
[C---:B------:R-:W-:Y:S08]  /*ab20*/  HMMA.16816.F32.BF16 R76, R12.reuse, R128, R76 ;  /* 0x000000800c4c723c */ /* 0x040ff0000004184c */
[C---:B------:R-:W-:Y:S08]  /*ab30*/  HMMA.16816.F32.BF16 R80, R12.reuse, R130, R80 ;  /* 0x000000820c50723c */ /* 0x040ff00000041850 */
[C---:B------:R-:W-:Y:S08]  /*ab40*/  HMMA.16816.F32.BF16 R84, R12.reuse, R136, R84 ;  /* 0x000000880c54723c */ /* 0x040ff00000041854 */
[C---:B------:R-:W-:Y:S08]  /*ab50*/  HMMA.16816.F32.BF16 R88, R12.reuse, R138, R88 ;  /* 0x0000008a0c58723c */ /* 0x040ff00000041858 */
[C---:B------:R-:W-:Y:S08]  /*ab60*/  HMMA.16816.F32.BF16 R92, R12.reuse, R140, R92 ;  /* 0x0000008c0c5c723c */ /* 0x040ff0000004185c */
[----:B------:R-:W-:Y:S07]  /*ab70*/  HMMA.16816.F32.BF16 R96, R12, R142, R96 ;  /* 0x0000008e0c60723c */ /* 0x000fee0000041860 */
[----:B------:R-:W-:Y:S01]  /*ab80*/  F2FP.BF16.PACK_AB R12, R145, R144 ;  /* 0x00000090910c723e */ /* 0x000fe200000010ff */
[----:B------:R-:W-:Y:S01]  /*ab90*/  FADD.FTZ R144, R144, R151 ;  /* 0x0000009790907221 */ /* 0x000fe20000010000 */
[----:B----4-:R-:W-:Y:S03]  /*aba0*/  F2FP.BF16.PACK_AB R14, R165, R32 ;  /* 0x00000020a50e723e */ /* 0x010fe600000010ff */
[C---:B-1----:R-:W-:Y:S01]  /*abb0*/  F2FP.BF16.PACK_AB R13, R146.reuse, R33 ;  /* 0x00000021920d723e */ /* 0x042fe200000010ff */
[----:B------:R-:W-:Y:S01]  /*abc0*/  FADD.FTZ R33, R33, R172 ;  /* 0x000000ac21217221 */ /* 0x000fe20000010000 */
[----:B--2---:R-:W-:Y:S01]  /*abd0*/  F2FP.BF16.PACK_AB R15, R35, R34 ;  /* 0x00000022230f723e */ /* 0x004fe200000010ff */
[----:B------:R-:W-:Y:S02]  /*abe0*/  FADD.FTZ R145, R145, R144 ;  /* 0x0000009091917221 */ /* 0x000fe40000010000 */
[----:B------:R-:W-:Y:S02]  /*abf0*/  FADD.FTZ R33, R146, R33 ;  /* 0x0000002192217221 */ /* 0x000fe40000010000 */
[----:B------:R-:W-:Y:S02]  /*ac00*/  FADD.FTZ R32, R32, R145 ;  /* 0x0000009120207221 */ /* 0x000fe40000010000 */
[C---:B------:R-:W-:Y:S01]  /*ac10*/  HMMA.16816.F32.BF16 R128, R12.reuse, R16, R4 ;  /* 0x000000100c80723c */ /* 0x040fe20000041804 */
[----:B------:R-:W1:Y:S02]  /*ac20*/  LDSM.16.MT88.4 R4, [R185+UR4+0x3900] ;  /* 0x00390004b904783b */ /* 0x000e640008004200 */
[----:B------:R-:W-:Y:S02]  /*ac30*/  FADD.FTZ R34, R34, R33 ;  /* 0x0000002122227221 */ /* 0x000fe40000010000 */
[----:B------:R-:W-:Y:S02]  /*ac40*/  FADD.FTZ R217, R165, R32 ;  /* 0x00000020a5d97221 */ /* 0x000fe40000010000 */
[----:B------:R-:W-:Y:S01]  /*ac50*/  FADD.FTZ R218, R35, R34 ;  /* 0x0000002223da7221 */ /* 0x000fe20000010000 */
[C---:B------:R-:W-:Y:S01]  /*ac60*/  HMMA.16816.F32.BF16 R124, R12.reuse, R18, R8 ;  /* 0x000000120c7c723c */ /* 0x040fe20000041808 */
[----:B------:R-:W2:Y:S07]  /*ac70*/  LDSM.16.MT88.4 R8, [R133+0x3900] ;  /* 0x003900008508783b */ /* 0x000eae0000004200 */
[C---:B------:R-:W-:Y:S01]  /*ac80*/  HMMA.16816.F32.BF16 R100, R12.reuse, R20, R100 ;  /* 0x000000140c64723c */ /* 0x040fe20000041864 */
[----:B------:R-:W3:Y:S07]  /*ac90*/  LDSM.16.MT88.4 R16, [R184+UR4+0x3900] ;  /* 0x00390004b810783b */ /* 0x000eee0008004200 */
[C---:B------:R-:W-:Y:S08]  /*aca0*/  HMMA.16816.F32.BF16 R104, R12.reuse, R22, R104 ;  /* 0x000000160c68723c */ /* 0x040ff00000041868 */
[C---:B------:R-:W-:Y:S07]  /*acb0*/  HMMA.16816.F32.BF16 R108, R12.reuse, R28, R108 ;  /* 0x0000001c0c6c723c */ /* 0x040fee000004186c */
[----:B------:R-:W-:Y:S01]  /*acc0*/  IADD3 R29, R221, -0x2, RZ ;  /* 0xfffffffedd1d7810 */ /* 0x000fe20007ffe0ff */
[C---:B------:R-:W-:Y:S03]  /*acd0*/  HMMA.16816.F32.BF16 R112, R12.reuse, R30, R112 ;  /* 0x0000001e0c70723c */ /* 0x040fe60000041870 */
[C---:B------:R-:W-:Y:S05]  /*ace0*/  ISETP.GE.AND P0, PT, R29.reuse, R194, PT ;  /* 0x000000c21d00720c */ /* 0x040fea0003f06270 */
[C---:B-----5:R-:W-:Y:S08]  /*acf0*/  HMMA.16816.F32.BF16 R116, R12.reuse, R24, R116 ;  /* 0x000000180c74723c */ /* 0x060ff00000041874 */
[C---:B------:R-:W-:Y:S04]  /*ad00*/  HMMA.16816.F32.BF16 R120, R12.reuse, R26, R120 ;  /* 0x0000001a0c78723c */ /* 0x040fe80000041878 */
[----:B------:R-:W-:Y:S04]  /*ad10*/  @P0 SHF.R.S32.HI R20, RZ, 0x1f, R29 ;  /* 0x0000001fff140819 */ /* 0x000fe8000001141d */
[C---:B-1----:R-:W-:Y:S07]  /*ad20*/  HMMA.16816.F32.BF16 R36, R12.reuse, R4, R36 ;  /* 0x000000040c24723c */ /* 0x042fee0000041824 */
[----:B------:R-:W-:Y:S01]  /*ad30*/  @P0 IMAD R4, R20, c[0x0][0x1e0], RZ ;  /* 0x0000780014040a24 */ /* 0x000fe200078e02ff */
[C---:B------:R-:W-:Y:S01]  /*ad40*/  HMMA.16816.F32.BF16 R40, R12.reuse, R6, R40 ;  /* 0x000000060c28723c */ /* 0x040fe20000041828 */
[----:B------:R-:W1:Y:S03]  /*ad50*/  LDSM.16.MT88.4 R20, [R135+0x3900] ;  /* 0x003900008714783b */ /* 0x000e660000004200 */
[C---:B------:R-:W-:Y:S03]  /*ad60*/  @P0 IMAD R4, R29.reuse, c[0x0][0x1e4], R4 ;  /* 0x000079001d040a24 */ /* 0x040fe600078e0204 */
[----:B------:R-:W-:Y:S01]  /*ad70*/  @P0 IMAD.WIDE.U32 R6, R29, c[0x0][0x1e0], RZ ;  /* 0x000078001d060a25 */ /* 0x000fe200078e00ff */
[C---:B--2---:R-:W-:Y:S04]  /*ad80*/  HMMA.16816.F32.BF16 R44, R12.reuse, R8, R44 ;  /* 0x000000080c2c723c */ /* 0x044fe8000004182c */
[----:B------:R-:W-:Y:S02]  /*ad90*/  @P0 IADD3 R29, R7, R4, RZ ;  /* 0x00000004071d0210 */ /* 0x000fe40007ffe0ff */
[C---:B------:R-:W-:Y:S02]  /*ada0*/  @P0 SHF.L.U32 R28, R6.reuse, 0x6, RZ ;  /* 0x00000006061c0819 */ /* 0x040fe400000006ff */
[C---:B------:R-:W-:Y:S04]  /*adb0*/  HMMA.16816.F32.BF16 R48, R12.reuse, R10, R48 ;  /* 0x0000000a0c30723c */ /* 0x040fe80000041830 */
[----:B------:R-:W-:Y:S02]  /*adc0*/  @P0 SHF.L.U64.HI R29, R6, 0x6, R29 ;  /* 0x00000006061d0819 */ /* 0x000fe4000001021d */
[----:B------:R-:W-:Y:S01]  /*add0*/  @P0 IADD3 R8, P1, R28, R208, RZ ;  /* 0x000000d01c080210 */ /* 0x000fe20007f3e0ff */
[----:B------:R-:W2:Y:S01]  /*ade0*/  LDSM.16.MT88.4 R4, [R185+UR4+0x5900] ;  /* 0x00590004b904783b */ /* 0x000ea20008004200 */
[C---:B---3--:R-:W-:Y:S04]  /*adf0*/  HMMA.16816.F32.BF16 R52, R12.reuse, R16, R52 ;  /* 0x000000100c34723c */ /* 0x048fe80000041834 */
[C---:B------:R-:W-:Y:S02]  /*ae00*/  @P0 IADD3.X R9, R29.reuse, R213, RZ, P1, !PT ;  /* 0x000000d51d090210 */ /* 0x040fe40000ffe4ff */
[C---:B------:R-:W-:Y:S02]  /*ae10*/  @P0 LEA R24, P1, R8.reuse, c[0x0][0x1c8], 0x1 ;  /* 0x0000720008180a11 */ /* 0x040fe400078208ff */
[C---:B------:R-:W-:Y:S04]  /*ae20*/  HMMA.16816.F32.BF16 R56, R12.reuse, R18, R56 ;  /* 0x000000120c38723c */ /* 0x040fe80000041838 */
[----:B------:R-:W-:Y:S02]  /*ae30*/  @P0 LEA.HI.X R25, R8, c[0x0][0x1cc], R9, 0x1, P1 ;  /* 0x0000730008190a11 */ /* 0x000fe400008f0c09 */
[C---:B------:R-:W-:Y:S02]  /*ae40*/  @P0 IADD3 R9, P1, R28.reuse, R179, RZ ;  /* 0x000000b31c090210 */ /* 0x040fe40007f3e0ff */
[C---:B-1----:R-:W-:Y:S04]  /*ae50*/  HMMA.16816.F32.BF16 R60, R12.reuse, R20, R60 ;  /* 0x000000140c3c723c */ /* 0x042fe8000004183c */
[----:B------:R-:W-:Y:S02]  /*ae60*/  @P0 IADD3.X R8, R29, R178, RZ, P1, !PT ;  /* 0x000000b21d080210 */ /* 0x000fe40000ffe4ff */
[C---:B------:R-:W-:Y:S02]  /*ae70*/  @P0 LEA R26, P1, R9.reuse, c[0x0][0x1c8], 0x1 ;  /* 0x00007200091a0a11 */ /* 0x040fe400078208ff */
[C---:B------:R-:W-:Y:S04]  /*ae80*/  HMMA.16816.F32.BF16 R64, R12.reuse, R22, R64 ;  /* 0x000000160c40723c */ /* 0x040fe80000041840 */
[----:B------:R-:W-:Y:S02]  /*ae90*/  @P0 LEA.HI.X R27, R9, c[0x0][0x1cc], R8, 0x1, P1 ;  /* 0x00007300091b0a11 */ /* 0x000fe400008f0c08 */
[----:B------:R1:W3:Y:S01]  /*aea0*/  LDSM.16.MT88.4 R8, [R133+0x5900] ;  /* 0x005900008508783b */ /* 0x0002e20000004200 */
[----:B------:R-:W-:Y:S05]  /*aeb0*/  @P0 IADD3 R16, P1, R28, R177, RZ ;  /* 0x000000b11c100210 */ /* 0x000fea0007f3e0ff */
        /* <DEDUP_REMOVED lines=8> */
[C---:B------:R-:W-:Y:S02]  /*af40*/  @P0 IADD3 R23, P1, R28.reuse, R208, RZ ;  /* 0x000000d01c170210 */ /* 0x040fe40007f3e0ff */
[----:B-1----:R-:W-:Y:S04]  /*af50*/  MOV R133, R2 ;  /* 0x0000000200857202 */ /* 0x002fe80000000f00 */
[----:B------:R-:W-:Y:S02]  /*af60*/  @P0 IADD3.X R4, R29, R213, RZ, P1, !PT ;  /* 0x000000d51d040210 */ /* 0x000fe40000ffe4ff */
[C---:B------:R-:W-:Y:S04]  /*af70*/  @P0 LEA R22, P1, R23.reuse, c[0x0][0x1c8], 0x1 ;  /* 0x0000720017160a11 */ /* 0x040fe800078208ff */
[----:B------:R-:W-:Y:S02]  /*af80*/  @P0 LEA.HI.X R23, R23, c[0x0][0x1cc], R4, 0x1, P1 ;  /* 0x0000730017170a11 */ /* 0x000fe400008f0c04 */
[----:B------:R-:W-:Y:S01]  /*af90*/  @P0 IADD3 R4, P1, R28, R179, RZ ;  /* 0x000000b31c040210 */ /* 0x000fe20007f3e0ff */
[C---:B---3--:R-:W-:Y:S03]  /*afa0*/  HMMA.16816.F32.BF16 R76, R12.reuse, R8, R76 ;  /* 0x000000080c4c723c */ /* 0x048fe6000004184c */
[C---:B------:R-:W-:Y:S02]  /*afb0*/  @P0 IADD3.X R5, R29.reuse, R178, RZ, P1, !PT ;  /* 0x000000b21d050210 */ /* 0x040fe40000ffe4ff */
[C---:B------:R-:W-:Y:S03]  /*afc0*/  @P0 LEA R30, P1, R4.reuse, c[0x0][0x1c8], 0x1 ;  /* 0x00007200041e0a11 */ /* 0x040fe600078208ff */
[C---:B------:R-:W-:Y:S04]  /*afd0*/  HMMA.16816.F32.BF16 R80, R12.reuse, R10, R80 ;  /* 0x0000000a0c50723c */ /* 0x040fe80000041850 */
[----:B------:R-:W-:Y:S02]  /*afe0*/  @P0 LEA.HI.X R31, R4, c[0x0][0x1cc], R5, 0x1, P1 ;  /* 0x00007300041f0a11 */ /* 0x000fe400008f0c05 */
[----:B------:R-:W1:Y:S01]  /*aff0*/  LDSM.16.MT88.4 R4, [R135+0x5900] ;  /* 0x005900008704783b */ /* 0x000e620000004200 */
[C---:B------:R-:W-:Y:S01]  /*b000*/  ISETP.GE.AND P1, PT, R216.reuse, 0x1, PT ;  /* 0x00000001d800780c */ /* 0x040fe20003f26270 */
[C---:B--2---:R-:W-:Y:S04]  /*b010*/  HMMA.16816.F32.BF16 R84, R12.reuse, R16, R84 ;  /* 0x000000100c54723c */ /* 0x044fe80000041854 */
[----:B------:R-:W-:Y:S04]  /*b020*/  IADD3 R216, R216, 0x1, RZ ;  /* 0x00000001d8d87810 */ /* 0x000fe80007ffe0ff */
[----:B------:R-:W-:Y:S01]  /*b030*/  SEL R216, R216, RZ, !P1 ;  /* 0x000000ffd8d87207 */ /* 0x000fe20004800000 */
[C---:B------:R-:W-:Y:S03]  /*b040*/  HMMA.16816.F32.BF16 R88, R12.reuse, R18, R88 ;  /* 0x000000120c58723c */ /* 0x040fe60000041858 */
[----:B------:R-:W-:Y:S01]  /*b050*/  @P0 IADD3 R28, P1, R28, R177, RZ ;  /* 0x000000b11c1c0210 */ /* 0x000fe20007f3e0ff */
[----:B------:R-:W-:Y:S03]  /*b060*/  @P0 IMAD R10, R216, 0x3000, R202 ;  /* 0x00003000d80a0824 */ /* 0x000fe600078e02ca */
[----:B------:R-:W-:Y:S02]  /*b070*/  @P0 IADD3.X R29, R29, R176, RZ, P1, !PT ;  /* 0x000000b01d1d0210 */ /* 0x000fe40000ffe4ff */
[----:B------:R-:W-:Y:S03]  /*b080*/  @P0 SHF.L.U32 R3, R10, 0x1, RZ ;  /* 0x000000010a030819 */ /* 0x000fe600000006ff */
[C---:B------:R-:W-:Y:S02]  /*b090*/  @P0 LEA R8, P1, R28.reuse, c[0x0][0x1c8], 0x1 ;  /* 0x000072001c080a11 */ /* 0x040fe400078208ff */
[----:B------:R-:W-:Y:S01]  /*b0a0*/  @!PT LDS RZ, [RZ] ;  /* 0x00000000fffff984 */ /* 0x000fe20000000800 */
[----:B------:R-:W-:Y:S01]  /*b0b0*/  @!PT LDS RZ, [RZ] ;  /* 0x00000000fffff984 */ /* 0x000fe20000000800 */
[----:B------:R-:W-:Y:S01]  /*b0c0*/  @!PT LDS RZ, [RZ] ;  /* 0x00000000fffff984 */ /* 0x000fe20000000800 */
[----:B------:R2:W-:Y:S02]  /*b0d0*/  @P0 LDGSTS.E.BYPASS.LTC128B.128 [R3+0xc100], [R24.64], !P5 ;  /* 0x0c10000018030fae */ /* 0x0005e4000e901d48 */
[----:B------:R-:W-:Y:S06]  /*b0e0*/  @P0 LEA.HI.X R9, R28, c[0x0][0x1cc], R29, 0x1, P1 ;  /* 0x000073001c090a11 */ /* 0x000fec00008f0c1d */
[----:B------:R2:W-:Y:S01]  /*b0f0*/  @P0 LDGSTS.E.BYPASS.LTC128B.128 [R3+0xe100], [R26.64], !P4 ;  /* 0x0e1000001a030fae */ /* 0x0005e2000e101d48 */
[C---:B-1----:R-:W-:Y:S07]  /*b100*/  HMMA.16816.F32.BF16 R92, R12.reuse, R4, R92 ;  /* 0x000000040c5c723c */ /* 0x042fee000004185c */
[----:B------:R2:W-:Y:S01]  /*b110*/  @P0 LDGSTS.E.BYPASS.LTC128B.128 [R3+0x10100], [R20.64], !P6 ;  /* 0x1010000014030fae */ /* 0x0005e2000f101d48 */
[----:B------:R-:W-:Y:S07]  /*b120*/  HMMA.16816.F32.BF16 R96, R12, R6, R96 ;  /* 0x000000060c60723c */ /* 0x000fee0000041860 */
[----:B------:R2:W-:Y:S08]  /*b130*/  @P0 LDGSTS.E.BYPASS.LTC128B.128 [R3+0xd100], [R22.64], !P5 ;  /* 0x0d10000016030fae */ /* 0x0005f0000e901d48 */
[----:B------:R2:W-:Y:S08]  /*b140*/  @P0 LDGSTS.E.BYPASS.LTC128B.128 [R3+0xf100], [R30.64], !P4 ;  /* 0x0f1000001e030fae */ /* 0x0005f0000e101d48 */
[----:B------:R2:W-:Y:S01]  /*b150*/  @P0 LDGSTS.E.BYPASS.LTC128B.128 [R3+0x11100], [R8.64], !P6 ;  /* 0x1110000008030fae */ /* 0x0005e2000f101d48 */
[----:B------:R-:W-:Y:S02]  /*b160*/  ISETP.GT.AND P0, PT, R221, R220, PT ;  /* 0x000000dcdd00720c */ /* 0x000fe40003f04270 */
[----:B------:R-:W-:Y:S05]  /*b170*/  MOV R221, R219 ;  /* 0x000000db00dd7202 */ /* 0x000fea0000000f00 */
[----:B------:R-:W0:Y:S01]  /*b180*/  LDGDEPBAR ;  /* 0x00000000000079af */ /* 0x000e220000000000 */
[----:B--2---:R-:W-:Y:S05]  /*b190*/  MOV R3, R0 ;  /* 0x0000000000037202 */ /* 0x004fea0000000f00 */
[----:B------:R-:W-:-:S05]  /*b1a0*/  @P0 BRA `(.L_x_2226) ;  /* 0xffffd5e000000947 */ /* 0x000fca000383ffff */
.L_x_2225:
[----:B------:R-:W-:-:S13]  /*b1b0*/  ISETP.GE.AND P0, PT, R219, R194, PT ;  /* 0x000000c2db00720c */ /* 0x000fda0003f06270 */
[----:B------:R-:W-:Y:S05]  /*b1c0*/  @!P0 BRA `(.L_x_2227) ;  /* 0x000035b000008947 */ /* 0x000fea0003800000 */
[----:B------:R-:W-:Y:S01]  /*b1d0*/  LOP3.LUT P0, RZ, R193, 0x4, RZ, 0xc0, !PT ;  /* 0x00000004c1ff7812 */ /* 0x000fe2000780c0ff */
[----:B------:R-:W-:Y:S01]  /*b1e0*/  IMAD.MOV.U32 R193, RZ, RZ, 0x40 ;  /* 0x00000040ffc17424 */ /* 0x000fe200078e00ff */
[----:B------:R-:W-:Y:S01]  /*b1f0*/  ISETP.NE.AND P2, PT, R197, 0x1, PT ;  /* 0x00000001c500780c */ /* 0x000fe20003f45270 */
        /* <DEDUP_REMOVED lines=13> */
.L_x_2236:
[----:B------:R-:W-:Y:S01]  /*b2d0*/  ISETP.GE.AND P0, PT, R194, R219, PT ;  /* 0x000000dbc200720c */ /* 0x000fe20003f06270 */
[----:B------:R-:W-:Y:S04]  /*b2e0*/  DEPBAR.LE SB0, 0x2 ;  /* 0x000080800000791a */ /* 0x000fe80000000000 */
[----:B------:R-:W-:Y:S01]  /*b2f0*/  BAR.SYNC.DEFER_BLOCKING 0x0 ;  /* 0x0000000000007b1d */ /* 0x000fe20000010000 */
[----:B------:R-:W-:Y:S01]  /*b300*/  UIMAD UR4, UR5, 0x6000, URZ ;  /* 0x00006000050478a4 */ /* 0x000fe2000f8e023f */
[----:B------:R-:W-:Y:S02]  /*b310*/  ISETP.NE.AND P2, PT, R197, 0x1, PT ;  /* 0x00000001c500780c */ /* 0x000fe40003f45270 */
[----:B------:R-:W-:Y:S04]  /*b320*/  ISETP.GE.AND P3, PT, R196, 0x1, PT ;  /* 0x00000001c400780c */ /* 0x000fe80003f66270 */
[----:B------:R-:W-:Y:S04]  /*b330*/  @!P0 IADD3 R0, R219, -0x1, RZ ;  /* 0xffffffffdb008810 */ /* 0x000fe80007ffe0ff */
[----:B------:R-:W-:Y:S01]  /*b340*/  @!P0 SHF.R.S32.HI R13, RZ, 0x1f, R0 ;  /* 0x0000001fff0d8819 */ /* 0x000fe20000011400 */
[----:B------:R-:W-:Y:S04]  /*b350*/  @!P0 IMAD.WIDE.U32 R6, R0, c[0x0][0x208], RZ ;  /* 0x0000820000068a25 */ /* 0x000fe800078e00ff */
[----:B------:R-:W-:Y:S02]  /*b360*/  @!P0 IMAD R13, R13, c[0x0][0x208], RZ ;  /* 0x000082000d0d8a24 */ /* 0x000fe400078e02ff */
[----:B------:R-:W-:Y:S02]  /*b370*/  @!P0 IMAD.SHL.U32 R5, R6, 0x40, RZ ;  /* 0x0000004006058824 */ /* 0x000fe400078e00ff */
[----:B------:R-:W-:Y:S03]  /*b380*/  @!P0 IMAD R13, R0, c[0x0][0x20c], R13 ;  /* 0x00008300000d8a24 */ /* 0x000fe600078e020d */
[----:B------:R-:W-:Y:S01]  /*b390*/  @!P0 IADD3 R9, P1, R5, R206, RZ ;  /* 0x000000ce05098210 */ /* 0x000fe20007f3e0ff */
[----:B------:R-:W-:Y:S01]  /*b3a0*/  @!P0 IMAD.IADD R13, R7, 0x1, R13 ;  /* 0x00000001070d8824 */ /* 0x000fe200078e020d */
[----:B------:R-:W-:Y:S04]  /*b3b0*/  LDSM.16.M88.4 R32, [R192] ;  /* 0x00000000c020783b */ /* 0x000fe80000000200 */
[----:B------:R-:W-:Y:S01]  /*b3c0*/  @!P0 SHF.L.U64.HI R13, R6, 0x6, R13 ;  /* 0x00000006060d8819 */ /* 0x000fe2000001020d */
[----:B------:R-:W-:Y:S04]  /*b3d0*/  LDSM.16.M88.4 R16, [R190+UR4+0xc900] ;  /* 0x00c90004be10783b */ /* 0x000fe80008000200 */
[----:B------:R-:W-:Y:S01]  /*b3e0*/  @!P0 IMAD.X R2, R13, 0x1, R211, P1 ;  /* 0x000000010d028824 */ /* 0x000fe200008e06d3 */
[----:B------:R-:W-:Y:S01]  /*b3f0*/  @!P0 IADD3 R7, P1, R5, R220, RZ ;  /* 0x000000dc05078210 */ /* 0x000fe20007f3e0ff */
[----:B------:R-:W-:Y:S04]  /*b400*/  LDSM.16.M88.4 R24, [R190+UR4+0xd100] ;  /* 0x00d10004be18783b */ /* 0x000fe80008000200 */
[----:B------:R-:W-:Y:S01]  /*b410*/  @!P0 IMAD.X R0, R13, 0x1, R228, P1 ;  /* 0x000000010d008824 */ /* 0x000fe200008e06e4 */
[C---:B------:R-:W-:Y:S01]  /*b420*/  @!P0 LEA R22, P1, R9.reuse, c[0x0][0x1f8], 0x1 ;  /* 0x00007e0009168a11 */ /* 0x040fe200078208ff */
[----:B------:R-:W-:Y:S03]  /*b430*/  LDSM.16.M88.4 R136, [R190+UR4+0xd900] ;  /* 0x00d90004be88783b */ /* 0x000fe60008000200 */
[----:B------:R-:W-:Y:S02]  /*b440*/  @!P0 LEA.HI.X R23, R9, c[0x0][0x1fc], R2, 0x1, P1 ;  /* 0x00007f0009178a11 */ /* 0x000fe400008f0c02 */
[C---:B------:R-:W-:Y:S01]  /*b450*/  @!P0 LEA R20, P1, R7.reuse, c[0x0][0x1f8], 0x1 ;  /* 0x00007e0007148a11 */ /* 0x040fe200078208ff */
[----:B------:R-:W1:Y:S03]  /*b460*/  LDSM.16.M88.4 R8, [R190+UR4+0xc100] ;  /* 0x00c10004be08783b */ /* 0x000e660008000200 */
[----:B------:R-:W-:Y:S02]  /*b470*/  @!P0 LEA.HI.X R21, R7, c[0x0][0x1fc], R0, 0x1, P1 ;  /* 0x00007f0007158a11 */ /* 0x000fe400008f0c00 */
[----:B------:R-:W-:Y:S01]  /*b480*/  @!P0 IADD3 R7, P1, R5, R227, RZ ;  /* 0x000000e305078210 */ /* 0x000fe20007f3e0ff */
[----:B------:R-:W-:Y:S04]  /*b490*/  LDSM.16.M88.4 R140, [R188] ;  /* 0x00000000bc8c783b */ /* 0x000fe80000000200 */
[----:B------:R-:W-:Y:S01]  /*b4a0*/  @!P0 IMAD.X R0, R13, 0x1, R226, P1 ;  /* 0x000000010d008824 */ /* 0x000fe200008e06e2 */
[C---:B------:R-:W-:Y:S04]  /*b4b0*/  @!P0 LEA R30, P1, R7.reuse, c[0x0][0x1f8], 0x1 ;  /* 0x00007e00071e8a11 */ /* 0x040fe800078208ff */
[----:B------:R-:W-:Y:S02]  /*b4c0*/  @!P0 LEA.HI.X R31, R7, c[0x0][0x1fc], R0, 0x1, P1 ;  /* 0x00007f00071f8a11 */ /* 0x000fe400008f0c00 */
[----:B------:R-:W-:Y:S05]  /*b4d0*/  @!P0 IADD3 R5, P1, R199, R5, RZ ;  /* 0x00000005c7058210 */ /* 0x000fea0007f3e0ff */
[----:B------:R-:W-:Y:S01]  /*b4e0*/  @!P0 IMAD.X R13, R198, 0x1, R13, P1 ;  /* 0x00000001c60d8824 */ /* 0x000fe200008e060d */
[----:B------:R-:W-:Y:S05]  /*b4f0*/  @!P0 IADD3 R7, P1, R5, R206, RZ ;  /* 0x000000ce05078210 */ /* 0x000fea0007f3e0ff */
[----:B------:R-:W-:Y:S01]  /*b500*/  @!P0 IMAD.X R0, R13, 0x1, R211, P1 ;  /* 0x000000010d008824 */ /* 0x000fe200008e06d3 */
[C---:B------:R-:W-:Y:S04]  /*b510*/  @!P0 LEA R28, P1, R7.reuse, c[0x0][0x1f8], 0x1 ;  /* 0x00007e00071c8a11 */ /* 0x040fe800078208ff */
[----:B------:R-:W-:Y:S02]  /*b520*/  @!P0 LEA.HI.X R29, R7, c[0x0][0x1fc], R0, 0x1, P1 ;  /* 0x00007f00071d8a11 */ /* 0x000fe400008f0c00 */
[----:B------:R-:W-:Y:S02]  /*b530*/  @!P0 IADD3 R7, P1, R5, R220, RZ ;  /* 0x000000dc05078210 */ /* 0x000fe40007f3e0ff */
[----:B------:R-:W-:Y:S03]  /*b540*/  IADD3 R0, R190, UR4, RZ ;  /* 0x00000004be007c10 */ /* 0x000fe6000fffe0ff */
[----:B------:R-:W-:Y:S01]  /*b550*/  @!P0 IMAD.X R2, R13, 0x1, R228, P1 ;  /* 0x000000010d028824 */ /* 0x000fe200008e06e4 */
[----:B------:R-:W-:Y:S01]  /*b560*/  @!P0 LEA R172, P1, R7, c[0x0][0x1f8], 0x1 ;  /* 0x00007e0007ac8a11 */ /* 0x000fe200078208ff */
[--C-:B------:R-:W-:Y:S02]  /*b570*/  IMAD.IADD R134, R191, 0x1, R0.reuse ;  /* 0x00000001bf867824 */ /* 0x100fe400078e0200 */
[----:B------:R-:W-:Y:S01]  /*b580*/  IMAD.IADD R0, R193, 0x1, R0 ;  /* 0x00000001c1007824 */ /* 0x000fe200078e0200 */
[----:B------:R-:W-:Y:S01]  /*b590*/  @!P0 LEA.HI.X R173, R7, c[0x0][0x1fc], R2, 0x1, P1 ;  /* 0x00007f0007ad8a11 */ /* 0x000fe200008f0c02 */
[----:B------:R-:W-:Y:S01]  /*b5a0*/  @!P0 IMAD R2, R216, 0x6000, R215 ;  /* 0x00006000d8028824 */ /* 0x000fe200078e02d7 */
[----:B------:R-:W-:Y:S01]  /*b5b0*/  @!P0 IADD3 R12, P1, R5, R227, RZ ;  /* 0x000000e3050c8210 */ /* 0x000fe20007f3e0ff */
[----:B------:R-:W2:Y:S01]  /*b5c0*/  LDSM.16.M88.4 R144, [R134+0xc100] ;  /* 0x00c100008690783b */ /* 0x000ea20000000200 */
[C---:B-1----:R-:W-:Y:S04]  /*b5d0*/  HMMA.16816.F32.BF16 R4, R32.reuse, R8, RZ ;  /* 0x000000082004723c */ /* 0x042fe800000418ff */
[----:B------:R-:W1:Y:S03]  /*b5e0*/  LDSM.16.M88.4 R148, [R134+0xc900] ;  /* 0x00c900008694783b */ /* 0x000e660000000200 */
[----:B------:R-:W-:Y:S01]  /*b5f0*/  @!P0 IMAD.X R9, R13, 0x1, R226, P1 ;  /* 0x000000010d098824 */ /* 0x000fe200008e06e2 */
[C---:B------:R-:W-:Y:S01]  /*b600*/  @!P0 LEA R174, P1, R12.reuse, c[0x0][0x1f8], 0x1 ;  /* 0x00007e000cae8a11 */ /* 0x040fe200078208ff */
[----:B------:R-:W3:Y:S03]  /*b610*/  LDSM.16.M88.4 R152, [R134+0xd100] ;  /* 0x00d100008698783b */ /* 0x000ee60000000200 */
[----:B------:R-:W-:Y:S02]  /*b620*/  @!P0 LEA.HI.X R175, R12, c[0x0][0x1fc], R9, 0x1, P1 ;  /* 0x00007f000caf8a11 */ /* 0x000fe400008f0c09 */
[C---:B------:R-:W-:Y:S01]  /*b630*/  HMMA.16816.F32.BF16 R8, R32.reuse, R10, RZ ;  /* 0x0000000a2008723c */ /* 0x040fe200000418ff */
[----:B------:R-:W4:Y:S05]  /*b640*/  LDSM.16.M88.4 R156, [R134+0xd900] ;  /* 0x00d90000869c783b */ /* 0x000f2a0000000200 */
[----:B------:R-:W-:Y:S01]  /*b650*/  @!PT LDS RZ, [RZ] ;  /* 0x00000000fffff984 */ /* 0x000fe20000000800 */
[----:B------:R-:W-:Y:S01]  /*b660*/  @!PT LDS RZ, [RZ] ;  /* 0x00000000fffff984 */ /* 0x000fe20000000800 */
[----:B------:R-:W-:Y:S01]  /*b670*/  @!PT LDS RZ, [RZ] ;  /* 0x00000000fffff984 */ /* 0x000fe20000000800 */
[----:B------:R5:W-:Y:S02]  /*b680*/  @!P0 LDGSTS.E.BYPASS.LTC128B.128 [R2], [R22.64], !P5 ;  /* 0x0000000016028fae */ /* 0x000be4000e901d48 */
[C---:B------:R-:W-:Y:S03]  /*b690*/  HMMA.16816.F32.BF16 R12, R32.reuse, R16, RZ ;  /* 0x00000010200c723c */ /* 0x040fe600000418ff */
[----:B------:R5:W-:Y:S05]  /*b6a0*/  @!P0 LDGSTS.E.BYPASS.LTC128B.128 [R2+0x2000], [R20.64], !P4 ;  /* 0x0200000014028fae */ /* 0x000bea000e101d48 */
[C---:B------:R-:W-:Y:S01]  /*b6b0*/  HMMA.16816.F32.BF16 R16, R32.reuse, R18, RZ ;  /* 0x000000122010723c */ /* 0x040fe200000418ff */
[----:B------:R1:W-:Y:S05]  /*b6c0*/  @!P0 LDGSTS.E.BYPASS.LTC128B.128 [R2+0x4000], [R30.64], !P6 ;  /* 0x040000001e028fae */ /* 0x0003ea000f101d48 */
[----:B------:R1:W-:Y:S05]  /*b6d0*/  @!P0 LDGSTS.E.BYPASS.LTC128B.128 [R2+0x1000], [R28.64], !P5 ;  /* 0x010000001c028fae */ /* 0x0003ea000e901d48 */
[----:B------:R1:W-:Y:S05]  /*b6e0*/  @!P0 LDGSTS.E.BYPASS.LTC128B.128 [R2+0x3000], [R172.64], !P4 ;  /* 0x03000000ac028fae */ /* 0x0003ea000e101d48 */
[----:B------:R2:W-:Y:S01]  /*b6f0*/  @!P0 LDGSTS.E.BYPASS.LTC128B.128 [R2+0x5000], [R174.64], !P6 ;  /* 0x05000000ae028fae */ /* 0x0005e2000f101d48 */
[C---:B------:R-:W-:Y:S02]  /*b700*/  ISETP.GE.AND P0, PT, R216.reuse, 0x1, PT ;  /* 0x00000001d800780c */ /* 0x040fe40003f06270 */
[----:B------:R-:W-:Y:S02]  /*b710*/  IADD3 R216, R216, 0x1, RZ ;  /* 0x00000001d8d87810 */ /* 0x000fe40007ffe0ff */
[----:B------:R-:W-:Y:S01]  /*b720*/  LDSM.16.M88.4 R160, [R187] ;  /* 0x00000000bba0783b */ /* 0x000fe20000000200 */
[C---:B-----5:R-:W-:Y:S01]  /*b730*/  HMMA.16816.F32.BF16 R20, R32.reuse, R24, RZ ;  /* 0x000000182014723c */ /* 0x060fe200000418ff */
[----:B------:R-:W-:Y:S03]  /*b740*/  SEL R216, R216, RZ, !P0 ;  /* 0x000000ffd8d87207 */ /* 0x000fe60004000000 */
[----:B------:R-:W5:Y:S04]  /*b750*/  LDSM.16.M88.4 R164, [R0+0xc100] ;  /* 0x00c1000000a4783b */ /* 0x000f680000000200 */
[C---:B------:R-:W-:Y:S01]  /*b760*/  HMMA.16816.F32.BF16 R24, R32.reuse, R26, RZ ;  /* 0x0000001a2018723c */ /* 0x040fe200000418ff */
[----:B------:R-:W3:Y:S05]  /*b770*/  LDSM.16.M88.4 R168, [R0+0xc900] ;  /* 0x00c9000000a8783b */ /* 0x000eea0000000200 */
[----:B------:R-:W0:Y:S02]  /*b780*/  LDGDEPBAR ;  /* 0x00000000000079af */ /* 0x000e240000000000 */
[C---:B-1----:R-:W-:Y:S03]  /*b790*/  HMMA.16816.F32.BF16 R28, R32.reuse, R136, RZ ;  /* 0x00000088201c723c */ /* 0x042fe600000418ff */
[----:B--2---:R-:W-:Y:S01]  /*b7a0*/  LDSM.16.M88.4 R172, [R186] ;  /* 0x00000000baac783b */ /* 0x004fe20000000200 */
[C---:B------:R-:W-:Y:S04]  /*b7b0*/  IMAD.IADD R2, R193.reuse, 0x1, R134 ;  /* 0x00000001c1027824 */ /* 0x040fe800078e0286 */
[----:B------:R-:W-:Y:S01]  /*b7c0*/  HMMA.16816.F32.BF16 R32, R32, R138, RZ ;  /* 0x0000008a2020723c */ /* 0x000fe200000418ff */
[----:B------:R-:W1:Y:S05]  /*b7d0*/  LDSM.16.M88.4 R136, [R0+0xd100] ;  /* 0x00d100000088783b */ /* 0x000e6a0000000200 */
[----:B------:R-:W-:Y:S02]  /*b7e0*/  LDSM.16.M88.4 R176, [R2+0xc100] ;  /* 0x00c1000002b0783b */ /* 0x000fe40000000200 */
[C---:B------:R-:W-:Y:S03]  /*b7f0*/  HMMA.16816.F32.BF16 R4, R140.reuse, R144, R4 ;  /* 0x000000908c04723c */ /* 0x040fe60000041804 */
[----:B------:R-:W-:Y:S05]  /*b800*/  LDSM.16.M88.4 R180, [R2+0xc900] ;  /* 0x00c9000002b4783b */ /* 0x000fea0000000200 */
[C---:B------:R-:W-:Y:S01]  /*b810*/  HMMA.16816.F32.BF16 R8, R140.reuse, R146, R8 ;  /* 0x000000928c08723c */ /* 0x040fe20000041808 */
[----:B------:R-:W2:Y:S07]  /*b820*/  LDSM.16.M88.4 R144, [R0+0xd900] ;  /* 0x00d900000090783b */ /* 0x000eae0000000200 */
[C---:B------:R-:W-:Y:S08]  /*b830*/  HMMA.16816.F32.BF16 R12, R140.reuse, R148, R12 ;  /* 0x000000948c0c723c */ /* 0x040ff0000004180c */
[C---:B------:R-:W-:Y:S01]  /*b840*/  HMMA.16816.F32.BF16 R16, R140.reuse, R150, R16 ;  /* 0x000000968c10723c */ /* 0x040fe20000041810 */
[----:B------:R-:W-:Y:S07]  /*b850*/  LDSM.16.M88.4 R148, [R2+0xd900] ;  /* 0x00d900000294783b */ /* 0x000fee0000000200 */
[C---:B---3--:R-:W-:Y:S08]  /*b860*/  HMMA.16816.F32.BF16 R20, R140.reuse, R152, R20 ;  /* 0x000000988c14723c */ /* 0x048ff00000041814 */
[C---:B------:R-:W-:Y:S01]  /*b870*/  HMMA.16816.F32.BF16 R24, R140.reuse, R154, R24 ;  /* 0x0000009a8c18723c */ /* 0x040fe20000041818 */
[----:B------:R-:W-:Y:S07]  /*b880*/  LDSM.16.M88.4 R152, [R190+UR4+0xe900] ;  /* 0x00e90004be98783b */ /* 0x000fee0008000200 */
[C---:B----4-:R-:W-:Y:S08]  /*b890*/  HMMA.16816.F32.BF16 R28, R140.reuse, R156, R28 ;  /* 0x0000009c8c1c723c */ /* 0x050ff0000004181c */
[----:B------:R-:W-:Y:S01]  /*b8a0*/  HMMA.16816.F32.BF16 R32, R140, R158, R32 ;  /* 0x0000009e8c20723c */ /* 0x000fe20000041820 */
[----:B------:R-:W3:Y:S05]  /*b8b0*/  LDSM.16.M88.4 R140, [R2+0xd100] ;  /* 0x00d10000028c783b */ /* 0x000eea0000000200 */
[----:B------:R-:W-:Y:S02]  /*b8c0*/  LDSM.16.M88.4 R156, [R190+UR4+0xf900] ;  /* 0x00f90004be9c783b */ /* 0x000fe40008000200 */
[C---:B-----5:R-:W-:Y:S08]  /*b8d0*/  HMMA.16816.F32.BF16 R4, R160.reuse, R164, R4 ;  /* 0x000000a4a004723c */ /* 0x060ff00000041804 */
[C---:B------:R-:W-:Y:S01]  /*b8e0*/  HMMA.16816.F32.BF16 R8, R160.reuse, R166, R8 ;  /* 0x000000a6a008723c */ /* 0x040fe20000041808 */
[----:B------:R-:W-:Y:S07]  /*b8f0*/  LDSM.16.M88.4 R164, [R134+0xe100] ;  /* 0x00e1000086a4783b */ /* 0x000fee0000000200 */
[C---:B------:R-:W-:Y:S08]  /*b900*/  HMMA.16816.F32.BF16 R12, R160.reuse, R168, R12 ;  /* 0x000000a8a00c723c */ /* 0x040ff0000004180c */
[C---:B------:R-:W-:Y:S01]  /*b910*/  HMMA.16816.F32.BF16 R16, R160.reuse, R170, R16 ;  /* 0x000000aaa010723c */ /* 0x040fe20000041810 */
[----:B------:R-:W-:Y:S07]  /*b920*/  LDSM.16.M88.4 R168, [R134+0xf900] ;  /* 0x00f9000086a8783b */ /* 0x000fee0000000200 */
[C---:B-1----:R-:W-:Y:S08]  /*b930*/  HMMA.16816.F32.BF16 R20, R160.reuse, R136, R20 ;  /* 0x00000088a014723c */ /* 0x042ff00000041814 */
[C---:B------:R-:W-:Y:S01]  /*b940*/  HMMA.16816.F32.BF16 R24, R160.reuse, R138, R24 ;  /* 0x0000008aa018723c */ /* 0x040fe20000041818 */
[----:B------:R-:W-:Y:S07]  /*b950*/  LDSM.16.M88.4 R136, [R192+0x4000] ;  /* 0x00400000c088783b */ /* 0x000fee0000000200 */
[C---:B--2---:R-:W-:Y:S08]  /*b960*/  HMMA.16816.F32.BF16 R28, R160.reuse, R144, R28 ;  /* 0x00000090a01c723c */ /* 0x044ff0000004181c */
[----:B------:R-:W-:Y:S01]  /*b970*/  HMMA.16816.F32.BF16 R32, R160, R146, R32 ;  /* 0x00000092a020723c */ /* 0x000fe20000041820 */
[----:B------:R-:W1:Y:S05]  /*b980*/  LDSM.16.M88.4 R144, [R190+UR4+0xe100] ;  /* 0x00e10004be90783b */ /* 0x000e6a0008000200 */
[----:B------:R-:W-:Y:S02]  /*b990*/  LDSM.16.M88.4 R160, [R188+0x4000] ;  /* 0x00400000bca0783b */ /* 0x000fe40000000200 */
[C---:B------:R-:W-:Y:S08]  /*b9a0*/  HMMA.16816.F32.BF16 R4, R172.reuse, R176, R4 ;  /* 0x000000b0ac04723c */ /* 0x040ff00000041804 */
[C---:B------:R-:W-:Y:S08]  /*b9b0*/  HMMA.16816.F32.BF16 R8, R172.reuse, R178, R8 ;  /* 0x000000b2ac08723c */ /* 0x040ff00000041808 */
[C---:B------:R-:W-:Y:S08]  /*b9c0*/  HMMA.16816.F32.BF16 R12, R172.reuse, R180, R12 ;  /* 0x000000b4ac0c723c */ /* 0x040ff0000004180c */
[C---:B------:R-:W-:Y:S08]  /*b9d0*/  HMMA.16816.F32.BF16 R16, R172.reuse, R182, R16 ;  /* 0x000000b6ac10723c */ /* 0x040ff00000041810 */
[C---:B---3--:R-:W-:Y:S08]  /*b9e0*/  HMMA.16816.F32.BF16 R20, R172.reuse, R140, R20 ;  /* 0x0000008cac14723c */ /* 0x048ff00000041814 */
[C---:B------:R-:W-:Y:S01]  /*b9f0*/  HMMA.16816.F32.BF16 R24, R172.reuse, R142, R24 ;  /* 0x0000008eac18723c */ /* 0x040fe20000041818 */
[----:B------:R-:W2:Y:S07]  /*ba00*/  LDSM.16.M88.4 R140, [R190+UR4+0xf100] ;  /* 0x00f10004be8c783b */ /* 0x000eae0008000200 */
[C---:B------:R-:W-:Y:S08]  /*ba10*/  HMMA.16816.F32.BF16 R28, R172.reuse, R148, R28 ;  /* 0x00000094ac1c723c */ /* 0x040ff0000004181c */
[----:B------:R-:W-:Y:S01]  /*ba20*/  HMMA.16816.F32.BF16 R32, R172, R150, R32 ;  /* 0x00000096ac20723c */ /* 0x000fe20000041820 */
[----:B------:R-:W3:Y:S07]  /*ba30*/  LDSM.16.M88.4 R148, [R134+0xe900] ;  /* 0x00e900008694783b */ /* 0x000eee0000000200 */
        /* <DEDUP_REMOVED lines=11> */
[----:B------:R-:W2:Y:S05]  /*baf0*/  LDSM.16.M88.4 R136, [R187+0x4000] ;  /* 0x00400000bb88783b */ /* 0x000eaa0000000200 */
[----:B------:R-:W4:Y:S02]  /*bb00*/  LDSM.16.M88.4 R156, [R0+0xf100] ;  /* 0x00f10000009c783b */ /* 0x000f240000000200 */
[C---:B------:R-:W-:Y:S08]  /*bb10*/  HMMA.16816.F32.BF16 R4, R160.reuse, R164, R4 ;  /* 0x000000a4a004723c */ /* 0x040ff00000041804 */
[C---:B------:R-:W-:Y:S01]  /*bb20*/  HMMA.16816.F32.BF16 R8, R160.reuse, R166, R8 ;  /* 0x000000a6a008723c */ /* 0x040fe20000041808 */
[----:B------:R-:W5:Y:S07]  /*bb30*/  LDSM.16.M88.4 R164, [R0+0xf900] ;  /* 0x00f9000000a4783b */ /* 0x000f6e0000000200 */
[C---:B---3--:R-:W-:Y:S08]  /*bb40*/  HMMA.16816.F32.BF16 R12, R160.reuse, R148, R12 ;  /* 0x00000094a00c723c */ /* 0x048ff0000004180c */
[C---:B------:R-:W-:Y:S01]  /*bb50*/  HMMA.16816.F32.BF16 R16, R160.reuse, R150, R16 ;  /* 0x00000096a010723c */ /* 0x040fe20000041810 */
[----:B------:R-:W-:Y:S07]  /*bb60*/  LDSM.16.M88.4 R148, [R2+0xe100] ;  /* 0x00e100000294783b */ /* 0x000fee0000000200 */
[C---:B-1----:R-:W-:Y:S07]  /*bb70*/  HMMA.16816.F32.BF16 R20, R160.reuse, R144, R20 ;  /* 0x00000090a014723c */ /* 0x042fee0000041814 */
[----:B------:R-:W-:Y:S01]  /*bb80*/  IADD3 R144, R193, UR4, R190 ;  /* 0x00000004c1907c10 */ /* 0x000fe2000fffe0be */
[C---:B------:R-:W-:Y:S04]  /*bb90*/  HMMA.16816.F32.BF16 R24, R160.reuse, R146, R24 ;  /* 0x00000092a018723c */ /* 0x040fe80000041818 */
[----:B------:R-:W-:Y:S02]  /*bba0*/  IMAD.IADD R133, R191, 0x1, R144 ;  /* 0x00000001bf857824 */ /* 0x000fe400078e0290 */
[----:B------:R-:W1:Y:S02]  /*bbb0*/  LDSM.16.M88.4 R144, [R186+0x4000] ;  /* 0x00400000ba90783b */ /* 0x000e640000000200 */
[C---:B------:R-:W-:Y:S03]  /*bbc0*/  HMMA.16816.F32.BF16 R28, R160.reuse, R168, R28 ;  /* 0x000000a8a01c723c */ /* 0x040fe6000004181c */
[----:B------:R-:W3:Y:S05]  /*bbd0*/  LDSM.16.M88.4 R172, [R133+0xe900] ;  /* 0x00e9000085ac783b */ /* 0x000eea0000000200 */
[----:B------:R-:W-:Y:S01]  /*bbe0*/  HMMA.16816.F32.BF16 R32, R160, R170, R32 ;  /* 0x000000aaa020723c */ /* 0x000fe20000041820 */
[----:B------:R-:W1:Y:S05]  /*bbf0*/  LDSM.16.M88.4 R176, [R133+0xf100] ;  /* 0x00f1000085b0783b */ /* 0x000e6a0000000200 */
[----:B------:R-:W1:Y:S02]  /*bc00*/  LDSM.16.M88.4 R180, [R133+0xf900] ;  /* 0x00f9000085b4783b */ /* 0x000e640000000200 */
[C---:B--2---:R-:W-:Y:S03]  /*bc10*/  HMMA.16816.F32.BF16 R4, R136.reuse, R140, R4 ;  /* 0x0000008c8804723c */ /* 0x044fe60000041804 */
[----:B------:R-:W-:Y:S05]  /*bc20*/  LDSM.16.M88.4 R160, [R190+UR4+0x11100] ;  /* 0x01110004bea0783b */ /* 0x000fea0008000200 */
[C---:B------:R-:W-:Y:S01]  /*bc30*/  HMMA.16816.F32.BF16 R8, R136.reuse, R142, R8 ;  /* 0x0000008e8808723c */ /* 0x040fe20000041808 */
[----:B------:R-:W-:Y:S05]  /*bc40*/  LDSM.16.M88.4 R140, [R192+0x8000] ;  /* 0x00800000c08c783b */ /* 0x000fea0000000200 */
[----:B------:R-:W-:Y:S02]  /*bc50*/  LDSM.16.M88.4 R168, [R190+UR4+0x11900] ;  /* 0x01190004bea8783b */ /* 0x000fe40008000200 */
[C---:B------:R-:W-:Y:S08]  /*bc60*/  HMMA.16816.F32.BF16 R12, R136.reuse, R152, R12 ;  /* 0x00000098880c723c */ /* 0x040ff0000004180c */
[C---:B------:R-:W-:Y:S01]  /*bc70*/  HMMA.16816.F32.BF16 R16, R136.reuse, R154, R16 ;  /* 0x0000009a8810723c */ /* 0x040fe20000041810 */
[----:B------:R-:W2:Y:S07]  /*bc80*/  LDSM.16.M88.4 R152, [R190+UR4+0x10100] ;  /* 0x01010004be98783b */ /* 0x000eae0008000200 */
[C---:B----4-:R-:W-:Y:S08]  /*bc90*/  HMMA.16816.F32.BF16 R20, R136.reuse, R156, R20 ;  /* 0x0000009c8814723c */ /* 0x050ff00000041814 */
[C---:B------:R-:W-:Y:S01]  /*bca0*/  HMMA.16816.F32.BF16 R24, R136.reuse, R158, R24 ;  /* 0x0000009e8818723c */ /* 0x040fe20000041818 */
[----:B------:R-:W4:Y:S07]  /*bcb0*/  LDSM.16.M88.4 R156, [R190+UR4+0x10900] ;  /* 0x01090004be9c783b */ /* 0x000f2e0008000200 */
[C---:B-----5:R-:W-:Y:S08]  /*bcc0*/  HMMA.16816.F32.BF16 R28, R136.reuse, R164, R28 ;  /* 0x000000a4881c723c */ /* 0x060ff0000004181c */
[----:B------:R-:W-:Y:S01]  /*bcd0*/  HMMA.16816.F32.BF16 R32, R136, R166, R32 ;  /* 0x000000a68820723c */ /* 0x000fe20000041820 */
[----:B------:R-:W-:Y:S05]  /*bce0*/  LDSM.16.M88.4 R136, [R188+0x8000] ;  /* 0x00800000bc88783b */ /* 0x000fea0000000200 */
[----:B------:R-:W-:Y:S02]  /*bcf0*/  LDSM.16.M88.4 R164, [R134+0x10900] ;  /* 0x0109000086a4783b */ /* 0x000fe40000000200 */
        /* <DEDUP_REMOVED lines=8> */
[----:B------:R-:W5:Y:S07]  /*bd80*/  LDSM.16.M88.4 R176, [R134+0x11900] ;  /* 0x0119000086b0783b */ /* 0x000f6e0000000200 */
[C---:B------:R-:W-:Y:S08]  /*bd90*/  HMMA.16816.F32.BF16 R28, R144.reuse, R180, R28 ;  /* 0x000000b4901c723c */ /* 0x040ff0000004181c */
[----:B------:R-:W-:Y:S01]  /*bda0*/  HMMA.16816.F32.BF16 R32, R144, R182, R32 ;  /* 0x000000b69020723c */ /* 0x000fe20000041820 */
        /* <DEDUP_REMOVED lines=9> */
[----:B------:R-:W-:Y:S07]  /*be40*/  LDSM.16.M88.4 R160, [R133+0x10900] ;  /* 0x0109000085a0783b */ /* 0x000fee0000000200 */
[C---:B------:R-:W-:Y:S08]  /*be50*/  HMMA.16816.F32.BF16 R28, R140.reuse, R168, R28 ;  /* 0x000000a88c1c723c */ /* 0x040ff0000004181c */
[----:B------:R-:W-:Y:S01]  /*be60*/  HMMA.16816.F32.BF16 R32, R140, R170, R32 ;  /* 0x000000aa8c20723c */ /* 0x000fe20000041820 */
[----:B------:R-:W2:Y:S07]  /*be70*/  LDSM.16.M88.4 R140, [R0+0x11100] ;  /* 0x01110000008c783b */ /* 0x000eae0000000200 */
[C---:B-1----:R-:W-:Y:S08]  /*be80*/  HMMA.16816.F32.BF16 R4, R136.reuse, R148, R4 ;  /* 0x000000948804723c */ /* 0x042ff00000041804 */
[C---:B------:R-:W-:Y:S01]  /*be90*/  HMMA.16816.F32.BF16 R8, R136.reuse, R150, R8 ;  /* 0x000000968808723c */ /* 0x040fe20000041808 */
[----:B------:R-:W-:Y:S07]  /*bea0*/  LDSM.16.M88.4 R148, [R186+0x8000] ;  /* 0x00800000ba94783b */ /* 0x000fee0000000200 */
[C---:B------:R-:W-:Y:S08]  /*beb0*/  HMMA.16816.F32.BF16 R12, R136.reuse, R164, R12 ;  /* 0x000000a4880c723c */ /* 0x040ff0000004180c */
[C---:B------:R-:W-:Y:S01]  /*bec0*/  HMMA.16816.F32.BF16 R16, R136.reuse, R166, R16 ;  /* 0x000000a68810723c */ /* 0x040fe20000041810 */
[----:B------:R-:W-:Y:S07]  /*bed0*/  LDSM.16.M88.4 R164, [R133+0x11100] ;  /* 0x0111000085a4783b */ /* 0x000fee0000000200 */
[C---:B---3--:R-:W-:Y:S08]  /*bee0*/  HMMA.16816.F32.BF16 R20, R136.reuse, R172, R20 ;  /* 0x000000ac8814723c */ /* 0x048ff00000041814 */
[C---:B------:R-:W-:Y:S08]  /*bef0*/  HMMA.16816.F32.BF16 R24, R136.reuse, R174, R24 ;  /* 0x000000ae8818723c */ /* 0x040ff00000041818 */
[C---:B-----5:R-:W-:Y:S08]  /*bf00*/  HMMA.16816.F32.BF16 R28, R136.reuse, R176, R28 ;  /* 0x000000b0881c723c */ /* 0x060ff0000004181c */
[----:B------:R-:W-:Y:S01]  /*bf10*/  HMMA.16816.F32.BF16 R32, R136, R178, R32 ;  /* 0x000000b28820723c */ /* 0x000fe20000041820 */
[----:B------:R1:W3:Y:S07]  /*bf20*/  LDSM.16.M88.4 R136, [R0+0x11900] ;  /* 0x011900000088783b */ /* 0x0002ee0000000200 */
[C---:B--2---:R-:W-:Y:S08]  /*bf30*/  HMMA.16816.F32.BF16 R4, R144.reuse, R152, R4 ;  /* 0x000000989004723c */ /* 0x044ff00000041804 */
[C---:B------:R-:W-:Y:S01]  /*bf40*/  HMMA.16816.F32.BF16 R8, R144.reuse, R154, R8 ;  /* 0x0000009a9008723c */ /* 0x040fe20000041808 */
[----:B------:R-:W2:Y:S07]  /*bf50*/  LDSM.16.M88.4 R152, [R2+0x10100] ;  /* 0x010100000298783b */ /* 0x000eae0000000200 */
[C---:B----4-:R-:W-:Y:S04]  /*bf60*/  HMMA.16816.F32.BF16 R12, R144.reuse, R156, R12 ;  /* 0x0000009c900c723c */ /* 0x050fe8000004180c */
[----:B-1----:R-:W-:Y:S02]  /*bf70*/  IMAD.MOV.U32 R0, RZ, RZ, R205 ;  /* 0x000000ffff007224 */ /* 0x002fe400078e00cd */
[----:B------:R-:W-:Y:S02]  /*bf80*/  @P2 IMAD.MOV.U32 R0, RZ, RZ, R221 ;  /* 0x000000ffff002224 */ /* 0x000fe400078e00dd */
[C---:B------:R-:W-:Y:S01]  /*bf90*/  HMMA.16816.F32.BF16 R16, R144.reuse, R158, R16 ;  /* 0x0000009e9010723c */ /* 0x040fe20000041810 */
[----:B------:R1:W-:Y:S05]  /*bfa0*/  LDSM.16.M88.4 R156, [R133+0x11900] ;  /* 0x01190000859c783b */ /* 0x0003ea0000000200 */
[----:B------:R-:W4:Y:S02]  /*bfb0*/  SHFL.IDX PT, R134, R0, RZ, 0x1c1f ;  /* 0x001c1fff00867589 */ /* 0x000f2400000e0000 */
[C---:B------:R-:W-:Y:S08]  /*bfc0*/  HMMA.16816.F32.BF16 R20, R144.reuse, R140, R20 ;  /* 0x0000008c9014723c */ /* 0x040ff00000041814 */
[C---:B------:R-:W-:Y:S08]  /*bfd0*/  HMMA.16816.F32.BF16 R24, R144.reuse, R142, R24 ;  /* 0x0000008e9018723c */ /* 0x040ff00000041818 */
[C---:B---3--:R-:W-:Y:S04]  /*bfe0*/  HMMA.16816.F32.BF16 R28, R144.reuse, R136, R28 ;  /* 0x00000088901c723c */ /* 0x048fe8000004181c */
[----:B-1----:R-:W-:Y:S04]  /*bff0*/  IMAD.SHL.U32 R133, R219, 0x40, RZ ;  /* 0x00000040db857824 */ /* 0x002fe800078e00ff */
[----:B------:R-:W-:Y:S04]  /*c000*/  HMMA.16816.F32.BF16 R32, R144, R138, R32 ;  /* 0x0000008a9020723c */ /* 0x000fe80000041820 */
[----:B------:R-:W-:Y:S04]  /*c010*/  IADD3 R2, -R214, 0x1, -R133 ;  /* 0x00000001d6027810 */ /* 0x000fe80007ffe985 */
[C---:B--2---:R-:W-:Y:S05]  /*c020*/  HMMA.16816.F32.BF16 R4, R148.reuse, R152, R4 ;  /* 0x000000989404723c */ /* 0x044fea0000041804 */
[----:B------:R-:W-:Y:S03]  /*c030*/  IADD3 R2, -R204, R2, R195 ;  /* 0x00000002cc027210 */ /* 0x000fe60007ffe1c3 */
[C---:B------:R-:W-:Y:S04]  /*c040*/  HMMA.16816.F32.BF16 R8, R148.reuse, R154, R8 ;  /* 0x0000009a9408723c */ /* 0x040fe80000041808 */
[C---:B------:R-:W-:Y:S02]  /*c050*/  IADD3 R135, R2.reuse, c[0x0][0x328], RZ ;  /* 0x0000ca0002877a10 */ /* 0x040fe40007ffe0ff */
[----:B------:R-:W-:Y:S02]  /*c060*/  IADD3 R2, R2, UR6, RZ ;  /* 0x0000000602027c10 */ /* 0x000fe4000fffe0ff */
[C---:B------:R-:W-:Y:S04]  /*c070*/  HMMA.16816.F32.BF16 R12, R148.reuse, R160, R12 ;  /* 0x000000a0940c723c */ /* 0x040fe8000004180c */
[--C-:B----4-:R-:W-:Y:S02]  /*c080*/  IMAD.IADD R141, R135, 0x1, R134.reuse ;  /* 0x00000001878d7824 */ /* 0x110fe400078e0286 */
[----:B------:R-:W-:Y:S02]  /*c090*/  IMAD.IADD R137, R2, 0x1, R134 ;  /* 0x0000000102897824 */ /* 0x000fe400078e0286 */
[C---:B------:R-:W-:Y:S08]  /*c0a0*/  HMMA.16816.F32.BF16 R16, R148.reuse, R162, R16 ;  /* 0x000000a29410723c */ /* 0x040ff00000041810 */
[C---:B------:R-:W-:Y:S08]  /*c0b0*/  HMMA.16816.F32.BF16 R20, R148.reuse, R164, R20 ;  /* 0x000000a49414723c */ /* 0x040ff00000041814 */
[C---:B------:R-:W-:Y:S08]  /*c0c0*/  HMMA.16816.F32.BF16 R24, R148.reuse, R166, R24 ;  /* 0x000000a69418723c */ /* 0x040ff00000041818 */
[C---:B------:R-:W-:Y:S08]  /*c0d0*/  HMMA.16816.F32.BF16 R28, R148.reuse, R156, R28 ;  /* 0x0000009c941c723c */ /* 0x040ff0000004181c */
        /* <DEDUP_REMOVED lines=15> */
.L_x_2230:
[----:B------:R-:W-:Y:S04]  /*c1d0*/  MOV R134, c[0x0][0x32c] ;  /* 0x0000cb0000867a02 */ /* 0x000fe80000000f00 */
[----:B------:R-:W-:Y:S11]  /*c1e0*/  ISETP.NE.AND P0, PT, R134, 0x1, PT ;  /* 0x000000018600780c */ /* 0x000ff60003f05270 */
[----:B------:R-:W-:Y:S02]  /*c1f0*/  @!UPT UIADD3 URZ, URZ, URZ, URZ ;  /* 0x0000003f3f3ff290 */ /* 0x000fe4000fffe03f */
[----:B------:R-:W-:Y:S05]  /*c200*/  @P0 IMAD.HI.U32 R134, R136, c[0x0][0x330], RZ ;  /* 0x0000cc0088860a27 */ /* 0x000fea00078e00ff */
[----:B------:R-:W-:Y:S02]  /*c210*/  @P0 SHF.R.U32.HI R136, RZ, c[0x0][0x334], R134 ;  /* 0x0000cd00ff880a19 */ /* 0x000fe40000011686 */
.L_x_2231:
[----:B------:R-:W-:Y:S05]  /*c220*/  BSYNC B0 ;  /* 0x0000000000007941 */ /* 0x000fea0003800000 */
.L_x_2229:
[----:B------:R-:W-:Y:S04]  /*c230*/  IMAD R139, R136, c[0x0][0x32c], -R133 ;  /* 0x0000cb00888b7a24 */ /* 0x000fe800078e0a85 */
[----:B------:R-:W-:Y:S05]  /*c240*/  IMAD.IADD R136, R139, 0x1, -R214 ;  /* 0x000000018b887824 */ /* 0x000fea00078e0ad6 */
[----:B------:R-:W-:Y:S02]  /*c250*/  IADD3 R134, R136, c[0x0][0x32c], RZ ;  /* 0x0000cb0088867a10 */ /* 0x000fe40007ffe0ff */
[----:B------:R-:W-:Y:S02]  /*c260*/  IMNMX R137, R137, R136, !PT ;  /* 0x0000008889897217 */ /* 0x000fe40007800200 */
[----:B------:R-:W-:Y:S02]  /*c270*/  IMNMX R141, R141, R134, PT ;  /* 0x000000868d8d7217 */ /* 0x000fe40003800200 */
.L_x_2228:
[----:B------:R-:W-:Y:S01]  /*c280*/  ISETP.GT.AND P2, PT, R219, -0x1, PT ;  /* 0xffffffffdb00780c */ /* 0x000fe20003f44270 */
[----:B------:R-:W1:Y:S03]  /*c290*/  SHFL.IDX PT, R0, R0, 0x1, 0x1c1f ;  /* 0x003c1f0000007f89 */ /* 0x000e6600000e0000 */
[----:B------:R-:W-:Y:S04]  /*c2a0*/  ISETP.GT.AND P0, PT, R137, RZ, P2 ;  /* 0x000000ff8900720c */ /* 0x000fe80001704270 */
[----:B------:R-:W-:Y:S04]  /*c2b0*/  ISETP.LT.OR P0, PT, R141, 0x1, P0 ;  /* 0x000000018d00780c */ /* 0x000fe80000701670 */
[----:B------:R-:W-:Y:S02]  /*c2c0*/  FSEL R139, R4, -INF , !P0 ;  /* 0xff800000048b7808 */ /* 0x000fe40004000000 */
[----:B------:R-:W-:Y:S04]  /*c2d0*/  ISETP.GT.AND P0, PT, R137, 0x1, P2 ;  /* 0x000000018900780c */ /* 0x000fe80001704270 */
[----:B------:R-:W-:Y:S04]  /*c2e0*/  ISETP.LT.OR P0, PT, R141, 0x2, P0 ;  /* 0x000000028d00780c */ /* 0x000fe80000701670 */
[----:B------:R-:W-:Y:S02]  /*c2f0*/  FSEL R140, R5, -INF , !P0 ;  /* 0xff800000058c7808 */ /* 0x000fe40004000000 */
[----:B------:R-:W-:Y:S01]  /*c300*/  ISETP.GT.AND P0, PT, R137, 0x8, P2 ;  /* 0x000000088900780c */ /* 0x000fe20001704270 */
[--C-:B-1----:R-:W-:Y:S02]  /*c310*/  IMAD.IADD R5, R135, 0x1, R0.reuse ;  /* 0x0000000187057824 */ /* 0x102fe400078e0200 */
[----:B------:R-:W-:Y:S01]  /*c320*/  IMAD.IADD R2, R2, 0x1, R0 ;  /* 0x0000000102027824 */ /* 0x000fe200078e0200 */
        /* <DEDUP_REMOVED lines=55> */
.L_x_2234:
[----:B------:R-:W-:Y:S04]  /*c6a0*/  MOV R0, c[0x0][0x32c] ;  /* 0x0000cb0000007a02 */ /* 0x000fe80000000f00 */
[----:B------:R-:W-:Y:S11]  /*c6b0*/  ISETP.NE.AND P0, PT, R0, 0x1, PT ;  /* 0x000000010000780c */ /* 0x000ff60003f05270 */
[----:B------:R-:W-:Y:S02]  /*c6c0*/  @!UPT UIADD3 URZ, URZ, URZ, URZ ;  /* 0x0000003f3f3ff290 */ /* 0x000fe4000fffe03f */
[----:B------:R-:W-:Y:S05]  /*c6d0*/  @P0 IMAD.HI.U32 R0, R12, c[0x0][0x330], RZ ;  /* 0x0000cc000c000a27 */ /* 0x000fea00078e00ff */
[----:B------:R-:W-:Y:S02]  /*c6e0*/  @P0 SHF.R.U32.HI R12, RZ, c[0x0][0x334], R0 ;  /* 0x0000cd00ff0c0a19 */ /* 0x000fe40000011600 */
.L_x_2235:
[----:B------:R-:W-:Y:S05]  /*c6f0*/  BSYNC B0 ;  /* 0x0000000000007941 */ /* 0x000fea0003800000 */
.L_x_2233:
[----:B------:R-:W-:Y:S04]  /*c700*/  IMAD R133, R12, c[0x0][0x32c], -R133 ;  /* 0x0000cb000c857a24 */ /* 0x000fe800078e0a85 */
[----:B------:R-:W-:Y:S05]  /*c710*/  IMAD.IADD R133, R133, 0x1, -R214 ;  /* 0x0000000185857824 */ /* 0x000fea00078e0ad6 */
[----:B------:R-:W-:Y:S02]  /*c720*/  IADD3 R0, R133, c[0x0][0x32c], RZ ;  /* 0x0000cb0085007a10 */ /* 0x000fe40007ffe0ff */
[----:B------:R-:W-:Y:S02]  /*c730*/  IMNMX R2, R2, R133, !PT ;  /* 0x0000008502027217 */ /* 0x000fe40007800200 */
[----:B------:R-:W-:Y:S02]  /*c740*/  IMNMX R5, R5, R0, PT ;  /* 0x0000000005057217 */ /* 0x000fe40003800200 */
.L_x_2232:
        /* <DEDUP_REMOVED lines=54> */
[----:B------:R-:W-:Y:S01]  /*cab0*/  ISETP.GT.AND P0, PT, R2, 0x28, P2 ;  /* 0x000000280200780c */ /* 0x000fe20001704270 */
[----:B------:R-:W-:Y:S01]  /*cac0*/  LDSM.16.MT88.4 R20, [R185+UR4+0x100] ;  /* 0x00010004b914783b */ /* 0x000fe20008004200 */
[----:B------:R-:W-:Y:S02]  /*cad0*/  FMNMX.FTZ R13, R152, R13, !PT ;  /* 0x0000000d980d7209 */ /* 0x000fe40007810000 */
        /* <DEDUP_REMOVED lines=19> */
[C---:B------:R-:W-:Y:S02]  /*cc10*/  ISETP.GT.AND P1, PT, R2.reuse, 0x38, P2 ;  /* 0x000000380200780c */ /* 0x040fe40001724270 */
[----:B------:R-:W-:Y:S02]  /*cc20*/  FSEL R151, R31, -INF , !P0 ;  /* 0xff8000001f977808 */ /* 0x000fe40004000000 */
[----:B------:R-:W-:Y:S01]  /*cc30*/  ISETP.LT.OR P1, PT, R5, 0x39, P1 ;  /* 0x000000390500780c */ /* 0x000fe20000f21670 */
[----:B------:R-:W-:Y:S01]  /*cc40*/  LDSM.16.MT88.4 R28, [R184+UR4+0x100] ;  /* 0x00010004b81c783b */ /* 0x000fe20008004200 */
[----:B------:R-:W-:Y:S02]  /*cc50*/  ISETP.GT.AND P0, PT, R2, 0x39, P2 ;  /* 0x000000390200780c */ /* 0x000fe40001704270 */
[----:B------:R-:W-:Y:S02]  /*cc60*/  FMNMX.FTZ R2, R153, R10, !PT ;  /* 0x0000000a99027209 */ /* 0x000fe40007810000 */
[----:B------:R-:W-:Y:S02]  /*cc70*/  FSEL R149, R34, -INF , !P1 ;  /* 0xff80000022957808 */ /* 0x000fe40004800000 */
[----:B------:R-:W-:Y:S04]  /*cc80*/  ISETP.LT.OR P0, PT, R5, 0x3a, P0 ;  /* 0x0000003a0500780c */ /* 0x000fe80000701670 */
        /* <DEDUP_REMOVED lines=9> */
[C---:B------:R-:W-:Y:S03]  /*cd20*/  FMUL.FTZ R157, R2.reuse, c[0x0][0x2d0] ;  /* 0x0000b400029d7a20 */ /* 0x040fe60000410000 */
[----:B------:R-:W-:Y:S02]  /*cd30*/  FSEL R5, R2, RZ, P0 ;  /* 0x000000ff02057208 */ /* 0x000fe40000000000 */
[----:B--2---:R-:W-:Y:S02]  /*cd40*/  FMNMX.FTZ R13, R15, R0, !PT ;  /* 0x000000000f0d7209 */ /* 0x004fe40007810000 */
[----:B------:R-:W-:Y:S03]  /*cd50*/  FSEL R157, R157, RZ, P0 ;  /* 0x000000ff9d9d7208 */ /* 0x000fe60000000000 */
[----:B------:R-:W1:Y:S02]  /*cd60*/  SHFL.BFLY PT, R0, R13, 0x1, 0x1f ;  /* 0x0c201f000d007f89 */ /* 0x000e6400000e0000 */
[--C-:B------:R-:W-:Y:S02]  /*cd70*/  FFMA.FTZ R142, R140, c[0x0][0x2d0], -R157.reuse ;  /* 0x0000b4008c8e7a23 */ /* 0x100fe4000001089d */
[--C-:B------:R-:W-:Y:S02]  /*cd80*/  FFMA.FTZ R140, R4, c[0x0][0x2d0], -R157.reuse ;  /* 0x0000b400048c7a23 */ /* 0x100fe4000001089d */
[----:B------:R-:W-:Y:S02]  /*cd90*/  FADD.FTZ R4, -R5, R132 ;  /* 0x0000008405047221 */ /* 0x000fe40000010100 */
[--C-:B------:R-:W-:Y:S01]  /*cda0*/  FFMA.FTZ R143, R139, c[0x0][0x2d0], -R157.reuse ;  /* 0x0000b4008b8f7a23 */ /* 0x100fe2000001089d */
[----:B------:R-:W-:Y:S01]  /*cdb0*/  MUFU.EX2 R142, R142 ;  /* 0x0000008e008e7308 */ /* 0x000fe20000000800 */
[----:B------:R-:W-:Y:S02]  /*cdc0*/  FMUL.FTZ R12, R4, c[0x0][0x2d0] ;  /* 0x0000b400040c7a20 */ /* 0x000fe40000410000 */
[--C-:B------:R-:W-:Y:S02]  /*cdd0*/  FFMA.FTZ R15, R8, c[0x0][0x2d0], -R157.reuse ;  /* 0x0000b400080f7a23 */ /* 0x100fe4000001089d */
        /* <DEDUP_REMOVED lines=16> */
[----:B------:R-:W-:Y:S02]  /*cee0*/  FFMA.FTZ R154, R154, c[0x0][0x2d0], -R157 ;  /* 0x0000b4009a9a7a23 */ /* 0x000fe4000001089d */
[----:B------:R-:W-:Y:S02]  /*cef0*/  FADD.FTZ R4, -R4, R3 ;  /* 0x0000000304047221 */ /* 0x000fe40000010100 */
[--C-:B------:R-:W-:Y:S01]  /*cf00*/  FFMA.FTZ R146, R6, c[0x0][0x2d0], -R148.reuse ;  /* 0x0000b40006927a23 */ /* 0x100fe20000010894 */
[----:B------:R-:W1:Y:S01]  /*cf10*/  MUFU.EX2 R143, R143 ;  /* 0x0000008f008f7308 */ /* 0x000e620000000800 */
[--C-:B------:R-:W-:Y:S02]  /*cf20*/  FFMA.FTZ R145, R9, c[0x0][0x2d0], -R148.reuse ;  /* 0x0000b40009917a23 */ /* 0x100fe40000010894 */
[--C-:B------:R-:W-:Y:S02]  /*cf30*/  FFMA.FTZ R141, R7, c[0x0][0x2d0], -R148.reuse ;  /* 0x0000b400078d7a23 */ /* 0x100fe40000010894 */
[--C-:B------:R-:W-:Y:S02]  /*cf40*/  FFMA.FTZ R144, R11, c[0x0][0x2d0], -R148.reuse ;  /* 0x0000b4000b907a23 */ /* 0x100fe40000010894 */
[----:B------:R-:W-:Y:S01]  /*cf50*/  FMUL.FTZ R3, R4, c[0x0][0x2d0] ;  /* 0x0000b40004037a20 */ /* 0x000fe20000410000 */
[----:B------:R-:W-:Y:S01]  /*cf60*/  IADD3 R4, R185, UR4, RZ ;  /* 0x00000004b9047c10 */ /* 0x000fe2000fffe0ff */
[C---:B--2---:R-:W-:Y:S01]  /*cf70*/  FMUL.FTZ R5, R12.reuse, R129 ;  /* 0x000000810c057220 */ /* 0x044fe20000410000 */
[----:B------:R-:W-:Y:S01]  /*cf80*/  MUFU.EX2 R146, R146 ;  /* 0x0000009200927308 */ /* 0x000fe20000000800 */
[C---:B------:R-:W-:Y:S01]  /*cf90*/  FMUL.FTZ R8, R12.reuse, R124 ;  /* 0x0000007c0c087220 */ /* 0x040fe20000410000 */
[----:B------:R-:W-:Y:S01]  /*cfa0*/  IADD3 R13, R189, R4, RZ ;  /* 0x00000004bd0d7210 */ /* 0x000fe20007ffe0ff */
[C---:B------:R-:W-:Y:S02]  /*cfb0*/  FMUL.FTZ R4, R12.reuse, R128 ;  /* 0x000000800c047220 */ /* 0x040fe40000410000 */
[C---:B------:R-:W-:Y:S02]  /*cfc0*/  FMUL.FTZ R9, R12.reuse, R125 ;  /* 0x0000007d0c097220 */ /* 0x040fe40000410000 */
[----:B------:R-:W2:Y:S01]  /*cfd0*/  LDSM.16.MT88.4 R24, [R13+0x100] ;  /* 0x000100000d18783b */ /* 0x000ea20000004200 */
[C---:B------:R-:W-:Y:S02]  /*cfe0*/  FMUL.FTZ R100, R12.reuse, R100 ;  /* 0x000000640c647220 */ /* 0x040fe40000410000 */
[----:B------:R-:W3:Y:S01]  /*cff0*/  MUFU.EX2 R3, R3 ;  /* 0x0000000300037308 */ /* 0x000ee20000000800 */
[C---:B------:R-:W-:Y:S02]  /*d000*/  FMUL.FTZ R101, R12.reuse, R101 ;  /* 0x000000650c657220 */ /* 0x040fe40000410000 */
[----:B------:R-:W-:Y:S01]  /*d010*/  FMUL.FTZ R104, R12, R104 ;  /* 0x000000680c687220 */ /* 0x000fe20000410000 */
        /* <DEDUP_REMOVED lines=13> */
[C---:B---3--:R-:W-:Y:S01]  /*d0f0*/  FMUL.FTZ R6, R3.reuse, R130 ;  /* 0x0000008203067220 */ /* 0x048fe20000410000 */
[----:B------:R-:W-:Y:S01]  /*d100*/  LDSM.16.MT88.4 R136, [R184+UR4+0x2900] ;  /* 0x00290004b888783b */ /* 0x000fe20008004200 */
[C---:B------:R-:W-:Y:S02]  /*d110*/  FMUL.FTZ R7, R3.reuse, R131 ;  /* 0x0000008303077220 */ /* 0x040fe40000410000 */
[C---:B------:R-:W-:Y:S01]  /*d120*/  FMUL.FTZ R10, R3.reuse, R126 ;  /* 0x0000007e030a7220 */ /* 0x040fe20000410000 */
[----:B------:R-:W-:Y:S01]  /*d130*/  MUFU.EX2 R141, R141 ;  /* 0x0000008d008d7308 */ /* 0x000fe20000000800 */
[C---:B------:R-:W-:Y:S02]  /*d140*/  FMUL.FTZ R11, R3.reuse, R127 ;  /* 0x0000007f030b7220 */ /* 0x040fe40000410000 */
[C---:B------:R-:W-:Y:S01]  /*d150*/  FMUL.FTZ R102, R3.reuse, R102 ;  /* 0x0000006603667220 */ /* 0x040fe20000410000 */
[----:B-1----:R-:W-:Y:S01]  /*d160*/  F2FP.BF16.PACK_AB R18, R140, R15 ;  /* 0x0000000f8c12723e */ /* 0x002fe200000010ff */
[C---:B------:R-:W-:Y:S01]  /*d170*/  FMUL.FTZ R103, R3.reuse, R103 ;  /* 0x0000006703677220 */ /* 0x040fe20000410000 */
[----:B------:R-:W-:Y:S01]  /*d180*/  LDSM.16.MT88.4 R124, [R184+UR4+0x900] ;  /* 0x00090004b87c783b */ /* 0x000fe20008004200 */
[C---:B------:R-:W-:Y:S02]  /*d190*/  FMUL.FTZ R106, R3.reuse, R106 ;  /* 0x0000006a036a7220 */ /* 0x040fe40000410000 */
[C---:B------:R-:W-:Y:S01]  /*d1a0*/  FMUL.FTZ R107, R3.reuse, R107 ;  /* 0x0000006b036b7220 */ /* 0x040fe20000410000 */
[----:B------:R-:W1:Y:S01]  /*d1b0*/  MUFU.EX2 R144, R144 ;  /* 0x0000009000907308 */ /* 0x000e620000000800 */
[C---:B------:R-:W-:Y:S02]  /*d1c0*/  FMUL.FTZ R110, R3.reuse, R110 ;  /* 0x0000006e036e7220 */ /* 0x040fe40000410000 */
[----:B------:R-:W-:Y:S01]  /*d1d0*/  FMUL.FTZ R111, R3, R111 ;  /* 0x0000006f036f7220 */ /* 0x000fe20000410000 */
[----:B----4-:R-:W-:Y:S01]  /*d1e0*/  F2FP.BF16.PACK_AB R17, R145, R146 ;  /* 0x000000929111723e */ /* 0x010fe200000010ff */
[C---:B------:R-:W-:Y:S01]  /*d1f0*/  FMUL.FTZ R114, R3.reuse, R114 ;  /* 0x0000007203727220 */ /* 0x040fe20000410000 */
[----:B------:R-:W-:Y:S01]  /*d200*/  LDSM.16.MT88.4 R128, [R185+UR4+0x2900] ;  /* 0x00290004b980783b */ /* 0x000fe20008004200 */
[C---:B------:R-:W-:Y:S02]  /*d210*/  FMUL.FTZ R115, R3.reuse, R115 ;  /* 0x0000007303737220 */ /* 0x040fe40000410000 */
[C---:B------:R-:W-:Y:S01]  /*d220*/  FMUL.FTZ R118, R3.reuse, R118 ;  /* 0x0000007603767220 */ /* 0x040fe20000410000 */
[----:B------:R-:W-:Y:S01]  /*d230*/  MUFU.EX2 R156, R156 ;  /* 0x0000009c009c7308 */ /* 0x000fe20000000800 */
[C---:B------:R-:W-:Y:S02]  /*d240*/  FMUL.FTZ R119, R3.reuse, R119 ;  /* 0x0000007703777220 */ /* 0x040fe40000410000 */
[C---:B------:R-:W-:Y:S02]  /*d250*/  FMUL.FTZ R122, R3.reuse, R122 ;  /* 0x0000007a037a7220 */ /* 0x040fe40000410000 */
[----:B------:R-:W-:Y:S02]  /*d260*/  FMUL.FTZ R123, R3, R123 ;  /* 0x0000007b037b7220 */ /* 0x000fe40000410000 */
[--C-:B------:R-:W-:Y:S02]  /*d270*/  FFMA.FTZ R163, R135, c[0x0][0x2d0], -R148.reuse ;  /* 0x0000b40087a37a23 */ /* 0x100fe40000010894 */
[--C-:B------:R-:W-:Y:S01]  /*d280*/  FFMA.FTZ R162, R33, c[0x0][0x2d0], -R148.reuse ;  /* 0x0000b40021a27a23 */ /* 0x100fe20000010894 */
[----:B------:R-:W3:Y:S01]  /*d290*/  MUFU.EX2 R159, R159 ;  /* 0x0000009f009f7308 */ /* 0x000ee20000000800 */
[----:B------:R-:W-:Y:S01]  /*d2a0*/  LDSM.16.MT88.4 R32, [R13+0x900] ;  /* 0x000900000d20783b */ /* 0x000fe20000004200 */
[----:B------:R-:W-:Y:S01]  /*d2b0*/  FFMA.FTZ R165, R133, c[0x0][0x2d0], -R148 ;  /* 0x0000b40085a57a23 */ /* 0x000fe20000010894 */
[----:B-1----:R-:W-:Y:S01]  /*d2c0*/  F2FP.BF16.PACK_AB R19, R144, R141 ;  /* 0x0000008d9013723e */ /* 0x002fe200000010ff */
[C---:B------:R-:W-:Y:S02]  /*d2d0*/  FMUL.FTZ R36, R12.reuse, R36 ;  /* 0x000000240c247220 */ /* 0x040fe40000410000 */
[C---:B------:R-:W-:Y:S03]  /*d2e0*/  FMUL.FTZ R38, R3.reuse, R38 ;  /* 0x0000002603267220 */ /* 0x040fe60000410000 */
[----:B------:R-:W-:Y:S01]  /*d2f0*/  LDSM.16.MT88.4 R132, [R13+0x2900] ;  /* 0x002900000d84783b */ /* 0x000fe20000004200 */
[----:B------:R-:W-:Y:S01]  /*d300*/  FMUL.FTZ R37, R12, R37 ;  /* 0x000000250c257220 */ /* 0x000fe20000410000 */
[C---:B------:R-:W-:Y:S01]  /*d310*/  HMMA.16816.F32.BF16 R4, R16.reuse, R20, R4 ;  /* 0x000000141004723c */ /* 0x040fe20000041804 */
        /* <DEDUP_REMOVED lines=8> */
[C---:B--2---:R-:W-:Y:S01]  /*d3a0*/  HMMA.16816.F32.BF16 R100, R16.reuse, R24, R100 ;  /* 0x000000181064723c */ /* 0x044fe20000041864 */
[----:B------:R-:W2:Y:S03]  /*d3b0*/  LDSM.16.MT88.4 R20, [R14+0x100] ;  /* 0x000100000e14783b */ /* 0x000ea60000004200 */
[C---:B------:R-:W-:Y:S01]  /*d3c0*/  FMUL.FTZ R41, R12.reuse, R41 ;  /* 0x000000290c297220 */ /* 0x040fe20000410000 */
[----:B------:R-:W-:Y:S01]  /*d3d0*/  MUFU.EX2 R160, R160 ;  /* 0x000000a000a07308 */ /* 0x000fe20000000800 */
[C---:B------:R-:W-:Y:S02]  /*d3e0*/  FMUL.FTZ R43, R3.reuse, R43 ;  /* 0x0000002b032b7220 */ /* 0x040fe40000410000 */
[C---:B------:R-:W-:Y:S01]  /*d3f0*/  HMMA.16816.F32.BF16 R104, R16.reuse, R26, R104 ;  /* 0x0000001a1068723c */ /* 0x040fe20000041868 */
[----:B------:R-:W4:Y:S03]  /*d400*/  LDSM.16.MT88.4 R24, [R185+UR4+0x2100] ;  /* 0x00210004b918783b */ /* 0x000f260008004200 */
[C---:B------:R-:W-:Y:S02]  /*d410*/  FMUL.FTZ R44, R12.reuse, R44 ;  /* 0x0000002c0c2c7220 */ /* 0x040fe40000410000 */
[C---:B------:R-:W-:Y:S01]  /*d420*/  FMUL.FTZ R46, R3.reuse, R46 ;  /* 0x0000002e032e7220 */ /* 0x040fe20000410000 */
[----:B------:R-:W5:Y:S01]  /*d430*/  MUFU.EX2 R163, R163 ;  /* 0x000000a300a37308 */ /* 0x000f620000000800 */
        /* <DEDUP_REMOVED lines=8> */
[C---:B------:R-:W-:Y:S04]  /*d4c0*/  FMUL.FTZ R49, R12.reuse, R49 ;  /* 0x000000310c317220 */ /* 0x040fe80000410000 */
[C---:B------:R-:W-:Y:S01]  /*d4d0*/  FMUL.FTZ R51, R3.reuse, R51 ;  /* 0x0000003303337220 */ /* 0x040fe20000410000 */
[----:B------:R-:W1:Y:S01]  /*d4e0*/  MUFU.EX2 R165, R165 ;  /* 0x000000a500a57308 */ /* 0x000e620000000800 */
[C---:B------:R-:W-:Y:S02]  /*d4f0*/  FMUL.FTZ R52, R12.reuse, R52 ;  /* 0x000000340c347220 */ /* 0x040fe40000410000 */
[C---:B------:R-:W-:Y:S01]  /*d500*/  FMUL.FTZ R54, R3.reuse, R54 ;  /* 0x0000003603367220 */ /* 0x040fe20000410000 */
[C---:B--2---:R-:W-:Y:S03]  /*d510*/  HMMA.16816.F32.BF16 R116, R16.reuse, R20, R116 ;  /* 0x000000141074723c */ /* 0x044fe60000041874 */
[C---:B------:R-:W-:Y:S02]  /*d520*/  FMUL.FTZ R53, R12.reuse, R53 ;  /* 0x000000350c357220 */ /* 0x040fe40000410000 */
[C---:B------:R-:W-:Y:S01]  /*d530*/  FMUL.FTZ R55, R3.reuse, R55 ;  /* 0x0000003703377220 */ /* 0x040fe20000410000 */
[----:B------:R-:W-:Y:S01]  /*d540*/  MUFU.EX2 R170, R170 ;  /* 0x000000aa00aa7308 */ /* 0x000fe20000000800 */
[C---:B------:R-:W-:Y:S01]  /*d550*/  FMUL.FTZ R56, R12.reuse, R56 ;  /* 0x000000380c387220 */ /* 0x040fe20000410000 */
[C---:B------:R-:W-:Y:S01]  /*d560*/  HMMA.16816.F32.BF16 R120, R16.reuse, R22, R120 ;  /* 0x000000161078723c */ /* 0x040fe20000041878 */
[----:B------:R-:W2:Y:S03]  /*d570*/  LDSM.16.MT88.4 R20, [R184+UR4+0x2100] ;  /* 0x00210004b814783b */ /* 0x000ea60008004200 */
[C---:B------:R-:W-:Y:S02]  /*d580*/  FMUL.FTZ R58, R3.reuse, R58 ;  /* 0x0000003a033a7220 */ /* 0x040fe40000410000 */
[C---:B------:R-:W-:Y:S02]  /*d590*/  FMUL.FTZ R57, R12.reuse, R57 ;  /* 0x000000390c397220 */ /* 0x040fe40000410000 */
[C---:B----4-:R-:W-:Y:S01]  /*d5a0*/  HMMA.16816.F32.BF16 R36, R16.reuse, R24, R36 ;  /* 0x000000181024723c */ /* 0x050fe20000041824 */
[----:B------:R-:W4:Y:S03]  /*d5b0*/  MUFU.EX2 R175, R175 ;  /* 0x000000af00af7308 */ /* 0x000f260000000800 */
[C---:B------:R-:W-:Y:S02]  /*d5c0*/  FMUL.FTZ R59, R3.reuse, R59 ;  /* 0x0000003b033b7220 */ /* 0x040fe40000410000 */
[C---:B------:R-:W-:Y:S02]  /*d5d0*/  FMUL.FTZ R60, R12.reuse, R60 ;  /* 0x0000003c0c3c7220 */ /* 0x040fe40000410000 */
[C---:B------:R-:W-:Y:S01]  /*d5e0*/  HMMA.16816.F32.BF16 R40, R16.reuse, R26, R40 ;  /* 0x0000001a1028723c */ /* 0x040fe20000041828 */
[----:B------:R-:W3:Y:S02]  /*d5f0*/  LDSM.16.MT88.4 R24, [R14+0x2100] ;  /* 0x002100000e18783b */ /* 0x000ee40000004200 */
[----:B------:R-:W-:Y:S01]  /*d600*/  MUFU.EX2 R166, R166 ;  /* 0x000000a600a67308 */ /* 0x000fe20000000800 */
[C---:B------:R-:W-:Y:S02]  /*d610*/  FMUL.FTZ R62, R3.reuse, R62 ;  /* 0x0000003e033e7220 */ /* 0x040fe40000410000 */
[C---:B------:R-:W-:Y:S02]  /*d620*/  FMUL.FTZ R61, R12.reuse, R61 ;  /* 0x0000003d0c3d7220 */ /* 0x040fe40000410000 */
[C---:B-1----:R-:W-:Y:S04]  /*d630*/  HMMA.16816.F32.BF16 R44, R16.reuse, R28, R44 ;  /* 0x0000001c102c723c */ /* 0x042fe8000004182c */
[C---:B------:R-:W-:Y:S01]  /*d640*/  FMUL.FTZ R63, R3.reuse, R63 ;  /* 0x0000003f033f7220 */ /* 0x040fe20000410000 */
[----:B------:R-:W1:Y:S01]  /*d650*/  MUFU.EX2 R177, R177 ;  /* 0x000000b100b17308 */ /* 0x000e620000000800 */
[C---:B------:R-:W-:Y:S02]  /*d660*/  FMUL.FTZ R64, R12.reuse, R64 ;  /* 0x000000400c407220 */ /* 0x040fe40000410000 */
[C---:B------:R-:W-:Y:S01]  /*d670*/  HMMA.16816.F32.BF16 R48, R16.reuse, R30, R48 ;  /* 0x0000001e1030723c */ /* 0x040fe20000041830 */
[----:B------:R-:W1:Y:S03]  /*d680*/  LDSM.16.MT88.4 R28, [R185+UR4+0x4100] ;  /* 0x00410004b91c783b */ /* 0x000e660008004200 */
[C---:B------:R-:W-:Y:S02]  /*d690*/  FMUL.FTZ R66, R3.reuse, R66 ;  /* 0x0000004203427220 */ /* 0x040fe40000410000 */
[C---:B------:R-:W-:Y:S01]  /*d6a0*/  FMUL.FTZ R65, R12.reuse, R65 ;  /* 0x000000410c417220 */ /* 0x040fe20000410000 */
[----:B------:R-:W-:Y:S01]  /*d6b0*/  MUFU.EX2 R155, R155 ;  /* 0x0000009b009b7308 */ /* 0x000fe20000000800 */
[C---:B------:R-:W-:Y:S01]  /*d6c0*/  FMUL.FTZ R67, R3.reuse, R67 ;  /* 0x0000004303437220 */ /* 0x040fe20000410000 */
[C---:B--2---:R-:W-:Y:S03]  /*d6d0*/  HMMA.16816.F32.BF16 R52, R16.reuse, R20, R52 ;  /* 0x000000141034723c */ /* 0x044fe60000041834 */
[C---:B------:R-:W-:Y:S02]  /*d6e0*/  FMUL.FTZ R68, R12.reuse, R68 ;  /* 0x000000440c447220 */ /* 0x040fe40000410000 */
[C---:B------:R-:W-:Y:S02]  /*d6f0*/  FMUL.FTZ R70, R3.reuse, R70 ;  /* 0x0000004603467220 */ /* 0x040fe40000410000 */
[C---:B------:R-:W-:Y:S01]  /*d700*/  FMUL.FTZ R69, R12.reuse, R69 ;  /* 0x000000450c457220 */ /* 0x040fe20000410000 */
[C---:B------:R-:W-:Y:S01]  /*d710*/  HMMA.16816.F32.BF16 R56, R16.reuse, R22, R56 ;  /* 0x000000161038723c */ /* 0x040fe20000041838 */
[----:B------:R-:W2:Y:S01]  /*d720*/  LDSM.16.MT88.4 R20, [R13+0x4100] ;  /* 0x004100000d14783b */ /* 0x000ea20000004200 */
[----:B------:R-:W-:Y:S02]  /*d730*/  MUFU.EX2 R154, R154 ;  /* 0x0000009a009a7308 */ /* 0x000fe40000000800 */
        /* <DEDUP_REMOVED lines=23> */
[----:B------:R-:W2:Y:S02]  /*d8b0*/  LDSM.16.MT88.4 R20, [R185+UR4+0x900] ;  /* 0x00090004b914783b */ /* 0x000ea40008004200 */
        /* <DEDUP_REMOVED lines=18> */
[----:B------:R-:W-:Y:S02]  /*d9e0*/  FFMA.FTZ R143, R12, R217, R143 ;  /* 0x000000d90c8f7223 */ /* 0x000fe4000001008f */
[----:B------:R-:W-:Y:S03]  /*d9f0*/  FFMA.FTZ R146, R3, R218, R146 ;  /* 0x000000da03927223 */ /* 0x000fe60000010092 */
[----:B------:R-:W-:Y:S01]  /*da00*/  HMMA.16816.F32.BF16 R96, R16, R30, R96 ;  /* 0x0000001e1060723c */ /* 0x000fe20000041860 */
[----:B------:R-:W-:Y:S02]  /*da10*/  LDSM.16.MT88.4 R28, [R13+0x4900] ;  /* 0x004900000d1c783b */ /* 0x000fe40000004200 */
[--C-:B------:R-:W-:Y:S02]  /*da20*/  FFMA.FTZ R164, R173, c[0x0][0x2d0], -R148.reuse ;  /* 0x0000b400ada47a23 */ /* 0x100fe40000010894 */
[--C-:B------:R-:W-:Y:S02]  /*da30*/  FFMA.FTZ R171, R171, c[0x0][0x2d0], -R148.reuse ;  /* 0x0000b400abab7a23 */ /* 0x100fe40000010894 */
[----:B------:R-:W-:Y:S01]  /*da40*/  F2FP.BF16.PACK_AB R16, R159, R156 ;  /* 0x0000009c9f10723e */ /* 0x000fe200000010ff */
[--C-:B------:R-:W-:Y:S01]  /*da50*/  FFMA.FTZ R168, R169, c[0x0][0x2d0], -R148.reuse ;  /* 0x0000b400a9a87a23 */ /* 0x100fe20000010894 */
[----:B------:R-:W-:Y:S01]  /*da60*/  F2FP.BF16.PACK_AB R18, R161, R158 ;  /* 0x0000009ea112723e */ /* 0x000fe200000010ff */
[----:B------:R-:W-:Y:S02]  /*da70*/  MUFU.EX2 R164, R164 ;  /* 0x000000a400a47308 */ /* 0x000fe40000000800 */
[----:B-----5:R-:W-:Y:S01]  /*da80*/  F2FP.BF16.PACK_AB R17, R163, R160 ;  /* 0x000000a0a311723e */ /* 0x020fe200000010ff */
[--C-:B------:R-:W-:Y:S01]  /*da90*/  FFMA.FTZ R167, R167, c[0x0][0x2d0], -R148.reuse ;  /* 0x0000b400a7a77a23 */ /* 0x100fe20000010894 */
[----:B------:R-:W-:Y:S01]  /*daa0*/  F2FP.BF16.PACK_AB R19, R165, R162 ;  /* 0x000000a2a513723e */ /* 0x000fe200000010ff */
[--C-:B------:R-:W-:Y:S02]  /*dab0*/  FFMA.FTZ R152, R152, c[0x0][0x2d0], -R157.reuse ;  /* 0x0000b40098987a23 */ /* 0x100fe4000001089d */
[----:B------:R-:W-:Y:S02]  /*dac0*/  FFMA.FTZ R157, R150, c[0x0][0x2d0], -R157 ;  /* 0x0000b400969d7a23 */ /* 0x000fe4000001089d */
[--C-:B------:R-:W-:Y:S01]  /*dad0*/  FFMA.FTZ R150, R153, c[0x0][0x2d0], -R148.reuse ;  /* 0x0000b40099967a23 */ /* 0x100fe20000010894 */
[----:B------:R-:W1:Y:S01]  /*dae0*/  MUFU.EX2 R171, R171 ;  /* 0x000000ab00ab7308 */ /* 0x000e620000000800 */
[C---:B--2---:R-:W-:Y:S03]  /*daf0*/  HMMA.16816.F32.BF16 R4, R16.reuse, R20, R4 ;  /* 0x000000141004723c */ /* 0x044fe60000041804 */
[--C-:B------:R-:W-:Y:S02]  /*db00*/  FFMA.FTZ R151, R151, c[0x0][0x2d0], -R148.reuse ;  /* 0x0000b40097977a23 */ /* 0x100fe40000010894 */
[--C-:B------:R-:W-:Y:S02]  /*db10*/  FFMA.FTZ R149, R149, c[0x0][0x2d0], -R148.reuse ;  /* 0x0000b40095957a23 */ /* 0x100fe40000010894 */
[----:B------:R-:W-:Y:S01]  /*db20*/  FFMA.FTZ R148, R147, c[0x0][0x2d0], -R148 ;  /* 0x0000b40093947a23 */ /* 0x000fe20000010894 */
[C---:B------:R-:W-:Y:S01]  /*db30*/  HMMA.16816.F32.BF16 R8, R16.reuse, R22, R8 ;  /* 0x000000161008723c */ /* 0x040fe20000041808 */
[----:B------:R-:W2:Y:S01]  /*db40*/  LDSM.16.MT88.4 R20, [R14+0x2900] ;  /* 0x002900000e14783b */ /* 0x000ea20000004200 */
[----:B------:R-:W-:Y:S02]  /*db50*/  MUFU.EX2 R168, R168 ;  /* 0x000000a800a87308 */ /* 0x000fe40000000800 */
[----:B------:R-:W-:Y:S02]  /*db60*/  FADD.FTZ R142, R142, R143 ;  /* 0x0000008f8e8e7221 */ /* 0x000fe40000010000 */
[----:B------:R-:W-:Y:S02]  /*db70*/  FADD.FTZ R146, R145, R146 ;  /* 0x0000009291927221 */ /* 0x000fe40000010000 */
[C---:B------:R-:W-:Y:S04]  /*db80*/  HMMA.16816.F32.BF16 R100, R16.reuse, R32, R100 ;  /* 0x000000201064723c */ /* 0x040fe80000041864 */
[----:B------:R-:W5:Y:S01]  /*db90*/  MUFU.EX2 R167, R167 ;  /* 0x000000a700a77308 */ /* 0x000f620000000800 */
[----:B------:R-:W-:Y:S02]  /*dba0*/  FADD.FTZ R15, R15, R142 ;  /* 0x0000008e0f0f7221 */ /* 0x000fe40000010000 */
[----:B------:R-:W-:Y:S01]  /*dbb0*/  FADD.FTZ R141, R141, R146 ;  /* 0x000000928d8d7221 */ /* 0x000fe20000010000 */
[C---:B------:R-:W-:Y:S01]  /*dbc0*/  HMMA.16816.F32.BF16 R104, R16.reuse, R34, R104 ;  /* 0x000000221068723c */ /* 0x040fe20000041868 */
[----:B------:R-:W-:Y:S03]  /*dbd0*/  LDSM.16.MT88.4 R32, [R184+UR4+0x4900] ;  /* 0x00490004b820783b */ /* 0x000fe60008004200 */
[----:B------:R-:W-:Y:S02]  /*dbe0*/  FADD.FTZ R15, R140, R15 ;  /* 0x0000000f8c0f7221 */ /* 0x000fe40000010000 */
[----:B------:R-:W-:Y:S01]  /*dbf0*/  MUFU.EX2 R152, R152 ;  /* 0x0000009800987308 */ /* 0x000fe20000000800 */
[----:B------:R-:W-:Y:S01]  /*dc00*/  FADD.FTZ R141, R144, R141 ;  /* 0x0000008d908d7221 */ /* 0x000fe20000010000 */
[C---:B------:R-:W-:Y:S04]  /*dc10*/  HMMA.16816.F32.BF16 R108, R16.reuse, R124, R108 ;  /* 0x0000007c106c723c */ /* 0x040fe8000004186c */
[----:B------:R-:W-:Y:S02]  /*dc20*/  FADD.FTZ R156, R156, R15 ;  /* 0x0000000f9c9c7221 */ /* 0x000fe40000010000 */
[----:B------:R-:W-:Y:S02]  /*dc30*/  FADD.FTZ R160, R160, R141 ;  /* 0x0000008da0a07221 */ /* 0x000fe40000010000 */
[C---:B------:R-:W-:Y:S01]  /*dc40*/  HMMA.16816.F32.BF16 R112, R16.reuse, R126, R112 ;  /* 0x0000007e1070723c */ /* 0x040fe20000041870 */
[----:B------:R-:W-:Y:S01]  /*dc50*/  LDSM.16.MT88.4 R124, [R184+UR4+0x1100] ;  /* 0x00110004b87c783b */ /* 0x000fe20008004200 */
[----:B------:R-:W1:Y:S02]  /*dc60*/  MUFU.EX2 R157, R157 ;  /* 0x0000009d009d7308 */ /* 0x000e640000000800 */
[----:B------:R-:W-:Y:S02]  /*dc70*/  FADD.FTZ R159, R159, R156 ;  /* 0x0000009c9f9f7221 */ /* 0x000fe40000010000 */
[----:B------:R-:W-:Y:S02]  /*dc80*/  FADD.FTZ R163, R163, R160 ;  /* 0x000000a0a3a37221 */ /* 0x000fe40000010000 */
[C---:B---3--:R-:W-:Y:S04]  /*dc90*/  HMMA.16816.F32.BF16 R116, R16.reuse, R24, R116 ;  /* 0x000000181074723c */ /* 0x048fe80000041874 */
[----:B------:R-:W-:Y:S01]  /*dca0*/  MUFU.EX2 R150, R150 ;  /* 0x0000009600967308 */ /* 0x000fe20000000800 */
[----:B------:R-:W-:Y:S02]  /*dcb0*/  FADD.FTZ R158, R158, R159 ;  /* 0x0000009f9e9e7221 */ /* 0x000fe40000010000 */
[----:B------:R-:W-:Y:S01]  /*dcc0*/  FADD.FTZ R162, R162, R163 ;  /* 0x000000a3a2a27221 */ /* 0x000fe20000010000 */
[C---:B------:R-:W-:Y:S01]  /*dcd0*/  HMMA.16816.F32.BF16 R120, R16.reuse, R26, R120 ;  /* 0x0000001a1078723c */ /* 0x040fe20000041878 */
[----:B------:R-:W3:Y:S03]  /*dce0*/  LDSM.16.MT88.4 R24, [R185+UR4+0x4900] ;  /* 0x00490004b918783b */ /* 0x000ee60008004200 */
[----:B------:R-:W-:Y:S02]  /*dcf0*/  FADD.FTZ R161, R161, R158 ;  /* 0x0000009ea1a17221 */ /* 0x000fe40000010000 */
[----:B------:R-:W1:Y:S01]  /*dd00*/  MUFU.EX2 R151, R151 ;  /* 0x0000009700977308 */ /* 0x000e620000000800 */
[----:B------:R-:W-:Y:S01]  /*dd10*/  FADD.FTZ R165, R165, R162 ;  /* 0x000000a2a5a57221 */ /* 0x000fe20000010000 */
[C---:B------:R-:W-:Y:S08]  /*dd20*/  HMMA.16816.F32.BF16 R36, R16.reuse, R128, R36 ;  /* 0x000000801024723c */ /* 0x040ff00000041824 */
[C---:B------:R-:W-:Y:S01]  /*dd30*/  HMMA.16816.F32.BF16 R40, R16.reuse, R130, R40 ;  /* 0x000000821028723c */ /* 0x040fe20000041828 */
[----:B------:R-:W-:Y:S01]  /*dd40*/  LDSM.16.MT88.4 R128, [R185+UR4+0x3100] ;  /* 0x00310004b980783b */ /* 0x000fe20008004200 */
[----:B------:R-:W-:Y:S06]  /*dd50*/  MUFU.EX2 R149, R149 ;  /* 0x0000009500957308 */ /* 0x000fec0000000800 */
[C---:B------:R-:W-:Y:S04]  /*dd60*/  HMMA.16816.F32.BF16 R44, R16.reuse, R132, R44 ;  /* 0x00000084102c723c */ /* 0x040fe8000004182c */
[----:B------:R-:W1:Y:S04]  /*dd70*/  MUFU.EX2 R148, R148 ;  /* 0x0000009400947308 */ /* 0x000e680000000800 */
        /* <DEDUP_REMOVED lines=8> */
[C---:B---3--:R-:W-:Y:S08]  /*de00*/  HMMA.16816.F32.BF16 R68, R16.reuse, R24, R68 ;  /* 0x000000181044723c */ /* 0x048ff00000041844 */
[C---:B------:R-:W-:Y:S01]  /*de10*/  HMMA.16816.F32.BF16 R72, R16.reuse, R26, R72 ;  /* 0x0000001a1048723c */ /* 0x040fe20000041848 */
[----:B------:R-:W3:Y:S07]  /*de20*/  LDSM.16.MT88.4 R24, [R185+UR4+0x1100] ;  /* 0x00110004b918783b */ /* 0x000eee0008004200 */
[C---:B------:R-:W-:Y:S08]  /*de30*/  HMMA.16816.F32.BF16 R76, R16.reuse, R28, R76 ;  /* 0x0000001c104c723c */ /* 0x040ff0000004184c */
[C---:B------:R-:W-:Y:S01]  /*de40*/  HMMA.16816.F32.BF16 R80, R16.reuse, R30, R80 ;  /* 0x0000001e1050723c */ /* 0x040fe20000041850 */
[----:B------:R-:W1:Y:S07]  /*de50*/  LDSM.16.MT88.4 R28, [R13+0x1100] ;  /* 0x001100000d1c783b */ /* 0x000e6e0000004200 */
[C---:B------:R-:W-:Y:S08]  /*de60*/  HMMA.16816.F32.BF16 R84, R16.reuse, R32, R84 ;  /* 0x000000201054723c */ /* 0x040ff00000041854 */
[C---:B------:R-:W-:Y:S01]  /*de70*/  HMMA.16816.F32.BF16 R88, R16.reuse, R34, R88 ;  /* 0x000000221058723c */ /* 0x040fe20000041858 */
[----:B------:R-:W3:Y:S07]  /*de80*/  LDSM.16.MT88.4 R32, [R14+0x1100] ;  /* 0x001100000e20783b */ /* 0x000eee0000004200 */
[C---:B--2---:R-:W-:Y:S08]  /*de90*/  HMMA.16816.F32.BF16 R92, R16.reuse, R20, R92 ;  /* 0x00000014105c723c */ /* 0x044ff0000004185c */
[----:B------:R-:W-:Y:S01]  /*dea0*/  HMMA.16816.F32.BF16 R96, R16, R22, R96 ;  /* 0x000000161060723c */ /* 0x000fe20000041860 */
[----:B------:R-:W2:Y:S06]  /*deb0*/  LDSM.16.MT88.4 R20, [R14+0x3100] ;  /* 0x003100000e14783b */ /* 0x000eac0000004200 */
[----:B----4-:R-:W-:Y:S01]  /*dec0*/  F2FP.BF16.PACK_AB R16, R175, R170 ;  /* 0x000000aaaf10723e */ /* 0x010fe200000010ff */
[----:B------:R-:W-:Y:S01]  /*ded0*/  FADD.FTZ R170, R170, R161 ;  /* 0x000000a1aaaa7221 */ /* 0x000fe20000010000 */
[----:B------:R-:W-:Y:S03]  /*dee0*/  F2FP.BF16.PACK_AB R18, R177, R166 ;  /* 0x000000a6b112723e */ /* 0x000fe600000010ff */
[----:B-1----:R-:W-:Y:S01]  /*def0*/  F2FP.BF16.PACK_AB R17, R171, R164 ;  /* 0x000000a4ab11723e */ /* 0x002fe200000010ff */
[----:B------:R-:W-:Y:S01]  /*df00*/  FADD.FTZ R164, R164, R165 ;  /* 0x000000a5a4a47221 */ /* 0x000fe20000010000 */
[----:B-----5:R-:W-:Y:S01]  /*df10*/  F2FP.BF16.PACK_AB R19, R167, R168 ;  /* 0x000000a8a713723e */ /* 0x020fe200000010ff */
        /* <DEDUP_REMOVED lines=14> */
[----:B------:R-:W-:Y:S07]  /*e000*/  LDSM.16.MT88.4 R124, [R185+UR4+0x1900] ;  /* 0x00190004b97c783b */ /* 0x000fee0008004200 */
[C---:B------:R-:W-:Y:S08]  /*e010*/  HMMA.16816.F32.BF16 R116, R16.reuse, R32, R116 ;  /* 0x000000201074723c */ /* 0x040ff00000041874 */
[C---:B------:R-:W-:Y:S01]  /*e020*/  HMMA.16816.F32.BF16 R120, R16.reuse, R34, R120 ;  /* 0x000000221078723c */ /* 0x040fe20000041878 */
[----:B------:R-:W4:Y:S07]  /*e030*/  LDSM.16.MT88.4 R32, [R184+UR4+0x5100] ;  /* 0x00510004b820783b */ /* 0x000f2e0008004200 */
[C---:B------:R-:W-:Y:S08]  /*e040*/  HMMA.16816.F32.BF16 R36, R16.reuse, R128, R36 ;  /* 0x000000801024723c */ /* 0x040ff00000041824 */
[C---:B------:R-:W-:Y:S08]  /*e050*/  HMMA.16816.F32.BF16 R40, R16.reuse, R130, R40 ;  /* 0x000000821028723c */ /* 0x040ff00000041828 */
[C---:B------:R-:W-:Y:S08]  /*e060*/  HMMA.16816.F32.BF16 R44, R16.reuse, R132, R44 ;  /* 0x00000084102c723c */ /* 0x040ff0000004182c */
[C---:B------:R-:W-:Y:S01]  /*e070*/  HMMA.16816.F32.BF16 R48, R16.reuse, R134, R48 ;  /* 0x000000861030723c */ /* 0x040fe20000041830 */
[----:B------:R-:W-:Y:S07]  /*e080*/  LDSM.16.MT88.4 R132, [R185+UR4+0x3900] ;  /* 0x00390004b984783b */ /* 0x000fee0008004200 */
        /* <DEDUP_REMOVED lines=15> */
[C---:B--2---:R-:W-:Y:S07]  /*e180*/  HMMA.16816.F32.BF16 R92, R16.reuse, R20, R92 ;  /* 0x00000014105c723c */ /* 0x044fee000004185c */
[----:B------:R-:W-:Y:S01]  /*e190*/  IADD3 R21, R219, -0x2, RZ ;  /* 0xfffffffedb157810 */ /* 0x000fe20007ffe0ff */
[----:B------:R-:W-:Y:S03]  /*e1a0*/  HMMA.16816.F32.BF16 R96, R16, R22, R96 ;  /* 0x000000161060723c */ /* 0x000fe60000041860 */
[----:B------:R-:W-:Y:S04]  /*e1b0*/  ISETP.GE.AND P0, PT, R21, R194, PT ;  /* 0x000000c21500720c */ /* 0x000fe80003f06270 */
[----:B------:R-:W-:Y:S01]  /*e1c0*/  F2FP.BF16.PACK_AB R16, R154, R155 ;  /* 0x0000009b9a10723e */ /* 0x000fe200000010ff */
[----:B------:R-:W-:Y:S01]  /*e1d0*/  FADD.FTZ R155, R155, R166 ;  /* 0x000000a69b9b7221 */ /* 0x000fe20000010000 */
[----:B------:R-:W-:Y:S03]  /*e1e0*/  F2FP.BF16.PACK_AB R18, R157, R152 ;  /* 0x000000989d12723e */ /* 0x000fe600000010ff */
[C---:B------:R-:W-:Y:S01]  /*e1f0*/  F2FP.BF16.PACK_AB R17, R151.reuse, R150 ;  /* 0x000000969711723e */ /* 0x040fe200000010ff */
[----:B------:R-:W-:Y:S01]  /*e200*/  FADD.FTZ R150, R150, R167 ;  /* 0x000000a796967221 */ /* 0x000fe20000010000 */
[----:B------:R-:W-:Y:S01]  /*e210*/  F2FP.BF16.PACK_AB R19, R148, R149 ;  /* 0x000000959413723e */ /* 0x000fe200000010ff */
[----:B------:R-:W-:Y:S02]  /*e220*/  FADD.FTZ R155, R154, R155 ;  /* 0x0000009b9a9b7221 */ /* 0x000fe40000010000 */
[----:B------:R-:W-:Y:S02]  /*e230*/  FADD.FTZ R150, R151, R150 ;  /* 0x0000009697967221 */ /* 0x000fe40000010000 */
[----:B------:R-:W-:Y:S02]  /*e240*/  FADD.FTZ R152, R152, R155 ;  /* 0x0000009b98987221 */ /* 0x000fe40000010000 */
[C---:B------:R-:W-:Y:S01]  /*e250*/  HMMA.16816.F32.BF16 R128, R16.reuse, R124, R4 ;  /* 0x0000007c1080723c */ /* 0x040fe20000041804 */
[----:B------:R-:W2:Y:S02]  /*e260*/  LDSM.16.MT88.4 R4, [R184+UR4+0x3900] ;  /* 0x00390004b804783b */ /* 0x000ea40008004200 */
[----:B------:R-:W-:Y:S02]  /*e270*/  FADD.FTZ R149, R149, R150 ;  /* 0x0000009695957221 */ /* 0x000fe40000010000 */
[----:B------:R-:W-:Y:S02]  /*e280*/  FADD.FTZ R217, R157, R152 ;  /* 0x000000989dd97221 */ /* 0x000fe40000010000 */
[----:B------:R-:W-:Y:S01]  /*e290*/  FADD.FTZ R218, R148, R149 ;  /* 0x0000009594da7221 */ /* 0x000fe20000010000 */
[C---:B------:R-:W-:Y:S01]  /*e2a0*/  HMMA.16816.F32.BF16 R124, R16.reuse, R126, R8 ;  /* 0x0000007e107c723c */ /* 0x040fe20000041808 */
[----:B------:R-:W5:Y:S07]  /*e2b0*/  LDSM.16.MT88.4 R8, [R14+0x3900] ;  /* 0x003900000e08783b */ /* 0x000f6e0000004200 */
[C---:B-1----:R-:W-:Y:S07]  /*e2c0*/  HMMA.16816.F32.BF16 R100, R16.reuse, R24, R100 ;  /* 0x000000181064723c */ /* 0x042fee0000041864 */
[----:B------:R-:W-:Y:S01]  /*e2d0*/  @P0 SHF.R.S32.HI R24, RZ, 0x1f, R21 ;  /* 0x0000001fff180819 */ /* 0x000fe20000011415 */
[C---:B------:R-:W-:Y:S04]  /*e2e0*/  HMMA.16816.F32.BF16 R104, R16.reuse, R26, R104 ;  /* 0x0000001a1068723c */ /* 0x040fe80000041868 */
[----:B------:R-:W-:Y:S03]  /*e2f0*/  @P0 IMAD R24, R24, c[0x0][0x1e0], RZ ;  /* 0x0000780018180a24 */ /* 0x000fe600078e02ff */
[C---:B------:R-:W-:Y:S01]  /*e300*/  @P0 IMAD.WIDE.U32 R26, R21.reuse, c[0x0][0x1e0], RZ ;  /* 0x00007800151a0a25 */ /* 0x040fe200078e00ff */
[C---:B---3--:R-:W-:Y:S04]  /*e310*/  HMMA.16816.F32.BF16 R108, R16.reuse, R28, R108 ;  /* 0x0000001c106c723c */ /* 0x048fe8000004186c */
[----:B------:R-:W-:Y:S02]  /*e320*/  @P0 IMAD R24, R21, c[0x0][0x1e4], R24 ;  /* 0x0000790015180a24 */ /* 0x000fe400078e0218 */
[----:B------:R-:W1:Y:S02]  /*e330*/  LDSM.16.MT88.4 R20, [R185+UR4+0x5900] ;  /* 0x00590004b914783b */ /* 0x000e640008004200 */
[C---:B------:R-:W-:Y:S08]  /*e340*/  HMMA.16816.F32.BF16 R112, R16.reuse, R30, R112 ;  /* 0x0000001e1070723c */ /* 0x040ff00000041870 */
[C---:B----4-:R-:W-:Y:S07]  /*e350*/  HMMA.16816.F32.BF16 R116, R16.reuse, R32, R116 ;  /* 0x000000201074723c */ /* 0x050fee0000041874 */
[----:B------:R-:W-:Y:S01]  /*e360*/  @P0 IADD3 R33, R27, R24, RZ ;  /* 0x000000181b210210 */ /* 0x000fe20007ffe0ff */
[C---:B------:R-:W-:Y:S04]  /*e370*/  HMMA.16816.F32.BF16 R120, R16.reuse, R34, R120 ;  /* 0x000000221078723c */ /* 0x040fe80000041878 */
[C---:B------:R-:W-:Y:S02]  /*e380*/  @P0 SHF.L.U32 R32, R26.reuse, 0x6, RZ ;  /* 0x000000061a200819 */ /* 0x040fe400000006ff */
[----:B------:R-:W-:Y:S02]  /*e390*/  @P0 SHF.L.U64.HI R33, R26, 0x6, R33 ;  /* 0x000000061a210819 */ /* 0x000fe40000010221 */
[C---:B------:R-:W-:Y:S04]  /*e3a0*/  HMMA.16816.F32.BF16 R36, R16.reuse, R132, R36 ;  /* 0x000000841024723c */ /* 0x040fe80000041824 */
[----:B------:R-:W-:Y:S03]  /*e3b0*/  @P0 IADD3 R24, P1, R32, R208, RZ ;  /* 0x000000d020180210 */ /* 0x000fe60007f3e0ff */
[----:B------:R-:W-:Y:S01]  /*e3c0*/  MOV R132, R2 ;  /* 0x0000000200847202 */ /* 0x000fe20000000f00 */
[C---:B------:R-:W-:Y:S08]  /*e3d0*/  HMMA.16816.F32.BF16 R40, R16.reuse, R134, R40 ;  /* 0x000000861028723c */ /* 0x040ff00000041828 */
[C---:B------:R-:W-:Y:S08]  /*e3e0*/  HMMA.16816.F32.BF16 R44, R16.reuse, R136, R44 ;  /* 0x00000088102c723c */ /* 0x040ff0000004182c */
[C---:B------:R-:W-:Y:S08]  /*e3f0*/  HMMA.16816.F32.BF16 R48, R16.reuse, R138, R48 ;  /* 0x0000008a1030723c */ /* 0x040ff00000041830 */
[C---:B--2---:R-:W-:Y:S07]  /*e400*/  HMMA.16816.F32.BF16 R52, R16.reuse, R4, R52 ;  /* 0x000000041034723c */ /* 0x044fee0000041834 */
[C---:B------:R-:W-:Y:S01]  /*e410*/  @P0 IADD3.X R5, R33.reuse, R213, RZ, P1, !PT ;  /* 0x000000d521050210 */ /* 0x040fe20000ffe4ff */
[C---:B------:R-:W-:Y:S04]  /*e420*/  HMMA.16816.F32.BF16 R56, R16.reuse, R6, R56 ;  /* 0x000000061038723c */ /* 0x040fe80000041838 */
[C---:B------:R-:W-:Y:S04]  /*e430*/  @P0 LEA R28, P1, R24.reuse, c[0x0][0x1c8], 0x1 ;  /* 0x00007200181c0a11 */ /* 0x040fe800078208ff */
[C---:B-----5:R-:W-:Y:S04]  /*e440*/  HMMA.16816.F32.BF16 R60, R16.reuse, R8, R60 ;  /* 0x00000008103c723c */ /* 0x060fe8000004183c */
        /* <DEDUP_REMOVED lines=16> */
[C---:B------:R-:W-:Y:S01]  /*e550*/  @P0 IADD3 R9, P1, R32.reuse, R208, RZ ;  /* 0x000000d020090210 */ /* 0x040fe20007f3e0ff */
[C---:B--2---:R-:W-:Y:S03]  /*e560*/  HMMA.16816.F32.BF16 R76, R16.reuse, R24, R76 ;  /* 0x00000018104c723c */ /* 0x044fe6000004184c */
[----:B------:R-:W-:Y:S02]  /*e570*/  @P0 IADD3.X R8, R33, R213, RZ, P1, !PT ;  /* 0x000000d521080210 */ /* 0x000fe40000ffe4ff */
[C---:B------:R-:W-:Y:S03]  /*e580*/  @P0 LEA R20, P1, R9.reuse, c[0x0][0x1c8], 0x1 ;  /* 0x0000720009140a11 */ /* 0x040fe600078208ff */
[C---:B------:R-:W-:Y:S04]  /*e590*/  HMMA.16816.F32.BF16 R80, R16.reuse, R26, R80 ;  /* 0x0000001a1050723c */ /* 0x040fe80000041850 */
[----:B------:R-:W-:Y:S02]  /*e5a0*/  @P0 LEA.HI.X R21, R9, c[0x0][0x1cc], R8, 0x1, P1 ;  /* 0x0000730009150a11 */ /* 0x000fe400008f0c08 */
[----:B------:R2:W3:Y:S01]  /*e5b0*/  LDSM.16.MT88.4 R8, [R14+0x5900] ;  /* 0x005900000e08783b */ /* 0x0004e20000004200 */
[----:B------:R-:W-:Y:S05]  /*e5c0*/  @P0 IADD3 R3, P1, R32, R225, RZ ;  /* 0x000000e120030210 */ /* 0x000fea0007f3e0ff */
[----:B------:R-:W-:Y:S02]  /*e5d0*/  @P0 IADD3.X R22, R33, R224, RZ, P1, !PT ;  /* 0x000000e021160210 */ /* 0x000fe40000ffe4ff */
[C---:B------:R-:W-:Y:S04]  /*e5e0*/  @P0 LEA R12, P1, R3.reuse, c[0x0][0x1c8], 0x1 ;  /* 0x00007200030c0a11 */ /* 0x040fe800078208ff */
[----:B------:R-:W-:Y:S01]  /*e5f0*/  @P0 LEA.HI.X R13, R3, c[0x0][0x1cc], R22, 0x1, P1 ;  /* 0x00007300030d0a11 */ /* 0x000fe200008f0c16 */
[----:B------:R-:W-:Y:S01]  /*e600*/  @P0 IMAD R22, R216, 0x3000, R202 ;  /* 0x00003000d8160824 */ /* 0x000fe200078e02ca */
[----:B------:R-:W-:Y:S04]  /*e610*/  @P0 IADD3 R32, P1, R32, R223, RZ ;  /* 0x000000df20200210 */ /* 0x000fe80007f3e0ff */
[----:B------:R-:W-:Y:S01]  /*e620*/  @P0 SHF.L.U32 R3, R22, 0x1, RZ ;  /* 0x0000000116030819 */ /* 0x000fe200000006ff */
[C---:B-1----:R-:W-:Y:S03]  /*e630*/  HMMA.16816.F32.BF16 R84, R16.reuse, R4, R84 ;  /* 0x000000041054723c */ /* 0x042fe60000041854 */
[----:B------:R-:W-:Y:S01]  /*e640*/  @P0 IADD3.X R33, R33, R222, RZ, P1, !PT ;  /* 0x000000de21210210 */ /* 0x000fe20000ffe4ff */
[----:B------:R-:W-:Y:S01]  /*e650*/  @!PT LDS RZ, [RZ] ;  /* 0x00000000fffff984 */ /* 0x000fe20000000800 */
[----:B------:R-:W-:Y:S01]  /*e660*/  @!PT LDS RZ, [RZ] ;  /* 0x00000000fffff984 */ /* 0x000fe20000000800 */
[----:B------:R-:W-:Y:S01]  /*e670*/  @!PT LDS RZ, [RZ] ;  /* 0x00000000fffff984 */ /* 0x000fe20000000800 */
[----:B------:R1:W-:Y:S01]  /*e680*/  @P0 LDGSTS.E.BYPASS.LTC128B.128 [R3+0xc100], [R28.64], !P5 ;  /* 0x0c1000001c030fae */ /* 0x0003e2000e901d48 */
[C---:B--2---:R-:W-:Y:S03]  /*e690*/  @P0 LEA R14, P1, R32.reuse, c[0x0][0x1c8], 0x1 ;  /* 0x00007200200e0a11 */ /* 0x044fe600078208ff */
[C---:B------:R-:W-:Y:S04]  /*e6a0*/  HMMA.16816.F32.BF16 R88, R16.reuse, R6, R88 ;  /* 0x000000061058723c */ /* 0x040fe80000041858 */
[----:B------:R1:W-:Y:S01]  /*e6b0*/  @P0 LDGSTS.E.BYPASS.LTC128B.128 [R3+0xe100], [R30.64], !P4 ;  /* 0x0e1000001e030fae */ /* 0x0003e2000e101d48 */
[----:B------:R-:W-:Y:S07]  /*e6c0*/  @P0 LEA.HI.X R15, R32, c[0x0][0x1cc], R33, 0x1, P1 ;  /* 0x00007300200f0a11 */ /* 0x000fee00008f0c21 */
[----:B------:R1:W-:Y:S01]  /*e6d0*/  @P0 LDGSTS.E.BYPASS.LTC128B.128 [R3+0x10100], [R34.64], !P6 ;  /* 0x1010000022030fae */ /* 0x0003e2000f101d48 */
[C---:B---3--:R-:W-:Y:S07]  /*e6e0*/  HMMA.16816.F32.BF16 R92, R16.reuse, R8, R92 ;  /* 0x00000008105c723c */ /* 0x048fee000004185c */
        /* <DEDUP_REMOVED lines=9> */
.L_x_2227:
        /* <DEDUP_REMOVED lines=122> */
.L_x_2194:
        /* <DEDUP_REMOVED lines=36> */
[----:B------:R-:W-:Y:S01]  /*f160*/  ISETP.NE.U32.AND P0, PT, R8, 0x1, PT ;  /* 0x000000010800780c */ /* 0x000fe20003f05070 */
[----:B------:R-:W-:Y:S01]  /*f170*/  IMAD.MOV.U32 R8, RZ, RZ, 0x20 ;  /* 0x00000020ff087424 */ /* 0x000fe200078e00ff */
        /* <DEDUP_REMOVED lines=29> */
[----:B------:R-:W-:Y:S01]  /*f350*/  F2FP.BF16.PACK_AB R52, R53, R52 ;  /* 0x000000343534723e */ /* 0x000fe200000010ff */
[----:B------:R-:W-:Y:S01]  /*f360*/  IMAD.MOV.U32 R6, RZ, RZ, 0x4 ;  /* 0x00000004ff067424 */ /* 0x000fe200078e00ff */
        /* <DEDUP_REMOVED lines=71> */
[----:B--2---:R-:W-:-:S03]  /*f7e0*/  @P1 IMAD.WIDE R16, R203, R6, c[0x0][0x508] ;  /* 0x00014200cb101625 */ /* 0x004fc600078e0206 */
[----:B------:R-:W2:Y:S04]  /*f7f0*/  @P0 LDG.E R7, [R12.64] ;  /* 0x000000080c070981 */ /* 0x000ea8000c1e1900 */
[----:B------:R1:W5:Y:S01]  /*f800*/  @P1 LDG.E R5, [R16.64] ;  /* 0x0000000810051981 */ /* 0x000362000c1e1900 */
[----:B---3--:R-:W-:Y:S02]  /*f810*/  CS2R R20, SRZ ;  /* 0x0000000000147805 */ /* 0x008fe4000001ff00 */
[--C-:B--2---:R-:W-:Y:S01]  /*f820*/  @P0 SHF.R.S32.HI R21, RZ, 0x1f, R7.reuse ;  /* 0x0000001fff150819 */ /* 0x104fe20000011407 */
[----:B------:R-:W-:Y:S01]  /*f830*/  @P0 IMAD.MOV.U32 R20, RZ, RZ, R7 ;  /* 0x000000ffff140224 */ /* 0x000fe200078e0007 */
[----:B------:R-:W-:Y:S05]  /*f840*/  @P1 BRA `(.L_x_2238) ;  /* 0x0000004000001947 */ /* 0x000fea0003800000 */
[----:B-1----:R-:W-:Y:S05]  /*f850*/  @!P0 BRA `(.L_x_2238) ;  /* 0x0000003000008947 */ /* 0x002fea0003800000 */
[----:B-----5:R-:W2:Y:S04]  /*f860*/  LDG.E R5, [R12.64] ;  /* 0x000000080c057981 */ /* 0x020ea8000c1e1900 */
[----:B------:R-:W2:Y:S02]  /*f870*/  LDG.E R6, [R12.64+0x4] ;  /* 0x000004080c067981 */ /* 0x000ea4000c1e1900 */
[----:B--2---:R-:W-:-:S02]  /*f880*/  IADD3 R5, -R5, R6, RZ ;  /* 0x0000000605057210 */ /* 0x004fc40007ffe1ff */
.L_x_2238:
        /* <DEDUP_REMOVED lines=45> */
[----:B------:R-:W-:Y:S02]  /*fb60*/  IMAD.IADD R23, R23, 0x1, R15 ;  /* 0x0000000117177824 */ /* 0x000fe400078e020f */
[----:B------:R-:W-:-:S02]  /*fb70*/  IMAD.MOV R12, RZ, RZ, -R20 ;  /* 0x000000ffff0c7224 */ /* 0x000fc400078e0a14 */
[C---:B------:R-:W-:Y:S02]  /*fb80*/  IMAD R17, R14.reuse, c[0x0][0x3ec], R17 ;  /* 0x0000fb000e117a24 */ /* 0x040fe400078e0211 */
[----:B------:R-:W-:Y:S01]  /*fb90*/  IMAD.WIDE.U32 R14, R14, c[0x0][0x3e8], R18 ;  /* 0x0000fa000e0e7a25 */ /* 0x000fe200078e0012 */
[----:B------:R-:W-:-:S03]  /*fba0*/  LEA R19, R57, R2, 0x7 ;  /* 0x0000000239137211 */ /* 0x000fc600078e38ff */
        /* <DEDUP_REMOVED lines=11> */
[C---:B------:R-:W-:Y:S01]  /*fc60*/  IMAD R10, R57.reuse, 0x80, R10 ;  /* 0x00000080390a7824 */ /* 0x040fe200078e020a */
[----:B------:R-:W-:Y:S01]  /*fc70*/  LOP3.LUT R13, R0, 0x1c0, RZ, 0xc0, !PT ;  /* 0x000001c0000d7812 */ /* 0x000fe200078ec0ff */
[----:B------:R-:W-:Y:S01]  /*fc80*/  IMAD.WIDE.U32 R20, R12, c[0x0][0x488], R20 ;  /* 0x000122000c147a25 */ /* 0x000fe200078e0014 */
[----:B------:R-:W-:-:S03]  /*fc90*/  LEA R57, R57, R8, 0x7 ;  /* 0x0000000839397211 */ /* 0x000fc600078e38ff */
[----:B------:R-:W-:Y:S01]  /*fca0*/  IMAD.SHL.U32 R0, R7, 0x8, RZ ;  /* 0x0000000807007824 */ /* 0x000fe200078e00ff */
[----:B------:R-:W-:Y:S01]  /*fcb0*/  LEA R7, P0, R20, c[0x0][0x450], 0x2 ;  /* 0x0001140014077a11 */ /* 0x000fe200078010ff */
[----:B------:R-:W-:Y:S01]  /*fcc0*/  @P1 IMAD.HI.U32 R18, R10, c[0x0][0x4ec], RZ ;  /* 0x00013b000a121a27 */ /* 0x000fe200078e00ff */
[----:B------:R-:W-:-:S03]  /*fcd0*/  IADD3 R17, R21, R17, RZ ;  /* 0x0000001115117210 */ /* 0x000fc60007ffe0ff */
[----:B------:R-:W-:Y:S01]  /*fce0*/  IMAD R12, R4, c[0x0][0x3f0], RZ ;  /* 0x0000fc00040c7a24 */ /* 0x000fe200078e02ff */
[----:B------:R-:W-:Y:S01]  /*fcf0*/  LEA.HI.X R17, R20, c[0x0][0x454], R17, 0x2, P0 ;  /* 0x0001150014117a11 */ /* 0x000fe200000f1411 */
[----:B------:R-:W-:Y:S01]  /*fd00*/  IMAD.MOV.U32 R6, RZ, RZ, R10 ;  /* 0x000000ffff067224 */ /* 0x000fe200078e000a */
[----:B------:R-:W-:Y:S01]  /*fd10*/  SHF.R.U32.HI R4, RZ, 0x3, R13 ;  /* 0x00000003ff047819 */ /* 0x000fe2000001160d */
[----:B------:R-:W-:Y:S01]  /*fd20*/  SHFL.IDX PT, R34, R7, RZ, 0x1c1f ;  /* 0x001c1fff07227589 */ /* 0x000fe200000e0000 */
[----:B------:R-:W-:Y:S01]  /*fd30*/  @P1 SHF.R.U32.HI R6, RZ, c[0x0][0x4f0], R18 ;  /* 0x00013c00ff061a19 */ /* 0x000fe20000011612 */
[----:B------:R-:W-:Y:S01]  /*fd40*/  IMAD R12, R203, c[0x0][0x3f4], R12 ;  /* 0x0000fd00cb0c7a24 */ /* 0x000fe200078e020c */
[----:B------:R-:W-:Y:S01]  /*fd50*/  LOP3.LUT R13, R13, 0x38, R0, 0xf8, !PT ;  /* 0x000000380d0d7812 */ /* 0x000fe200078ef800 */
[----:B------:R-:W1:Y:S01]  /*fd60*/  SHFL.IDX PT, R35, R17, RZ, 0x1c1f ;  /* 0x001c1fff11237589 */ /* 0x000e6200000e0000 */
[----:B------:R-:W-:Y:S01]  /*fd70*/  SHF.R.S32.HI R16, RZ, 0x1f, R6 ;  /* 0x0000001fff107819 */ /* 0x000fe20000011406 */
[----:B------:R-:W-:Y:S01]  /*fd80*/  IMAD.WIDE.U32 R14, R203, c[0x0][0x3f0], R14 ;  /* 0x0000fc00cb0e7a25 */ /* 0x000fe200078e000e */
[----:B------:R-:W-:Y:S01]  /*fd90*/  LOP3.LUT R4, R13, R4, RZ, 0x3c, !PT ;  /* 0x000000040d047212 */ /* 0x000fe200078e3cff */
[----:B------:R-:W-:Y:S02]  /*fda0*/  SHFL.IDX PT, R48, R7, 0x1, 0x1c1f ;  /* 0x003c1f0007307f89 */ /* 0x000fe400000e0000 */
[----:B------:R-:W-:-:S02]  /*fdb0*/  IMAD.MOV R13, RZ, RZ, -R6 ;  /* 0x000000ffff0d7224 */ /* 0x000fc400078e0a06 */
[----:B------:R-:W2:Y:S01]  /*fdc0*/  SHFL.IDX PT, R49, R17, 0x1, 0x1c1f ;  /* 0x003c1f0011317f89 */ /* 0x000ea200000e0000 */
[----:B-----5:R-:W-:Y:S01]  /*fdd0*/  IMAD R2, R5, c[0x0][0x4e8], RZ ;  /* 0x00013a0005027a24 */ /* 0x020fe200078e02ff */
[----:B------:R-:W-:Y:S01]  /*fde0*/  IADD3 R5, R19, 0x8, RZ ;  /* 0x0000000813057810 */ /* 0x000fe20007ffe0ff */
[----:B------:R-:W-:Y:S02]  /*fdf0*/  IMAD.IADD R15, R15, 0x1, R12 ;  /* 0x000000010f0f7824 */ /* 0x000fe400078e020c */
[----:B------:R-:W-:Y:S01]  /*fe00*/  IMAD R13, R13, c[0x0][0x4e8], R10 ;  /* 0x00013a000d0d7a24 */ /* 0x000fe200078e020a */
[-C--:B------:R-:W-:Y:S01]  /*fe10*/  ISETP.GE.OR P1, PT, R19, R2.reuse, P2 ;  /* 0x000000021300720c */ /* 0x080fe20001726670 */
[----:B------:R-:W-:Y:S01]  /*fe20*/  IMAD R21, R16, c[0x0][0x3e0], RZ ;  /* 0x0000f80010157a24 */ /* 0x000fe200078e02ff */
[----:B------:R-:W-:Y:S01]  /*fe30*/  ISETP.GE.OR P0, PT, R5, R2, P2 ;  /* 0x000000020500720c */ /* 0x000fe20001706670 */
[----:B------:R-:W-:Y:S02]  /*fe40*/  IMAD.SHL.U32 R11, R11, 0x8, RZ ;  /* 0x000000080b0b7824 */ /* 0x000fe400078e00ff */
[----:B------:R-:W-:-:S02]  /*fe50*/  IMAD R21, R6, c[0x0][0x3e4], R21 ;  /* 0x0000f90006157a24 */ /* 0x000fc400078e0215 */
[----:B------:R-:W-:Y:S01]  /*fe60*/  IMAD.WIDE.U32 R14, R6, c[0x0][0x3e0], R14 ;  /* 0x0000f800060e7a25 */ /* 0x000fe200078e000e */
[----:B------:R-:W-:Y:S02]  /*fe70*/  SHF.R.S32.HI R6, RZ, 0x1f, R13 ;  /* 0x0000001fff067819 */ /* 0x000fe4000001140d */
[----:B------:R-:W-:Y:S01]  /*fe80*/  LOP3.LUT R4, R4, 0x7ffffe00, R11, 0xf8, !PT ;  /* 0x7ffffe0004047812 */ /* 0x000fe200078ef80b */
[----:B------:R-:W-:Y:S02]  /*fe90*/  IMAD.IADD R15, R15, 0x1, R21 ;  /* 0x000000010f0f7824 */ /* 0x000fe400078e0215 */
        /* <DEDUP_REMOVED lines=42> */
.L_x_2240:
[----:B--2---:R-:W-:Y:S05]  /*10140*/  BSYNC B0 ;  /* 0x0000000000007941 */ /* 0x004fea0003800000 */
.L_x_2239:
        /* <DEDUP_REMOVED lines=23> */
.L_x_2242:
[----:B------:R-:W-:Y:S05]  /*102c0*/  BSYNC B0 ;  /* 0x0000000000007941 */ /* 0x000fea0003800000 */
.L_x_2241:
        /* <DEDUP_REMOVED lines=23> */
.L_x_2244:
[----:B------:R-:W-:Y:S05]  /*10440*/  BSYNC B0 ;  /* 0x0000000000007941 */ /* 0x000fea0003800000 */
.L_x_2243:
        /* <DEDUP_REMOVED lines=24> */
.L_x_2237:
        /* <DEDUP_REMOVED lines=18> */
.L_x_2245:
        /* <DEDUP_REMOVED lines=17> */
[----:B------:R-:W-:Y:S01]  /*10800*/  ISETP.NE.AND P0, PT, R3, 0x1, PT ;  /* 0x000000010300780c */ /* 0x000fe20003f05270 */
[----:B------:R-:W-:-:S04]  /*10810*/  IMAD R8, R9, c[0x0][0x498], RZ ;  /* 0x0001260009087a24 */ /* 0x000fc800078e02ff */
[----:B------:R-:W-:-:S08]  /*10820*/  IMAD R8, R203, c[0x0][0x49c], R8 ;  /* 0x00012700cb087a24 */ /* 0x000fd000078e0208 */
[----:B------:R-:W-:-:S05]  /*10830*/  @P0 IMAD.HI.U32 R5, R7, c[0x0][0x4ec], RZ ;  /* 0x00013b0007050a27 */ /* 0x000fca00078e00ff */
[----:B------:R-:W-:Y:S01]  /*10840*/  @P0 SHF.R.U32.HI R6, RZ, c[0x0][0x4f0], R5 ;  /* 0x00013c00ff060a19 */ /* 0x000fe20000011605 */
[----:B-1----:R-:W-:Y:S01]  /*10850*/  IMAD.WIDE.U32 R10, R4, c[0x0][0x490], R10 ;  /* 0x00012400040a7a25 */ /* 0x002fe200078e000a */
[----:B------:R-:W-:-:S05]  /*10860*/  SHF.R.S32.HI R3, RZ, 0x1f, R4 ;  /* 0x0000001fff037819 */ /* 0x000fca0000011404 */
[----:B------:R-:W-:-:S04]  /*10870*/  IMAD R3, R3, c[0x0][0x490], RZ ;  /* 0x0001240003037a24 */ /* 0x000fc800078e02ff */
[----:B------:R-:W-:Y:S01]  /*10880*/  IMAD R3, R4, c[0x0][0x494], R3 ;  /* 0x0001250004037a24 */ /* 0x000fe200078e0203 */
[----:B------:R-:W-:-:S03]  /*10890*/  IADD3 R4, -R6, RZ, RZ ;  /* 0x000000ff06047210 */ /* 0x000fc60007ffe1ff */
[----:B------:R-:W-:Y:S01]  /*108a0*/  IMAD.IADD R11, R3, 0x1, R11 ;  /* 0x00000001030b7824 */ /* 0x000fe200078e020b */
[----:B------:R-:W-:Y:S01]  /*108b0*/  SHF.R.S32.HI R3, RZ, 0x1f, R6 ;  /* 0x0000001fff037819 */ /* 0x000fe20000011406 */
[----:B------:R-:W-:Y:S02]  /*108c0*/  IMAD R4, R4, c[0x0][0x4e8], R7 ;  /* 0x00013a0004047a24 */ /* 0x000fe400078e0207 */
[----:B------:R-:W-:-:S03]  /*108d0*/  IMAD.WIDE.U32 R10, R203, c[0x0][0x498], R10 ;  /* 0x00012600cb0a7a25 */ /* 0x000fc600078e000a */
[----:B------:R-:W-:Y:S02]  /*108e0*/  SHF.R.S32.HI R5, RZ, 0x1f, R4 ;  /* 0x0000001fff057819 */ /* 0x000fe40000011404 */
        /* <DEDUP_REMOVED lines=10> */
.L_x_2247:
[----:B------:R-:W-:Y:S05]  /*10990*/  BSYNC B0 ;  /* 0x0000000000007941 */ /* 0x000fea0003800000 */
.L_x_2246:
        /* <DEDUP_REMOVED lines=11> */
[----:B-----5:R-:W-:Y:S01]  /*10a50*/  IMAD R2, R2, c[0x0][0x4e8], RZ ;  /* 0x00013a0002027a24 */ /* 0x020fe200078e02ff */
[----:B------:R-:W-:Y:S01]  /*10a60*/  SHF.R.S32.HI R4, RZ, 0x3, R4 ;  /* 0x00000003ff047819 */ /* 0x000fe20000011404 */
[----:B------:R-:W-:Y:S01]  /*10a70*/  IMAD.IADD R5, R0, 0x1, -R5 ;  /* 0x0000000100057824 */ /* 0x000fe200078e0a05 */
[----:B------:R-:W-:-:S04]  /*10a80*/  IADD3 R13, R13, R10, RZ ;  /* 0x0000000a0d0d7210 */ /* 0x000fc80007ffe0ff */
        /* <DEDUP_REMOVED lines=8> */
[----:B------:R-:W-:Y:S01]  /*10b10*/  @P0 IMAD.HI.U32 R0, R3, c[0x0][0x4ec], RZ ;  /* 0x00013b0003000a27 */ /* 0x000fe200078e00ff */
[----:B------:R-:W-:Y:S02]  /*10b20*/  MOV R7, R3 ;  /* 0x0000000300077202 */ /* 0x000fe40000000f00 */
[----:B------:R-:W-:Y:S01]  /*10b30*/  IADD3 R13, R6, R13, RZ ;  /* 0x0000000d060d7210 */ /* 0x000fe20007ffe0ff */
[----:B------:R-:W-:Y:S01]  /*10b40*/  IMAD R6, R9, c[0x0][0x3f0], RZ ;  /* 0x0000fc0009067a24 */ /* 0x000fe200078e02ff */
[----:B------:R-:W-:-:S03]  /*10b50*/  @P0 SHF.R.U32.HI R7, RZ, c[0x0][0x4f0], R0 ;  /* 0x00013c00ff070a19 */ /* 0x000fc60000011600 */
[C---:B------:R-:W-:Y:S01]  /*10b60*/  IMAD R6, R203.reuse, c[0x0][0x3f4], R6 ;  /* 0x0000fd00cb067a24 */ /* 0x040fe200078e0206 */
[----:B------:R-:W-:Y:S01]  /*10b70*/  SHF.R.S32.HI R9, RZ, 0x1f, R7 ;  /* 0x0000001fff097819 */ /* 0x000fe20000011407 */
[----:B------:R-:W-:-:S04]  /*10b80*/  IMAD.WIDE.U32 R12, R203, c[0x0][0x3f0], R12 ;  /* 0x0000fc00cb0c7a25 */ /* 0x000fc800078e000c */
[----:B------:R-:W-:Y:S01]  /*10b90*/  IMAD.MOV R0, RZ, RZ, -R7 ;  /* 0x000000ffff007224 */ /* 0x000fe200078e0a07 */
[----:B------:R-:W-:Y:S01]  /*10ba0*/  IADD3 R13, R13, R6, RZ ;  /* 0x000000060d0d7210 */ /* 0x000fe20007ffe0ff */
[----:B------:R-:W-:Y:S01]  /*10bb0*/  IMAD R6, R9, c[0x0][0x3e0], RZ ;  /* 0x0000f80009067a24 */ /* 0x000fe200078e02ff */
[----:B------:R-:W-:Y:S01]  /*10bc0*/  LEA R9, R8, R4, 0x7 ;  /* 0x0000000408097211 */ /* 0x000fe200078e38ff */
        /* <DEDUP_REMOVED lines=31> */
.L_x_2249:
[----:B------:R-:W-:Y:S05]  /*10dc0*/  BSYNC B0 ;  /* 0x0000000000007941 */ /* 0x000fea0003800000 */
.L_x_2248:
        /* <DEDUP_REMOVED lines=21> */
.L_x_2251:
[----:B------:R-:W-:Y:S05]  /*10f20*/  BSYNC B0 ;  /* 0x0000000000007941 */ /* 0x000fea0003800000 */
.L_x_2250:
        /* <DEDUP_REMOVED lines=21> */
.L_x_2253:
[----:B------:R-:W-:Y:S05]  /*11080*/  BSYNC B0 ;  /* 0x0000000000007941 */ /* 0x000fea0003800000 */
.L_x_2252:
        /* <DEDUP_REMOVED lines=22> */
.L_x_2254:
        /* <DEDUP_REMOVED lines=9> */
.L_x_2654:


//--------------------- .text._ZN7cutlass13device_kernelIN5flash19enable_sm80_to_sm89INS1_16FlashAttnFwdSm80INS1_25CollectiveMainloopFwdSm80ILi8ELi2ELb0EN4cute5tupleIJNS5_1CILi128EEENS7_ILi64EEENS7_ILi192EEEEEELi192ENS_10bfloat16_tEfNS_4arch4Sm80ELb0ELb1ELb0ELb1ELb0ELb1ELb1ELb0EEENS1_21CollectiveEpilogueFwdINS6_IJS8_SA_S9_EEENS6_IJNS7_ILi1EEESI_SI_EEESC_SE_Li256ELb1ELb1ELb0ELb0EEENS1_19SingleTileSchedulerILb1ELb0ELb1ELi128EEEEEEEEEvNT_6ParamsE --------------------------
	.section	.text._ZN7cutlass13device_kernelIN5flash19enable_sm80_to_sm89INS1_16FlashAttnFwdSm80INS1_25CollectiveMainloopFwdSm80ILi8ELi2ELb0EN4cute5tupleIJNS5_1CILi128EEENS7_ILi64EEENS7_ILi192EEEEEELi192ENS_10bfloat16_tEfNS_4arch4Sm80ELb0ELb1ELb0ELb1ELb0ELb1ELb1ELb0EEENS1_21CollectiveEpilogueFwdINS6_IJS8_SA_S9_EEENS6_IJNS7_ILi1EEESI_SI_EEESC_SE_Li256ELb1ELb1ELb0ELb0EEENS1_19SingleTileSchedulerILb1ELb0ELb1ELi128EEEEEEEEEvNT_6ParamsE,"ax",@progbits
	.sectioninfo	@"SHI_REGISTERS=236"
	.align	128
.text._ZN7cutlass13device_kernelIN5flash19enable_sm80_to_sm89INS1_16FlashAttnFwdSm80INS1_25CollectiveMainloopFwdSm80ILi8ELi2ELb0EN4cute5tupleIJNS5_1CILi128EEENS7_ILi64EEENS7_ILi192EEEEEELi192ENS_10bfloat16_tEfNS_4arch4Sm80ELb0ELb1ELb0ELb1ELb0ELb1ELb1ELb0EEENS1_21CollectiveEpilogueFwdINS6_IJS8_SA_S9_EEENS6_IJNS7_ILi1EEESI_SI_EEESC_SE_Li256ELb1ELb1ELb0ELb0EEENS1_19SingleTileSchedulerILb1ELb0ELb1ELi128EEEEEEEEEvNT_6ParamsE:
        .type           _ZN7cutlass13device_kernelIN5flash19enable_sm80_to_sm89INS1_16FlashAttnFwdSm80INS1_25CollectiveMainloopFwdSm80ILi8ELi2ELb0EN4cute5tupleIJNS5_1CILi128EEENS7_ILi64EEENS7_ILi192EEEEEELi192ENS_10bfloat16_tEfNS_4arch4Sm80ELb0ELb1ELb0ELb1ELb0ELb1ELb1ELb0EEENS1_21CollectiveEpilogueFwdINS6_IJS8_SA_S9_EEENS6_IJNS7_ILi1EEESI_SI_EEESC_SE_Li256ELb1ELb1ELb0ELb0EEENS1_19SingleTileSchedulerILb1ELb0ELb1ELi128EEEEEEEEEvNT_6ParamsE,@function
        .size           _ZN7cutlass13device_kernelIN5flash19enable_sm80_to_sm89INS1_16FlashAttnFwdSm80INS1_25CollectiveMainloopFwdSm80ILi8ELi2ELb0EN4cute5tupleIJNS5_1CILi128EEENS7_ILi64EEENS7_ILi192EEEEEELi192ENS_10bfloat16_tEfNS_4arch4Sm80ELb0ELb1ELb0ELb1ELb0ELb1ELb1ELb0EEENS1_21CollectiveEpilogueFwdINS6_IJS8_SA_S9_EEENS6_IJNS7_ILi1EEESI_SI_EEESC_SE_Li256ELb1ELb1ELb0ELb0EEENS1_19SingleTileSchedulerILb1ELb0ELb1ELi128EEEEEEEEEvNT_6ParamsE,(.L_x_2655 - _ZN7cutlass13device_kernelIN5flash19enable_sm80_to_sm89INS1_16FlashAttnFwdSm80INS1_25CollectiveMainloopFwdSm80ILi8ELi2ELb0EN4cute5tupleIJNS5_1CILi128EEENS7_ILi64EEENS7_ILi192EEEEEELi192ENS_10bfloat16_tEfNS_4arch4Sm80ELb0ELb1ELb0ELb1ELb0ELb1ELb1ELb0EEENS1_21CollectiveEpilogueFwdINS6_IJS8_SA_S9_EEENS6_IJNS7_ILi1EEESI_SI_EEESC_SE_Li256ELb1ELb1ELb0ELb0EEENS1_19SingleTileSchedulerILb1ELb0ELb1ELi128EEEEEEEEEvNT_6ParamsE)
        .other          _ZN7cutlass13device_kernelIN5flash19enable_sm80_to_sm89INS1_16FlashAttnFwdSm80INS1_25CollectiveMainloopFwdSm80ILi8ELi2ELb0EN4cute5tupleIJNS5_1CILi128EEENS7_ILi64EEENS7_ILi192EEEEEELi192ENS_10bfloat16_tEfNS_4arch4Sm80ELb0ELb1ELb0ELb1ELb0ELb1ELb1ELb0EEENS1_21CollectiveEpilogueFwdINS6_IJS8_SA_S9_EEENS6_IJNS7_ILi1EEESI_SI_EEESC_SE_Li256ELb1ELb1ELb0ELb0EEENS1_19SingleTileSchedulerILb1ELb0ELb1ELi128EEEEEEEEEvNT_6ParamsE,@"STO_CUDA_ENTRY STV_DEFAULT"
_ZN7cutlass13device_kernelIN5flash19enable_sm80_to_sm89INS1_16FlashAttnFwdSm80INS1_25CollectiveMainloopFwdSm80ILi8ELi2ELb0EN4cute5tupleIJNS5_1CILi128EEENS7_ILi64EEENS7_ILi192EEEEEELi192ENS_10bfloat16_tEfNS_4arch4Sm80ELb0ELb1ELb0ELb1ELb0ELb1ELb1ELb0EEENS1_21CollectiveEpilogueFwdINS6_IJS8_SA_S9_EEENS6_IJNS7_ILi1EEESI_SI_EEESC_SE_Li256ELb1ELb1ELb0ELb0EEENS1_19SingleTileSchedulerILb1ELb0ELb1ELi128EEEEEEEEEvNT_6ParamsE:
        /* <DEDUP_REMOVED lines=16> */
.L_x_2256:
        /* <DEDUP_REMOVED lines=8> */
.L_x_2258:
[----:B------:R-:W-:-:S05]  /*0180*/  MOV R0, c[0x0][0x54c] ;  /* 0x0001530000007a02 */ /* 0x000fca0000000f00 */
.L_x_2257:
[----:B-----5:R-:W-:Y:S01]  /*0190*/  IMAD R0, R0, c[0x0][0x548], RZ ;  /* 0x0001520000007a24 */ /* 0x020fe200078e02ff */
[----:B------:R-:W-:-:S04]  /*01a0*/  SHF.L.U32 R133, R219, 0x7, RZ ;  /* 0x00000007db857819 */ /* 0x000fc800000006ff */
[----:B------:R-:W-:-:S04]  /*01b0*/  ISETP.GE.AND P0, PT, R133, R0, PT ;  /* 0x000000008500720c */ /* 0x000fc80003f06270 */
[----:B------:R-:W-:Y:S01]  /*01c0*/  SEL R196, R196, 0xffffffff, !P0 ;  /* 0xffffffffc4c47807 */ /* 0x000fe20004000000 */
[----:B------:R-:W-:Y:S05]  /*01d0*/  BRA `(.L_x_2259) ;  /* 0x0000012000007947 */ /* 0x000fea0003800000 */
.L_x_2255:
[----:B---3--:R-:W-:-:S04]  /*01e0*/  ISETP.NE.U32.AND P0, PT, RZ, c[0x0][0x568], PT ;  /* 0x00015a00ff007a0c */ /* 0x008fc80003f05070 */
[----:B------:R-:W-:-:S13]  /*01f0*/  ISETP.NE.AND.EX P0, PT, RZ, c[0x0][0x56c], PT, P0 ;  /* 0x00015b00ff007a0c */ /* 0x000fda0003f05300 */
[----:B------:R-:W-:Y:S05]  /*0200*/  @!P0 BRA `(.L_x_2260) ;  /* 0x0000002000008947 */ /* 0x000fea0003800000 */
[----:B------:R1:W5:Y:S01]  /*0210*/  LDG.E R0, [R4.64] ;  /* 0x0000000604007981 */ /* 0x000362000c1e1900 */
[----:B------:R-:W-:Y:S05]  /*0220*/  BRA `(.L_x_2261) ;  /* 0x0000009000007947 */ /* 0x000fea0003800000 */
.L_x_2260:
        /* <DEDUP_REMOVED lines=8> */
.L_x_2262:
[----:B------:R-:W-:-:S05]  /*02b0*/  MOV R0, c[0x0][0x54c] ;  /* 0x0001530000007a02 */ /* 0x000fca0000000f00 */
.L_x_2261:
[----:B-----5:R-:W-:Y:S01]  /*02c0*/  IMAD R0, R0, c[0x0][0x548], RZ ;  /* 0x0001520000007a24 */ /* 0x020fe200078e02ff */
[----:B------:R-:W-:-:S04]  /*02d0*/  SHF.L.U32 R133, R219, 0x7, RZ ;  /* 0x00000007db857819 */ /* 0x000fc800000006ff */
[----:B------:R-:W-:-:S04]  /*02e0*/  ISETP.GE.AND P0, PT, R133, R0, PT ;  /* 0x000000008500720c */ /* 0x000fc80003f06270 */
[----:B------:R-:W-:-:S04]  /*02f0*/  SEL R196, R196, 0xffffffff, !P0 ;  /* 0xffffffffc4c47807 */ /* 0x000fc80004000000 */
.L_x_2259:
        /* <DEDUP_REMOVED lines=35> */
.L_x_2263:
[----:B--2---:R-:W-:-:S04]  /*0530*/  ISETP.NE.U32.AND P0, PT, RZ, c[0x0][0x368], PT ;  /* 0x0000da00ff007a0c */ /* 0x004fc80003f05070 */
[----:B------:R-:W-:-:S13]  /*0540*/  ISETP.NE.AND.EX P0, PT, RZ, c[0x0][0x36c], PT, P0 ;  /* 0x0000db00ff007a0c */ /* 0x000fda0003f05300 */
[----:B------:R-:W-:Y:S05]  /*0550*/  @!P0 BRA `(.L_x_2264) ;  /* 0x0000003000008947 */ /* 0x000fea0003800000 */
[----:B------:R-:W-:-:S06]  /*0560*/  IMAD.WIDE R4, R196, R3, c[0x0][0x368] ;  /* 0x0000da00c4047625 */ /* 0x000fcc00078e0203 */
[----:B------:R1:W5:Y:S01]  /*0570*/  LDG.E R5, [R4.64] ;  /* 0x0000000604057981 */ /* 0x000362000c1e1900 */
[----:B------:R-:W-:Y:S05]  /*0580*/  BRA `(.L_x_2265) ;  /* 0x0000004000007947 */ /* 0x000fea0003800000 */
.L_x_2264:
[----:B------:R-:W-:Y:S05]  /*0590*/  @!P5 BRA `(.L_x_2265) ;  /* 0x000000300000d947 */ /* 0x000fea0003800000 */
[----:B------:R-:W2:Y:S04]  /*05a0*/  LDG.E R5, [R6.64] ;  /* 0x0000000606057981 */ /* 0x000ea8000c1e1900 */
[----:B------:R-:W2:Y:S02]  /*05b0*/  LDG.E R0, [R6.64+0x4] ;  /* 0x0000040606007981 */ /* 0x000ea4000c1e1900 */
[----:B--2---:R-:W-:Y:S02]  /*05c0*/  IADD3 R5, -R5, R0, RZ ;  /* 0x0000000005057210 */ /* 0x004fe40007ffe1ff */
.L_x_2265:
[----:B------:R-:W2:Y:S01]  /*05d0*/  @P4 LDG.E R0, [R10.64] ;  /* 0x000000060a004981 */ /* 0x000ea2000c1e1900 */
[----:B------:R-:W-:-:S03]  /*05e0*/  ISETP.NE.U32.AND P0, PT, RZ, c[0x0][0x378], PT ;  /* 0x0000de00ff007a0c */ /* 0x000fc60003f05070 */
[----:B------:R-:W2:Y:S01]  /*05f0*/  @P4 LDG.E R7, [R10.64+0x4] ;  /* 0x000004060a074981 */ /* 0x000ea2000c1e1900 */
[----:B------:R-:W-:Y:S01]  /*0600*/  ISETP.NE.AND.EX P0, PT, RZ, c[0x0][0x37c], PT, P0 ;  /* 0x0000df00ff007a0c */ /* 0x000fe20003f05300 */
[----:B-----5:R-:W-:-:S12]  /*0610*/  IMAD.MOV.U32 R90, RZ, RZ, R5 ;  /* 0x000000ffff5a7224 */ /* 0x020fd800078e0005 */
[----:B------:R-:W-:-:S05]  /*0620*/  @P0 IMAD.WIDE R8, R196, R3, c[0x0][0x378] ;  /* 0x0000de00c4080625 */ /* 0x000fca00078e0203 */
[----:B------:R3:W5:Y:S01]  /*0630*/  @P0 LDG.E R90, [R8.64] ;  /* 0x00000006085a0981 */ /* 0x000762000c1e1900 */
[----:B------:R-:W-:Y:S01]  /*0640*/  IMAD.MOV.U32 R193, RZ, RZ, c[0x0][0x2c4] ;  /* 0x0000b100ffc17624 */ /* 0x000fe200078e00ff */
[----:B-1----:R-:W-:Y:S01]  /*0650*/  IADD3 R4, R133, 0x7f, RZ ;  /* 0x0000007f85047810 */ /* 0x002fe20007ffe0ff */
[----:B------:R-:W-:Y:S01]  /*0660*/  IMAD.MOV.U32 R195, RZ, RZ, c[0x0][0x32c] ;  /* 0x0000cb00ffc37624 */ /* 0x000fe200078e00ff */
[----:B------:R-:W-:Y:S02]  /*0670*/  LOP3.LUT R93, R93, 0xfffffffb, RZ, 0xc0, !PT ;  /* 0xfffffffb5d5d7812 */ /* 0x000fe400078ec0ff */
[----:B------:R-:W-:Y:S02]  /*0680*/  ISETP.NE.AND P1, PT, R193, 0x1, PT ;  /* 0x00000001c100780c */ /* 0x000fe40003f25270 */
[----:B------:R-:W-:-:S11]  /*0690*/  ISETP.GE.AND P2, PT, R195, 0x1, PT ;  /* 0x00000001c300780c */ /* 0x000fd60003f46270 */
[----:B------:R-:W-:Y:S02]  /*06a0*/  @P1 IADD3 R2, R133, 0x7f, RZ ;  /* 0x0000007f85021810 */ /* 0x000fe40007ffe0ff */
[----:B------:R-:W-:-:S03]  /*06b0*/  @P2 LOP3.LUT R93, R93, 0x4, RZ, 0xfc, !PT ;  /* 0x000000045d5d2812 */ /* 0x000fc600078efcff */
[----:B------:R-:W-:-:S05]  /*06c0*/  @P1 IMAD.HI.U32 R2, R2, c[0x0][0x2c8], RZ ;  /* 0x0000b20002021a27 */ /* 0x000fca00078e00ff */
[----:B------:R-:W-:Y:S01]  /*06d0*/  @P1 SHF.R.U32.HI R4, RZ, c[0x0][0x2cc], R2 ;  /* 0x0000b300ff041a19 */ /* 0x000fe20000011602 */
[----:B--2---:R-:W-:Y:S02]  /*06e0*/  @P4 IMAD.IADD R99, R7, 0x1, -R0 ;  /* 0x0000000107634824 */ /* 0x004fe400078e0a00 */
[----:B------:R-:W-:-:S04]  /*06f0*/  IMAD.IADD R0, R5, 0x1, -R97 ;  /* 0x0000000105007824 */ /* 0x000fc800078e0a61 */
[----:B------:R-:W-:-:S05]  /*0700*/  IMAD.IADD R194, R0, 0x1, R99 ;  /* 0x0000000100c27824 */ /* 0x000fca00078e0263 */
[----:B------:R-:W-:-:S05]  /*0710*/  IADD3 R95, R194, 0x1, -R199 ;  /* 0x00000001c25f7810 */ /* 0x000fca0007ffe8c7 */
[----:B------:R-:W-:-:S05]  /*0720*/  IMAD.IADD R4, R95, 0x1, R4 ;  /* 0x000000015f047824 */ /* 0x000fca00078e0204 */
[----:B------:R-:W-:Y:S01]  /*0730*/  IADD3 R7, R4, c[0x0][0x328], RZ ;  /* 0x0000ca0004077a10 */ /* 0x000fe20007ffe0ff */
[----:B------:R-:W-:Y:S05]  /*0740*/  @!P2 BRA `(.L_x_2266) ;  /* 0x000000e00000a947 */ /* 0x000fea0003800000 */
[C---:B---3--:R-:W-:Y:S02]  /*0750*/  ISETP.GT.AND P0, PT, R4.reuse, RZ, PT ;  /* 0x000000ff0400720c */ /* 0x048fe40003f04270 */
        /* <DEDUP_REMOVED lines=8> */
.L_x_2267:
[----:B------:R-:W-:-:S13]  /*07e0*/  ISETP.NE.AND P0, PT, R195, 0x1, PT ;  /* 0x00000001c300780c */ /* 0x000fda0003f05270 */
[----:B------:R-:W-:-:S05]  /*07f0*/  @P0 IMAD.HI.U32 R4, R2, c[0x0][0x330], RZ ;  /* 0x0000cc0002040a27 */ /* 0x000fca00078e00ff */
[----:B------:R-:W-:-:S05]  /*0800*/  @P0 SHF.R.U32.HI R2, RZ, c[0x0][0x334], R4 ;  /* 0x0000cd00ff020a19 */ /* 0x000fca0000011604 */
.L_x_2268:
[----:B------:R-:W-:-:S05]  /*0810*/  IMAD R2, R2, R195, c[0x0][0x32c] ;  /* 0x0000cb0002027624 */ /* 0x000fca00078e02c3 */
[----:B------:R-:W-:Y:S02]  /*0820*/  IMNMX R7, R7, R2, PT ;  /* 0x0000000207077217 */ /* 0x000fe40003800200 */
.L_x_2266:
[----:B---3--:R-:W-:Y:S01]  /*0830*/  @P1 IMAD.HI.U32 R4, R133, c[0x0][0x2c8], RZ ;  /* 0x0000b20085041a27 */ /* 0x008fe200078e00ff */
[----:B------:R-:W-:-:S03]  /*0840*/  IADD3 R9, R194, 0x3f, RZ ;  /* 0x0000003fc2097810 */ /* 0x000fc60007ffe0ff */
[----:B------:R-:W-:Y:S01]  /*0850*/  IMAD.MOV.U32 R11, RZ, RZ, R133 ;  /* 0x000000ffff0b7224 */ /* 0x000fe200078e0085 */
[----:B------:R-:W-:Y:S01]  /*0860*/  @P1 SHF.R.U32.HI R11, RZ, c[0x0][0x2cc], R4 ;  /* 0x0000b300ff0b1a19 */ /* 0x000fe20000011604 */
[----:B------:R-:W-:Y:S01]  /*0870*/  IMAD.IADD R132, R194, 0x1, -R199 ;  /* 0x00000001c2847824 */ /* 0x000fe200078e0ac7 */
[----:B------:R-:W-:-:S03]  /*0880*/  SHF.R.S32.HI R2, RZ, 0x1f, R9 ;  /* 0x0000001fff027819 */ /* 0x000fc60000011409 */
[----:B------:R-:W-:Y:S01]  /*0890*/  IMAD.IADD R4, R132, 0x1, R11 ;  /* 0x0000000184047824 */ /* 0x000fe200078e020b */
[----:B------:R-:W-:-:S04]  /*08a0*/  LEA.HI R2, R2, R9, RZ, 0x6 ;  /* 0x0000000902027211 */ /* 0x000fc800078f30ff */
[----:B------:R-:W-:Y:S02]  /*08b0*/  SHF.R.S32.HI R94, RZ, 0x6, R2 ;  /* 0x00000006ff5e7819 */ /* 0x000fe40000011402 */
        /* <DEDUP_REMOVED lines=10> */
.L_x_2270:
[----:B------:R-:W-:-:S13]  /*0960*/  ISETP.NE.AND P0, PT, R195, 0x1, PT ;  /* 0x00000001c300780c */ /* 0x000fda0003f05270 */
[----:B------:R-:W-:-:S05]  /*0970*/  @P0 IMAD.HI.U32 R2, R4, c[0x0][0x330], RZ ;  /* 0x0000cc0004020a27 */ /* 0x000fca00078e00ff */
[----:B------:R-:W-:-:S05]  /*0980*/  @P0 SHF.R.U32.HI R4, RZ, c[0x0][0x334], R2 ;  /* 0x0000cd00ff040a19 */ /* 0x000fca0000011602 */
.L_x_2271:
[----:B------:R-:W-:-:S05]  /*0990*/  IMAD R4, R4, c[0x0][0x32c], RZ ;  /* 0x0000cb0004047a24 */ /* 0x000fca00078e02ff */
[----:B------:R-:W-:Y:S02]  /*09a0*/  IMNMX R9, R9, R4, !PT ;  /* 0x0000000409097217 */ /* 0x000fe40007800200 */
.L_x_2269:
        /* <DEDUP_REMOVED lines=43> */
[----:B------:R-:W-:Y:S01]  /*0c60*/  IMAD.IADD R9, R99, 0x1, -R8 ;  /* 0x0000000163097824 */ /* 0x000fe200078e0a08 */
[----:B------:R-:W-:Y:S01]  /*0c70*/  SHF.L.U64.HI R100, R110, R137, c[0x0][0x25c] ;  /* 0x000097006e647619 */ /* 0x000fe20000010289 */
[----:B------:R-:W-:Y:S01]  /*0c80*/  IMAD.SHL.U32 R6, R6, 0x8, RZ ;  /* 0x0000000806067824 */ /* 0x000fe200078e00ff */
[----:B------:R-:W-:Y:S01]  /*0c90*/  SEL R152, R196, RZ, !P4 ;  /* 0x000000ffc4987207 */ /* 0x000fe20006000000 */
[C---:B------:R-:W-:Y:S01]  /*0ca0*/  IMAD R12, R20.reuse, c[0x0][0x238], RZ ;  /* 0x00008e00140c7a24 */ /* 0x040fe200078e02ff */
[----:B-----5:R-:W-:Y:S01]  /*0cb0*/  SHF.R.S32.HI R121, RZ, 0x1f, R90 ;  /* 0x0000001fff797819 */ /* 0x020fe2000001145a */
[----:B------:R-:W-:Y:S01]  /*0cc0*/  IMAD R20, R20, c[0x0][0x258], RZ ;  /* 0x0000960014147a24 */ /* 0x000fe200078e02ff */
[----:B------:R-:W-:Y:S01]  /*0cd0*/  SHF.R.S32.HI R7, RZ, 0x1f, R6 ;  /* 0x0000001fff077819 */ /* 0x000fe20000011406 */
[C---:B------:R-:W-:Y:S01]  /*0ce0*/  IMAD R12, R15.reuse, c[0x0][0x23c], R12 ;  /* 0x00008f000f0c7a24 */ /* 0x040fe200078e020c */
[----:B------:R-:W-:Y:S01]  /*0cf0*/  ULDC.U8 UR4, c[0x0][0x298] ;  /* 0x0000a60000047ab9 */ /* 0x000fe20000000000 */
[----:B------:R-:W-:-:S02]  /*0d00*/  IMAD R20, R15, c[0x0][0x25c], R20 ;  /* 0x000097000f147a24 */ /* 0x000fc400078e0214 */
[----:B-1----:R-:W-:-:S04]  /*0d10*/  IMAD.WIDE.U32 R16, R15, c[0x0][0x238], R6 ;  /* 0x00008e000f107a25 */ /* 0x002fc800078e0006 */
[----:B------:R-:W-:Y:S02]  /*0d20*/  IMAD.IADD R13, R17, 0x1, R12 ;  /* 0x00000001110d7824 */ /* 0x000fe400078e020c */
[----:B------:R-:W-:Y:S01]  /*0d30*/  IMAD.WIDE.U32 R14, R15, c[0x0][0x258], R6 ;  /* 0x000096000f0e7a25 */ /* 0x000fe200078e0006 */
[----:B------:R-:W-:-:S03]  /*0d40*/  SHF.R.S32.HI R7, RZ, 0x1f, R18 ;  /* 0x0000001fff077819 */ /* 0x000fc60000011412 */
        /* <DEDUP_REMOVED lines=8> */
[C---:B------:R-:W-:Y:S02]  /*0dd0*/  IMAD R13, R7.reuse, R103, R10 ;  /* 0x00000067070d7224 */ /* 0x040fe400078e020a */
[----:B------:R-:W-:Y:S02]  /*0de0*/  IMAD R7, R7, R102, R3 ;  /* 0x0000006607077224 */ /* 0x000fe400078e0203 */
[----:B------:R-:W-:-:S02]  /*0df0*/  IMAD.SHL.U32 R3, R8, 0x40, RZ ;  /* 0x0000004008037824 */ /* 0x000fc400078e00ff */
[----:B------:R-:W-:Y:S02]  /*0e00*/  IMAD R8, R18, -0x40, R9 ;  /* 0xffffffc012087824 */ /* 0x000fe400078e0209 */
[----:B------:R-:W-:Y:S01]  /*0e10*/  IMAD.MOV.U32 R154, RZ, RZ, R12 ;  /* 0x000000ffff9a7224 */ /* 0x000fe200078e000c */
[----:B------:R-:W-:Y:S01]  /*0e20*/  LOP3.LUT R3, R3, 0x1c0, RZ, 0xc0, !PT ;  /* 0x000001c003037812 */ /* 0x000fe200078ec0ff */
[----:B------:R-:W-:Y:S01]  /*0e30*/  IMAD R159, R157, c[0x0][0x248], RZ ;  /* 0x000092009d9f7a24 */ /* 0x000fe200078e02ff */
[C---:B------:R-:W-:Y:S01]  /*0e40*/  ISETP.GE.AND P1, PT, R8.reuse, 0x21, PT ;  /* 0x000000210800780c */ /* 0x040fe20003f26270 */
[----:B------:R-:W-:Y:S01]  /*0e50*/  IMAD.MOV.U32 R20, RZ, RZ, R14 ;  /* 0x000000ffff147224 */ /* 0x000fe200078e000e */
[----:B------:R-:W-:Y:S01]  /*0e60*/  ISETP.GE.AND P2, PT, R8, 0x1, PT ;  /* 0x000000010800780c */ /* 0x000fe20003f46270 */
[----:B------:R-:W-:Y:S01]  /*0e70*/  IMAD R16, R91, c[0x0][0x260], RZ ;  /* 0x000098005b107a24 */ /* 0x000fe200078e02ff */
[----:B------:R-:W-:Y:S01]  /*0e80*/  LOP3.LUT R10, R3, 0x38, R6, 0xf8, !PT ;  /* 0x00000038030a7812 */ /* 0x000fe200078ef806 */
[C---:B------:R-:W-:Y:S01]  /*0e90*/  IMAD R159, R152.reuse, c[0x0][0x24c], R159 ;  /* 0x00009300989f7a24 */ /* 0x040fe200078e029f */
[----:B------:R-:W-:Y:S01]  /*0ea0*/  SHF.R.U32.HI R3, RZ, 0x3, R3 ;  /* 0x00000003ff037819 */ /* 0x000fe20000011603 */
[----:B------:R-:W-:Y:S01]  /*0eb0*/  IMAD.WIDE.U32 R154, R152, c[0x0][0x248], R154 ;  /* 0x00009200989a7a25 */ /* 0x000fe200078e009a */
[----:B------:R-:W-:-:S02]  /*0ec0*/  LEA.HI R14, R2, R89, RZ, 0x6 ;  /* 0x00000059020e7211 */ /* 0x000fc400078f30ff */
[----:B------:R-:W-:Y:S01]  /*0ed0*/  LOP3.LUT R3, R10, R3, RZ, 0x3c, !PT ;  /* 0x000000030a037212 */ /* 0x000fe200078e3cff */
[C---:B------:R-:W-:Y:S01]  /*0ee0*/  IMAD R16, R197.reuse, c[0x0][0x264], R16 ;  /* 0x00009900c5107a24 */ /* 0x040fe200078e0210 */
[C---:B------:R-:W-:Y:S01]  /*0ef0*/  IADD3 R10, R6.reuse, 0x80, RZ ;  /* 0x00000080060a7810 */ /* 0x040fe20007ffe0ff */
[----:B------:R-:W-:Y:S01]  /*0f00*/  IMAD.WIDE.U32 R20, R197, c[0x0][0x260], R20 ;  /* 0x00009800c5147a25 */ /* 0x000fe200078e0014 */
[----:B------:R-:W-:-:S03]  /*0f10*/  IADD3 R12, R6, 0x40, RZ ;  /* 0x00000040060c7810 */ /* 0x000fc60007ffe0ff */
[----:B------:R-:W-:Y:S02]  /*0f20*/  IMAD.IADD R159, R155, 0x1, R159 ;  /* 0x000000019b9f7824 */ /* 0x000fe400078e029f */
[----:B------:R-:W-:Y:S02]  /*0f30*/  IMAD.MOV.U32 R158, RZ, RZ, R154 ;  /* 0x000000ffff9e7224 */ /* 0x000fe400078e009a */
[----:B------:R-:W-:Y:S02]  /*0f40*/  IMAD.IADD R17, R21, 0x1, R16 ;  /* 0x0000000115117824 */ /* 0x000fe400078e0210 */
[----:B------:R-:W-:Y:S02]  /*0f50*/  IMAD R157, R157, c[0x0][0x268], RZ ;  /* 0x00009a009d9d7a24 */ /* 0x000fe400078e02ff */
[----:B------:R-:W-:-:S04]  /*0f60*/  IMAD.WIDE.U32 R8, R18, R103, R158 ;  /* 0x0000006712087225 */ /* 0x000fc800078e009e */
[----:B------:R-:W-:Y:S02]  /*0f70*/  IMAD.SHL.U32 R105, R98, 0x20, RZ ;  /* 0x0000002062697824 */ /* 0x000fe400078e00ff */
[----:B------:R-:W-:Y:S02]  /*0f80*/  IMAD.MOV.U32 R109, RZ, RZ, 0x5 ;  /* 0x00000005ff6d7424 */ /* 0x000fe400078e00ff */
[----:B------:R-:W-:Y:S01]  /*0f90*/  IMAD.MOV.U32 R16, RZ, RZ, R20 ;  /* 0x000000ffff107224 */ /* 0x000fe200078e0014 */
[----:B------:R-:W-:Y:S01]  /*0fa0*/  @P2 LEA R20, P0, R8, c[0x0][0x220], 0x1 ;  /* 0x0000880008142a11 */ /* 0x000fe200078008ff */
[----:B------:R-:W-:Y:S01]  /*0fb0*/  IMAD R157, R152, c[0x0][0x26c], R157 ;  /* 0x00009b00989d7a24 */ /* 0x000fe200078e029d */
[-C--:B------:R-:W-:Y:S01]  /*0fc0*/  SHF.L.U64.HI R98, R98, R109.reuse, c[0x0][0x23c] ;  /* 0x00008f0062627619 */ /* 0x080fe2000001026d */
[----:B------:R-:W-:Y:S01]  /*0fd0*/  IMAD.IADD R9, R9, 0x1, R13 ;  /* 0x0000000109097824 */ /* 0x000fe200078e020d */
[----:B------:R-:W-:Y:S01]  /*0fe0*/  @P1 IADD3 R13, P4, R105, R8, RZ ;  /* 0x00000008690d1210 */ /* 0x000fe20007f9e0ff */
[----:B------:R-:W-:Y:S01]  /*0ff0*/  IMAD.WIDE.U32 R152, R152, c[0x0][0x268], R16 ;  /* 0x00009a0098987a25 */ /* 0x000fe200078e0010 */
[----:B------:R-:W-:-:S02]  /*1000*/  SHF.L.U64.HI R109, R110, R109, c[0x0][0x25c] ;  /* 0x000097006e6d7619 */ /* 0x000fc4000001026d */
[----:B------:R-:W-:Y:S01]  /*1010*/  @P2 LEA.HI.X R21, R8, c[0x0][0x224], R9, 0x1, P0 ;  /* 0x0000890008152a11 */ /* 0x000fe200000f0c09 */
[----:B------:R-:W-:Y:S01]  /*1020*/  IMAD.IADD R157, R153, 0x1, R157 ;  /* 0x00000001999d7824 */ /* 0x000fe200078e029d */
[----:B------:R-:W-:Y:S01]  /*1030*/  @P1 LEA R16, P0, R13, c[0x0][0x220], 0x1 ;  /* 0x000088000d101a11 */ /* 0x000fe200078008ff */
[----:B------:R-:W-:Y:S02]  /*1040*/  IMAD.MOV.U32 R156, RZ, RZ, R152 ;  /* 0x000000ffff9c7224 */ /* 0x000fe400078e0098 */
[----:B------:R-:W-:Y:S02]  /*1050*/  IMAD.IADD R162, R96, 0x1, R5 ;  /* 0x0000000160a27824 */ /* 0x000fe400078e0205 */
[----:B------:R-:W-:Y:S02]  /*1060*/  IMAD.SHL.U32 R110, R110, 0x20, RZ ;  /* 0x000000206e6e7824 */ /* 0x000fe400078e00ff */
[----:B------:R-:W-:Y:S02]  /*1070*/  IMAD.MOV.U32 R108, RZ, RZ, 0x1 ;  /* 0x00000001ff6c7424 */ /* 0x000fe400078e00ff */
        /* <DEDUP_REMOVED lines=10> */
[----:B------:R-:W-:-:S02]  /*1120*/  SEL R174, R22, RZ, !P5 ;  /* 0x000000ff16ae7207 */ /* 0x000fc40006800000 */
[----:B------:R-:W-:Y:S02]  /*1130*/  SEL R4, R23, RZ, !P5 ;  /* 0x000000ff17047207 */ /* 0x000fe40006800000 */
[----:B------:R-:W-:Y:S01]  /*1140*/  ISETP.GE.AND P5, PT, R6, c[0x0][0x1d4], PT ;  /* 0x0000750006007a0c */ /* 0x000fe20003fa6270 */
[----:B------:R-:W-:Y:S01]  /*1150*/  @P1 IMAD.X R6, R98, 0x1, R9, P4 ;  /* 0x0000000162061824 */ /* 0x000fe200020e0609 */
[----:B------:R-:W-:Y:S01]  /*1160*/  ISETP.GE.AND P4, PT, R12, c[0x0][0x1d4], PT ;  /* 0x000075000c007a0c */ /* 0x000fe20003f86270 */
[----:B------:R-:W-:Y:S01]  /*1170*/  IMAD.WIDE.U32 R8, R18, R102, R156 ;  /* 0x0000006612087225 */ /* 0x000fe200078e009c */
[----:B------:R-:W-:Y:S02]  /*1180*/  LOP3.LUT R10, R3, 0xfffffe00, R10, 0xf8, !PT ;  /* 0xfffffe00030a7812 */ /* 0x000fe400078ef80a */
[----:B------:R-:W-:Y:S01]  /*1190*/  @P1 LEA.HI.X R17, R13, c[0x0][0x224], R6, 0x1, P0 ;  /* 0x000089000d111a11 */ /* 0x000fe200000f0c06 */
[----:B------:R-:W-:Y:S01]  /*11a0*/  IMAD.IADD R6, R9, 0x1, R7 ;  /* 0x0000000109067824 */ /* 0x000fe200078e0207 */
[----:B------:R-:W-:Y:S01]  /*11b0*/  @P2 LEA R12, P0, R8, c[0x0][0x250], 0x1 ;  /* 0x00009400080c2a11 */ /* 0x000fe200078008ff */
[----:B------:R-:W-:-:S02]  /*11c0*/  @P2 IMAD.SHL.U32 R7, R10, 0x2, RZ ;  /* 0x000000020a072824 */ /* 0x000fc400078e00ff */
        /* <DEDUP_REMOVED lines=8> */
[C---:B------:R-:W-:Y:S02]  /*1250*/  IMAD R107, R4.reuse, c[0x0][0x1f0], RZ ;  /* 0x00007c00046b7a24 */ /* 0x040fe400078e02ff */
[----:B------:R1:W-:Y:S01]  /*1260*/  @P2 LDGSTS.E.BYPASS.LTC128B.128 [R7+0xe100], [R20.64+0x80], !P4 ;  /* 0x0e10008014072fae */ /* 0x0003e2000e101d46 */
[----:B------:R-:W-:Y:S02]  /*1270*/  IMAD R125, R4, c[0x0][0x218], RZ ;  /* 0x00008600047d7a24 */ /* 0x000fe400078e02ff */
[----:B------:R-:W-:Y:S01]  /*1280*/  IMAD R107, R174, c[0x0][0x1f4], R107 ;  /* 0x00007d00ae6b7a24 */ /* 0x000fe200078e026b */
[----:B------:R1:W-:Y:S01]  /*1290*/  @P2 LDGSTS.E.BYPASS.LTC128B.128 [R7+0x10100], [R20.64+0x100], !P3 ;  /* 0x1010010014072fae */ /* 0x0003e2000d901d46 */
[----:B------:R-:W-:-:S02]  /*12a0*/  IMAD.MOV.U32 R4, RZ, RZ, c[0x0][0x280] ;  /* 0x0000a000ff047624 */ /* 0x000fc400078e00ff */
[----:B------:R-:W-:Y:S01]  /*12b0*/  IMAD R125, R174, c[0x0][0x21c], R125 ;  /* 0x00008700ae7d7a24 */ /* 0x000fe200078e027d */
[----:B------:R2:W-:Y:S01]  /*12c0*/  @P1 LDGSTS.E.BYPASS.LTC128B.128 [R3+0xd100], [R16.64], !P5 ;  /* 0x0d10000010031fae */ /* 0x0005e2000e901d46 */
[----:B------:R-:W-:Y:S01]  /*12d0*/  IMAD.SHL.U32 R135, R4, 0x40, RZ ;  /* 0x0000004004877824 */ /* 0x000fe200078e00ff */
[----:B------:R-:W-:Y:S02]  /*12e0*/  @P0 IADD3 R14, R0, -0x2, RZ ;  /* 0xfffffffe000e0810 */ /* 0x000fe40007ffe0ff */
[----:B------:R2:W-:Y:S01]  /*12f0*/  @P1 LDGSTS.E.BYPASS.LTC128B.128 [R3+0xf100], [R16.64+0x80], !P4 ;  /* 0x0f10008010031fae */ /* 0x0005e2000e101d46 */
[----:B------:R-:W-:Y:S02]  /*1300*/  SHF.R.S32.HI R0, RZ, 0x1f, R162 ;  /* 0x0000001fff007819 */ /* 0x000fe400000114a2 */
[----:B------:R-:W-:Y:S01]  /*1310*/  @P0 SHF.R.S32.HI R9, RZ, 0x1f, R14 ;  /* 0x0000001fff090819 */ /* 0x000fe2000001140e */
[----:B------:R2:W-:Y:S01]  /*1320*/  @P1 LDGSTS.E.BYPASS.LTC128B.128 [R3+0x11100], [R16.64+0x100], !P3 ;  /* 0x1110010010031fae */ /* 0x0005e2000d901d46 */
[----:B------:R-:W-:-:S03]  /*1330*/  SHF.L.U64.HI R131, R4, R137, c[0x0][0x284] ;  /* 0x0000a10004837619 */ /* 0x000fc60000010289 */
[----:B------:R-:W0:Y:S04]  /*1340*/  LDGDEPBAR ;  /* 0x00000000000079af */ /* 0x000e280000000000 */
[----:B------:R-:W-:Y:S01]  /*1350*/  BAR.SYNC.DEFER_BLOCKING 0x0 ;  /* 0x0000000000007b1d */ /* 0x000fe20000010000 */
[----:B-1----:R-:W-:Y:S02]  /*1360*/  @P0 IMAD R20, R101, R14, RZ ;  /* 0x0000000e65140224 */ /* 0x002fe400078e02ff */
[----:B------:R-:W-:-:S04]  /*1370*/  @P0 IMAD.WIDE.U32 R14, R14, R103, R158 ;  /* 0x000000670e0e0225 */ /* 0x000fc800078e009e */
[----:B------:R-:W-:-:S04]  /*1380*/  @P0 IMAD R9, R9, R103, R20 ;  /* 0x0000006709090224 */ /* 0x000fc800078e0214 */
[----:B------:R-:W-:Y:S02]  /*1390*/  @P0 IMAD.IADD R9, R15, 0x1, R9 ;  /* 0x000000010f090824 */ /* 0x000fe400078e0209 */
        /* <DEDUP_REMOVED lines=10> */
[----:B------:R-:W-:Y:S01]  /*1440*/  @P1 LEA R20, P2, R8, c[0x0][0x250], 0x1 ;  /* 0x0000940008141a11 */ /* 0x000fe200078408ff */
[----:B------:R-:W-:Y:S02]  /*1450*/  IMAD R6, R162, c[0x0][0x1e4], R3 ;  /* 0x00007900a2067a24 */ /* 0x000fe400078e0203 */
[----:B------:R-:W-:Y:S01]  /*1460*/  @P1 IMAD.SHL.U32 R3, R10, 0x2, RZ ;  /* 0x000000020a031824 */ /* 0x000fe200078e00ff */
[----:B------:R-:W-:Y:S02]  /*1470*/  @P1 LEA.HI.X R21, R8, c[0x0][0x254], R7, 0x1, P2 ;  /* 0x0000950008151a11 */ /* 0x000fe400010f0c07 */
[----:B------:R-:W-:Y:S02]  /*1480*/  @P0 LEA R24, P2, R14, c[0x0][0x220], 0x1 ;  /* 0x000088000e180a11 */ /* 0x000fe400078408ff */
[----:B------:R-:W-:Y:S01]  /*1490*/  LEA.HI R8, R2, R89, RZ, 0x2 ;  /* 0x0000005902087211 */ /* 0x000fe200078f10ff */
[----:B------:R2:W-:Y:S01]  /*14a0*/  @P1 LDGSTS.E.BYPASS.LTC128B.128 [R3+0x1100], [R20.64], !P5 ;  /* 0x0110000014031fae */ /* 0x0005e2000e901d46 */
[----:B------:R-:W-:-:S02]  /*14b0*/  @P0 LEA.HI.X R25, R14, c[0x0][0x224], R9, 0x1, P2 ;  /* 0x000089000e190a11 */ /* 0x000fc400010f0c09 */
[----:B------:R-:W-:Y:S01]  /*14c0*/  LOP3.LUT R14, R8, 0xfffffffc, RZ, 0xc0, !PT ;  /* 0xfffffffc080e7812 */ /* 0x000fe200078ec0ff */
[----:B------:R2:W-:Y:S01]  /*14d0*/  @P1 LDGSTS.E.BYPASS.LTC128B.128 [R3+0x3100], [R20.64+0x80], !P4 ;  /* 0x0310008014031fae */ /* 0x0005e2000e101d46 */
[--C-:B------:R-:W-:Y:S02]  /*14e0*/  SHF.R.S32.HI R117, RZ, 0x2, R8.reuse ;  /* 0x00000002ff757819 */ /* 0x100fe40000011408 */
[----:B------:R-:W-:Y:S01]  /*14f0*/  SHF.R.S32.HI R8, RZ, 0x1f, R8 ;  /* 0x0000001fff087819 */ /* 0x000fe20000011408 */
[----:B------:R2:W-:Y:S01]  /*1500*/  @P1 LDGSTS.E.BYPASS.LTC128B.128 [R3+0x5100], [R20.64+0x100], !P3 ;  /* 0x0510010014031fae */ /* 0x0005e2000d901d46 */
[----:B------:R-:W-:Y:S01]  /*1510*/  ISETP.LE.AND P1, PT, R108, c[0x0][0x27c], PT ;  /* 0x00009f006c007a0c */ /* 0x000fe20003f23270 */
[----:B------:R-:W-:Y:S01]  /*1520*/  IMAD.WIDE.U32 R164, R117, c[0x0][0x1e0], RZ ;  /* 0x0000780075a47a25 */ /* 0x000fe200078e00ff */
[----:B------:R-:W-:Y:S01]  /*1530*/  SHF.R.S32.HI R9, RZ, 0x1f, R117 ;  /* 0x0000001fff097819 */ /* 0x000fe20000011475 */
[----:B------:R-:W0:Y:S01]  /*1540*/  LDGDEPBAR ;  /* 0x00000000000079af */ /* 0x000e220000000000 */
[----:B------:R-:W-:Y:S01]  /*1550*/  LEA.HI R8, R8, R117, RZ, 0x3 ;  /* 0x0000007508087211 */ /* 0x000fe200078f18ff */
[----:B-1----:R-:W-:Y:S01]  /*1560*/  @P0 IMAD.SHL.U32 R5, R10, 0x2, RZ ;  /* 0x000000020a050824 */ /* 0x002fe200078e00ff */
[----:B------:R-:W-:Y:S01]  /*1570*/  LEA.HI R2, R2, R89, RZ, 0x5 ;  /* 0x0000005902027211 */ /* 0x000fe200078f28ff */
[----:B------:R-:W-:Y:S01]  /*1580*/  IMAD.IADD R13, R17, 0x1, R6 ;  /* 0x00000001110d7824 */ /* 0x000fe200078e0206 */
[----:B------:R-:W-:Y:S01]  /*1590*/  LOP3.LUT R8, R8, 0xfffffff8, RZ, 0xc0, !PT ;  /* 0xfffffff808087812 */ /* 0x000fe200078ec0ff */
[----:B------:R-:W-:Y:S01]  /*15a0*/  IMAD.MOV.U32 R6, RZ, RZ, c[0x0][0x27c] ;  /* 0x00009f00ff067624 */ /* 0x000fe200078e00ff */
[----:B------:R1:W-:Y:S01]  /*15b0*/  @P0 LDGSTS.E.BYPASS.LTC128B.128 [R5+0x12100], [R24.64], !P5 ;  /* 0x1210000018050fae */ /* 0x0003e2000e901d46 */
[----:B------:R-:W-:-:S02]  /*15c0*/  IMAD.MOV.U32 R12, RZ, RZ, R16 ;  /* 0x000000ffff0c7224 */ /* 0x000fc400078e0010 */
[----:B------:R-:W-:Y:S01]  /*15d0*/  IMAD.SHL.U32 R6, R6, 0x2, RZ ;  /* 0x0000000206067824 */ /* 0x000fe200078e00ff */
[----:B------:R1:W-:Y:S01]  /*15e0*/  @P0 LDGSTS.E.BYPASS.LTC128B.128 [R5+0x14100], [R24.64+0x80], !P4 ;  /* 0x1410008018050fae */ /* 0x0003e2000e101d46 */
[C---:B------:R-:W-:Y:S02]  /*15f0*/  IMAD R168, R9.reuse, c[0x0][0x290], RZ ;  /* 0x0000a40009a87a24 */ /* 0x040fe400078e02ff */
[----:B------:R-:W-:Y:S01]  /*1600*/  IMAD R166, R9, c[0x0][0x280], RZ ;  /* 0x0000a00009a67a24 */ /* 0x000fe200078e02ff */
[----:B------:R1:W-:Y:S01]  /*1610*/  @P0 LDGSTS.E.BYPASS.LTC128B.128 [R5+0x16100], [R24.64+0x100], !P3 ;  /* 0x1610010018050fae */ /* 0x0003e2000d901d46 */
[----:B------:R-:W-:Y:S02]  /*1620*/  IMAD.SHL.U32 R2, R2, 0x10, RZ ;  /* 0x0000001002027824 */ /* 0x000fe400078e00ff */
[----:B------:R-:W-:-:S03]  /*1630*/  IMAD.WIDE.U32 R12, R197, c[0x0][0x1e8], R12 ;  /* 0x00007a00c50c7a25 */ /* 0x000fc600078e000c */
[----:B------:R-:W-:Y:S01]  /*1640*/  LOP3.LUT R2, R2, 0xfffffe00, RZ, 0xc0, !PT ;  /* 0xfffffe0002027812 */ /* 0x000fe200078ec0ff */
[----:B------:R-:W-:Y:S01]  /*1650*/  IMAD.IADD R161, R13, 0x1, R160 ;  /* 0x000000010da17824 */ /* 0x000fe200078e02a0 */
[----:B--2---:R-:W-:Y:S01]  /*1660*/  P2R R3, PR, RZ, 0x2 ;  /* 0x00000002ff037803 */ /* 0x004fe20000000000 */
[----:B------:R-:W-:Y:S01]  /*1670*/  IMAD.IADD R20, R89, 0x1, -R14 ;  /* 0x0000000159147824 */ /* 0x000fe200078e0a0e */
[C---:B------:R-:W-:Y:S01]  /*1680*/  @P0 LEA R26, P1, R105.reuse, R24, 0x1 ;  /* 0x00000018691a0211 */ /* 0x040fe200078208ff */
[----:B------:R-:W-:Y:S01]  /*1690*/  IMAD.MOV.U32 R160, RZ, RZ, R12 ;  /* 0x000000ffffa07224 */ /* 0x000fe200078e000c */
[----:B------:R-:W-:Y:S01]  /*16a0*/  IADD3 R3, -R6, c[0x0][0x1d4], RZ ;  /* 0x0000750006037a10 */ /* 0x000fe20007ffe1ff */
[C---:B------:R-:W-:Y:S01]  /*16b0*/  IMAD.SHL.U32 R22, R20.reuse, 0x8, RZ ;  /* 0x0000000814167824 */ /* 0x040fe200078e00ff */
[----:B------:R-:W-:Y:S01]  /*16c0*/  @P0 LEA.HI.X R27, R105, R25, R98, 0x1, P1 ;  /* 0x00000019691b0211 */ /* 0x000fe200008f0c62 */
[----:B------:R-:W-:Y:S02]  /*16d0*/  IMAD.SHL.U32 R20, R20, 0x4, RZ ;  /* 0x0000000414147824 */ /* 0x000fe400078e00ff */
[----:B------:R-:W-:Y:S01]  /*16e0*/  IMAD R12, R91, c[0x0][0x210], RZ ;  /* 0x000084005b0c7a24 */ /* 0x000fe200078e02ff */
[----:B------:R-:W-:Y:S01]  /*16f0*/  SHF.R.S32.HI R23, RZ, 0x1f, R22 ;  /* 0x0000001fff177819 */ /* 0x000fe20000011416 */
[----:B------:R2:W-:Y:S01]  /*1700*/  @P0 LDGSTS.E.BYPASS.LTC128B.128 [R5+0x13100], [R26.64], !P5 ;  /* 0x131000001a050fae */ /* 0x0005e2000e901d46 */
[----:B------:R-:W-:Y:S01]  /*1710*/  IADD3 R19, R20, 0x20, RZ ;  /* 0x0000002014137810 */ /* 0x000fe20007ffe0ff */
[----:B------:R-:W-:Y:S01]  /*1720*/  IMAD.WIDE.U32 R160, R174, c[0x0][0x1f0], R160 ;  /* 0x00007c00aea07a25 */ /* 0x000fe200078e00a0 */
[C---:B------:R-:W-:Y:S01]  /*1730*/  IADD3 R17, R20.reuse, 0x40, RZ ;  /* 0x0000004014117810 */ /* 0x040fe20007ffe0ff */
[----:B------:R2:W-:Y:S01]  /*1740*/  @P0 LDGSTS.E.BYPASS.LTC128B.128 [R5+0x15100], [R26.64+0x80], !P4 ;  /* 0x151000801a050fae */ /* 0x0005e2000e101d46 */
[----:B------:R-:W-:Y:S01]  /*1750*/  SHF.R.S32.HI R21, RZ, 0x1f, R20 ;  /* 0x0000001fff157819 */ /* 0x000fe20000011414 */
[----:B------:R-:W-:Y:S01]  /*1760*/  IMAD.IADD R16, R20, 0x1, R19 ;  /* 0x0000000114107824 */ /* 0x000fe200078e0213 */
[C---:B------:R-:W-:Y:S01]  /*1770*/  IADD3 R146, R22.reuse, 0x60, RZ ;  /* 0x0000006016927810 */ /* 0x040fe20007ffe0ff */
[----:B------:R2:W-:Y:S01]  /*1780*/  @P0 LDGSTS.E.BYPASS.LTC128B.128 [R5+0x17100], [R26.64+0x100], !P3 ;  /* 0x171001001a050fae */ /* 0x0005e2000d901d46 */
[----:B------:R-:W-:Y:S01]  /*1790*/  ISETP.GE.AND P0, PT, R22, c[0x0][0x27c], PT ;  /* 0x00009f0016007a0c */ /* 0x000fe20003f06270 */
[----:B------:R-:W-:Y:S01]  /*17a0*/  IMAD.IADD R15, R20, 0x1, R17 ;  /* 0x00000001140f7824 */ /* 0x000fe200078e0211 */
[----:B------:R-:W-:Y:S01]  /*17b0*/  ISETP.GE.AND P1, PT, R16, c[0x0][0x27c], PT ;  /* 0x00009f0010007a0c */ /* 0x000fe20003f26270 */
[----:B------:R-:W0:Y:S01]  /*17c0*/  LDGDEPBAR ;  /* 0x00000000000079af */ /* 0x000e220000000000 */
[CC--:B------:R-:W-:Y:S01]  /*17d0*/  SEL R7, R6.reuse, R3.reuse, !P0 ;  /* 0x0000000306077207 */ /* 0x0c0fe20004000000 */
[C---:B------:R-:W-:Y:S01]  /*17e0*/  IMAD R168, R117.reuse, c[0x0][0x294], R168 ;  /* 0x0000a50075a87a24 */ /* 0x040fe200078e02a8 */
[----:B------:R-:W-:Y:S01]  /*17f0*/  SEL R14, R6, R3, !P1 ;  /* 0x00000003060e7207 */ /* 0x000fe20004800000 */
[C---:B------:R-:W-:Y:S01]  /*1800*/  IMAD R166, R117.reuse, c[0x0][0x284], R166 ;  /* 0x0000a10075a67a24 */ /* 0x040fe200078e02a6 */
[----:B------:R-:W-:Y:S01]  /*1810*/  SHF.R.S32.HI R112, RZ, 0x1f, R7 ;  /* 0x0000001fff707819 */ /* 0x000fe20000011407 */
[----:B------:R-:W-:Y:S01]  /*1820*/  IMAD.WIDE.U32 R172, R117, c[0x0][0x290], R22 ;  /* 0x0000a40075ac7a25 */ /* 0x000fe200078e0016 */
[----:B------:R-:W-:-:S02]  /*1830*/  IADD3 R145, R22, 0x80, RZ ;  /* 0x0000008016917810 */ /* 0x000fc40007ffe0ff */
[----:B------:R-:W-:Y:S01]  /*1840*/  LEA.HI R112, R112, R7, RZ, 0x4 ;  /* 0x0000000770707211 */ /* 0x000fe200078f20ff */
[C---:B------:R-:W-:Y:S01]  /*1850*/  IMAD.WIDE.U32 R170, R117.reuse, c[0x0][0x280], R22 ;  /* 0x0000a00075aa7a25 */ /* 0x040fe200078e0016 */
[----:B------:R-:W-:Y:S02]  /*1860*/  SHF.R.S32.HI R7, RZ, 0x1f, R14 ;  /* 0x0000001fff077819 */ /* 0x000fe4000001140e */
[----:B------:R-:W-:Y:S01]  /*1870*/  SHF.R.S32.HI R112, RZ, 0x4, R112 ;  /* 0x00000004ff707819 */ /* 0x000fe20000011470 */
[----:B------:R-:W-:Y:S01]  /*1880*/  IMAD.WIDE.U32 R28, R117, c[0x0][0x290], R20 ;  /* 0x0000a400751c7a25 */ /* 0x000fe200078e0014 */
[----:B------:R-:W-:Y:S02]  /*1890*/  LEA.HI R7, R7, R14, RZ, 0x4 ;  /* 0x0000000e07077211 */ /* 0x000fe400078f20ff */
[----:B------:R-:W-:Y:S01]  /*18a0*/  IADD3 R144, R22, 0xa0, RZ ;  /* 0x000000a016907810 */ /* 0x000fe20007ffe0ff */
[C---:B------:R-:W-:Y:S01]  /*18b0*/  IMAD R12, R197.reuse, c[0x0][0x214], R12 ;  /* 0x00008500c50c7a24 */ /* 0x040fe200078e020c */
[----:B------:R-:W-:Y:S01]  /*18c0*/  SHF.R.S32.HI R7, RZ, 0x4, R7 ;  /* 0x00000004ff077819 */ /* 0x000fe20000011407 */
[----:B-1----:R-:W-:Y:S01]  /*18d0*/  IMAD.WIDE.U32 R24, R197, c[0x0][0x210], R22 ;  /* 0x00008400c5187a25 */ /* 0x002fe200078e0016 */
[----:B--2---:R-:W-:-:S03]  /*18e0*/  SEL R5, RZ, c[0x0][0x27c], !P0 ;  /* 0x00009f00ff057a07 */ /* 0x004fc60004000000 */
[----:B------:R-:W-:Y:S01]  /*18f0*/  IMAD.WIDE.U32 R26, R117, c[0x0][0x280], R20 ;  /* 0x0000a000751a7a25 */ /* 0x000fe200078e0014 */
[----:B------:R-:W-:-:S03]  /*1900*/  ISETP.GE.AND P0, PT, R15, c[0x0][0x27c], PT ;  /* 0x00009f000f007a0c */ /* 0x000fc60003f06270 */
[----:B------:R-:W-:Y:S01]  /*1910*/  IMAD.IADD R5, R22, 0x1, R5 ;  /* 0x0000000116057824 */ /* 0x000fe200078e0205 */
[----:B------:R-:W-:Y:S01]  /*1920*/  SEL R3, R6, R3, !P0 ;  /* 0x0000000306037207 */ /* 0x000fe20004000000 */
[----:B------:R-:W-:Y:S02]  /*1930*/  IMAD.IADD R107, R161, 0x1, R107 ;  /* 0x00000001a16b7824 */ /* 0x000fe400078e026b */
[----:B------:R-:W-:Y:S01]  /*1940*/  IMAD.IADD R173, R173, 0x1, R168 ;  /* 0x00000001adad7824 */ /* 0x000fe200078e02a8 */
[----:B------:R-:W-:Y:S01]  /*1950*/  SHF.R.S32.HI R6, RZ, 0x1f, R5 ;  /* 0x0000001fff067819 */ /* 0x000fe20000011405 */
[----:B------:R-:W-:Y:S01]  /*1960*/  IMAD.IADD R171, R171, 0x1, R166 ;  /* 0x00000001abab7824 */ /* 0x000fe200078e02a6 */
[----:B------:R-:W-:Y:S01]  /*1970*/  SHF.R.S32.HI R116, RZ, 0x1f, R3 ;  /* 0x0000001fff747819 */ /* 0x000fe20000011403 */
[----:B------:R-:W-:Y:S01]  /*1980*/  IMAD.IADD R169, R168, 0x1, R29 ;  /* 0x00000001a8a97824 */ /* 0x000fe200078e021d */
[-C--:B------:R-:W-:Y:S01]  /*1990*/  LEA.HI R143, R6, R5.reuse, RZ, 0x3 ;  /* 0x00000005068f7211 */ /* 0x080fe200078f18ff */
[----:B------:R-:W-:Y:S01]  /*19a0*/  IMAD.IADD R167, R166, 0x1, R27 ;  /* 0x00000001a6a77824 */ /* 0x000fe200078e021b */
[----:B------:R-:W-:Y:S01]  /*19b0*/  LEA.HI R6, R6, R5, RZ, 0x6 ;  /* 0x0000000506067211 */ /* 0x000fe200078f30ff */
[----:B------:R-:W-:Y:S01]  /*19c0*/  IMAD.IADD R13, R25, 0x1, R12 ;  /* 0x00000001190d7824 */ /* 0x000fe200078e020c */
[----:B------:R-:W-:Y:S01]  /*19d0*/  SEL R5, RZ, c[0x0][0x27c], !P1 ;  /* 0x00009f00ff057a07 */ /* 0x000fe20004800000 */
[----:B------:R-:W-:Y:S01]  /*19e0*/  IMAD.MOV.U32 R168, RZ, RZ, R28 ;  /* 0x000000ffffa87224 */ /* 0x000fe200078e001c */
[----:B------:R-:W-:Y:S01]  /*19f0*/  IADD3 R162, P1, R162, R117, RZ ;  /* 0x00000075a2a27210 */ /* 0x000fe20007f3e0ff */
[----:B------:R-:W-:Y:S01]  /*1a00*/  IMAD.SHL.U32 R6, R6, 0x40, RZ ;  /* 0x0000004006067824 */ /* 0x000fe200078e00ff */
[----:B------:R-:W-:Y:S01]  /*1a10*/  LEA.HI R116, R116, R3, RZ, 0x4 ;  /* 0x0000000374747211 */ /* 0x000fe200078f20ff */
[----:B------:R-:W-:Y:S01]  /*1a20*/  IMAD.IADD R5, R5, 0x1, R16 ;  /* 0x0000000105057824 */ /* 0x000fe200078e0210 */
[----:B------:R-:W-:Y:S01]  /*1a30*/  LEA.HI.SX32 R112, R143, R112, 0x1d ;  /* 0x000000708f707211 */ /* 0x000fe200078feaff */
[----:B------:R-:W-:Y:S01]  /*1a40*/  IMAD.X R163, R0, 0x1, R9, P1 ;  /* 0x0000000100a37824 */ /* 0x000fe200008e0609 */
[----:B------:R-:W-:Y:S01]  /*1a50*/  SHF.R.S32.HI R116, RZ, 0x4, R116 ;  /* 0x00000004ff747819 */ /* 0x000fe20000011474 */
[----:B------:R-:W-:Y:S01]  /*1a60*/  IMAD R0, R9, c[0x0][0x1e0], RZ ;  /* 0x0000780009007a24 */ /* 0x000fe200078e02ff */
[----:B------:R-:W-:Y:S01]  /*1a70*/  SHF.R.S32.HI R114, RZ, 0x1f, R5 ;  /* 0x0000001fff727819 */ /* 0x000fe20000011405 */
[C---:B------:R-:W-:Y:S01]  /*1a80*/  IMAD.IADD R9, R117.reuse, 0x1, -R8 ;  /* 0x0000000175097824 */ /* 0x040fe200078e0a08 */
[----:B------:R-:W-:Y:S01]  /*1a90*/  LOP3.LUT R6, R6, 0xfffff000, RZ, 0xc0, !PT ;  /* 0xfffff00006067812 */ /* 0x000fe200078ec0ff */
[----:B------:R-:W-:Y:S01]  /*1aa0*/  IMAD R111, R117, c[0x0][0x1e4], R0 ;  /* 0x00007900756f7a24 */ /* 0x000fe200078e0200 */
[----:B------:R-:W-:Y:S01]  /*1ab0*/  SEL R0, RZ, c[0x0][0x27c], !P0 ;  /* 0x00009f00ff007a07 */ /* 0x000fe20004000000 */
[----:B------:R-:W-:Y:S01]  /*1ac0*/  IMAD.MOV.U32 R166, RZ, RZ, R26 ;  /* 0x000000ffffa67224 */ /* 0x000fe200078e001a */
[C---:B------:R-:W-:Y:S01]  /*1ad0*/  LOP3.LUT P6, RZ, R9.reuse, 0x4, RZ, 0xc0, !PT ;  /* 0x0000000409ff7812 */ /* 0x040fe200078cc0ff */
[----:B------:R-:W-:Y:S01]  /*1ae0*/  IMAD.SHL.U32 R9, R9, 0x40, RZ ;  /* 0x0000004009097824 */ /* 0x000fe200078e00ff */
[-C--:B------:R-:W-:Y:S01]  /*1af0*/  LEA.HI R142, R114, R5.reuse, RZ, 0x3 ;  /* 0x00000005728e7211 */ /* 0x080fe200078f18ff */
[----:B------:R-:W-:Y:S01]  /*1b00*/  IMAD.IADD R3, R0, 0x1, R15 ;  /* 0x0000000100037824 */ /* 0x000fe200078e020f */
[----:B------:R-:W-:Y:S01]  /*1b10*/  LEA.HI R114, R114, R5, RZ, 0x6 ;  /* 0x0000000572727211 */ /* 0x000fe200078f30ff */
[----:B------:R-:W-:Y:S01]  /*1b20*/  IMAD.IADD R111, R165, 0x1, R111 ;  /* 0x00000001a56f7824 */ /* 0x000fe200078e026f */
[----:B------:R-:W-:Y:S01]  /*1b30*/  LOP3.LUT R9, R9, 0x1c0, RZ, 0xc0, !PT ;  /* 0x000001c009097812 */ /* 0x000fe200078ec0ff */
[----:B------:R-:W-:Y:S01]  /*1b40*/  IMAD.MOV.U32 R12, RZ, RZ, R24 ;  /* 0x000000ffff0c7224 */ /* 0x000fe200078e0018 */
[----:B------:R-:W-:Y:S01]  /*1b50*/  SHF.R.S32.HI R0, RZ, 0x1f, R3 ;  /* 0x0000001fff007819 */ /* 0x000fe20000011403 */
[----:B------:R-:W-:Y:S01]  /*1b60*/  IMAD.SHL.U32 R114, R114, 0x40, RZ ;  /* 0x0000004072727824 */ /* 0x000fe200078e00ff */
[----:B------:R-:W-:Y:S01]  /*1b70*/  LOP3.LUT R14, R9, 0x38, R142, 0xf8, !PT ;  /* 0x00000038090e7812 */ /* 0x000fe200078ef88e */
[----:B------:R-:W-:Y:S01]  /*1b80*/  IMAD.WIDE.U32 R170, R90, c[0x0][0x280], R170 ;  /* 0x0000a0005aaa7a25 */ /* 0x000fe200078e00aa */
[----:B------:R-:W-:-:S02]  /*1b90*/  LEA.HI R141, R0, R3, RZ, 0x3 ;  /* 0x00000003008d7211 */ /* 0x000fc400078f18ff */
[----:B------:R-:W-:Y:S01]  /*1ba0*/  LEA.HI R0, R0, R3, RZ, 0x6 ;  /* 0x0000000300007211 */ /* 0x000fe200078f30ff */
[----:B------:R-:W-:Y:S01]  /*1bb0*/  IMAD.WIDE.U32 R174, R174, c[0x0][0x218], R12 ;  /* 0x00008600aeae7a25 */ /* 0x000fe200078e000c */
[----:B------:R-:W-:Y:S02]  /*1bc0*/  SHF.R.U32.HI R3, RZ, 0x3, R9 ;  /* 0x00000003ff037819 */ /* 0x000fe40000011609 */
[----:B------:R-:W-:Y:S01]  /*1bd0*/  LOP3.LUT R114, R114, 0xfffff000, RZ, 0xc0, !PT ;  /* 0xfffff00072727812 */ /* 0x000fe200078ec0ff */
[----:B------:R-:W-:Y:S01]  /*1be0*/  IMAD.SHL.U32 R0, R0, 0x40, RZ ;  /* 0x0000004000007824 */ /* 0x000fe200078e00ff */
[----:B------:R-:W-:Y:S01]  /*1bf0*/  LOP3.LUT R5, R14, R3, RZ, 0x3c, !PT ;  /* 0x000000030e057212 */ /* 0x000fe200078e3cff */
[C---:B------:R-:W-:Y:S01]  /*1c00*/  IMAD.WIDE.U32 R172, R90.reuse, c[0x0][0x290], R172 ;  /* 0x0000a4005aac7a25 */ /* 0x040fe200078e00ac */
[----:B------:R-:W-:Y:S02]  /*1c10*/  LOP3.LUT R8, R9, 0x38, R143, 0xf8, !PT ;  /* 0x0000003809087812 */ /* 0x000fe400078ef88f */
[----:B------:R-:W-:Y:S01]  /*1c20*/  IADD3 R114, R5, R114, R2 ;  /* 0x0000007205727210 */ /* 0x000fe20007ffe002 */
[----:B------:R-:W-:Y:S01]  /*1c30*/  IMAD.WIDE.U32 R168, R90, c[0x0][0x290], R168 ;  /* 0x0000a4005aa87a25 */ /* 0x000fe200078e00a8 */
[----:B------:R-:W-:-:S02]  /*1c40*/  SHF.R.S32.HI R5, RZ, 0x1f, R112 ;  /* 0x0000001fff057819 */ /* 0x000fc40000011470 */
[----:B------:R-:W-:Y:S01]  /*1c50*/  LEA.HI.SX32 R118, R142, R7, 0x1d ;  /* 0x000000078e767211 */ /* 0x000fe200078feaff */
[----:B------:R-:W-:Y:S01]  /*1c60*/  IMAD.WIDE.U32 R166, R90, c[0x0][0x280], R166 ;  /* 0x0000a0005aa67a25 */ /* 0x000fe200078e00a6 */
[----:B------:R-:W-:Y:S02]  /*1c70*/  LEA.HI.SX32 R116, R141, R116, 0x1d ;  /* 0x000000748d747211 */ /* 0x000fe400078feaff */
[----:B------:R-:W-:Y:S01]  /*1c80*/  LEA.HI R120, R5, R112, RZ, 0x3 ;  /* 0x0000007005787211 */ /* 0x000fe200078f18ff */
[----:B------:R-:W-:Y:S01]  /*1c90*/  IMAD.SHL.U32 R112, R112, 0x8, RZ ;  /* 0x0000000870707824 */ /* 0x000fe200078e00ff */
[----:B------:R-:W-:Y:S01]  /*1ca0*/  LOP3.LUT R115, R8, R3, RZ, 0x3c, !PT ;  /* 0x0000000308737212 */ /* 0x000fe200078e3cff */
[----:B------:R-:W-:Y:S01]  /*1cb0*/  IMAD.IADD R125, R175, 0x1, R125 ;  /* 0x00000001af7d7824 */ /* 0x000fe200078e027d */
[----:B------:R-:W-:Y:S01]  /*1cc0*/  SHF.R.S32.HI R5, RZ, 0x1f, R118 ;  /* 0x0000001fff057819 */ /* 0x000fe20000011476 */
[----:B------:R-:W-:Y:S01]  /*1cd0*/  IMAD.SHL.U32 R120, R120, 0x200, RZ ;  /* 0x0000020078787824 */ /* 0x000fe200078e00ff */
[----:B------:R-:W-:-:S02]  /*1ce0*/  LOP3.LUT R8, R9, 0x38, R141, 0xf8, !PT ;  /* 0x0000003809087812 */ /* 0x000fc400078ef88d */
[----:B------:R-:W-:Y:S02]  /*1cf0*/  SHF.R.S32.HI R7, RZ, 0x1f, R116 ;  /* 0x0000001fff077819 */ /* 0x000fe40000011474 */
[----:B------:R-:W-:Y:S01]  /*1d00*/  LEA.HI R5, R5, R118, RZ, 0x3 ;  /* 0x0000007605057211 */ /* 0x000fe200078f18ff */
[----:B------:R-:W-:Y:S01]  /*1d10*/  IMAD.SHL.U32 R118, R118, 0x8, RZ ;  /* 0x0000000876767824 */ /* 0x000fe200078e00ff */
[----:B------:R-:W-:Y:S02]  /*1d20*/  LOP3.LUT R0, R0, 0xfffff000, RZ, 0xc0, !PT ;  /* 0xfffff00000007812 */ /* 0x000fe400078ec0ff */
[----:B------:R-:W-:Y:S01]  /*1d30*/  LOP3.LUT R113, R8, R3, RZ, 0x3c, !PT ;  /* 0x0000000308717212 */ /* 0x000fe200078e3cff */
[----:B------:R-:W-:Y:S01]  /*1d40*/  IMAD.SHL.U32 R5, R5, 0x200, RZ ;  /* 0x0000020005057824 */ /* 0x000fe200078e00ff */
[----:B------:R-:W-:Y:S02]  /*1d50*/  IADD3 R115, R115, R6, R2 ;  /* 0x0000000673737210 */ /* 0x000fe40007ffe002 */
[----:B------:R-:W-:Y:S01]  /*1d60*/  LEA.HI R140, R7, R116, RZ, 0x3 ;  /* 0x00000074078c7211 */ /* 0x000fe200078f18ff */
[----:B------:R-:W-:Y:S01]  /*1d70*/  IMAD.SHL.U32 R116, R116, 0x8, RZ ;  /* 0x0000000874747824 */ /* 0x000fe200078e00ff */
[----:B------:R-:W-:-:S02]  /*1d80*/  LOP3.LUT R6, R9, 0x38, R112, 0xf8, !PT ;  /* 0x0000003809067812 */ /* 0x000fc400078ef870 */
[----:B------:R-:W-:Y:S01]  /*1d90*/  IADD3 R113, R113, R0, R2 ;  /* 0x0000000071717210 */ /* 0x000fe20007ffe002 */
[----:B------:R-:W-:Y:S01]  /*1da0*/  IMAD.SHL.U32 R140, R140, 0x200, RZ ;  /* 0x000002008c8c7824 */ /* 0x000fe200078e00ff */
[C---:B------:R-:W-:Y:S02]  /*1db0*/  LOP3.LUT R0, R9.reuse, 0x18, R22, 0xf8, !PT ;  /* 0x0000001809007812 */ /* 0x040fe400078ef816 */
[C---:B------:R-:W-:Y:S02]  /*1dc0*/  LOP3.LUT R8, R9.reuse, 0x38, R118, 0xf8, !PT ;  /* 0x0000003809087812 */ /* 0x040fe400078ef876 */
[----:B------:R-:W-:Y:S02]  /*1dd0*/  LOP3.LUT R7, R6, R3, RZ, 0x3c, !PT ;  /* 0x0000000306077212 */ /* 0x000fe400078e3cff */
[----:B------:R-:W-:Y:S02]  /*1de0*/  LOP3.LUT R6, R9, 0x38, R116, 0xf8, !PT ;  /* 0x0000003809067812 */ /* 0x000fe400078ef874 */
[----:B------:R-:W-:-:S02]  /*1df0*/  LOP3.LUT R0, R2, R0, R3, 0xf6, !PT ;  /* 0x0000000002007212 */ /* 0x000fc400078ef603 */
        /* <DEDUP_REMOVED lines=30> */
[C---:B------:R-:W-:Y:S02]  /*1fe0*/  IADD3 R13, R20.reuse, 0x50, RZ ;  /* 0x00000050140d7810 */ /* 0x040fe40007ffe0ff */
[----:B------:R-:W-:Y:S02]  /*1ff0*/  IADD3 R12, R20, 0x10, RZ ;  /* 0x00000010140c7810 */ /* 0x000fe40007ffe0ff */
[----:B------:R-:W-:-:S02]  /*2000*/  SHF.R.S32.HI R138, RZ, 0x1f, R143 ;  /* 0x0000001fff8a7819 */ /* 0x000fc4000001148f */
[----:B------:R-:W-:Y:S02]  /*2010*/  SHF.R.S32.HI R130, RZ, 0x1f, R112 ;  /* 0x0000001fff827819 */ /* 0x000fe40000011470 */
[----:B------:R-:W-:Y:S02]  /*2020*/  SHF.R.S32.HI R136, RZ, 0x1f, R142 ;  /* 0x0000001fff887819 */ /* 0x000fe4000001148e */
[----:B------:R-:W-:Y:S02]  /*2030*/  SHF.R.S32.HI R134, RZ, 0x1f, R141 ;  /* 0x0000001fff867819 */ /* 0x000fe4000001148d */
[----:B------:R-:W-:Y:S02]  /*2040*/  SHF.R.S32.HI R128, RZ, 0x1f, R118 ;  /* 0x0000001fff807819 */ /* 0x000fe40000011476 */
[----:B------:R-:W-:Y:S02]  /*2050*/  SHF.R.S32.HI R126, RZ, 0x1f, R116 ;  /* 0x0000001fff7e7819 */ /* 0x000fe40000011474 */
.L_x_2297:
        /* <DEDUP_REMOVED lines=90> */
.L_x_2277:
[----:B------:R-:W-:Y:S05]  /*2600*/  BSYNC B0 ;  /* 0x0000000000007941 */ /* 0x000fea0003800000 */
.L_x_2276:
        /* <DEDUP_REMOVED lines=99> */
.L_x_2280:
[----:B------:R-:W-:Y:S05]  /*2c40*/  BSYNC B0 ;  /* 0x0000000000007941 */ /* 0x000fea0003800000 */
.L_x_2279:
        /* <DEDUP_REMOVED lines=56> */
.L_x_2282:
[----:B------:R-:W-:Y:S05]  /*2fd0*/  BSYNC B0 ;  /* 0x0000000000007941 */ /* 0x000fea0003800000 */
.L_x_2281:
        /* <DEDUP_REMOVED lines=56> */
.L_x_2284:
[----:B------:R-:W-:Y:S05]  /*3360*/  BSYNC B0 ;  /* 0x0000000000007941 */ /* 0x000fea0003800000 */
.L_x_2283:
        /* <DEDUP_REMOVED lines=56> */
.L_x_2286:
[----:B------:R-:W-:Y:S05]  /*36f0*/  BSYNC B0 ;  /* 0x0000000000007941 */ /* 0x000fea0003800000 */
.L_x_2285:
        /* <DEDUP_REMOVED lines=56> */
.L_x_2288:
[----:B------:R-:W-:Y:S05]  /*3a80*/  BSYNC B0 ;  /* 0x0000000000007941 */ /* 0x000fea0003800000 */
.L_x_2287:
        /* <DEDUP_REMOVED lines=56> */
.L_x_2275:
        /* <DEDUP_REMOVED lines=47> */
.L_x_2290:
[----:B------:R-:W-:Y:S05]  /*4100*/  BSYNC B0 ;  /* 0x0000000000007941 */ /* 0x000fea0003800000 */
.L_x_2289:
        /* <DEDUP_REMOVED lines=161> */
.L_x_2292:
[----:B------:R-:W-:Y:S05]  /*4b20*/  BSYNC B0 ;  /* 0x0000000000007941 */ /* 0x000fea0003800000 */
.L_x_2291:
        /* <DEDUP_REMOVED lines=118> */
.L_x_2294:
[----:B------:R-:W-:Y:S05]  /*5290*/  BSYNC B0 ;  /* 0x0000000000007941 */ /* 0x000fea0003800000 */
.L_x_2293:
        /* <DEDUP_REMOVED lines=120> */
.L_x_2274:
        /* <DEDUP_REMOVED lines=29> */
.L_x_2278:
[----:B------:R-:W-:Y:S05]  /*5bf0*/  BSYNC B1 ;  /* 0x0000000000017941 */ /* 0x000fea0003800000 */
.L_x_2273:
        /* <DEDUP_REMOVED lines=67> */
.L_x_2296:
[----:B-1----:R-:W-:Y:S05]  /*6030*/  BSYNC B0 ;  /* 0x0000000000007941 */ /* 0x002fea0003800000 */
.L_x_2295:
        /* <DEDUP_REMOVED lines=33> */
.L_x_2272:
[----:B------:R-:W-:Y:S01]  /*6250*/  ISETP.NE.AND P1, PT, R193, 0x1, PT ;  /* 0x00000001c100780c */ /* 0x000fe20003f25270 */
[----:B------:R-:W-:Y:S01]  /*6260*/  IMAD.IADD R97, R96, 0x1, R97 ;  /* 0x0000000160617824 */ /* 0x000fe200078e0261 */
[----:B------:R-:W-:-:S02]  /*6270*/  IADD3 R2, R133, 0x7f, RZ ;  /* 0x0000007f85027810 */ /* 0x000fc40007ffe0ff */
[----:B------:R-:W-:Y:S02]  /*6280*/  ISETP.GE.AND P2, PT, R195, 0x1, PT ;  /* 0x00000001c300780c */ /* 0x000fe40003f46270 */
[----:B------:R-:W-:-:S07]  /*6290*/  LOP3.LUT R93, R93, 0xfffffff7, RZ, 0xc0, !PT ;  /* 0xfffffff75d5d7812 */ /* 0x000fce00078ec0ff */
[----:B------:R-:W-:Y:S01]  /*62a0*/  @P1 IMAD.HI.U32 R0, R2, c[0x0][0x2c8], RZ ;  /* 0x0000b20002001a27 */ /* 0x000fe200078e00ff */
[----:B------:R-:W-:-:S04]  /*62b0*/  @P1 LOP3.LUT R93, R93, 0x8, RZ, 0xfc, !PT ;  /* 0x000000085d5d1812 */ /* 0x000fc800078efcff */
[----:B------:R-:W-:-:S05]  /*62c0*/  @P1 SHF.R.U32.HI R2, RZ, c[0x0][0x2cc], R0 ;  /* 0x0000b300ff021a19 */ /* 0x000fca0000011600 */
[----:B------:R-:W-:-:S05]  /*62d0*/  IMAD.IADD R2, R95, 0x1, R2 ;  /* 0x000000015f027824 */ /* 0x000fca00078e0202 */
[----:B-1----:R-:W-:Y:S01]  /*62e0*/  IADD3 R5, R2, c[0x0][0x328], RZ ;  /* 0x0000ca0002057a10 */ /* 0x002fe20007ffe0ff */
[----:B------:R-:W-:Y:S05]  /*62f0*/  @!P2 BRA `(.L_x_2298) ;  /* 0x000001100000a947 */ /* 0x000fea0003800000 */
[C---:B------:R-:W-:Y:S02]  /*6300*/  ISETP.GT.AND P0, PT, R2.reuse, RZ, PT ;  /* 0x000000ff0200720c */ /* 0x040fe40003f04270 */
[----:B------:R-:W-:-:S11]  /*6310*/  IADD3 R0, R2, -0x1, RZ ;  /* 0xffffffff02007810 */ /* 0x000fd60007ffe0ff */
[----:B------:R-:W-:Y:S05]  /*6320*/  @P0 BRA `(.L_x_2299) ;  /* 0x0000007000000947 */ /* 0x000fea0003800000 */
[----:B------:R-:W-:Y:S02]  /*6330*/  IMAD.MOV.U32 R0, RZ, RZ, 0x1 ;  /* 0x00000001ff007424 */ /* 0x000fe400078e00ff */
[----:B------:R-:W-:-:S03]  /*6340*/  IMAD.MOV R2, RZ, RZ, -R2 ;  /* 0x000000ffff027224 */ /* 0x000fc600078e0a02 */
[----:B------:R-:W-:-:S13]  /*6350*/  ISETP.NE.AND P0, PT, R0, c[0x0][0x32c], PT ;  /* 0x0000cb0000007a0c */ /* 0x000fda0003f05270 */
[----:B------:R-:W-:-:S05]  /*6360*/  @P0 IMAD.HI.U32 R0, R2, c[0x0][0x330], RZ ;  /* 0x0000cc0002000a27 */ /* 0x000fca00078e00ff */
[----:B------:R-:W-:-:S04]  /*6370*/  @P0 SHF.R.U32.HI R2, RZ, c[0x0][0x334], R0 ;  /* 0x0000cd00ff020a19 */ /* 0x000fc80000011600 */
[----:B------:R-:W-:Y:S01]  /*6380*/  LOP3.LUT R0, RZ, R2, RZ, 0x33, !PT ;  /* 0x00000002ff007212 */ /* 0x000fe200078e33ff */
[----:B------:R-:W-:Y:S05]  /*6390*/  BRA `(.L_x_2300) ;  /* 0x0000004000007947 */ /* 0x000fea0003800000 */
.L_x_2299:
[----:B------:R-:W-:-:S04]  /*63a0*/  MOV R2, 0x1 ;  /* 0x0000000100027802 */ /* 0x000fc80000000f00 */
[----:B------:R-:W-:-:S13]  /*63b0*/  ISETP.NE.AND P0, PT, R2, c[0x0][0x32c], PT ;  /* 0x0000cb0002007a0c */ /* 0x000fda0003f05270 */
[----:B------:R-:W-:-:S05]  /*63c0*/  @P0 IMAD.HI.U32 R2, R0, c[0x0][0x330], RZ ;  /* 0x0000cc0000020a27 */ /* 0x000fca00078e00ff */
[----:B------:R-:W-:Y:S02]  /*63d0*/  @P0 SHF.R.U32.HI R0, RZ, c[0x0][0x334], R2 ;  /* 0x0000cd00ff000a19 */ /* 0x000fe40000011602 */
.L_x_2300:
[----:B------:R-:W-:-:S05]  /*63e0*/  MOV R3, c[0x0][0x32c] ;  /* 0x0000cb0000037a02 */ /* 0x000fca0000000f00 */
[----:B------:R-:W-:-:S05]  /*63f0*/  IMAD R0, R0, R3, c[0x0][0x32c] ;  /* 0x0000cb0000007624 */ /* 0x000fca00078e0203 */
[----:B------:R-:W-:-:S04]  /*6400*/  IMNMX R5, R5, R0, PT ;  /* 0x0000000005057217 */ /* 0x000fc80003800200 */
.L_x_2298:
[----:B------:R-:W-:Y:S01]  /*6410*/  IADD3 R5, R5, 0x3f, RZ ;  /* 0x0000003f05057810 */ /* 0x000fe20007ffe0ff */
[----:B------:R-:W-:-:S03]  /*6420*/  @P1 IMAD.HI.U32 R0, R133, c[0x0][0x2c8], RZ ;  /* 0x0000b20085001a27 */ /* 0x000fc600078e00ff */
[----:B------:R-:W-:Y:S01]  /*6430*/  SHF.R.S32.HI R2, RZ, 0x1f, R5 ;  /* 0x0000001fff027819 */ /* 0x000fe20000011405 */
[----:B------:R-:W-:Y:S01]  /*6440*/  IMAD.MOV.U32 R3, RZ, RZ, R133 ;  /* 0x000000ffff037224 */ /* 0x000fe200078e0085 */
[----:B------:R-:W-:Y:S02]  /*6450*/  @P1 SHF.R.U32.HI R3, RZ, c[0x0][0x2cc], R0 ;  /* 0x0000b300ff031a19 */ /* 0x000fe40000011600 */
[----:B------:R-:W-:-:S03]  /*6460*/  LEA.HI R145, R2, R5, RZ, 0x6 ;  /* 0x0000000502917211 */ /* 0x000fc600078f30ff */
[----:B------:R-:W-:Y:S01]  /*6470*/  IMAD.IADD R2, R132, 0x1, R3 ;  /* 0x0000000184027824 */ /* 0x000fe200078e0203 */
[----:B------:R-:W-:-:S04]  /*6480*/  SHF.R.S32.HI R145, RZ, 0x6, R145 ;  /* 0x00000006ff917819 */ /* 0x000fc80000011491 */
[----:B------:R-:W-:Y:S02]  /*6490*/  IADD3 R198, R2, -c[0x0][0x324], RZ ;  /* 0x8000c90002c67a10 */ /* 0x000fe40007ffe0ff */
[----:B------:R-:W-:Y:S01]  /*64a0*/  IMNMX R145, R145, R94, PT ;  /* 0x0000005e91917217 */ /* 0x000fe20003800200 */
        /* <DEDUP_REMOVED lines=10> */
.L_x_2302:
[----:B------:R-:W-:-:S04]  /*6550*/  MOV R0, c[0x0][0x32c] ;  /* 0x0000cb0000007a02 */ /* 0x000fc80000000f00 */
[----:B------:R-:W-:-:S13]  /*6560*/  ISETP.NE.AND P0, PT, R0, 0x1, PT ;  /* 0x000000010000780c */ /* 0x000fda0003f05270 */
[----:B------:R-:W-:-:S05]  /*6570*/  @P0 IMAD.HI.U32 R0, R2, c[0x0][0x330], RZ ;  /* 0x0000cc0002000a27 */ /* 0x000fca00078e00ff */
[----:B------:R-:W-:-:S05]  /*6580*/  @P0 SHF.R.U32.HI R2, RZ, c[0x0][0x334], R0 ;  /* 0x0000cd00ff020a19 */ /* 0x000fca0000011600 */
.L_x_2303:
[----:B------:R-:W-:-:S05]  /*6590*/  IMAD R3, R2, c[0x0][0x32c], RZ ;  /* 0x0000cb0002037a24 */ /* 0x000fca00078e02ff */
[----:B------:R-:W-:-:S04]  /*65a0*/  IMNMX R198, R198, R3, !PT ;  /* 0x00000003c6c67217 */ /* 0x000fc80007800200 */
.L_x_2301:
        /* <DEDUP_REMOVED lines=10> */
[----:B------:R-:W-:Y:S01]  /*6650*/  IMAD.MOV.U32 R7, RZ, RZ, RZ ;  /* 0x000000ffff077224 */ /* 0x000fe200078e00ff */
[----:B------:R-:W-:Y:S01]  /*6660*/  CS2R R86, SRZ ;  /* 0x0000000000567805 */ /* 0x000fe2000001ff00 */
[----:B------:R-:W-:Y:S01]  /*6670*/  IMNMX R198, RZ, R198, !PT ;  /* 0x000000c6ffc67217 */ /* 0x000fe20007800200 */
[----:B------:R-:W-:Y:S01]  /*6680*/  IMAD.MOV.U32 R88, RZ, RZ, RZ ;  /* 0x000000ffff587224 */ /* 0x000fe200078e00ff */
[----:B------:R-:W-:Y:S01]  /*6690*/  CS2R R84, SRZ ;  /* 0x0000000000547805 */ /* 0x000fe2000001ff00 */
[----:B------:R-:W-:Y:S01]  /*66a0*/  CS2R R82, SRZ ;  /* 0x0000000000527805 */ /* 0x000fe2000001ff00 */
[----:B------:R-:W-:Y:S01]  /*66b0*/  ISETP.GT.AND P0, PT, R145, R198, PT ;  /* 0x000000c69100720c */ /* 0x000fe20003f04270 */
        /* <DEDUP_REMOVED lines=39> */
[----:B------:R-:W-:-:S02]  /*6930*/  IMAD.MOV.U32 R12, RZ, RZ, RZ ;  /* 0x000000ffff0c7224 */ /* 0x000fc400078e00ff */
[----:B------:R-:W-:Y:S01]  /*6940*/  IMAD.MOV.U32 R3, RZ, RZ, RZ ;  /* 0x000000ffff037224 */ /* 0x000fe200078e00ff */
[----:B------:R-:W-:Y:S05]  /*6950*/  @!P0 BRA `(.L_x_2304) ;  /* 0x00015a6000008947 */ /* 0x000fea0003800000 */
[----:B------:R-:W-:-:S04]  /*6960*/  ISETP.NE.U32.AND P0, PT, RZ, c[0x0][0x340], PT ;  /* 0x0000d000ff007a0c */ /* 0x000fc80003f05070 */
[----:B------:R-:W-:-:S13]  /*6970*/  ISETP.NE.AND.EX P2, PT, RZ, c[0x0][0x344], PT, P0 ;  /* 0x0000d100ff007a0c */ /* 0x000fda0003f45300 */
[----:B------:R-:W-:-:S04]  /*6980*/  @P2 IMAD.MOV.U32 R13, RZ, RZ, 0x4 ;  /* 0x00000004ff0d2424 */ /* 0x000fc800078e00ff */
[----:B------:R-:W-:-:S06]  /*6990*/  @P2 IMAD.WIDE R12, R196, R13, c[0x0][0x340] ;  /* 0x0000d000c40c2625 */ /* 0x000fcc00078e020d */
[----:B------:R-:W2:Y:S01]  /*69a0*/  @P2 LDG.E R12, [R12.64] ;  /* 0x000000060c0c2981 */ /* 0x000ea2000c1e1900 */
[----:B------:R-:W-:Y:S01]  /*69b0*/  SHF.R.S32.HI R80, RZ, 0x1f, R89 ;  /* 0x0000001fff507819 */ /* 0x000fe20000011459 */
[----:B------:R-:W-:Y:S01]  /*69c0*/  IMAD.WIDE.U32 R16, R92, c[0x0][0x178], RZ ;  /* 0x00005e005c107a25 */ /* 0x000fe200078e00ff */
[----:B------:R-:W-:Y:S01]  /*69d0*/  SHF.R.S32.HI R3, RZ, 0x1f, R92 ;  /* 0x0000001fff037819 */ /* 0x000fe2000001145c */
[----:B------:R-:W-:Y:S01]  /*69e0*/  BSSY B0, `(.L_x_2305) ;  /* 0x000009f000007945 */ /* 0x000fe20003800000 */
[----:B------:R-:W-:Y:S01]  /*69f0*/  LEA.HI R4, R80, R89, RZ, 0x3 ;  /* 0x0000005950047211 */ /* 0x000fe200078f18ff */
[----:B------:R-:W-:Y:S01]  /*6a00*/  IMAD R2, R91, c[0x0][0x1b8], RZ ;  /* 0x00006e005b027a24 */ /* 0x000fe200078e02ff */
[----:B------:R-:W-:Y:S01]  /*6a10*/  ISETP.NE.U32.AND P0, PT, RZ, c[0x0][0x348], PT ;  /* 0x0000d200ff007a0c */ /* 0x000fe20003f05070 */
[----:B------:R-:W-:Y:S01]  /*6a20*/  IMAD R3, R3, c[0x0][0x178], RZ ;  /* 0x00005e0003037a24 */ /* 0x000fe200078e02ff */
[----:B------:R-:W-:Y:S01]  /*6a30*/  LOP3.LUT R0, R4, 0xfffffff8, RZ, 0xc0, !PT ;  /* 0xfffffff804007812 */ /* 0x000fe200078ec0ff */
[----:B------:R-:W-:Y:S01]  /*6a40*/  IMAD R5, R197, c[0x0][0x1bc], R2 ;  /* 0x00006f00c5057a24 */ /* 0x000fe200078e0202 */
[----:B------:R-:W-:Y:S01]  /*6a50*/  SHF.R.S32.HI R14, RZ, 0x3, R4 ;  /* 0x00000003ff0e7819 */ /* 0x000fe20000011404 */
[----:B------:R-:W-:Y:S01]  /*6a60*/  IMAD R3, R92, c[0x0][0x17c], R3 ;  /* 0x00005f005c037a24 */ /* 0x000fe200078e0203 */
[----:B------:R-:W-:Y:S01]  /*6a70*/  SHF.R.S32.HI R11, RZ, 0x1f, R196 ;  /* 0x0000001fff0b7819 */ /* 0x000fe200000114c4 */
[----:B------:R-:W-:Y:S01]  /*6a80*/  IMAD.IADD R135, R89, 0x1, -R0 ;  /* 0x0000000159877824 */ /* 0x000fe200078e0a00 */
[----:B------:R-:W-:Y:S01]  /*6a90*/  ISETP.NE.AND.EX P0, PT, RZ, c[0x0][0x34c], PT, P0 ;  /* 0x0000d300ff007a0c */ /* 0x000fe20003f05300 */
[----:B------:R-:W-:Y:S01]  /*6aa0*/  IMAD.IADD R17, R17, 0x1, R3 ;  /* 0x0000000111117824 */ /* 0x000fe200078e0203 */
[----:B------:R-:W-:Y:S01]  /*6ab0*/  LOP3.LUT R93, R93, 0xffffffef, RZ, 0xc0, !PT ;  /* 0xffffffef5d5d7812 */ /* 0x000fe200078ec0ff */
[----:B------:R-:W-:Y:S01]  /*6ac0*/  IMAD R0, R135, 0x20, R14 ;  /* 0x0000002087007824 */ /* 0x000fe200078e020e */
[----:B------:R-:W-:Y:S01]  /*6ad0*/  SEL R7, R11, RZ, !P0 ;  /* 0x000000ff0b077207 */ /* 0x000fe20004000000 */
[----:B------:R-:W-:Y:S01]  /*6ae0*/  IMAD.WIDE.U32 R16, R197, c[0x0][0x1b8], R16 ;  /* 0x00006e00c5107a25 */ /* 0x000fe200078e0010 */
[----:B------:R-:W-:-:S02]  /*6af0*/  SEL R8, R196, RZ, !P0 ;  /* 0x000000ffc4087207 */ /* 0x000fc40004000000 */
[----:B------:R-:W-:Y:S01]  /*6b00*/  LOP3.LUT P0, RZ, R135, 0x2, RZ, 0xc0, !PT ;  /* 0x0000000287ff7812 */ /* 0x000fe2000780c0ff */
[----:B------:R-:W-:Y:S01]  /*6b10*/  IMAD.IADD R3, R133, 0x1, R0 ;  /* 0x0000000185037824 */ /* 0x000fe200078e0200 */
[CC--:B------:R-:W-:Y:S01]  /*6b20*/  LEA.HI R0, R80.reuse, R89.reuse, RZ, 0x4 ;  /* 0x0000005950007211 */ /* 0x0c0fe200078f20ff */
[----:B------:R-:W-:Y:S01]  /*6b30*/  IMAD R7, R7, c[0x0][0x1c0], RZ ;  /* 0x0000700007077a24 */ /* 0x000fe200078e02ff */
[CC--:B------:R-:W-:Y:S01]  /*6b40*/  LEA.HI R10, R80.reuse, R89.reuse, RZ, 0x6 ;  /* 0x00000059500a7211 */ /* 0x0c0fe200078f30ff */
[----:B------:R-:W-:Y:S01]  /*6b50*/  IMAD.IADD R17, R17, 0x1, R5 ;  /* 0x0000000111117824 */ /* 0x000fe200078e0205 */
[----:B------:R-:W-:Y:S01]  /*6b60*/  SHF.R.S32.HI R5, RZ, 0x4, R0 ;  /* 0x00000004ff057819 */ /* 0x000fe20000011400 */
[----:B------:R-:W-:Y:S01]  /*6b70*/  @P1 IMAD.HI.U32 R2, R3, c[0x0][0x2c8], RZ ;  /* 0x0000b20003021a27 */ /* 0x000fe200078e00ff */
[----:B------:R-:W-:-:S03]  /*6b80*/  LEA.HI R82, R80, R89, RZ, 0x5 ;  /* 0x0000005950527211 */ /* 0x000fc600078f28ff */
[C---:B------:R-:W-:Y:S01]  /*6b90*/  IMAD R7, R8.reuse, c[0x0][0x1c4], R7 ;  /* 0x0000710008077a24 */ /* 0x040fe200078e0207 */
[----:B------:R-:W-:Y:S01]  /*6ba0*/  SHF.R.S32.HI R83, RZ, 0x5, R82 ;  /* 0x00000005ff537819 */ /* 0x000fe20000011452 */
[----:B------:R-:W-:Y:S01]  /*6bb0*/  IMAD.MOV.U32 R20, RZ, RZ, R3 ;  /* 0x000000ffff147224 */ /* 0x000fe200078e0003 */
[----:B------:R-:W-:Y:S01]  /*6bc0*/  @P1 SHF.R.U32.HI R20, RZ, c[0x0][0x2cc], R2 ;  /* 0x0000b300ff141a19 */ /* 0x000fe20000011602 */
[----:B------:R-:W-:Y:S01]  /*6bd0*/  IMAD.WIDE.U32 R8, R8, c[0x0][0x1c0], R16 ;  /* 0x0000700008087a25 */ /* 0x000fe200078e0010 */
[----:B------:R-:W-:Y:S02]  /*6be0*/  LEA.HI R2, R0, R5, RZ, 0x1 ;  /* 0x0000000500027211 */ /* 0x000fe400078f08ff */
[----:B------:R-:W-:Y:S01]  /*6bf0*/  @P0 LOP3.LUT R93, R93, 0x10, RZ, 0xfc, !PT ;  /* 0x000000105d5d0812 */ /* 0x000fe200078efcff */
[----:B------:R-:W-:Y:S01]  /*6c00*/  IMAD.IADD R9, R9, 0x1, R7 ;  /* 0x0000000109097824 */ /* 0x000fe200078e0207 */
[--C-:B------:R-:W-:Y:S01]  /*6c10*/  SHF.R.S32.HI R7, RZ, 0x1f, R20.reuse ;  /* 0x0000001fff077819 */ /* 0x100fe20000011414 */
[----:B------:R-:W-:Y:S01]  /*6c20*/  IMAD.MOV R26, RZ, RZ, -R20 ;  /* 0x000000ffff1a7224 */ /* 0x000fe200078e0a14 */
[----:B------:R-:W-:Y:S01]  /*6c30*/  IADD3 R23, P0, R14, R97, RZ ;  /* 0x000000610e177210 */ /* 0x000fe20007f1e0ff */
[----:B------:R-:W-:Y:S01]  /*6c40*/  IMAD.SHL.U32 R18, R135, 0x8, RZ ;  /* 0x0000000887127824 */ /* 0x000fe200078e00ff */
[----:B------:R-:W-:Y:S01]  /*6c50*/  LOP3.LUT R2, R2, 0xfffffffe, RZ, 0xc0, !PT ;  /* 0xfffffffe02027812 */ /* 0x000fe200078ec0ff */
[----:B------:R-:W-:Y:S01]  /*6c60*/  IMAD R7, R7, c[0x0][0x1b0], RZ ;  /* 0x00006c0007077a24 */ /* 0x000fe200078e02ff */
[----:B------:R-:W-:Y:S01]  /*6c70*/  LOP3.LUT R0, R0, 0xfffffff0, RZ, 0xc0, !PT ;  /* 0xfffffff000007812 */ /* 0x000fe200078ec0ff */
[----:B------:R-:W-:Y:S01]  /*6c80*/  IMAD R26, R26, c[0x0][0x2c4], R3 ;  /* 0x0000b1001a1a7a24 */ /* 0x000fe200078e0203 */
[----:B------:R-:W-:Y:S01]  /*6c90*/  SHF.R.S32.HI R3, RZ, 0x1f, R97 ;  /* 0x0000001fff037819 */ /* 0x000fe20000011461 */
[C---:B------:R-:W-:Y:S01]  /*6ca0*/  IMAD R7, R20.reuse, c[0x0][0x1b4], R7 ;  /* 0x00006d0014077a24 */ /* 0x040fe200078e0207 */
[----:B------:R-:W-:Y:S01]  /*6cb0*/  SHF.R.S32.HI R19, RZ, 0x1f, R18 ;  /* 0x0000001fff137819 */ /* 0x000fe20000011412 */
[----:B------:R-:W-:Y:S01]  /*6cc0*/  IMAD.WIDE.U32 R20, R20, c[0x0][0x1b0], R8 ;  /* 0x00006c0014147a25 */ /* 0x000fe200078e0008 */
[----:B------:R-:W-:-:S02]  /*6cd0*/  SHF.R.S32.HI R9, RZ, 0x1f, R26 ;  /* 0x0000001fff097819 */ /* 0x000fc4000001141a */
[C---:B------:R-:W-:Y:S01]  /*6ce0*/  LEA.HI.X.SX32 R16, R14.reuse, R3, 0x1, P0 ;  /* 0x000000030e107211 */ /* 0x040fe200000f0eff */
[----:B------:R-:W-:Y:S01]  /*6cf0*/  IMAD.SHL.U32 R205, R14, 0x40, RZ ;  /* 0x000000400ecd7824 */ /* 0x000fe200078e00ff */
[----:B------:R-:W-:Y:S01]  /*6d00*/  IADD3 R3, R18, 0x80, RZ ;  /* 0x0000008012037810 */ /* 0x000fe20007ffe0ff */
[----:B------:R-:W-:Y:S01]  /*6d10*/  IMAD.IADD R2, R5, 0x1, -R2 ;  /* 0x0000000105027824 */ /* 0x000fe200078e0a02 */
[----:B------:R-:W-:Y:S01]  /*6d20*/  SHF.L.U32 R5, R135, 0x6, RZ ;  /* 0x0000000687057819 */ /* 0x000fe200000006ff */
[----:B------:R-:W-:Y:S01]  /*6d30*/  IMAD R9, R9, c[0x0][0x1a8], RZ ;  /* 0x00006a0009097a24 */ /* 0x000fe200078e02ff */
[----:B------:R-:W-:Y:S01]  /*6d40*/  LOP3.LUT R205, R205, 0x1c0, RZ, 0xc0, !PT ;  /* 0x000001c0cdcd7812 */ /* 0x000fe200078ec0ff */
[----:B------:R-:W-:Y:S01]  /*6d50*/  IMAD.IADD R21, R21, 0x1, R7 ;  /* 0x0000000115157824 */ /* 0x000fe200078e0207 */
[C---:B------:R-:W-:Y:S01]  /*6d60*/  ISETP.GE.AND P6, PT, R3.reuse, c[0x0][0x1d4], PT ;  /* 0x0000750003007a0c */ /* 0x040fe20003fc6270 */
[C---:B------:R-:W-:Y:S01]  /*6d70*/  IMAD R9, R26.reuse, c[0x0][0x1ac], R9 ;  /* 0x00006b001a097a24 */ /* 0x040fe200078e0209 */
[----:B------:R-:W-:Y:S01]  /*6d80*/  ISETP.GE.AND P0, PT, R3, c[0x0][0x198], PT ;  /* 0x0000660003007a0c */ /* 0x000fe20003f06270 */
[----:B------:R-:W-:Y:S01]  /*6d90*/  IMAD.IADD R3, R89, 0x1, -R0 ;  /* 0x0000000159037824 */ /* 0x000fe200078e0a00 */
[----:B------:R-:W-:Y:S01]  /*6da0*/  LOP3.LUT R6, R205, 0x38, R18, 0xf8, !PT ;  /* 0x00000038cd067812 */ /* 0x000fe200078ef812 */
[----:B------:R-:W-:Y:S01]  /*6db0*/  IMAD.WIDE.U32 R26, R26, c[0x0][0x1a8], R20 ;  /* 0x00006a001a1a7a25 */ /* 0x000fe200078e0014 */
[----:B------:R-:W-:-:S02]  /*6dc0*/  SHF.R.U32.HI R205, RZ, 0x3, R205 ;  /* 0x00000003ffcd7819 */ /* 0x000fc400000116cd */
[----:B------:R-:W-:Y:S01]  /*6dd0*/  LOP3.LUT R5, R5, 0x1c0, RZ, 0xc0, !PT ;  /* 0x000001c005057812 */ /* 0x000fe200078ec0ff */
[----:B------:R-:W-:Y:S01]  /*6de0*/  IMAD.IADD R0, R27, 0x1, R9 ;  /* 0x000000011b007824 */ /* 0x000fe200078e0209 */
[----:B------:R-:W-:Y:S01]  /*6df0*/  SHF.R.S32.HI R8, RZ, 0x1f, R3 ;  /* 0x0000001fff087819 */ /* 0x000fe20000011403 */
[----:B------:R-:W-:Y:S01]  /*6e00*/  IMAD R20, R16, c[0x0][0x1e0], RZ ;  /* 0x0000780010147a24 */ /* 0x000fe200078e02ff */
[----:B------:R-:W-:Y:S01]  /*6e10*/  LOP3.LUT R205, R6, R205, RZ, 0x3c, !PT ;  /* 0x000000cd06cd7212 */ /* 0x000fe200078e3cff */
[----:B------:R-:W-:Y:S01]  /*6e20*/  IMAD R16, R16, c[0x0][0x208], RZ ;  /* 0x0000820010107a24 */ /* 0x000fe200078e02ff */
[----:B------:R-:W-:Y:S01]  /*6e30*/  LOP3.LUT R4, R5, 0x8, R4, 0xf8, !PT ;  /* 0x0000000805047812 */ /* 0x000fe200078ef804 */
[C---:B------:R-:W-:Y:S01]  /*6e40*/  IMAD R20, R23.reuse, c[0x0][0x1e4], R20 ;  /* 0x0000790017147a24 */ /* 0x040fe200078e0214 */
[----:B------:R-:W-:Y:S01]  /*6e50*/  P2R R7, PR, RZ, 0x1 ;  /* 0x00000001ff077803 */ /* 0x000fe20000000000 */
[C---:B------:R-:W-:Y:S01]  /*6e60*/  IMAD R16, R23.reuse, c[0x0][0x20c], R16 ;  /* 0x0000830017107a24 */ /* 0x040fe200078e0210 */
[----:B------:R-:W-:Y:S01]  /*6e70*/  SHF.R.U32.HI R5, RZ, 0x3, R5 ;  /* 0x00000003ff057819 */ /* 0x000fe20000011605 */
[----:B------:R-:W-:Y:S01]  /*6e80*/  IMAD.WIDE.U32 R24, R23, c[0x0][0x1e0], R18 ;  /* 0x0000780017187a25 */ /* 0x000fe200078e0012 */
[----:B------:R-:W-:-:S02]  /*6e90*/  LEA R6, P0, R26, c[0x0][0x160], 0x1 ;  /* 0x000058001a067a11 */ /* 0x000fc400078008ff */
[----:B------:R-:W-:Y:S01]  /*6ea0*/  LEA.HI R8, R8, R3, RZ, 0x3 ;  /* 0x0000000308087211 */ /* 0x000fe200078f18ff */
[----:B------:R-:W-:Y:S01]  /*6eb0*/  IMAD.WIDE.U32 R22, R23, c[0x0][0x208], R18 ;  /* 0x0000820017167a25 */ /* 0x000fe200078e0012 */
[----:B------:R-:W-:Y:S02]  /*6ec0*/  LOP3.LUT R5, R4, R5, RZ, 0x3c, !PT ;  /* 0x0000000504057212 */ /* 0x000fe400078e3cff */
[----:B------:R-:W-:Y:S01]  /*6ed0*/  LEA.HI.X R0, R26, c[0x0][0x164], R0, 0x1, P0 ;  /* 0x000059001a007a11 */ /* 0x000fe200000f0c00 */
[----:B------:R-:W-:Y:S01]  /*6ee0*/  IMAD.IADD R17, R23, 0x1, R16 ;  /* 0x0000000117117824 */ /* 0x000fe200078e0210 */
[----:B------:R-:W-:Y:S01]  /*6ef0*/  ISETP.NE.U32.AND P0, PT, RZ, c[0x0][0x350], PT ;  /* 0x0000d400ff007a0c */ /* 0x000fe20003f05070 */
[----:B------:R-:W-:Y:S01]  /*6f00*/  IMAD R5, R2, 0x200, R5 ;  /* 0x0000020002057824 */ /* 0x000fe200078e0205 */
[----:B------:R-:W-:Y:S01]  /*6f10*/  LOP3.LUT R4, R8, 0xfffffff8, RZ, 0xc0, !PT ;  /* 0xfffffff808047812 */ /* 0x000fe200078ec0ff */
[----:B------:R-:W-:Y:S01]  /*6f20*/  IMAD.MOV.U32 R16, RZ, RZ, R22 ;  /* 0x000000ffff107224 */ /* 0x000fe200078e0016 */
[----:B------:R-:W-:Y:S01]  /*6f30*/  ISETP.NE.AND.EX P0, PT, RZ, c[0x0][0x354], PT, P0 ;  /* 0x0000d500ff007a0c */ /* 0x000fe20003f05300 */
[----:B------:R-:W-:Y:S01]  /*6f40*/  IMAD.SHL.U32 R2, R2, 0x8, RZ ;  /* 0x0000000802027824 */ /* 0x000fe200078e00ff */
[----:B------:R-:W-:Y:S01]  /*6f50*/  IADD3 R4, R3, -R4, RZ ;  /* 0x8000000403047210 */ /* 0x000fe20007ffe0ff */
[----:B------:R-:W-:Y:S01]  /*6f60*/  IMAD R22, R91, c[0x0][0x210], RZ ;  /* 0x000084005b167a24 */ /* 0x000fe200078e02ff */
[----:B------:R-:W-:Y:S01]  /*6f70*/  LOP3.LUT P1, RZ, R135, 0x4, RZ, 0xc0, !PT ;  /* 0x0000000487ff7812 */ /* 0x000fe2000782c0ff */
[----:B------:R-:W-:Y:S01]  /*6f80*/  IMAD.SHL.U32 R10, R10, 0x8, RZ ;  /* 0x000000080a0a7824 */ /* 0x000fe200078e00ff */
[----:B------:R-:W-:Y:S01]  /*6f90*/  ISETP.GE.AND P5, PT, R18, c[0x0][0x1d4], PT ;  /* 0x0000750012007a0c */ /* 0x000fe20003fa6270 */
[----:B------:R-:W-:-:S02]  /*6fa0*/  IMAD R9, R197, c[0x0][0x214], R22 ;  /* 0x00008500c5097a24 */ /* 0x000fc400078e0216 */
[----:B------:R-:W-:Y:S01]  /*6fb0*/  IMAD.WIDE.U32 R16, R197, c[0x0][0x210], R16 ;  /* 0x00008400c5107a25 */ /* 0x000fe200078e0010 */
[----:B------:R-:W-:-:S03]  /*6fc0*/  LOP3.LUT R205, R205, 0xfffffe00, R10, 0xf8, !PT ;  /* 0xfffffe00cdcd7812 */ /* 0x000fc600078ef80a */
[----:B------:R-:W-:Y:S02]  /*6fd0*/  IMAD.IADD R21, R25, 0x1, R20 ;  /* 0x0000000119157824 */ /* 0x000fe400078e0214 */
[----:B------:R-:W-:Y:S02]  /*6fe0*/  IMAD.MOV.U32 R20, RZ, RZ, R24 ;  /* 0x000000ffff147224 */ /* 0x000fe400078e0018 */
[----:B------:R-:W-:Y:S02]  /*6ff0*/  IMAD R10, R91, c[0x0][0x1e8], RZ ;  /* 0x00007a005b0a7a24 */ /* 0x000fe400078e02ff */
[----:B------:R-:W-:Y:S01]  /*7000*/  IMAD.IADD R17, R9, 0x1, R17 ;  /* 0x0000000109117824 */ /* 0x000fe200078e0211 */
[----:B------:R-:W-:Y:S01]  /*7010*/  SHF.L.U32 R9, R8, 0x6, RZ ;  /* 0x0000000608097819 */ /* 0x000fe200000006ff */
[C---:B------:R-:W-:Y:S02]  /*7020*/  IMAD R10, R197.reuse, c[0x0][0x1ec], R10 ;  /* 0x00007b00c50a7a24 */ /* 0x040fe400078e020a */
[----:B------:R-:W-:-:S04]  /*7030*/  IMAD.WIDE.U32 R20, R197, c[0x0][0x1e8], R20 ;  /* 0x00007a00c5147a25 */ /* 0x000fc800078e0014 */
[----:B------:R-:W-:Y:S02]  /*7040*/  IMAD R8, R199, c[0x0][0x2c4], RZ ;  /* 0x0000b100c7087a24 */ /* 0x000fe400078e02ff */
[----:B------:R-:W-:Y:S01]  /*7050*/  IMAD.IADD R21, R10, 0x1, R21 ;  /* 0x000000010a157824 */ /* 0x000fe200078e0215 */
[----:B------:R-:W-:-:S04]  /*7060*/  LEA.HI R10, R80, R89, RZ, 0x3 ;  /* 0x00000059500a7211 */ /* 0x000fc800078f18ff */
[----:B------:R-:W-:-:S05]  /*7070*/  LOP3.LUT R10, R10, 0xfffffff8, RZ, 0xc0, !PT ;  /* 0xfffffff80a0a7812 */ /* 0x000fca00078ec0ff */
[----:B------:R-:W-:-:S04]  /*7080*/  IMAD.IADD R10, R89, 0x1, -R10 ;  /* 0x00000001590a7824 */ /* 0x000fc800078e0a0a */
[----:B------:R-:W-:Y:S01]  /*7090*/  IMAD.SHL.U32 R10, R10, 0x8, RZ ;  /* 0x000000080a0a7824 */ /* 0x000fe200078e00ff */
[----:B--2---:R-:W-:Y:S01]  /*70a0*/  @P2 SHF.R.S32.HI R13, RZ, 0x1f, R12 ;  /* 0x0000001fff0d2819 */ /* 0x004fe2000001140c */
[----:B------:R-:W-:Y:S02]  /*70b0*/  @!P2 IMAD.MOV.U32 R12, RZ, RZ, R196 ;  /* 0x000000ffff0ca224 */ /* 0x000fe400078e00c4 */
[----:B------:R-:W-:Y:S01]  /*70c0*/  @!P2 IMAD.MOV.U32 R13, RZ, RZ, R11 ;  /* 0x000000ffff0da224 */ /* 0x000fe200078e000b */
[----:B------:R-:W-:Y:S01]  /*70d0*/  ISETP.GE.AND P2, PT, R10, c[0x0][0x198], PT ;  /* 0x000066000a007a0c */ /* 0x000fe20003f46270 */
[----:B------:R-:W-:Y:S01]  /*70e0*/  IMAD.MOV.U32 R11, RZ, RZ, 0x10 ;  /* 0x00000010ff0b7424 */ /* 0x000fe200078e00ff */
[----:B------:R-:W-:Y:S01]  /*70f0*/  SEL R206, R12, RZ, !P0 ;  /* 0x000000ff0cce7207 */ /* 0x000fe20004000000 */
[C---:B------:R-:W-:Y:S01]  /*7100*/  IMAD.SHL.U32 R12, R4.reuse, 0x40, RZ ;  /* 0x00000040040c7824 */ /* 0x040fe200078e00ff */
[----:B------:R-:W-:Y:S02]  /*7110*/  SEL R3, R13, RZ, !P0 ;  /* 0x000000ff0d037207 */ /* 0x000fe40004000000 */
[----:B------:R-:W-:Y:S01]  /*7120*/  LOP3.LUT P0, RZ, R4, 0x2, RZ, 0xc0, !PT ;  /* 0x0000000204ff7812 */ /* 0x000fe2000780c0ff */
[----:B------:R-:W-:Y:S01]  /*7130*/  IMAD.WIDE.U32 R208, R206, c[0x0][0x1f0], R20 ;  /* 0x00007c00ced07a25 */ /* 0x000fe200078e0014 */
[----:B------:R-:W-:Y:S01]  /*7140*/  LOP3.LUT R13, R12, 0x1c0, RZ, 0xc0, !PT ;  /* 0x000001c00c0d7812 */ /* 0x000fe200078ec0ff */
[----:B------:R1:W2:Y:S02]  /*7150*/  SHFL.IDX PT, R20, R6, RZ, 0x181f ;  /* 0x00181fff06147589 */ /* 0x0002a400000e0000 */
[----:B------:R-:W-:Y:S01]  /*7160*/  IMAD R215, R3, c[0x0][0x1f0], RZ ;  /* 0x00007c0003d77a24 */ /* 0x000fe200078e02ff */
[----:B------:R-:W-:Y:S01]  /*7170*/  LOP3.LUT R12, R13, 0x8, R2, 0xf8, !PT ;  /* 0x000000080d0c7812 */ /* 0x000fe200078ef802 */
[----:B------:R-:W-:Y:S01]  /*7180*/  IMAD R211, R3, c[0x0][0x218], RZ ;  /* 0x0000860003d37a24 */ /* 0x000fe200078e02ff */
[----:B------:R-:W-:Y:S01]  /*7190*/  SHF.R.U32.HI R13, RZ, 0x3, R13 ;  /* 0x00000003ff0d7819 */ /* 0x000fe2000001160d */
[----:B------:R-:W-:Y:S01]  /*71a0*/  IMAD.MOV.U32 R3, RZ, RZ, 0x20 ;  /* 0x00000020ff037424 */ /* 0x000fe200078e00ff */
[----:B------:R-:W-:Y:S01]  /*71b0*/  SEL R2, R11, 0xfffffff0, !P0 ;  /* 0xfffffff00b027807 */ /* 0x000fe20004000000 */
[----:B------:R-:W-:Y:S01]  /*71c0*/  IMAD R215, R206, c[0x0][0x1f4], R215 ;  /* 0x00007d00ced77a24 */ /* 0x000fe200078e02d7 */
[----:B------:R-:W-:Y:S01]  /*71d0*/  LOP3.LUT P0, RZ, R4, 0x4, RZ, 0xc0, !PT ;  /* 0x0000000404ff7812 */ /* 0x000fe2000780c0ff */
[----:B------:R-:W-:Y:S01]  /*71e0*/  IMAD R211, R206, c[0x0][0x21c], R211 ;  /* 0x00008700ced37a24 */ /* 0x000fe200078e02d3 */
[----:B------:R-:W-:Y:S01]  /*71f0*/  LOP3.LUT R4, R12, R13, RZ, 0x3c, !PT ;  /* 0x0000000d0c047212 */ /* 0x000fe200078e3cff */
[----:B------:R-:W-:Y:S01]  /*7200*/  IMAD.WIDE.U32 R206, R206, c[0x0][0x218], R16 ;  /* 0x00008600cece7a25 */ /* 0x000fe200078e0010 */
[----:B------:R-:W-:Y:S01]  /*7210*/  SEL R3, R3, 0xffffffe0, !P0 ;  /* 0xffffffe003037807 */ /* 0x000fe20004000000 */
[----:B------:R1:W3:Y:S01]  /*7220*/  SHFL.IDX PT, R21, R0, RZ, 0x181f ;  /* 0x00181fff00157589 */ /* 0x0002e200000e0000 */
[----:B------:R-:W-:Y:S01]  /*7230*/  LOP3.LUT R4, R4, 0xfffffe00, R9, 0xf8, !PT ;  /* 0xfffffe0004047812 */ /* 0x000fe200078ef809 */
[----:B------:R-:W-:Y:S01]  /*7240*/  IMAD.IADD R9, R133, 0x1, R14 ;  /* 0x0000000185097824 */ /* 0x000fe200078e020e */
[----:B------:R-:W-:Y:S01]  /*7250*/  IADD3 R12, R18, 0x40, RZ ;  /* 0x00000040120c7810 */ /* 0x000fe20007ffe0ff */
[----:B------:R-:W-:-:S02]  /*7260*/  IMAD.IADD R215, R209, 0x1, R215 ;  /* 0x00000001d1d77824 */ /* 0x000fc400078e02d7 */
[----:B------:R-:W-:Y:S01]  /*7270*/  IMAD.IADD R211, R207, 0x1, R211 ;  /* 0x00000001cfd37824 */ /* 0x000fe200078e02d3 */
[----:B------:R-:W-:Y:S02]  /*7280*/  ISETP.GE.AND P0, PT, R9, R8, PT ;  /* 0x000000080900720c */ /* 0x000fe40003f06270 */
[C---:B------:R-:W-:Y:S02]  /*7290*/  ISETP.GE.AND P4, PT, R12.reuse, c[0x0][0x1d4], PT ;  /* 0x000075000c007a0c */ /* 0x040fe40003f86270 */
[----:B------:R-:W-:-:S09]  /*72a0*/  ISETP.GE.AND P3, PT, R12, c[0x0][0x198], PT ;  /* 0x000066000c007a0c */ /* 0x000fd20003f66270 */
[----:B------:R-:W-:Y:S05]  /*72b0*/  @P0 BRA `(.L_x_2306) ;  /* 0x0000011000000947 */ /* 0x000fea0003800000 */
[C---:B--2---:R-:W-:Y:S02]  /*72c0*/  IADD3 R11, R10.reuse, 0x80, RZ ;  /* 0x000000800a0b7810 */ /* 0x044fe40007ffe0ff */
[----:B------:R-:W-:Y:S02]  /*72d0*/  SHF.R.S32.HI R13, RZ, 0x1f, R12 ;  /* 0x0000001fff0d7819 */ /* 0x000fe4000001140c */
[C---:B------:R-:W-:Y:S02]  /*72e0*/  LEA R22, P0, R10.reuse, R20, 0x1 ;  /* 0x000000140a167211 */ /* 0x040fe400078008ff */
[----:B------:R-:W-:Y:S02]  /*72f0*/  SHF.R.S32.HI R16, RZ, 0x1f, R11 ;  /* 0x0000001fff107819 */ /* 0x000fe4000001140b */
[----:B------:R-:W-:Y:S02]  /*7300*/  LEA.HI R13, R13, R12, RZ, 0x3 ;  /* 0x0000000c0d0d7211 */ /* 0x000fe400078f18ff */
[----:B---3--:R-:W-:-:S02]  /*7310*/  LEA.HI.X R23, R10, R21, R19, 0x1, P0 ;  /* 0x000000150a177211 */ /* 0x008fc400000f0c13 */
        /* <DEDUP_REMOVED lines=11> */
.L_x_2306:
[----:B--2---:R-:W-:Y:S05]  /*73d0*/  BSYNC B0 ;  /* 0x0000000000007941 */ /* 0x004fea0003800000 */
.L_x_2305:
        /* <DEDUP_REMOVED lines=9> */
[C---:B----4-:R-:W-:Y:S02]  /*7470*/  LEA R22, P0, R10.reuse, R20, 0x1 ;  /* 0x000000140a167211 */ /* 0x050fe400078008ff */
        /* <DEDUP_REMOVED lines=13> */
.L_x_2308:
[----:B------:R-:W-:Y:S05]  /*7550*/  BSYNC B0 ;  /* 0x0000000000007941 */ /* 0x000fea0003800000 */
.L_x_2307:
[----:B------:R-:W-:Y:S01]  /*7560*/  IADD3 R11, R9, 0x40, RZ ;  /* 0x00000040090b7810 */ /* 0x000fe20007ffe0ff */
[----:B---3--:R3:W1:Y:S01]  /*7570*/  SHFL.IDX PT, R21, R0, 0x2, 0x181f ;  /* 0x00581f0000157f89 */ /* 0x00866200000e0000 */
[----:B------:R-:W-:Y:S02]  /*7580*/  BSSY B0, `(.L_x_2309) ;  /* 0x0000015000007945 */ /* 0x000fe40003800000 */
[----:B------:R-:W-:Y:S01]  /*7590*/  ISETP.GE.AND P0, PT, R11, R8, PT ;  /* 0x000000080b00720c */ /* 0x000fe20003f06270 */
[----:B----4-:R3:W4:-:S12]  /*75a0*/  SHFL.IDX PT, R20, R6, 0x2, 0x181f ;  /* 0x00581f0006147f89 */ /* 0x01071800000e0000 */
[----:B------:R-:W-:Y:S05]  /*75b0*/  @P0 BRA `(.L_x_2310) ;  /* 0x0000011000000947 */ /* 0x000fea0003800000 */
[C---:B------:R-:W-:Y:S01]  /*75c0*/  IADD3 R16, R10.reuse, 0x80, RZ ;  /* 0x000000800a107810 */ /* 0x040fe20007ffe0ff */
[----:B------:R-:W-:Y:S01]  /*75d0*/  IMAD.SHL.U32 R15, R205, 0x2, RZ ;  /* 0x00000002cd0f7824 */ /* 0x000fe200078e00ff */
[----:B------:R-:W-:Y:S02]  /*75e0*/  SHF.R.S32.HI R13, RZ, 0x1f, R12 ;  /* 0x0000001fff0d7819 */ /* 0x000fe4000001140c */
[C---:B----4-:R-:W-:Y:S02]  /*75f0*/  LEA R22, P0, R10.reuse, R20, 0x1 ;  /* 0x000000140a167211 */ /* 0x050fe400078008ff */
        /* <DEDUP_REMOVED lines=13> */
.L_x_2310:
[----:B------:R-:W-:Y:S05]  /*76d0*/  BSYNC B0 ;  /* 0x0000000000007941 */ /* 0x000fea0003800000 */
.L_x_2309:
[----:B------:R-:W-:Y:S01]  /*76e0*/  IADD3 R9, R9, 0x60, RZ ;  /* 0x0000006009097810 */ /* 0x000fe20007ffe0ff */
[----:B-1----:R-:W1:Y:S01]  /*76f0*/  SHFL.IDX PT, R16, R6, 0x3, 0x181f ;  /* 0x00781f0006107f89 */ /* 0x002e6200000e0000 */
[----:B------:R-:W-:Y:S01]  /*7700*/  P2R R13, PR, RZ, 0x2 ;  /* 0x00000002ff0d7803 */ /* 0x000fe20000000000 */
[----:B------:R-:W-:Y:S01]  /*7710*/  IMAD.MOV.U32 R15, RZ, RZ, c[0x0][0x208] ;  /* 0x00008200ff0f7624 */ /* 0x000fe200078e00ff */
[----:B------:R-:W-:Y:S01]  /*7720*/  ISETP.GE.AND P0, PT, R9, R8, PT ;  /* 0x000000080900720c */ /* 0x000fe20003f06270 */
[----:B------:R5:W2:Y:S01]  /*7730*/  SHFL.IDX PT, R17, R0, 0x3, 0x181f ;  /* 0x00781f0000117f89 */ /* 0x000aa200000e0000 */
[----:B------:R-:W-:Y:S01]  /*7740*/  ISETP.NE.AND P1, PT, R7, RZ, PT ;  /* 0x000000ff0700720c */ /* 0x000fe20003f25270 */
[----:B------:R-:W-:Y:S01]  /*7750*/  IMAD.SHL.U32 R144, R205, 0x2, RZ ;  /* 0x00000002cd907824 */ /* 0x000fe200078e00ff */
[----:B------:R-:W-:Y:S01]  /*7760*/  P2R R11, PR, RZ, 0x40 ;  /* 0x00000040ff0b7803 */ /* 0x000fe20000000000 */
[----:B------:R-:W-:Y:S01]  /*7770*/  IMAD.SHL.U32 R27, R15, 0x40, RZ ;  /* 0x000000400f1b7824 */ /* 0x000fe200078e00ff */
[----:B------:R-:W-:Y:S01]  /*7780*/  IADD3 R9, R145, -0x1, RZ ;  /* 0xffffffff91097810 */ /* 0x000fe20007ffe0ff */
[----:B------:R-:W-:Y:S01]  /*7790*/  IMAD.MOV.U32 R210, RZ, RZ, R206 ;  /* 0x000000ffffd27224 */ /* 0x000fe200078e00ce */
[----:B------:R-:W-:Y:S01]  /*77a0*/  IADD3 R204, R144, 0x100, RZ ;  /* 0x0000010090cc7810 */ /* 0x000fe20007ffe0ff */
[----:B------:R-:W-:-:S02]  /*77b0*/  IMAD.MOV.U32 R203, RZ, RZ, c[0x0][0x1e0] ;  /* 0x00007800ffcb7624 */ /* 0x000fc400078e00ff */
[----:B------:R-:W-:Y:S02]  /*77c0*/  IMAD.SHL.U32 R81, R9, 0x40, RZ ;  /* 0x0000004009517824 */ /* 0x000fe400078e00ff */
[----:B------:R-:W-:Y:S01]  /*77d0*/  @!P0 SHF.R.S32.HI R7, RZ, 0x1f, R12 ;  /* 0x0000001fff078819 */ /* 0x000fe2000001140c */
[----:B------:R-:W-:Y:S02]  /*77e0*/  IMAD.MOV.U32 R214, RZ, RZ, R208 ;  /* 0x000000ffffd67224 */ /* 0x000fe400078e00d0 */
[----:B------:R-:W-:Y:S01]  /*77f0*/  IMAD.MOV.U32 R200, RZ, RZ, 0x5 ;  /* 0x00000005ffc87424 */ /* 0x000fe200078e00ff */
[----:B------:R-:W-:Y:S01]  /*7800*/  @!P0 LEA.HI R7, R7, R12, RZ, 0x3 ;  /* 0x0000000c07078211 */ /* 0x000fe200078f18ff */
[----:B------:R-:W-:-:S03]  /*7810*/  IMAD.SHL.U32 R201, R15, 0x20, RZ ;  /* 0x000000200fc97824 */ /* 0x000fc600078e00ff */
[----:B------:R-:W-:Y:S01]  /*7820*/  @!P0 LOP3.LUT R7, R7, 0xfffffff8, RZ, 0xc0, !PT ;  /* 0xfffffff807078812 */ /* 0x000fe200078ec0ff */
[----:B------:R-:W-:Y:S01]  /*7830*/  IMAD.SHL.U32 R25, R201, 0x2, RZ ;  /* 0x00000002c9197824 */ /* 0x000fe200078e00ff */
[C---:B-1----:R-:W-:Y:S02]  /*7840*/  @!P0 LEA R18, P6, R10.reuse, R16, 0x1 ;  /* 0x000000100a128211 */ /* 0x042fe400078c08ff */
[C---:B--23-5:R-:W-:Y:S01]  /*7850*/  IADD3 R0, R10.reuse, 0x80, RZ ;  /* 0x000000800a007810 */ /* 0x06cfe20007ffe0ff */
[----:B----4-:R-:W-:Y:S01]  /*7860*/  @!P0 IMAD.WIDE R20, R7, 0x2, R16 ;  /* 0x0000000207148825 */ /* 0x010fe200078e0210 */
[----:B------:R-:W-:Y:S02]  /*7870*/  @!P0 LEA.HI.X R19, R10, R17, R19, 0x1, P6 ;  /* 0x000000110a138211 */ /* 0x000fe400030f0c13 */
[----:B------:R-:W-:Y:S02]  /*7880*/  @!P0 SHF.R.S32.HI R7, RZ, 0x1f, R0 ;  /* 0x0000001fff078819 */ /* 0x000fe40000011400 */
[----:B------:R-:W-:Y:S01]  /*7890*/  ISETP.NE.AND P6, PT, R11, RZ, PT ;  /* 0x000000ff0b00720c */ /* 0x000fe20003fc5270 */
[----:B------:R-:W-:Y:S01]  /*78a0*/  @!PT LDS RZ, [RZ] ;  /* 0x00000000fffff984 */ /* 0x000fe20000000800 */
[----:B------:R1:W-:Y:S01]  /*78b0*/  @!P0 LDGSTS.E.BYPASS.LTC128B.128 [R144+0x1b100], [R18.64], !P2 ;  /* 0x1b10000012908fae */ /* 0x0003e2000d101d46 */
[----:B------:R-:W-:-:S02]  /*78c0*/  @!P0 LEA.HI R6, R7, R0, RZ, 0x3 ;  /* 0x0000000007068211 */ /* 0x000fc400078f18ff */
[----:B------:R-:W-:Y:S01]  /*78d0*/  IADD3 R11, -R81, R194, -R14 ;  /* 0x000000c2510b7210 */ /* 0x000fe20007ffe90e */
[----:B------:R2:W-:Y:S01]  /*78e0*/  @!P0 LDGSTS.E.BYPASS.LTC128B.128 [R144+0x1f100], [R20.64], !P3 ;  /* 0x1f10000014908fae */ /* 0x0005e2000d901d46 */
[----:B------:R-:W-:Y:S02]  /*78f0*/  @!P0 LOP3.LUT R6, R6, 0xfffffff8, RZ, 0xc0, !PT ;  /* 0xfffffff806068812 */ /* 0x000fe400078ec0ff */
[----:B------:R-:W-:Y:S02]  /*7900*/  ISETP.GE.AND P2, PT, R11, 0x1, PT ;  /* 0x000000010b00780c */ /* 0x000fe40003f46270 */
[-C--:B------:R-:W-:Y:S01]  /*7910*/  SHF.L.U64.HI R202, R203, R200.reuse, c[0x0][0x1e4] ;  /* 0x00007900cbca7619 */ /* 0x080fe200000102c8 */
[----:B------:R-:W-:Y:S01]  /*7920*/  @!P0 IMAD.WIDE R22, R6, 0x2, R16 ;  /* 0x0000000206168825 */ /* 0x000fe200078e0210 */
[----:B------:R-:W-:Y:S02]  /*7930*/  SHF.R.S32.HI R16, RZ, 0x1f, R9 ;  /* 0x0000001fff107819 */ /* 0x000fe40000011409 */
[----:B------:R-:W-:Y:S01]  /*7940*/  SHF.L.U64.HI R200, R15, R200, c[0x0][0x20c] ;  /* 0x000083000fc87619 */ /* 0x000fe200000102c8 */
[----:B------:R-:W-:Y:S01]  /*7950*/  IMAD.MOV.U32 R6, RZ, RZ, 0x6 ;  /* 0x00000006ff067424 */ /* 0x000fe200078e00ff */
[----:B------:R3:W-:Y:S02]  /*7960*/  @!P0 LDGSTS.E.BYPASS.LTC128B.128 [R144+0x23100], [R22.64], !P1 ;  /* 0x2310000016908fae */ /* 0x0007e4000c901d46 */
[----:B------:R-:W-:-:S02]  /*7970*/  SHF.L.U64.HI R24, R201, 0x1, R200 ;  /* 0x00000001c9187819 */ /* 0x000fc400000102c8 */
[-C--:B------:R-:W-:Y:S01]  /*7980*/  SHF.L.U64.HI R26, R15, R6.reuse, c[0x0][0x20c] ;  /* 0x000083000f1a7619 */ /* 0x080fe20000010206 */
[----:B------:R-:W0:Y:S01]  /*7990*/  LDGDEPBAR ;  /* 0x00000000000079af */ /* 0x000e220000000000 */
[----:B------:R-:W-:-:S03]  /*79a0*/  SHF.L.U64.HI R6, R203, R6, c[0x0][0x1e4] ;  /* 0x00007900cb067619 */ /* 0x000fc60000010206 */
[-C--:B------:R-:W-:Y:S02]  /*79b0*/  IMAD R7, R26, R9.reuse, RZ ;  /* 0x000000091a077224 */ /* 0x080fe400078e02ff */
[----:B------:R-:W-:Y:S02]  /*79c0*/  IMAD R17, R6, R9, RZ ;  /* 0x0000000906117224 */ /* 0x000fe400078e02ff */
[-C--:B------:R-:W-:Y:S02]  /*79d0*/  IMAD R7, R16, R27.reuse, R7 ;  /* 0x0000001b10077224 */ /* 0x080fe400078e0207 */
[----:B--2---:R-:W-:-:S04]  /*79e0*/  IMAD.WIDE.U32 R20, R9, R27, R210 ;  /* 0x0000001b09147225 */ /* 0x004fc800078e00d2 */
[----:B------:R-:W-:Y:S01]  /*79f0*/  IMAD.IADD R7, R21, 0x1, R7 ;  /* 0x0000000115077824 */ /* 0x000fe200078e0207 */
[----:B------:R-:W-:Y:S01]  /*7a00*/  BAR.SYNC.DEFER_BLOCKING 0x0 ;  /* 0x0000000000007b1d */ /* 0x000fe20000010000 */
[----:B-1----:R-:W-:-:S04]  /*7a10*/  LEA R18, P0, R20, c[0x0][0x1f8], 0x1 ;  /* 0x00007e0014127a11 */ /* 0x002fc800078008ff */
[----:B------:R-:W-:Y:S01]  /*7a20*/  LEA.HI.X R19, R20, c[0x0][0x1fc], R7, 0x1, P0 ;  /* 0x00007f0014137a11 */ /* 0x000fe200000f0c07 */
[C---:B------:R-:W-:Y:S02]  /*7a30*/  IMAD.SHL.U32 R7, R203.reuse, 0x40, RZ ;  /* 0x00000040cb077824 */ /* 0x040fe400078e00ff */
[----:B------:R-:W-:Y:S02]  /*7a40*/  IMAD.SHL.U32 R203, R203, 0x20, RZ ;  /* 0x00000020cbcb7824 */ /* 0x000fe400078e00ff */
[-C--:B------:R-:W-:Y:S02]  /*7a50*/  IMAD R17, R16, R7.reuse, R17 ;  /* 0x0000000710117224 */ /* 0x080fe400078e0211 */
[----:B---3--:R-:W-:-:S04]  /*7a60*/  IMAD.WIDE.U32 R22, R9, R7, R214 ;  /* 0x0000000709167225 */ /* 0x008fc800078e00d6 */
[----:B------:R-:W-:Y:S01]  /*7a70*/  IMAD.IADD R17, R23, 0x1, R17 ;  /* 0x0000000117117824 */ /* 0x000fe200078e0211 */
        /* <DEDUP_REMOVED lines=10> */
[----:B------:R-:W-:-:S05]  /*7b20*/  @P0 IADD3 R14, P3, R203, R22, RZ ;  /* 0x00000016cb0e0210 */ /* 0x000fca0007f7e0ff */
[----:B------:R-:W-:Y:S01]  /*7b30*/  @P0 IMAD.X R17, R202, 0x1, R17, P3 ;  /* 0x00000001ca110824 */ /* 0x000fe200018e0611 */
[----:B------:R-:W-:-:S04]  /*7b40*/  @P0 LEA R16, P3, R14, c[0x0][0x1c8], 0x1 ;  /* 0x000072000e100a11 */ /* 0x000fc800078608ff */
[----:B------:R-:W-:Y:S02]  /*7b50*/  @P0 LEA.HI.X R17, R14, c[0x0][0x1cc], R17, 0x1, P3 ;  /* 0x000073000e110a11 */ /* 0x000fe400018f0c11 */
[----:B------:R-:W-:-:S03]  /*7b60*/  IADD3 R14, P3, R25, R18, RZ ;  /* 0x00000012190e7210 */ /* 0x000fc60007f7e0ff */
[----:B------:R1:W-:Y:S02]  /*7b70*/  @P0 LDGSTS.E.BYPASS.LTC128B.128 [R144+0xd100], [R16.64], !P5 ;  /* 0x0d10000010900fae */ /* 0x0003e4000e901d46 */
[----:B------:R-:W-:Y:S01]  /*7b80*/  IMAD.X R15, R24, 0x1, R19, P3 ;  /* 0x00000001180f7824 */ /* 0x000fe200018e0613 */
[----:B------:R-:W-:Y:S01]  /*7b90*/  ISETP.GE.AND P3, PT, R10, c[0x0][0x1d4], PT ;  /* 0x000075000a007a0c */ /* 0x000fe20003f66270 */
        /* <DEDUP_REMOVED lines=11> */
[----:B------:R-:W-:-:S11]  /*7c50*/  ISETP.LT.OR P0, PT, R11, 0x21, P0 ;  /* 0x000000210b00780c */ /* 0x000fd60000701670 */
[----:B------:R1:W-:Y:S01]  /*7c60*/  LDGSTS.E.BYPASS.LTC128B.128 [R144+0x4100], [R18.64+0x100], !P1 ;  /* 0x0410010012907fae */ /* 0x0003e2000c901d46 */
[----:B------:R-:W-:-:S03]  /*7c70*/  ISETP.NE.AND P1, PT, R13, RZ, PT ;  /* 0x000000ff0d00720c */ /* 0x000fc60003f25270 */
[----:B------:R1:W-:Y:S04]  /*7c80*/  LDGSTS.E.BYPASS.LTC128B.128 [R144+0x1100], [R14.64], !P3 ;  /* 0x011000000e907fae */ /* 0x0003e8000d901d46 */
[----:B------:R1:W-:Y:S01]  /*7c90*/  LDGSTS.E.BYPASS.LTC128B.128 [R144+0x3100], [R14.64+0x80], !P2 ;  /* 0x031000800e907fae */ /* 0x0003e2000d101d46 */
[----:B------:R-:W-:-:S03]  /*7ca0*/  ISETP.GT.AND P2, PT, R9, R198, PT ;  /* 0x000000c60900720c */ /* 0x000fc60003f44270 */
        /* <DEDUP_REMOVED lines=19> */
.L_x_2311:
[----:B------:R-:W-:Y:S01]  /*7de0*/  ISETP.LT.AND P0, PT, RZ, c[0x0][0x27c], PT ;  /* 0x00009f00ff007a0c */ /* 0x000fe20003f01270 */
[----:B------:R-:W0:Y:S01]  /*7df0*/  LDGDEPBAR ;  /* 0x00000000000079af */ /* 0x000e220000000000 */
[----:B------:R-:W-:-:S11]  /*7e00*/  LEA R0, R83, R4, 0xa ;  /* 0x0000000453007211 */ /* 0x000fd600078e50ff */
[----:B------:R-:W-:Y:S05]  /*7e10*/  @P0 BRA `(.L_x_2312) ;  /* 0x0000002000000947 */ /* 0x000fea0003800000 */
[----:B------:R-:W-:-:S04]  /*7e20*/  DEPBAR.LE SB0, 0x3 ;  /* 0x000080c00000791a */ /* 0x000fc80000000000 */
[----:B------:R-:W-:Y:S05]  /*7e30*/  BRA `(.L_x_2313) ;  /* 0x0000765000007947 */ /* 0x000fea0003800000 */
.L_x_2312:
[----:B------:R-:W-:Y:S01]  /*7e40*/  ULDC.U8 UR4, c[0x0][0x298] ;  /* 0x0000a60000047ab9 */ /* 0x000fe20000000000 */
[----:B--2---:R-:W-:Y:S01]  /*7e50*/  SHF.R.S32.HI R13, RZ, 0x1f, R90 ;  /* 0x0000001fff0d7819 */ /* 0x004fe2000001145a */
        /* <DEDUP_REMOVED lines=38> */
[C---:B------:R-:W-:Y:S01]  /*80c0*/  IMAD R15, R11.reuse, c[0x0][0x280], RZ ;  /* 0x0000a0000b0f7a24 */ /* 0x040fe200078e02ff */
[----:B------:R-:W-:Y:S01]  /*80d0*/  LEA R18, P0, R16, c[0x0][0x270], 0x1 ;  /* 0x00009c0010127a11 */ /* 0x000fe200078008ff */
[----:B------:R-:W-:Y:S02]  /*80e0*/  IMAD R11, R11, c[0x0][0x290], RZ ;  /* 0x0000a4000b0b7a24 */ /* 0x000fe400078e02ff */
[C---:B------:R-:W-:Y:S02]  /*80f0*/  IMAD R15, R10.reuse, c[0x0][0x284], R15 ;  /* 0x0000a1000a0f7a24 */ /* 0x040fe400078e020f */
[C---:B------:R-:W-:Y:S01]  /*8100*/  IMAD.WIDE.U32 R12, R10.reuse, c[0x0][0x290], R12 ;  /* 0x0000a4000a0c7a25 */ /* 0x040fe200078e000c */
[----:B------:R1:W2:Y:S02]  /*8110*/  SHFL.IDX PT, R22, R18, RZ, 0x1c1f ;  /* 0x001c1fff12167589 */ /* 0x0002a400000e0000 */
[----:B------:R-:W-:Y:S01]  /*8120*/  IADD3 R21, R17, R15, RZ ;  /* 0x0000000f11157210 */ /* 0x000fe20007ffe0ff */
[----:B------:R-:W-:-:S03]  /*8130*/  IMAD R11, R10, c[0x0][0x294], R11 ;  /* 0x0000a5000a0b7a24 */ /* 0x000fc600078e020b */
[----:B------:R-:W-:Y:S02]  /*8140*/  LEA.HI.X R21, R16, c[0x0][0x274], R21, 0x1, P0 ;  /* 0x00009d0010157a11 */ /* 0x000fe400000f0c15 */
[----:B------:R-:W-:Y:S01]  /*8150*/  IADD3 R20, R13, R11, RZ ;  /* 0x0000000b0d147210 */ /* 0x000fe20007ffe0ff */
[----:B------:R-:W-:Y:S01]  /*8160*/  IMAD.SHL.U32 R13, R100, 0x4, RZ ;  /* 0x00000004640d7824 */ /* 0x000fe200078e00ff */
[C---:B------:R-:W-:Y:S01]  /*8170*/  LEA R15, P0, R12.reuse, c[0x0][0x288], 0x1 ;  /* 0x0000a2000c0f7a11 */ /* 0x040fe200078008ff */
[----:B------:R1:W3:Y:S01]  /*8180*/  SHFL.IDX PT, R23, R21, RZ, 0x1c1f ;  /* 0x001c1fff15177589 */ /* 0x0002e200000e0000 */
[----:B------:R-:W-:Y:S02]  /*8190*/  CS2R R100, SRZ ;  /* 0x0000000000647805 */ /* 0x000fe4000001ff00 */
        /* <DEDUP_REMOVED lines=67> */
.L_x_2316:
[----:B--2---:R-:W-:Y:S05]  /*85d0*/  BSYNC B0 ;  /* 0x0000000000007941 */ /* 0x004fea0003800000 */
.L_x_2315:
        /* <DEDUP_REMOVED lines=129> */
.L_x_2318:
[----:B---3--:R-:W-:Y:S05]  /*8df0*/  BSYNC B0 ;  /* 0x0000000000007941 */ /* 0x008fea0003800000 */
.L_x_2317:
        /* <DEDUP_REMOVED lines=26> */
[----:B------:R-:W-:Y:S01]  /*8fa0*/  IMAD.MOV.U32 R8, RZ, RZ, R85 ;  /* 0x000000ffff087224 */ /* 0x000fe200078e0055 */
[----:B------:R-:W-:Y:S01]  /*8fb0*/  SHF.R.U32.HI R10, RZ, 0x3, R10 ;  /* 0x00000003ff0a7819 */ /* 0x000fe2000001160a */
[----:B------:R-:W-:Y:S01]  /*8fc0*/  BSSY B1, `(.L_x_2319) ;  /* 0x0000158000017945 */ /* 0x000fe20003800000 */
[----:B------:R-:W-:Y:S01]  /*8fd0*/  PRMT R30, R9, 0x7610, R30 ;  /* 0x00007610091e7816 */ /* 0x000fe2000000001e */
[----:B------:R-:W-:Y:S01]  /*8fe0*/  IMAD.MOV.U32 R9, RZ, RZ, R78 ;  /* 0x000000ffff097224 */ /* 0x000fe200078e004e */
[----:B------:R-:W-:Y:S01]  /*8ff0*/  LOP3.LUT R10, R77, R10, RZ, 0x3c, !PT ;  /* 0x0000000a4d0a7212 */ /* 0x000fe200078e3cff */
[----:B------:R-:W-:Y:S01]  /*9000*/  IMAD.MOV.U32 R23, RZ, RZ, R57 ;  /* 0x000000ffff177224 */ /* 0x000fe200078e0039 */
[----:B------:R-:W-:-:S02]  /*9010*/  PRMT R14, R19, 0x7610, R14 ;  /* 0x00007610130e7816 */ /* 0x000fc4000000000e */
[----:B------:R-:W-:Y:S01]  /*9020*/  PRMT R37, R9, 0x7610, R37 ;  /* 0x0000761009257816 */ /* 0x000fe20000000025 */
[----:B-1----:R-:W-:Y:S01]  /*9030*/  IMAD R18, R83, 0x200, R10 ;  /* 0x0000020053127824 */ /* 0x002fe200078e020a */
[----:B------:R-:W-:Y:S01]  /*9040*/  PRMT R44, R11, 0x7610, R44 ;  /* 0x000076100b2c7816 */ /* 0x000fe2000000002c */
[----:B------:R-:W-:Y:S01]  /*9050*/  IMAD.MOV.U32 R10, RZ, RZ, R51 ;  /* 0x000000ffff0a7224 */ /* 0x000fe200078e0033 */
[----:B------:R-:W-:Y:S01]  /*9060*/  PRMT R45, R8, 0x7610, R45 ;  /* 0x00007610082d7816 */ /* 0x000fe2000000002d */
[----:B------:R-:W-:Y:S01]  /*9070*/  IMAD.MOV.U32 R9, RZ, RZ, R40 ;  /* 0x000000ffff097224 */ /* 0x000fe200078e0028 */
[----:B------:R-:W-:Y:S01]  /*9080*/  IADD3 R12, R18, 0x20, RZ ;  /* 0x00000020120c7810 */ /* 0x000fe20007ffe0ff */
[----:B------:R-:W-:Y:S01]  /*9090*/  IMAD.MOV.U32 R11, RZ, RZ, R48 ;  /* 0x000000ffff0b7224 */ /* 0x000fe200078e0030 */
[----:B------:R-:W-:Y:S01]  /*90a0*/  PRMT R21, R10, 0x7610, R21 ;  /* 0x000076100a157816 */ /* 0x000fe20000000015 */
[----:B------:R-:W-:Y:S01]  /*90b0*/  IMAD.MOV.U32 R10, RZ, RZ, R69 ;  /* 0x000000ffff0a7224 */ /* 0x000fe200078e0045 */
[----:B------:R-:W-:Y:S01]  /*90c0*/  PRMT R15, R9, 0x7610, R15 ;  /* 0x00007610090f7816 */ /* 0x000fe2000000000f */
[----:B------:R-:W-:Y:S01]  /*90d0*/  IMAD.MOV.U32 R9, RZ, RZ, R56 ;  /* 0x000000ffff097224 */ /* 0x000fe200078e0038 */
[----:B------:R-:W-:-:S02]  /*90e0*/  @P0 IADD3 R12, R18, -0x20, RZ ;  /* 0xffffffe0120c0810 */ /* 0x000fc40007ffe0ff */
[----:B------:R-:W-:Y:S01]  /*90f0*/  PRMT R33, R10, 0x7610, R33 ;  /* 0x000076100a217816 */ /* 0x000fe20000000021 */
[----:B------:R-:W-:Y:S01]  /*9100*/  IMAD.MOV.U32 R10, RZ, RZ, R87 ;  /* 0x000000ffff0a7224 */ /* 0x000fe200078e0057 */
[----:B------:R-:W-:Y:S01]  /*9110*/  BAR.SYNC.DEFER_BLOCKING 0x0 ;  /* 0x0000000000007b1d */ /* 0x000fe20000010000 */
        /* <DEDUP_REMOVED lines=14> */
[----:B------:R-:W-:Y:S01]  /*9200*/  IMAD.MOV.U32 R10, RZ, RZ, R71 ;  /* 0x000000ffff0a7224 */ /* 0x000fe200078e0047 */
[----:B------:R-:W-:Y:S02]  /*9210*/  LEA R18, R18, 0x18100, 0x1 ;  /* 0x0001810012127811 */ /* 0x000fe400078e08ff */
[----:B------:R-:W-:Y:S02]  /*9220*/  LEA R12, R12, 0x18100, 0x1 ;  /* 0x000181000c0c7811 */ /* 0x000fe400078e08ff */
[----:B------:R-:W-:Y:S01]  /*9230*/  PRMT R38, R10, 0x7610, R38 ;  /* 0x000076100a267816 */ /* 0x000fe20000000026 */
        /* <DEDUP_REMOVED lines=50> */
.L_x_2322:
[----:B------:R-:W-:Y:S05]  /*9560*/  BSYNC B0 ;  /* 0x0000000000007941 */ /* 0x000fea0003800000 */
.L_x_2321:
        /* <DEDUP_REMOVED lines=50> */
.L_x_2324:
[----:B------:R-:W-:Y:S05]  /*9890*/  BSYNC B0 ;  /* 0x0000000000007941 */ /* 0x000fea0003800000 */
.L_x_2323:
        /* <DEDUP_REMOVED lines=41> */
[----:B------:R-:W-:Y:S01]  /*9b30*/  FFMA.FTZ R91, R99, R91, -R10 ;  /* 0x0000005b635b7223 */ /* 0x000fe2000001080a */
[----:B------:R-:W-:Y:S01]  /*9b40*/  F2FP.BF16.PACK_AB R10, R77, R88 ;  /* 0x000000584d0a723e */ /* 0x000fe200000010ff */
[----:B------:R-:W-:-:S02]  /*9b50*/  FFMA.FTZ R8, R99, R8, R98 ;  /* 0x0000000863087223 */ /* 0x000fc40000010062 */
[C---:B------:R-:W-:Y:S01]  /*9b60*/  FFMA.FTZ R90, R97.reuse, R90, -R11 ;  /* 0x0000005a615a7223 */ /* 0x040fe2000001080b */
[----:B------:R-:W-:Y:S01]  /*9b70*/  F2FP.BF16.PACK_AB R11, R96, R9 ;  /* 0x00000009600b723e */ /* 0x000fe200000010ff */
[----:B------:R-:W-:Y:S01]  /*9b80*/  FFMA.FTZ R105, R97, R76, R105 ;  /* 0x0000004c61697223 */ /* 0x000fe20000010069 */
[----:B------:R-:W-:-:S04]  /*9b90*/  F2FP.BF16.PACK_AB R8, R8, R91 ;  /* 0x0000005b0808723e */ /* 0x000fc800000010ff */
[----:B------:R-:W-:-:S05]  /*9ba0*/  F2FP.BF16.PACK_AB R9, R105, R90 ;  /* 0x0000005a6909723e */ /* 0x000fca00000010ff */
[----:B------:R1:W-:Y:S02]  /*9bb0*/  STS.128 [R18+0x4000], R8 ;  /* 0x0040000812007388 */ /* 0x0003e40000000c00 */
.L_x_2326:
[----:B------:R-:W-:Y:S05]  /*9bc0*/  BSYNC B0 ;  /* 0x0000000000007941 */ /* 0x000fea0003800000 */
.L_x_2325:
        /* <DEDUP_REMOVED lines=39> */
[-C--:B------:R-:W-:Y:S02]  /*9e40*/  FMUL.FTZ R90, R90, R75.reuse ;  /* 0x0000004b5a5a7220 */ /* 0x080fe40000410000 */
[-C--:B------:R-:W-:Y:S02]  /*9e50*/  FMUL.FTZ R97, R97, R74.reuse ;  /* 0x0000004a61617220 */ /* 0x080fe40000410000 */
        /* <DEDUP_REMOVED lines=9> */
.L_x_2328:
[----:B------:R-:W-:Y:S05]  /*9ef0*/  BSYNC B0 ;  /* 0x0000000000007941 */ /* 0x000fea0003800000 */
.L_x_2327:
        /* <DEDUP_REMOVED lines=50> */
.L_x_2330:
[----:B------:R-:W-:Y:S05]  /*a220*/  BSYNC B0 ;  /* 0x0000000000007941 */ /* 0x000fea0003800000 */
.L_x_2329:
        /* <DEDUP_REMOVED lines=49> */
.L_x_2320:
[----:B------:R-:W-:Y:S05]  /*a540*/  BSYNC B1 ;  /* 0x0000000000017941 */ /* 0x000fea0003800000 */
.L_x_2319:
        /* <DEDUP_REMOVED lines=52> */
.L_x_2333:
[----:B------:R-:W-:Y:S05]  /*a890*/  BSYNC B0 ;  /* 0x0000000000007941 */ /* 0x000fea0003800000 */
.L_x_2332:
        /* <DEDUP_REMOVED lines=50> */
.L_x_2335:
[----:B------:R-:W-:Y:S05]  /*abc0*/  BSYNC B0 ;  /* 0x0000000000007941 */ /* 0x000fea0003800000 */
.L_x_2334:
        /* <DEDUP_REMOVED lines=50> */
.L_x_2337:
[----:B------:R-:W-:Y:S05]  /*aef0*/  BSYNC B0 ;  /* 0x0000000000007941 */ /* 0x000fea0003800000 */
.L_x_2336:
        /* <DEDUP_REMOVED lines=50> */
.L_x_2339:
[----:B------:R-:W-:Y:S05]  /*b220*/  BSYNC B0 ;  /* 0x0000000000007941 */ /* 0x000fea0003800000 */
.L_x_2338:
        /* <DEDUP_REMOVED lines=50> */
.L_x_2341:
[----:B------:R-:W-:Y:S05]  /*b550*/  BSYNC B0 ;  /* 0x0000000000007941 */ /* 0x000fea0003800000 */
.L_x_2340:
        /* <DEDUP_REMOVED lines=50> */
.L_x_2314:
[----:B------:R-:W-:Y:S01]  /*b880*/  ISETP.NE.AND P0, PT, R193, 0x1, PT ;  /* 0x00000001c100780c */ /* 0x000fe20003f05270 */
        /* <DEDUP_REMOVED lines=23> */
[----:B------:R-:W-:Y:S01]  /*ba00*/  IMAD R11, R10, c[0x0][0x294], R11 ;  /* 0x0000a5000a0b7a24 */ /* 0x000fe200078e020b */
[----:B------:R1:W2:Y:S02]  /*ba10*/  SHFL.IDX PT, R20, R14, RZ, 0x1c1f ;  /* 0x001c1fff0e147589 */ /* 0x0002a400000e0000 */
[----:B------:R-:W-:Y:S02]  /*ba20*/  IADD3 R19, R17, R19, RZ ;  /* 0x0000001311137210 */ /* 0x000fe40007ffe0ff */
[----:B------:R-:W-:-:S02]  /*ba30*/  MOV R17, R13 ;  /* 0x0000000d00117202 */ /* 0x000fc40000000f00 */
        /* <DEDUP_REMOVED lines=46> */
.L_x_2343:
[----:B--2---:R-:W-:Y:S05]  /*bd20*/  BSYNC B0 ;  /* 0x0000000000007941 */ /* 0x004fea0003800000 */
.L_x_2342:
        /* <DEDUP_REMOVED lines=102> */
.L_x_2345:
[----:B--2-4-:R-:W-:Y:S05]  /*c390*/  BSYNC B0 ;  /* 0x0000000000007941 */ /* 0x014fea0003800000 */
.L_x_2344:
        /* <DEDUP_REMOVED lines=168> */
.L_x_2349:
[----:B------:R-:W-:Y:S05]  /*ce20*/  BSYNC B0 ;  /* 0x0000000000007941 */ /* 0x000fea0003800000 */
.L_x_2348:
        /* <DEDUP_REMOVED lines=28> */
[--C-:B------:R-:W-:Y:S01]  /*cff0*/  SHF.R.U64 R57, R58, 0x10, R59.reuse ;  /* 0x000000103a397819 */ /* 0x100fe2000000123b */
        /* <DEDUP_REMOVED lines=93> */
.L_x_2351:
[----:B------:R-:W-:Y:S05]  /*d5d0*/  BSYNC B0 ;  /* 0x0000000000007941 */ /* 0x000fea0003800000 */
.L_x_2350:
        /* <DEDUP_REMOVED lines=121> */
.L_x_2347:
[----:B------:R-:W-:Y:S05]  /*dd70*/  BSYNC B1 ;  /* 0x0000000000017941 */ /* 0x000fea0003800000 */
.L_x_2346:
        /* <DEDUP_REMOVED lines=119> */
.L_x_2353:
[----:B------:R-:W-:Y:S05]  /*e4f0*/  BSYNC B0 ;  /* 0x0000000000007941 */ /* 0x000fea0003800000 */
.L_x_2352:
        /* <DEDUP_REMOVED lines=50> */
[----:B------:R-:W-:Y:S02]  /*e820*/  PRMT R90, R90, 0x5410, R39 ;  /* 0x000054105a5a7816 */ /* 0x000fe40000000027 */
[----:B------:R-:W-:Y:S02]  /*e830*/  LOP3.LUT R42, R87, 0xffff0000, RZ, 0xc0, !PT ;  /* 0xffff0000572a7812 */ /* 0x000fe400078ec0ff */
        /* <DEDUP_REMOVED lines=40> */
[----:B------:R-:W-:-:S02]  /*eac0*/  FFMA.FTZ R28, R13, R28, -R8 ;  /* 0x0000001c0d1c7223 */ /* 0x000fc40000010808 */
[----:B------:R-:W-:Y:S02]  /*ead0*/  IMAD.U32 R41, R90, 0x10000, RZ ;  /* 0x000100005a297824 */ /* 0x000fe400078e00ff */
[----:B------:R-:W-:Y:S02]  /*eae0*/  FFMA.FTZ R42, R13, R42, R34 ;  /* 0x0000002a0d2a7223 */ /* 0x000fe40000010022 */
[C---:B------:R-:W-:Y:S01]  /*eaf0*/  IMAD.U32 R30, R14.reuse, 0x10000, RZ ;  /* 0x000100000e1e7824 */ /* 0x040fe200078e00ff */
[----:B------:R-:W-:Y:S01]  /*eb00*/  LOP3.LUT R14, R14, 0xffff0000, RZ, 0xc0, !PT ;  /* 0xffff00000e0e7812 */ /* 0x000fe200078ec0ff */
[C---:B------:R-:W-:Y:S02]  /*eb10*/  FMUL.FTZ R13, R39.reuse, R12 ;  /* 0x0000000c270d7220 */ /* 0x040fe40000410000 */
[-C--:B------:R-:W-:Y:S02]  /*eb20*/  FMUL.FTZ R39, R39, R41.reuse ;  /* 0x0000002927277220 */ /* 0x080fe40000410000 */
[----:B------:R-:W-:Y:S01]  /*eb30*/  FFMA.FTZ R41, R30, R41, -R13 ;  /* 0x000000291e297223 */ /* 0x000fe2000001080d */
[----:B------:R-:W-:Y:S01]  /*eb40*/  LOP3.LUT R13, R90, 0xffff0000, RZ, 0xc0, !PT ;  /* 0xffff00005a0d7812 */ /* 0x000fe200078ec0ff */
[----:B------:R-:W-:-:S02]  /*eb50*/  FMUL.FTZ R8, R40, R78 ;  /* 0x0000004e28087220 */ /* 0x000fc40000410000 */
[----:B------:R-:W-:Y:S02]  /*eb60*/  FMUL.FTZ R40, R40, R86 ;  /* 0x0000005628287220 */ /* 0x000fe40000410000 */
[----:B------:R-:W-:Y:S02]  /*eb70*/  FFMA.FTZ R39, R30, R12, R39 ;  /* 0x0000000c1e277223 */ /* 0x000fe40000010027 */
[----:B------:R-:W-:Y:S02]  /*eb80*/  FFMA.FTZ R86, R31, R86, -R8 ;  /* 0x000000561f567223 */ /* 0x000fe40000010808 */
        /* <DEDUP_REMOVED lines=19> */
.L_x_2355:
[----:B------:R-:W-:Y:S05]  /*ecc0*/  BSYNC B0 ;  /* 0x0000000000007941 */ /* 0x000fea0003800000 */
.L_x_2354:
        /* <DEDUP_REMOVED lines=123> */
.L_x_2331:
[----:B------:R-:W-:Y:S05]  /*f480*/  BSYNC B2 ;  /* 0x0000000000027941 */ /* 0x000fea0003800000 */
.L_x_2313:
[----:B------:R-:W-:-:S04]  /*f490*/  DEPBAR.LE SB0, 0x2 ;  /* 0x000080800000791a */ /* 0x000fc80000000000 */
[----:B------:R-:W-:Y:S01]  /*f4a0*/  IMAD.SHL.U32 R56, R0, 0x2, RZ ;  /* 0x0000000200387824 */ /* 0x000fe200078e00ff */
[----:B------:R-:W-:Y:S01]  /*f4b0*/  BAR.SYNC.DEFER_BLOCKING 0x0 ;  /* 0x0000000000007b1d */ /* 0x000fe20000010000 */
[----:B------:R-:W-:Y:S01]  /*f4c0*/  IMAD.SHL.U32 R190, R5, 0x2, RZ ;  /* 0x0000000205be7824 */ /* 0x000fe200078e00ff */
[----:B-1----:R-:W-:Y:S01]  /*f4d0*/  @P2 IADD3 R9, R145, -0x2, RZ ;  /* 0xfffffffe91092810 */ /* 0x002fe20007ffe0ff */
[----:B------:R-:W-:Y:S01]  /*f4e0*/  IMAD.MOV.U32 R191, RZ, RZ, 0x20 ;  /* 0x00000020ffbf7424 */ /* 0x000fe200078e00ff */
[----:B------:R-:W-:Y:S01]  /*f4f0*/  LOP3.LUT P3, RZ, R135, 0x2, RZ, 0xc0, !PT ;  /* 0x0000000287ff7812 */ /* 0x000fe2000786c0ff */
[----:B------:R-:W-:Y:S01]  /*f500*/  IMAD.SHL.U32 R189, R2, 0x2, RZ ;  /* 0x0000000202bd7824 */ /* 0x000fe200078e00ff */
[----:B------:R-:W-:Y:S01]  /*f510*/  @P2 SHF.R.S32.HI R8, RZ, 0x1f, R9 ;  /* 0x0000001fff082819 */ /* 0x000fe20000011409 */
[----:B------:R-:W-:Y:S01]  /*f520*/  @P2 IMAD R26, R26, R9, RZ ;  /* 0x000000091a1a2224 */ /* 0x000fe200078e02ff */
[----:B------:R-:W-:Y:S01]  /*f530*/  LEA R192, R0, 0x18100, 0x1 ;  /* 0x0001810000c07811 */ /* 0x000fe200078e08ff */
[-C--:B--2---:R-:W-:Y:S01]  /*f540*/  @P2 IMAD.WIDE.U32 R10, R9, R27.reuse, R210 ;  /* 0x0000001b090a2225 */ /* 0x084fe200078e00d2 */
[----:B------:R-:W-:Y:S01]  /*f550*/  SEL R191, R191, 0xffffffe0, !P3 ;  /* 0xffffffe0bfbf7807 */ /* 0x000fe20005800000 */
[----:B------:R-:W-:Y:S01]  /*f560*/  ULDC UR4, c[0x0][0x324] ;  /* 0x0000c90000047ab9 */ /* 0x000fe20000000800 */
[----:B------:R-:W-:Y:S01]  /*f570*/  ISETP.GE.AND P3, PT, R195, 0x1, PT ;  /* 0x00000001c300780c */ /* 0x000fe20003f66270 */
[----:B------:R-:W-:Y:S01]  /*f580*/  @P2 IMAD R8, R8, R27, R26 ;  /* 0x0000001b08082224 */ /* 0x000fe200078e021a */
[----:B------:R-:W-:Y:S01]  /*f590*/  @P2 LEA R48, P0, R10, c[0x0][0x1f8], 0x1 ;  /* 0x00007e000a302a11 */ /* 0x000fe200078008ff */
[----:B------:R-:W-:Y:S01]  /*f5a0*/  IMAD.IADD R188, R192, 0x1, R189 ;  /* 0x00000001c0bc7824 */ /* 0x000fe200078e02bd */
[----:B------:R-:W-:Y:S01]  /*f5b0*/  ULOP3.LUT UR4, URZ, UR4, URZ, 0x33, !UPT ;  /* 0x000000043f047292 */ /* 0x000fe2000f8e333f */
[----:B------:R-:W-:-:S02]  /*f5c0*/  @P2 IMAD.IADD R8, R11, 0x1, R8 ;  /* 0x000000010b082824 */ /* 0x000fc400078e0208 */
[----:B------:R-:W-:Y:S02]  /*f5d0*/  IMAD.IADD R5, R190, 0x1, R191 ;  /* 0x00000001be057824 */ /* 0x000fe400078e02bf */
[----:B------:R-:W-:Y:S01]  /*f5e0*/  IMAD.MOV.U32 R134, RZ, RZ, 0x40 ;  /* 0x00000040ff867424 */ /* 0x000fe200078e00ff */
[----:B------:R-:W-:Y:S01]  /*f5f0*/  @P2 LEA.HI.X R49, R10, c[0x0][0x1fc], R8, 0x1, P0 ;  /* 0x00007f000a312a11 */ /* 0x000fe200000f0c08 */
[----:B------:R-:W-:Y:S01]  /*f600*/  IMAD R187, R3, 0x2, R192 ;  /* 0x0000000203bb7824 */ /* 0x000fe200078e02c0 */
[----:B------:R-:W-:Y:S01]  /*f610*/  LDSM.16.M88.4 R56, [R56+0x18100] ;  /* 0x018100003838783b */ /* 0x000fe20000000200 */
[----:B------:R-:W-:Y:S01]  /*f620*/  @P2 IADD3 R76, P0, R25, R48, RZ ;  /* 0x00000030194c2210 */ /* 0x000fe20007f1e0ff */
[----:B------:R-:W-:Y:S01]  /*f630*/  IMAD R186, R3, 0x2, R188 ;  /* 0x0000000203ba7824 */ /* 0x000fe200078e02bc */
[----:B------:R-:W-:Y:S01]  /*f640*/  SEL R134, R134, 0xffffffc0, !P1 ;  /* 0xffffffc086867807 */ /* 0x000fe20004800000 */
[----:B------:R-:W1:Y:S02]  /*f650*/  LDSM.16.M88.4 R28, [R190+0xc100] ;  /* 0x00c10000be1c783b */ /* 0x000e640000000200 */
[----:B------:R-:W-:-:S02]  /*f660*/  @P2 IMAD.X R77, R24, 0x1, R49, P0 ;  /* 0x00000001184d2824 */ /* 0x000fc400000e0631 */
[----:B------:R-:W2:Y:S01]  /*f670*/  LDSM.16.M88.4 R20, [R190+0xc900] ;  /* 0x00c90000be14783b */ /* 0x000ea20000000200 */
[----:B------:R-:W-:Y:S02]  /*f680*/  IMAD.IADD R2, R190, 0x1, R134 ;  /* 0x00000001be027824 */ /* 0x000fe400078e0286 */
[----:B------:R-:W-:Y:S01]  /*f690*/  IMAD.IADD R0, R134, 0x1, R5 ;  /* 0x0000000186007824 */ /* 0x000fe200078e0205 */
[----:B------:R-:W3:Y:S04]  /*f6a0*/  LDSM.16.M88.4 R64, [R190+0xd100] ;  /* 0x00d10000be40783b */ /* 0x000ee80000000200 */
[----:B------:R-:W4:Y:S04]  /*f6b0*/  LDSM.16.M88.4 R40, [R190+0xd900] ;  /* 0x00d90000be28783b */ /* 0x000f280000000200 */
[----:B------:R-:W-:Y:S04]  /*f6c0*/  LDSM.16.M88.4 R12, [R188] ;  /* 0x00000000bc0c783b */ /* 0x000fe80000000200 */
[----:B------:R-:W5:Y:S04]  /*f6d0*/  LDSM.16.M88.4 R8, [R5+0xc100] ;  /* 0x00c100000508783b */ /* 0x000f680000000200 */
[----:B------:R-:W3:Y:S04]  /*f6e0*/  LDSM.16.M88.4 R44, [R5+0xc900] ;  /* 0x00c90000052c783b */ /* 0x000ee80000000200 */
[----:B------:R-:W4:Y:S01]  /*f6f0*/  LDSM.16.M88.4 R36, [R5+0xd100] ;  /* 0x00d100000524783b */ /* 0x000f220000000200 */
[C---:B-1----:R-:W-:Y:S08]  /*f700*/  HMMA.16816.F32.BF16 R32, R56.reuse, R28, RZ ;  /* 0x0000001c3820723c */ /* 0x042ff000000418ff */
[C---:B------:R-:W-:Y:S08]  /*f710*/  HMMA.16816.F32.BF16 R28, R56.reuse, R30, RZ ;  /* 0x0000001e381c723c */ /* 0x040ff000000418ff */
[C---:B--2---:R-:W-:Y:S08]  /*f720*/  HMMA.16816.F32.BF16 R24, R56.reuse, R20, RZ ;  /* 0x000000143818723c */ /* 0x044ff000000418ff */
[C---:B---3--:R-:W-:Y:S08]  /*f730*/  HMMA.16816.F32.BF16 R16, R56.reuse, R64, RZ ;  /* 0x000000403810723c */ /* 0x048ff000000418ff */
[C---:B------:R-:W-:Y:S08]  /*f740*/  HMMA.16816.F32.BF16 R20, R56.reuse, R22, RZ ;  /* 0x000000163814723c */ /* 0x040ff000000418ff */
[C---:B------:R-:W-:Y:S08]  /*f750*/  HMMA.16816.F32.BF16 R64, R56.reuse, R66, RZ ;  /* 0x000000423840723c */ /* 0x040ff000000418ff */
[C---:B----4-:R-:W-:Y:S08]  /*f760*/  HMMA.16816.F32.BF16 R60, R56.reuse, R40, RZ ;  /* 0x00000028383c723c */ /* 0x050ff000000418ff */
[----:B------:R-:W-:Y:S01]  /*f770*/  HMMA.16816.F32.BF16 R56, R56, R42, RZ ;  /* 0x0000002a3838723c */ /* 0x000fe200000418ff */
[----:B------:R-:W1:Y:S04]  /*f780*/  LDSM.16.M88.4 R40, [R5+0xd900] ;  /* 0x00d900000528783b */ /* 0x000e680000000200 */
[----:B------:R-:W-:Y:S01]  /*f790*/  @!PT LDS RZ, [RZ] ;  /* 0x00000000fffff984 */ /* 0x000fe20000000800 */
[----:B------:R-:W-:Y:S01]  /*f7a0*/  @!PT LDS RZ, [RZ] ;  /* 0x00000000fffff984 */ /* 0x000fe20000000800 */
[----:B------:R-:W-:Y:S01]  /*f7b0*/  @!PT LDS RZ, [RZ] ;  /* 0x00000000fffff984 */ /* 0x000fe20000000800 */
[----:B------:R2:W-:Y:S03]  /*f7c0*/  @P2 LDGSTS.E.BYPASS.LTC128B.128 [R144+0x6100], [R48.64], !P5 ;  /* 0x0610000030902fae */ /* 0x0005e6000e901d46 */
[C---:B-----5:R-:W-:Y:S01]  /*f7d0*/  HMMA.16816.F32.BF16 R32, R12.reuse, R8, R32 ;  /* 0x000000080c20723c */ /* 0x060fe20000041820 */
[----:B------:R2:W-:Y:S04]  /*f7e0*/  @P2 LDGSTS.E.BYPASS.LTC128B.128 [R144+0x8100], [R48.64+0x80], !P4 ;  /* 0x0810008030902fae */ /* 0x0005e8000e101d46 */
[----:B------:R2:W-:Y:S03]  /*f7f0*/  @P2 LDGSTS.E.BYPASS.LTC128B.128 [R144+0xa100], [R48.64+0x100], !P6 ;  /* 0x0a10010030902fae */ /* 0x0005e6000f101d46 */
[C---:B------:R-:W-:Y:S01]  /*f800*/  HMMA.16816.F32.BF16 R28, R12.reuse, R10, R28 ;  /* 0x0000000a0c1c723c */ /* 0x040fe2000004181c */
[----:B------:R3:W-:Y:S04]  /*f810*/  @P2 LDGSTS.E.BYPASS.LTC128B.128 [R144+0x7100], [R76.64], !P5 ;  /* 0x071000004c902fae */ /* 0x0007e8000e901d46 */
[----:B------:R3:W-:Y:S03]  /*f820*/  @P2 LDGSTS.E.BYPASS.LTC128B.128 [R144+0x9100], [R76.64+0x80], !P4 ;  /* 0x091000804c902fae */ /* 0x0007e6000e101d46 */
[----:B------:R-:W-:Y:S01]  /*f830*/  HMMA.16816.F32.BF16 R24, R12, R44, R24 ;  /* 0x0000002c0c18723c */ /* 0x000fe20000041818 */
[----:B------:R3:W-:Y:S01]  /*f840*/  @P2 LDGSTS.E.BYPASS.LTC128B.128 [R144+0xb100], [R76.64+0x100], !P6 ;  /* 0x0b1001004c902fae */ /* 0x0007e2000f101d46 */
[----:B------:R-:W-:-:S03]  /*f850*/  ISETP.NE.AND P2, PT, R193, 0x1, PT ;  /* 0x00000001c100780c */ /* 0x000fc60003f45270 */
        /* <DEDUP_REMOVED lines=100> */
[C---:B-1----:R-:W-:Y:S08]  /*fea0*/  HMMA.16816.F32.BF16 R32, R72.reuse, R12, R32 ;  /* 0x0000000c4820723c */ /* 0x042ff00000041820 */
[C---:B------:R-:W-:Y:S01]  /*feb0*/  HMMA.16816.F32.BF16 R28, R72.reuse, R14, R28 ;  /* 0x0000000e481c723c */ /* 0x040fe2000004181c */
[----:B------:R-:W-:Y:S07]  /*fec0*/  LDSM.16.M88.4 R12, [R0+0x10100] ;  /* 0x01010000000c783b */ /* 0x000fee0000000200 */
[C---:B---3--:R-:W-:Y:S08]  /*fed0*/  HMMA.16816.F32.BF16 R24, R72.reuse, R8, R24 ;  /* 0x000000084818723c */ /* 0x048ff00000041818 */
[----:B------:R-:W-:Y:S01]  /*fee0*/  HMMA.16816.F32.BF16 R20, R72, R10, R20 ;  /* 0x0000000a4814723c */ /* 0x000fe20000041814 */
[----:B------:R-:W1:Y:S07]  /*fef0*/  LDSM.16.M88.4 R8, [R186+0x8000] ;  /* 0x00800000ba08783b */ /* 0x000e6e0000000200 */
[C---:B------:R-:W-:Y:S08]  /*ff00*/  HMMA.16816.F32.BF16 R60, R36.reuse, R40, R60 ;  /* 0x00000028243c723c */ /* 0x040ff0000004183c */
[C---:B------:R-:W-:Y:S01]  /*ff10*/  HMMA.16816.F32.BF16 R56, R36.reuse, R42, R56 ;  /* 0x0000002a2438723c */ /* 0x040fe20000041838 */
[----:B------:R-:W-:Y:S07]  /*ff20*/  LDSM.16.M88.4 R40, [R2+0x11100] ;  /* 0x011100000228783b */ /* 0x000fee0000000200 */
[C---:B------:R-:W-:Y:S08]  /*ff30*/  HMMA.16816.F32.BF16 R16, R36.reuse, R44, R16 ;  /* 0x0000002c2410723c */ /* 0x040ff00000041810 */
[----:B------:R-:W-:Y:S01]  /*ff40*/  HMMA.16816.F32.BF16 R64, R36, R46, R64 ;  /* 0x0000002e2440723c */ /* 0x000fe20000041840 */
[----:B------:R-:W3:Y:S04]  /*ff50*/  LDSM.16.M88.4 R44, [R2+0x10900] ;  /* 0x01090000022c783b */ /* 0x000ee80000000200 */
[----:B------:R4:W5:Y:S03]  /*ff60*/  LDSM.16.M88.4 R36, [R2+0x11900] ;  /* 0x011900000224783b */ /* 0x0009660000000200 */
[----:B--2---:R-:W-:Y:S08]  /*ff70*/  HMMA.16816.F32.BF16 R32, R52, R48, R32 ;  /* 0x000000303420723c */ /* 0x004ff00000041820 */
[C---:B------:R-:W-:Y:S08]  /*ff80*/  HMMA.16816.F32.BF16 R60, R72.reuse, R68, R60 ;  /* 0x00000044483c723c */ /* 0x040ff0000004183c */
[----:B------:R-:W-:Y:S01]  /*ff90*/  HMMA.16816.F32.BF16 R56, R72, R70, R56 ;  /* 0x000000464838723c */ /* 0x000fe20000041838 */
[----:B------:R-:W2:Y:S01]  /*ffa0*/  LDSM.16.M88.4 R68, [R0+0x10900] ;  /* 0x010900000044783b */ /* 0x000ea20000000200 */
[----:B----4-:R-:W-:-:S06]  /*ffb0*/  LOP3.LUT R2, R82, 0xffffffe0, RZ, 0xc0, !PT ;  /* 0xffffffe052027812 */ /* 0x010fcc00078ec0ff */
[----:B------:R-:W-:Y:S01]  /*ffc0*/  HMMA.16816.F32.BF16 R28, R52, R50, R28 ;  /* 0x00000032341c723c */ /* 0x000fe2000004181c */
[----:B------:R-:W-:-:S07]  /*ffd0*/  IMAD.IADD R2, R89, 0x1, -R2 ;  /* 0x0000000159027824 */ /* 0x000fce00078e0a02 */
[C---:B------:R-:W-:Y:S08]  /*ffe0*/  HMMA.16816.F32.BF16 R16, R72.reuse, R76, R16 ;  /* 0x0000004c4810723c */ /* 0x040ff00000041810 */
[----:B------:R-:W-:Y:S08]  /*fff0*/  HMMA.16816.F32.BF16 R64, R72, R78, R64 ;  /* 0x0000004e4840723c */ /* 0x000ff00000041840 */
[----:B-1----:R-:W-:Y:S07]  /*10000*/  HMMA.16816.F32.BF16 R32, R8, R12, R32 ;  /* 0x0000000c0820723c */ /* 0x002fee0000041820 */
[----:B------:R-:W-:Y:S01]  /*10010*/  LEA.HI R12, R80, R89, RZ, 0x2 ;  /* 0x00000059500c7211 */ /* 0x000fe200078f10ff */
[----:B---3--:R-:W-:Y:S01]  /*10020*/  HMMA.16816.F32.BF16 R24, R52, R44, R24 ;  /* 0x0000002c3418723c */ /* 0x008fe20000041818 */
[----:B------:R-:W-:-:S02]  /*10030*/  SHF.R.S32.HI R13, RZ, 0x1f, R2 ;  /* 0x0000001fff0d7819 */ /* 0x000fc40000011402 */
[----:B------:R-:W-:-:S04]  /*10040*/  LOP3.LUT R12, R12, 0xfffffffc, RZ, 0xc0, !PT ;  /* 0xfffffffc0c0c7812 */ /* 0x000fc800078ec0ff */
[----:B------:R-:W-:Y:S01]  /*10050*/  SHF.R.S32.HI R44, RZ, 0x1f, R83 ;  /* 0x0000001fff2c7819 */ /* 0x000fe20000011453 */
[----:B------:R-:W-:Y:S01]  /*10060*/  IMAD.IADD R89, R89, 0x1, -R12 ;  /* 0x0000000159597824 */ /* 0x000fe200078e0a0c */
[----:B-----5:R-:W-:Y:S01]  /*10070*/  HMMA.16816.F32.BF16 R60, R52, R36, R60 ;  /* 0x00000024343c723c */ /* 0x020fe2000004183c */
[----:B------:R-:W-:Y:S02]  /*10080*/  LEA.HI R12, R13, R2, RZ, 0x2 ;  /* 0x000000020d0c7211 */ /* 0x000fe400078f10ff */
[----:B------:R-:W-:Y:S02]  /*10090*/  LEA.HI R5, R44, R83, RZ, 0x3 ;  /* 0x000000532c057211 */ /* 0x000fe400078f18ff */
[----:B------:R-:W-:-:S03]  /*100a0*/  LOP3.LUT R213, R12, 0x7ffffffc, RZ, 0xc0, !PT ;  /* 0x7ffffffc0cd57812 */ /* 0x000fc600078ec0ff */
[----:B------:R-:W-:Y:S01]  /*100b0*/  HMMA.16816.F32.BF16 R56, R52, R38, R56 ;  /* 0x000000263438723c */ /* 0x000fe20000041838 */
[----:B------:R-:W1:Y:S01]  /*100c0*/  LDSM.16.M88.4 R36, [R0+0x11900] ;  /* 0x011900000024783b */ /* 0x000e620000000200 */
[----:B------:R-:W-:-:S04]  /*100d0*/  IMAD.IADD R213, R2, 0x1, -R213 ;  /* 0x0000000102d57824 */ /* 0x000fc800078e0ad5 */
[----:B------:R-:W-:Y:S02]  /*100e0*/  IMAD.SHL.U32 R213, R213, 0x2, RZ ;  /* 0x00000002d5d57824 */ /* 0x000fe400078e00ff */
[----:B------:R-:W-:Y:S03]  /*100f0*/  HMMA.16816.F32.BF16 R28, R8, R14, R28 ;  /* 0x0000000e081c723c */ /* 0x000fe6000004181c */
[----:B------:R-:W-:-:S04]  /*10100*/  IADD3 R2, -R213, R194, -R81 ;  /* 0x000000c2d5027210 */ /* 0x000fc80007ffe951 */
[----:B------:R-:W-:Y:S01]  /*10110*/  LOP3.LUT R14, R5, 0xffffff8, RZ, 0xc0, !PT ;  /* 0x0ffffff8050e7812 */ /* 0x000fe200078ec0ff */
[----:B------:R-:W-:Y:S01]  /*10120*/  HMMA.16816.F32.BF16 R16, R52, R40, R16 ;  /* 0x000000283410723c */ /* 0x000fe20000041810 */
[----:B------:R-:W-:-:S03]  /*10130*/  LEA.HI R5, R89, R89, RZ, 0x1 ;  /* 0x0000005959057211 */ /* 0x000fc600078f08ff */
[----:B------:R-:W-:Y:S01]  /*10140*/  IMAD.IADD R83, R83, 0x1, -R14 ;  /* 0x0000000153537824 */ /* 0x000fe200078e0a0e */
[----:B------:R-:W-:-:S03]  /*10150*/  LOP3.LUT R212, R5, 0x1ffffffe, RZ, 0xc0, !PT ;  /* 0x1ffffffe05d47812 */ /* 0x000fc600078ec0ff */
[----:B------:R-:W-:Y:S01]  /*10160*/  HMMA.16816.F32.BF16 R64, R52, R42, R64 ;  /* 0x0000002a3440723c */ /* 0x000fe20000041840 */
[----:B------:R3:W4:Y:S01]  /*10170*/  LDSM.16.M88.4 R40, [R0+0x11100] ;  /* 0x011100000028783b */ /* 0x0007220000000200 */
[----:B------:R-:W-:-:S06]  /*10180*/  IMAD.IADD R212, R89, 0x1, -R212 ;  /* 0x0000000159d47824 */ /* 0x000fcc00078e0ad4 */
[----:B------:R-:W-:Y:S08]  /*10190*/  HMMA.16816.F32.BF16 R20, R52, R46, R20 ;  /* 0x0000002e3414723c */ /* 0x000ff00000041814 */
[----:B--2---:R-:W-:Y:S01]  /*101a0*/  HMMA.16816.F32.BF16 R24, R8, R68, R24 ;  /* 0x000000440818723c */ /* 0x004fe20000041818 */
[----:B---3--:R-:W-:-:S07]  /*101b0*/  LEA.HI.SX32 R0, R12, R133, 0x1e ;  /* 0x000000850c007211 */ /* 0x008fce00078ff2ff */
[----:B-1----:R-:W-:Y:S01]  /*101c0*/  HMMA.16816.F32.BF16 R60, R8, R36, R60 ;  /* 0x00000024083c723c */ /* 0x002fe2000004183c */
[----:B------:R-:W-:-:S06]  /*101d0*/  IMAD R83, R83, 0x10, R0 ;  /* 0x0000001053537824 */ /* 0x000fcc00078e0200 */
[----:B------:R-:W-:Y:S01]  /*101e0*/  IADD3 R36, R194, 0x1, -R81 ;  /* 0x00000001c2247810 */ /* 0x000fe20007ffe851 */
[----:B------:R-:W-:Y:S01]  /*101f0*/  IMAD R212, R212, 0x8, R83 ;  /* 0x00000008d4d47824 */ /* 0x000fe200078e0253 */
[----:B------:R-:W-:Y:S02]  /*10200*/  HMMA.16816.F32.BF16 R56, R8, R38, R56 ;  /* 0x000000260838723c */ /* 0x000fe40000041838 */
[----:B------:R-:W-:Y:S01]  /*10210*/  IADD3 R36, -R199, R36, -R213 ;  /* 0x00000024c7247210 */ /* 0x000fe20007ffe9d5 */
[----:B------:R-:W-:-:S04]  /*10220*/  @P2 IMAD.HI.U32 R5, R212, c[0x0][0x2c8], RZ ;  /* 0x0000b200d4052a27 */ /* 0x000fc800078e00ff */
[----:B------:R-:W-:Y:S01]  /*10230*/  IMAD.MOV.U32 R0, RZ, RZ, R212 ;  /* 0x000000ffff007224 */ /* 0x000fe200078e00d4 */
[----:B------:R-:W-:Y:S01]  /*10240*/  @P2 SHF.R.U32.HI R0, RZ, c[0x0][0x2cc], R5 ;  /* 0x0000b300ff002a19 */ /* 0x000fe20000011605 */
[C---:B------:R-:W-:Y:S01]  /*10250*/  HMMA.16816.F32.BF16 R20, R8.reuse, R70, R20 ;  /* 0x000000460814723c */ /* 0x040fe20000041814 */
[C---:B------:R-:W-:Y:S02]  /*10260*/  IADD3 R38, R36.reuse, c[0x0][0x328], RZ ;  /* 0x0000ca0024267a10 */ /* 0x040fe40007ffe0ff */
[----:B------:R-:W-:Y:S01]  /*10270*/  IADD3 R36, R36, UR4, RZ ;  /* 0x0000000424247c10 */ /* 0x000fe2000fffe0ff */
[----:B------:R-:W1:Y:S04]  /*10280*/  SHFL.IDX PT, R5, R0, RZ, 0x1c1f ;  /* 0x001c1fff00057589 */ /* 0x000e6800000e0000 */
[C---:B----4-:R-:W-:Y:S08]  /*10290*/  HMMA.16816.F32.BF16 R16, R8.reuse, R40, R16 ;  /* 0x000000280810723c */ /* 0x050ff00000041810 */
[----:B------:R-:W-:Y:S07]  /*102a0*/  HMMA.16816.F32.BF16 R64, R8, R42, R64 ;  /* 0x0000002a0840723c */ /* 0x000fee0000041840 */
[----:B-1----:R-:W-:-:S02]  /*102b0*/  IMAD.IADD R11, R38, 0x1, R5 ;  /* 0x00000001260b7824 */ /* 0x002fc400078e0205 */
        /* <DEDUP_REMOVED lines=14> */
.L_x_2358:
[----:B------:R-:W-:-:S04]  /*103a0*/  MOV R5, c[0x0][0x32c] ;  /* 0x0000cb0000057a02 */ /* 0x000fc80000000f00 */
[----:B------:R-:W-:-:S13]  /*103b0*/  ISETP.NE.AND P0, PT, R5, 0x1, PT ;  /* 0x000000010500780c */ /* 0x000fda0003f05270 */
[----:B------:R-:W-:-:S05]  /*103c0*/  @P0 IMAD.HI.U32 R5, R8, c[0x0][0x330], RZ ;  /* 0x0000cc0008050a27 */ /* 0x000fca00078e00ff */
[----:B------:R-:W-:Y:S02]  /*103d0*/  @P0 SHF.R.U32.HI R8, RZ, c[0x0][0x334], R5 ;  /* 0x0000cd00ff080a19 */ /* 0x000fe40000011605 */
.L_x_2359:
[----:B------:R-:W-:Y:S05]  /*103e0*/  BSYNC B0 ;  /* 0x0000000000007941 */ /* 0x000fea0003800000 */
.L_x_2357:
[----:B------:R-:W-:-:S04]  /*103f0*/  IMAD R10, R8, c[0x0][0x32c], -R81 ;  /* 0x0000cb00080a7a24 */ /* 0x000fc800078e0a51 */
[----:B------:R-:W-:-:S05]  /*10400*/  IMAD.IADD R10, R10, 0x1, -R213 ;  /* 0x000000010a0a7824 */ /* 0x000fca00078e0ad5 */
[----:B------:R-:W-:Y:S02]  /*10410*/  IADD3 R8, R10, c[0x0][0x32c], RZ ;  /* 0x0000cb000a087a10 */ /* 0x000fe40007ffe0ff */
[----:B------:R-:W-:Y:S02]  /*10420*/  IMNMX R9, R9, R10, !PT ;  /* 0x0000000a09097217 */ /* 0x000fe40007800200 */
[----:B------:R-:W-:Y:S02]  /*10430*/  IMNMX R11, R11, R8, PT ;  /* 0x000000080b0b7217 */ /* 0x000fe40003800200 */
.L_x_2356:
[----:B------:R-:W-:Y:S01]  /*10440*/  ISETP.GT.AND P1, PT, R145, RZ, PT ;  /* 0x000000ff9100720c */ /* 0x000fe20003f24270 */
[----:B------:R-:W1:Y:S03]  /*10450*/  SHFL.IDX PT, R5, R0, 0x1, 0x1c1f ;  /* 0x003c1f0000057f89 */ /* 0x000e6600000e0000 */
[----:B------:R-:W-:-:S04]  /*10460*/  ISETP.GT.AND P0, PT, R9, RZ, P1 ;  /* 0x000000ff0900720c */ /* 0x000fc80000f04270 */
[----:B------:R-:W-:-:S04]  /*10470*/  ISETP.LT.OR P0, PT, R11, 0x1, P0 ;  /* 0x000000010b00780c */ /* 0x000fc80000701670 */
[----:B------:R-:W-:Y:S02]  /*10480*/  FSEL R32, R32, -INF , !P0 ;  /* 0xff80000020207808 */ /* 0x000fe40004000000 */
[----:B------:R-:W-:-:S04]  /*10490*/  ISETP.GT.AND P0, PT, R9, 0x1, P1 ;  /* 0x000000010900780c */ /* 0x000fc80000f04270 */
[----:B------:R-:W-:-:S04]  /*104a0*/  ISETP.LT.OR P0, PT, R11, 0x2, P0 ;  /* 0x000000020b00780c */ /* 0x000fc80000701670 */
[----:B------:R-:W-:Y:S02]  /*104b0*/  FSEL R14, R33, -INF , !P0 ;  /* 0xff800000210e7808 */ /* 0x000fe40004000000 */
[----:B------:R-:W-:Y:S01]  /*104c0*/  ISETP.GT.AND P0, PT, R9, 0x8, P1 ;  /* 0x000000080900780c */ /* 0x000fe20000f04270 */
[----:B-1----:R-:W-:-:S03]  /*104d0*/  IMAD.IADD R36, R36, 0x1, R5 ;  /* 0x0000000124247824 */ /* 0x002fc600078e0205 */
        /* <DEDUP_REMOVED lines=39> */
[----:B------:R-:W-:-:S03]  /*10750*/  IMAD.IADD R9, R38, 0x1, R5 ;  /* 0x0000000126097824 */ /* 0x000fc600078e0205 */
[----:B------:R-:W-:Y:S02]  /*10760*/  ISETP.LT.OR P0, PT, R11, 0x3a, P0 ;  /* 0x0000003a0b00780c */ /* 0x000fe40000701670 */
[----:B------:R-:W-:Y:S02]  /*10770*/  IMNMX R2, R9, R2, PT ;  /* 0x0000000209027217 */ /* 0x000fe40003800200 */
        /* <DEDUP_REMOVED lines=13> */
.L_x_2362:
[----:B------:R-:W-:-:S04]  /*10850*/  MOV R0, c[0x0][0x32c] ;  /* 0x0000cb0000007a02 */ /* 0x000fc80000000f00 */
[----:B------:R-:W-:-:S13]  /*10860*/  ISETP.NE.AND P0, PT, R0, 0x1, PT ;  /* 0x000000010000780c */ /* 0x000fda0003f05270 */
[----:B------:R-:W-:-:S05]  /*10870*/  @P0 IMAD.HI.U32 R0, R16, c[0x0][0x330], RZ ;  /* 0x0000cc0010000a27 */ /* 0x000fca00078e00ff */
[----:B------:R-:W-:Y:S02]  /*10880*/  @P0 SHF.R.U32.HI R16, RZ, c[0x0][0x334], R0 ;  /* 0x0000cd00ff100a19 */ /* 0x000fe40000011600 */
.L_x_2363:
[----:B------:R-:W-:Y:S05]  /*10890*/  BSYNC B0 ;  /* 0x0000000000007941 */ /* 0x000fea0003800000 */
.L_x_2361:
[----:B------:R-:W-:-:S04]  /*108a0*/  IMAD R16, R16, c[0x0][0x32c], -R81 ;  /* 0x0000cb0010107a24 */ /* 0x000fc800078e0a51 */
[----:B------:R-:W-:-:S05]  /*108b0*/  IMAD.IADD R9, R16, 0x1, -R213 ;  /* 0x0000000110097824 */ /* 0x000fca00078e0ad5 */
[----:B------:R-:W-:Y:S02]  /*108c0*/  IADD3 R5, R9, c[0x0][0x32c], RZ ;  /* 0x0000cb0009057a10 */ /* 0x000fe40007ffe0ff */
[----:B------:R-:W-:Y:S02]  /*108d0*/  IMNMX R36, R36, R9, !PT ;  /* 0x0000000924247217 */ /* 0x000fe40007800200 */
[----:B------:R-:W-:Y:S02]  /*108e0*/  IMNMX R2, R2, R5, PT ;  /* 0x0000000502027217 */ /* 0x000fe40003800200 */
.L_x_2360:
        /* <DEDUP_REMOVED lines=74> */
[----:B------:R-:W-:Y:S02]  /*10d90*/  FMNMX.FTZ R7, R32, R14, !PT ;  /* 0x0000000e20077209 */ /* 0x000fe40007810000 */
[----:B------:R-:W-:Y:S01]  /*10da0*/  @P0 LEA R148, P1, R16, c[0x0][0x1c8], 0x1 ;  /* 0x0000720010940a11 */ /* 0x000fe200078208ff */
[----:B------:R-:W-:Y:S01]  /*10db0*/  @P0 IMAD.IADD R0, R17, 0x1, R0 ;  /* 0x0000000111000824 */ /* 0x000fe200078e0200 */
[----:B------:R-:W-:Y:S02]  /*10dc0*/  FMNMX.FTZ R7, R28, R7, !PT ;  /* 0x000000071c077209 */ /* 0x000fe40007810000 */
[----:B------:R-:W-:Y:S02]  /*10dd0*/  FMNMX.FTZ R6, R34, R35, !PT ;  /* 0x0000002322067209 */ /* 0x000fe40007810000 */
[----:B------:R-:W-:Y:S02]  /*10de0*/  FMNMX.FTZ R7, R12, R7, !PT ;  /* 0x000000070c077209 */ /* 0x000fe40007810000 */
[----:B------:R-:W-:-:S02]  /*10df0*/  @P0 LEA.HI.X R149, R16, c[0x0][0x1cc], R0, 0x1, P1 ;  /* 0x0000730010950a11 */ /* 0x000fc400008f0c00 */
[----:B------:R-:W-:Y:S01]  /*10e00*/  FMNMX.FTZ R7, R24, R7, !PT ;  /* 0x0000000718077209 */ /* 0x000fe20007810000 */
[----:B------:R-:W-:Y:S01]  /*10e10*/  LDSM.16.MT88.4 R16, [R184+0x2900] ;  /* 0x00290000b810783b */ /* 0x000fe20000004200 */
        /* <DEDUP_REMOVED lines=23> */
[----:B------:R-:W-:Y:S01]  /*10f90*/  @P0 LEA R146, P1, R203, R148, 0x1 ;  /* 0x00000094cb920211 */ /* 0x000fe200078208ff */
[----:B------:R-:W1:Y:S01]  /*10fa0*/  SHFL.BFLY PT, R7, R0, 0x2, 0x1f ;  /* 0x0c401f0000077f89 */ /* 0x000e6200000e0000 */
[----:B------:R-:W-:Y:S02]  /*10fb0*/  FMNMX.FTZ R6, R141, R6, !PT ;  /* 0x000000068d067209 */ /* 0x000fe40007810000 */
[----:B------:R-:W-:Y:S02]  /*10fc0*/  @P0 LEA.HI.X R147, R203, R149, R202, 0x1, P1 ;  /* 0x00000095cb930211 */ /* 0x000fe400008f0cca */
[----:B------:R-:W-:Y:S02]  /*10fd0*/  FMNMX.FTZ R6, R171, R6, !PT ;  /* 0x00000006ab067209 */ /* 0x000fe40007810000 */
[----:B-1----:R-:W-:-:S05]  /*10fe0*/  FMNMX.FTZ R7, R0, R7, !PT ;  /* 0x0000000700077209 */ /* 0x002fca0007810000 */
[----:B------:R-:W1:Y:S02]  /*10ff0*/  SHFL.BFLY PT, R2, R7, 0x1, 0x1f ;  /* 0x0c201f0007027f89 */ /* 0x000e6400000e0000 */
[----:B-1----:R-:W-:Y:S02]  /*11000*/  FMNMX.FTZ R2, R7, R2, !PT ;  /* 0x0000000207027209 */ /* 0x002fe40007810000 */
[----:B------:R-:W1:Y:S02]  /*11010*/  SHFL.BFLY PT, R7, R6, 0x2, 0x1f ;  /* 0x0c401f0006077f89 */ /* 0x000e6400000e0000 */
        /* <DEDUP_REMOVED lines=11> */
[----:B------:R-:W-:-:S02]  /*110d0*/  FFMA.FTZ R159, R24, c[0x0][0x2d0], -R179 ;  /* 0x0000b400189f7a23 */ /* 0x000fc400000108b3 */
[--C-:B------:R-:W-:Y:S01]  /*110e0*/  FFMA.FTZ R153, R20, c[0x0][0x2d0], -R179.reuse ;  /* 0x0000b40014997a23 */ /* 0x100fe200000108b3 */
[----:B------:R-:W1:Y:S01]  /*110f0*/  MUFU.EX2 R160, R160 ;  /* 0x000000a000a07308 */ /* 0x000e620000000800 */
[----:B------:R-:W2:Y:S01]  /*11100*/  SHFL.BFLY PT, R0, R7, 0x1, 0x1f ;  /* 0x0c201f0007007f89 */ /* 0x000ea200000e0000 */
[--C-:B------:R-:W-:Y:S02]  /*11110*/  FFMA.FTZ R169, R176, c[0x0][0x2d0], -R179.reuse ;  /* 0x0000b400b0a97a23 */ /* 0x100fe400000108b3 */
[--C-:B------:R-:W-:Y:S01]  /*11120*/  FFMA.FTZ R167, R174, c[0x0][0x2d0], -R179.reuse ;  /* 0x0000b400aea77a23 */ /* 0x100fe200000108b3 */
[----:B------:R-:W-:Y:S01]  /*11130*/  LDSM.16.MT88.4 R20, [R185+0x900] ;  /* 0x00090000b914783b */ /* 0x000fe20000004200 */
[--C-:B------:R-:W-:Y:S02]  /*11140*/  FFMA.FTZ R166, R166, c[0x0][0x2d0], -R179.reuse ;  /* 0x0000b400a6a67a23 */ /* 0x100fe400000108b3 */
[----:B------:R-:W-:Y:S01]  /*11150*/  MUFU.EX2 R158, R158 ;  /* 0x0000009e009e7308 */ /* 0x000fe20000000800 */
[----:B------:R-:W-:-:S02]  /*11160*/  FFMA.FTZ R168, R168, c[0x0][0x2d0], -R179 ;  /* 0x0000b400a8a87a23 */ /* 0x000fc400000108b3 */
[--C-:B------:R-:W-:Y:S02]  /*11170*/  FFMA.FTZ R180, R180, c[0x0][0x2d0], -R179.reuse ;  /* 0x0000b400b4b47a23 */ /* 0x100fe400000108b3 */
[----:B------:R-:W-:-:S03]  /*11180*/  FFMA.FTZ R217, R140, c[0x0][0x2d0], -R179 ;  /* 0x0000b4008cd97a23 */ /* 0x000fc600000108b3 */
[----:B------:R-:W3:Y:S01]  /*11190*/  MUFU.EX2 R155, R155 ;  /* 0x0000009b009b7308 */ /* 0x000ee20000000800 */
[----:B-1----:R-:W-:Y:S01]  /*111a0*/  F2FP.BF16.PACK_AB R96, R160, R161 ;  /* 0x000000a1a060723e */ /* 0x002fe200000010ff */
[----:B------:R-:W-:-:S06]  /*111b0*/  FADD.FTZ R161, R161, R160 ;  /* 0x000000a0a1a17221 */ /* 0x000fcc0000010000 */
[----:B------:R-:W-:Y:S01]  /*111c0*/  MUFU.EX2 R159, R159 ;  /* 0x0000009f009f7308 */ /* 0x000fe20000000800 */
[----:B--2---:R-:W-:-:S04]  /*111d0*/  FMNMX.FTZ R0, R7, R0, !PT ;  /* 0x0000000007007209 */ /* 0x004fc80007810000 */
[C---:B------:R-:W-:Y:S01]  /*111e0*/  FSETP.NEU.FTZ.AND P1, PT, R0.reuse, -INF , PT ;  /* 0xff8000000000780b */ /* 0x040fe20003f3d000 */
[----:B------:R-:W-:Y:S01]  /*111f0*/  FMUL.FTZ R170, R0, c[0x0][0x2d0] ;  /* 0x0000b40000aa7a20 */ /* 0x000fe20000410000 */
[C---:B---3--:R-:W-:Y:S01]  /*11200*/  F2FP.BF16.PACK_AB R98, R155.reuse, R158 ;  /* 0x0000009e9b62723e */ /* 0x048fe200000010ff */
[----:B------:R-:W-:Y:S01]  /*11210*/  MUFU.EX2 R154, R154 ;  /* 0x0000009a009a7308 */ /* 0x000fe20000000800 */
[----:B------:R-:W-:Y:S02]  /*11220*/  FADD.FTZ R158, R158, R161 ;  /* 0x000000a19e9e7221 */ /* 0x000fe40000010000 */
[----:B------:R-:W-:Y:S02]  /*11230*/  FSEL R170, R170, RZ, P1 ;  /* 0x000000ffaaaa7208 */ /* 0x000fe40000800000 */
[----:B------:R-:W-:-:S03]  /*11240*/  FADD.FTZ R158, R155, R158 ;  /* 0x0000009e9b9e7221 */ /* 0x000fc60000010000 */
[--C-:B------:R-:W-:Y:S01]  /*11250*/  FFMA.FTZ R163, R34, c[0x0][0x2d0], -R170.reuse ;  /* 0x0000b40022a37a23 */ /* 0x100fe200000108aa */
        /* <DEDUP_REMOVED lines=9> */
[--C-:B------:R-:W-:Y:S01]  /*112f0*/  FFMA.FTZ R151, R27, c[0x0][0x2d0], -R170.reuse ;  /* 0x0000b4001b977a23 */ /* 0x100fe200000108aa */
[----:B------:R-:W-:Y:S01]  /*11300*/  LDSM.16.MT88.4 R12, [R165+0x2900] ;  /* 0x00290000a50c783b */ /* 0x000fe20000004200 */
[--C-:B------:R-:W-:Y:S02]  /*11310*/  FFMA.FTZ R173, R173, c[0x0][0x2d0], -R170.reuse ;  /* 0x0000b400adad7a23 */ /* 0x100fe400000108aa */
[--C-:B------:R-:W-:Y:S01]  /*11320*/  FFMA.FTZ R174, R183, c[0x0][0x2d0], -R170.reuse ;  /* 0x0000b400b7ae7a23 */ /* 0x100fe200000108aa */
[----:B------:R-:W3:Y:S01]  /*11330*/  MUFU.EX2 R162, R162 ;  /* 0x000000a200a27308 */ /* 0x000ee20000000800 */
[----:B------:R-:W-:Y:S01]  /*11340*/  LDSM.16.MT88.4 R28, [R165+0x900] ;  /* 0x00090000a51c783b */ /* 0x000fe20000004200 */
[--C-:B------:R-:W-:Y:S02]  /*11350*/  FFMA.FTZ R175, R175, c[0x0][0x2d0], -R170.reuse ;  /* 0x0000b400afaf7a23 */ /* 0x100fe400000108aa */
[----:B------:R-:W-:Y:S01]  /*11360*/  FFMA.FTZ R176, R181, c[0x0][0x2d0], -R170 ;  /* 0x0000b400b5b07a23 */ /* 0x000fe200000108aa */
[----:B------:R-:W-:Y:S01]  /*11370*/  LDSM.16.MT88.4 R24, [R172+0x2900] ;  /* 0x00290000ac18783b */ /* 0x000fe20000004200 */
[----:B------:R-:W-:-:S02]  /*11380*/  FFMA.FTZ R181, R178, c[0x0][0x2d0], -R179 ;  /* 0x0000b400b2b57a23 */ /* 0x000fc400000108b3 */
[----:B------:R-:W-:Y:S01]  /*11390*/  MUFU.EX2 R164, R164 ;  /* 0x000000a400a47308 */ /* 0x000fe20000000800 */
[----:B------:R-:W-:Y:S02]  /*113a0*/  FFMA.FTZ R178, R142, c[0x0][0x2d0], -R179 ;  /* 0x0000b4008eb27a23 */ /* 0x000fe400000108b3 */
[--C-:B------:R-:W-:Y:S02]  /*113b0*/  FFMA.FTZ R177, R177, c[0x0][0x2d0], -R170.reuse ;  /* 0x0000b400b1b17a23 */ /* 0x100fe400000108aa */
[--C-:B------:R-:W-:Y:S02]  /*113c0*/  FFMA.FTZ R182, R143, c[0x0][0x2d0], -R170.reuse ;  /* 0x0000b4008fb67a23 */ /* 0x100fe400000108aa */
[--C-:B-1----:R-:W-:Y:S01]  /*113d0*/  FFMA.FTZ R3, R9, c[0x0][0x2d0], -R170.reuse ;  /* 0x0000b40009037a23 */ /* 0x102fe200000108aa */
[----:B------:R-:W1:Y:S01]  /*113e0*/  MUFU.EX2 R157, R157 ;  /* 0x0000009d009d7308 */ /* 0x000e620000000800 */
[----:B------:R-:W4:Y:S01]  /*113f0*/  LDSM.16.MT88.4 R8, [R185+0x2900] ;  /* 0x00290000b908783b */ /* 0x000f220000004200 */
[----:B---3--:R-:W-:Y:S01]  /*11400*/  F2FP.BF16.PACK_AB R97, R162, R163 ;  /* 0x000000a3a261723e */ /* 0x008fe200000010ff */
[----:B------:R-:W-:-:S02]  /*11410*/  FFMA.FTZ R179, R141, c[0x0][0x2d0], -R170 ;  /* 0x0000b4008db37a23 */ /* 0x000fc400000108aa */
[----:B------:R-:W-:Y:S01]  /*11420*/  FFMA.FTZ R218, R171, c[0x0][0x2d0], -R170 ;  /* 0x0000b400abda7a23 */ /* 0x000fe200000108aa */
[----:B------:R-:W-:Y:S01]  /*11430*/  LDSM.16.MT88.4 R140, [R172+0x3900] ;  /* 0x00390000ac8c783b */ /* 0x000fe20000004200 */
[----:B------:R-:W-:Y:S01]  /*11440*/  FADD.FTZ R163, R163, R162 ;  /* 0x000000a2a3a37221 */ /* 0x000fe20000010000 */
[----:B------:R-:W-:Y:S01]  /*11450*/  MUFU.EX2 R150, R150 ;  /* 0x0000009600967308 */ /* 0x000fe20000000800 */
[----:B-1----:R-:W-:-:S07]  /*11460*/  F2FP.BF16.PACK_AB R99, R157, R164 ;  /* 0x000000a49d63723e */ /* 0x002fce00000010ff */
[----:B------:R-:W-:Y:S01]  /*11470*/  MUFU.EX2 R156, R156 ;  /* 0x0000009c009c7308 */ /* 0x000fe20000000800 */
[----:B------:R-:W-:-:S04]  /*11480*/  FADD.FTZ R164, R164, R163 ;  /* 0x000000a3a4a47221 */ /* 0x000fc80000010000 */
[----:B------:R-:W-:Y:S01]  /*11490*/  FADD.FTZ R157, R157, R164 ;  /* 0x000000a49d9d7221 */ /* 0x000fe20000010000 */
[C---:B------:R-:W-:Y:S02]  /*114a0*/  HMMA.16816.F32.BF16 R36, R96.reuse, R40, RZ ;  /* 0x000000286024723c */ /* 0x040fe400000418ff */
[----:B------:R-:W1:Y:S06]  /*114b0*/  MUFU.EX2 R151, R151 ;  /* 0x0000009700977308 */ /* 0x000e6c0000000800 */
        /* <DEDUP_REMOVED lines=92> */
[----:B-----5:R-:W-:Y:S01]  /*11a80*/  F2FP.BF16.PACK_AB R4, R169, R166 ;  /* 0x000000a6a904723e */ /* 0x020fe200000010ff */
        /* <DEDUP_REMOVED lines=108> */
.L_x_2365:
[----:B------:R-:W-:-:S13]  /*12150*/  ISETP.NE.AND P0, PT, R3, 0x1, PT ;  /* 0x000000010300780c */ /* 0x000fda0003f05270 */
[----:B------:R-:W-:-:S05]  /*12160*/  @P0 IMAD.HI.U32 R5, R6, c[0x0][0x330], RZ ;  /* 0x0000cc0006050a27 */ /* 0x000fca00078e00ff */
[----:B------:R-:W-:-:S05]  /*12170*/  @P0 SHF.R.U32.HI R6, RZ, c[0x0][0x334], R5 ;  /* 0x0000cd00ff060a19 */ /* 0x000fca0000011605 */
.L_x_2366:
[----:B------:R-:W-:-:S05]  /*12180*/  IMAD R3, R6, R3, c[0x0][0x32c] ;  /* 0x0000cb0006037624 */ /* 0x000fca00078e0203 */
[----:B------:R-:W-:-:S04]  /*12190*/  IMNMX R4, R4, R3, PT ;  /* 0x0000000304047217 */ /* 0x000fc80003800200 */
.L_x_2364:
        /* <DEDUP_REMOVED lines=10> */
[C---:B------:R-:W-:Y:S01]  /*12240*/  IADD3 RZ, P0, R206.reuse, 0x40, RZ ;  /* 0x00000040ceff7810 */ /* 0x040fe20007f1e0ff */
[----:B------:R-:W-:Y:S01]  /*12250*/  IMAD.MOV.U32 R3, RZ, RZ, R0 ;  /* 0x000000ffff037224 */ /* 0x000fe200078e0000 */
[----:B------:R-:W-:Y:S01]  /*12260*/  LOP3.LUT P1, RZ, R135, 0x2, RZ, 0xc0, !PT ;  /* 0x0000000287ff7812 */ /* 0x000fe2000782c0ff */
[----:B------:R-:W-:Y:S01]  /*12270*/  IMAD.MOV.U32 R132, RZ, RZ, R2 ;  /* 0x000000ffff847224 */ /* 0x000fe200078e0002 */
[----:B------:R-:W-:Y:S01]  /*12280*/  IADD3 RZ, P2, R206, 0x80, RZ ;  /* 0x00000080ceff7810 */ /* 0x000fe20007f5e0ff */
[--C-:B------:R-:W-:Y:S01]  /*12290*/  IMAD.X R229, RZ, RZ, R211.reuse, P0 ;  /* 0x000000ffffe57224 */ /* 0x100fe200000e06d3 */
[----:B------:R-:W-:Y:S01]  /*122a0*/  SEL R191, R191, 0xffffffe0, !P1 ;  /* 0xffffffe0bfbf7807 */ /* 0x000fe20004800000 */
[----:B------:R-:W-:Y:S01]  /*122b0*/  IMAD.MOV.U32 R216, RZ, RZ, RZ ;  /* 0x000000ffffd87224 */ /* 0x000fe200078e00ff */
[C---:B------:R-:W-:Y:S01]  /*122c0*/  IADD3 RZ, P1, R208.reuse, 0x40, RZ ;  /* 0x00000040d0ff7810 */ /* 0x040fe20007f3e0ff */
[----:B------:R-:W-:Y:S01]  /*122d0*/  IMAD.X R228, RZ, RZ, R211, P2 ;  /* 0x000000ffffe47224 */ /* 0x000fe200010e06d3 */
[----:B------:R-:W-:Y:S01]  /*122e0*/  IADD3 RZ, P0, R208, 0x80, RZ ;  /* 0x00000080d0ff7810 */ /* 0x000fe20007f1e0ff */
[----:B------:R-:W-:Y:S01]  /*122f0*/  @P3 IMAD.HI.U32 R225, R212, c[0x0][0x2c8], RZ ;  /* 0x0000b200d4e13a27 */ /* 0x000fe200078e00ff */
[C---:B------:R-:W-:Y:S01]  /*12300*/  IADD3 R224, R206.reuse, 0x40, RZ ;  /* 0x00000040cee07810 */ /* 0x040fe20007ffe0ff */
[----:B------:R-:W-:Y:S01]  /*12310*/  ULDC UR8, c[0x0][0x324] ;  /* 0x0000c90000087ab9 */ /* 0x000fe20000000800 */
[----:B------:R-:W-:Y:S01]  /*12320*/  IADD3 R223, R206, 0x80, RZ ;  /* 0x00000080cedf7810 */ /* 0x000fe20007ffe0ff */
[----:B------:R-:W-:Y:S01]  /*12330*/  IMAD.X R227, RZ, RZ, R215, P1 ;  /* 0x000000ffffe37224 */ /* 0x000fe200008e06d7 */
[----:B------:R-:W-:Y:S01]  /*12340*/  @P3 SHF.R.U32.HI R225, RZ, c[0x0][0x2cc], R225 ;  /* 0x0000b300ffe13a19 */ /* 0x000fe200000116e1 */
[----:B------:R-:W-:Y:S01]  /*12350*/  IMAD.X R226, RZ, RZ, R215, P0 ;  /* 0x000000ffffe27224 */ /* 0x000fe200000e06d7 */
[C---:B------:R-:W-:Y:S01]  /*12360*/  IADD3 R222, R208.reuse, 0x80, RZ ;  /* 0x00000080d0de7810 */ /* 0x040fe20007ffe0ff */
[----:B------:R-:W-:Y:S01]  /*12370*/  ULOP3.LUT UR8, URZ, UR8, URZ, 0x33, !UPT ;  /* 0x000000083f087292 */ /* 0x000fe2000f8e333f */
[----:B------:R-:W-:Y:S01]  /*12380*/  IADD3 R220, R208, 0x40, RZ ;  /* 0x00000040d0dc7810 */ /* 0x000fe20007ffe0ff */
[----:B------:R-:W-:-:S02]  /*12390*/  UMOV UR5, 0x1 ;  /* 0x0000000100057882 */ /* 0x000fc40000000000 */
.L_x_2376:
[----:B------:R-:W-:Y:S04]  /*123a0*/  DEPBAR.LE SB0, 0x2 ;  /* 0x000080800000791a */ /* 0x000fe80000000000 */
[----:B------:R-:W-:Y:S01]  /*123b0*/  BAR.SYNC.DEFER_BLOCKING 0x0 ;  /* 0x0000000000007b1d */ /* 0x000fe20000010000 */
[----:B------:R-:W-:Y:S01]  /*123c0*/  UIMAD UR4, UR5, 0x6000, URZ ;  /* 0x00006000050478a4 */ /* 0x000fe2000f8e023f */
[----:B------:R-:W-:Y:S02]  /*123d0*/  ISETP.GE.AND P0, PT, R198, R221, PT ;  /* 0x000000ddc600720c */ /* 0x000fe40003f06270 */
[----:B------:R-:W-:Y:S02]  /*123e0*/  ISETP.NE.AND P2, PT, R193, 0x1, PT ;  /* 0x00000001c100780c */ /* 0x000fe40003f45270 */
[----:B------:R-:W-:Y:S02]  /*123f0*/  ISETP.GE.AND P3, PT, R195, 0x1, PT ;  /* 0x00000001c300780c */ /* 0x000fe40003f66270 */
[----:B------:R-:W-:Y:S05]  /*12400*/  IADD3 R135, R190, UR4, RZ ;  /* 0x00000004be877c10 */ /* 0x000fea000fffe0ff */
[----:B------:R-:W-:Y:S02]  /*12410*/  IMAD.IADD R133, R191, 0x1, R135 ;  /* 0x00000001bf857824 */ /* 0x000fe400078e0287 */
[----:B------:R-:W-:Y:S01]  /*12420*/  @!P0 IADD3 R28, R221, -0x1, RZ ;  /* 0xffffffffdd1c8810 */ /* 0x000fe20007ffe0ff */
[----:B------:R-:W-:Y:S02]  /*12430*/  @!P0 IMAD R179, R216, 0x6000, R204 ;  /* 0x00006000d8b38824 */ /* 0x000fe400078e02cc */
        /* <DEDUP_REMOVED lines=8> */
[----:B------:R-:W-:Y:S02]  /*124c0*/  @!P0 IMAD.IADD R33, R29, 0x1, R33 ;  /* 0x000000011d218824 */ /* 0x000fe400078e0221 */
[C---:B------:R-:W-:Y:S01]  /*124d0*/  @!P0 IMAD.SHL.U32 R29, R28.reuse, 0x40, RZ ;  /* 0x000000401c1d8824 */ /* 0x040fe200078e00ff */
[----:B------:R-:W3:Y:S02]  /*124e0*/  LDSM.16.M88.4 R148, [R190+UR4+0xd100] ;  /* 0x00d10004be94783b */ /* 0x000ee40008000200 */
[----:B------:R-:W-:Y:S02]  /*124f0*/  @!P0 SHF.L.U64.HI R33, R28, 0x6, R33 ;  /* 0x000000061c218819 */ /* 0x000fe40000010221 */
[----:B------:R-:W-:Y:S01]  /*12500*/  @!P0 IADD3 R31, P1, R29, R206, RZ ;  /* 0x000000ce1d1f8210 */ /* 0x000fe20007f3e0ff */
[----:B------:R-:W4:Y:S04]  /*12510*/  LDSM.16.M88.4 R152, [R190+UR4+0xd900] ;  /* 0x00d90004be98783b */ /* 0x000f280008000200 */
[----:B------:R-:W-:Y:S01]  /*12520*/  @!P0 IMAD.X R0, R33, 0x1, R211, P1 ;  /* 0x0000000121008824 */ /* 0x000fe200008e06d3 */
[C---:B------:R-:W-:Y:S01]  /*12530*/  @!P0 LEA R172, P1, R31.reuse, c[0x0][0x1f8], 0x1 ;  /* 0x00007e001fac8a11 */ /* 0x040fe200078208ff */
[----:B------:R-:W-:Y:S03]  /*12540*/  LDSM.16.M88.4 R156, [R133+0xd100] ;  /* 0x00d10000859c783b */ /* 0x000fe60000000200 */
[----:B------:R-:W-:Y:S02]  /*12550*/  @!P0 LEA.HI.X R173, R31, c[0x0][0x1fc], R0, 0x1, P1 ;  /* 0x00007f001fad8a11 */ /* 0x000fe400008f0c00 */
[----:B------:R-:W-:Y:S01]  /*12560*/  @!P0 IADD3 R0, P1, R29, R224, RZ ;  /* 0x000000e01d008210 */ /* 0x000fe20007f3e0ff */
[----:B------:R-:W-:Y:S04]  /*12570*/  LDSM.16.M88.4 R160, [R133+0xd900] ;  /* 0x00d9000085a0783b */ /* 0x000fe80000000200 */
[----:B------:R-:W-:Y:S01]  /*12580*/  @!P0 IMAD.X R31, R33, 0x1, R229, P1 ;  /* 0x00000001211f8824 */ /* 0x000fe200008e06e5 */
[C---:B------:R-:W-:Y:S04]  /*12590*/  @!P0 LEA R174, P1, R0.reuse, c[0x0][0x1f8], 0x1 ;  /* 0x00007e0000ae8a11 */ /* 0x040fe800078208ff */
[----:B------:R-:W-:Y:S02]  /*125a0*/  @!P0 LEA.HI.X R175, R0, c[0x0][0x1fc], R31, 0x1, P1 ;  /* 0x00007f0000af8a11 */ /* 0x000fe400008f0c1f */
[----:B------:R-:W-:Y:S01]  /*125b0*/  @!P0 IADD3 R0, P1, R29, R223, RZ ;  /* 0x000000df1d008210 */ /* 0x000fe20007f3e0ff */
[C---:B-1----:R-:W-:Y:S04]  /*125c0*/  HMMA.16816.F32.BF16 R4, R136.reuse, R140, RZ ;  /* 0x0000008c8804723c */ /* 0x042fe800000418ff */
[--C-:B------:R-:W-:Y:S01]  /*125d0*/  @!P0 IMAD.X R31, R33, 0x1, R228.reuse, P1 ;  /* 0x00000001211f8824 */ /* 0x100fe200008e06e4 */
        /* <DEDUP_REMOVED lines=10> */
[----:B------:R-:W-:Y:S01]  /*12680*/  @!P0 IMAD.X R31, R33, 0x1, R211, P1 ;  /* 0x00000001211f8824 */ /* 0x000fe200008e06d3 */
[C---:B------:R-:W-:Y:S03]  /*12690*/  @!P0 LEA R180, P1, R0.reuse, c[0x0][0x1f8], 0x1 ;  /* 0x00007e0000b48a11 */ /* 0x040fe600078208ff */
[C---:B---3--:R-:W-:Y:S01]  /*126a0*/  HMMA.16816.F32.BF16 R20, R136.reuse, R148, RZ ;  /* 0x000000948814723c */ /* 0x048fe200000418ff */
[----:B------:R-:W-:Y:S03]  /*126b0*/  @!P0 LEA.HI.X R181, R0, c[0x0][0x1fc], R31, 0x1, P1 ;  /* 0x00007f0000b58a11 */ /* 0x000fe600008f0c1f */
[----:B------:R-:W-:Y:S04]  /*126c0*/  @!P0 IADD3 R0, P1, R29, R224, RZ ;  /* 0x000000e01d008210 */ /* 0x000fe80007f3e0ff */
[C---:B------:R-:W-:Y:S01]  /*126d0*/  HMMA.16816.F32.BF16 R24, R136.reuse, R150, RZ ;  /* 0x000000968818723c */ /* 0x040fe200000418ff */
[----:B------:R-:W-:Y:S01]  /*126e0*/  @!P0 IMAD.X R31, R33, 0x1, R229, P1 ;  /* 0x00000001211f8824 */ /* 0x000fe200008e06e5 */
[----:B------:R-:W2:Y:S02]  /*126f0*/  LDSM.16.M88.4 R148, [R133+0xc900] ;  /* 0x00c900008594783b */ /* 0x000ea40000000200 */
[C---:B------:R-:W-:Y:S03]  /*12700*/  @!P0 LEA R182, P1, R0.reuse, c[0x0][0x1f8], 0x1 ;  /* 0x00007e0000b68a11 */ /* 0x040fe600078208ff */
[----:B------:R-:W-:Y:S01]  /*12710*/  @!PT LDS RZ, [RZ] ;  /* 0x00000000fffff984 */ /* 0x000fe20000000800 */
[----:B------:R-:W-:Y:S01]  /*12720*/  @!PT LDS RZ, [RZ] ;  /* 0x00000000fffff984 */ /* 0x000fe20000000800 */
[----:B------:R-:W-:Y:S01]  /*12730*/  @!PT LDS RZ, [RZ] ;  /* 0x00000000fffff984 */ /* 0x000fe20000000800 */
[----:B------:R3:W-:Y:S01]  /*12740*/  @!P0 LDGSTS.E.BYPASS.LTC128B.128 [R179], [R172.64], !P5 ;  /* 0x00000000acb38fae */ /* 0x0007e2000e901d46 */
[----:B------:R-:W-:Y:S04]  /*12750*/  @!P0 LEA.HI.X R183, R0, c[0x0][0x1fc], R31, 0x1, P1 ;  /* 0x00007f0000b78a11 */ /* 0x000fe800008f0c1f */
[----:B------:R-:W-:Y:S01]  /*12760*/  @!P0 IADD3 R0, P1, R29, R223, RZ ;  /* 0x000000df1d008210 */ /* 0x000fe20007f3e0ff */
[----:B------:R3:W-:Y:S01]  /*12770*/  @!P0 LDGSTS.E.BYPASS.LTC128B.128 [R179+0x2000], [R174.64], !P4 ;  /* 0x02000000aeb38fae */ /* 0x0007e2000e101d46 */
[C---:B----4-:R-:W-:Y:S03]  /*12780*/  HMMA.16816.F32.BF16 R28, R136.reuse, R152, RZ ;  /* 0x00000098881c723c */ /* 0x050fe600000418ff */
[----:B------:R-:W-:Y:S01]  /*12790*/  @!P0 IMAD.X R33, R33, 0x1, R228, P1 ;  /* 0x0000000121218824 */ /* 0x000fe200008e06e4 */
[C---:B------:R-:W-:Y:S01]  /*127a0*/  @!P0 LEA R232, P1, R0.reuse, c[0x0][0x1f8], 0x1 ;  /* 0x00007e0000e88a11 */ /* 0x040fe200078208ff */
[----:B------:R4:W-:Y:S03]  /*127b0*/  @!P0 LDGSTS.E.BYPASS.LTC128B.128 [R179+0x4000], [R176.64], !P6 ;  /* 0x04000000b0b38fae */ /* 0x0009e6000f101d46 */
[----:B------:R-:W-:Y:S01]  /*127c0*/  @!P0 LEA.HI.X R233, R0, c[0x0][0x1fc], R33, 0x1, P1 ;  /* 0x00007f0000e98a11 */ /* 0x000fe200008f0c21 */
[----:B------:R-:W-:Y:S01]  /*127d0*/  IMAD.IADD R0, R134, 0x1, R135 ;  /* 0x0000000186007824 */ /* 0x000fe200078e0287 */
[----:B------:R-:W-:Y:S01]  /*127e0*/  HMMA.16816.F32.BF16 R32, R136, R154, RZ ;  /* 0x0000009a8820723c */ /* 0x000fe200000418ff */
[----:B------:R4:W-:Y:S01]  /*127f0*/  @!P0 LDGSTS.E.BYPASS.LTC128B.128 [R179+0x1000], [R180.64], !P5 ;  /* 0x01000000b4b38fae */ /* 0x0009e2000e901d46 */
[----:B------:R-:W-:Y:S04]  /*12800*/  IADD3 R135, R191, R135, R134 ;  /* 0x00000087bf877210 */ /* 0x000fe80007ffe086 */
[----:B------:R4:W-:Y:S02]  /*12810*/  @!P0 LDGSTS.E.BYPASS.LTC128B.128 [R179+0x3000], [R182.64], !P4 ;  /* 0x03000000b6b38fae */ /* 0x0009e4000e101d46 */
[C---:B-1----:R-:W-:Y:S03]  /*12820*/  HMMA.16816.F32.BF16 R4, R140.reuse, R144, R4 ;  /* 0x000000908c04723c */ /* 0x042fe60000041804 */
[----:B------:R4:W-:Y:S02]  /*12830*/  @!P0 LDGSTS.E.BYPASS.LTC128B.128 [R179+0x5000], [R232.64], !P6 ;  /* 0x05000000e8b38fae */ /* 0x0009e4000f101d46 */
[C---:B------:R-:W-:Y:S02]  /*12840*/  ISETP.GE.AND P0, PT, R216.reuse, 0x1, PT ;  /* 0x00000001d800780c */ /* 0x040fe40003f06270 */
[----:B------:R-:W-:Y:S01]  /*12850*/  IADD3 R216, R216, 0x1, RZ ;  /* 0x00000001d8d87810 */ /* 0x000fe20007ffe0ff */
[C---:B------:R-:W-:Y:S01]  /*12860*/  HMMA.16816.F32.BF16 R8, R140.reuse, R146, R8 ;  /* 0x000000928c08723c */ /* 0x040fe20000041808 */
[----:B------:R-:W-:Y:S03]  /*12870*/  LDSM.16.M88.4 R136, [R187] ;  /* 0x00000000bb88783b */ /* 0x000fe60000000200 */
[----:B------:R-:W-:Y:S02]  /*12880*/  SEL R216, R216, RZ, !P0 ;  /* 0x000000ffd8d87207 */ /* 0x000fe40004000000 */
[----:B------:R-:W1:Y:S02]  /*12890*/  LDSM.16.M88.4 R152, [R0+0xc100] ;  /* 0x00c100000098783b */ /* 0x000e640000000200 */
[C---:B--2---:R-:W-:Y:S03]  /*128a0*/  HMMA.16816.F32.BF16 R12, R140.reuse, R148, R12 ;  /* 0x000000948c0c723c */ /* 0x044fe6000004180c */
[----:B------:R-:W2:Y:S05]  /*128b0*/  LDSM.16.M88.4 R164, [R0+0xc900] ;  /* 0x00c9000000a4783b */ /* 0x000eaa0000000200 */
[C---:B------:R-:W-:Y:S01]  /*128c0*/  HMMA.16816.F32.BF16 R16, R140.reuse, R150, R16 ;  /* 0x000000968c10723c */ /* 0x040fe20000041810 */
[----:B------:R-:W5:Y:S05]  /*128d0*/  LDSM.16.M88.4 R168, [R0+0xd100] ;  /* 0x00d1000000a8783b */ /* 0x000f6a0000000200 */
[----:B---3--:R-:W3:Y:S02]  /*128e0*/  LDSM.16.M88.4 R172, [R0+0xd900] ;  /* 0x00d9000000ac783b */ /* 0x008ee40000000200 */
[C---:B------:R-:W-:Y:S03]  /*128f0*/  HMMA.16816.F32.BF16 R20, R140.reuse, R156, R20 ;  /* 0x0000009c8c14723c */ /* 0x040fe60000041814 */
[----:B------:R-:W-:Y:S05]  /*12900*/  LDSM.16.M88.4 R144, [R186] ;  /* 0x00000000ba90783b */ /* 0x000fea0000000200 */
[C---:B------:R-:W-:Y:S01]  /*12910*/  HMMA.16816.F32.BF16 R24, R140.reuse, R158, R24 ;  /* 0x0000009e8c18723c */ /* 0x040fe20000041818 */
[----:B------:R-:W3:Y:S05]  /*12920*/  LDSM.16.M88.4 R148, [R2+0xc100] ;  /* 0x00c100000294783b */ /* 0x000eea0000000200 */
[----:B------:R-:W3:Y:S02]  /*12930*/  LDSM.16.M88.4 R156, [R2+0xc900] ;  /* 0x00c90000029c783b */ /* 0x000ee40000000200 */
[C---:B------:R-:W-:Y:S03]  /*12940*/  HMMA.16816.F32.BF16 R28, R140.reuse, R160, R28 ;  /* 0x000000a08c1c723c */ /* 0x040fe6000004181c */
[----:B----4-:R-:W4:Y:S05]  /*12950*/  LDSM.16.M88.4 R176, [R2+0xd100] ;  /* 0x00d1000002b0783b */ /* 0x010f2a0000000200 */
[----:B------:R-:W-:Y:S01]  /*12960*/  HMMA.16816.F32.BF16 R32, R140, R162, R32 ;  /* 0x000000a28c20723c */ /* 0x000fe20000041820 */
[----:B------:R-:W3:Y:S05]  /*12970*/  LDSM.16.M88.4 R180, [R2+0xd900] ;  /* 0x00d9000002b4783b */ /* 0x000eea0000000200 */
[----:B------:R-:W-:Y:S02]  /*12980*/  LDSM.16.M88.4 R140, [R192+0x4000] ;  /* 0x00400000c08c783b */ /* 0x000fe40000000200 */
[C---:B-1----:R-:W-:Y:S03]  /*12990*/  HMMA.16816.F32.BF16 R4, R136.reuse, R152, R4 ;  /* 0x000000988804723c */ /* 0x042fe60000041804 */
[----:B------:R-:W-:Y:S05]  /*129a0*/  LDSM.16.M88.4 R160, [R190+UR4+0xe900] ;  /* 0x00e90004bea0783b */ /* 0x000fea0008000200 */
[C---:B------:R-:W-:Y:S01]  /*129b0*/  HMMA.16816.F32.BF16 R8, R136.reuse, R154, R8 ;  /* 0x0000009a8808723c */ /* 0x040fe20000041808 */
[----:B------:R-:W1:Y:S05]  /*129c0*/  LDSM.16.M88.4 R152, [R190+UR4+0xe100] ;  /* 0x00e10004be98783b */ /* 0x000e6a0008000200 */
[----:B------:R-:W0:Y:S02]  /*129d0*/  LDGDEPBAR ;  /* 0x00000000000079af */ /* 0x000e240000000000 */
[C---:B--2---:R-:W-:Y:S08]  /*129e0*/  HMMA.16816.F32.BF16 R12, R136.reuse, R164, R12 ;  /* 0x000000a4880c723c */ /* 0x044ff0000004180c */
[C---:B------:R-:W-:Y:S01]  /*129f0*/  HMMA.16816.F32.BF16 R16, R136.reuse, R166, R16 ;  /* 0x000000a68810723c */ /* 0x040fe20000041810 */
[----:B------:R-:W2:Y:S07]  /*12a00*/  LDSM.16.M88.4 R164, [R190+UR4+0xf100] ;  /* 0x00f10004bea4783b */ /* 0x000eae0008000200 */
[C---:B-----5:R-:W-:Y:S08]  /*12a10*/  HMMA.16816.F32.BF16 R20, R136.reuse, R168, R20 ;  /* 0x000000a88814723c */ /* 0x060ff00000041814 */
[C---:B------:R-:W-:Y:S01]  /*12a20*/  HMMA.16816.F32.BF16 R24, R136.reuse, R170, R24 ;  /* 0x000000aa8818723c */ /* 0x040fe20000041818 */
[----:B------:R-:W5:Y:S07]  /*12a30*/  LDSM.16.M88.4 R168, [R190+UR4+0xf900] ;  /* 0x00f90004bea8783b */ /* 0x000f6e0008000200 */
[C---:B---3--:R-:W-:Y:S08]  /*12a40*/  HMMA.16816.F32.BF16 R28, R136.reuse, R172, R28 ;  /* 0x000000ac881c723c */ /* 0x048ff0000004181c */
        /* <DEDUP_REMOVED lines=8> */
[----:B------:R-:W2:Y:S07]  /*12ad0*/  LDSM.16.M88.4 R156, [R133+0xe900] ;  /* 0x00e90000859c783b */ /* 0x000eae0000000200 */
[C---:B----4-:R-:W-:Y:S08]  /*12ae0*/  HMMA.16816.F32.BF16 R20, R144.reuse, R176, R20 ;  /* 0x000000b09014723c */ /* 0x050ff00000041814 */
[C---:B------:R-:W-:Y:S01]  /*12af0*/  HMMA.16816.F32.BF16 R24, R144.reuse, R178, R24 ;  /* 0x000000b29018723c */ /* 0x040fe20000041818 */
[----:B------:R-:W4:Y:S07]  /*12b00*/  LDSM.16.M88.4 R176, [R133+0xf900] ;  /* 0x00f9000085b0783b */ /* 0x000f2e0000000200 */
[C---:B------:R-:W-:Y:S08]  /*12b10*/  HMMA.16816.F32.BF16 R28, R144.reuse, R180, R28 ;  /* 0x000000b4901c723c */ /* 0x040ff0000004181c */
[----:B------:R-:W-:Y:S01]  /*12b20*/  HMMA.16816.F32.BF16 R32, R144, R182, R32 ;  /* 0x000000b69020723c */ /* 0x000fe20000041820 */
[----:B------:R-:W-:Y:S05]  /*12b30*/  LDSM.16.M88.4 R144, [R187+0x4000] ;  /* 0x00400000bb90783b */ /* 0x000fea0000000200 */
[----:B------:R-:W-:Y:S02]  /*12b40*/  LDSM.16.M88.4 R180, [R0+0xf900] ;  /* 0x00f9000000b4783b */ /* 0x000fe40000000200 */
        /* <DEDUP_REMOVED lines=9> */
[C---:B-----5:R-:W-:Y:S08]  /*12be0*/  HMMA.16816.F32.BF16 R28, R140.reuse, R168, R28 ;  /* 0x000000a88c1c723c */ /* 0x060ff0000004181c */
[----:B------:R-:W-:Y:S01]  /*12bf0*/  HMMA.16816.F32.BF16 R32, R140, R170, R32 ;  /* 0x000000aa8c20723c */ /* 0x000fe20000041820 */
[----:B------:R-:W-:Y:S05]  /*12c00*/  LDSM.16.M88.4 R140, [R186+0x4000] ;  /* 0x00400000ba8c783b */ /* 0x000fea0000000200 */
        /* <DEDUP_REMOVED lines=9> */
[----:B------:R-:W2:Y:S07]  /*12ca0*/  LDSM.16.M88.4 R172, [R135+0xf900] ;  /* 0x00f9000087ac783b */ /* 0x000eae0000000200 */
[C---:B----4-:R-:W-:Y:S08]  /*12cb0*/  HMMA.16816.F32.BF16 R28, R136.reuse, R176, R28 ;  /* 0x000000b0881c723c */ /* 0x050ff0000004181c */
[----:B------:R-:W-:Y:S01]  /*12cc0*/  HMMA.16816.F32.BF16 R32, R136, R178, R32 ;  /* 0x000000b28820723c */ /* 0x000fe20000041820 */
[----:B------:R-:W-:Y:S05]  /*12cd0*/  LDSM.16.M88.4 R136, [R192+0x8000] ;  /* 0x00800000c088783b */ /* 0x000fea0000000200 */
[----:B------:R-:W-:Y:S02]  /*12ce0*/  LDSM.16.M88.4 R176, [R190+UR4+0x11900] ;  /* 0x01190004beb0783b */ /* 0x000fe40008000200 */
[C---:B-1----:R-:W-:Y:S08]  /*12cf0*/  HMMA.16816.F32.BF16 R4, R144.reuse, R152, R4 ;  /* 0x000000989004723c */ /* 0x042ff00000041804 */
[C---:B------:R-:W-:Y:S01]  /*12d00*/  HMMA.16816.F32.BF16 R8, R144.reuse, R154, R8 ;  /* 0x0000009a9008723c */ /* 0x040fe20000041808 */
[----:B------:R-:W1:Y:S07]  /*12d10*/  LDSM.16.M88.4 R152, [R190+UR4+0x10100] ;  /* 0x01010004be98783b */ /* 0x000e6e0008000200 */
[C---:B------:R-:W-:Y:S08]  /*12d20*/  HMMA.16816.F32.BF16 R12, R144.reuse, R160, R12 ;  /* 0x000000a0900c723c */ /* 0x040ff0000004180c */
[C---:B------:R-:W-:Y:S01]  /*12d30*/  HMMA.16816.F32.BF16 R16, R144.reuse, R162, R16 ;  /* 0x000000a29010723c */ /* 0x040fe20000041810 */
[----:B------:R-:W4:Y:S07]  /*12d40*/  LDSM.16.M88.4 R160, [R190+UR4+0x10900] ;  /* 0x01090004bea0783b */ /* 0x000f2e0008000200 */
[C---:B--2---:R-:W-:Y:S08]  /*12d50*/  HMMA.16816.F32.BF16 R20, R144.reuse, R164, R20 ;  /* 0x000000a49014723c */ /* 0x044ff00000041814 */
[C---:B------:R-:W-:Y:S01]  /*12d60*/  HMMA.16816.F32.BF16 R24, R144.reuse, R166, R24 ;  /* 0x000000a69018723c */ /* 0x040fe20000041818 */
[----:B------:R-:W2:Y:S07]  /*12d70*/  LDSM.16.M88.4 R164, [R190+UR4+0x11100] ;  /* 0x01110004bea4783b */ /* 0x000eae0008000200 */
[C---:B------:R-:W-:Y:S08]  /*12d80*/  HMMA.16816.F32.BF16 R28, R144.reuse, R180, R28 ;  /* 0x000000b4901c723c */ /* 0x040ff0000004181c */
[----:B------:R-:W-:Y:S01]  /*12d90*/  HMMA.16816.F32.BF16 R32, R144, R182, R32 ;  /* 0x000000b69020723c */ /* 0x000fe20000041820 */
[----:B------:R-:W-:Y:S05]  /*12da0*/  LDSM.16.M88.4 R144, [R188+0x8000] ;  /* 0x00800000bc90783b */ /* 0x000fea0000000200 */
[----:B------:R-:W-:Y:S02]  /*12db0*/  LDSM.16.M88.4 R180, [R133+0x11900] ;  /* 0x0119000085b4783b */ /* 0x000fe40000000200 */
[C---:B---3--:R-:W-:Y:S08]  /*12dc0*/  HMMA.16816.F32.BF16 R4, R140.reuse, R148, R4 ;  /* 0x000000948c04723c */ /* 0x048ff00000041804 */
[C---:B------:R-:W-:Y:S01]  /*12dd0*/  HMMA.16816.F32.BF16 R8, R140.reuse, R150, R8 ;  /* 0x000000968c08723c */ /* 0x040fe20000041808 */
[----:B------:R-:W3:Y:S07]  /*12de0*/  LDSM.16.M88.4 R148, [R133+0x10100] ;  /* 0x010100008594783b */ /* 0x000eee0000000200 */
[C---:B-----5:R-:W-:Y:S08]  /*12df0*/  HMMA.16816.F32.BF16 R12, R140.reuse, R156, R12 ;  /* 0x0000009c8c0c723c */ /* 0x060ff0000004180c */
[C---:B------:R-:W-:Y:S01]  /*12e00*/  HMMA.16816.F32.BF16 R16, R140.reuse, R158, R16 ;  /* 0x0000009e8c10723c */ /* 0x040fe20000041810 */
[----:B------:R-:W5:Y:S07]  /*12e10*/  LDSM.16.M88.4 R156, [R133+0x10900] ;  /* 0x01090000859c783b */ /* 0x000f6e0000000200 */
[C---:B------:R-:W-:Y:S08]  /*12e20*/  HMMA.16816.F32.BF16 R20, R140.reuse, R168, R20 ;  /* 0x000000a88c14723c */ /* 0x040ff00000041814 */
[C---:B------:R-:W-:Y:S01]  /*12e30*/  HMMA.16816.F32.BF16 R24, R140.reuse, R170, R24 ;  /* 0x000000aa8c18723c */ /* 0x040fe20000041818 */
[----:B------:R-:W2:Y:S07]  /*12e40*/  LDSM.16.M88.4 R168, [R133+0x11100] ;  /* 0x0111000085a8783b */ /* 0x000eae0000000200 */
[C---:B------:R-:W-:Y:S08]  /*12e50*/  HMMA.16816.F32.BF16 R28, R140.reuse, R172, R28 ;  /* 0x000000ac8c1c723c */ /* 0x040ff0000004181c */
[----:B------:R-:W-:Y:S01]  /*12e60*/  HMMA.16816.F32.BF16 R32, R140, R174, R32 ;  /* 0x000000ae8c20723c */ /* 0x000fe20000041820 */
[----:B------:R-:W-:Y:S07]  /*12e70*/  LDSM.16.M88.4 R140, [R187+0x8000] ;  /* 0x00800000bb8c783b */ /* 0x000fee0000000200 */
        /* <DEDUP_REMOVED lines=8> */
[----:B------:R-:W-:Y:S07]  /*12f00*/  LDSM.16.M88.4 R164, [R135+0x11100] ;  /* 0x0111000087a4783b */ /* 0x000fee0000000200 */
[C---:B------:R-:W-:Y:S08]  /*12f10*/  HMMA.16816.F32.BF16 R28, R136.reuse, R176, R28 ;  /* 0x000000b0881c723c */ /* 0x040ff0000004181c */
[----:B------:R-:W-:Y:S01]  /*12f20*/  HMMA.16816.F32.BF16 R32, R136, R178, R32 ;  /* 0x000000b28820723c */ /* 0x000fe20000041820 */
[----:B------:R-:W2:Y:S07]  /*12f30*/  LDSM.16.M88.4 R136, [R0+0x11100] ;  /* 0x011100000088783b */ /* 0x000eae0000000200 */
[C---:B---3--:R-:W-:Y:S08]  /*12f40*/  HMMA.16816.F32.BF16 R4, R144.reuse, R148, R4 ;  /* 0x000000949004723c */ /* 0x048ff00000041804 */
[C---:B------:R-:W-:Y:S01]  /*12f50*/  HMMA.16816.F32.BF16 R8, R144.reuse, R150, R8 ;  /* 0x000000969008723c */ /* 0x040fe20000041808 */
[----:B------:R-:W-:Y:S07]  /*12f60*/  LDSM.16.M88.4 R148, [R186+0x8000] ;  /* 0x00800000ba94783b */ /* 0x000fee0000000200 */
[C---:B-----5:R-:W-:Y:S08]  /*12f70*/  HMMA.16816.F32.BF16 R12, R144.reuse, R156, R12 ;  /* 0x0000009c900c723c */ /* 0x060ff0000004180c */
[C---:B------:R-:W-:Y:S01]  /*12f80*/  HMMA.16816.F32.BF16 R16, R144.reuse, R158, R16 ;  /* 0x0000009e9010723c */ /* 0x040fe20000041810 */
[----:B------:R-:W-:Y:S07]  /*12f90*/  LDSM.16.M88.4 R156, [R135+0x10900] ;  /* 0x01090000879c783b */ /* 0x000fee0000000200 */
[C---:B------:R-:W-:Y:S08]  /*12fa0*/  HMMA.16816.F32.BF16 R20, R144.reuse, R168, R20 ;  /* 0x000000a89014723c */ /* 0x040ff00000041814 */
[C---:B------:R-:W-:Y:S08]  /*12fb0*/  HMMA.16816.F32.BF16 R24, R144.reuse, R170, R24 ;  /* 0x000000aa9018723c */ /* 0x040ff00000041818 */
[C---:B------:R-:W-:Y:S08]  /*12fc0*/  HMMA.16816.F32.BF16 R28, R144.reuse, R180, R28 ;  /* 0x000000b4901c723c */ /* 0x040ff0000004181c */
[----:B------:R-:W-:Y:S01]  /*12fd0*/  HMMA.16816.F32.BF16 R32, R144, R182, R32 ;  /* 0x000000b69020723c */ /* 0x000fe20000041820 */
[----:B------:R3:W5:Y:S07]  /*12fe0*/  LDSM.16.M88.4 R144, [R0+0x11900] ;  /* 0x011900000090783b */ /* 0x00076e0000000200 */
[C---:B-1----:R-:W-:Y:S08]  /*12ff0*/  HMMA.16816.F32.BF16 R4, R140.reuse, R152, R4 ;  /* 0x000000988c04723c */ /* 0x042ff00000041804 */
[C---:B------:R-:W-:Y:S01]  /*13000*/  HMMA.16816.F32.BF16 R8, R140.reuse, R154, R8 ;  /* 0x0000009a8c08723c */ /* 0x040fe20000041808 */
[----:B------:R1:W5:Y:S07]  /*13010*/  LDSM.16.M88.4 R152, [R2+0x10100] ;  /* 0x010100000298783b */ /* 0x00036e0000000200 */
[C---:B----4-:R-:W-:Y:S04]  /*13020*/  HMMA.16816.F32.BF16 R12, R140.reuse, R160, R12 ;  /* 0x000000a08c0c723c */ /* 0x050fe8000004180c */
[----:B---3--:R-:W-:Y:S02]  /*13030*/  IMAD.MOV.U32 R0, RZ, RZ, R212 ;  /* 0x000000ffff007224 */ /* 0x008fe400078e00d4 */
[----:B------:R-:W-:Y:S02]  /*13040*/  @P2 IMAD.MOV.U32 R0, RZ, RZ, R225 ;  /* 0x000000ffff002224 */ /* 0x000fe400078e00e1 */
[C---:B------:R-:W-:Y:S01]  /*13050*/  HMMA.16816.F32.BF16 R16, R140.reuse, R162, R16 ;  /* 0x000000a28c10723c */ /* 0x040fe20000041810 */
[----:B------:R-:W3:Y:S07]  /*13060*/  LDSM.16.M88.4 R160, [R135+0x11900] ;  /* 0x0119000087a0783b */ /* 0x000eee0000000200 */
[C---:B--2---:R-:W-:Y:S04]  /*13070*/  HMMA.16816.F32.BF16 R20, R140.reuse, R136, R20 ;  /* 0x000000888c14723c */ /* 0x044fe80000041814 */
[----:B-1----:R-:W-:Y:S04]  /*13080*/  IMAD.SHL.U32 R2, R221, 0x40, RZ ;  /* 0x00000040dd027824 */ /* 0x002fe800078e00ff */
[C---:B------:R-:W-:Y:S08]  /*13090*/  HMMA.16816.F32.BF16 R24, R140.reuse, R138, R24 ;  /* 0x0000008a8c18723c */ /* 0x040ff00000041818 */
[C---:B-----5:R-:W-:Y:S08]  /*130a0*/  HMMA.16816.F32.BF16 R28, R140.reuse, R144, R28 ;  /* 0x000000908c1c723c */ /* 0x060ff0000004181c */
[----:B------:R-:W-:Y:S08]  /*130b0*/  HMMA.16816.F32.BF16 R32, R140, R146, R32 ;  /* 0x000000928c20723c */ /* 0x000ff00000041820 */
[C---:B------:R-:W-:Y:S08]  /*130c0*/  HMMA.16816.F32.BF16 R4, R148.reuse, R152, R4 ;  /* 0x000000989404723c */ /* 0x040ff00000041804 */
[C---:B------:R-:W-:Y:S08]  /*130d0*/  HMMA.16816.F32.BF16 R8, R148.reuse, R154, R8 ;  /* 0x0000009a9408723c */ /* 0x040ff00000041808 */
[C---:B------:R-:W-:Y:S08]  /*130e0*/  HMMA.16816.F32.BF16 R12, R148.reuse, R156, R12 ;  /* 0x0000009c940c723c */ /* 0x040ff0000004180c */
[C---:B------:R-:W-:Y:S08]  /*130f0*/  HMMA.16816.F32.BF16 R16, R148.reuse, R158, R16 ;  /* 0x0000009e9410723c */ /* 0x040ff00000041810 */
[C---:B------:R-:W-:Y:S08]  /*13100*/  HMMA.16816.F32.BF16 R20, R148.reuse, R164, R20 ;  /* 0x000000a49414723c */ /* 0x040ff00000041814 */
[C---:B------:R-:W-:Y:S08]  /*13110*/  HMMA.16816.F32.BF16 R24, R148.reuse, R166, R24 ;  /* 0x000000a69418723c */ /* 0x040ff00000041818 */
[C---:B---3--:R-:W-:Y:S01]  /*13120*/  HMMA.16816.F32.BF16 R28, R148.reuse, R160, R28 ;  /* 0x000000a0941c723c */ /* 0x048fe2000004181c */
[----:B------:R-:W1:Y:S07]  /*13130*/  SHFL.IDX PT, R161, R0, RZ, 0x1c1f ;  /* 0x001c1fff00a17589 */ /* 0x000e6e00000e0000 */
[----:B------:R-:W-:Y:S07]  /*13140*/  HMMA.16816.F32.BF16 R32, R148, R162, R32 ;  /* 0x000000a29420723c */ /* 0x000fee0000041820 */
[----:B------:R-:W-:Y:S05]  /*13150*/  IADD3 R162, -R213, 0x1, -R2 ;  /* 0x00000001d5a27810 */ /* 0x000fea0007ffe902 */
[----:B------:R-:W-:Y:S04]  /*13160*/  IADD3 R162, -R199, R162, R194 ;  /* 0x000000a2c7a27210 */ /* 0x000fe80007ffe1c2 */
[C---:B------:R-:W-:Y:S02]  /*13170*/  IADD3 R164, R162.reuse, c[0x0][0x328], RZ ;  /* 0x0000ca00a2a47a10 */ /* 0x040fe40007ffe0ff */
[----:B------:R-:W-:Y:S03]  /*13180*/  IADD3 R162, R162, UR8, RZ ;  /* 0x00000008a2a27c10 */ /* 0x000fe6000fffe0ff */
[--C-:B-1----:R-:W-:Y:S02]  /*13190*/  IMAD.IADD R166, R164, 0x1, R161.reuse ;  /* 0x00000001a4a67824 */ /* 0x102fe400078e02a1 */
[----:B------:R-:W-:Y:S01]  /*131a0*/  IMAD.IADD R165, R162, 0x1, R161 ;  /* 0x00000001a2a57824 */ /* 0x000fe200078e02a1 */
        /* <DEDUP_REMOVED lines=14> */
.L_x_2370:
[----:B------:R-:W-:Y:S04]  /*13290*/  MOV R133, c[0x0][0x32c] ;  /* 0x0000cb0000857a02 */ /* 0x000fe80000000f00 */
[----:B------:R-:W-:Y:S11]  /*132a0*/  ISETP.NE.AND P0, PT, R133, 0x1, PT ;  /* 0x000000018500780c */ /* 0x000ff60003f05270 */
[----:B------:R-:W-:Y:S02]  /*132b0*/  @!UPT UIADD3 URZ, URZ, URZ, URZ ;  /* 0x0000003f3f3ff290 */ /* 0x000fe4000fffe03f */
[----:B------:R-:W-:Y:S05]  /*132c0*/  @P0 IMAD.HI.U32 R133, R161, c[0x0][0x330], RZ ;  /* 0x0000cc00a1850a27 */ /* 0x000fea00078e00ff */
[----:B------:R-:W-:Y:S02]  /*132d0*/  @P0 SHF.R.U32.HI R161, RZ, c[0x0][0x334], R133 ;  /* 0x0000cd00ffa10a19 */ /* 0x000fe40000011685 */
.L_x_2371:
[----:B------:R-:W-:Y:S05]  /*132e0*/  BSYNC B0 ;  /* 0x0000000000007941 */ /* 0x000fea0003800000 */
.L_x_2369:
[----:B------:R-:W-:Y:S04]  /*132f0*/  IMAD R136, R161, c[0x0][0x32c], -R2 ;  /* 0x0000cb00a1887a24 */ /* 0x000fe800078e0a02 */
[----:B------:R-:W-:Y:S05]  /*13300*/  IMAD.IADD R136, R136, 0x1, -R213 ;  /* 0x0000000188887824 */ /* 0x000fea00078e0ad5 */
[----:B------:R-:W-:Y:S02]  /*13310*/  IADD3 R133, R136, c[0x0][0x32c], RZ ;  /* 0x0000cb0088857a10 */ /* 0x000fe40007ffe0ff */
[----:B------:R-:W-:Y:S02]  /*13320*/  IMNMX R165, R165, R136, !PT ;  /* 0x00000088a5a57217 */ /* 0x000fe40007800200 */
[----:B------:R-:W-:Y:S02]  /*13330*/  IMNMX R166, R166, R133, PT ;  /* 0x00000085a6a67217 */ /* 0x000fe40003800200 */
.L_x_2368:
[----:B------:R-:W-:Y:S04]  /*13340*/  ISETP.GT.AND P2, PT, R221, -0x1, PT ;  /* 0xffffffffdd00780c */ /* 0x000fe80003f44270 */
[C---:B------:R-:W-:Y:S04]  /*13350*/  ISETP.GT.AND P0, PT, R165.reuse, RZ, P2 ;  /* 0x000000ffa500720c */ /* 0x040fe80001704270 */
        /* <DEDUP_REMOVED lines=17> */
[C---:B------:R-:W-:Y:S01]  /*13470*/  ISETP.GT.AND P0, PT, R165.reuse, 0x18, P2 ;  /* 0x00000018a500780c */ /* 0x040fe20001704270 */
[----:B------:R-:W1:Y:S03]  /*13480*/  SHFL.IDX PT, R13, R0, 0x1, 0x1c1f ;  /* 0x003c1f00000d7f89 */ /* 0x000e6600000e0000 */
[----:B------:R-:W-:Y:S04]  /*13490*/  ISETP.LT.OR P0, PT, R166, 0x19, P0 ;  /* 0x00000019a600780c */ /* 0x000fe80000701670 */
[----:B------:R-:W-:Y:S02]  /*134a0*/  FSEL R143, R16, -INF , !P0 ;  /* 0xff800000108f7808 */ /* 0x000fe40004000000 */
[----:B------:R-:W-:Y:S04]  /*134b0*/  ISETP.GT.AND P0, PT, R165, 0x19, P2 ;  /* 0x00000019a500780c */ /* 0x000fe80001704270 */
[C---:B------:R-:W-:Y:S04]  /*134c0*/  ISETP.LT.OR P0, PT, R166.reuse, 0x1a, P0 ;  /* 0x0000001aa600780c */ /* 0x040fe80000701670 */
[----:B------:R-:W-:Y:S02]  /*134d0*/  FSEL R141, R17, -INF , !P0 ;  /* 0xff800000118d7808 */ /* 0x000fe40004000000 */
[C---:B------:R-:W-:Y:S04]  /*134e0*/  ISETP.GT.AND P0, PT, R165.reuse, 0x20, P2 ;  /* 0x00000020a500780c */ /* 0x040fe80001704270 */
[----:B------:R-:W-:Y:S01]  /*134f0*/  ISETP.LT.OR P0, PT, R166, 0x21, P0 ;  /* 0x00000021a600780c */ /* 0x000fe20000701670 */
[--C-:B-1----:R-:W-:Y:S02]  /*13500*/  IMAD.IADD R164, R164, 0x1, R13.reuse ;  /* 0x00000001a4a47824 */ /* 0x102fe400078e020d */
[----:B------:R-:W-:Y:S01]  /*13510*/  IMAD.IADD R162, R162, 0x1, R13 ;  /* 0x00000001a2a27824 */ /* 0x000fe200078e020d */
        /* <DEDUP_REMOVED lines=36> */
.L_x_2374:
[----:B------:R-:W-:Y:S04]  /*13760*/  MOV R0, c[0x0][0x32c] ;  /* 0x0000cb0000007a02 */ /* 0x000fe80000000f00 */
[----:B------:R-:W-:Y:S11]  /*13770*/  ISETP.NE.AND P0, PT, R0, 0x1, PT ;  /* 0x000000010000780c */ /* 0x000ff60003f05270 */
[----:B------:R-:W-:Y:S02]  /*13780*/  @!UPT UIADD3 URZ, URZ, URZ, URZ ;  /* 0x0000003f3f3ff290 */ /* 0x000fe4000fffe03f */
[----:B------:R-:W-:Y:S05]  /*13790*/  @P0 IMAD.HI.U32 R0, R13, c[0x0][0x330], RZ ;  /* 0x0000cc000d000a27 */ /* 0x000fea00078e00ff */
[----:B------:R-:W-:Y:S02]  /*137a0*/  @P0 SHF.R.U32.HI R13, RZ, c[0x0][0x334], R0 ;  /* 0x0000cd00ff0d0a19 */ /* 0x000fe40000011600 */
.L_x_2375:
[----:B------:R-:W-:Y:S05]  /*137b0*/  BSYNC B0 ;  /* 0x0000000000007941 */ /* 0x000fea0003800000 */
.L_x_2373:
[----:B------:R-:W-:Y:S04]  /*137c0*/  IMAD R2, R13, c[0x0][0x32c], -R2 ;  /* 0x0000cb000d027a24 */ /* 0x000fe800078e0a02 */
[----:B------:R-:W-:Y:S05]  /*137d0*/  IMAD.IADD R17, R2, 0x1, -R213 ;  /* 0x0000000102117824 */ /* 0x000fea00078e0ad5 */
[----:B------:R-:W-:Y:S02]  /*137e0*/  IADD3 R13, R17, c[0x0][0x32c], RZ ;  /* 0x0000cb00110d7a10 */ /* 0x000fe40007ffe0ff */
[----:B------:R-:W-:Y:S02]  /*137f0*/  IMNMX R162, R162, R17, !PT ;  /* 0x00000011a2a27217 */ /* 0x000fe40007800200 */
[----:B------:R-:W-:Y:S02]  /*13800*/  IMNMX R164, R164, R13, PT ;  /* 0x0000000da4a47217 */ /* 0x000fe40003800200 */
.L_x_2372:
        /* <DEDUP_REMOVED lines=68> */
[----:B------:R-:W-:Y:S01]  /*13c50*/  FMNMX.FTZ R11, R176, R11, !PT ;  /* 0x0000000bb00b7209 */ /* 0x000fe20007810000 */
[----:B------:R-:W1:Y:S01]  /*13c60*/  SHFL.BFLY PT, R7, R0, 0x2, 0x1f ;  /* 0x0c401f0000077f89 */ /* 0x000e6200000e0000 */
[----:B------:R-:W-:Y:S02]  /*13c70*/  FSEL R158, R30, -INF , !P0 ;  /* 0xff8000001e9e7808 */ /* 0x000fe40004000000 */
[----:B------:R-:W-:Y:S02]  /*13c80*/  ISETP.GT.AND P0, PT, R162, 0x31, P2 ;  /* 0x00000031a200780c */ /* 0x000fe40001704270 */
[----:B------:R-:W-:Y:S02]  /*13c90*/  FMNMX.FTZ R11, R174, R11, !PT ;  /* 0x0000000bae0b7209 */ /* 0x000fe40007810000 */
[----:B------:R-:W-:Y:S02]  /*13ca0*/  ISETP.LT.OR P0, PT, R164, 0x32, P0 ;  /* 0x00000032a400780c */ /* 0x000fe40000701670 */
[----:B------:R-:W-:Y:S02]  /*13cb0*/  ISETP.GT.AND P1, PT, R162, 0x38, P2 ;  /* 0x00000038a200780c */ /* 0x000fe40001724270 */
[----:B------:R-:W-:Y:S02]  /*13cc0*/  FMNMX.FTZ R11, R172, R11, !PT ;  /* 0x0000000bac0b7209 */ /* 0x000fe40007810000 */
[----:B------:R-:W-:Y:S02]  /*13cd0*/  FSEL R156, R31, -INF , !P0 ;  /* 0xff8000001f9c7808 */ /* 0x000fe40004000000 */
[----:B------:R-:W-:Y:S01]  /*13ce0*/  ISETP.LT.OR P1, PT, R164, 0x39, P1 ;  /* 0x00000039a400780c */ /* 0x000fe20000f21670 */
[----:B------:R-:W-:Y:S01]  /*13cf0*/  LDSM.16.MT88.4 R28, [R184+UR4+0x100] ;  /* 0x00010004b81c783b */ /* 0x000fe20008004200 */
[----:B------:R-:W-:Y:S02]  /*13d00*/  ISETP.GT.AND P0, PT, R162, 0x39, P2 ;  /* 0x00000039a200780c */ /* 0x000fe40001704270 */
[----:B------:R-:W-:Y:S02]  /*13d10*/  FMNMX.FTZ R11, R158, R11, !PT ;  /* 0x0000000b9e0b7209 */ /* 0x000fe40007810000 */
[----:B------:R-:W-:Y:S02]  /*13d20*/  FSEL R146, R34, -INF , !P1 ;  /* 0xff80000022927808 */ /* 0x000fe40004800000 */
[----:B------:R-:W-:Y:S02]  /*13d30*/  ISETP.LT.OR P0, PT, R164, 0x3a, P0 ;  /* 0x0000003aa400780c */ /* 0x000fe40000701670 */
[----:B------:R-:W-:Y:S02]  /*13d40*/  FMNMX.FTZ R11, R156, R11, !PT ;  /* 0x0000000b9c0b7209 */ /* 0x000fe40007810000 */
[----:B------:R-:W-:Y:S02]  /*13d50*/  FSEL R144, R35, -INF , !P0 ;  /* 0xff80000023907808 */ /* 0x000fe40004000000 */
[----:B------:R-:W-:Y:S02]  /*13d60*/  FMNMX.FTZ R15, R146, R11, !PT ;  /* 0x0000000b920f7209 */ /* 0x000fe40007810000 */
[----:B------:R-:W-:Y:S02]  /*13d70*/  IADD3 R16, R184, UR4, RZ ;  /* 0x00000004b8107c10 */ /* 0x000fe4000fffe0ff */
        /* <DEDUP_REMOVED lines=15> */
[----:B-1----:R-:W-:Y:S01]  /*13e70*/  FMNMX.FTZ R0, R7, R0, !PT ;  /* 0x0000000007007209 */ /* 0x002fe20007810000 */
        /* <DEDUP_REMOVED lines=344> */
[----:B------:R-:W-:Y:S03]  /*15400*/  @P0 IMAD R16, R16, c[0x0][0x1e0], RZ ;  /* 0x0000780010100a24 */ /* 0x000fe600078e02ff */
[C---:B------:R-:W-:Y:S01]  /*15410*/  @P0 SHF.L.U32 R29, R18.reuse, 0x6, RZ ;  /* 0x00000006121d0819 */ /* 0x040fe200000006ff */
        /* <DEDUP_REMOVED lines=11> */
[----:B------:R-:W-:Y:S01]  /*154d0*/  @P0 IADD3.X R5, R25, R215, RZ, P1, !PT ;  /* 0x000000d719050210 */ /* 0x000fe20000ffe4ff */
[C---:B------:R-:W-:Y:S04]  /*154e0*/  HMMA.16816.F32.BF16 R56, R136.reuse, R6, R56 ;  /* 0x000000068838723c */ /* 0x040fe80000041838 */
[C---:B------:R-:W-:Y:S04]  /*154f0*/  @P0 LEA R20, P1, R16.reuse, c[0x0][0x1c8], 0x1 ;  /* 0x0000720010140a11 */ /* 0x040fe800078208ff */
[C---:B----4-:R-:W-:Y:S04]  /*15500*/  HMMA.16816.F32.BF16 R60, R136.reuse, R8, R60 ;  /* 0x00000008883c723c */ /* 0x050fe8000004183c */
[----:B------:R-:W-:Y:S02]  /*15510*/  @P0 LEA.HI.X R21, R16, c[0x0][0x1cc], R5, 0x1, P1 ;  /* 0x0000730010150a11 */ /* 0x000fe400008f0c05 */
[----:B------:R-:W2:Y:S01]  /*15520*/  LDSM.16.MT88.4 R16, [R133+0x5900] ;  /* 0x005900008510783b */ /* 0x000ea20000004200 */
[----:B------:R-:W-:Y:S01]  /*15530*/  @P0 IADD3 R4, P1, R29, R220, RZ ;  /* 0x000000dc1d040210 */ /* 0x000fe20007f3e0ff */
        /* <DEDUP_REMOVED lines=15> */
[----:B------:R-:W-:Y:S02]  /*15630*/  @P0 IADD3.X R9, R25, R215, RZ, P1, !PT ;  /* 0x000000d719090210 */ /* 0x000fe40000ffe4ff */
        /* <DEDUP_REMOVED lines=32> */
.L_x_2367:
[----:B------:R-:W-:Y:S01]  /*15840*/  IMAD.MOV.U32 R3, RZ, RZ, c[0x0][0x2c4] ;  /* 0x0000b100ff037624 */ /* 0x000fe200078e00ff */
[----:B------:R-:W-:-:S02]  /*15850*/  LEA R6, R219, 0x7f, 0x7 ;  /* 0x0000007fdb067811 */ /* 0x000fc400078e38ff */
[----:B------:R-:W-:Y:S02]  /*15860*/  ISETP.GE.AND P0, PT, R195, 0x1, PT ;  /* 0x00000001c300780c */ /* 0x000fe40003f06270 */
[----:B------:R-:W-:Y:S02]  /*15870*/  ISETP.NE.AND P3, PT, R3, 0x1, PT ;  /* 0x000000010300780c */ /* 0x000fe40003f65270 */
[----:B------:R-:W-:-:S11]  /*15880*/  IADD3 R3, R194, 0x1, -R199 ;  /* 0x00000001c2037810 */ /* 0x000fd60007ffe8c7 */
        /* <DEDUP_REMOVED lines=14> */
.L_x_2378:
[----:B------:R-:W-:-:S04]  /*15970*/  MOV R3, c[0x0][0x32c] ;  /* 0x0000cb0000037a02 */ /* 0x000fc80000000f00 */
[----:B------:R-:W-:-:S13]  /*15980*/  ISETP.NE.AND P0, PT, R3, 0x1, PT ;  /* 0x000000010300780c */ /* 0x000fda0003f05270 */
[----:B------:R-:W-:-:S05]  /*15990*/  @P0 IMAD.HI.U32 R3, R5, c[0x0][0x330], RZ ;  /* 0x0000cc0005030a27 */ /* 0x000fca00078e00ff */
[----:B------:R-:W-:-:S05]  /*159a0*/  @P0 SHF.R.U32.HI R5, RZ, c[0x0][0x334], R3 ;  /* 0x0000cd00ff050a19 */ /* 0x000fca0000011603 */
.L_x_2379:
[----:B------:R-:W-:-:S05]  /*159b0*/  IMAD R5, R5, c[0x0][0x32c], RZ ;  /* 0x0000cb0005057a24 */ /* 0x000fca00078e02ff */
[----:B------:R-:W-:-:S04]  /*159c0*/  IMNMX R4, R4, R5, !PT ;  /* 0x0000000504047217 */ /* 0x000fc80007800200 */
.L_x_2377:
[----:B------:R-:W-:-:S04]  /*159d0*/  IADD3 R4, R4, 0x3f, RZ ;  /* 0x0000003f04047810 */ /* 0x000fc80007ffe0ff */
[----:B------:R-:W-:-:S04]  /*159e0*/  SHF.R.S32.HI R3, RZ, 0x1f, R4 ;  /* 0x0000001fff037819 */ /* 0x000fc80000011404 */
[----:B------:R-:W-:-:S04]  /*159f0*/  LEA.HI R3, R3, R4, RZ, 0x6 ;  /* 0x0000000403037211 */ /* 0x000fc800078f30ff */
[----:B------:R-:W-:-:S04]  /*15a00*/  SHF.R.S32.HI R3, RZ, 0x6, R3 ;  /* 0x00000006ff037819 */ /* 0x000fc80000011403 */
[----:B------:R-:W-:-:S04]  /*15a10*/  IMNMX R220, R198, R3, !PT ;  /* 0x00000003c6dc7217 */ /* 0x000fc80007800200 */
[----:B------:R-:W-:-:S13]  /*15a20*/  ISETP.GE.AND P0, PT, R221, R220, PT ;  /* 0x000000dcdd00720c */ /* 0x000fda0003f06270 */
[----:B------:R-:W-:Y:S05]  /*15a30*/  @!P0 BRA `(.L_x_2380) ;  /* 0x00002b8000008947 */ /* 0x000fea0003800000 */
[----:B------:R-:W1:Y:S01]  /*15a40*/  S2R R4, SR_TID.X ;  /* 0x0000000000047919 */ /* 0x000e620000002100 */
[C---:B------:R-:W-:Y:S01]  /*15a50*/  IADD3 RZ, P0, R206.reuse, 0x40, RZ ;  /* 0x00000040ceff7810 */ /* 0x040fe20007f1e0ff */
[----:B------:R-:W-:Y:S01]  /*15a60*/  IMAD.MOV.U32 R191, RZ, RZ, 0x20 ;  /* 0x00000020ffbf7424 */ /* 0x000fe200078e00ff */
[C---:B------:R-:W-:Y:S01]  /*15a70*/  IADD3 RZ, P1, R206.reuse, 0x80, RZ ;  /* 0x00000080ceff7810 */ /* 0x040fe20007f3e0ff */
[----:B------:R-:W-:Y:S01]  /*15a80*/  IMAD.MOV.U32 R133, RZ, RZ, R2 ;  /* 0x000000ffff857224 */ /* 0x000fe200078e0002 */
[----:B------:R-:W-:Y:S01]  /*15a90*/  IADD3 R179, R206, 0x40, RZ ;  /* 0x00000040ceb37810 */ /* 0x000fe20007ffe0ff */
[--C-:B------:R-:W-:Y:S01]  /*15aa0*/  IMAD.X R183, RZ, RZ, R211.reuse, P0 ;  /* 0x000000ffffb77224 */ /* 0x100fe200000e06d3 */
[----:B------:R-:W-:Y:S01]  /*15ab0*/  IADD3 RZ, P0, R208, 0x40, RZ ;  /* 0x00000040d0ff7810 */ /* 0x000fe20007f1e0ff */
[----:B------:R-:W-:Y:S01]  /*15ac0*/  IMAD.X R182, RZ, RZ, R211, P1 ;  /* 0x000000ffffb67224 */ /* 0x000fe200008e06d3 */
[----:B------:R-:W-:Y:S02]  /*15ad0*/  IADD3 R178, R206, 0x80, RZ ;  /* 0x00000080ceb27810 */ /* 0x000fe40007ffe0ff */
[C---:B------:R-:W-:Y:S01]  /*15ae0*/  IADD3 R177, R208.reuse, 0x40, RZ ;  /* 0x00000040d0b17810 */ /* 0x040fe20007ffe0ff */
[----:B------:R-:W-:Y:S01]  /*15af0*/  IMAD.X R181, RZ, RZ, R215, P0 ;  /* 0x000000ffffb57224 */ /* 0x000fe200000e06d7 */
[----:B------:R-:W-:-:S02]  /*15b00*/  IADD3 RZ, P0, R208, 0x80, RZ ;  /* 0x00000080d0ff7810 */ /* 0x000fc40007f1e0ff */
[----:B------:R-:W-:-:S03]  /*15b10*/  IADD3 R176, R208, 0x80, RZ ;  /* 0x00000080d0b07810 */ /* 0x000fc60007ffe0ff */
[----:B------:R-:W-:Y:S01]  /*15b20*/  IMAD.X R180, RZ, RZ, R215, P0 ;  /* 0x000000ffffb47224 */ /* 0x000fe200000e06d7 */
[----:B-1----:R-:W-:-:S04]  /*15b30*/  SHF.R.S32.HI R3, RZ, 0x1f, R4 ;  /* 0x0000001fff037819 */ /* 0x002fc80000011404 */
[----:B------:R-:W-:-:S04]  /*15b40*/  LEA.HI R3, R3, R4, RZ, 0x3 ;  /* 0x0000000403037211 */ /* 0x000fc800078f18ff */
[----:B------:R-:W-:-:S05]  /*15b50*/  LOP3.LUT R3, R3, 0xfffffff8, RZ, 0xc0, !PT ;  /* 0xfffffff803037812 */ /* 0x000fca00078ec0ff */
[----:B------:R-:W-:-:S05]  /*15b60*/  IMAD.IADD R3, R4, 0x1, -R3 ;  /* 0x0000000104037824 */ /* 0x000fca00078e0a03 */
[----:B------:R-:W-:Y:S01]  /*15b70*/  LOP3.LUT P1, RZ, R3, 0x2, RZ, 0xc0, !PT ;  /* 0x0000000203ff7812 */ /* 0x000fe2000782c0ff */
[----:B------:R-:W-:-:S03]  /*15b80*/  IMAD.MOV.U32 R3, RZ, RZ, R0 ;  /* 0x000000ffff037224 */ /* 0x000fc600078e0000 */
[----:B------:R-:W-:Y:S02]  /*15b90*/  SEL R191, R191, 0xffffffe0, !P1 ;  /* 0xffffffe0bfbf7807 */ /* 0x000fe40004800000 */
.L_x_2381:
[----:B------:R-:W-:Y:S04]  /*15ba0*/  DEPBAR.LE SB0, 0x2 ;  /* 0x000080800000791a */ /* 0x000fe80000000000 */
[----:B------:R-:W-:Y:S01]  /*15bb0*/  BAR.SYNC.DEFER_BLOCKING 0x0 ;  /* 0x0000000000007b1d */ /* 0x000fe20000010000 */
[----:B------:R-:W-:Y:S01]  /*15bc0*/  UIMAD UR4, UR5, 0x6000, URZ ;  /* 0x00006000050478a4 */ /* 0x000fe2000f8e023f */
[----:B------:R-:W-:Y:S01]  /*15bd0*/  ISETP.GE.AND P0, PT, R198, R221, PT ;  /* 0x000000ddc600720c */ /* 0x000fe20003f06270 */
[----:B------:R-:W-:Y:S01]  /*15be0*/  UIADD3 UR8, UR5, 0x1, URZ ;  /* 0x0000000105087890 */ /* 0x000fe2000fffe03f */
[----:B------:R-:W-:Y:S01]  /*15bf0*/  IADD3 R5, R221, -0x1, RZ ;  /* 0xffffffffdd057810 */ /* 0x000fe20007ffe0ff */
[----:B------:R-:W-:Y:S02]  /*15c00*/  UISETP.GE.AND UP0, UPT, UR5, 0x1, UPT ;  /* 0x000000010500788c */ /* 0x000fe4000bf06270 */
[----:B------:R-:W-:Y:S02]  /*15c10*/  IADD3 R2, R190, UR4, RZ ;  /* 0x00000004be027c10 */ /* 0x000fe4000fffe0ff */
[----:B------:R-:W-:Y:S02]  /*15c20*/  USEL UR5, UR8, URZ, !UP0 ;  /* 0x0000003f08057287 */ /* 0x000fe4000c000000 */
[----:B------:R-:W-:Y:S04]  /*15c30*/  IADD3 R135, R191, R2, RZ ;  /* 0x00000002bf877210 */ /* 0x000fe80007ffe0ff */
[----:B------:R-:W-:Y:S01]  /*15c40*/  @!P0 SHF.R.S32.HI R0, RZ, 0x1f, R5 ;  /* 0x0000001fff008819 */ /* 0x000fe20000011405 */
[----:B------:R-:W-:Y:S01]  /*15c50*/  @!P0 IMAD R171, R216, 0x6000, R204 ;  /* 0x00006000d8ab8824 */ /* 0x000fe200078e02cc */
[----:B------:R-:W-:Y:S03]  /*15c60*/  IADD3 R172, R134, R135, RZ ;  /* 0x0000008786ac7210 */ /* 0x000fe60007ffe0ff */
[----:B------:R-:W-:Y:S01]  /*15c70*/  @!P0 IMAD R0, R0, c[0x0][0x208], RZ ;  /* 0x0000820000008a24 */ /* 0x000fe200078e02ff */
[----:B------:R-:W-:Y:S03]  /*15c80*/  LDSM.16.M88.4 R32, [R192] ;  /* 0x00000000c020783b */ /* 0x000fe60000000200 */
[C---:B------:R-:W-:Y:S02]  /*15c90*/  @!P0 IMAD R0, R5.reuse, c[0x0][0x20c], R0 ;  /* 0x0000830005008a24 */ /* 0x040fe400078e0200 */
[----:B------:R-:W-:Y:S03]  /*15ca0*/  @!P0 IMAD.WIDE.U32 R4, R5, c[0x0][0x208], RZ ;  /* 0x0000820005048a25 */ /* 0x000fe600078e00ff */
[----:B------:R-:W1:Y:S02]  /*15cb0*/  LDSM.16.M88.4 R8, [R190+UR4+0xc100] ;  /* 0x00c10004be08783b */ /* 0x000e640008000200 */
[----:B------:R-:W-:Y:S02]  /*15cc0*/  @!P0 IADD3 R0, R5, R0, RZ ;  /* 0x0000000005008210 */ /* 0x000fe40007ffe0ff */
[C---:B------:R-:W-:Y:S02]  /*15cd0*/  @!P0 SHF.L.U32 R155, R4.reuse, 0x6, RZ ;  /* 0x00000006049b8819 */ /* 0x040fe400000006ff */
[----:B------:R-:W-:Y:S02]  /*15ce0*/  @!P0 SHF.L.U64.HI R153, R4, 0x6, R0 ;  /* 0x0000000604998819 */ /* 0x000fe40000010200 */
[----:B------:R-:W-:Y:S01]  /*15cf0*/  @!P0 IADD3 R5, P1, R155, R206, RZ ;  /* 0x000000ce9b058210 */ /* 0x000fe20007f3e0ff */
[----:B------:R-:W2:Y:S03]  /*15d00*/  LDSM.16.M88.4 R16, [R190+UR4+0xc900] ;  /* 0x00c90004be10783b */ /* 0x000ea60008000200 */
[----:B------:R-:W-:Y:S02]  /*15d10*/  @!P0 IADD3.X R0, R153, R211, RZ, P1, !PT ;  /* 0x000000d399008210 */ /* 0x000fe40000ffe4ff */
[C---:B------:R-:W-:Y:S03]  /*15d20*/  @!P0 LEA R160, P1, R5.reuse, c[0x0][0x1f8], 0x1 ;  /* 0x00007e0005a08a11 */ /* 0x040fe600078208ff */
[----:B------:R-:W3:Y:S01]  /*15d30*/  LDSM.16.M88.4 R24, [R190+UR4+0xd100] ;  /* 0x00d10004be18783b */ /* 0x000ee20008000200 */
[----:B------:R-:W-:Y:S02]  /*15d40*/  @!P0 LEA.HI.X R161, R5, c[0x0][0x1fc], R0, 0x1, P1 ;  /* 0x00007f0005a18a11 */ /* 0x000fe400008f0c00 */
[----:B------:R-:W-:Y:S04]  /*15d50*/  @!P0 IADD3 R0, P1, R155, R179, RZ ;  /* 0x000000b39b008210 */ /* 0x000fe80007f3e0ff */
[----:B------:R-:W-:Y:S01]  /*15d60*/  @!P0 IADD3.X R13, R153, R183, RZ, P1, !PT ;  /* 0x000000b7990d8210 */ /* 0x000fe20000ffe4ff */
        /* <DEDUP_REMOVED lines=16> */
[----:B------:R-:W-:Y:S02]  /*15e70*/  @!P0 IADD3.X R29, R153, R211, RZ, P1, !PT ;  /* 0x000000d3991d8210 */ /* 0x000fe40000ffe4ff */
[C---:B------:R-:W-:Y:S02]  /*15e80*/  @!P0 LEA R168, P1, R0.reuse, c[0x0][0x1f8], 0x1 ;  /* 0x00007e0000a88a11 */ /* 0x040fe400078208ff */
[C---:B------:R-:W-:Y:S04]  /*15e90*/  HMMA.16816.F32.BF16 R16, R32.reuse, R18, RZ ;  /* 0x000000122010723c */ /* 0x040fe800000418ff */
[----:B------:R-:W-:Y:S02]  /*15ea0*/  @!P0 LEA.HI.X R169, R0, c[0x0][0x1fc], R29, 0x1, P1 ;  /* 0x00007f0000a98a11 */ /* 0x000fe400008f0c1d */
[----:B------:R-:W-:Y:S02]  /*15eb0*/  @!P0 IADD3 R157, P1, R155, R179, RZ ;  /* 0x000000b39b9d8210 */ /* 0x000fe40007f3e0ff */
        /* <DEDUP_REMOVED lines=246> */
[----:B------:R-:W-:Y:S02]  /*16e20*/  FMUL.FTZ R104, R132, R104 ;  /* 0x0000006884687220 */ /* 0x000fe40000410000 */
        /* <DEDUP_REMOVED lines=12> */
[----:B------:R-:W-:Y:S02]  /*16ef0*/  FMUL.FTZ R113, R132, R113 ;  /* 0x0000007184717220 */ /* 0x000fe40000410000 */
        /* <DEDUP_REMOVED lines=11> */
[----:B------:R-:W5:Y:S01]  /*16fb0*/  MUFU.EX2 R156, R156 ;  /* 0x0000009c009c7308 */ /* 0x000f620000000800 */
[C---:B------:R-:W-:Y:S02]  /*16fc0*/  FMUL.FTZ R36, R132.reuse, R36 ;  /* 0x0000002484247220 */ /* 0x040fe40000410000 */
[----:B------:R-:W-:Y:S01]  /*16fd0*/  FMUL.FTZ R38, R3, R38 ;  /* 0x0000002603267220 */ /* 0x000fe20000410000 */
[----:B--2---:R-:W-:Y:S01]  /*16fe0*/  F2FP.BF16.PACK_AB R129, R159, R158 ;  /* 0x0000009e9f81723e */ /* 0x004fe200000010ff */
[----:B------:R-:W-:Y:S02]  /*16ff0*/  FMUL.FTZ R37, R132, R37 ;  /* 0x0000002584257220 */ /* 0x000fe40000410000 */
        /* <DEDUP_REMOVED lines=8> */
[----:B------:R-:W-:Y:S01]  /*17080*/  FMUL.FTZ R40, R132, R40 ;  /* 0x0000002884287220 */ /* 0x000fe20000410000 */
[----:B------:R-:W2:Y:S01]  /*17090*/  MUFU.EX2 R164, R164 ;  /* 0x000000a400a47308 */ /* 0x000ea20000000800 */
[C---:B------:R-:W-:Y:S01]  /*170a0*/  FMUL.FTZ R42, R3.reuse, R42 ;  /* 0x0000002a032a7220 */ /* 0x040fe20000410000 */
        /* <DEDUP_REMOVED lines=90> */
[----:B------:R-:W-:Y:S02]  /*17650*/  FFMA.FTZ R162, R13, c[0x0][0x2d0], -R165 ;  /* 0x0000b4000da27a23 */ /* 0x000fe400000108a5 */
        /* <DEDUP_REMOVED lines=16> */
[C---:B------:R-:W-:Y:S01]  /*17760*/  FMUL.FTZ R98, R3.reuse, R98 ;  /* 0x0000006203627220 */ /* 0x040fe20000410000 */
[C---:B---3--:R-:W-:Y:S02]  /*17770*/  HMMA.16816.F32.BF16 R92, R128.reuse, R124, R92 ;  /* 0x0000007c805c723c */ /* 0x048fe4000004185c */
[----:B------:R-:W3:Y:S01]  /*17780*/  MUFU.EX2 R167, R167 ;  /* 0x000000a700a77308 */ /* 0x000ee20000000800 */
[C---:B------:R-:W-:Y:S02]  /*17790*/  FMUL.FTZ R97, R132.reuse, R97 ;  /* 0x0000006184617220 */ /* 0x040fe40000410000 */
[C---:B------:R-:W-:Y:S02]  /*177a0*/  FMUL.FTZ R99, R3.reuse, R99 ;  /* 0x0000006303637220 */ /* 0x040fe40000410000 */
[----:B------:R-:W-:Y:S02]  /*177b0*/  FFMA.FTZ R153, R132, R217, R153 ;  /* 0x000000d984997223 */ /* 0x000fe40000010099 */
[----:B------:R-:W-:Y:S03]  /*177c0*/  FFMA.FTZ R32, R32, c[0x0][0x2d0], -R165 ;  /* 0x0000b40020207a23 */ /* 0x000fe600000108a5 */
[----:B------:R-:W-:Y:S01]  /*177d0*/  HMMA.16816.F32.BF16 R96, R128, R126, R96 ;  /* 0x0000007e8060723c */ /* 0x000fe20000041860 */
[----:B------:R-:W5:Y:S02]  /*177e0*/  LDSM.16.MT88.4 R124, [R133+0x2900] ;  /* 0x00290000857c783b */ /* 0x000f640000004200 */
[----:B------:R-:W-:Y:S01]  /*177f0*/  MUFU.EX2 R32, R32 ;  /* 0x0000002000207308 */ /* 0x000fe20000000800 */
[----:B--2---:R-:W-:Y:S01]  /*17800*/  F2FP.BF16.PACK_AB R12, R162, R161 ;  /* 0x000000a1a20c723e */ /* 0x004fe200000010ff */
[----:B------:R-:W-:Y:S02]  /*17810*/  FFMA.FTZ R34, R34, c[0x0][0x2d0], -R160 ;  /* 0x0000b40022227a23 */ /* 0x000fe400000108a0 */
[----:B------:R-:W-:Y:S02]  /*17820*/  FFMA.FTZ R158, R3, R218, R158 ;  /* 0x000000da039e7223 */ /* 0x000fe4000001009e */
[----:B------:R-:W2:Y:S03]  /*17830*/  LDSM.16.MT88.4 R128, [R184+UR4+0x2900] ;  /* 0x00290004b880783b */ /* 0x000ea60008004200 */
[----:B------:R-:W-:Y:S01]  /*17840*/  FADD.FTZ R158, R159, R158 ;  /* 0x0000009e9f9e7221 */ /* 0x000fe20000010000 */
[----:B------:R-:W-:Y:S01]  /*17850*/  MUFU.EX2 R34, R34 ;  /* 0x0000002200227308 */ /* 0x000fe20000000800 */
        /* <DEDUP_REMOVED lines=165> */
[----:B------:R-:W1:Y:S01]  /*182b0*/  LDSM.16.MT88.4 R8, [R133+0x5900] ;  /* 0x005900008508783b */ /* 0x000e620000004200 */
        /* <DEDUP_REMOVED lines=9> */
[----:B------:R-:W-:Y:S06]  /*18350*/  @P0 IADD3 R22, P1, R23, R208, RZ ;  /* 0x000000d017160210 */ /* 0x000fec0007f3e0ff */
[----:B------:R-:W-:Y:S02]  /*18360*/  @P0 IADD3.X R5, R29, R215, RZ, P1, !PT ;  /* 0x000000d71d050210 */ /* 0x000fe40000ffe4ff */
[C---:B------:R-:W-:Y:S04]  /*18370*/  @P0 LEA R30, P1, R22.reuse, c[0x0][0x1c8], 0x1 ;  /* 0x00007200161e0a11 */ /* 0x040fe800078208ff */
[----:B------:R-:W-:Y:S02]  /*18380*/  @P0 LEA.HI.X R31, R22, c[0x0][0x1cc], R5, 0x1, P1 ;  /* 0x00007300161f0a11 */ /* 0x000fe400008f0c05 */
[----:B------:R-:W-:Y:S01]  /*18390*/  @P0 IADD3 R4, P1, R23, R177, RZ ;  /* 0x000000b117040210 */ /* 0x000fe20007f3e0ff */
[C---:B-1----:R-:W-:Y:S03]  /*183a0*/  HMMA.16816.F32.BF16 R76, R12.reuse, R8, R76 ;  /* 0x000000080c4c723c */ /* 0x042fe6000004184c */
[----:B------:R-:W-:Y:S02]  /*183b0*/  @P0 IADD3.X R5, R29, R181, RZ, P1, !PT ;  /* 0x000000b51d050210 */ /* 0x000fe40000ffe4ff */
        /* <DEDUP_REMOVED lines=26> */
[C---:B------:R-:W-:Y:S02]  /*18560*/  ISETP.GT.AND P0, PT, R221.reuse, R220, PT ;  /* 0x000000dcdd00720c */ /* 0x040fe40003f04270 */
[----:B------:R-:W-:Y:S05]  /*18570*/  IADD3 R221, R221, -0x1, RZ ;  /* 0xffffffffdddd7810 */ /* 0x000fea0007ffe0ff */
[----:B------:R-:W0:Y:S01]  /*18580*/  LDGDEPBAR ;  /* 0x00000000000079af */ /* 0x000e220000000000 */
[----:B-1----:R-:W-:Y:S02]  /*18590*/  MOV R133, R2 ;  /* 0x0000000200857202 */ /* 0x002fe40000000f00 */
[----:B--2---:R-:W-:Y:S03]  /*185a0*/  MOV R3, R0 ;  /* 0x0000000000037202 */ /* 0x004fe60000000f00 */
[----:B------:R-:W-:-:S05]  /*185b0*/  @P0 BRA `(.L_x_2381) ;  /* 0xffffd5e000000947 */ /* 0x000fca000383ffff */
.L_x_2380:
[----:B------:R-:W-:-:S13]  /*185c0*/  ISETP.GE.AND P0, PT, R221, R198, PT ;  /* 0x000000c6dd00720c */ /* 0x000fda0003f06270 */
[----:B------:R-:W-:Y:S05]  /*185d0*/  @!P0 BRA `(.L_x_2382) ;  /* 0x0000364000008947 */ /* 0x000fea0003800000 */
[----:B------:R-:W1:Y:S01]  /*185e0*/  S2R R4, SR_TID.X ;  /* 0x0000000000047919 */ /* 0x000e620000002100 */
[----:B------:R-:W-:Y:S01]  /*185f0*/  IADD3 RZ, P1, R208, 0x40, RZ ;  /* 0x00000040d0ff7810 */ /* 0x000fe20007f3e0ff */
[----:B------:R-:W-:Y:S01]  /*18600*/  @P3 IMAD.HI.U32 R219, R212, c[0x0][0x2c8], RZ ;  /* 0x0000b200d4db3a27 */ /* 0x000fe200078e00ff */
[C---:B------:R-:W-:Y:S01]  /*18610*/  IADD3 RZ, P0, R206.reuse, 0x40, RZ ;  /* 0x00000040ceff7810 */ /* 0x040fe20007f1e0ff */
[----:B------:R-:W-:Y:S01]  /*18620*/  ULDC UR8, c[0x0][0x324] ;  /* 0x0000c90000087ab9 */ /* 0x000fe20000000800 */
[----:B------:R-:W-:Y:S01]  /*18630*/  IADD3 RZ, P2, R206, 0x80, RZ ;  /* 0x00000080ceff7810 */ /* 0x000fe20007f5e0ff */
[----:B------:R-:W-:Y:S01]  /*18640*/  IMAD.X R222, RZ, RZ, R215, P1 ;  /* 0x000000ffffde7224 */ /* 0x000fe200008e06d7 */
[----:B------:R-:W-:Y:S01]  /*18650*/  IADD3 RZ, P1, R208, 0x80, RZ ;  /* 0x00000080d0ff7810 */ /* 0x000fe20007f3e0ff */
[----:B------:R-:W-:Y:S01]  /*18660*/  IMAD.X R224, RZ, RZ, R211, P0 ;  /* 0x000000ffffe07224 */ /* 0x000fe200000e06d3 */
[----:B------:R-:W-:Y:S01]  /*18670*/  @P3 SHF.R.U32.HI R219, RZ, c[0x0][0x2cc], R219 ;  /* 0x0000b300ffdb3a19 */ /* 0x000fe200000116db */
[----:B------:R-:W-:Y:S01]  /*18680*/  IMAD.MOV.U32 R193, RZ, RZ, 0x40 ;  /* 0x00000040ffc17424 */ /* 0x000fe200078e00ff */
[C---:B------:R-:W-:Y:S01]  /*18690*/  IADD3 R228, R206.reuse, 0x80, RZ ;  /* 0x00000080cee47810 */ /* 0x040fe20007ffe0ff */
[----:B------:R-:W-:Y:S01]  /*186a0*/  IMAD.X R223, RZ, RZ, R211, P2 ;  /* 0x000000ffffdf7224 */ /* 0x000fe200010e06d3 */
[----:B------:R-:W-:Y:S01]  /*186b0*/  IADD3 R227, R206, 0x40, RZ ;  /* 0x00000040cee37810 */ /* 0x000fe20007ffe0ff */
[----:B------:R-:W-:Y:S01]  /*186c0*/  IMAD.MOV.U32 R132, RZ, RZ, R2 ;  /* 0x000000ffff847224 */ /* 0x000fe200078e0002 */
[C---:B------:R-:W-:Y:S01]  /*186d0*/  IADD3 R226, R208.reuse, 0x80, RZ ;  /* 0x00000080d0e27810 */ /* 0x040fe20007ffe0ff */
[----:B------:R-:W-:Y:S01]  /*186e0*/  IMAD.X R220, RZ, RZ, R215, P1 ;  /* 0x000000ffffdc7224 */ /* 0x000fe200008e06d7 */
[----:B------:R-:W-:Y:S01]  /*186f0*/  IADD3 R225, R208, 0x40, RZ ;  /* 0x00000040d0e17810 */ /* 0x000fe20007ffe0ff */
[----:B------:R-:W-:Y:S01]  /*18700*/  ULOP3.LUT UR8, URZ, UR8, URZ, 0x33, !UPT ;  /* 0x000000083f087292 */ /* 0x000fe2000f8e333f */
[----:B-1----:R-:W-:-:S04]  /*18710*/  SHF.R.S32.HI R3, RZ, 0x1f, R4 ;  /* 0x0000001fff037819 */ /* 0x002fc80000011404 */
[----:B------:R-:W-:-:S04]  /*18720*/  LEA.HI R3, R3, R4, RZ, 0x3 ;  /* 0x0000000403037211 */ /* 0x000fc800078f18ff */
[----:B------:R-:W-:-:S05]  /*18730*/  LOP3.LUT R3, R3, 0xfffffff8, RZ, 0xc0, !PT ;  /* 0xfffffff803037812 */ /* 0x000fca00078ec0ff */
[----:B------:R-:W-:-:S05]  /*18740*/  IMAD.IADD R3, R4, 0x1, -R3 ;  /* 0x0000000104037824 */ /* 0x000fca00078e0a03 */
[----:B------:R-:W-:Y:S01]  /*18750*/  LOP3.LUT P0, RZ, R3, 0x4, RZ, 0xc0, !PT ;  /* 0x0000000403ff7812 */ /* 0x000fe2000780c0ff */
[----:B------:R-:W-:-:S03]  /*18760*/  IMAD.MOV.U32 R3, RZ, RZ, R0 ;  /* 0x000000ffff037224 */ /* 0x000fc600078e0000 */
[----:B------:R-:W-:Y:S02]  /*18770*/  SEL R193, R193, 0xffffffc0, !P0 ;  /* 0xffffffc0c1c17807 */ /* 0x000fe40004000000 */
.L_x_2391:
[----:B------:R-:W-:Y:S01]  /*18780*/  ISETP.GE.AND P0, PT, R198, R221, PT ;  /* 0x000000ddc600720c */ /* 0x000fe20003f06270 */
[----:B------:R-:W-:Y:S04]  /*18790*/  DEPBAR.LE SB0, 0x2 ;  /* 0x000080800000791a */ /* 0x000fe80000000000 */
[----:B------:R-:W-:Y:S01]  /*187a0*/  BAR.SYNC.DEFER_BLOCKING 0x0 ;  /* 0x0000000000007b1d */ /* 0x000fe20000010000 */
[----:B------:R-:W-:Y:S07]  /*187b0*/  UIMAD UR4, UR5, 0x6000, URZ ;  /* 0x00006000050478a4 */ /* 0x000fee000f8e023f */
        /* <DEDUP_REMOVED lines=49> */
[----:B------:R-:W4:Y:S01]  /*18ad0*/  LDSM.16.M88.4 R156, [R134+0xd900] ;  /* 0x00d90000869c783b */ /* 0x000f220000000200 */
[----:B------:R-:W-:Y:S04]  /*18ae0*/  ISETP.GE.AND P1, PT, R195, 0x1, PT ;  /* 0x00000001c300780c */ /* 0x000fe80003f26270 */
        /* <DEDUP_REMOVED lines=144> */
[----:B------:R2:W5:Y:S07]  /*193f0*/  LDSM.16.M88.4 R152, [R2+0x10100] ;  /* 0x010100000298783b */ /* 0x00056e0000000200 */
[C---:B----4-:R-:W-:Y:S04]  /*19400*/  HMMA.16816.F32.BF16 R12, R144.reuse, R156, R12 ;  /* 0x0000009c900c723c */ /* 0x050fe8000004180c */
[----:B-1----:R-:W-:Y:S02]  /*19410*/  IMAD.MOV.U32 R0, RZ, RZ, R212 ;  /* 0x000000ffff007224 */ /* 0x002fe400078e00d4 */
[----:B------:R-:W-:Y:S02]  /*19420*/  @P3 IMAD.MOV.U32 R0, RZ, RZ, R219 ;  /* 0x000000ffff003224 */ /* 0x000fe400078e00db */
[C---:B------:R-:W-:Y:S01]  /*19430*/  HMMA.16816.F32.BF16 R16, R144.reuse, R158, R16 ;  /* 0x0000009e9010723c */ /* 0x040fe20000041810 */
[----:B------:R1:W-:Y:S05]  /*19440*/  LDSM.16.M88.4 R156, [R133+0x11900] ;  /* 0x01190000859c783b */ /* 0x0003ea0000000200 */
[----:B------:R-:W4:Y:S02]  /*19450*/  SHFL.IDX PT, R134, R0, RZ, 0x1c1f ;  /* 0x001c1fff00867589 */ /* 0x000f2400000e0000 */
[C---:B------:R-:W-:Y:S04]  /*19460*/  HMMA.16816.F32.BF16 R20, R144.reuse, R140, R20 ;  /* 0x0000008c9014723c */ /* 0x040fe80000041814 */
[----:B--2---:R-:W-:Y:S04]  /*19470*/  IMAD.SHL.U32 R2, R221, 0x40, RZ ;  /* 0x00000040dd027824 */ /* 0x004fe800078e00ff */
[C---:B------:R-:W-:Y:S08]  /*19480*/  HMMA.16816.F32.BF16 R24, R144.reuse, R142, R24 ;  /* 0x0000008e9018723c */ /* 0x040ff00000041818 */
[C---:B---3--:R-:W-:Y:S04]  /*19490*/  HMMA.16816.F32.BF16 R28, R144.reuse, R136, R28 ;  /* 0x00000088901c723c */ /* 0x048fe8000004181c */
[----:B-1----:R-:W-:Y:S04]  /*194a0*/  IADD3 R133, -R213, 0x1, -R2 ;  /* 0x00000001d5857810 */ /* 0x002fe80007ffe902 */
[----:B------:R-:W-:Y:S04]  /*194b0*/  HMMA.16816.F32.BF16 R32, R144, R138, R32 ;  /* 0x0000008a9020723c */ /* 0x000fe80000041820 */
[----:B------:R-:W-:Y:S04]  /*194c0*/  IADD3 R133, -R199, R133, R194 ;  /* 0x00000085c7857210 */ /* 0x000fe80007ffe1c2 */
[C---:B-----5:R-:W-:Y:S05]  /*194d0*/  HMMA.16816.F32.BF16 R4, R148.reuse, R152, R4 ;  /* 0x000000989404723c */ /* 0x060fea0000041804 */
[C---:B------:R-:W-:Y:S02]  /*194e0*/  IADD3 R135, R133.reuse, c[0x0][0x328], RZ ;  /* 0x0000ca0085877a10 */ /* 0x040fe40007ffe0ff */
[----:B------:R-:W-:Y:S01]  /*194f0*/  IADD3 R133, R133, UR8, RZ ;  /* 0x0000000885857c10 */ /* 0x000fe2000fffe0ff */
[C---:B------:R-:W-:Y:S04]  /*19500*/  HMMA.16816.F32.BF16 R8, R148.reuse, R154, R8 ;  /* 0x0000009a9408723c */ /* 0x040fe80000041808 */
[--C-:B----4-:R-:W-:Y:S02]  /*19510*/  IMAD.IADD R141, R135, 0x1, R134.reuse ;  /* 0x00000001878d7824 */ /* 0x110fe400078e0286 */
[----:B------:R-:W-:Y:S02]  /*19520*/  IMAD.IADD R137, R133, 0x1, R134 ;  /* 0x0000000185897824 */ /* 0x000fe400078e0286 */
[C---:B------:R-:W-:Y:S08]  /*19530*/  HMMA.16816.F32.BF16 R12, R148.reuse, R160, R12 ;  /* 0x000000a0940c723c */ /* 0x040ff0000004180c */
        /* <DEDUP_REMOVED lines=19> */
.L_x_2385:
[----:B------:R-:W-:Y:S04]  /*19670*/  MOV R134, c[0x0][0x32c] ;  /* 0x0000cb0000867a02 */ /* 0x000fe80000000f00 */
[----:B------:R-:W-:Y:S11]  /*19680*/  ISETP.NE.AND P0, PT, R134, 0x1, PT ;  /* 0x000000018600780c */ /* 0x000ff60003f05270 */
[----:B------:R-:W-:Y:S02]  /*19690*/  @!UPT UIADD3 URZ, URZ, URZ, URZ ;  /* 0x0000003f3f3ff290 */ /* 0x000fe4000fffe03f */
[----:B------:R-:W-:Y:S05]  /*196a0*/  @P0 IMAD.HI.U32 R134, R139, c[0x0][0x330], RZ ;  /* 0x0000cc008b860a27 */ /* 0x000fea00078e00ff */
[----:B------:R-:W-:Y:S02]  /*196b0*/  @P0 SHF.R.U32.HI R139, RZ, c[0x0][0x334], R134 ;  /* 0x0000cd00ff8b0a19 */ /* 0x000fe40000011686 */
.L_x_2386:
[----:B------:R-:W-:Y:S05]  /*196c0*/  BSYNC B0 ;  /* 0x0000000000007941 */ /* 0x000fea0003800000 */
.L_x_2384:
[----:B------:R-:W-:Y:S04]  /*196d0*/  IMAD R136, R139, c[0x0][0x32c], -R2 ;  /* 0x0000cb008b887a24 */ /* 0x000fe800078e0a02 */
[----:B------:R-:W-:Y:S05]  /*196e0*/  IMAD.IADD R136, R136, 0x1, -R213 ;  /* 0x0000000188887824 */ /* 0x000fea00078e0ad5 */
[----:B------:R-:W-:Y:S02]  /*196f0*/  IADD3 R134, R136, c[0x0][0x32c], RZ ;  /* 0x0000cb0088867a10 */ /* 0x000fe40007ffe0ff */
[----:B------:R-:W-:Y:S02]  /*19700*/  IMNMX R137, R137, R136, !PT ;  /* 0x0000008889897217 */ /* 0x000fe40007800200 */
[----:B------:R-:W-:Y:S02]  /*19710*/  IMNMX R141, R141, R134, PT ;  /* 0x000000868d8d7217 */ /* 0x000fe40003800200 */
.L_x_2383:
        /* <DEDUP_REMOVED lines=9> */
[--C-:B-1----:R-:W-:Y:S03]  /*197b0*/  IMAD.IADD R5, R135, 0x1, R0.reuse ;  /* 0x0000000187057824 */ /* 0x102fe600078e0200 */
        /* <DEDUP_REMOVED lines=8> */
[----:B------:R-:W-:Y:S01]  /*19840*/  IMAD.IADD R12, R133, 0x1, R0 ;  /* 0x00000001850c7824 */ /* 0x000fe200078e0200 */
        /* <DEDUP_REMOVED lines=47> */
.L_x_2389:
[----:B------:R-:W-:Y:S04]  /*19b40*/  MOV R0, c[0x0][0x32c] ;  /* 0x0000cb0000007a02 */ /* 0x000fe80000000f00 */
[----:B------:R-:W-:Y:S11]  /*19b50*/  ISETP.NE.AND P0, PT, R0, 0x1, PT ;  /* 0x000000010000780c */ /* 0x000ff60003f05270 */
[----:B------:R-:W-:Y:S02]  /*19b60*/  @!UPT UIADD3 URZ, URZ, URZ, URZ ;  /* 0x0000003f3f3ff290 */ /* 0x000fe4000fffe03f */
[----:B------:R-:W-:Y:S05]  /*19b70*/  @P0 IMAD.HI.U32 R0, R9, c[0x0][0x330], RZ ;  /* 0x0000cc0009000a27 */ /* 0x000fea00078e00ff */
[----:B------:R-:W-:Y:S02]  /*19b80*/  @P0 SHF.R.U32.HI R9, RZ, c[0x0][0x334], R0 ;  /* 0x0000cd00ff090a19 */ /* 0x000fe40000011600 */
.L_x_2390:
[----:B------:R-:W-:Y:S05]  /*19b90*/  BSYNC B0 ;  /* 0x0000000000007941 */ /* 0x000fea0003800000 */
.L_x_2388:
[----:B------:R-:W-:Y:S04]  /*19ba0*/  IMAD R2, R9, c[0x0][0x32c], -R2 ;  /* 0x0000cb0009027a24 */ /* 0x000fe800078e0a02 */
[----:B------:R-:W-:Y:S05]  /*19bb0*/  IMAD.IADD R9, R2, 0x1, -R213 ;  /* 0x0000000102097824 */ /* 0x000fea00078e0ad5 */
[----:B------:R-:W-:Y:S02]  /*19bc0*/  IADD3 R0, R9, c[0x0][0x32c], RZ ;  /* 0x0000cb0009007a10 */ /* 0x000fe40007ffe0ff */
[----:B------:R-:W-:Y:S02]  /*19bd0*/  IMNMX R12, R12, R9, !PT ;  /* 0x000000090c0c7217 */ /* 0x000fe40007800200 */
[----:B------:R-:W-:Y:S02]  /*19be0*/  IMNMX R5, R5, R0, PT ;  /* 0x0000000005057217 */ /* 0x000fe40003800200 */
.L_x_2387:
        /* <DEDUP_REMOVED lines=74> */
[C---:B------:R-:W-:Y:S02]  /*1a090*/  ISETP.GT.AND P1, PT, R12.reuse, 0x38, P2 ;  /* 0x000000380c00780c */ /* 0x040fe40001724270 */
[----:B------:R-:W-:Y:S02]  /*1a0a0*/  ISETP.LT.OR P0, PT, R5, 0x32, P0 ;  /* 0x000000320500780c */ /* 0x000fe40000701670 */
[----:B------:R-:W-:Y:S02]  /*1a0b0*/  FMNMX.FTZ R2, R167, R2, !PT ;  /* 0x00000002a7027209 */ /* 0x000fe40007810000 */
        /* <DEDUP_REMOVED lines=39> */
[----:B------:R-:W1:Y:S01]  /*1a330*/  MUFU.EX2 R143, R143 ;  /* 0x0000008f008f7308 */ /* 0x000e620000000800 */
[--C-:B------:R-:W-:Y:S01]  /*1a340*/  FFMA.FTZ R177, R164, c[0x0][0x2d0], -R157.reuse ;  /* 0x0000b400a4b17a23 */ /* 0x100fe2000001089d */
[----:B------:R-:W-:Y:S01]  /*1a350*/  FSEL R4, R0, RZ, P0 ;  /* 0x000000ff00047208 */ /* 0x000fe20000000000 */
[--C-:B------:R-:W-:Y:S01]  /*1a360*/  FFMA.FTZ R155, R155, c[0x0][0x2d0], -R157.reuse ;  /* 0x0000b4009b9b7a23 */ /* 0x100fe2000001089d */
[----:B------:R-:W-:Y:S01]  /*1a370*/  FSEL R148, R148, RZ, P0 ;  /* 0x000000ff94947208 */ /* 0x000fe20000000000 */
[----:B------:R-:W-:Y:S02]  /*1a380*/  FFMA.FTZ R154, R154, c[0x0][0x2d0], -R157 ;  /* 0x0000b4009a9a7a23 */ /* 0x000fe4000001089d */
[----:B------:R-:W-:Y:S02]  /*1a390*/  FADD.FTZ R4, -R4, R3 ;  /* 0x0000000304047221 */ /* 0x000fe40000010100 */
[--C-:B------:R-:W-:Y:S01]  /*1a3a0*/  FFMA.FTZ R146, R6, c[0x0][0x2d0], -R148.reuse ;  /* 0x0000b40006927a23 */ /* 0x100fe20000010894 */
[----:B------:R-:W-:Y:S01]  /*1a3b0*/  MUFU.EX2 R15, R15 ;  /* 0x0000000f000f7308 */ /* 0x000fe20000000800 */
[--C-:B------:R-:W-:Y:S02]  /*1a3c0*/  FFMA.FTZ R145, R9, c[0x0][0x2d0], -R148.reuse ;  /* 0x0000b40009917a23 */ /* 0x100fe40000010894 */
[--C-:B------:R-:W-:Y:S02]  /*1a3d0*/  FFMA.FTZ R141, R7, c[0x0][0x2d0], -R148.reuse ;  /* 0x0000b400078d7a23 */ /* 0x100fe40000010894 */
[--C-:B------:R-:W-:Y:S02]  /*1a3e0*/  FFMA.FTZ R144, R11, c[0x0][0x2d0], -R148.reuse ;  /* 0x0000b4000b907a23 */ /* 0x100fe40000010894 */
[----:B------:R-:W-:Y:S01]  /*1a3f0*/  FMUL.FTZ R3, R4, c[0x0][0x2d0] ;  /* 0x0000b40004037a20 */ /* 0x000fe20000410000 */
[----:B------:R-:W-:Y:S01]  /*1a400*/  IADD3 R4, R185, UR4, RZ ;  /* 0x00000004b9047c10 */ /* 0x000fe2000fffe0ff */
[C---:B--2---:R-:W-:Y:S01]  /*1a410*/  FMUL.FTZ R5, R12.reuse, R129 ;  /* 0x000000810c057220 */ /* 0x044fe20000410000 */
[----:B------:R-:W2:Y:S01]  /*1a420*/  MUFU.EX2 R140, R140 ;  /* 0x0000008c008c7308 */ /* 0x000ea20000000800 */
[C---:B------:R-:W-:Y:S01]  /*1a430*/  FMUL.FTZ R8, R12.reuse, R124 ;  /* 0x0000007c0c087220 */ /* 0x040fe20000410000 */
[----:B------:R-:W-:Y:S01]  /*1a440*/  IADD3 R13, R189, R4, RZ ;  /* 0x00000004bd0d7210 */ /* 0x000fe20007ffe0ff */
[----:B------:R-:W-:Y:S01]  /*1a450*/  FMUL.FTZ R4, R12, R128 ;  /* 0x000000800c047220 */ /* 0x000fe20000410000 */
[----:B-1----:R-:W-:Y:S01]  /*1a460*/  F2FP.BF16.PACK_AB R16, R142, R143 ;  /* 0x0000008f8e10723e */ /* 0x002fe200000010ff */
[C---:B------:R-:W-:Y:S02]  /*1a470*/  FMUL.FTZ R9, R12.reuse, R125 ;  /* 0x0000007d0c097220 */ /* 0x040fe40000410000 */
[----:B------:R-:W1:Y:S01]  /*1a480*/  LDSM.16.MT88.4 R24, [R13+0x100] ;  /* 0x000100000d18783b */ /* 0x000e620000004200 */
        /* <DEDUP_REMOVED lines=13> */
[C---:B------:R-:W-:Y:S01]  /*1a560*/  FMUL.FTZ R120, R12.reuse, R120 ;  /* 0x000000780c787220 */ /* 0x040fe20000410000 */
[----:B------:R-:W2:Y:S01]  /*1a570*/  MUFU.EX2 R145, R145 ;  /* 0x0000009100917308 */ /* 0x000ea20000000800 */
[C---:B------:R-:W-:Y:S02]  /*1a580*/  FMUL.FTZ R121, R12.reuse, R121 ;  /* 0x000000790c797220 */ /* 0x040fe40000410000 */
[C---:B------:R-:W-:Y:S02]  /*1a590*/  FMUL.FTZ R36, R12.reuse, R36 ;  /* 0x000000240c247220 */ /* 0x040fe40000410000 */
[C---:B---3--:R-:W-:Y:S02]  /*1a5a0*/  FMUL.FTZ R6, R3.reuse, R130 ;  /* 0x0000008203067220 */ /* 0x048fe40000410000 */
        /* <DEDUP_REMOVED lines=9> */
[----:B------:R-:W3:Y:S01]  /*1a640*/  MUFU.EX2 R144, R144 ;  /* 0x0000009000907308 */ /* 0x000ee20000000800 */
[C---:B------:R-:W-:Y:S01]  /*1a650*/  FMUL.FTZ R110, R3.reuse, R110 ;  /* 0x0000006e036e7220 */ /* 0x040fe20000410000 */
[----:B------:R-:W-:Y:S01]  /*1a660*/  LDSM.16.MT88.4 R124, [R184+UR4+0x900] ;  /* 0x00090004b87c783b */ /* 0x000fe20008004200 */
        /* <DEDUP_REMOVED lines=13> */
[----:B------:R-:W-:Y:S01]  /*1a740*/  FMUL.FTZ R40, R12, R40 ;  /* 0x000000280c287220 */ /* 0x000fe20000410000 */
[----:B---3--:R-:W-:Y:S01]  /*1a750*/  F2FP.BF16.PACK_AB R19, R144, R141 ;  /* 0x0000008d9013723e */ /* 0x008fe200000010ff */
[--C-:B------:R-:W-:Y:S02]  /*1a760*/  FFMA.FTZ R160, R137, c[0x0][0x2d0], -R148.reuse ;  /* 0x0000b40089a07a23 */ /* 0x100fe40000010894 */
[----:B------:R-:W-:Y:S01]  /*1a770*/  LDSM.16.MT88.4 R136, [R184+UR4+0x2900] ;  /* 0x00290004b888783b */ /* 0x000fe20008004200 */
[--C-:B------:R-:W-:Y:S02]  /*1a780*/  FFMA.FTZ R163, R135, c[0x0][0x2d0], -R148.reuse ;  /* 0x0000b40087a37a23 */ /* 0x100fe40000010894 */
[--C-:B------:R-:W-:Y:S01]  /*1a790*/  FFMA.FTZ R162, R33, c[0x0][0x2d0], -R148.reuse ;  /* 0x0000b40021a27a23 */ /* 0x100fe20000010894 */
[C---:B------:R-:W-:Y:S01]  /*1a7a0*/  HMMA.16816.F32.BF16 R4, R16.reuse, R20, R4 ;  /* 0x000000141004723c */ /* 0x040fe20000041804 */
[----:B------:R-:W-:Y:S03]  /*1a7b0*/  MUFU.EX2 R158, R158 ;  /* 0x0000009e009e7308 */ /* 0x000fe60000000800 */
[----:B------:R-:W-:Y:S01]  /*1a7c0*/  LDSM.16.MT88.4 R32, [R13+0x900] ;  /* 0x000900000d20783b */ /* 0x000fe20000004200 */
[----:B------:R-:W-:Y:S02]  /*1a7d0*/  FFMA.FTZ R165, R133, c[0x0][0x2d0], -R148 ;  /* 0x0000b40085a57a23 */ /* 0x000fe40000010894 */
[----:B------:R-:W-:Y:S01]  /*1a7e0*/  IADD3 R20, R184, UR4, RZ ;  /* 0x00000004b8147c10 */ /* 0x000fe2000fffe0ff */
[C---:B------:R-:W-:Y:S03]  /*1a7f0*/  HMMA.16816.F32.BF16 R8, R16.reuse, R22, R8 ;  /* 0x000000161008723c */ /* 0x040fe60000041808 */
[----:B------:R-:W3:Y:S01]  /*1a800*/  MUFU.EX2 R161, R161 ;  /* 0x000000a100a17308 */ /* 0x000ee20000000800 */
[----:B------:R-:W-:Y:S01]  /*1a810*/  IADD3 R14, R189, R20, RZ ;  /* 0x00000014bd0e7210 */ /* 0x000fe20007ffe0ff */
[----:B------:R-:W-:Y:S01]  /*1a820*/  LDSM.16.MT88.4 R132, [R13+0x2900] ;  /* 0x002900000d84783b */ /* 0x000fe20000004200 */
[C---:B------:R-:W-:Y:S02]  /*1a830*/  FMUL.FTZ R41, R12.reuse, R41 ;  /* 0x000000290c297220 */ /* 0x040fe40000410000 */
[C---:B-1----:R-:W-:Y:S04]  /*1a840*/  HMMA.16816.F32.BF16 R100, R16.reuse, R24, R100 ;  /* 0x000000181064723c */ /* 0x042fe80000041864 */
[C---:B------:R-:W-:Y:S01]  /*1a850*/  FMUL.FTZ R42, R3.reuse, R42 ;  /* 0x0000002a032a7220 */ /* 0x040fe20000410000 */
[----:B------:R-:W1:Y:S01]  /*1a860*/  LDSM.16.MT88.4 R20, [R14+0x100] ;  /* 0x000100000e14783b */ /* 0x000e620000004200 */
[C---:B------:R-:W-:Y:S01]  /*1a870*/  FMUL.FTZ R43, R3.reuse, R43 ;  /* 0x0000002b032b7220 */ /* 0x040fe20000410000 */
[----:B------:R-:W-:Y:S01]  /*1a880*/  MUFU.EX2 R160, R160 ;  /* 0x000000a000a07308 */ /* 0x000fe20000000800 */
[C---:B------:R-:W-:Y:S04]  /*1a890*/  HMMA.16816.F32.BF16 R104, R16.reuse, R26, R104 ;  /* 0x0000001a1068723c */ /* 0x040fe80000041868 */
[C---:B------:R-:W-:Y:S01]  /*1a8a0*/  FMUL.FTZ R44, R12.reuse, R44 ;  /* 0x0000002c0c2c7220 */ /* 0x040fe20000410000 */
[----:B------:R-:W4:Y:S01]  /*1a8b0*/  LDSM.16.MT88.4 R24, [R185+UR4+0x2100] ;  /* 0x00210004b918783b */ /* 0x000f220008004200 */
[C---:B------:R-:W-:Y:S02]  /*1a8c0*/  FMUL.FTZ R45, R12.reuse, R45 ;  /* 0x0000002d0c2d7220 */ /* 0x040fe40000410000 */
[C---:B------:R-:W-:Y:S01]  /*1a8d0*/  HMMA.16816.F32.BF16 R108, R16.reuse, R28, R108 ;  /* 0x0000001c106c723c */ /* 0x040fe2000004186c */
[----:B------:R-:W5:Y:S03]  /*1a8e0*/  MUFU.EX2 R163, R163 ;  /* 0x000000a300a37308 */ /* 0x000f660000000800 */
[C---:B------:R-:W-:Y:S02]  /*1a8f0*/  FMUL.FTZ R46, R3.reuse, R46 ;  /* 0x0000002e032e7220 */ /* 0x040fe40000410000 */
[C---:B------:R-:W-:Y:S02]  /*1a900*/  FMUL.FTZ R47, R3.reuse, R47 ;  /* 0x0000002f032f7220 */ /* 0x040fe40000410000 */
[C---:B------:R-:W-:Y:S01]  /*1a910*/  HMMA.16816.F32.BF16 R112, R16.reuse, R30, R112 ;  /* 0x0000001e1070723c */ /* 0x040fe20000041870 */
[----:B------:R-:W2:Y:S02]  /*1a920*/  LDSM.16.MT88.4 R28, [R13+0x2100] ;  /* 0x002100000d1c783b */ /* 0x000ea40000004200 */
[----:B------:R-:W-:Y:S01]  /*1a930*/  MUFU.EX2 R162, R162 ;  /* 0x000000a200a27308 */ /* 0x000fe20000000800 */
[C---:B------:R-:W-:Y:S02]  /*1a940*/  FMUL.FTZ R48, R12.reuse, R48 ;  /* 0x000000300c307220 */ /* 0x040fe40000410000 */
[C---:B------:R-:W-:Y:S02]  /*1a950*/  FMUL.FTZ R49, R12.reuse, R49 ;  /* 0x000000310c317220 */ /* 0x040fe40000410000 */
[C---:B------:R-:W-:Y:S04]  /*1a960*/  FMUL.FTZ R50, R3.reuse, R50 ;  /* 0x0000003203327220 */ /* 0x040fe80000410000 */
[C---:B------:R-:W-:Y:S01]  /*1a970*/  FMUL.FTZ R51, R3.reuse, R51 ;  /* 0x0000003303337220 */ /* 0x040fe20000410000 */
[----:B------:R-:W2:Y:S01]  /*1a980*/  MUFU.EX2 R165, R165 ;  /* 0x000000a500a57308 */ /* 0x000ea20000000800 */
[C---:B------:R-:W-:Y:S02]  /*1a990*/  FMUL.FTZ R52, R12.reuse, R52 ;  /* 0x000000340c347220 */ /* 0x040fe40000410000 */
[C---:B------:R-:W-:Y:S02]  /*1a9a0*/  FMUL.FTZ R53, R12.reuse, R53 ;  /* 0x000000350c357220 */ /* 0x040fe40000410000 */
[C---:B------:R-:W-:Y:S02]  /*1a9b0*/  FMUL.FTZ R54, R3.reuse, R54 ;  /* 0x0000003603367220 */ /* 0x040fe40000410000 */
[C---:B------:R-:W-:Y:S01]  /*1a9c0*/  FMUL.FTZ R55, R3.reuse, R55 ;  /* 0x0000003703377220 */ /* 0x040fe20000410000 */
        /* <DEDUP_REMOVED lines=8> */
[----:B------:R-:W1:Y:S01]  /*1aa50*/  MUFU.EX2 R175, R175 ;  /* 0x000000af00af7308 */ /* 0x000e620000000800 */
[C---:B------:R-:W-:Y:S02]  /*1aa60*/  FMUL.FTZ R60, R12.reuse, R60 ;  /* 0x0000003c0c3c7220 */ /* 0x040fe40000410000 */
[C---:B----4-:R-:W-:Y:S04]  /*1aa70*/  HMMA.16816.F32.BF16 R36, R16.reuse, R24, R36 ;  /* 0x000000181024723c */ /* 0x050fe80000041824 */
[C---:B------:R-:W-:Y:S02]  /*1aa80*/  FMUL.FTZ R61, R12.reuse, R61 ;  /* 0x0000003d0c3d7220 */ /* 0x040fe40000410000 */
[C---:B------:R-:W-:Y:S01]  /*1aa90*/  FMUL.FTZ R62, R3.reuse, R62 ;  /* 0x0000003e033e7220 */ /* 0x040fe20000410000 */
[----:B------:R-:W-:Y:S01]  /*1aaa0*/  MUFU.EX2 R166, R166 ;  /* 0x000000a600a67308 */ /* 0x000fe20000000800 */
[C---:B------:R-:W-:Y:S01]  /*1aab0*/  HMMA.16816.F32.BF16 R40, R16.reuse, R26, R40 ;  /* 0x0000001a1028723c */ /* 0x040fe20000041828 */
[----:B------:R-:W4:Y:S03]  /*1aac0*/  LDSM.16.MT88.4 R24, [R14+0x2100] ;  /* 0x002100000e18783b */ /* 0x000f260000004200 */
[C---:B------:R-:W-:Y:S02]  /*1aad0*/  FMUL.FTZ R63, R3.reuse, R63 ;  /* 0x0000003f033f7220 */ /* 0x040fe40000410000 */
[C---:B------:R-:W-:Y:S02]  /*1aae0*/  FMUL.FTZ R64, R12.reuse, R64 ;  /* 0x000000400c407220 */ /* 0x040fe40000410000 */
[C---:B--2---:R-:W-:Y:S01]  /*1aaf0*/  HMMA.16816.F32.BF16 R44, R16.reuse, R28, R44 ;  /* 0x0000001c102c723c */ /* 0x044fe2000004182c */
[----:B------:R-:W2:Y:S03]  /*1ab00*/  MUFU.EX2 R177, R177 ;  /* 0x000000b100b17308 */ /* 0x000ea60000000800 */
[C---:B------:R-:W-:Y:S02]  /*1ab10*/  FMUL.FTZ R65, R12.reuse, R65 ;  /* 0x000000410c417220 */ /* 0x040fe40000410000 */
[C---:B------:R-:W-:Y:S02]  /*1ab20*/  FMUL.FTZ R66, R3.reuse, R66 ;  /* 0x0000004203427220 */ /* 0x040fe40000410000 */
[C---:B------:R-:W-:Y:S01]  /*1ab30*/  HMMA.16816.F32.BF16 R48, R16.reuse, R30, R48 ;  /* 0x0000001e1030723c */ /* 0x040fe20000041830 */
[----:B------:R-:W2:Y:S02]  /*1ab40*/  LDSM.16.MT88.4 R28, [R185+UR4+0x4100] ;  /* 0x00410004b91c783b */ /* 0x000ea40008004200 */
[----:B------:R-:W-:Y:S01]  /*1ab50*/  MUFU.EX2 R155, R155 ;  /* 0x0000009b009b7308 */ /* 0x000fe20000000800 */
        /* <DEDUP_REMOVED lines=35> */
[C---:B------:R-:W-:Y:S03]  /*1ad90*/  FMUL.FTZ R89, R12.reuse, R89 ;  /* 0x000000590c597220 */ /* 0x040fe60000410000 */
[C---:B----4-:R-:W-:Y:S03]  /*1ada0*/  HMMA.16816.F32.BF16 R84, R16.reuse, R24, R84 ;  /* 0x000000181054723c */ /* 0x050fe60000041854 */
[C---:B------:R-:W-:Y:S02]  /*1adb0*/  FMUL.FTZ R90, R3.reuse, R90 ;  /* 0x0000005a035a7220 */ /* 0x040fe40000410000 */
[C---:B------:R-:W-:Y:S02]  /*1adc0*/  FMUL.FTZ R91, R3.reuse, R91 ;  /* 0x0000005b035b7220 */ /* 0x040fe40000410000 */
[C---:B------:R-:W-:Y:S02]  /*1add0*/  FMUL.FTZ R92, R12.reuse, R92 ;  /* 0x0000005c0c5c7220 */ /* 0x040fe40000410000 */
[C---:B------:R-:W-:Y:S03]  /*1ade0*/  FMUL.FTZ R93, R12.reuse, R93 ;  /* 0x0000005d0c5d7220 */ /* 0x040fe60000410000 */
[C---:B------:R-:W-:Y:S01]  /*1adf0*/  HMMA.16816.F32.BF16 R88, R16.reuse, R26, R88 ;  /* 0x0000001a1058723c */ /* 0x040fe20000041858 */
[----:B------:R-:W4:Y:S02]  /*1ae00*/  LDSM.16.MT88.4 R24, [R14+0x900] ;  /* 0x000900000e18783b */ /* 0x000f240000004200 */
[C---:B------:R-:W-:Y:S02]  /*1ae10*/  FMUL.FTZ R94, R3.reuse, R94 ;  /* 0x0000005e035e7220 */ /* 0x040fe40000410000 */
[C---:B------:R-:W-:Y:S02]  /*1ae20*/  FMUL.FTZ R95, R3.reuse, R95 ;  /* 0x0000005f035f7220 */ /* 0x040fe40000410000 */
[C---:B------:R-:W-:Y:S02]  /*1ae30*/  FMUL.FTZ R96, R12.reuse, R96 ;  /* 0x000000600c607220 */ /* 0x040fe40000410000 */
[C---:B------:R-:W-:Y:S03]  /*1ae40*/  FMUL.FTZ R97, R12.reuse, R97 ;  /* 0x000000610c617220 */ /* 0x040fe60000410000 */
[C---:B--2---:R-:W-:Y:S03]  /*1ae50*/  HMMA.16816.F32.BF16 R92, R16.reuse, R28, R92 ;  /* 0x0000001c105c723c */ /* 0x044fe6000004185c */
        /* <DEDUP_REMOVED lines=16> */
[----:B------:R-:W-:Y:S02]  /*1af60*/  FFMA.FTZ R157, R150, c[0x0][0x2d0], -R157 ;  /* 0x0000b400969d7a23 */ /* 0x000fe4000001089d */
[--C-:B------:R-:W-:Y:S01]  /*1af70*/  FFMA.FTZ R150, R153, c[0x0][0x2d0], -R148.reuse ;  /* 0x0000b40099967a23 */ /* 0x100fe20000010894 */
[----:B------:R-:W2:Y:S01]  /*1af80*/  MUFU.EX2 R171, R171 ;  /* 0x000000ab00ab7308 */ /* 0x000ea20000000800 */
[C---:B-1----:R-:W-:Y:S03]  /*1af90*/  HMMA.16816.F32.BF16 R4, R16.reuse, R20, R4 ;  /* 0x000000141004723c */ /* 0x042fe60000041804 */
[--C-:B------:R-:W-:Y:S02]  /*1afa0*/  FFMA.FTZ R151, R151, c[0x0][0x2d0], -R148.reuse ;  /* 0x0000b40097977a23 */ /* 0x100fe40000010894 */
[--C-:B------:R-:W-:Y:S02]  /*1afb0*/  FFMA.FTZ R149, R149, c[0x0][0x2d0], -R148.reuse ;  /* 0x0000b40095957a23 */ /* 0x100fe40000010894 */
[----:B------:R-:W-:Y:S01]  /*1afc0*/  FFMA.FTZ R148, R147, c[0x0][0x2d0], -R148 ;  /* 0x0000b40093947a23 */ /* 0x000fe20000010894 */
[C---:B------:R-:W-:Y:S01]  /*1afd0*/  HMMA.16816.F32.BF16 R8, R16.reuse, R22, R8 ;  /* 0x000000161008723c */ /* 0x040fe20000041808 */
[----:B------:R-:W1:Y:S01]  /*1afe0*/  LDSM.16.MT88.4 R20, [R14+0x2900] ;  /* 0x002900000e14783b */ /* 0x000e620000004200 */
[----:B------:R-:W-:Y:S02]  /*1aff0*/  MUFU.EX2 R168, R168 ;  /* 0x000000a800a87308 */ /* 0x000fe40000000800 */
[----:B------:R-:W-:Y:S02]  /*1b000*/  FADD.FTZ R142, R142, R143 ;  /* 0x0000008f8e8e7221 */ /* 0x000fe40000010000 */
[----:B------:R-:W-:Y:S02]  /*1b010*/  FADD.FTZ R146, R145, R146 ;  /* 0x0000009291927221 */ /* 0x000fe40000010000 */
[C---:B------:R-:W-:Y:S04]  /*1b020*/  HMMA.16816.F32.BF16 R100, R16.reuse, R32, R100 ;  /* 0x000000201064723c */ /* 0x040fe80000041864 */
[----:B------:R-:W3:Y:S01]  /*1b030*/  MUFU.EX2 R167, R167 ;  /* 0x000000a700a77308 */ /* 0x000ee20000000800 */
        /* <DEDUP_REMOVED lines=15> */
[C---:B----4-:R-:W-:Y:S04]  /*1b130*/  HMMA.16816.F32.BF16 R116, R16.reuse, R24, R116 ;  /* 0x000000181074723c */ /* 0x050fe80000041874 */
[----:B------:R-:W-:Y:S01]  /*1b140*/  MUFU.EX2 R150, R150 ;  /* 0x0000009600967308 */ /* 0x000fe20000000800 */
[----:B------:R-:W-:Y:S02]  /*1b150*/  FADD.FTZ R158, R158, R159 ;  /* 0x0000009f9e9e7221 */ /* 0x000fe40000010000 */
[----:B------:R-:W-:Y:S01]  /*1b160*/  FADD.FTZ R162, R162, R163 ;  /* 0x000000a3a2a27221 */ /* 0x000fe20000010000 */
[C---:B------:R-:W-:Y:S01]  /*1b170*/  HMMA.16816.F32.BF16 R120, R16.reuse, R26, R120 ;  /* 0x0000001a1078723c */ /* 0x040fe20000041878 */
[----:B------:R-:W4:Y:S03]  /*1b180*/  LDSM.16.MT88.4 R24, [R185+UR4+0x4900] ;  /* 0x00490004b918783b */ /* 0x000f260008004200 */
        /* <DEDUP_REMOVED lines=17> */
[C---:B----4-:R-:W-:Y:S08]  /*1b2a0*/  HMMA.16816.F32.BF16 R68, R16.reuse, R24, R68 ;  /* 0x000000181044723c */ /* 0x050ff00000041844 */
[C---:B------:R-:W-:Y:S01]  /*1b2b0*/  HMMA.16816.F32.BF16 R72, R16.reuse, R26, R72 ;  /* 0x0000001a1048723c */ /* 0x040fe20000041848 */
[----:B------:R-:W4:Y:S07]  /*1b2c0*/  LDSM.16.MT88.4 R24, [R185+UR4+0x1100] ;  /* 0x00110004b918783b */ /* 0x000f2e0008004200 */
[C---:B------:R-:W-:Y:S08]  /*1b2d0*/  HMMA.16816.F32.BF16 R76, R16.reuse, R28, R76 ;  /* 0x0000001c104c723c */ /* 0x040ff0000004184c */
[C---:B------:R-:W-:Y:S01]  /*1b2e0*/  HMMA.16816.F32.BF16 R80, R16.reuse, R30, R80 ;  /* 0x0000001e1050723c */ /* 0x040fe20000041850 */
[----:B------:R-:W2:Y:S07]  /*1b2f0*/  LDSM.16.MT88.4 R28, [R13+0x1100] ;  /* 0x001100000d1c783b */ /* 0x000eae0000004200 */
[C---:B------:R-:W-:Y:S08]  /*1b300*/  HMMA.16816.F32.BF16 R84, R16.reuse, R32, R84 ;  /* 0x000000201054723c */ /* 0x040ff00000041854 */
[C---:B------:R-:W-:Y:S01]  /*1b310*/  HMMA.16816.F32.BF16 R88, R16.reuse, R34, R88 ;  /* 0x000000221058723c */ /* 0x040fe20000041858 */
[----:B------:R-:W5:Y:S07]  /*1b320*/  LDSM.16.MT88.4 R32, [R14+0x1100] ;  /* 0x001100000e20783b */ /* 0x000f6e0000004200 */
[C---:B-1----:R-:W-:Y:S08]  /*1b330*/  HMMA.16816.F32.BF16 R92, R16.reuse, R20, R92 ;  /* 0x00000014105c723c */ /* 0x042ff0000004185c */
[----:B------:R-:W-:Y:S01]  /*1b340*/  HMMA.16816.F32.BF16 R96, R16, R22, R96 ;  /* 0x000000161060723c */ /* 0x000fe20000041860 */
[----:B------:R-:W1:Y:S06]  /*1b350*/  LDSM.16.MT88.4 R20, [R14+0x3100] ;  /* 0x003100000e14783b */ /* 0x000e6c0000004200 */
[----:B------:R-:W-:Y:S01]  /*1b360*/  F2FP.BF16.PACK_AB R16, R175, R170 ;  /* 0x000000aaaf10723e */ /* 0x000fe200000010ff */
[----:B------:R-:W-:Y:S01]  /*1b370*/  FADD.FTZ R170, R170, R161 ;  /* 0x000000a1aaaa7221 */ /* 0x000fe20000010000 */
[----:B------:R-:W-:Y:S03]  /*1b380*/  F2FP.BF16.PACK_AB R18, R177, R166 ;  /* 0x000000a6b112723e */ /* 0x000fe600000010ff */
[----:B--2---:R-:W-:Y:S01]  /*1b390*/  F2FP.BF16.PACK_AB R17, R171, R164 ;  /* 0x000000a4ab11723e */ /* 0x004fe200000010ff */
[----:B------:R-:W-:Y:S01]  /*1b3a0*/  FADD.FTZ R164, R164, R165 ;  /* 0x000000a5a4a47221 */ /* 0x000fe20000010000 */
[----:B---3--:R-:W-:Y:S01]  /*1b3b0*/  F2FP.BF16.PACK_AB R19, R167, R168 ;  /* 0x000000a8a713723e */ /* 0x008fe200000010ff */
        /* <DEDUP_REMOVED lines=15> */
[C---:B-----5:R-:W-:Y:S08]  /*1b4b0*/  HMMA.16816.F32.BF16 R116, R16.reuse, R32, R116 ;  /* 0x000000201074723c */ /* 0x060ff00000041874 */
        /* <DEDUP_REMOVED lines=21> */
[----:B------:R-:W4:Y:S07]  /*1b610*/  LDSM.16.MT88.4 R32, [R14+0x1900] ;  /* 0x001900000e20783b */ /* 0x000f2e0000004200 */
[C---:B-1----:R-:W-:Y:S07]  /*1b620*/  HMMA.16816.F32.BF16 R92, R16.reuse, R20, R92 ;  /* 0x00000014105c723c */ /* 0x042fee000004185c */
        /* <DEDUP_REMOVED lines=18> */
[----:B------:R-:W5:Y:S07]  /*1b750*/  LDSM.16.MT88.4 R8, [R14+0x3900] ;  /* 0x003900000e08783b */ /* 0x000f6e0000004200 */
[C---:B--2---:R-:W-:Y:S07]  /*1b760*/  HMMA.16816.F32.BF16 R100, R16.reuse, R24, R100 ;  /* 0x000000181064723c */ /* 0x044fee0000041864 */
[----:B------:R-:W-:Y:S01]  /*1b770*/  @P0 SHF.R.S32.HI R24, RZ, 0x1f, R21 ;  /* 0x0000001fff180819 */ /* 0x000fe20000011415 */
[C---:B------:R-:W-:Y:S04]  /*1b780*/  HMMA.16816.F32.BF16 R104, R16.reuse, R26, R104 ;  /* 0x0000001a1068723c */ /* 0x040fe80000041868 */
[----:B------:R-:W-:Y:S03]  /*1b790*/  @P0 IMAD R24, R24, c[0x0][0x1e0], RZ ;  /* 0x0000780018180a24 */ /* 0x000fe600078e02ff */
[C---:B------:R-:W-:Y:S01]  /*1b7a0*/  @P0 IMAD.WIDE.U32 R26, R21.reuse, c[0x0][0x1e0], RZ ;  /* 0x00007800151a0a25 */ /* 0x040fe200078e00ff */
[C---:B---3--:R-:W-:Y:S04]  /*1b7b0*/  HMMA.16816.F32.BF16 R108, R16.reuse, R28, R108 ;  /* 0x0000001c106c723c */ /* 0x048fe8000004186c */
[----:B------:R-:W-:Y:S02]  /*1b7c0*/  @P0 IMAD R24, R21, c[0x0][0x1e4], R24 ;  /* 0x0000790015180a24 */ /* 0x000fe400078e0218 */
[----:B------:R-:W2:Y:S02]  /*1b7d0*/  LDSM.16.MT88.4 R20, [R185+UR4+0x5900] ;  /* 0x00590004b914783b */ /* 0x000ea40008004200 */
        /* <DEDUP_REMOVED lines=12> */
[C---:B-1----:R-:W-:Y:S07]  /*1b8a0*/  HMMA.16816.F32.BF16 R52, R16.reuse, R4, R52 ;  /* 0x000000041034723c */ /* 0x042fee0000041834 */
[C---:B------:R-:W-:Y:S01]  /*1b8b0*/  @P0 IADD3.X R5, R33.reuse, R215, RZ, P1, !PT ;  /* 0x000000d721050210 */ /* 0x040fe20000ffe4ff */
[C---:B------:R-:W-:Y:S04]  /*1b8c0*/  HMMA.16816.F32.BF16 R56, R16.reuse, R6, R56 ;  /* 0x000000061038723c */ /* 0x040fe80000041838 */
[C---:B------:R-:W-:Y:S04]  /*1b8d0*/  @P0 LEA R28, P1, R24.reuse, c[0x0][0x1c8], 0x1 ;  /* 0x00007200181c0a11 */ /* 0x040fe800078208ff */
[C---:B-----5:R-:W-:Y:S04]  /*1b8e0*/  HMMA.16816.F32.BF16 R60, R16.reuse, R8, R60 ;  /* 0x00000008103c723c */ /* 0x060fe8000004183c */
[----:B------:R-:W-:Y:S02]  /*1b8f0*/  @P0 LEA.HI.X R29, R24, c[0x0][0x1cc], R5, 0x1, P1 ;  /* 0x00007300181d0a11 */ /* 0x000fe400008f0c05 */
[----:B------:R1:W3:Y:S01]  /*1b900*/  LDSM.16.MT88.4 R24, [R13+0x5900] ;  /* 0x005900000d18783b */ /* 0x0002e20000004200 */
        /* <DEDUP_REMOVED lines=12> */
[----:B-1----:R-:W-:Y:S04]  /*1b9d0*/  @P0 IADD3 R13, P1, R203, R32, RZ ;  /* 0x00000020cb0d0210 */ /* 0x002fe80007f3e0ff */
[----:B------:R-:W-:Y:S02]  /*1b9e0*/  @P0 IADD3.X R33, R202, R33, RZ, P1, !PT ;  /* 0x00000021ca210210 */ /* 0x000fe40000ffe4ff */
[----:B------:R-:W-:Y:S01]  /*1b9f0*/  @P0 IADD3 R9, P1, R13, R208, RZ ;  /* 0x000000d00d090210 */ /* 0x000fe20007f3e0ff */
[C---:B---3--:R-:W-:Y:S03]  /*1ba00*/  HMMA.16816.F32.BF16 R76, R16.reuse, R24, R76 ;  /* 0x00000018104c723c */ /* 0x048fe6000004184c */
        /* <DEDUP_REMOVED lines=8> */
[----:B------:R-:W-:Y:S02]  /*1ba90*/  @P0 LEA.HI.X R23, R3, c[0x0][0x1cc], R12, 0x1, P1 ;  /* 0x0000730003170a11 */ /* 0x000fe400008f0c0c */
[----:B------:R-:W-:Y:S04]  /*1baa0*/  @P0 IADD3 R13, P1, R13, R226, RZ ;  /* 0x000000e20d0d0210 */ /* 0x000fe80007f3e0ff */
[----:B------:R-:W-:Y:S01]  /*1bab0*/  @P0 IADD3.X R24, R33, R220, RZ, P1, !PT ;  /* 0x000000dc21180210 */ /* 0x000fe20000ffe4ff */
[C---:B--2---:R-:W-:Y:S03]  /*1bac0*/  HMMA.16816.F32.BF16 R84, R16.reuse, R4, R84 ;  /* 0x000000041054723c */ /* 0x044fe60000041854 */
[C---:B------:R-:W-:Y:S01]  /*1bad0*/  @P0 LEA R12, P1, R13.reuse, c[0x0][0x1c8], 0x1 ;  /* 0x000072000d0c0a11 */ /* 0x040fe200078208ff */
[----:B-1----:R-:W-:Y:S03]  /*1bae0*/  @P0 IMAD R14, R216, 0x3000, R205 ;  /* 0x00003000d80e0824 */ /* 0x002fe600078e02cd */
[----:B------:R-:W-:Y:S01]  /*1baf0*/  @P0 LEA.HI.X R13, R13, c[0x0][0x1cc], R24, 0x1, P1 ;  /* 0x000073000d0d0a11 */ /* 0x000fe200008f0c18 */
[C---:B------:R-:W-:Y:S04]  /*1bb00*/  HMMA.16816.F32.BF16 R88, R16.reuse, R6, R88 ;  /* 0x000000061058723c */ /* 0x040fe80000041858 */
[----:B------:R-:W-:Y:S05]  /*1bb10*/  @P0 SHF.L.U32 R3, R14, 0x1, RZ ;  /* 0x000000010e030819 */ /* 0x000fea00000006ff */
[----:B------:R-:W-:Y:S01]  /*1bb20*/  @!PT LDS RZ, [RZ] ;  /* 0x00000000fffff984 */ /* 0x000fe20000000800 */
[----:B------:R-:W-:Y:S01]  /*1bb30*/  @!PT LDS RZ, [RZ] ;  /* 0x00000000fffff984 */ /* 0x000fe20000000800 */
[----:B------:R-:W-:Y:S01]  /*1bb40*/  @!PT LDS RZ, [RZ] ;  /* 0x00000000fffff984 */ /* 0x000fe20000000800 */
[----:B------:R1:W-:Y:S01]  /*1bb50*/  @P0 LDGSTS.E.BYPASS.LTC128B.128 [R3+0xc100], [R28.64], !P5 ;  /* 0x0c1000001c030fae */ /* 0x0003e2000e901d46 */
[C---:B---3--:R-:W-:Y:S07]  /*1bb60*/  HMMA.16816.F32.BF16 R92, R16.reuse, R8, R92 ;  /* 0x00000008105c723c */ /* 0x048fee000004185c */
[----:B------:R1:W-:Y:S01]  /*1bb70*/  @P0 LDGSTS.E.BYPASS.LTC128B.128 [R3+0xe100], [R30.64], !P4 ;  /* 0x0e1000001e030fae */ /* 0x0003e2000e101d46 */
[----:B------:R-:W-:Y:S07]  /*1bb80*/  HMMA.16816.F32.BF16 R96, R16, R10, R96 ;  /* 0x0000000a1060723c */ /* 0x000fee0000041860 */
[----:B------:R1:W-:Y:S08]  /*1bb90*/  @P0 LDGSTS.E.BYPASS.LTC128B.128 [R3+0x10100], [R34.64], !P6 ;  /* 0x1010000022030fae */ /* 0x0003f0000f101d46 */
        /* <DEDUP_REMOVED lines=8> */
.L_x_2382:
        /* <DEDUP_REMOVED lines=16> */
[----:B------:R-:W2:Y:S08]  /*1bd20*/  @P1 MUFU.LG2 R6, R6 ;  /* 0x0000000600061308 */ /* 0x000eb00000000c00 */
[----:B------:R-:W3:Y:S01]  /*1bd30*/  @P0 MUFU.LG2 R13, R3 ;  /* 0x00000003000d0308 */ /* 0x000ee20000000c00 */
[C---:B-1----:R-:W-:Y:S02]  /*1bd40*/  FMUL.FTZ R128, R5.reuse, R128 ;  /* 0x0000008005807220 */ /* 0x042fe40000410000 */
[----:B------:R-:W-:-:S02]  /*1bd50*/  FMUL.FTZ R129, R5, R129 ;  /* 0x0000008105817220 */ /* 0x000fc40000410000 */
[C---:B------:R-:W-:Y:S02]  /*1bd60*/  FMUL.FTZ R124, R5.reuse, R124 ;  /* 0x0000007c057c7220 */ /* 0x040fe40000410000 */
[C---:B------:R-:W-:Y:S01]  /*1bd70*/  FMUL.FTZ R125, R5.reuse, R125 ;  /* 0x0000007d057d7220 */ /* 0x040fe20000410000 */
[----:B------:R1:W4:Y:S01]  /*1bd80*/  @P0 MUFU.RCP R4, R3 ;  /* 0x0000000300040308 */ /* 0x0003220000001000 */
[----:B--2---:R-:W-:Y:S02]  /*1bd90*/  @P1 FMUL.FTZ R15, R6, 0.69314718246459960938 ;  /* 0x3f317218060f1820 */ /* 0x004fe40000410000 */
[----:B------:R-:W-:Y:S02]  /*1bda0*/  @P1 FMUL.FTZ R6, R14, c[0x0][0x2d0] ;  /* 0x0000b4000e061a20 */ /* 0x000fe40000410000 */
[C---:B------:R-:W-:Y:S02]  /*1bdb0*/  FMUL.FTZ R100, R5.reuse, R100 ;  /* 0x0000006405647220 */ /* 0x040fe40000410000 */
[----:B------:R-:W-:-:S02]  /*1bdc0*/  FMUL.FTZ R101, R5, R101 ;  /* 0x0000006505657220 */ /* 0x000fc40000410000 */
[----:B---3--:R-:W-:Y:S02]  /*1bdd0*/  @P0 FMUL.FTZ R14, R13, 0.69314718246459960938 ;  /* 0x3f3172180d0e0820 */ /* 0x008fe40000410000 */
[----:B------:R-:W-:Y:S02]  /*1bde0*/  @P0 FMUL.FTZ R13, R16, c[0x0][0x2d0] ;  /* 0x0000b400100d0a20 */ /* 0x000fe40000410000 */
[C---:B------:R-:W-:Y:S02]  /*1bdf0*/  FMUL.FTZ R104, R5.reuse, R104 ;  /* 0x0000006805687220 */ /* 0x040fe40000410000 */
[C---:B------:R-:W-:Y:S01]  /*1be00*/  FMUL.FTZ R105, R5.reuse, R105 ;  /* 0x0000006905697220 */ /* 0x040fe20000410000 */
[----:B-1----:R-:W-:Y:S01]  /*1be10*/  MOV R3, 0xff800000 ;  /* 0xff80000000037802 */ /* 0x002fe20000000f00 */
        /* <DEDUP_REMOVED lines=90> */
.L_x_2304:
        /* <DEDUP_REMOVED lines=132> */
[----:B------:R-:W-:Y:S04]  /*1cc00*/  STS [R21+0x8000], R7 ;  /* 0x0080000715007388 */ /* 0x000fe80000000800 */
        /* <DEDUP_REMOVED lines=8> */
[----:B-1----:R-:W-:-:S03]  /*1cc90*/  @P1 IMAD.WIDE R18, R196, R11, c[0x0][0x508] ;  /* 0x00014200c4121625 */ /* 0x002fc600078e020b */
[----:B------:R-:W4:Y:S04]  /*1cca0*/  @P0 LDG.E R9, [R14.64] ;  /* 0x000000060e090981 */ /* 0x000f28000c1e1900 */
[----:B------:R2:W5:Y:S01]  /*1ccb0*/  @P1 LDG.E R5, [R18.64] ;  /* 0x0000000612051981 */ /* 0x000562000c1e1900 */
[----:B---3--:R-:W-:Y:S02]  /*1ccc0*/  CS2R R10, SRZ ;  /* 0x00000000000a7805 */ /* 0x008fe4000001ff00 */
[--C-:B----4-:R-:W-:Y:S01]  /*1ccd0*/  @P0 SHF.R.S32.HI R11, RZ, 0x1f, R9.reuse ;  /* 0x0000001fff0b0819 */ /* 0x110fe20000011409 */
[----:B------:R-:W-:Y:S01]  /*1cce0*/  @P0 IMAD.MOV.U32 R10, RZ, RZ, R9 ;  /* 0x000000ffff0a0224 */ /* 0x000fe200078e0009 */
[----:B------:R-:W-:Y:S05]  /*1ccf0*/  @P1 BRA `(.L_x_2393) ;  /* 0x0000004000001947 */ /* 0x000fea0003800000 */
[----:B--2---:R-:W-:Y:S05]  /*1cd00*/  @!P0 BRA `(.L_x_2393) ;  /* 0x0000003000008947 */ /* 0x004fea0003800000 */
[----:B-----5:R-:W2:Y:S04]  /*1cd10*/  LDG.E R5, [R14.64] ;  /* 0x000000060e057981 */ /* 0x020ea8000c1e1900 */
[----:B------:R-:W2:Y:S02]  /*1cd20*/  LDG.E R8, [R14.64+0x4] ;  /* 0x000004060e087981 */ /* 0x000ea4000c1e1900 */
[----:B--2---:R-:W-:-:S02]  /*1cd30*/  IADD3 R5, -R5, R8, RZ ;  /* 0x0000000805057210 */ /* 0x004fc40007ffe1ff */
.L_x_2393:
        /* <DEDUP_REMOVED lines=13> */
[----:B------:R-:W-:Y:S01]  /*1ce10*/  LEA.HI R7, R7, R8, RZ, 0x2 ;  /* 0x0000000807077211 */ /* 0x000fe200078f10ff */
[----:B------:R-:W-:Y:S01]  /*1ce20*/  IMAD R6, R0, c[0x0][0x490], RZ ;  /* 0x0001240000067a24 */ /* 0x000fe200078e02ff */
[----:B------:R-:W-:Y:S01]  /*1ce30*/  IADD3 R4, R4, -R15, RZ ;  /* 0x8000000f04047210 */ /* 0x000fe20007ffe0ff */
[----:B------:R-:W-:Y:S01]  /*1ce40*/  IMAD R0, R0, c[0x0][0x3e8], RZ ;  /* 0x0000fa0000007a24 */ /* 0x000fe200078e02ff */
[----:B------:R-:W-:Y:S01]  /*1ce50*/  SHF.R.S32.HI R7, RZ, 0x2, R7 ;  /* 0x00000002ff077819 */ /* 0x000fe20000011407 */
[----:B------:R-:W-:Y:S01]  /*1ce60*/  IMAD R15, R197, c[0x0][0x494], R6 ;  /* 0x00012500c50f7a24 */ /* 0x000fe200078e0206 */
[----:B------:R-:W-:Y:S01]  /*1ce70*/  ISETP.NE.AND P1, PT, R9, 0x1, PT ;  /* 0x000000010900780c */ /* 0x000fe20003f25270 */
[----:B------:R-:W-:Y:S01]  /*1ce80*/  IMAD R9, R11, c[0x0][0x3a0], RZ ;  /* 0x0000e8000b097a24 */ /* 0x000fe200078e02ff */
[----:B------:R-:W-:Y:S01]  /*1ce90*/  LOP3.LUT P2, RZ, R8, 0x3, RZ, 0xc0, !PT ;  /* 0x0000000308ff7812 */ /* 0x000fe2000784c0ff */
[----:B------:R-:W-:Y:S01]  /*1cea0*/  IMAD R4, R4, 0x10, R7 ;  /* 0x0000001004047824 */ /* 0x000fe200078e0207 */
[----:B------:R-:W-:Y:S01]  /*1ceb0*/  MOV R18, R10 ;  /* 0x0000000a00127202 */ /* 0x000fe20000000f00 */
[C---:B------:R-:W-:Y:S01]  /*1cec0*/  IMAD R9, R10.reuse, c[0x0][0x3a4], R9 ;  /* 0x0000e9000a097a24 */ /* 0x040fe200078e0209 */
[-C--:B------:R-:W-:Y:S01]  /*1ced0*/  LEA.HI R14, R13, R2.reuse, RZ, 0x3 ;  /* 0x000000020d0e7211 */ /* 0x080fe200078f18ff */
[----:B------:R-:W-:Y:S01]  /*1cee0*/  IMAD R8, R17, 0x8, R4 ;  /* 0x0000000811087824 */ /* 0x000fe200078e0204 */
[----:B------:R-:W-:Y:S01]  /*1cef0*/  LEA.HI R13, R13, R2, RZ, 0x6 ;  /* 0x000000020d0d7211 */ /* 0x000fe200078f30ff */
[----:B------:R-:W-:Y:S01]  /*1cf00*/  IMAD.WIDE.U32 R10, R10, c[0x0][0x3a0], RZ ;  /* 0x0000e8000a0a7a25 */ /* 0x000fe200078e00ff */
[----:B------:R-:W-:-:S02]  /*1cf10*/  LOP3.LUT R7, R14, 0xfffffff8, RZ, 0xc0, !PT ;  /* 0xfffffff80e077812 */ /* 0x000fc400078ec0ff */
[----:B-1----:R-:W-:Y:S01]  /*1cf20*/  LEA R8, R57, R8, 0x7 ;  /* 0x0000000839087211 */ /* 0x002fe200078e38ff */
[----:B------:R-:W-:Y:S01]  /*1cf30*/  IMAD.WIDE.U32 R18, R197, c[0x0][0x490], R18 ;  /* 0x00012400c5127a25 */ /* 0x000fe200078e0012 */
[----:B------:R-:W-:Y:S02]  /*1cf40*/  IADD3 R11, R11, R9, RZ ;  /* 0x000000090b0b7210 */ /* 0x000fe40007ffe0ff */
[----:B------:R-:W-:Y:S01]  /*1cf50*/  SHF.R.S32.HI R14, RZ, 0x3, R14 ;  /* 0x00000003ff0e7819 */ /* 0x000fe2000001140e */
[----:B------:R-:W-:-:S04]  /*1cf60*/  @P1 IMAD.HI.U32 R9, R8, c[0x0][0x4ec], RZ ;  /* 0x00013b0008091a27 */ /* 0x000fc800078e00ff */
[----:B------:R-:W-:Y:S01]  /*1cf70*/  IMAD.IADD R7, R2, 0x1, -R7 ;  /* 0x0000000102077824 */ /* 0x000fe200078e0a07 */
[----:B------:R-:W-:Y:S01]  /*1cf80*/  SHF.R.S32.HI R2, RZ, 0x1f, R196 ;  /* 0x0000001fff027819 */ /* 0x000fe200000114c4 */
[----:B------:R-:W-:Y:S01]  /*1cf90*/  IMAD.MOV.U32 R6, RZ, RZ, R8 ;  /* 0x000000ffff067224 */ /* 0x000fe200078e0008 */
[----:B------:R-:W-:Y:S01]  /*1cfa0*/  @P1 SHF.R.U32.HI R6, RZ, c[0x0][0x4f0], R9 ;  /* 0x00013c00ff061a19 */ /* 0x000fe20000011609 */
[----:B------:R-:W-:Y:S01]  /*1cfb0*/  IMAD.IADD R19, R19, 0x1, R15 ;  /* 0x0000000113137824 */ /* 0x000fe200078e020f */
[----:B------:R-:W-:Y:S01]  /*1cfc0*/  SEL R196, R196, RZ, !P0 ;  /* 0x000000ffc4c47207 */ /* 0x000fe20004000000 */
[----:B------:R-:W-:Y:S01]  /*1cfd0*/  IMAD R17, R197, c[0x0][0x3ec], R0 ;  /* 0x0000fb00c5117a24 */ /* 0x000fe200078e0200 */
[----:B------:R-:W-:Y:S01]  /*1cfe0*/  SEL R2, R2, RZ, !P0 ;  /* 0x000000ff02027207 */ /* 0x000fe20004000000 */
[----:B------:R-:W-:Y:S01]  /*1cff0*/  IMAD.MOV R9, RZ, RZ, -R6 ;  /* 0x000000ffff097224 */ /* 0x000fe200078e0a06 */
[----:B------:R-:W-:Y:S01]  /*1d000*/  LEA R0, R7, R14, 0x5 ;  /* 0x0000000e07007211 */ /* 0x000fe200078e28ff */
[----:B------:R-:W-:Y:S01]  /*1d010*/  IMAD.WIDE.U32 R18, R196, c[0x0][0x498], R18 ;  /* 0x00012600c4127a25 */ /* 0x000fe200078e0012 */
[----:B------:R-:W-:-:S03]  /*1d020*/  SHF.R.S32.HI R16, RZ, 0x1f, R6 ;  /* 0x0000001fff107819 */ /* 0x000fc60000011406 */
[----:B------:R-:W-:Y:S01]  /*1d030*/  IMAD R9, R9, c[0x0][0x4e8], R8 ;  /* 0x00013a0009097a24 */ /* 0x000fe200078e0208 */
[----:B------:R-:W-:Y:S01]  /*1d040*/  IADD3 R20, P0, R6, R18, RZ ;  /* 0x0000001206147210 */ /* 0x000fe20007f1e0ff */
[----:B------:R-:W-:Y:S02]  /*1d050*/  IMAD R15, R2, c[0x0][0x498], RZ ;  /* 0x00012600020f7a24 */ /* 0x000fe400078e02ff */
[----:B------:R-:W-:Y:S01]  /*1d060*/  IMAD.WIDE.U32 R10, R197, c[0x0][0x3e8], R10 ;  /* 0x0000fa00c50a7a25 */ /* 0x000fe200078e000a */
[----:B------:R-:W-:-:S03]  /*1d070*/  SHF.R.S32.HI R18, RZ, 0x1f, R9 ;  /* 0x0000001fff127819 */ /* 0x000fc60000011409 */
[----:B------:R-:W-:Y:S01]  /*1d080*/  IMAD R15, R196, c[0x0][0x49c], R15 ;  /* 0x00012700c40f7a24 */ /* 0x000fe200078e020f */
[----:B------:R-:W-:Y:S01]  /*1d090*/  IADD3 R11, R11, R17, RZ ;  /* 0x000000110b0b7210 */ /* 0x000fe20007ffe0ff */
[----:B------:R-:W-:Y:S02]  /*1d0a0*/  IMAD R8, R57, 0x80, R0 ;  /* 0x0000008039087824 */ /* 0x000fe400078e0200 */
[----:B------:R-:W-:Y:S01]  /*1d0b0*/  IMAD R18, R18, c[0x0][0x488], RZ ;  /* 0x0001220012127a24 */ /* 0x000fe200078e02ff */
[----:B------:R-:W-:Y:S01]  /*1d0c0*/  IADD3.X R21, R16, R19, R15, P0, !PT ;  /* 0x0000001310157210 */ /* 0x000fe200007fe40f */
        /* <DEDUP_REMOVED lines=13> */
[----:B------:R-:W-:Y:S01]  /*1d1a0*/  LOP3.LUT R15, R15, 0x38, R0, 0xf8, !PT ;  /* 0x000000380f0f7812 */ /* 0x000fe200078ef800 */
[----:B------:R-:W-:Y:S01]  /*1d1b0*/  SHFL.IDX PT, R34, R9, RZ, 0x1c1f ;  /* 0x001c1fff09227589 */ /* 0x000fe200000e0000 */
[----:B------:R-:W-:Y:S01]  /*1d1c0*/  LEA.HI.X R17, R20, c[0x0][0x454], R17, 0x2, P0 ;  /* 0x0001150014117a11 */ /* 0x000fe200000f1411 */
[----:B------:R-:W-:Y:S01]  /*1d1d0*/  IMAD R7, R196, c[0x0][0x3f4], R7 ;  /* 0x0000fd00c4077a24 */ /* 0x000fe200078e0207 */
[----:B------:R-:W-:Y:S01]  /*1d1e0*/  LOP3.LUT R15, R15, R2, RZ, 0x3c, !PT ;  /* 0x000000020f0f7212 */ /* 0x000fe200078e3cff */
[----:B------:R-:W-:Y:S01]  /*1d1f0*/  SHFL.IDX PT, R48, R9, 0x1, 0x1c1f ;  /* 0x003c1f0009307f89 */ /* 0x000fe200000e0000 */
[--C-:B------:R-:W-:Y:S01]  /*1d200*/  SHF.R.S32.HI R2, RZ, 0x1f, R6.reuse ;  /* 0x0000001fff027819 */ /* 0x100fe20000011406 */
[----:B------:R-:W-:Y:S01]  /*1d210*/  IMAD.MOV R19, RZ, RZ, -R6 ;  /* 0x000000ffff137224 */ /* 0x000fe200078e0a06 */
[----:B------:R-:W-:Y:S01]  /*1d220*/  IADD3 R11, R11, R7, RZ ;  /* 0x000000070b0b7210 */ /* 0x000fe20007ffe0ff */
[----:B------:R-:W1:Y:S01]  /*1d230*/  SHFL.IDX PT, R35, R17, RZ, 0x1c1f ;  /* 0x001c1fff11237589 */ /* 0x000e6200000e0000 */
[C---:B------:R-:W-:Y:S01]  /*1d240*/  IMAD R7, R57.reuse, 0x80, R4 ;  /* 0x0000008039077824 */ /* 0x040fe200078e0204 */
[----:B------:R-:W-:Y:S01]  /*1d250*/  LEA R57, R57, R14, 0x7 ;  /* 0x0000000e39397211 */ /* 0x000fe200078e38ff */
[----:B------:R-:W-:Y:S01]  /*1d260*/  IMAD R21, R2, c[0x0][0x3e0], RZ ;  /* 0x0000f80002157a24 */ /* 0x000fe200078e02ff */
[----:B------:R-:W2:Y:S01]  /*1d270*/  SHFL.IDX PT, R49, R17, 0x1, 0x1c1f ;  /* 0x003c1f0011317f89 */ /* 0x000ea200000e0000 */
[----:B-----5:R-:W-:Y:S01]  /*1d280*/  IMAD R2, R5, c[0x0][0x4e8], RZ ;  /* 0x00013a0005027a24 */ /* 0x020fe200078e02ff */
[----:B------:R-:W-:Y:S01]  /*1d290*/  IADD3 R5, R7, 0x8, RZ ;  /* 0x0000000807057810 */ /* 0x000fe20007ffe0ff */
[----:B------:R-:W-:-:S02]  /*1d2a0*/  IMAD R19, R19, c[0x0][0x4e8], R8 ;  /* 0x00013a0013137a24 */ /* 0x000fc400078e0208 */
[C---:B------:R-:W-:Y:S01]  /*1d2b0*/  IMAD R21, R6.reuse, c[0x0][0x3e4], R21 ;  /* 0x0000f90006157a24 */ /* 0x040fe200078e0215 */
[-C--:B------:R-:W-:Y:S01]  /*1d2c0*/  ISETP.GE.OR P1, PT, R7, R2.reuse, P2 ;  /* 0x000000020700720c */ /* 0x080fe20001726670 */
[----:B------:R-:W-:Y:S01]  /*1d2d0*/  IMAD.WIDE.U32 R10, R6, c[0x0][0x3e0], R10 ;  /* 0x0000f800060a7a25 */ /* 0x000fe200078e000a */
[----:B------:R-:W-:Y:S02]  /*1d2e0*/  ISETP.GE.OR P0, PT, R5, R2, P2 ;  /* 0x000000020500720c */ /* 0x000fe40001706670 */
[----:B------:R-:W-:Y:S01]  /*1d2f0*/  SHF.L.U32 R6, R13, 0x3, RZ ;  /* 0x000000030d067819 */ /* 0x000fe200000006ff */
[----:B------:R-:W-:Y:S01]  /*1d300*/  IMAD.IADD R11, R11, 0x1, R21 ;  /* 0x000000010b0b7824 */ /* 0x000fe200078e0215 */
[----:B------:R-:W-:Y:S02]  /*1d310*/  SHF.R.S32.HI R4, RZ, 0x1f, R19 ;  /* 0x0000001fff047819 */ /* 0x000fe40000011413 */
[----:B------:R-:W-:Y:S01]  /*1d320*/  LOP3.LUT R6, R15, 0x7ffffe00, R6, 0xf8, !PT ;  /* 0x7ffffe000f067812 */ /* 0x000fe200078ef806 */
[----:B------:R-:W-:-:S03]  /*1d330*/  IMAD.WIDE.U32 R32, R19, c[0x0][0x3d8], R10 ;  /* 0x0000f60013207a25 */ /* 0x000fc600078e000a */
[----:B------:R-:W-:Y:S01]  /*1d340*/  SHF.L.U32 R58, R6, 0x1, RZ ;  /* 0x00000001063a7819 */ /* 0x000fe200000006ff */
[----:B------:R-:W-:Y:S01]  /*1d350*/  IMAD R4, R4, c[0x0][0x3d8], RZ ;  /* 0x0000f60004047a24 */ /* 0x000fe200078e02ff */
[----:B-1----:R1:W-:Y:S03]  /*1d360*/  @!P1 ST.E [R34.64], R3 ;  /* 0x0000000322009985 */ /* 0x0023e6000c101906 */
[----:B------:R-:W-:Y:S01]  /*1d370*/  IMAD R13, R19, c[0x0][0x3dc], R4 ;  /* 0x0000f700130d7a24 */ /* 0x000fe200078e0204 */
[----:B--2---:R1:W-:Y:S01]  /*1d380*/  @!P0 ST.E [R48.64], R12 ;  /* 0x0000000c30008985 */ /* 0x0043e2000c101906 */
[C---:B------:R-:W-:Y:S02]  /*1d390*/  LEA R56, P0, R32.reuse, c[0x0][0x380], 0x1 ;  /* 0x0000e00020387a11 */ /* 0x040fe400078008ff */
[----:B------:R-:W-:Y:S01]  /*1d3a0*/  IMAD.IADD R13, R33, 0x1, R13 ;  /* 0x00000001210d7824 */ /* 0x000fe200078e020d */
[----:B------:R1:W2:Y:S04]  /*1d3b0*/  LDS.128 R44, [R58+0x1080] ;  /* 0x001080003a2c7984 */ /* 0x0002a80000000c00 */
[----:B------:R1:W3:Y:S01]  /*1d3c0*/  LDS.128 R40, [R58+0x2080] ;  /* 0x002080003a287984 */ /* 0x0002e20000000c00 */
[----:B------:R-:W-:-:S02]  /*1d3d0*/  LEA.HI.X R55, R32, c[0x0][0x384], R13, 0x1, P0 ;  /* 0x0000e10020377a11 */ /* 0x000fc400000f0c0d */
[----:B------:R-:W-:Y:S01]  /*1d3e0*/  ISETP.GE.AND P0, PT, R57, R2, PT ;  /* 0x000000023900720c */ /* 0x000fe20003f06270 */
        /* <DEDUP_REMOVED lines=30> */
.L_x_2395:
[----:B--2---:R-:W-:Y:S05]  /*1d5d0*/  BSYNC B0 ;  /* 0x0000000000007941 */ /* 0x004fea0003800000 */
.L_x_2394:
        /* <DEDUP_REMOVED lines=23> */
.L_x_2397:
[----:B------:R-:W-:Y:S05]  /*1d750*/  BSYNC B0 ;  /* 0x0000000000007941 */ /* 0x000fea0003800000 */
.L_x_2396:
        /* <DEDUP_REMOVED lines=23> */
.L_x_2399:
[----:B------:R-:W-:Y:S05]  /*1d8d0*/  BSYNC B0 ;  /* 0x0000000000007941 */ /* 0x000fea0003800000 */
.L_x_2398:
        /* <DEDUP_REMOVED lines=24> */
.L_x_2392:
        /* <DEDUP_REMOVED lines=18> */
.L_x_2400:
        /* <DEDUP_REMOVED lines=41> */
.L_x_2402:
[----:B------:R-:W-:Y:S05]  /*1de10*/  BSYNC B0 ;  /* 0x0000000000007941 */ /* 0x000fea0003800000 */
.L_x_2401:
        /* <DEDUP_REMOVED lines=64> */
.L_x_2404:
[----:B------:R-:W-:Y:S05]  /*1e220*/  BSYNC B0 ;  /* 0x0000000000007941 */ /* 0x000fea0003800000 */
.L_x_2403:
        /* <DEDUP_REMOVED lines=21> */
.L_x_2406:
[----:B------:R-:W-:Y:S05]  /*1e380*/  BSYNC B0 ;  /* 0x0000000000007941 */ /* 0x000fea0003800000 */
.L_x_2405:
        /* <DEDUP_REMOVED lines=21> */
.L_x_2408:
[----:B------:R-:W-:Y:S05]  /*1e4e0*/  BSYNC B0 ;  /* 0x0000000000007941 */ /* 0x000fea0003800000 */
.L_x_2407:
        /* <DEDUP_REMOVED lines=22> */
.L_x_2409:
        /* <DEDUP_REMOVED lines=11> */
.L_x_2655:


//--------------------- .text._ZN7cutlass13device_kernelIN5flash19enable_sm80_to_sm89INS1_16FlashAttnFwdSm80INS1_25CollectiveMainloopFwdSm80ILi8ELi2ELb1EN4cute5tupleIJNS5_1CILi128EEENS7_ILi96EEENS7_ILi192EEEEEELi192ENS_10bfloat16_tEfNS_4arch4Sm80ELb1ELb0ELb0ELb0ELb0ELb0ELb1ELb0EEENS1_21CollectiveEpilogueFwdINS6_IJS8_SA_S9_EEENS6_IJNS7_ILi1EEESI_SI_EEESC_SE_Li256ELb0ELb1ELb0ELb0EEENS1_30DynamicPersistentTileSchedulerILi256ELi256ELb0ELb1ELb0EEEEEEEEEvNT_6ParamsE --------------------------
	.section	.text._ZN7cutlass13device_kernelIN5flash19enable_sm80_to_sm89INS1_16FlashAttnFwdSm80INS1_25CollectiveMainloopFwdSm80ILi8ELi2ELb1EN4cute5tupleIJNS5_1CILi128EEENS7_ILi96EEENS7_ILi192EEEEEELi192ENS_10bfloat16_tEfNS_4arch4Sm80ELb1ELb0ELb0ELb0ELb0ELb0ELb1ELb0EEENS1_21CollectiveEpilogueFwdINS6_IJS8_SA_S9_EEENS6_IJNS7_ILi1EEESI_SI_EEESC_SE_Li256ELb0ELb1ELb0ELb0EEENS1_30DynamicPersistentTileSchedulerILi256ELi256ELb0ELb1ELb0EEEEEEEEEvNT_6ParamsE,"ax",@progbits
	.sectioninfo	@"SHI_REGISTERS=255"
	.align	128
.text._ZN7cutlass13device_kernelIN5flash19enable_sm80_to_sm89INS1_16FlashAttnFwdSm80INS1_25CollectiveMainloopFwdSm80ILi8ELi2ELb1EN4cute5tupleIJNS5_1CILi128EEENS7_ILi96EEENS7_ILi192EEEEEELi192ENS_10bfloat16_tEfNS_4arch4Sm80ELb1ELb0ELb0ELb0ELb0ELb0ELb1ELb0EEENS1_21CollectiveEpilogueFwdINS6_IJS8_SA_S9_EEENS6_IJNS7_ILi1EEESI_SI_EEESC_SE_Li256ELb0ELb1ELb0ELb0EEENS1_30DynamicPersistentTileSchedulerILi256ELi256ELb0ELb1ELb0EEEEEEEEEvNT_6ParamsE:
        .type           _ZN7cutlass13device_kernelIN5flash19enable_sm80_to_sm89INS1_16FlashAttnFwdSm80INS1_25CollectiveMainloopFwdSm80ILi8ELi2ELb1EN4cute5tupleIJNS5_1CILi128EEENS7_ILi96EEENS7_ILi192EEEEEELi192ENS_10bfloat16_tEfNS_4arch4Sm80ELb1ELb0ELb0ELb0ELb0ELb0ELb1ELb0EEENS1_21CollectiveEpilogueFwdINS6_IJS8_SA_S9_EEENS6_IJNS7_ILi1EEESI_SI_EEESC_SE_Li256ELb0ELb1ELb0ELb0EEENS1_30DynamicPersistentTileSchedulerILi256ELi256ELb0ELb1ELb0EEEEEEEEEvNT_6ParamsE,@function
        .size           _ZN7cutlass13device_kernelIN5flash19enable_sm80_to_sm89INS1_16FlashAttnFwdSm80INS1_25CollectiveMainloopFwdSm80ILi8ELi2ELb1EN4cute5tupleIJNS5_1CILi128EEENS7_ILi96EEENS7_ILi192EEEEEELi192ENS_10bfloat16_tEfNS_4arch4Sm80ELb1ELb0ELb0ELb0ELb0ELb0ELb1ELb0EEENS1_21CollectiveEpilogueFwdINS6_IJS8_SA_S9_EEENS6_IJNS7_ILi1EEESI_SI_EEESC_SE_Li256ELb0ELb1ELb0ELb0EEENS1_30DynamicPersistentTileSchedulerILi256ELi256ELb0ELb1ELb0EEEEEEEEEvNT_6ParamsE,(.L_x_2656 - _ZN7cutlass13device_kernelIN5flash19enable_sm80_to_sm89INS1_16FlashAttnFwdSm80INS1_25CollectiveMainloopFwdSm80ILi8ELi2ELb1EN4cute5tupleIJNS5_1CILi128EEENS7_ILi96EEENS7_ILi192EEEEEELi192ENS_10bfloat16_tEfNS_4arch4Sm80ELb1ELb0ELb0ELb0ELb0ELb0ELb1ELb0EEENS1_21CollectiveEpilogueFwdINS6_IJS8_SA_S9_EEENS6_IJNS7_ILi1EEESI_SI_EEESC_SE_Li256ELb0ELb1ELb0ELb0EEENS1_30DynamicPersistentTileSchedulerILi256ELi256ELb0ELb1ELb0EEEEEEEEEvNT_6ParamsE)
        .other          _ZN7cutlass13device_kernelIN5flash19enable_sm80_to_sm89INS1_16FlashAttnFwdSm80INS1_25CollectiveMainloopFwdSm80ILi8ELi2ELb1EN4cute5tupleIJNS5_1CILi128EEENS7_ILi96EEENS7_ILi192EEEEEELi192ENS_10bfloat16_tEfNS_4arch4Sm80ELb1ELb0ELb0ELb0ELb0ELb0ELb1ELb0EEENS1_21CollectiveEpilogueFwdINS6_IJS8_SA_S9_EEENS6_IJNS7_ILi1EEESI_SI_EEESC_SE_Li256ELb0ELb1ELb0ELb0EEENS1_30DynamicPersistentTileSchedulerILi256ELi256ELb0ELb1ELb0EEEEEEEEEvNT_6ParamsE,@"STO_CUDA_ENTRY STV_DEFAULT"
_ZN7cutlass13device_kernelIN5flash19enable_sm80_to_sm89INS1_16FlashAttnFwdSm80INS1_25CollectiveMainloopFwdSm80ILi8ELi2ELb1EN4cute5tupleIJNS5_1CILi128EEENS7_ILi96EEENS7_ILi192EEEEEELi192ENS_10bfloat16_tEfNS_4arch4Sm80ELb1ELb0ELb0ELb0ELb0ELb0ELb1ELb0EEENS1_21CollectiveEpilogueFwdINS6_IJS8_SA_S9_EEENS6_IJNS7_ILi1EEESI_SI_EEESC_SE_Li256ELb0ELb1ELb0ELb0EEENS1_30DynamicPersistentTileSchedulerILi256ELi256ELb0ELb1ELb0EEEEEEEEEvNT_6ParamsE:
        /* <DEDUP_REMOVED lines=138> */
.L_x_2455:
        /* <DEDUP_REMOVED lines=19> */
.L_x_2411:
[----:B------:R-:W-:-:S04]  /*09d0*/  MOV R0, c[0x0][0x554] ;  /* 0x0001550000007a02 */ /* 0x000fc80000000f00 */
[----:B------:R-:W-:Y:S02]  /*09e0*/  ISETP.NE.AND P0, PT, R0, 0x1, PT ;  /* 0x000000010000780c */ /* 0x000fe40003f05270 */
[----:B------:R-:W-:-:S11]  /*09f0*/  MOV R0, R2 ;  /* 0x0000000200007202 */ /* 0x000fd60000000f00 */
[----:B------:R-:W-:-:S05]  /*0a00*/  @P0 IMAD.HI.U32 R4, R2, c[0x0][0x558], RZ ;  /* 0x0001560002040a27 */ /* 0x000fca00078e00ff */
[----:B------:R-:W-:-:S05]  /*0a10*/  @P0 SHF.R.U32.HI R0, RZ, c[0x0][0x55c], R4 ;  /* 0x00015700ff000a19 */ /* 0x000fca0000011604 */
[----:B------:R-:W-:Y:S02]  /*0a20*/  IMAD R4, R0, c[0x0][0x554], RZ ;  /* 0x0001550000047a24 */ /* 0x000fe400078e02ff */
.L_x_2412:
[----:B------:R-:W-:Y:S05]  /*0a30*/  BSYNC B0 ;  /* 0x0000000000007941 */ /* 0x000fea0003800000 */
.L_x_2410:
        /* <DEDUP_REMOVED lines=191> */
[----:B------:R-:W-:Y:S01]  /*1630*/  BAR.SYNC.DEFER_BLOCKING 0x0 ;  /* 0x0000000000007b1d */ /* 0x000fe20000010000 */
        /* <DEDUP_REMOVED lines=11> */
[----:B------:R-:W-:-:S03]  /*16f0*/  ISETP.GE.AND P0, PT, R5, R16, PT ;  /* 0x000000100500720c */ /* 0x000fc60003f06270 */
[----:B-1----:R-:W-:-:S04]  /*1700*/  @!P5 LEA R10, P1, R144, R3, 0x1 ;  /* 0x00000003900ad211 */ /* 0x002fc800078208ff */
[----:B------:R-:W-:Y:S01]  /*1710*/  @!P5 LEA.HI.X R11, R144, R4, R145, 0x1, P1 ;  /* 0x00000004900bd211 */ /* 0x000fe200008f0c91 */
[----:B------:R-:W-:Y:S01]  /*1720*/  SHFL.IDX PT, R15, R2, 0x3, 0x181f ;  /* 0x00781f00020f7f89 */ /* 0x000fe200000e0000 */
[----:B------:R-:W-:-:S04]  /*1730*/  IMAD.MOV.U32 R100, RZ, RZ, -0x60 ;  /* 0xffffffa0ff647424 */ /* 0x000fc800078e00ff */
[----:B------:R-:W-:Y:S01]  /*1740*/  IMAD R100, R226, R100, 0x60 ;  /* 0x00000060e2647424 */ /* 0x000fe200078e0264 */
[C---:B--2---:R-:W-:Y:S02]  /*1750*/  ISETP.GE.AND P3, PT, R52.reuse, c[0x0][0x198], PT ;  /* 0x0000660034007a0c */ /* 0x044fe40003f66270 */
[CC--:B------:R-:W-:Y:S02]  /*1760*/  @!P5 LEA R8, P4, R52.reuse, R3.reuse, 0x1 ;  /* 0x000000033408d211 */ /* 0x0c0fe400078808ff */
[C---:B---3--:R-:W-:Y:S01]  /*1770*/  ISETP.GE.AND P1, PT, R19.reuse, c[0x0][0x198], PT ;  /* 0x0000660013007a0c */ /* 0x048fe20003f26270 */
[----:B----4-:R1:W-:Y:S01]  /*1780*/  @!P5 LDGSTS.E.BYPASS.LTC128B.128 [R18+0x100], [R10.64], !P6 ;  /* 0x001000000a12dfae */ /* 0x0103e2000f101d46 */
[----:B-----5:R-:W-:Y:S02]  /*1790*/  @!P5 LEA.HI.X R9, R52, R4, R26, 0x1, P4 ;  /* 0x000000043409d211 */ /* 0x020fe400020f0c1a */
[----:B------:R-:W-:Y:S02]  /*17a0*/  @!P5 LEA R6, P4, R19, R3, 0x1 ;  /* 0x000000031306d211 */ /* 0x000fe400078808ff */
        /* <DEDUP_REMOVED lines=44> */
[----:B------:R-:W-:Y:S02]  /*1a70*/  IMAD.MOV.U32 R23, RZ, RZ, R22 ;  /* 0x000000ffff177224 */ /* 0x000fe400078e0016 */
[----:B------:R-:W-:Y:S02]  /*1a80*/  IMAD.IADD R0, R7, 0x1, R8 ;  /* 0x0000000107007824 */ /* 0x000fe400078e0208 */
[----:B------:R-:W-:Y:S01]  /*1a90*/  IMAD.MOV.U32 R22, RZ, RZ, R20 ;  /* 0x000000ffff167224 */ /* 0x000fe200078e0014 */
[----:B------:R2:W-:Y:S01]  /*1aa0*/  @!P0 LDGSTS.E.BYPASS.LTC128B.128 [R18+0xb100], [R2.64], !P1 ;  /* 0x0b10000002128fae */ /* 0x0005e2000c901d46 */
[----:B------:R-:W-:-:S02]  /*1ab0*/  IMAD R0, R0, 0x60, RZ ;  /* 0x0000006000007824 */ /* 0x000fc400078e02ff */
[----:B------:R-:W-:Y:S01]  /*1ac0*/  IMAD.MOV.U32 R20, RZ, RZ, c[0x0][0x1e0] ;  /* 0x00007800ff147624 */ /* 0x000fe200078e00ff */
[----:B------:R-:W-:Y:S01]  /*1ad0*/  ISETP.GE.AND P5, PT, R9, 0x41, PT ;  /* 0x000000410900780c */ /* 0x000fe20003fa6270 */
[----:B------:R-:W-:Y:S01]  /*1ae0*/  IMAD.MOV.U32 R8, RZ, RZ, c[0x0][0x1e4] ;  /* 0x00007900ff087624 */ /* 0x000fe200078e00ff */
[----:B------:R-:W-:Y:S01]  /*1af0*/  @P4 ISETP.GE.AND P3, PT, R144, c[0x0][0x1d4], PT ;  /* 0x0000750090004a0c */ /* 0x000fe20003f66270 */
[----:B------:R-:W-:Y:S01]  /*1b00*/  IMAD.WIDE.U32 R12, R20, 0x40, RZ ;  /* 0x00000040140c7825 */ /* 0x000fe200078e00ff */
[----:B------:R-:W0:Y:S03]  /*1b10*/  LDGDEPBAR ;  /* 0x00000000000079af */ /* 0x000e260000000000 */
        /* <DEDUP_REMOVED lines=131> */
.L_x_2415:
[----:B--234-:R-:W-:Y:S05]  /*2350*/  BSYNC B0 ;  /* 0x0000000000007941 */ /* 0x01cfea0003800000 */
.L_x_2414:
        /* <DEDUP_REMOVED lines=55> */
.L_x_2417:
[----:B--23--:R-:W-:Y:S05]  /*26d0*/  BSYNC B0 ;  /* 0x0000000000007941 */ /* 0x00cfea0003800000 */
.L_x_2416:
[C---:B------:R-:W-:Y:S08]  /*26e0*/  HMMA.16816.F32.BF16 R16, R152.reuse, R20, RZ ;  /* 0x000000149810723c */ /* 0x040ff000000418ff */
[C---:B------:R-:W-:Y:S08]  /*26f0*/  HMMA.16816.F32.BF16 R12, R152.reuse, R22, RZ ;  /* 0x00000016980c723c */ /* 0x040ff000000418ff */
[C---:B------:R-:W-:Y:S08]  /*2700*/  HMMA.16816.F32.BF16 R8, R152.reuse, R24, RZ ;  /* 0x000000189808723c */ /* 0x040ff000000418ff */
[----:B------:R-:W-:Y:S01]  /*2710*/  HMMA.16816.F32.BF16 R4, R152, R26, RZ ;  /* 0x0000001a9804723c */ /* 0x000fe200000418ff */
[----:B------:R-:W-:Y:S01]  /*2720*/  IMAD.MOV.U32 R0, RZ, RZ, 0x40 ;  /* 0x00000040ff007424 */ /* 0x000fe200078e00ff */
[----:B------:R-:W-:Y:S01]  /*2730*/  LOP3.LUT P0, RZ, R53, 0x4, RZ, 0xc0, !PT ;  /* 0x0000000435ff7812 */ /* 0x000fe2000780c0ff */
[----:B------:R-:W2:Y:S03]  /*2740*/  LDL R102, [R1+0x98] ;  /* 0x0000980001667983 */ /* 0x000ea60000100800 */
[----:B------:R-:W-:Y:S01]  /*2750*/  SEL R206, R0, 0xffffffc0, !P0 ;  /* 0xffffffc000ce7807 */ /* 0x000fe20004000000 */
[----:B------:R-:W3:Y:S01]  /*2760*/  LDL R101, [R1+0x58] ;  /* 0x0000580001657983 */ /* 0x000ee20000100800 */
[C---:B-1----:R-:W-:Y:S03]  /*2770*/  HMMA.16816.F32.BF16 R80, R156.reuse, R32, R16 ;  /* 0x000000209c50723c */ /* 0x042fe60000041810 */
[----:B------:R-:W0:Y:S05]  /*2780*/  LDGDEPBAR ;  /* 0x00000000000079af */ /* 0x000e2a0000000000 */
[----:B------:R-:W-:Y:S01]  /*2790*/  HMMA.16816.F32.BF16 R76, R156, R34, R12 ;  /* 0x000000229c4c723c */ /* 0x000fe2000004180c */
[----:B------:R-:W-:-:S05]  /*27a0*/  IMAD.IADD R2, R209, 0x1, R206 ;  /* 0x00000001d1027824 */ /* 0x000fca00078e02ce */
[----:B------:R-:W-:Y:S02]  /*27b0*/  LDSM.16.M88.4 R68, [R2+0x800] ;  /* 0x000800000244783b */ /* 0x000fe40000000200 */
[C---:B------:R-:W-:Y:S08]  /*27c0*/  HMMA.16816.F32.BF16 R88, R156.reuse, R28, R8 ;  /* 0x0000001c9c58723c */ /* 0x040ff00000041808 */
[----:B------:R-:W-:Y:S08]  /*27d0*/  HMMA.16816.F32.BF16 R84, R156, R30, R4 ;  /* 0x0000001e9c54723c */ /* 0x000ff00000041804 */
[C---:B----4-:R-:W-:Y:S08]  /*27e0*/  HMMA.16816.F32.BF16 R32, R152.reuse, R36, RZ ;  /* 0x000000249820723c */ /* 0x050ff000000418ff */
[C---:B------:R-:W-:Y:S08]  /*27f0*/  HMMA.16816.F32.BF16 R28, R152.reuse, R38, RZ ;  /* 0x00000026981c723c */ /* 0x040ff000000418ff */
[C---:B------:R-:W-:Y:S08]  /*2800*/  HMMA.16816.F32.BF16 R24, R152.reuse, R40, RZ ;  /* 0x000000289818723c */ /* 0x040ff000000418ff */
[C---:B------:R-:W-:Y:S08]  /*2810*/  HMMA.16816.F32.BF16 R16, R152.reuse, R44, RZ ;  /* 0x0000002c9810723c */ /* 0x040ff000000418ff */
[C---:B------:R-:W-:Y:S01]  /*2820*/  HMMA.16816.F32.BF16 R12, R152.reuse, R46, RZ ;  /* 0x0000002e980c723c */ /* 0x040fe200000418ff */
[----:B------:R-:W1:Y:S07]  /*2830*/  LDSM.16.M88.4 R44, [R2] ;  /* 0x00000000022c783b */ /* 0x000e6e0000000200 */
[C---:B------:R-:W-:Y:S01]  /*2840*/  HMMA.16816.F32.BF16 R20, R152.reuse, R42, RZ ;  /* 0x0000002a9814723c */ /* 0x040fe200000418ff */
[----:B------:R-:W4:Y:S07]  /*2850*/  LDSM.16.M88.4 R40, [R2+0x1000] ;  /* 0x001000000228783b */ /* 0x000f2e0000000200 */
[----:B------:R-:W-:Y:S08]  /*2860*/  HMMA.16816.F32.BF16 R8, R152, R48, RZ ;  /* 0x000000309808723c */ /* 0x000ff000000418ff */
[C---:B------:R-:W-:Y:S01]  /*2870*/  HMMA.16816.F32.BF16 R72, R156.reuse, R64, R32 ;  /* 0x000000409c48723c */ /* 0x040fe20000041820 */
[----:B------:R-:W5:Y:S07]  /*2880*/  LDSM.16.M88.4 R32, [R2+0x1800] ;  /* 0x001800000220783b */ /* 0x000f6e0000000200 */
[C---:B------:R-:W-:Y:S01]  /*2890*/  HMMA.16816.F32.BF16 R64, R156.reuse, R66, R28 ;  /* 0x000000429c40723c */ /* 0x040fe2000004181c */
[----:B------:R-:W1:Y:S07]  /*28a0*/  LDSM.16.M88.4 R28, [R2+0x2000] ;  /* 0x00200000021c783b */ /* 0x000e6e0000000200 */
[----:B------:R-:W-:Y:S01]  /*28b0*/  HMMA.16816.F32.BF16 R60, R156, R56, R24 ;  /* 0x000000389c3c723c */ /* 0x000fe20000041818 */
[----:B------:R-:W1:Y:S01]  /*28c0*/  LDSM.16.M88.4 R24, [R2+0x2800] ;  /* 0x002800000218783b */ /* 0x000e620000000200 */
[----:B------:R-:W-:-:S06]  /*28d0*/  IADD3 R0, R206, R209, R208 ;  /* 0x000000d1ce007210 */ /* 0x000fcc0007ffe0d0 */
[----:B------:R-:W-:Y:S08]  /*28e0*/  HMMA.16816.F32.BF16 R4, R152, R50, RZ ;  /* 0x000000329804723c */ /* 0x000ff000000418ff */
[C---:B------:R-:W-:Y:S08]  /*28f0*/  HMMA.16816.F32.BF16 R56, R156.reuse, R58, R20 ;  /* 0x0000003a9c38723c */ /* 0x040ff00000041814 */
[C---:B------:R-:W-:Y:S01]  /*2900*/  HMMA.16816.F32.BF16 R52, R156.reuse, R92, R16 ;  /* 0x0000005c9c34723c */ /* 0x040fe20000041810 */
[----:B------:R-:W5:Y:S07]  /*2910*/  LDSM.16.M88.4 R16, [R0] ;  /* 0x000000000010783b */ /* 0x000f6e0000000200 */
[C---:B------:R-:W-:Y:S08]  /*2920*/  HMMA.16816.F32.BF16 R48, R156.reuse, R94, R12 ;  /* 0x0000005e9c30723c */ /* 0x040ff0000004180c */
[----:B------:R-:W-:Y:S08]  /*2930*/  HMMA.16816.F32.BF16 R36, R156, R96, R8 ;  /* 0x000000609c24723c */ /* 0x000ff00000041808 */
[C---:B-1----:R-:W-:Y:S08]  /*2940*/  HMMA.16816.F32.BF16 R12, R160.reuse, R44, R80 ;  /* 0x0000002ca00c723c */ /* 0x042ff00000041850 */
[C---:B----4-:R-:W-:Y:S08]  /*2950*/  HMMA.16816.F32.BF16 R72, R160.reuse, R40, R72 ;  /* 0x00000028a048723c */ /* 0x050ff00000041848 */
[C---:B------:R-:W-:Y:S01]  /*2960*/  HMMA.16816.F32.BF16 R80, R160.reuse, R42, R64 ;  /* 0x0000002aa050723c */ /* 0x040fe20000041840 */
[----:B------:R-:W1:Y:S07]  /*2970*/  LDSM.16.M88.4 R40, [R0+0x800] ;  /* 0x000800000028783b */ /* 0x000e6e0000000200 */
[----:B------:R-:W-:Y:S08]  /*2980*/  HMMA.16816.F32.BF16 R8, R160, R46, R76 ;  /* 0x0000002ea008723c */ /* 0x000ff0000004184c */
[----:B------:R-:W-:Y:S08]  /*2990*/  HMMA.16816.F32.BF16 R20, R156, R98, R4 ;  /* 0x000000629c14723c */ /* 0x000ff00000041804 */
[C---:B------:R-:W-:Y:S08]  /*29a0*/  HMMA.16816.F32.BF16 R4, R160.reuse, R68, R88 ;  /* 0x00000044a004723c */ /* 0x040ff00000041858 */
[C---:B------:R-:W-:Y:S08]  /*29b0*/  HMMA.16816.F32.BF16 R84, R160.reuse, R70, R84 ;  /* 0x00000046a054723c */ /* 0x040ff00000041854 */
[C---:B-----5:R-:W-:Y:S01]  /*29c0*/  HMMA.16816.F32.BF16 R68, R160.reuse, R34, R56 ;  /* 0x00000022a044723c */ /* 0x060fe20000041838 */
[----:B------:R-:W4:Y:S07]  /*29d0*/  LDSM.16.M88.4 R56, [R0+0x1000] ;  /* 0x001000000038783b */ /* 0x000f2e0000000200 */
[C---:B------:R-:W-:Y:S01]  /*29e0*/  HMMA.16816.F32.BF16 R92, R160.reuse, R28, R52 ;  /* 0x0000001ca05c723c */ /* 0x040fe20000041834 */
[----:B------:R-:W5:Y:S07]  /*29f0*/  LDSM.16.M88.4 R52, [R0+0x1800] ;  /* 0x001800000034783b */ /* 0x000f6e0000000200 */
[C---:B------:R-:W-:Y:S01]  /*2a00*/  HMMA.16816.F32.BF16 R76, R160.reuse, R30, R48 ;  /* 0x0000001ea04c723c */ /* 0x040fe20000041830 */
[----:B------:R-:W1:Y:S04]  /*2a10*/  LDSM.16.M88.4 R48, [R0+0x2000] ;  /* 0x002000000030783b */ /* 0x000e680000000200 */
[----:B------:R-:W-:Y:S03]  /*2a20*/  LDSM.16.M88.4 R28, [R209+0x3800] ;  /* 0x00380000d11c783b */ /* 0x000fe60000000200 */
[C---:B------:R-:W-:Y:S01]  /*2a30*/  HMMA.16816.F32.BF16 R96, R160.reuse, R32, R60 ;  /* 0x00000020a060723c */ /* 0x040fe2000004183c */
[----:B------:R-:W2:Y:S07]  /*2a40*/  LDSM.16.M88.4 R32, [R209+0x3000] ;  /* 0x00300000d120783b */ /* 0x000eae0000000200 */
[----:B------:R-:W-:Y:S01]  /*2a50*/  HMMA.16816.F32.BF16 R88, R160, R24, R36 ;  /* 0x00000018a058723c */ /* 0x000fe20000041824 */
[----:B------:R-:W2:Y:S07]  /*2a60*/  LDSM.16.M88.4 R36, [R0+0x2800] ;  /* 0x002800000024783b */ /* 0x000eae0000000200 */
[----:B------:R-:W-:Y:S08]  /*2a70*/  HMMA.16816.F32.BF16 R44, R164, R18, R8 ;  /* 0x00000012a42c723c */ /* 0x000ff00000041808 */
[----:B------:R-:W-:Y:S01]  /*2a80*/  HMMA.16816.F32.BF16 R64, R160, R26, R20 ;  /* 0x0000001aa040723c */ /* 0x000fe20000041814 */
[----:B------:R-:W2:Y:S07]  /*2a90*/  LDSM.16.M88.4 R24, [R209+0x4000] ;  /* 0x00400000d118783b */ /* 0x000eae0000000200 */
[C---:B------:R-:W-:Y:S08]  /*2aa0*/  HMMA.16816.F32.BF16 R60, R164.reuse, R16, R12 ;  /* 0x00000010a43c723c */ /* 0x040ff0000004180c */
[C---:B-1----:R-:W-:Y:S08]  /*2ab0*/  HMMA.16816.F32.BF16 R20, R164.reuse, R40, R4 ;  /* 0x00000028a414723c */ /* 0x042ff00000041804 */
[C---:B------:R-:W-:Y:S01]  /*2ac0*/  HMMA.16816.F32.BF16 R16, R164.reuse, R42, R84 ;  /* 0x0000002aa410723c */ /* 0x040fe20000041854 */
[----:B------:R-:W1:Y:S07]  /*2ad0*/  LDSM.16.M88.4 R40, [R209+0x4800] ;  /* 0x00480000d128783b */ /* 0x000e6e0000000200 */
[C---:B----4-:R-:W-:Y:S08]  /*2ae0*/  HMMA.16816.F32.BF16 R8, R164.reuse, R58, R80 ;  /* 0x0000003aa408723c */ /* 0x050ff00000041850 */
[C---:B-----5:R-:W-:Y:S08]  /*2af0*/  HMMA.16816.F32.BF16 R4, R164.reuse, R52, R96 ;  /* 0x00000034a404723c */ /* 0x060ff00000041860 */
[C---:B------:R-:W-:Y:S08]  /*2b00*/  HMMA.16816.F32.BF16 R52, R164.reuse, R54, R68 ;  /* 0x00000036a434723c */ /* 0x040ff00000041844 */
[C---:B------:R-:W-:Y:S01]  /*2b10*/  HMMA.16816.F32.BF16 R12, R164.reuse, R56, R72 ;  /* 0x00000038a40c723c */ /* 0x040fe20000041848 */
[----:B------:R-:W4:Y:S07]  /*2b20*/  LDSM.16.M88.4 R56, [R209+0x5000] ;  /* 0x00500000d138783b */ /* 0x000f2e0000000200 */
[C---:B------:R-:W-:Y:S08]  /*2b30*/  HMMA.16816.F32.BF16 R68, R164.reuse, R48, R92 ;  /* 0x00000030a444723c */ /* 0x040ff0000004185c */
[----:B------:R-:W-:Y:S01]  /*2b40*/  HMMA.16816.F32.BF16 R76, R164, R50, R76 ;  /* 0x00000032a44c723c */ /* 0x000fe2000004184c */
[----:B------:R-:W5:Y:S07]  /*2b50*/  LDSM.16.M88.4 R48, [R209+0x5800] ;  /* 0x00580000d130783b */ /* 0x000f6e0000000200 */
[----:B--2---:R-:W-:Y:S01]  /*2b60*/  HMMA.16816.F32.BF16 R80, R168, R34, R44 ;  /* 0x00000022a850723c */ /* 0x004fe2000004182c */
[----:B------:R-:W2:Y:S07]  /*2b70*/  LDSM.16.M88.4 R44, [R3+0x3000] ;  /* 0x00300000032c783b */ /* 0x000eae0000000200 */
[C---:B------:R-:W-:Y:S08]  /*2b80*/  HMMA.16816.F32.BF16 R96, R164.reuse, R36, R88 ;  /* 0x00000024a460723c */ /* 0x040ff00000041858 */
[----:B------:R-:W-:Y:S01]  /*2b90*/  HMMA.16816.F32.BF16 R84, R164, R38, R64 ;  /* 0x00000026a454723c */ /* 0x000fe20000041840 */
[----:B------:R-:W1:Y:S07]  /*2ba0*/  LDSM.16.M88.4 R36, [R3+0x3800] ;  /* 0x003800000324783b */ /* 0x000e6e0000000200 */
[C---:B------:R-:W-:Y:S01]  /*2bb0*/  HMMA.16816.F32.BF16 R92, R168.reuse, R32, R60 ;  /* 0x00000020a85c723c */ /* 0x040fe2000004183c */
[----:B------:R-:W2:Y:S07]  /*2bc0*/  LDSM.16.M88.4 R32, [R3+0x4000] ;  /* 0x004000000320783b */ /* 0x000eae0000000200 */
[C---:B------:R-:W-:Y:S08]  /*2bd0*/  HMMA.16816.F32.BF16 R88, R168.reuse, R28, R20 ;  /* 0x0000001ca858723c */ /* 0x040ff00000041814 */
        /* <DEDUP_REMOVED lines=8> */
[C---:B----4-:R-:W-:Y:S08]  /*2c60*/  HMMA.16816.F32.BF16 R12, R168.reuse, R56, R68 ;  /* 0x00000038a80c723c */ /* 0x050ff00000041844 */
[C---:B------:R-:W-:Y:S01]  /*2c70*/  HMMA.16816.F32.BF16 R8, R168.reuse, R58, R76 ;  /* 0x0000003aa808723c */ /* 0x040fe2000004184c */
[----:B------:R-:W-:Y:S07]  /*2c80*/  LDSM.16.M88.4 R56, [R2+0x4000] ;  /* 0x004000000238783b */ /* 0x000fee0000000200 */
[C---:B-----5:R-:W-:Y:S08]  /*2c90*/  HMMA.16816.F32.BF16 R4, R168.reuse, R48, R96 ;  /* 0x00000030a804723c */ /* 0x060ff00000041860 */
[----:B------:R-:W-:Y:S08]  /*2ca0*/  HMMA.16816.F32.BF16 R48, R168, R50, R84 ;  /* 0x00000032a830723c */ /* 0x000ff00000041854 */
[C---:B--2---:R-:W-:Y:S08]  /*2cb0*/  HMMA.16816.F32.BF16 R52, R172.reuse, R44, R92 ;  /* 0x0000002cac34723c */ /* 0x044ff0000004185c */
[C---:B------:R-:W-:Y:S01]  /*2cc0*/  HMMA.16816.F32.BF16 R76, R172.reuse, R46, R80 ;  /* 0x0000002eac4c723c */ /* 0x040fe20000041850 */
[----:B------:R-:W2:Y:S07]  /*2cd0*/  LDSM.16.M88.4 R44, [R2+0x3000] ;  /* 0x00300000022c783b */ /* 0x000eae0000000200 */
[C---:B------:R-:W-:Y:S08]  /*2ce0*/  HMMA.16816.F32.BF16 R96, R172.reuse, R36, R88 ;  /* 0x00000024ac60723c */ /* 0x040ff00000041858 */
[C---:B------:R-:W-:Y:S01]  /*2cf0*/  HMMA.16816.F32.BF16 R84, R172.reuse, R38, R72 ;  /* 0x00000026ac54723c */ /* 0x040fe20000041848 */
[----:B------:R-:W4:Y:S07]  /*2d00*/  LDSM.16.M88.4 R36, [R2+0x4800] ;  /* 0x004800000224783b */ /* 0x000f2e0000000200 */
[C---:B------:R-:W-:Y:S01]  /*2d10*/  HMMA.16816.F32.BF16 R80, R172.reuse, R34, R60 ;  /* 0x00000022ac50723c */ /* 0x040fe2000004183c */
[----:B------:R-:W5:Y:S07]  /*2d20*/  LDSM.16.M88.4 R60, [R2+0x3800] ;  /* 0x00380000023c783b */ /* 0x000f6e0000000200 */
[C---:B------:R-:W-:Y:S01]  /*2d30*/  HMMA.16816.F32.BF16 R92, R172.reuse, R32, R64 ;  /* 0x00000020ac5c723c */ /* 0x040fe20000041840 */
[----:B------:R-:W2:Y:S07]  /*2d40*/  LDSM.16.M88.4 R32, [R2+0x5000] ;  /* 0x005000000220783b */ /* 0x000eae0000000200 */
[C---:B------:R-:W-:Y:S08]  /*2d50*/  HMMA.16816.F32.BF16 R88, R172.reuse, R28, R20 ;  /* 0x0000001cac58723c */ /* 0x040ff00000041814 */
[C---:B------:R-:W-:Y:S01]  /*2d60*/  HMMA.16816.F32.BF16 R72, R172.reuse, R30, R16 ;  /* 0x0000001eac48723c */ /* 0x040fe20000041810 */
[----:B------:R-:W3:Y:S04]  /*2d70*/  LDSM.16.M88.4 R28, [R2+0x5800] ;  /* 0x00580000021c783b */ /* 0x000ee80000000200 */
[----:B------:R-:W3:Y:S03]  /*2d80*/  LDSM.16.M88.4 R16, [R0+0x3000] ;  /* 0x003000000010783b */ /* 0x000ee60000000200 */
[C---:B------:R-:W-:Y:S08]  /*2d90*/  HMMA.16816.F32.BF16 R68, R172.reuse, R24, R12 ;  /* 0x00000018ac44723c */ /* 0x040ff0000004180c */
[C---:B------:R-:W-:Y:S08]  /*2da0*/  HMMA.16816.F32.BF16 R64, R172.reuse, R26, R8 ;  /* 0x0000001aac40723c */ /* 0x040ff00000041808 */
[C---:B-1----:R-:W-:Y:S08]  /*2db0*/  HMMA.16816.F32.BF16 R24, R172.reuse, R40, R4 ;  /* 0x00000028ac18723c */ /* 0x042ff00000041804 */
[----:B------:R-:W-:Y:S08]  /*2dc0*/  HMMA.16816.F32.BF16 R20, R172, R42, R48 ;  /* 0x0000002aac14723c */ /* 0x000ff00000041830 */
[C---:B--2---:R-:W-:Y:S08]  /*2dd0*/  HMMA.16816.F32.BF16 R12, R176.reuse, R44, R52 ;  /* 0x0000002cb00c723c */ /* 0x044ff00000041834 */
[C---:B------:R-:W-:Y:S01]  /*2de0*/  HMMA.16816.F32.BF16 R8, R176.reuse, R46, R76 ;  /* 0x0000002eb008723c */ /* 0x040fe2000004184c */
[----:B------:R-:W1:Y:S07]  /*2df0*/  LDSM.16.M88.4 R44, [R0+0x3800] ;  /* 0x00380000002c783b */ /* 0x000e6e0000000200 */
[C---:B------:R-:W-:Y:S08]  /*2e00*/  HMMA.16816.F32.BF16 R52, R176.reuse, R56, R92 ;  /* 0x00000038b034723c */ /* 0x040ff0000004185c */
[C---:B------:R-:W-:Y:S01]  /*2e10*/  HMMA.16816.F32.BF16 R76, R176.reuse, R58, R80 ;  /* 0x0000003ab04c723c */ /* 0x040fe20000041850 */
[----:B------:R-:W-:Y:S07]  /*2e20*/  LDSM.16.M88.4 R56, [R0+0x5000] ;  /* 0x005000000038783b */ /* 0x000fee0000000200 */
[C---:B----4-:R-:W-:Y:S08]  /*2e30*/  HMMA.16816.F32.BF16 R92, R176.reuse, R36, R88 ;  /* 0x00000024b05c723c */ /* 0x050ff00000041858 */
[C---:B------:R-:W-:Y:S01]  /*2e40*/  HMMA.16816.F32.BF16 R80, R176.reuse, R38, R72 ;  /* 0x00000026b050723c */ /* 0x040fe20000041848 */
[----:B------:R-:W2:Y:S07]  /*2e50*/  LDSM.16.M88.4 R36, [R0+0x4000] ;  /* 0x004000000024783b */ /* 0x000eae0000000200 */
[C---:B-----5:R-:W-:Y:S08]  /*2e60*/  HMMA.16816.F32.BF16 R4, R176.reuse, R60, R96 ;  /* 0x0000003cb004723c */ /* 0x060ff00000041860 */
[C---:B------:R-:W-:Y:S01]  /*2e70*/  HMMA.16816.F32.BF16 R48, R176.reuse, R62, R84 ;  /* 0x0000003eb030723c */ /* 0x040fe20000041854 */
[----:B------:R-:W4:Y:S07]  /*2e80*/  LDSM.16.M88.4 R60, [R0+0x4800] ;  /* 0x00480000003c783b */ /* 0x000f2e0000000200 */
[C---:B------:R-:W-:Y:S08]  /*2e90*/  HMMA.16816.F32.BF16 R88, R176.reuse, R32, R68 ;  /* 0x00000020b058723c */ /* 0x040ff00000041844 */
[C---:B------:R-:W-:Y:S01]  /*2ea0*/  HMMA.16816.F32.BF16 R72, R176.reuse, R34, R64 ;  /* 0x00000022b048723c */ /* 0x040fe20000041840 */
[----:B------:R-:W5:Y:S07]  /*2eb0*/  LDSM.16.M88.4 R32, [R0+0x5800] ;  /* 0x005800000020783b */ /* 0x000f6e0000000200 */
[C---:B---3--:R-:W-:Y:S01]  /*2ec0*/  HMMA.16816.F32.BF16 R84, R176.reuse, R28, R24 ;  /* 0x0000001cb054723c */ /* 0x048fe20000041818 */
[----:B------:R-:W-:Y:S07]  /*2ed0*/  LDSM.16.M88.4 R24, [R209+0x6800] ;  /* 0x00680000d118783b */ /* 0x000fee0000000200 */
[----:B------:R-:W-:Y:S01]  /*2ee0*/  HMMA.16816.F32.BF16 R68, R176, R30, R20 ;  /* 0x0000001eb044723c */ /* 0x000fe20000041814 */
[----:B------:R-:W3:Y:S04]  /*2ef0*/  LDSM.16.M88.4 R28, [R209+0x6000] ;  /* 0x00600000d11c783b */ /* 0x000ee80000000200 */
[----:B------:R-:W3:Y:S03]  /*2f00*/  LDSM.16.M88.4 R20, [R209+0x7000] ;  /* 0x00700000d114783b */ /* 0x000ee60000000200 */
[C---:B------:R-:W-:Y:S08]  /*2f10*/  HMMA.16816.F32.BF16 R64, R180.reuse, R16, R12 ;  /* 0x00000010b440723c */ /* 0x040ff0000004180c */
[C---:B------:R-:W-:Y:S08]  /*2f20*/  HMMA.16816.F32.BF16 R40, R180.reuse, R18, R8 ;  /* 0x00000012b428723c */ /* 0x040ff00000041808 */
        /* <DEDUP_REMOVED lines=8> */
[C---:B------:R-:W-:Y:S01]  /*2fb0*/  HMMA.16816.F32.BF16 R72, R180.reuse, R58, R72 ;  /* 0x0000003ab448723c */ /* 0x040fe20000041848 */
[----:B------:R-:W2:Y:S07]  /*2fc0*/  LDSM.16.M88.4 R56, [R209+0x8000] ;  /* 0x00800000d138783b */ /* 0x000eae0000000200 */
[C---:B-----5:R-:W-:Y:S08]  /*2fd0*/  HMMA.16816.F32.BF16 R88, R180.reuse, R32, R84 ;  /* 0x00000020b458723c */ /* 0x060ff00000041854 */
[----:B------:R-:W-:Y:S01]  /*2fe0*/  HMMA.16816.F32.BF16 R68, R180, R34, R68 ;  /* 0x00000022b444723c */ /* 0x000fe20000041844 */
[----:B------:R-:W4:Y:S07]  /*2ff0*/  LDSM.16.M88.4 R32, [R209+0x8800] ;  /* 0x00880000d120783b */ /* 0x000f2e0000000200 */
[C---:B---3--:R-:W-:Y:S08]  /*3000*/  HMMA.16816.F32.BF16 R84, R184.reuse, R28, R64 ;  /* 0x0000001cb854723c */ /* 0x048ff00000041840 */
[C---:B------:R-:W-:Y:S01]  /*3010*/  HMMA.16816.F32.BF16 R76, R184.reuse, R30, R40 ;  /* 0x0000001eb84c723c */ /* 0x040fe20000041828 */
[----:B------:R-:W3:Y:S04]  /*3020*/  LDSM.16.M88.4 R28, [R3+0x6800] ;  /* 0x00680000031c783b */ /* 0x000ee80000000200 */
[----:B------:R-:W5:Y:S03]  /*3030*/  LDSM.16.M88.4 R40, [R3+0x6000] ;  /* 0x006000000328783b */ /* 0x000f660000000200 */
[C---:B------:R-:W-:Y:S08]  /*3040*/  HMMA.16816.F32.BF16 R80, R184.reuse, R24, R16 ;  /* 0x00000018b850723c */ /* 0x040ff00000041810 */
[C---:B------:R-:W-:Y:S01]  /*3050*/  HMMA.16816.F32.BF16 R64, R184.reuse, R26, R12 ;  /* 0x0000001ab840723c */ /* 0x040fe2000004180c */
[----:B------:R-:W3:Y:S07]  /*3060*/  LDSM.16.M88.4 R24, [R3+0x7000] ;  /* 0x007000000318783b */ /* 0x000eee0000000200 */
[C---:B------:R-:W-:Y:S08]  /*3070*/  HMMA.16816.F32.BF16 R52, R184.reuse, R20, R8 ;  /* 0x00000014b834723c */ /* 0x040ff00000041808 */
[C---:B------:R-:W-:Y:S01]  /*3080*/  HMMA.16816.F32.BF16 R16, R184.reuse, R22, R4 ;  /* 0x00000016b810723c */ /* 0x040fe20000041804 */
[----:B------:R-:W3:Y:S07]  /*3090*/  LDSM.16.M88.4 R20, [R3+0x7800] ;  /* 0x007800000314783b */ /* 0x000eee0000000200 */
[C---:B-1----:R-:W-:Y:S08]  /*30a0*/  HMMA.16816.F32.BF16 R12, R184.reuse, R44, R36 ;  /* 0x0000002cb80c723c */ /* 0x042ff00000041824 */
[C---:B------:R-:W-:Y:S01]  /*30b0*/  HMMA.16816.F32.BF16 R8, R184.reuse, R46, R48 ;  /* 0x0000002eb808723c */ /* 0x040fe20000041830 */
        /* <DEDUP_REMOVED lines=8> */
[----:B------:R-:W-:Y:S08]  /*3140*/  HMMA.16816.F32.BF16 R36, R184, R58, R72 ;  /* 0x0000003ab824723c */ /* 0x000ff00000041848 */
[C---:B-----5:R-:W-:Y:S08]  /*3150*/  HMMA.16816.F32.BF16 R68, R188.reuse, R40, R84 ;  /* 0x00000028bc44723c */ /* 0x060ff00000041854 */
[C---:B------:R-:W-:Y:S01]  /*3160*/  HMMA.16816.F32.BF16 R72, R188.reuse, R42, R76 ;  /* 0x0000002abc48723c */ /* 0x040fe2000004184c */
[----:B------:R-:W3:Y:S07]  /*3170*/  LDSM.16.M88.4 R40, [R3+0x8800] ;  /* 0x008800000328783b */ /* 0x000eee0000000200 */
[C---:B------:R-:W-:Y:S08]  /*3180*/  HMMA.16816.F32.BF16 R84, R188.reuse, R24, R52 ;  /* 0x00000018bc54723c */ /* 0x040ff00000041834 */
[C---:B------:R-:W-:Y:S08]  /*3190*/  HMMA.16816.F32.BF16 R88, R188.reuse, R22, R8 ;  /* 0x00000016bc58723c */ /* 0x040ff00000041808 */
[C---:B------:R-:W-:Y:S01]  /*31a0*/  HMMA.16816.F32.BF16 R52, R188.reuse, R20, R12 ;  /* 0x00000014bc34723c */ /* 0x040fe2000004180c */
[----:B------:R-:W4:Y:S07]  /*31b0*/  LDSM.16.M88.4 R20, [R2+0x7800] ;  /* 0x007800000214783b */ /* 0x000f2e0000000200 */
[C---:B-1----:R-:W-:Y:S08]  /*31c0*/  HMMA.16816.F32.BF16 R8, R188.reuse, R34, R36 ;  /* 0x00000022bc08723c */ /* 0x042ff00000041824 */
[----:B------:R-:W-:Y:S01]  /*31d0*/  HMMA.16816.F32.BF16 R56, R188, R26, R16 ;  /* 0x0000001abc38723c */ /* 0x000fe20000041810 */
[----:B------:R-:W1:Y:S04]  /*31e0*/  LDSM.16.M88.4 R16, [R2+0x8000] ;  /* 0x008000000210783b */ /* 0x000e680000000200 */
[----:B------:R-:W-:Y:S03]  /*31f0*/  LDSM.16.M88.4 R24, [R2+0x7000] ;  /* 0x007000000218783b */ /* 0x000fe60000000200 */
[C---:B--2---:R-:W-:Y:S08]  /*3200*/  HMMA.16816.F32.BF16 R36, R192.reuse, R28, R68 ;  /* 0x0000001cc024723c */ /* 0x044ff00000041844 */
[----:B------:R-:W-:Y:S01]  /*3210*/  HMMA.16816.F32.BF16 R68, R192, R30, R72 ;  /* 0x0000001ec044723c */ /* 0x000fe20000041848 */
[----:B------:R2:W5:Y:S07]  /*3220*/  LDSM.16.M88.4 R28, [R2+0x8800] ;  /* 0x00880000021c783b */ /* 0x00056e0000000200 */
[C---:B------:R-:W-:Y:S08]  /*3230*/  HMMA.16816.F32.BF16 R12, R188.reuse, R32, R4 ;  /* 0x00000020bc0c723c */ /* 0x040ff00000041804 */
[C---:B---3--:R-:W-:Y:S08]  /*3240*/  HMMA.16816.F32.BF16 R4, R188.reuse, R40, R44 ;  /* 0x00000028bc04723c */ /* 0x048ff0000004182c */
[----:B------:R-:W-:Y:S01]  /*3250*/  HMMA.16816.F32.BF16 R32, R188, R42, R60 ;  /* 0x0000002abc20723c */ /* 0x000fe2000004183c */
[----:B------:R-:W3:Y:S07]  /*3260*/  LDSM.16.M88.4 R40, [R0+0x6000] ;  /* 0x006000000028783b */ /* 0x000eee0000000200 */
[----:B------:R-:W-:Y:S01]  /*3270*/  HMMA.16816.F32.BF16 R76, R192, R50, R64 ;  /* 0x00000032c04c723c */ /* 0x000fe20000041840 */
[----:B------:R-:W-:-:S07]  /*3280*/  IMAD.IADD R102, R102, 0x1, R103 ;  /* 0x0000000166667824 */ /* 0x000fce00078e0267 */
[C---:B----4-:R-:W-:Y:S08]  /*3290*/  HMMA.16816.F32.BF16 R64, R192.reuse, R20, R52 ;  /* 0x00000014c040723c */ /* 0x050ff00000041834 */
[C---:B-1----:R-:W-:Y:S08]  /*32a0*/  HMMA.16816.F32.BF16 R52, R192.reuse, R16, R12 ;  /* 0x00000010c034723c */ /* 0x042ff0000004180c */
[C---:B------:R-:W-:Y:S01]  /*32b0*/  HMMA.16816.F32.BF16 R44, R192.reuse, R18, R8 ;  /* 0x00000012c02c723c */ /* 0x040fe20000041808 */
[----:B--2---:R-:W-:Y:S01]  /*32c0*/  @P2 IMAD.HI.U32 R2, R102, c[0x0][0x2c8], RZ ;  /* 0x0000b20066022a27 */ /* 0x004fe200078e00ff */
[----:B------:R-:W-:Y:S06]  /*32d0*/  LDSM.16.M88.4 R8, [R0+0x8000] ;  /* 0x008000000008783b */ /* 0x000fec0000000200 */
[C---:B-----5:R-:W-:Y:S01]  /*32e0*/  HMMA.16816.F32.BF16 R16, R192.reuse, R28, R4 ;  /* 0x0000001cc010723c */ /* 0x060fe20000041804 */
[----:B------:R-:W1:Y:S07]  /*32f0*/  LDSM.16.M88.4 R4, [R0+0x7800] ;  /* 0x007800000004783b */ /* 0x000e6e0000000200 */
[C---:B------:R-:W-:Y:S01]  /*3300*/  HMMA.16816.F32.BF16 R72, R192.reuse, R48, R80 ;  /* 0x00000030c048723c */ /* 0x040fe20000041850 */
[----:B------:R-:W-:Y:S07]  /*3310*/  LDSM.16.M88.4 R48, [R0+0x6800] ;  /* 0x006800000030783b */ /* 0x000fee0000000200 */
[C---:B------:R-:W-:Y:S01]  /*3320*/  HMMA.16816.F32.BF16 R80, R192.reuse, R26, R56 ;  /* 0x0000001ac050723c */ /* 0x040fe20000041838 */
[----:B------:R-:W-:Y:S07]  /*3330*/  LDSM.16.M88.4 R56, [R0+0x7000] ;  /* 0x007000000038783b */ /* 0x000fee0000000200 */
[----:B------:R-:W-:Y:S01]  /*3340*/  HMMA.16816.F32.BF16 R60, R192, R22, R88 ;  /* 0x00000016c03c723c */ /* 0x000fe20000041858 */
[----:B------:R2:W-:Y:S01]  /*3350*/  LDSM.16.M88.4 R20, [R0+0x8800] ;  /* 0x008800000014783b */ /* 0x0005e20000000200 */
[----:B------:R-:W-:-:S04]  /*3360*/  DEPBAR.LE SB0, 0x2 ;  /* 0x000080800000791a */ /* 0x000fc80000000000 */
[----:B--2---:R-:W-:Y:S01]  /*3370*/  IMAD.MOV.U32 R0, RZ, RZ, R102 ;  /* 0x000000ffff007224 */ /* 0x004fe200078e0066 */
[----:B------:R-:W-:-:S05]  /*3380*/  @P2 SHF.R.U32.HI R0, RZ, c[0x0][0x2cc], R2 ;  /* 0x0000b300ff002a19 */ /* 0x000fca0000011602 */
[----:B------:R-:W-:Y:S04]  /*3390*/  SHFL.IDX PT, R12, R0, RZ, 0x1c1f ;  /* 0x001c1fff000c7589 */ /* 0x000fe800000e0000 */
[----:B------:R2:W4:Y:S01]  /*33a0*/  SHFL.IDX PT, R3, R0, 0x1, 0x1c1f ;  /* 0x003c1f0000037f89 */ /* 0x00052200000e0000 */
[C---:B------:R-:W-:Y:S08]  /*33b0*/  HMMA.16816.F32.BF16 R84, R192.reuse, R24, R84 ;  /* 0x00000018c054723c */ /* 0x040ff00000041854 */
[----:B------:R-:W-:Y:S08]  /*33c0*/  HMMA.16816.F32.BF16 R24, R192, R30, R32 ;  /* 0x0000001ec018723c */ /* 0x000ff00000041820 */
[----:B---3--:R-:W-:Y:S01]  /*33d0*/  HMMA.16816.F32.BF16 R28, R196, R40, R36 ;  /* 0x00000028c41c723c */ /* 0x008fe20000041824 */
[----:B--2---:R-:W-:-:S04]  /*33e0*/  IADD3 R0, R100, c[0x0][0x1d0], RZ ;  /* 0x0000740064007a10 */ /* 0x004fc80007ffe0ff */
[----:B------:R-:W-:-:S03]  /*33f0*/  IADD3 R2, -R101, 0x1, R0 ;  /* 0x0000000165027810 */ /* 0x000fc60007ffe100 */
[----:B------:R-:W-:Y:S01]  /*3400*/  HMMA.16816.F32.BF16 R32, R196, R42, R68 ;  /* 0x0000002ac420723c */ /* 0x000fe20000041844 */
[----:B------:R-:W-:Y:S01]  /*3410*/  IADD3 R2, R2, -c[0x0][0x168], RZ ;  /* 0x80005a0002027a10 */ /* 0x000fe20007ffe0ff */
[----:B------:R-:W-:-:S06]  /*3420*/  IMAD.IADD R0, R0, 0x1, -R101 ;  /* 0x0000000100007824 */ /* 0x000fcc00078e0a65 */
[----:B-1----:R-:W-:Y:S01]  /*3430*/  HMMA.16816.F32.BF16 R68, R196, R4, R64 ;  /* 0x00000004c444723c */ /* 0x002fe20000041840 */
[----:B----4-:R-:W-:-:S06]  /*3440*/  IMAD.IADD R3, R2, 0x1, R3 ;  /* 0x0000000102037824 */ /* 0x010fcc00078e0203 */
[----:B------:R-:W-:Y:S01]  /*3450*/  IMAD.IADD R4, R2, 0x1, R12 ;  /* 0x0000000102047824 */ /* 0x000fe200078e020c */
[----:B------:R-:W-:Y:S04]  /*3460*/  HMMA.16816.F32.BF16 R36, R196, R48, R72 ;  /* 0x00000030c424723c */ /* 0x000fe80000041848 */
[----:B------:R-:W-:-:S04]  /*3470*/  IMNMX R2, R0, R4, PT ;  /* 0x0000000400027217 */ /* 0x000fc80003800200 */
[C---:B------:R-:W-:Y:S01]  /*3480*/  ISETP.GT.AND P4, PT, R2.reuse, RZ, PT ;  /* 0x000000ff0200720c */ /* 0x040fe20003f84270 */
[C---:B------:R-:W-:Y:S01]  /*3490*/  HMMA.16816.F32.BF16 R40, R196.reuse, R50, R76 ;  /* 0x00000032c428723c */ /* 0x040fe2000004184c */
[----:B------:R-:W-:Y:S02]  /*34a0*/  ISETP.GT.AND P3, PT, R2, 0x1, PT ;  /* 0x000000010200780c */ /* 0x000fe40003f64270 */
[----:B------:R-:W-:Y:S02]  /*34b0*/  FSEL R5, R28, -INF , P4 ;  /* 0xff8000001c057808 */ /* 0x000fe40002000000 */
[----:B------:R-:W-:Y:S02]  /*34c0*/  IMNMX R0, R0, R3, PT ;  /* 0x0000000300007217 */ /* 0x000fe40003800200 */
[----:B------:R-:W-:Y:S01]  /*34d0*/  ISETP.GT.AND P4, PT, R2, 0x8, PT ;  /* 0x000000080200780c */ /* 0x000fe20003f84270 */
[----:B------:R-:W-:Y:S01]  /*34e0*/  HMMA.16816.F32.BF16 R64, R196, R6, R60 ;  /* 0x00000006c440723c */ /* 0x000fe2000004183c */
[----:B------:R-:W-:-:S06]  /*34f0*/  ISETP.GT.AND P0, PT, R0, 0x1, PT ;  /* 0x000000010000780c */ /* 0x000fcc0003f04270 */
[----:B------:R-:W-:Y:S01]  /*3500*/  FSEL R6, R29, -INF , P3 ;  /* 0xff8000001d067808 */ /* 0x000fe20001800000 */
[C---:B------:R-:W-:Y:S01]  /*3510*/  HMMA.16816.F32.BF16 R84, R196.reuse, R56, R84 ;  /* 0x00000038c454723c */ /* 0x040fe20000041854 */
[----:B------:R-:W-:Y:S02]  /*3520*/  ISETP.GT.AND P3, PT, R2, 0x9, PT ;  /* 0x000000090200780c */ /* 0x000fe40003f64270 */
[----:B------:R-:W-:Y:S02]  /*3530*/  FSEL R7, R32, -INF , P4 ;  /* 0xff80000020077808 */ /* 0x000fe40002000000 */
[----:B------:R-:W-:Y:S02]  /*3540*/  FMNMX.FTZ R3, R5, R6, !PT ;  /* 0x0000000605037209 */ /* 0x000fe40007810000 */
[----:B------:R-:W-:Y:S01]  /*3550*/  ISETP.GT.AND P1, PT, R0, RZ, PT ;  /* 0x000000ff0000720c */ /* 0x000fe20003f24270 */
[----:B------:R-:W-:Y:S01]  /*3560*/  HMMA.16816.F32.BF16 R60, R196, R8, R52 ;  /* 0x00000008c43c723c */ /* 0x000fe20000041834 */
[----:B------:R-:W-:-:S02]  /*3570*/  FSEL R14, R31, -INF , P0 ;  /* 0xff8000001f0e7808 */ /* 0x000fc40000000000 */
[----:B------:R-:W-:Y:S02]  /*3580*/  ISETP.GT.AND P4, PT, R2, 0x10, PT ;  /* 0x000000100200780c */ /* 0x000fe40003f84270 */
[----:B------:R-:W-:Y:S02]  /*3590*/  FMNMX.FTZ R3, R7, R3, !PT ;  /* 0x0000000307037209 */ /* 0x000fe40007810000 */
[----:B------:R-:W-:Y:S01]  /*35a0*/  FSEL R8, R33, -INF , P3 ;  /* 0xff80000021087808 */ /* 0x000fe20001800000 */
[----:B------:R-:W-:Y:S01]  /*35b0*/  HMMA.16816.F32.BF16 R80, R196, R58, R80 ;  /* 0x0000003ac450723c */ /* 0x000fe20000041850 */
[----:B------:R-:W-:Y:S02]  /*35c0*/  ISETP.GT.AND P0, PT, R0, 0x9, PT ;  /* 0x000000090000780c */ /* 0x000fe40003f04270 */
[----:B------:R-:W-:Y:S02]  /*35d0*/  FSEL R13, R30, -INF , P1 ;  /* 0xff8000001e0d7808 */ /* 0x000fe40000800000 */
[----:B------:R-:W-:-:S02]  /*35e0*/  ISETP.GT.AND P3, PT, R2, 0x11, PT ;  /* 0x000000110200780c */ /* 0x000fc40003f64270 */
[----:B------:R-:W-:Y:S01]  /*35f0*/  FSEL R9, R36, -INF , P4 ;  /* 0xff80000024097808 */ /* 0x000fe20002000000 */
[----:B------:R-:W-:Y:S01]  /*3600*/  HMMA.16816.F32.BF16 R56, R196, R10, R44 ;  /* 0x0000000ac438723c */ /* 0x000fe2000004182c */
[----:B------:R-:W-:Y:S02]  /*3610*/  FMNMX.FTZ R3, R8, R3, !PT ;  /* 0x0000000308037209 */ /* 0x000fe40007810000 */
[----:B------:R-:W-:-:S05]  /*3620*/  ISETP.GT.AND P1, PT, R0, 0x8, PT ;  /* 0x000000080000780c */ /* 0x000fca0003f24270 */
[----:B------:R-:W-:Y:S01]  /*3630*/  HMMA.16816.F32.BF16 R44, R196, R20, R16 ;  /* 0x00000014c42c723c */ /* 0x000fe20000041810 */
[----:B------:R-:W-:Y:S02]  /*3640*/  FSEL R10, R37, -INF , P3 ;  /* 0xff800000250a7808 */ /* 0x000fe40001800000 */
[----:B------:R-:W-:-:S04]  /*3650*/  ISETP.GT.AND P4, PT, R2, 0x18, PT ;  /* 0x000000180200780c */ /* 0x000fc80003f84270 */
[----:B------:R-:W-:Y:S02]  /*3660*/  FSEL R17, R35, -INF , P0 ;  /* 0xff80000023117808 */ /* 0x000fe40000000000 */
[----:B------:R-:W-:Y:S02]  /*3670*/  ISETP.GT.AND P0, PT, R0, 0x11, PT ;  /* 0x000000110000780c */ /* 0x000fe40003f04270 */
[----:B------:R-:W-:Y:S02]  /*3680*/  FMNMX.FTZ R3, R9, R3, !PT ;  /* 0x0000000309037209 */ /* 0x000fe40007810000 */
[----:B------:R-:W-:Y:S02]  /*3690*/  FSEL R16, R34, -INF , P1 ;  /* 0xff80000022107808 */ /* 0x000fe40000800000 */
[----:B------:R-:W-:Y:S02]  /*36a0*/  ISETP.GT.AND P1, PT, R0, 0x10, PT ;  /* 0x000000100000780c */ /* 0x000fe40003f24270 */
[----:B------:R-:W-:-:S02]  /*36b0*/  FSEL R19, R39, -INF , P0 ;  /* 0xff80000027137808 */ /* 0x000fc40000000000 */
[----:B------:R-:W-:Y:S02]  /*36c0*/  ISETP.GT.AND P0, PT, R0, 0x19, PT ;  /* 0x000000190000780c */ /* 0x000fe40003f04270 */
[----:B------:R-:W-:Y:S02]  /*36d0*/  ISETP.GT.AND P3, PT, R2, 0x19, PT ;  /* 0x000000190200780c */ /* 0x000fe40003f64270 */
[----:B------:R-:W-:Y:S02]  /*36e0*/  FSEL R11, R40, -INF , P4 ;  /* 0xff800000280b7808 */ /* 0x000fe40002000000 */
[----:B------:R-:W-:Y:S02]  /*36f0*/  FMNMX.FTZ R3, R10, R3, !PT ;  /* 0x000000030a037209 */ /* 0x000fe40007810000 */
[----:B------:R-:W-:Y:S02]  /*3700*/  FSEL R18, R38, -INF , P1 ;  /* 0xff80000026127808 */ /* 0x000fe40000800000 */
[----:B------:R-:W-:-:S02]  /*3710*/  ISETP.GT.AND P1, PT, R0, 0x18, PT ;  /* 0x000000180000780c */ /* 0x000fc40003f24270 */
[----:B------:R-:W-:Y:S02]  /*3720*/  FSEL R32, R43, -INF , P0 ;  /* 0xff8000002b207808 */ /* 0x000fe40000000000 */
[----:B------:R-:W-:Y:S02]  /*3730*/  FSEL R12, R41, -INF , P3 ;  /* 0xff800000290c7808 */ /* 0x000fe40001800000 */
[----:B------:R-:W-:Y:S02]  /*3740*/  ISETP.GT.AND P0, PT, R2, 0x20, PT ;  /* 0x000000200200780c */ /* 0x000fe40003f04270 */
[----:B------:R-:W-:Y:S02]  /*3750*/  FMNMX.FTZ R3, R11, R3, !PT ;  /* 0x000000030b037209 */ /* 0x000fe40007810000 */
[----:B------:R-:W-:Y:S02]  /*3760*/  FSEL R20, R42, -INF , P1 ;  /* 0xff8000002a147808 */ /* 0x000fe40000800000 */
        /* <DEDUP_REMOVED lines=23> */
[----:B------:R-:W-:Y:S02]  /*38e0*/  ISETP.GT.AND P3, PT, R2, 0x41, PT ;  /* 0x000000410200780c */ /* 0x000fe40003f64270 */
[----:B------:R-:W-:-:S02]  /*38f0*/  FMNMX.FTZ R4, R17, R4, !PT ;  /* 0x0000000411047209 */ /* 0x000fc40007810000 */
[----:B------:R-:W-:Y:S02]  /*3900*/  ISETP.GT.AND P4, PT, R2, 0x40, PT ;  /* 0x000000400200780c */ /* 0x000fe40003f84270 */
[----:B------:R-:W-:Y:S02]  /*3910*/  FSEL R78, R65, -INF , P5 ;  /* 0xff800000414e7808 */ /* 0x000fe40002800000 */
[----:B------:R-:W-:Y:S02]  /*3920*/  FMNMX.FTZ R3, R54, R3, !PT ;  /* 0x0000000336037209 */ /* 0x000fe40007810000 */
[----:B------:R-:W-:Y:S02]  /*3930*/  FSEL R79, R61, -INF , P3 ;  /* 0xff8000003d4f7808 */ /* 0x000fe40001800000 */
[----:B------:R-:W-:Y:S02]  /*3940*/  FMNMX.FTZ R4, R18, R4, !PT ;  /* 0x0000000412047209 */ /* 0x000fe40007810000 */
[----:B------:R-:W-:Y:S01]  /*3950*/  ISETP.GT.AND P3, PT, R0, 0x20, PT ;  /* 0x000000200000780c */ /* 0x000fe20003f64270 */
[----:B------:R-:W-:Y:S01]  /*3960*/  HMMA.16816.F32.BF16 R24, R196, R22, R24 ;  /* 0x00000016c418723c */ /* 0x000fe20000041818 */
[----:B------:R-:W-:-:S02]  /*3970*/  FSEL R77, R60, -INF , P4 ;  /* 0xff8000003c4d7808 */ /* 0x000fc40002000000 */
[----:B------:R-:W-:Y:S02]  /*3980*/  FMNMX.FTZ R3, R78, R3, !PT ;  /* 0x000000034e037209 */ /* 0x000fe40007810000 */
[----:B------:R-:W-:Y:S02]  /*3990*/  FMNMX.FTZ R4, R19, R4, !PT ;  /* 0x0000000413047209 */ /* 0x000fe40007810000 */
[----:B------:R-:W-:Y:S02]  /*39a0*/  FSEL R53, R86, -INF , P3 ;  /* 0xff80000056357808 */ /* 0x000fe40001800000 */
[C---:B------:R-:W-:Y:S02]  /*39b0*/  ISETP.GT.AND P0, PT, R2.reuse, 0x48, PT ;  /* 0x000000480200780c */ /* 0x040fe40003f04270 */
[C---:B------:R-:W-:Y:S02]  /*39c0*/  ISETP.GT.AND P1, PT, R2.reuse, 0x49, PT ;  /* 0x000000490200780c */ /* 0x040fe40003f24270 */
[----:B------:R-:W-:-:S02]  /*39d0*/  ISETP.GT.AND P6, PT, R2, 0x50, PT ;  /* 0x000000500200780c */ /* 0x000fc40003fc4270 */
[C---:B------:R-:W-:Y:S02]  /*39e0*/  ISETP.GT.AND P5, PT, R2.reuse, 0x51, PT ;  /* 0x000000510200780c */ /* 0x040fe40003fa4270 */
[C---:B------:R-:W-:Y:S02]  /*39f0*/  ISETP.GT.AND P4, PT, R2.reuse, 0x58, PT ;  /* 0x000000580200780c */ /* 0x040fe40003f84270 */
[----:B------:R-:W-:Y:S02]  /*3a00*/  ISETP.GT.AND P3, PT, R2, 0x59, PT ;  /* 0x000000590200780c */ /* 0x000fe40003f64270 */
[----:B------:R-:W-:Y:S02]  /*3a10*/  FMNMX.FTZ R2, R77, R3, !PT ;  /* 0x000000034d027209 */ /* 0x000fe40007810000 */
[----:B------:R-:W-:Y:S02]  /*3a20*/  FMNMX.FTZ R3, R20, R4, !PT ;  /* 0x0000000414037209 */ /* 0x000fe40007810000 */
[----:B------:R-:W-:-:S02]  /*3a30*/  FSEL R90, R56, -INF , P0 ;  /* 0xff800000385a7808 */ /* 0x000fc40000000000 */
[----:B------:R-:W-:Y:S02]  /*3a40*/  FMNMX.FTZ R2, R79, R2, !PT ;  /* 0x000000024f027209 */ /* 0x000fe40007810000 */
[----:B------:R-:W-:Y:S02]  /*3a50*/  ISETP.GT.AND P0, PT, R0, 0x21, PT ;  /* 0x000000210000780c */ /* 0x000fe40003f04270 */
[----:B------:R-:W-:Y:S02]  /*3a60*/  FMNMX.FTZ R3, R32, R3, !PT ;  /* 0x0000000320037209 */ /* 0x000fe40007810000 */
[----:B------:R-:W-:Y:S02]  /*3a70*/  FSEL R86, R57, -INF , P1 ;  /* 0xff80000039567808 */ /* 0x000fe40000800000 */
[----:B------:R-:W-:Y:S02]  /*3a80*/  FMNMX.FTZ R2, R90, R2, !PT ;  /* 0x000000025a027209 */ /* 0x000fe40007810000 */
[----:B------:R-:W-:-:S02]  /*3a90*/  FSEL R52, R87, -INF , P0 ;  /* 0xff80000057347808 */ /* 0x000fc40000000000 */
[C---:B------:R-:W-:Y:S02]  /*3aa0*/  ISETP.GT.AND P1, PT, R0.reuse, 0x28, PT ;  /* 0x000000280000780c */ /* 0x040fe40003f24270 */
[----:B------:R-:W-:Y:S02]  /*3ab0*/  FMNMX.FTZ R3, R53, R3, !PT ;  /* 0x0000000335037209 */ /* 0x000fe40007810000 */
[----:B------:R-:W-:Y:S02]  /*3ac0*/  ISETP.GT.AND P0, PT, R0, 0x29, PT ;  /* 0x000000290000780c */ /* 0x000fe40003f04270 */
[----:B------:R-:W-:Y:S02]  /*3ad0*/  FSEL R88, R44, -INF , P6 ;  /* 0xff8000002c587808 */ /* 0x000fe40003000000 */
[----:B------:R-:W-:Y:S02]  /*3ae0*/  FMNMX.FTZ R2, R86, R2, !PT ;  /* 0x0000000256027209 */ /* 0x000fe40007810000 */
[----:B------:R-:W-:-:S02]  /*3af0*/  FSEL R55, R82, -INF , P1 ;  /* 0xff80000052377808 */ /* 0x000fc40000800000 */
[----:B------:R-:W-:Y:S02]  /*3b00*/  FMNMX.FTZ R3, R52, R3, !PT ;  /* 0x0000000334037209 */ /* 0x000fe40007810000 */
[----:B------:R-:W-:Y:S02]  /*3b10*/  FSEL R64, R83, -INF , P0 ;  /* 0xff80000053407808 */ /* 0x000fe40000000000 */
[----:B------:R-:W-:Y:S02]  /*3b20*/  FSEL R94, R45, -INF , P5 ;  /* 0xff8000002d5e7808 */ /* 0x000fe40002800000 */
[----:B------:R-:W-:Y:S02]  /*3b30*/  FMNMX.FTZ R2, R88, R2, !PT ;  /* 0x0000000258027209 */ /* 0x000fe40007810000 */
[C---:B------:R-:W-:Y:S02]  /*3b40*/  ISETP.GT.AND P0, PT, R0.reuse, 0x30, PT ;  /* 0x000000300000780c */ /* 0x040fe40003f04270 */
[----:B------:R-:W-:Y:S01]  /*3b50*/  FMNMX.FTZ R3, R55, R3, !PT ;  /* 0x0000000337037209 */ /* 0x000fe20007810000 */
[----:B------:R-:W-:Y:S01]  /*3b60*/  BAR.SYNC.DEFER_BLOCKING 0x0 ;  /* 0x0000000000007b1d */ /* 0x000fe20000010000 */
[----:B------:R-:W-:-:S02]  /*3b70*/  ISETP.GT.AND P1, PT, R0, 0x31, PT ;  /* 0x000000310000780c */ /* 0x000fc40003f24270 */
[----:B------:R-:W-:Y:S02]  /*3b80*/  FMNMX.FTZ R145, R94, R2, !PT ;  /* 0x000000025e917209 */ /* 0x000fe40007810000 */
[----:B------:R-:W-:Y:S02]  /*3b90*/  FSEL R92, R24, -INF , P4 ;  /* 0xff800000185c7808 */ /* 0x000fe40002000000 */
[----:B------:R-:W-:Y:S02]  /*3ba0*/  FSEL R65, R70, -INF , P0 ;  /* 0xff80000046417808 */ /* 0x000fe40000000000 */
[----:B------:R-:W-:Y:S02]  /*3bb0*/  FMNMX.FTZ R2, R64, R3, !PT ;  /* 0x0000000340027209 */ /* 0x000fe40007810000 */
[----:B------:R-:W-:Y:S02]  /*3bc0*/  FSEL R76, R71, -INF , P1 ;  /* 0xff800000474c7808 */ /* 0x000fe40000800000 */
[----:B------:R-:W-:-:S02]  /*3bd0*/  FSEL R96, R25, -INF , P3 ;  /* 0xff80000019607808 */ /* 0x000fc40001800000 */
[----:B------:R-:W-:Y:S02]  /*3be0*/  FMNMX.FTZ R145, R92, R145, !PT ;  /* 0x000000915c917209 */ /* 0x000fe40007810000 */
[----:B------:R-:W-:Y:S02]  /*3bf0*/  ISETP.GT.AND P1, PT, R0, 0x38, PT ;  /* 0x000000380000780c */ /* 0x000fe40003f24270 */
[----:B------:R-:W-:Y:S02]  /*3c00*/  FMNMX.FTZ R2, R65, R2, !PT ;  /* 0x0000000241027209 */ /* 0x000fe40007810000 */
[----:B------:R-:W-:Y:S02]  /*3c10*/  FMNMX.FTZ R145, R96, R145, !PT ;  /* 0x0000009160917209 */ /* 0x000fe40007810000 */
[----:B------:R-:W-:Y:S02]  /*3c20*/  ISETP.GT.AND P0, PT, R0, 0x39, PT ;  /* 0x000000390000780c */ /* 0x000fe40003f04270 */
[----:B------:R-:W-:-:S02]  /*3c30*/  FSEL R66, R66, -INF , P1 ;  /* 0xff80000042427808 */ /* 0x000fc40000800000 */
[----:B------:R-:W-:Y:S01]  /*3c40*/  FMNMX.FTZ R2, R76, R2, !PT ;  /* 0x000000024c027209 */ /* 0x000fe20007810000 */
[----:B------:R-:W1:Y:S01]  /*3c50*/  SHFL.BFLY PT, R3, R145, 0x2, 0x1f ;  /* 0x0c401f0091037f89 */ /* 0x000e6200000e0000 */
[----:B------:R-:W-:Y:S02]  /*3c60*/  FSEL R67, R67, -INF , P0 ;  /* 0xff80000043437808 */ /* 0x000fe40000000000 */
[----:B------:R-:W-:Y:S02]  /*3c70*/  ISETP.GT.AND P1, PT, R0, 0x40, PT ;  /* 0x000000400000780c */ /* 0x000fe40003f24270 */
[----:B------:R-:W-:Y:S02]  /*3c80*/  FMNMX.FTZ R2, R66, R2, !PT ;  /* 0x0000000242027209 */ /* 0x000fe40007810000 */
[----:B------:R-:W-:Y:S02]  /*3c90*/  ISETP.GT.AND P0, PT, R0, 0x41, PT ;  /* 0x000000410000780c */ /* 0x000fe40003f04270 */
[----:B------:R-:W-:-:S02]  /*3ca0*/  FSEL R84, R62, -INF , P1 ;  /* 0xff8000003e547808 */ /* 0x000fc40000800000 */
[----:B------:R-:W-:Y:S02]  /*3cb0*/  FMNMX.FTZ R2, R67, R2, !PT ;  /* 0x0000000243027209 */ /* 0x000fe40007810000 */
[----:B------:R-:W-:Y:S02]  /*3cc0*/  FSEL R85, R63, -INF , P0 ;  /* 0xff8000003f557808 */ /* 0x000fe40000000000 */
[----:B------:R-:W-:Y:S02]  /*3cd0*/  ISETP.GT.AND P1, PT, R0, 0x48, PT ;  /* 0x000000480000780c */ /* 0x000fe40003f24270 */
[----:B------:R-:W-:Y:S02]  /*3ce0*/  FMNMX.FTZ R2, R84, R2, !PT ;  /* 0x0000000254027209 */ /* 0x000fe40007810000 */
[----:B------:R-:W-:Y:S02]  /*3cf0*/  ISETP.GT.AND P0, PT, R0, 0x49, PT ;  /* 0x000000490000780c */ /* 0x000fe40003f04270 */
[----:B------:R-:W-:-:S02]  /*3d00*/  FSEL R87, R58, -INF , P1 ;  /* 0xff8000003a577808 */ /* 0x000fc40000800000 */
[----:B------:R-:W-:Y:S02]  /*3d10*/  FMNMX.FTZ R2, R85, R2, !PT ;  /* 0x0000000255027209 */ /* 0x000fe40007810000 */
[----:B------:R-:W-:Y:S02]  /*3d20*/  FSEL R89, R59, -INF , P0 ;  /* 0xff8000003b597808 */ /* 0x000fe40000000000 */
[C---:B------:R-:W-:Y:S02]  /*3d30*/  ISETP.GT.AND P1, PT, R0.reuse, 0x50, PT ;  /* 0x000000500000780c */ /* 0x040fe40003f24270 */
[----:B------:R-:W-:Y:S02]  /*3d40*/  FMNMX.FTZ R2, R87, R2, !PT ;  /* 0x0000000257027209 */ /* 0x000fe40007810000 */
[----:B------:R-:W-:Y:S02]  /*3d50*/  ISETP.GT.AND P0, PT, R0, 0x51, PT ;  /* 0x000000510000780c */ /* 0x000fe40003f04270 */
[----:B------:R-:W-:-:S02]  /*3d60*/  FSEL R91, R46, -INF , P1 ;  /* 0xff8000002e5b7808 */ /* 0x000fc40000800000 */
[----:B------:R-:W-:Y:S02]  /*3d70*/  FMNMX.FTZ R2, R89, R2, !PT ;  /* 0x0000000259027209 */ /* 0x000fe40007810000 */
[C---:B------:R-:W-:Y:S02]  /*3d80*/  ISETP.GT.AND P1, PT, R0.reuse, 0x58, PT ;  /* 0x000000580000780c */ /* 0x040fe40003f24270 */
[----:B------:R-:W-:Y:S02]  /*3d90*/  FSEL R93, R47, -INF , P0 ;  /* 0xff8000002f5d7808 */ /* 0x000fe40000000000 */
[----:B------:R-:W-:Y:S01]  /*3da0*/  FMNMX.FTZ R144, R91, R2, !PT ;  /* 0x000000025b907209 */ /* 0x000fe20007810000 */
[----:B------:R-:W-:Y:S01]  /*3db0*/  STL [R1+0x30], R102 ;  /* 0x0000306601007387 */ /* 0x000fe20000100800 */
[----:B-1----:R-:W-:Y:S02]  /*3dc0*/  FMNMX.FTZ R145, R145, R3, !PT ;  /* 0x0000000391917209 */ /* 0x002fe40007810000 */
[----:B------:R-:W-:Y:S01]  /*3dd0*/  ISETP.GT.AND P0, PT, R0, 0x59, PT ;  /* 0x000000590000780c */ /* 0x000fe20003f04270 */
[----:B------:R-:W-:Y:S01]  /*3de0*/  LDSM.16.MT88.4 R44, [R210] ;  /* 0x00000000d22c783b */ /* 0x000fe20000004200 */
[----:B------:R-:W-:-:S02]  /*3df0*/  FSEL R95, R26, -INF , P1 ;  /* 0xff8000001a5f7808 */ /* 0x000fc40000800000 */
[----:B------:R-:W-:Y:S01]  /*3e00*/  FMNMX.FTZ R144, R93, R144, !PT ;  /* 0x000000905d907209 */ /* 0x000fe20007810000 */
[----:B------:R-:W1:Y:S01]  /*3e10*/  SHFL.BFLY PT, R2, R145, 0x1, 0x1f ;  /* 0x0c201f0091027f89 */ /* 0x000e6200000e0000 */
[----:B------:R-:W-:Y:S02]  /*3e20*/  FSEL R97, R27, -INF , P0 ;  /* 0xff8000001b617808 */ /* 0x000fe40000000000 */
        /* <DEDUP_REMOVED lines=12> */
[----:B------:R2:W-:Y:S02]  /*3ef0*/  MUFU.EX2 R113, R0 ;  /* 0x0000000000717308 */ /* 0x0005e40000000800 */
        /* <DEDUP_REMOVED lines=10> */
[----:B------:R1:W-:Y:S08]  /*3fa0*/  MUFU.EX2 R224, R0 ;  /* 0x0000000000e07308 */ /* 0x0003f00000000800 */
[----:B------:R3:W-:Y:S01]  /*3fb0*/  MUFU.EX2 R223, R3 ;  /* 0x0000000300df7308 */ /* 0x0007e20000000800 */
[----:B-1----:R-:W-:-:S05]  /*3fc0*/  FMUL.FTZ R0, R144, c[0x0][0x2d0] ;  /* 0x0000b40090007a20 */ /* 0x002fca0000410000 */
[----:B------:R-:W-:Y:S01]  /*3fd0*/  FSEL R0, R0, RZ, P0 ;  /* 0x000000ff00007208 */ /* 0x000fe20000000000 */
[----:B---3--:R-:W-:-:S04]  /*3fe0*/  FFMA.FTZ R3, R12, c[0x0][0x2d0], -R2 ;  /* 0x0000b4000c037a23 */ /* 0x008fc80000010802 */
[----:B------:R1:W-:Y:S01]  /*3ff0*/  MUFU.EX2 R225, R3 ;  /* 0x0000000300e17308 */ /* 0x0003e20000000800 */
[--C-:B------:R-:W-:Y:S02]  /*4000*/  FFMA.FTZ R4, R14, c[0x0][0x2d0], -R0.reuse ;  /* 0x0000b4000e047a23 */ /* 0x100fe40000010800 */
[----:B-1----:R-:W-:-:S05]  /*4010*/  FFMA.FTZ R3, R13, c[0x0][0x2d0], -R0 ;  /* 0x0000b4000d037a23 */ /* 0x002fca0000010800 */
[----:B------:R1:W-:Y:S02]  /*4020*/  MUFU.EX2 R101, R3 ;  /* 0x0000000300657308 */ /* 0x0003e40000000800 */
[----:B-1----:R-:W-:-:S05]  /*4030*/  IMAD.IADD R3, R210, 0x1, R207 ;  /* 0x00000001d2037824 */ /* 0x002fca00078e02cf */
[----:B------:R-:W1:Y:S01]  /*4040*/  LDSM.16.MT88.4 R12, [R3] ;  /* 0x00000000030c783b */ /* 0x000e620000004200 */
[----:B------:R3:W4:Y:S03]  /*4050*/  MUFU.EX2 R100, R4 ;  /* 0x0000000400647308 */ /* 0x0007260000000800 */
[----:B------:R-:W5:Y:S04]  /*4060*/  LDSM.16.MT88.4 R28, [R3+0x800] ;  /* 0x00080000031c783b */ /* 0x000f680000004200 */
[----:B------:R-:W1:Y:S01]  /*4070*/  LDSM.16.MT88.4 R24, [R3+0x3000] ;  /* 0x003000000318783b */ /* 0x000e620000004200 */
[----:B--2---:R-:W-:-:S03]  /*4080*/  F2FP.BF16.PACK_AB R22, R115, R112 ;  /* 0x000000707316723e */ /* 0x004fc600000010ff */
[----:B------:R-:W-:Y:S04]  /*4090*/  LDSM.16.MT88.4 R40, [R3+0x6000] ;  /* 0x006000000328783b */ /* 0x000fe80000004200 */
[----:B------:R-:W-:Y:S01]  /*40a0*/  LDSM.16.MT88.4 R140, [R3+0x5800] ;  /* 0x00580000038c783b */ /* 0x000fe20000004200 */
[----:B---3--:R-:W-:-:S04]  /*40b0*/  FFMA.FTZ R4, R16, c[0x0][0x2d0], -R0 ;  /* 0x0000b40010047a23 */ /* 0x008fc80000010800 */
[----:B------:R2:W-:Y:S02]  /*40c0*/  MUFU.EX2 R102, R4 ;  /* 0x0000000400667308 */ /* 0x0005e40000000800 */
[----:B--2---:R-:W-:-:S06]  /*40d0*/  FFMA.FTZ R4, R17, c[0x0][0x2d0], -R0 ;  /* 0x0000b40011047a23 */ /* 0x004fcc0000010800 */
[----:B------:R2:W3:Y:S01]  /*40e0*/  MUFU.EX2 R103, R4 ;  /* 0x0000000400677308 */ /* 0x0004e20000000800 */
[----:B----4-:R-:W-:Y:S01]  /*40f0*/  F2FP.BF16.PACK_AB R21, R100, R101 ;  /* 0x000000656415723e */ /* 0x010fe200000010ff */
[----:B--2---:R-:W-:-:S06]  /*4100*/  FFMA.FTZ R4, R18, c[0x0][0x2d0], -R0 ;  /* 0x0000b40012047a23 */ /* 0x004fcc0000010800 */
[----:B------:R2:W-:Y:S01]  /*4110*/  MUFU.EX2 R215, R4 ;  /* 0x0000000400d77308 */ /* 0x0005e20000000800 */
[----:B---3--:R-:W-:Y:S01]  /*4120*/  F2FP.BF16.PACK_AB R23, R103, R102 ;  /* 0x000000666717723e */ /* 0x008fe200000010ff */
[----:B--2---:R-:W-:-:S06]  /*4130*/  FFMA.FTZ R4, R19, c[0x0][0x2d0], -R0 ;  /* 0x0000b40013047a23 */ /* 0x004fcc0000010800 */
[----:B------:R2:W3:Y:S02]  /*4140*/  MUFU.EX2 R205, R4 ;  /* 0x0000000400cd7308 */ /* 0x0004e40000000800 */
[----:B--2---:R-:W-:Y:S01]  /*4150*/  FFMA.FTZ R4, R20, c[0x0][0x2d0], -R0 ;  /* 0x0000b40014047a23 */ /* 0x004fe20000010800 */
[----:B------:R-:W-:-:S05]  /*4160*/  F2FP.BF16.PACK_AB R20, R113, R114 ;  /* 0x000000727114723e */ /* 0x000fca00000010ff */
[----:B------:R2:W-:Y:S02]  /*4170*/  MUFU.EX2 R219, R4 ;  /* 0x0000000400db7308 */ /* 0x0005e40000000800 */
[----:B-1----:R-:W-:Y:S01]  /*4180*/  HMMA.16816.F32.BF16 R8, R20, R12, RZ ;  /* 0x0000000c1408723c */ /* 0x002fe200000418ff */
[----:B--2---:R-:W-:Y:S02]  /*4190*/  FFMA.FTZ R4, R32, c[0x0][0x2d0], -R0 ;  /* 0x0000b40020047a23 */ /* 0x004fe40000010800 */
[----:B------:R-:W1:Y:S03]  /*41a0*/  LDSM.16.MT88.4 R32, [R3+0x3800] ;  /* 0x003800000320783b */ /* 0x000e660000004200 */
[----:B------:R2:W4:Y:S01]  /*41b0*/  MUFU.EX2 R220, R4 ;  /* 0x0000000400dc7308 */ /* 0x0005220000000800 */
[----:B------:R-:W-:Y:S02]  /*41c0*/  F2FP.BF16.PACK_AB R16, R224, R217 ;  /* 0x000000d9e010723e */ /* 0x000fe400000010ff */
[----:B---3--:R-:W-:-:S02]  /*41d0*/  F2FP.BF16.PACK_AB R17, R205, R215 ;  /* 0x000000d7cd11723e */ /* 0x008fc400000010ff */
[----:B------:R-:W-:Y:S01]  /*41e0*/  F2FP.BF16.PACK_AB R18, R225, R223 ;  /* 0x000000dfe112723e */ /* 0x000fe200000010ff */
[----:B--2---:R-:W-:Y:S01]  /*41f0*/  FFMA.FTZ R4, R36, c[0x0][0x2d0], -R2 ;  /* 0x0000b40024047a23 */ /* 0x004fe20000010802 */
[----:B----4-:R-:W-:-:S03]  /*4200*/  F2FP.BF16.PACK_AB R19, R220, R219 ;  /* 0x000000dbdc13723e */ /* 0x010fc600000010ff */
[----:B------:R2:W-:Y:S01]  /*4210*/  MUFU.EX2 R216, R4 ;  /* 0x0000000400d87308 */ /* 0x0005e20000000800 */
[----:B------:R-:W-:Y:S01]  /*4220*/  HMMA.16816.F32.BF16 R12, R20, R14, RZ ;  /* 0x0000000e140c723c */ /* 0x000fe200000418ff */
[----:B--2---:R-:W-:-:S07]  /*4230*/  FFMA.FTZ R4, R37, c[0x0][0x2d0], -R2 ;  /* 0x0000b40025047a23 */ /* 0x004fce0000010802 */
[----:B-----5:R-:W-:Y:S01]  /*4240*/  HMMA.16816.F32.BF16 R80, R16, R28, R8 ;  /* 0x0000001c1050723c */ /* 0x020fe20000041808 */
[----:B------:R-:W2:Y:S01]  /*4250*/  LDSM.16.MT88.4 R36, [R3+0x6800] ;  /* 0x006800000324783b */ /* 0x000ea20000004200 */
[----:B------:R3:W4:Y:S06]  /*4260*/  MUFU.EX2 R218, R4 ;  /* 0x0000000400da7308 */ /* 0x00072c0000000800 */
[----:B------:R-:W-:Y:S01]  /*4270*/  HMMA.16816.F32.BF16 R8, R20, R24, RZ ;  /* 0x000000181408723c */ /* 0x000fe200000418ff */
[----:B---3--:R-:W-:-:S04]  /*4280*/  FFMA.FTZ R4, R48, c[0x0][0x2d0], -R2 ;  /* 0x0000b40030047a23 */ /* 0x008fc80000010802 */
[----:B------:R3:W-:Y:S02]  /*4290*/  MUFU.EX2 R221, R4 ;  /* 0x0000000400dd7308 */ /* 0x0007e40000000800 */
[----:B---3--:R-:W-:-:S06]  /*42a0*/  FFMA.FTZ R4, R49, c[0x0][0x2d0], -R2 ;  /* 0x0000b40031047a23 */ /* 0x008fcc0000010802 */
[----:B------:R3:W-:Y:S02]  /*42b0*/  MUFU.EX2 R222, R4 ;  /* 0x0000000400de7308 */ /* 0x0007e40000000800 */
[----:B---3--:R-:W-:-:S06]  /*42c0*/  FFMA.FTZ R4, R50, c[0x0][0x2d0], -R2 ;  /* 0x0000b40032047a23 */ /* 0x008fcc0000010802 */
[----:B------:R3:W-:Y:S01]  /*42d0*/  MUFU.EX2 R106, R4 ;  /* 0x00000004006a7308 */ /* 0x0007e20000000800 */
[----:B------:R-:W-:Y:S01]  /*42e0*/  HMMA.16816.F32.BF16 R72, R16, R30, R12 ;  /* 0x0000001e1048723c */ /* 0x000fe2000004180c */
[----:B------:R-:W5:Y:S01]  /*42f0*/  LDSM.16.MT88.4 R28, [R3+0x1000] ;  /* 0x00100000031c783b */ /* 0x000f620000004200 */
[----:B---3--:R-:W-:-:S06]  /*4300*/  FFMA.FTZ R4, R51, c[0x0][0x2d0], -R2 ;  /* 0x0000b40033047a23 */ /* 0x008fcc0000010802 */
[----:B------:R-:W-:Y:S01]  /*4310*/  HMMA.16816.F32.BF16 R24, R20, R26, RZ ;  /* 0x0000001a1418723c */ /* 0x000fe200000418ff */
[----:B------:R-:W-:Y:S01]  /*4320*/  LDSM.16.MT88.4 R48, [R3+0x7000] ;  /* 0x007000000330783b */ /* 0x000fe20000004200 */
[----:B------:R3:W-:Y:S06]  /*4330*/  MUFU.EX2 R107, R4 ;  /* 0x00000004006b7308 */ /* 0x0007ec0000000800 */
[----:B-1----:R-:W-:Y:S01]  /*4340*/  HMMA.16816.F32.BF16 R68, R16, R32, R8 ;  /* 0x000000201044723c */ /* 0x002fe20000041808 */
[----:B---3--:R-:W-:-:S04]  /*4350*/  FFMA.FTZ R4, R54, c[0x0][0x2d0], -R2 ;  /* 0x0000b40036047a23 */ /* 0x008fc80000010802 */
[----:B------:R1:W-:Y:S03]  /*4360*/  MUFU.EX2 R108, R4 ;  /* 0x00000004006c7308 */ /* 0x0003e60000000800 */
[----:B------:R-:W-:Y:S01]  /*4370*/  HMMA.16816.F32.BF16 R8, R20, R40, RZ ;  /* 0x000000281408723c */ /* 0x000fe200000418ff */
[----:B-1----:R-:W-:-:S04]  /*4380*/  FFMA.FTZ R4, R53, c[0x0][0x2d0], -R0 ;  /* 0x0000b40035047a23 */ /* 0x002fc80000010800 */
[----:B------:R1:W-:Y:S03]  /*4390*/  MUFU.EX2 R147, R4 ;  /* 0x0000000400937308 */ /* 0x0003e60000000800 */
[----:B------:R-:W-:Y:S01]  /*43a0*/  HMMA.16816.F32.BF16 R12, R20, R42, RZ ;  /* 0x0000002a140c723c */ /* 0x000fe200000418ff */
[----:B-1----:R-:W-:-:S04]  /*43b0*/  FFMA.FTZ R4, R52, c[0x0][0x2d0], -R0 ;  /* 0x0000b40034047a23 */ /* 0x002fc80000010800 */
[----:B------:R1:W3:Y:S02]  /*43c0*/  MUFU.EX2 R146, R4 ;  /* 0x0000000400927308 */ /* 0x0002e40000000800 */
[----:B-1----:R-:W-:-:S06]  /*43d0*/  FFMA.FTZ R4, R55, c[0x0][0x2d0], -R0 ;  /* 0x0000b40037047a23 */ /* 0x002fcc0000010800 */
[----:B------:R1:W-:Y:S01]  /*43e0*/  MUFU.EX2 R204, R4 ;  /* 0x0000000400cc7308 */ /* 0x0003e20000000800 */
[----:B------:R-:W-:Y:S01]  /*43f0*/  HMMA.16816.F32.BF16 R60, R16, R34, R24 ;  /* 0x00000022103c723c */ /* 0x000fe20000041818 */
[----:B------:R-:W3:Y:S01]  /*4400*/  LDSM.16.MT88.4 R32, [R210+0x800] ;  /* 0x00080000d220783b */ /* 0x000ee20000004200 */
[----:B-1----:R-:W-:-:S05]  /*4410*/  FFMA.FTZ R4, R64, c[0x0][0x2d0], -R0 ;  /* 0x0000b40040047a23 */ /* 0x002fca0000010800 */
[----:B------:R1:W1:Y:S01]  /*4420*/  MUFU.EX2 R105, R4 ;  /* 0x0000000400697308 */ /* 0x0002620000000800 */
[----:B--2---:R-:W-:Y:S08]  /*4430*/  HMMA.16816.F32.BF16 R56, R16, R36, R8 ;  /* 0x000000241038723c */ /* 0x004ff00000041808 */
[----:B------:R-:W-:Y:S01]  /*4440*/  HMMA.16816.F32.BF16 R24, R20, R44, RZ ;  /* 0x0000002c1418723c */ /* 0x000fe200000418ff */
[----:B-1----:R-:W-:-:S07]  /*4450*/  FFMA.FTZ R4, R78, c[0x0][0x2d0], -R2 ;  /* 0x0000b4004e047a23 */ /* 0x002fce0000010802 */
[----:B------:R-:W-:Y:S01]  /*4460*/  HMMA.16816.F32.BF16 R8, R20, R46, RZ ;  /* 0x0000002e1408723c */ /* 0x000fe200000418ff */
[----:B------:R-:W1:Y:S01]  /*4470*/  LDSM.16.MT88.4 R44, [R3+0x4000] ;  /* 0x00400000032c783b */ /* 0x000e620000004200 */
[----:B------:R2:W-:Y:S06]  /*4480*/  MUFU.EX2 R104, R4 ;  /* 0x0000000400687308 */ /* 0x0005ec0000000800 */
[----:B------:R-:W-:Y:S07]  /*4490*/  HMMA.16816.F32.BF16 R52, R16, R38, R12 ;  /* 0x000000261034723c */ /* 0x000fee000004180c */
[----:B----4-:R-:W-:Y:S01]  /*44a0*/  F2FP.BF16.PACK_AB R12, R218, R216 ;  /* 0x000000d8da0c723e */ /* 0x010fe200000010ff */
[----:B--2---:R-:W-:Y:S01]  /*44b0*/  FFMA.FTZ R4, R77, c[0x0][0x2d0], -R2 ;  /* 0x0000b4004d047a23 */ /* 0x004fe20000010802 */
[----:B---3--:R-:W-:-:S02]  /*44c0*/  F2FP.BF16.PACK_AB R13, R146, R147 ;  /* 0x00000093920d723e */ /* 0x008fc400000010ff */
[----:B------:R-:W-:Y:S01]  /*44d0*/  F2FP.BF16.PACK_AB R14, R222, R221 ;  /* 0x000000ddde0e723e */ /* 0x000fe200000010ff */
[----:B------:R2:W-:Y:S01]  /*44e0*/  MUFU.EX2 R99, R4 ;  /* 0x0000000400637308 */ /* 0x0005e20000000800 */
[----:B------:R-:W-:-:S07]  /*44f0*/  F2FP.BF16.PACK_AB R15, R105, R204 ;  /* 0x000000cc690f723e */ /* 0x000fce00000010ff */
[----:B-----5:R-:W-:Y:S01]  /*4500*/  HMMA.16816.F32.BF16 R40, R12, R28, R80 ;  /* 0x0000001c0c28723c */ /* 0x020fe20000041850 */
[----:B------:R-:W-:Y:S01]  /*4510*/  LDSM.16.MT88.4 R80, [R3+0x8800] ;  /* 0x008800000350783b */ /* 0x000fe20000004200 */
[----:B--2---:R-:W-:-:S06]  /*4520*/  FFMA.FTZ R4, R79, c[0x0][0x2d0], -R2 ;  /* 0x0000b4004f047a23 */ /* 0x004fcc0000010802 */
[----:B------:R-:W-:Y:S01]  /*4530*/  HMMA.16816.F32.BF16 R36, R12, R30, R72 ;  /* 0x0000001e0c24723c */ /* 0x000fe20000041848 */
[----:B------:R-:W2:Y:S01]  /*4540*/  LDSM.16.MT88.4 R28, [R3+0x1800] ;  /* 0x00180000031c783b */ /* 0x000ea20000004200 */
[----:B------:R3:W-:Y:S02]  /*4550*/  MUFU.EX2 R98, R4 ;  /* 0x0000000400627308 */ /* 0x0007e40000000800 */
[----:B---3--:R-:W-:-:S06]  /*4560*/  FFMA.FTZ R4, R65, c[0x0][0x2d0], -R0 ;  /* 0x0000b40041047a23 */ /* 0x008fcc0000010800 */
[----:B------:R3:W-:Y:S02]  /*4570*/  MUFU.EX2 R252, R4 ;  /* 0x0000000400fc7308 */ /* 0x0007e40000000800 */
[----:B---3--:R-:W-:-:S06]  /*4580*/  FFMA.FTZ R4, R76, c[0x0][0x2d0], -R0 ;  /* 0x0000b4004c047a23 */ /* 0x008fcc0000010800 */
[----:B------:R3:W4:Y:S02]  /*4590*/  MUFU.EX2 R251, R4 ;  /* 0x0000000400fb7308 */ /* 0x0007240000000800 */
[----:B---3--:R-:W-:-:S06]  /*45a0*/  FFMA.FTZ R4, R66, c[0x0][0x2d0], -R0 ;  /* 0x0000b40042047a23 */ /* 0x008fcc0000010800 */
[----:B------:R3:W-:Y:S01]  /*45b0*/  MUFU.EX2 R250, R4 ;  /* 0x0000000400fa7308 */ /* 0x0007e20000000800 */
[----:B------:R-:W-:Y:S01]  /*45c0*/  HMMA.16816.F32.BF16 R232, R16, R32, R24 ;  /* 0x0000002010e8723c */ /* 0x000fe20000041818 */
[----:B------:R-:W5:Y:S01]  /*45d0*/  LDSM.16.MT88.4 R24, [R3+0x4800] ;  /* 0x004800000318783b */ /* 0x000f620000004200 */
[----:B---3--:R-:W-:-:S06]  /*45e0*/  FFMA.FTZ R4, R67, c[0x0][0x2d0], -R0 ;  /* 0x0000b40043047a23 */ /* 0x008fcc0000010800 */
[----:B------:R-:W-:Y:S01]  /*45f0*/  HMMA.16816.F32.BF16 R228, R16, R34, R8 ;  /* 0x0000002210e4723c */ /* 0x000fe20000041808 */
[----:B------:R-:W-:Y:S01]  /*4600*/  IMAD.MOV.U32 R72, RZ, RZ, R108 ;  /* 0x000000ffff487224 */ /* 0x000fe200078e006c */
[----:B------:R-:W-:Y:S01]  /*4610*/  LDSM.16.MT88.4 R64, [R210+0x3000] ;  /* 0x00300000d240783b */ /* 0x000fe20000004200 */
[----:B------:R3:W2:Y:S01]  /*4620*/  MUFU.EX2 R248, R4 ;  /* 0x0000000400f87308 */ /* 0x0006a20000000800 */
[----:B------:R-:W-:Y:S02]  /*4630*/  IMAD.MOV.U32 R73, RZ, RZ, R107 ;  /* 0x000000ffff497224 */ /* 0x000fe400078e006b */
[----:B------:R-:W-:Y:S02]  /*4640*/  IMAD.MOV.U32 R74, RZ, RZ, R106 ;  /* 0x000000ffff4a7224 */ /* 0x000fe400078e006a */
[----:B-1----:R-:W-:Y:S01]  /*4650*/  HMMA.16816.F32.BF16 R32, R12, R44, R68 ;  /* 0x0000002c0c20723c */ /* 0x002fe20000041844 */
[----:B----4-:R-:W-:Y:S01]  /*4660*/  F2FP.BF16.PACK_AB R9, R251, R252 ;  /* 0x000000fcfb09723e */ /* 0x010fe200000010ff */
[----:B------:R-:W-:Y:S05]  /*4670*/  LDSM.16.MT88.4 R108, [R3+0x2800] ;  /* 0x00280000036c783b */ /* 0x000fea0000004200 */
[----:B------:R-:W-:-:S02]  /*4680*/  IMAD.MOV.U32 R71, RZ, RZ, R104 ;  /* 0x000000ffff477224 */ /* 0x000fc400078e0068 */
[----:B---3--:R-:W-:-:S04]  /*4690*/  FFMA.FTZ R4, R90, c[0x0][0x2d0], -R2 ;  /* 0x0000b4005a047a23 */ /* 0x008fc80000010802 */
[----:B------:R1:W-:Y:S01]  /*46a0*/  MUFU.EX2 R249, R4 ;  /* 0x0000000400f97308 */ /* 0x0003e20000000800 */
[----:B------:R-:W-:Y:S02]  /*46b0*/  F2FP.BF16.PACK_AB R8, R73, R74 ;  /* 0x0000004a4908723e */ /* 0x000fe400000010ff */
[----:B------:R-:W-:Y:S02]  /*46c0*/  F2FP.BF16.PACK_AB R10, R71, R72 ;  /* 0x00000048470a723e */ /* 0x000fe400000010ff */
[----:B--2---:R-:W-:Y:S01]  /*46d0*/  F2FP.BF16.PACK_AB R11, R248, R250 ;  /* 0x000000faf80b723e */ /* 0x004fe200000010ff */
[----:B------:R-:W-:Y:S01]  /*46e0*/  HMMA.16816.F32.BF16 R56, R12, R48, R56 ;  /* 0x000000300c38723c */ /* 0x000fe20000041838 */
[----:B-1----:R-:W-:-:S04]  /*46f0*/  FFMA.FTZ R4, R86, c[0x0][0x2d0], -R2 ;  /* 0x0000b40056047a23 */ /* 0x002fc80000010802 */
[----:B------:R1:W-:Y:S03]  /*4700*/  MUFU.EX2 R247, R4 ;  /* 0x0000000400f77308 */ /* 0x0003e60000000800 */
[----:B------:R-:W-:Y:S08]  /*4710*/  HMMA.16816.F32.BF16 R52, R12, R50, R52 ;  /* 0x000000320c34723c */ /* 0x000ff00000041834 */
[----:B------:R-:W-:Y:S01]  /*4720*/  HMMA.16816.F32.BF16 R48, R8, R28, R40 ;  /* 0x0000001c0830723c */ /* 0x000fe20000041828 */
[----:B-1----:R-:W-:-:S07]  /*4730*/  FFMA.FTZ R4, R88, c[0x0][0x2d0], -R2 ;  /* 0x0000b40058047a23 */ /* 0x002fce0000010802 */
[----:B------:R-:W-:Y:S01]  /*4740*/  HMMA.16816.F32.BF16 R44, R12, R46, R60 ;  /* 0x0000002e0c2c723c */ /* 0x000fe2000004183c */
[----:B------:R-:W1:Y:S01]  /*4750*/  LDSM.16.MT88.4 R60, [R3+0x7800] ;  /* 0x00780000033c783b */ /* 0x000e620000004200 */
[----:B------:R2:W-:Y:S06]  /*4760*/  MUFU.EX2 R246, R4 ;  /* 0x0000000400f67308 */ /* 0x0005ec0000000800 */
[----:B------:R-:W-:Y:S01]  /*4770*/  HMMA.16816.F32.BF16 R40, R8, R30, R36 ;  /* 0x0000001e0828723c */ /* 0x000fe20000041824 */
[----:B------:R-:W3:Y:S01]  /*4780*/  LDSM.16.MT88.4 R36, [R3+0x2000] ;  /* 0x002000000324783b */ /* 0x000ee20000004200 */
[----:B--2---:R-:W-:-:S04]  /*4790*/  FFMA.FTZ R4, R84, c[0x0][0x2d0], -R0 ;  /* 0x0000b40054047a23 */ /* 0x004fc80000010800 */
[----:B------:R2:W-:Y:S02]  /*47a0*/  MUFU.EX2 R245, R4 ;  /* 0x0000000400f57308 */ /* 0x0005e40000000800 */
[----:B--2---:R-:W-:-:S06]  /*47b0*/  FFMA.FTZ R4, R85, c[0x0][0x2d0], -R0 ;  /* 0x0000b40055047a23 */ /* 0x004fcc0000010800 */
[----:B------:R2:W4:Y:S01]  /*47c0*/  MUFU.EX2 R244, R4 ;  /* 0x0000000400f47308 */ /* 0x0005220000000800 */
[----:B-----5:R-:W-:Y:S01]  /*47d0*/  HMMA.16816.F32.BF16 R32, R8, R24, R32 ;  /* 0x000000180820723c */ /* 0x020fe20000041820 */
[----:B--2---:R-:W-:-:S06]  /*47e0*/  FFMA.FTZ R4, R87, c[0x0][0x2d0], -R0 ;  /* 0x0000b40057047a23 */ /* 0x004fcc0000010800 */
[----:B------:R2:W-:Y:S01]  /*47f0*/  MUFU.EX2 R243, R4 ;  /* 0x0000000400f37308 */ /* 0x0005e20000000800 */
[----:B------:R-:W-:Y:S01]  /*4800*/  HMMA.16816.F32.BF16 R28, R8, R26, R44 ;  /* 0x0000001a081c723c */ /* 0x000fe2000004182c */
[----:B------:R-:W5:Y:S01]  /*4810*/  LDSM.16.MT88.4 R24, [R3+0x5000] ;  /* 0x005000000318783b */ /* 0x000f620000004200 */
[----:B------:R-:W-:-:S03]  /*4820*/  IMAD.MOV.U32 R70, RZ, RZ, R99 ;  /* 0x000000ffff467224 */ /* 0x000fc600078e0063 */
[----:B------:R-:W3:Y:S01]  /*4830*/  LDSM.16.MT88.4 R44, [R3+0x8000] ;  /* 0x00800000032c783b */ /* 0x000ee20000004200 */
[----:B--2---:R-:W-:-:S04]  /*4840*/  FFMA.FTZ R4, R89, c[0x0][0x2d0], -R0 ;  /* 0x0000b40059047a23 */ /* 0x004fc80000010800 */
[----:B------:R2:W1:Y:S01]  /*4850*/  MUFU.EX2 R242, R4 ;  /* 0x0000000400f27308 */ /* 0x0004620000000800 */
[----:B------:R-:W-:Y:S01]  /*4860*/  IMAD.MOV.U32 R69, RZ, RZ, R98 ;  /* 0x000000ffff457224 */ /* 0x000fe200078e0062 */
[----:B----4-:R-:W-:Y:S02]  /*4870*/  F2FP.BF16.PACK_AB R5, R244, R245 ;  /* 0x000000f5f405723e */ /* 0x010fe400000010ff */
[----:B------:R-:W-:Y:S01]  /*4880*/  F2FP.BF16.PACK_AB R6, R247, R249 ;  /* 0x000000f9f706723e */ /* 0x000fe200000010ff */
[----:B--2---:R-:W-:-:S04]  /*4890*/  FFMA.FTZ R4, R94, c[0x0][0x2d0], -R2 ;  /* 0x0000b4005e047a23 */ /* 0x004fc80000010802 */
[----:B------:R2:W4:Y:S01]  /*48a0*/  MUFU.EX2 R241, R4 ;  /* 0x0000000400f17308 */ /* 0x0005220000000800 */
[----:B-1----:R-:W-:Y:S01]  /*48b0*/  F2FP.BF16.PACK_AB R7, R242, R243 ;  /* 0x000000f3f207723e */ /* 0x002fe200000010ff */
[----:B------:R-:W-:Y:S01]  /*48c0*/  HMMA.16816.F32.BF16 R52, R8, R62, R52 ;  /* 0x0000003e0834723c */ /* 0x000fe20000041834 */
[--C-:B--2---:R-:W-:Y:S02]  /*48d0*/  FFMA.FTZ R4, R92, c[0x0][0x2d0], -R2.reuse ;  /* 0x0000b4005c047a23 */ /* 0x104fe40000010802 */
[----:B------:R-:W-:-:S03]  /*48e0*/  FFMA.FTZ R2, R96, c[0x0][0x2d0], -R2 ;  /* 0x0000b40060027a23 */ /* 0x000fc60000010802 */
[----:B------:R1:W-:Y:S08]  /*48f0*/  MUFU.EX2 R240, R4 ;  /* 0x0000000400f07308 */ /* 0x0003f00000000800 */
[----:B------:R2:W-:Y:S01]  /*4900*/  MUFU.EX2 R239, R2 ;  /* 0x0000000200ef7308 */ /* 0x0005e20000000800 */
[----:B-1----:R-:W-:Y:S01]  /*4910*/  F2FP.BF16.PACK_AB R4, R69, R70 ;  /* 0x000000464504723e */ /* 0x002fe200000010ff */
[----:B--2---:R-:W-:-:S06]  /*4920*/  FFMA.FTZ R2, R91, c[0x0][0x2d0], -R0 ;  /* 0x0000b4005b027a23 */ /* 0x004fcc0000010800 */
[C---:B---3--:R-:W-:Y:S01]  /*4930*/  HMMA.16816.F32.BF16 R48, R4.reuse, R36, R48 ;  /* 0x000000240430723c */ /* 0x048fe20000041830 */
[----:B------:R1:W-:Y:S07]  /*4940*/  MUFU.EX2 R238, R2 ;  /* 0x0000000200ee7308 */ /* 0x0003ee0000000800 */
[----:B------:R-:W-:Y:S01]  /*4950*/  HMMA.16816.F32.BF16 R40, R4, R38, R40 ;  /* 0x000000260428723c */ /* 0x000fe20000041828 */
[----:B------:R-:W2:Y:S01]  /*4960*/  LDSM.16.MT88.4 R36, [R211] ;  /* 0x00000000d324783b */ /* 0x000ea20000004200 */
[----:B-1----:R-:W-:-:S04]  /*4970*/  FFMA.FTZ R2, R93, c[0x0][0x2d0], -R0 ;  /* 0x0000b4005d027a23 */ /* 0x002fc80000010800 */
[----:B------:R1:W3:Y:S02]  /*4980*/  MUFU.EX2 R237, R2 ;  /* 0x0000000200ed7308 */ /* 0x0002e40000000800 */
[----:B------:R-:W-:Y:S01]  /*4990*/  HMMA.16816.F32.BF16 R56, R8, R60, R56 ;  /* 0x0000003c0838723c */ /* 0x000fe20000041838 */
[----:B-1----:R-:W-:-:S05]  /*49a0*/  FFMA.FTZ R2, R95, c[0x0][0x2d0], -R0 ;  /* 0x0000b4005f027a23 */ /* 0x002fca0000010800 */
[----:B------:R1:W-:Y:S02]  /*49b0*/  MUFU.EX2 R236, R2 ;  /* 0x0000000200ec7308 */ /* 0x0003e40000000800 */
[----:B-----5:R-:W-:Y:S01]  /*49c0*/  HMMA.16816.F32.BF16 R32, R4, R24, R32 ;  /* 0x000000180420723c */ /* 0x020fe20000041820 */
[----:B-1----:R-:W-:Y:S02]  /*49d0*/  FFMA.FTZ R2, R97, c[0x0][0x2d0], -R0 ;  /* 0x0000b40061027a23 */ /* 0x002fe40000010800 */
[----:B------:R-:W-:-:S03]  /*49e0*/  IMAD.IADD R0, R207, 0x1, R211 ;  /* 0x00000001cf007824 */ /* 0x000fc600078e02d3 */
[----:B------:R-:W1:Y:S02]  /*49f0*/  MUFU.EX2 R227, R2 ;  /* 0x0000000200e37308 */ /* 0x000e640000000800 */
[----:B------:R-:W5:Y:S01]  /*4a00*/  LDSM.16.MT88.4 R60, [R0] ;  /* 0x00000000003c783b */ /* 0x000f620000004200 */
[----:B------:R-:W-:Y:S01]  /*4a10*/  HMMA.16816.F32.BF16 R28, R4, R26, R28 ;  /* 0x0000001a041c723c */ /* 0x000fe2000004181c */
[----:B----4-:R-:W-:-:S07]  /*4a20*/  F2FP.BF16.PACK_AB R96, R241, R246 ;  /* 0x000000f6f160723e */ /* 0x010fce00000010ff */
[C---:B------:R-:W-:Y:S01]  /*4a30*/  HMMA.16816.F32.BF16 R24, R4.reuse, R46, R52 ;  /* 0x0000002e0418723c */ /* 0x040fe20000041834 */
[----:B------:R-:W4:Y:S01]  /*4a40*/  LDSM.16.MT88.4 R52, [R211+0x800] ;  /* 0x00080000d334783b */ /* 0x000f220000004200 */
[----:B---3--:R-:W-:Y:S02]  /*4a50*/  F2FP.BF16.PACK_AB R97, R237, R238 ;  /* 0x000000eeed61723e */ /* 0x008fe400000010ff */
[----:B------:R-:W-:Y:S02]  /*4a60*/  F2FP.BF16.PACK_AB R98, R239, R240 ;  /* 0x000000f0ef62723e */ /* 0x000fe400000010ff */
[----:B-1----:R-:W-:Y:S01]  /*4a70*/  F2FP.BF16.PACK_AB R99, R227, R236 ;  /* 0x000000ece363723e */ /* 0x002fe200000010ff */
[----:B------:R-:W-:Y:S01]  /*4a80*/  IMAD.MOV.U32 R75, RZ, RZ, R105 ;  /* 0x000000ffff4b7224 */ /* 0x000fe200078e0069 */
        /* <DEDUP_REMOVED lines=10> */
[----:B-----5:R-:W-:Y:S08]  /*4b30*/  HMMA.16816.F32.BF16 R28, R20, R62, RZ ;  /* 0x0000003e141c723c */ /* 0x020ff000000418ff */
[----:B----4-:R-:W-:Y:S01]  /*4b40*/  HMMA.16816.F32.BF16 R132, R16, R54, R36 ;  /* 0x000000361084723c */ /* 0x010fe20000041824 */
        /* <DEDUP_REMOVED lines=16> */
[----:B------:R-:W-:Y:S11]  /*4c50*/  HMMA.16816.F32.BF16 R32, R20, R66, RZ ;  /* 0x000000421420723c */ /* 0x000ff600000418ff */
[----:B------:R-:W-:Y:S05]  /*4c60*/  @!UPT UIADD3 URZ, URZ, URZ, URZ ;  /* 0x0000003f3f3ff290 */ /* 0x000fea000fffe03f */
[C---:B--2---:R-:W-:Y:S08]  /*4c70*/  HMMA.16816.F32.BF16 R120, R16.reuse, R28, R24 ;  /* 0x0000001c1078723c */ /* 0x044ff00000041818 */
[----:B------:R-:W-:Y:S01]  /*4c80*/  HMMA.16816.F32.BF16 R56, R16, R58, R32 ;  /* 0x0000003a1038723c */ /* 0x000fe20000041820 */
[----:B------:R-:W1:Y:S07]  /*4c90*/  LDSM.16.MT88.4 R32, [R210+0x6000] ;  /* 0x00600000d220783b */ /* 0x000e6e0000004200 */
[----:B------:R-:W-:Y:S11]  /*4ca0*/  HMMA.16816.F32.BF16 R24, R20, R42, RZ ;  /* 0x0000002a1418723c */ /* 0x000ff600000418ff */
[----:B------:R-:W-:Y:S11]  /*4cb0*/  @!UPT UIADD3 URZ, URZ, URZ, URZ ;  /* 0x0000003f3f3ff290 */ /* 0x000ff6000fffe03f */
[----:B------:R-:W-:Y:S02]  /*4cc0*/  @!UPT UIADD3 URZ, URZ, URZ, URZ ;  /* 0x0000003f3f3ff290 */ /* 0x000fe4000fffe03f */
[----:B------:R-:W-:Y:S01]  /*4cd0*/  HMMA.16816.F32.BF16 R84, R16, R30, R24 ;  /* 0x0000001e1054723c */ /* 0x000fe20000041818 */
[----:B------:R-:W2:Y:S07]  /*4ce0*/  LDSM.16.MT88.4 R28, [R210+0x6800] ;  /* 0x00680000d21c783b */ /* 0x000eae0000004200 */
[----:B-1----:R-:W-:Y:S01]  /*4cf0*/  HMMA.16816.F32.BF16 R24, R20, R32, RZ ;  /* 0x000000201418723c */ /* 0x002fe200000418ff */
[----:B------:R-:W-:-:S04]  /*4d00*/  FADD.FTZ R2, R114, R113 ;  /* 0x0000007172027221 */ /* 0x000fc80000010000 */
[----:B------:R-:W-:-:S04]  /*4d10*/  FADD.FTZ R2, R112, R2 ;  /* 0x0000000270027221 */ /* 0x000fc80000010000 */
[----:B------:R-:W-:Y:S02]  /*4d20*/  FADD.FTZ R2, R115, R2 ;  /* 0x0000000273027221 */ /* 0x000fe40000010000 */
[----:B------:R-:W-:Y:S11]  /*4d30*/  FADD.FTZ R3, R101, R100 ;  /* 0x0000006465037221 */ /* 0x000ff60000010000 */
[----:B------:R-:W-:Y:S02]  /*4d40*/  @!UPT UIADD3 URZ, URZ, URZ, URZ ;  /* 0x0000003f3f3ff290 */ /* 0x000fe4000fffe03f */
        /* <DEDUP_REMOVED lines=18> */
[----:B------:R-:W-:Y:S02]  /*4e70*/  FADD.FTZ R3, R215, R3 ;  /* 0x00000003d7037221 */ /* 0x000fe40000010000 */
[----:B------:R-:W-:Y:S02]  /*4e80*/  FADD.FTZ R2, R224, R2 ;  /* 0x00000002e0027221 */ /* 0x000fe40000010000 */
        /* <DEDUP_REMOVED lines=16> */
[----:B------:R-:W2:Y:S01]  /*4f90*/  LDSM.16.MT88.4 R20, [R211+0x1000] ;  /* 0x00100000d314783b */ /* 0x000ea20000004200 */
[----:B------:R-:W-:Y:S02]  /*4fa0*/  IMAD.MOV.U32 R224, RZ, RZ, R71 ;  /* 0x000000ffffe07224 */ /* 0x000fe400078e0047 */
        /* <DEDUP_REMOVED lines=49> */
[C---:B-1----:R-:W-:Y:S01]  /*52c0*/  HMMA.16816.F32.BF16 R28, R8.reuse, R16, R124 ;  /* 0x00000010081c723c */ /* 0x042fe2000004187c */
[----:B------:R-:W-:Y:S01]  /*52d0*/  FADD.FTZ R3, R220, R3 ;  /* 0x00000003dc037221 */ /* 0x000fe20000010000 */
[----:B------:R-:W-:Y:S06]  /*52e0*/  LDSM.16.MT88.4 R124, [R0+0x2800] ;  /* 0x00280000007c783b */ /* 0x000fec0000004200 */
[C---:B------:R-:W-:Y:S01]  /*52f0*/  HMMA.16816.F32.BF16 R24, R8.reuse, R18, R116 ;  /* 0x000000120818723c */ /* 0x040fe20000041874 */
[----:B------:R-:W1:Y:S07]  /*5300*/  LDSM.16.MT88.4 R16, [R211+0x2000] ;  /* 0x00200000d310783b */ /* 0x000e6e0000004200 */
[C---:B---3--:R-:W-:Y:S08]  /*5310*/  HMMA.16816.F32.BF16 R132, R8.reuse, R12, R100 ;  /* 0x0000000c0884723c */ /* 0x048ff00000041864 */
[----:B------:R-:W-:Y:S01]  /*5320*/  HMMA.16816.F32.BF16 R88, R8, R14, R88 ;  /* 0x0000000e0858723c */ /* 0x000fe20000041858 */
[----:B------:R-:W3:Y:S04]  /*5330*/  LDSM.16.MT88.4 R8, [R210+0x5000] ;  /* 0x00500000d208783b */ /* 0x000ee80000004200 */
[----:B------:R-:W4:Y:S03]  /*5340*/  LDSM.16.MT88.4 R12, [R0+0x2000] ;  /* 0x00200000000c783b */ /* 0x000f260000004200 */
        /* <DEDUP_REMOVED lines=8> */
[C---:B---3--:R-:W-:Y:S08]  /*53d0*/  HMMA.16816.F32.BF16 R128, R4.reuse, R8, R64 ;  /* 0x000000080480723c */ /* 0x048ff00000041840 */
[C---:B------:R-:W-:Y:S01]  /*53e0*/  HMMA.16816.F32.BF16 R84, R4.reuse, R10, R56 ;  /* 0x0000000a0454723c */ /* 0x040fe20000041838 */
[----:B------:R-:W1:Y:S07]  /*53f0*/  LDSM.16.MT88.4 R8, [R211+0x8000] ;  /* 0x00800000d308783b */ /* 0x000e6e0000004200 */
[C---:B------:R-:W-:Y:S01]  /*5400*/  HMMA.16816.F32.BF16 R52, R4.reuse, R18, R52 ;  /* 0x000000120434723c */ /* 0x040fe20000041834 */
[----:B------:R-:W3:Y:S07]  /*5410*/  LDSM.16.MT88.4 R16, [R0+0x5000] ;  /* 0x005000000010783b */ /* 0x000eee0000004200 */
[C---:B----4-:R-:W-:Y:S08]  /*5420*/  HMMA.16816.F32.BF16 R120, R4.reuse, R12, R120 ;  /* 0x0000000c0478723c */ /* 0x050ff00000041878 */
[----:B------:R-:W-:Y:S01]  /*5430*/  HMMA.16816.F32.BF16 R72, R4, R14, R72 ;  /* 0x0000000e0448723c */ /* 0x000fe20000041848 */
[----:B------:R-:W4:Y:S01]  /*5440*/  LDSM.16.MT88.4 R12, [R210+0x8000] ;  /* 0x00800000d20c783b */ /* 0x000f220000004200 */
[----:B------:R-:W-:-:S02]  /*5450*/  FADD.FTZ R2, R218, R2 ;  /* 0x00000002da027221 */ /* 0x000fc40000010000 */
[----:B------:R-:W-:Y:S01]  /*5460*/  FADD.FTZ R3, R146, R3 ;  /* 0x0000000392037221 */ /* 0x000fe20000010000 */
[----:B------:R-:W-:Y:S03]  /*5470*/  LDSM.16.MT88.4 R64, [R0+0x5800] ;  /* 0x005800000040783b */ /* 0x000fe60000004200 */
[C---:B--2---:R-:W-:Y:S01]  /*5480*/  HMMA.16816.F32.BF16 R68, R4.reuse, R20, R68 ;  /* 0x000000140444723c */ /* 0x044fe20000041844 */
[----:B------:R-:W-:Y:S07]  /*5490*/  LDSM.16.MT88.4 R56, [R211+0x5800] ;  /* 0x00580000d338783b */ /* 0x000fee0000004200 */
[C---:B-1----:R-:W-:Y:S08]  /*54a0*/  HMMA.16816.F32.BF16 R28, R4.reuse, R8, R28 ;  /* 0x00000008041c723c */ /* 0x042ff0000004181c */
[----:B------:R-:W-:Y:S01]  /*54b0*/  HMMA.16816.F32.BF16 R24, R4, R10, R24 ;  /* 0x0000000a0418723c */ /* 0x000fe20000041818 */
[----:B------:R-:W1:Y:S01]  /*54c0*/  LDSM.16.MT88.4 R8, [R0+0x8000] ;  /* 0x008000000008783b */ /* 0x000e620000004200 */
[----:B------:R-:W-:-:S02]  /*54d0*/  FADD.FTZ R2, R221, R2 ;  /* 0x00000002dd027221 */ /* 0x000fc40000010000 */
[----:B------:R-:W-:Y:S02]  /*54e0*/  FADD.FTZ R3, R204, R3 ;  /* 0x00000003cc037221 */ /* 0x000fe40000010000 */
[----:B------:R-:W-:Y:S02]  /*54f0*/  FADD.FTZ R2, R222, R2 ;  /* 0x00000002de027221 */ /* 0x000fe40000010000 */
[----:B------:R-:W-:Y:S02]  /*5500*/  HMMA.16816.F32.BF16 R60, R4, R22, R60 ;  /* 0x00000016043c723c */ /* 0x000fe4000004183c */
[----:B------:R-:W-:-:S06]  /*5510*/  FADD.FTZ R2, R219, R2 ;  /* 0x00000002db027221 */ /* 0x000fcc0000010000 */
[C---:B---3--:R-:W-:Y:S08]  /*5520*/  HMMA.16816.F32.BF16 R48, R4.reuse, R16, R48 ;  /* 0x000000100430723c */ /* 0x048ff00000041830 */
[C---:B------:R-:W-:Y:S08]  /*5530*/  HMMA.16816.F32.BF16 R44, R4.reuse, R18, R44 ;  /* 0x00000012042c723c */ /* 0x040ff0000004182c */
[C---:B----4-:R-:W-:Y:S08]  /*5540*/  HMMA.16816.F32.BF16 R36, R4.reuse, R12, R36 ;  /* 0x0000000c0424723c */ /* 0x050ff00000041824 */
[C---:B------:R-:W-:Y:S08]  /*5550*/  HMMA.16816.F32.BF16 R32, R4.reuse, R14, R32 ;  /* 0x0000000e0420723c */ /* 0x040ff00000041820 */
[C---:B-1----:R-:W-:Y:S01]  /*5560*/  HMMA.16816.F32.BF16 R92, R4.reuse, R8, R132 ;  /* 0x00000008045c723c */ /* 0x042fe20000041884 */
        /* <DEDUP_REMOVED lines=96> */
.L_x_2419:
[----:B---3--:R-:W-:Y:S05]  /*5b70*/  BSYNC B0 ;  /* 0x0000000000007941 */ /* 0x008fea0003800000 */
.L_x_2418:
        /* <DEDUP_REMOVED lines=25> */
.L_x_2421:
[----:B------:R-:W-:Y:S04]  /*5d10*/  DEPBAR.LE SB0, 0x2 ;  /* 0x000080800000791a */ /* 0x000fe80000000000 */
[----:B------:R-:W-:Y:S01]  /*5d20*/  WARPSYNC 0xffffffff ;  /* 0xffffffff00007948 */ /* 0x000fe20003800000 */
[----:B------:R-:W-:Y:S01]  /*5d30*/  BAR.SYNC.DEFER_BLOCKING 0x0 ;  /* 0x0000000000007b1d */ /* 0x000fe20000010000 */
[----:B------:R-:W-:Y:S01]  /*5d40*/  IMAD R205, R204, 0x9000, RZ ;  /* 0x00009000cccd7824 */ /* 0x000fe200078e02ff */
[C---:B------:R-:W-:Y:S02]  /*5d50*/  ISETP.GE.AND P5, PT, R238.reuse, 0x1, PT ;  /* 0x00000001ee00780c */ /* 0x040fe40003fa6270 */
[----:B------:R-:W-:Y:S01]  /*5d60*/  IADD3 R216, R238, -0x1, RZ ;  /* 0xffffffffeed87810 */ /* 0x000fe20007ffe0ff */
[----:B-1----:R-:W-:Y:S04]  /*5d70*/  IMAD.IADD R0, R209, 0x1, R205 ;  /* 0x00000001d1007824 */ /* 0x002fe800078e02cd */
[----:B------:R-:W-:Y:S06]  /*5d80*/  IMAD.IADD R200, R208, 0x1, R0 ;  /* 0x00000001d0c87824 */ /* 0x000fec00078e0200 */
[----:B------:R-:W-:Y:S01]  /*5d90*/  @P5 IMAD.WIDE.U32 R202, R216, c[0x0][0x208], RZ ;  /* 0x00008200d8ca5a25 */ /* 0x000fe200078e00ff */
[----:B------:R-:W1:Y:S08]  /*5da0*/  LDSM.16.M88.4 R8, [R0] ;  /* 0x000000000008783b */ /* 0x000e700000000200 */
[----:B------:R-:W2:Y:S08]  /*5db0*/  LDSM.16.M88.4 R16, [R0+0x800] ;  /* 0x000800000010783b */ /* 0x000eb00000000200 */
[----:B------:R-:W3:Y:S08]  /*5dc0*/  LDSM.16.M88.4 R24, [R0+0x1000] ;  /* 0x001000000018783b */ /* 0x000ef00000000200 */
[----:B------:R-:W4:Y:S06]  /*5dd0*/  LDL.64 R218, [R1+0x38] ;  /* 0x0000380001da7983 */ /* 0x000f2c0000100a00 */
[----:B------:R-:W5:Y:S08]  /*5de0*/  LDSM.16.M88.4 R32, [R0+0x1800] ;  /* 0x001800000020783b */ /* 0x000f700000000200 */
[----:B------:R-:W4:Y:S01]  /*5df0*/  LDL R215, [R1+0x48] ;  /* 0x0000480001d77983 */ /* 0x000f220000100800 */
[C---:B-1----:R-:W-:Y:S03]  /*5e00*/  HMMA.16816.F32.BF16 R4, R152.reuse, R8, RZ ;  /* 0x000000089804723c */ /* 0x042fe600000418ff */
[----:B------:R-:W1:Y:S05]  /*5e10*/  LDSM.16.M88.4 R40, [R0+0x2000] ;  /* 0x002000000028783b */ /* 0x000e6a0000000200 */
[C---:B------:R-:W-:Y:S03]  /*5e20*/  HMMA.16816.F32.BF16 R8, R152.reuse, R10, RZ ;  /* 0x0000000a9808723c */ /* 0x040fe600000418ff */
[----:B------:R-:W4:Y:S04]  /*5e30*/  LDL R201, [R1+0x2c] ;  /* 0x00002c0001c97983 */ /* 0x000f280000100800 */
[----:B------:R-:W1:Y:S01]  /*5e40*/  LDSM.16.M88.4 R48, [R0+0x2800] ;  /* 0x002800000030783b */ /* 0x000e620000000200 */
[C---:B--2---:R-:W-:Y:S07]  /*5e50*/  HMMA.16816.F32.BF16 R12, R152.reuse, R16, RZ ;  /* 0x00000010980c723c */ /* 0x044fee00000418ff */
        /* <DEDUP_REMOVED lines=33> */
[----:B------:R-:W-:Y:S01]  /*6070*/  @P5 SHF.R.S32.HI R144, RZ, 0x1f, R216 ;  /* 0x0000001fff905819 */ /* 0x000fe200000114d8 */
[----:B------:R-:W-:Y:S04]  /*6080*/  HMMA.16816.F32.BF16 R48, R156, R146, R48 ;  /* 0x000000929c30723c */ /* 0x000fe80000041830 */
[----:B------:R-:W-:Y:S03]  /*6090*/  @P5 IMAD R144, R144, c[0x0][0x208], RZ ;  /* 0x0000820090905a24 */ /* 0x000fe600078e02ff */
[----:B------:R-:W-:Y:S01]  /*60a0*/  @P5 MOV R147, R215 ;  /* 0x000000d700935202 */ /* 0x000fe20000000f00 */
[----:B------:R-:W-:Y:S02]  /*60b0*/  @P5 IMAD R144, R216, c[0x0][0x20c], R144 ;  /* 0x00008300d8905a24 */ /* 0x000fe400078e0290 */
[----:B------:R-:W2:Y:S02]  /*60c0*/  LDL R216, [R1+0x58] ;  /* 0x0000580001d87983 */ /* 0x000ea40000100800 */
[----:B------:R-:W-:Y:S01]  /*60d0*/  @P5 IMAD.MOV.U32 R146, RZ, RZ, R218 ;  /* 0x000000ffff925224 */ /* 0x000fe200078e00da */
[----:B------:R-:W-:Y:S01]  /*60e0*/  @P5 IADD3 R144, R203, R144, RZ ;  /* 0x00000090cb905210 */ /* 0x000fe20007ffe0ff */
[----:B------:R-:W-:Y:S01]  /*60f0*/  @P5 IMAD R215, R221, 0x9000, R201 ;  /* 0x00009000ddd75824 */ /* 0x000fe200078e02c9 */
[----:B------:R-:W3:Y:S01]  /*6100*/  LDL R218, [R1+0x24] ;  /* 0x0000240001da7983 */ /* 0x000ee20000100800 */
[----:B------:R-:W-:Y:S01]  /*6110*/  @P5 IMAD.WIDE.U32 R146, R202, 0x60, R146 ;  /* 0x00000060ca925825 */ /* 0x000fe200078e0092 */
[----:B------:R-:W-:Y:S03]  /*6120*/  @P5 MOV R202, c[0x0][0x208] ;  /* 0x0000820000ca5a02 */ /* 0x000fe60000000f00 */
[----:B------:R-:W-:Y:S01]  /*6130*/  @P5 IMAD R145, R144, 0x60, RZ ;  /* 0x0000006090915824 */ /* 0x000fe200078e02ff */
[----:B------:R-:W-:Y:S01]  /*6140*/  @P5 LEA R144, P4, R146, c[0x0][0x1f8], 0x1 ;  /* 0x00007e0092905a11 */ /* 0x000fe200078808ff */
[----:B------:R-:W-:Y:S02]  /*6150*/  IMAD.IADD R201, R206, 0x1, R0 ;  /* 0x00000001cec97824 */ /* 0x000fe400078e0200 */
[----:B------:R-:W-:Y:S05]  /*6160*/  @P5 IMAD.IADD R145, R147, 0x1, R145 ;  /* 0x0000000193915824 */ /* 0x000fea00078e0291 */
        /* <DEDUP_REMOVED lines=10> */
[----:B-1----:R-:W-:Y:S05]  /*6210*/  @P5 IADD3 R144, P4, R202, R144, RZ ;  /* 0x00000090ca905210 */ /* 0x002fea0007f9e0ff */
        /* <DEDUP_REMOVED lines=11> */
[----:B----4-:R-:W-:Y:S02]  /*62d0*/  IADD3 R203, R206, R200, RZ ;  /* 0x000000c8cecb7210 */ /* 0x010fe40007ffe0ff */
        /* <DEDUP_REMOVED lines=123> */
[----:B------:R1:W4:Y:S08]  /*6a90*/  LDSM.16.M88.4 R144, [R0+0x8800] ;  /* 0x008800000090783b */ /* 0x0003300000000200 */
[----:B-1----:R1:W3:Y:S01]  /*6aa0*/  LDL R0, [R1+0x30] ;  /* 0x0000300001007983 */ /* 0x0022e20000100800 */
[C---:B----4-:R-:W-:Y:S08]  /*6ab0*/  HMMA.16816.F32.BF16 R44, R184.reuse, R144, R44 ;  /* 0x00000090b82c723c */ /* 0x050ff0000004182c */
[----:B------:R-:W-:Y:S01]  /*6ac0*/  HMMA.16816.F32.BF16 R48, R184, R146, R48 ;  /* 0x00000092b830723c */ /* 0x000fe20000041830 */
[----:B------:R-:W4:Y:S07]  /*6ad0*/  LDSM.16.M88.4 R144, [R200+0x6000] ;  /* 0x00600000c890783b */ /* 0x000f2e0000000200 */
[C---:B----4-:R-:W-:Y:S08]  /*6ae0*/  HMMA.16816.F32.BF16 R4, R188.reuse, R144, R4 ;  /* 0x00000090bc04723c */ /* 0x050ff00000041804 */
[C---:B------:R-:W-:Y:S01]  /*6af0*/  HMMA.16816.F32.BF16 R8, R188.reuse, R146, R8 ;  /* 0x00000092bc08723c */ /* 0x040fe20000041808 */
        /* <DEDUP_REMOVED lines=12> */
[----:B------:R-:W4:Y:S03]  /*6bc0*/  LDSM.16.M88.4 R144, [R200+0x8800] ;  /* 0x00880000c890783b */ /* 0x000f260000000200 */
[----:B---3--:R-:W-:Y:S04]  /*6bd0*/  @P2 IMAD.MOV.U32 R0, RZ, RZ, R218 ;  /* 0x000000ffff002224 */ /* 0x008fe800078e00da */
[C---:B----4-:R-:W-:Y:S08]  /*6be0*/  HMMA.16816.F32.BF16 R44, R188.reuse, R144, R44 ;  /* 0x00000090bc2c723c */ /* 0x050ff0000004182c */
[----:B------:R-:W-:Y:S01]  /*6bf0*/  HMMA.16816.F32.BF16 R48, R188, R146, R48 ;  /* 0x00000092bc30723c */ /* 0x000fe20000041830 */
[----:B------:R-:W3:Y:S07]  /*6c00*/  LDSM.16.M88.4 R144, [R201+0x6000] ;  /* 0x00600000c990783b */ /* 0x000eee0000000200 */
        /* <DEDUP_REMOVED lines=29> */
[----:B------:R-:W3:Y:S08]  /*6de0*/  LDSM.16.M88.4 R144, [R202+0x8000] ;  /* 0x00800000ca90783b */ /* 0x000ef00000000200 */
[----:B------:R-:W4:Y:S01]  /*6df0*/  LDSM.16.M88.4 R200, [R202+0x8800] ;  /* 0x00880000cac8783b */ /* 0x000f220000000200 */
[----:B------:R-:W-:Y:S07]  /*6e00*/  DEPBAR.LE SB0, 0x2 ;  /* 0x000080800000791a */ /* 0x000fee0000000000 */
[----:B------:R-:W-:Y:S01]  /*6e10*/  BAR.SYNC.DEFER_BLOCKING 0x0 ;  /* 0x0000000000007b1d */ /* 0x000fe20000010000 */
[C---:B---3--:R-:W-:Y:S07]  /*6e20*/  HMMA.16816.F32.BF16 R36, R196.reuse, R144, R36 ;  /* 0x00000090c424723c */ /* 0x048fee0000041824 */
[----:B------:R-:W-:Y:S01]  /*6e30*/  SHFL.IDX PT, R145, R0, 0x1, 0x1c1f ;  /* 0x003c1f0000917f89 */ /* 0x000fe200000e0000 */
[----:B------:R-:W-:Y:S01]  /*6e40*/  IMAD R144, R238, -0x60, RZ ;  /* 0xffffffa0ee907824 */ /* 0x000fe200078e02ff */
[C---:B------:R-:W-:Y:S06]  /*6e50*/  HMMA.16816.F32.BF16 R40, R196.reuse, R146, R40 ;  /* 0x00000092c428723c */ /* 0x040fec0000041828 */
[----:B------:R-:W3:Y:S01]  /*6e60*/  SHFL.IDX PT, R146, R0, RZ, 0x1c1f ;  /* 0x001c1fff00927589 */ /* 0x000ee200000e0000 */
[----:B--2---:R-:W-:Y:S01]  /*6e70*/  IADD3 R144, -R216, 0x1, R144 ;  /* 0x00000001d8907810 */ /* 0x004fe20007ffe190 */
[C---:B----4-:R-:W-:Y:S04]  /*6e80*/  HMMA.16816.F32.BF16 R44, R196.reuse, R200, R44 ;  /* 0x000000c8c42c723c */ /* 0x050fe8000004182c */
[----:B------:R-:W-:Y:S04]  /*6e90*/  IADD3 R144, R144, c[0x0][0x1d0], RZ ;  /* 0x0000740090907a10 */ /* 0x000fe80007ffe0ff */
[----:B------:R-:W-:Y:S04]  /*6ea0*/  HMMA.16816.F32.BF16 R48, R196, R202, R48 ;  /* 0x000000cac430723c */ /* 0x000fe80000041830 */
[----:B------:R-:W-:Y:S04]  /*6eb0*/  IADD3 R144, R144, -c[0x0][0x168], RZ ;  /* 0x80005a0090907a10 */ /* 0x000fe80007ffe0ff */
[C---:B---3--:R-:W-:Y:S01]  /*6ec0*/  IADD3 R0, R144.reuse, R146, RZ ;  /* 0x0000009290007210 */ /* 0x048fe20007ffe0ff */
[----:B------:R-:W-:Y:S03]  /*6ed0*/  IMAD.IADD R144, R144, 0x1, R145 ;  /* 0x0000000190907824 */ /* 0x000fe600078e0291 */
[C---:B------:R-:W-:Y:S02]  /*6ee0*/  ISETP.GT.AND P4, PT, R0.reuse, RZ, PT ;  /* 0x000000ff0000720c */ /* 0x040fe40003f84270 */
[----:B------:R-:W-:Y:S02]  /*6ef0*/  ISETP.GT.AND P3, PT, R0, 0x1, PT ;  /* 0x000000010000780c */ /* 0x000fe40003f64270 */
[----:B------:R-:W-:Y:S02]  /*6f00*/  ISETP.GT.AND P1, PT, R144, RZ, PT ;  /* 0x000000ff9000720c */ /* 0x000fe40003f24270 */
[----:B------:R-:W-:Y:S02]  /*6f10*/  FSEL R4, R4, -INF , P4 ;  /* 0xff80000004047808 */ /* 0x000fe40002000000 */
[----:B------:R-:W-:Y:S02]  /*6f20*/  FSEL R6, R6, -INF , P1 ;  /* 0xff80000006067808 */ /* 0x000fe40000800000 */
[----:B------:R-:W-:Y:S02]  /*6f30*/  ISETP.GT.AND P1, PT, R144, 0x8, PT ;  /* 0x000000089000780c */ /* 0x000fe40003f24270 */
[----:B------:R-:W-:Y:S02]  /*6f40*/  FSEL R5, R5, -INF , P3 ;  /* 0xff80000005057808 */ /* 0x000fe40001800000 */
[----:B------:R-:W-:Y:S02]  /*6f50*/  FSEL R215, R10, -INF , P1 ;  /* 0xff8000000ad77808 */ /* 0x000fe40000800000 */
[----:B------:R-:W-:Y:S02]  /*6f60*/  FMNMX.FTZ R10, R4, R2, !PT ;  /* 0x00000002040a7209 */ /* 0x000fe40007810000 */
[----:B------:R-:W-:Y:S02]  /*6f70*/  ISETP.GT.AND P4, PT, R0, 0x8, PT ;  /* 0x000000080000780c */ /* 0x000fe40003f84270 */
[----:B------:R-:W-:Y:S02]  /*6f80*/  ISETP.GT.AND P0, PT, R144, 0x1, PT ;  /* 0x000000019000780c */ /* 0x000fe40003f04270 */
[----:B------:R-:W-:Y:S02]  /*6f90*/  ISETP.GT.AND P3, PT, R0, 0x9, PT ;  /* 0x000000090000780c */ /* 0x000fe40003f64270 */
[----:B------:R-:W-:Y:S02]  /*6fa0*/  FSEL R7, R7, -INF , P0 ;  /* 0xff80000007077808 */ /* 0x000fe40000000000 */
[----:B------:R-:W-:Y:S02]  /*6fb0*/  ISETP.GT.AND P0, PT, R144, 0x9, PT ;  /* 0x000000099000780c */ /* 0x000fe40003f04270 */
[----:B------:R-:W-:Y:S02]  /*6fc0*/  FSEL R8, R8, -INF , P4 ;  /* 0xff80000008087808 */ /* 0x000fe40002000000 */
        /* <DEDUP_REMOVED lines=12> */
[----:B------:R-:W-:Y:S02]  /*7090*/  FMNMX.FTZ R10, R218, R10, !PT ;  /* 0x0000000ada0a7209 */ /* 0x000fe40007810000 */
[----:B------:R-:W-:Y:S02]  /*70a0*/  ISETP.GT.AND P1, PT, R144, 0x10, PT ;  /* 0x000000109000780c */ /* 0x000fe40003f24270 */
[----:B------:R-:W-:Y:S02]  /*70b0*/  ISETP.GT.AND P4, PT, R0, 0x18, PT ;  /* 0x000000180000780c */ /* 0x000fe40003f84270 */
[----:B------:R-:W-:Y:S02]  /*70c0*/  FSEL R220, R14, -INF , P1 ;  /* 0xff8000000edc7808 */ /* 0x000fe40000800000 */
[----:B------:R-:W-:Y:S02]  /*70d0*/  ISETP.GT.AND P3, PT, R0, 0x19, PT ;  /* 0x000000190000780c */ /* 0x000fe40003f64270 */
[----:B------:R-:W-:Y:S02]  /*70e0*/  FSEL R224, R16, -INF , P4 ;  /* 0xff80000010e07808 */ /* 0x000fe40002000000 */
[----:B------:R-:W-:Y:S02]  /*70f0*/  ISETP.GT.AND P0, PT, R144, 0x11, PT ;  /* 0x000000119000780c */ /* 0x000fe40003f04270 */
[----:B------:R-:W-:Y:S02]  /*7100*/  FMNMX.FTZ R11, R216, R11, !PT ;  /* 0x0000000bd80b7209 */ /* 0x000fe40007810000 */
[----:B------:R-:W-:Y:S02]  /*7110*/  FMNMX.FTZ R10, R219, R10, !PT ;  /* 0x0000000adb0a7209 */ /* 0x000fe40007810000 */
[----:B------:R-:W-:Y:S02]  /*7120*/  MOV R14, R221 ;  /* 0x000000dd000e7202 */ /* 0x000fe40000000f00 */
[----:B------:R-:W-:Y:S02]  /*7130*/  FSEL R223, R17, -INF , P3 ;  /* 0xff80000011df7808 */ /* 0x000fe40001800000 */
[----:B------:R-:W-:Y:S01]  /*7140*/  FSEL R221, R15, -INF , P0 ;  /* 0xff8000000fdd7808 */ /* 0x000fe20000000000 */
[----:B------:R-:W-:Y:S01]  /*7150*/  IMAD.MOV.U32 R15, RZ, RZ, R226 ;  /* 0x000000ffff0f7224 */ /* 0x000fe200078e00e2 */
[----:B------:R-:W-:Y:S02]  /*7160*/  ISETP.GT.AND P1, PT, R144, 0x18, PT ;  /* 0x000000189000780c */ /* 0x000fe40003f24270 */
[----:B------:R-:W-:Y:S02]  /*7170*/  FMNMX.FTZ R10, R224, R10, !PT ;  /* 0x0000000ae00a7209 */ /* 0x000fe40007810000 */
[----:B------:R-:W-:Y:S02]  /*7180*/  ISETP.GT.AND P4, PT, R0, 0x20, PT ;  /* 0x000000200000780c */ /* 0x000fe40003f84270 */
[----:B------:R-:W-:Y:S02]  /*7190*/  FMNMX.FTZ R11, R220, R11, !PT ;  /* 0x0000000bdc0b7209 */ /* 0x000fe40007810000 */
[----:B------:R-:W-:Y:S02]  /*71a0*/  FMNMX.FTZ R10, R223, R10, !PT ;  /* 0x0000000adf0a7209 */ /* 0x000fe40007810000 */
[----:B------:R-:W-:Y:S01]  /*71b0*/  FSEL R222, R18, -INF , P1 ;  /* 0xff80000012de7808 */ /* 0x000fe20000800000 */
[----:B------:R-:W-:Y:S01]  /*71c0*/  IMAD.MOV.U32 R18, RZ, RZ, R228 ;  /* 0x000000ffff127224 */ /* 0x000fe200078e00e4 */
[----:B------:R-:W-:Y:S02]  /*71d0*/  ISETP.GT.AND P0, PT, R144, 0x19, PT ;  /* 0x000000199000780c */ /* 0x000fe40003f04270 */
[----:B------:R-:W-:Y:S02]  /*71e0*/  ISETP.GT.AND P3, PT, R0, 0x21, PT ;  /* 0x000000210000780c */ /* 0x000fe40003f64270 */
[----:B------:R-:W-:Y:S02]  /*71f0*/  FMNMX.FTZ R11, R221, R11, !PT ;  /* 0x0000000bdd0b7209 */ /* 0x000fe40007810000 */
[----:B------:R-:W-:Y:S02]  /*7200*/  FSEL R232, R20, -INF , P4 ;  /* 0xff80000014e87808 */ /* 0x000fe40002000000 */
[----:B------:R-:W-:Y:S02]  /*7210*/  FSEL R225, R19, -INF , P0 ;  /* 0xff80000013e17808 */ /* 0x000fe40000000000 */
[----:B------:R-:W-:Y:S02]  /*7220*/  ISETP.GT.AND P1, PT, R144, 0x20, PT ;  /* 0x000000209000780c */ /* 0x000fe40003f24270 */
[----:B------:R-:W-:Y:S02]  /*7230*/  FSEL R233, R21, -INF , P3 ;  /* 0xff80000015e97808 */ /* 0x000fe40001800000 */
[----:B------:R-:W-:Y:S02]  /*7240*/  FMNMX.FTZ R11, R222, R11, !PT ;  /* 0x0000000bde0b7209 */ /* 0x000fe40007810000 */
[----:B------:R-:W-:Y:S02]  /*7250*/  ISETP.GT.AND P4, PT, R0, 0x28, PT ;  /* 0x000000280000780c */ /* 0x000fe40003f84270 */
[----:B------:R-:W-:Y:S02]  /*7260*/  FMNMX.FTZ R10, R232, R10, !PT ;  /* 0x0000000ae80a7209 */ /* 0x000fe40007810000 */
[----:B------:R-:W-:Y:S02]  /*7270*/  FSEL R234, R22, -INF , P1 ;  /* 0xff80000016ea7808 */ /* 0x000fe40000800000 */
[----:B------:R-:W-:Y:S01]  /*7280*/  FSEL R237, R24, -INF , P4 ;  /* 0xff80000018ed7808 */ /* 0x000fe20002000000 */
[----:B------:R-:W2:Y:S01]  /*7290*/  LDL.LU R22, [R1+0x4] ;  /* 0x0000040001167983 */ /* 0x000ea20000300800 */
[----:B------:R-:W-:Y:S02]  /*72a0*/  FMNMX.FTZ R11, R225, R11, !PT ;  /* 0x0000000be10b7209 */ /* 0x000fe40007810000 */
[----:B------:R-:W-:Y:S02]  /*72b0*/  FMNMX.FTZ R10, R233, R10, !PT ;  /* 0x0000000ae90a7209 */ /* 0x000fe40007810000 */
[----:B------:R-:W-:Y:S02]  /*72c0*/  ISETP.GT.AND P0, PT, R144, 0x21, PT ;  /* 0x000000219000780c */ /* 0x000fe40003f04270 */
[----:B------:R-:W-:Y:S02]  /*72d0*/  ISETP.GT.AND P3, PT, R0, 0x29, PT ;  /* 0x000000290000780c */ /* 0x000fe40003f64270 */
[----:B------:R-:W-:Y:S02]  /*72e0*/  FSEL R235, R23, -INF , P0 ;  /* 0xff80000017eb7808 */ /* 0x000fe40000000000 */
[----:B------:R-:W-:Y:S02]  /*72f0*/  FSEL R240, R25, -INF , P3 ;  /* 0xff80000019f07808 */ /* 0x000fe40001800000 */
[----:B------:R-:W-:Y:S02]  /*7300*/  FMNMX.FTZ R10, R237, R10, !PT ;  /* 0x0000000aed0a7209 */ /* 0x000fe40007810000 */
[----:B------:R-:W-:Y:S02]  /*7310*/  ISETP.GT.AND P1, PT, R144, 0x28, PT ;  /* 0x000000289000780c */ /* 0x000fe40003f24270 */
[----:B------:R-:W-:Y:S02]  /*7320*/  ISETP.GT.AND P4, PT, R0, 0x30, PT ;  /* 0x000000300000780c */ /* 0x000fe40003f84270 */
[----:B------:R-:W-:Y:S02]  /*7330*/  FMNMX.FTZ R11, R234, R11, !PT ;  /* 0x0000000bea0b7209 */ /* 0x000fe40007810000 */
[----:B------:R-:W-:Y:S02]  /*7340*/  ISETP.GT.AND P0, PT, R144, 0x29, PT ;  /* 0x000000299000780c */ /* 0x000fe40003f04270 */
[----:B------:R-:W-:Y:S02]  /*7350*/  FSEL R241, R26, -INF , P1 ;  /* 0xff8000001af17808 */ /* 0x000fe40000800000 */
[----:B------:R-:W-:Y:S02]  /*7360*/  FSEL R245, R28, -INF , P4 ;  /* 0xff8000001cf57808 */ /* 0x000fe40002000000 */
[----:B------:R-:W-:Y:S02]  /*7370*/  FMNMX.FTZ R11, R235, R11, !PT ;  /* 0x0000000beb0b7209 */ /* 0x000fe40007810000 */
[----:B------:R-:W-:Y:S02]  /*7380*/  FMNMX.FTZ R10, R240, R10, !PT ;  /* 0x0000000af00a7209 */ /* 0x000fe40007810000 */
[----:B------:R-:W-:Y:S02]  /*7390*/  FSEL R246, R27, -INF , P0 ;  /* 0xff8000001bf67808 */ /* 0x000fe40000000000 */
[----:B------:R-:W-:Y:S02]  /*73a0*/  ISETP.GT.AND P3, PT, R0, 0x31, PT ;  /* 0x000000310000780c */ /* 0x000fe40003f64270 */
[C---:B------:R-:W-:Y:S02]  /*73b0*/  ISETP.GT.AND P1, PT, R144.reuse, 0x30, PT ;  /* 0x000000309000780c */ /* 0x040fe40003f24270 */
[----:B------:R-:W-:Y:S02]  /*73c0*/  ISETP.GT.AND P0, PT, R144, 0x31, PT ;  /* 0x000000319000780c */ /* 0x000fe40003f04270 */
[----:B------:R-:W-:Y:S02]  /*73d0*/  FSEL R244, R29, -INF , P3 ;  /* 0xff8000001df47808 */ /* 0x000fe40001800000 */
[C---:B------:R-:W-:Y:S02]  /*73e0*/  ISETP.GT.AND P3, PT, R0.reuse, 0x39, PT ;  /* 0x000000390000780c */ /* 0x040fe40003f64270 */
[----:B------:R-:W-:Y:S02]  /*73f0*/  ISETP.GT.AND P4, PT, R0, 0x38, PT ;  /* 0x000000380000780c */ /* 0x000fe40003f84270 */
[----:B------:R-:W-:Y:S02]  /*7400*/  FMNMX.FTZ R10, R245, R10, !PT ;  /* 0x0000000af50a7209 */ /* 0x000fe40007810000 */
[----:B------:R-:W-:Y:S02]  /*7410*/  FMNMX.FTZ R11, R241, R11, !PT ;  /* 0x0000000bf10b7209 */ /* 0x000fe40007810000 */
[----:B------:R-:W-:Y:S02]  /*7420*/  FSEL R30, R30, -INF , P1 ;  /* 0xff8000001e1e7808 */ /* 0x000fe40000800000 */
[----:B------:R-:W-:Y:S02]  /*7430*/  FSEL R12, R31, -INF , P0 ;  /* 0xff8000001f0c7808 */ /* 0x000fe40000000000 */
[C---:B------:R-:W-:Y:S02]  /*7440*/  ISETP.GT.AND P1, PT, R144.reuse, 0x38, PT ;  /* 0x000000389000780c */ /* 0x040fe40003f24270 */
[----:B------:R-:W-:Y:S02]  /*7450*/  ISETP.GT.AND P0, PT, R144, 0x39, PT ;  /* 0x000000399000780c */ /* 0x000fe40003f04270 */
[----:B------:R-:W-:Y:S02]  /*7460*/  FSEL R243, R32, -INF , P4 ;  /* 0xff80000020f37808 */ /* 0x000fe40002000000 */
[----:B------:R-:W-:Y:S02]  /*7470*/  FSEL R242, R33, -INF , P3 ;  /* 0xff80000021f27808 */ /* 0x000fe40001800000 */
[----:B------:R-:W-:Y:S02]  /*7480*/  ISETP.GT.AND P4, PT, R0, 0x40, PT ;  /* 0x000000400000780c */ /* 0x000fe40003f84270 */
[----:B------:R-:W-:Y:S02]  /*7490*/  FSEL R13, R34, -INF , P1 ;  /* 0xff800000220d7808 */ /* 0x000fe40000800000 */
[----:B------:R-:W-:Y:S02]  /*74a0*/  FSEL R16, R35, -INF , P0 ;  /* 0xff80000023107808 */ /* 0x000fe40000000000 */
[----:B------:R-:W-:Y:S02]  /*74b0*/  FMNMX.FTZ R10, R244, R10, !PT ;  /* 0x0000000af40a7209 */ /* 0x000fe40007810000 */
[----:B------:R-:W-:Y:S02]  /*74c0*/  ISETP.GT.AND P3, PT, R0, 0x41, PT ;  /* 0x000000410000780c */ /* 0x000fe40003f64270 */
[----:B------:R-:W-:Y:S02]  /*74d0*/  FMNMX.FTZ R11, R246, R11, !PT ;  /* 0x0000000bf60b7209 */ /* 0x000fe40007810000 */
[C---:B------:R-:W-:Y:S02]  /*74e0*/  ISETP.GT.AND P1, PT, R144.reuse, 0x40, PT ;  /* 0x000000409000780c */ /* 0x040fe40003f24270 */
[----:B------:R-:W-:Y:S02]  /*74f0*/  ISETP.GT.AND P0, PT, R144, 0x41, PT ;  /* 0x000000419000780c */ /* 0x000fe40003f04270 */
[----:B------:R-:W-:Y:S02]  /*7500*/  FSEL R239, R36, -INF , P4 ;  /* 0xff80000024ef7808 */ /* 0x000fe40002000000 */
[----:B------:R-:W-:Y:S02]  /*7510*/  FMNMX.FTZ R10, R243, R10, !PT ;  /* 0x0000000af30a7209 */ /* 0x000fe40007810000 */
[----:B------:R-:W-:Y:S02]  /*7520*/  FSEL R236, R37, -INF , P3 ;  /* 0xff80000025ec7808 */ /* 0x000fe40001800000 */
[C---:B------:R-:W-:Y:S02]  /*7530*/  ISETP.GT.AND P6, PT, R0.reuse, 0x50, PT ;  /* 0x000000500000780c */ /* 0x040fe40003fc4270 */
[C---:B------:R-:W-:Y:S02]  /*7540*/  ISETP.GT.AND P5, PT, R0.reuse, 0x51, PT ;  /* 0x000000510000780c */ /* 0x040fe40003fa4270 */
[----:B------:R-:W-:Y:S02]  /*7550*/  ISETP.GT.AND P3, PT, R0, 0x59, PT ;  /* 0x000000590000780c */ /* 0x000fe40003f64270 */
[----:B------:R-:W-:Y:S02]  /*7560*/  FSEL R17, R38, -INF , P1 ;  /* 0xff80000026117808 */ /* 0x000fe40000800000 */
[C---:B------:R-:W-:Y:S02]  /*7570*/  ISETP.GT.AND P4, PT, R0.reuse, 0x58, PT ;  /* 0x000000580000780c */ /* 0x040fe40003f84270 */
[----:B------:R-:W-:Y:S02]  /*7580*/  FSEL R20, R39, -INF , P0 ;  /* 0xff80000027147808 */ /* 0x000fe40000000000 */
[C---:B------:R-:W-:Y:S02]  /*7590*/  ISETP.GT.AND P1, PT, R0.reuse, 0x48, PT ;  /* 0x000000480000780c */ /* 0x040fe40003f24270 */
[----:B------:R-:W-:Y:S02]  /*75a0*/  ISETP.GT.AND P0, PT, R0, 0x49, PT ;  /* 0x000000490000780c */ /* 0x000fe40003f04270 */
[----:B------:R-:W-:Y:S02]  /*75b0*/  FMNMX.FTZ R0, R30, R11, !PT ;  /* 0x0000000b1e007209 */ /* 0x000fe40007810000 */
[----:B------:R-:W-:Y:S02]  /*75c0*/  FMNMX.FTZ R145, R242, R10, !PT ;  /* 0x0000000af2917209 */ /* 0x000fe40007810000 */
[----:B------:R-:W-:Y:S02]  /*75d0*/  FMNMX.FTZ R0, R12, R0, !PT ;  /* 0x000000000c007209 */ /* 0x000fe40007810000 */
[----:B------:R-:W-:Y:S02]  /*75e0*/  FMNMX.FTZ R145, R239, R145, !PT ;  /* 0x00000091ef917209 */ /* 0x000fe40007810000 */
[----:B------:R-:W-:Y:S02]  /*75f0*/  FMNMX.FTZ R0, R13, R0, !PT ;  /* 0x000000000d007209 */ /* 0x000fe40007810000 */
[----:B------:R-:W-:Y:S02]  /*7600*/  FSEL R231, R40, -INF , P1 ;  /* 0xff80000028e77808 */ /* 0x000fe40000800000 */
[----:B------:R-:W-:Y:S02]  /*7610*/  FMNMX.FTZ R0, R16, R0, !PT ;  /* 0x0000000010007209 */ /* 0x000fe40007810000 */
[----:B------:R-:W-:Y:S02]  /*7620*/  FMNMX.FTZ R145, R236, R145, !PT ;  /* 0x00000091ec917209 */ /* 0x000fe40007810000 */
[----:B------:R-:W-:Y:S02]  /*7630*/  ISETP.GT.AND P1, PT, R144, 0x48, PT ;  /* 0x000000489000780c */ /* 0x000fe40003f24270 */
[----:B------:R-:W-:Y:S02]  /*7640*/  FSEL R230, R41, -INF , P0 ;  /* 0xff80000029e67808 */ /* 0x000fe40000000000 */
[----:B------:R-:W-:Y:S02]  /*7650*/  FMNMX.FTZ R0, R17, R0, !PT ;  /* 0x0000000011007209 */ /* 0x000fe40007810000 */
[----:B------:R-:W-:Y:S02]  /*7660*/  FMNMX.FTZ R145, R231, R145, !PT ;  /* 0x00000091e7917209 */ /* 0x000fe40007810000 */
[----:B------:R-:W-:Y:S02]  /*7670*/  FSEL R252, R42, -INF , P1 ;  /* 0xff8000002afc7808 */ /* 0x000fe40000800000 */
[----:B------:R-:W-:Y:S02]  /*7680*/  FMNMX.FTZ R0, R20, R0, !PT ;  /* 0x0000000014007209 */ /* 0x000fe40007810000 */
[----:B------:R-:W-:Y:S02]  /*7690*/  FMNMX.FTZ R145, R230, R145, !PT ;  /* 0x00000091e6917209 */ /* 0x000fe40007810000 */
[----:B------:R-:W-:Y:S02]  /*76a0*/  MOV R19, R229 ;  /* 0x000000e500137202 */ /* 0x000fe40000000f00 */
[----:B------:R-:W-:Y:S02]  /*76b0*/  FSEL R229, R44, -INF , P6 ;  /* 0xff8000002ce57808 */ /* 0x000fe40003000000 */
        /* <DEDUP_REMOVED lines=8> */
[----:B------:R-:W-:Y:S02]  /*7740*/  FSEL R250, R46, -INF , P1 ;  /* 0xff8000002efa7808 */ /* 0x000fe40000800000 */
[C---:B------:R-:W-:Y:S02]  /*7750*/  ISETP.GT.AND P0, PT, R144.reuse, 0x51, PT ;  /* 0x000000519000780c */ /* 0x040fe40003f04270 */
[----:B------:R-:W-:Y:S02]  /*7760*/  FMNMX.FTZ R0, R251, R0, !PT ;  /* 0x00000000fb007209 */ /* 0x000fe40007810000 */
[----:B------:R-:W-:Y:S02]  /*7770*/  FSEL R226, R49, -INF , P3 ;  /* 0xff80000031e27808 */ /* 0x000fe40001800000 */
[----:B------:R-:W-:Y:S02]  /*7780*/  FSEL R249, R47, -INF , P0 ;  /* 0xff8000002ff97808 */ /* 0x000fe40000000000 */
[----:B------:R-:W-:Y:S02]  /*7790*/  ISETP.GT.AND P0, PT, R144, 0x58, PT ;  /* 0x000000589000780c */ /* 0x000fe40003f04270 */
[----:B------:R-:W-:Y:S02]  /*77a0*/  FMNMX.FTZ R145, R227, R145, !PT ;  /* 0x00000091e3917209 */ /* 0x000fe40007810000 */
[----:B------:R-:W-:Y:S02]  /*77b0*/  FMNMX.FTZ R0, R250, R0, !PT ;  /* 0x00000000fa007209 */ /* 0x000fe40007810000 */
[----:B------:R-:W-:Y:S02]  /*77c0*/  FMNMX.FTZ R145, R226, R145, !PT ;  /* 0x00000091e2917209 */ /* 0x000fe40007810000 */
[----:B------:R-:W-:Y:S02]  /*77d0*/  ISETP.GT.AND P1, PT, R144, 0x59, PT ;  /* 0x000000599000780c */ /* 0x000fe40003f24270 */
[----:B------:R-:W-:Y:S01]  /*77e0*/  FSEL R248, R50, -INF , P0 ;  /* 0xff80000032f87808 */ /* 0x000fe20000000000 */
[----:B------:R-:W3:Y:S01]  /*77f0*/  SHFL.BFLY PT, R11, R145, 0x2, 0x1f ;  /* 0x0c401f00910b7f89 */ /* 0x000ee200000e0000 */
[----:B------:R-:W-:Y:S02]  /*7800*/  FMNMX.FTZ R0, R249, R0, !PT ;  /* 0x00000000f9007209 */ /* 0x000fe40007810000 */
[----:B------:R-:W-:Y:S02]  /*7810*/  FSEL R247, R51, -INF , P1 ;  /* 0xff80000033f77808 */ /* 0x000fe40000800000 */
[----:B------:R-:W-:Y:S02]  /*7820*/  FMNMX.FTZ R0, R248, R0, !PT ;  /* 0x00000000f8007209 */ /* 0x000fe40007810000 */
[----:B------:R-:W-:Y:S02]  /*7830*/  MOV R21, R217 ;  /* 0x000000d900157202 */ /* 0x000fe40000000f00 */
[----:B------:R-:W-:Y:S02]  /*7840*/  FMNMX.FTZ R0, R247, R0, !PT ;  /* 0x00000000f7007209 */ /* 0x000fe40007810000 */
[----:B------:R-:W-:Y:S03]  /*7850*/  ISETP.GE.AND P6, PT, R238, 0x2, PT ;  /* 0x00000002ee00780c */ /* 0x000fe60003fc6270 */
[----:B------:R-:W4:Y:S01]  /*7860*/  SHFL.BFLY PT, R10, R0, 0x2, 0x1f ;  /* 0x0c401f00000a7f89 */ /* 0x000f2200000e0000 */
[----:B---3--:R-:W-:Y:S07]  /*7870*/  FMNMX.FTZ R145, R145, R11, !PT ;  /* 0x0000000b91917209 */ /* 0x008fee0007810000 */
[----:B------:R-:W3:Y:S01]  /*7880*/  SHFL.BFLY PT, R11, R145, 0x1, 0x1f ;  /* 0x0c201f00910b7f89 */ /* 0x000ee200000e0000 */
[----:B----4-:R-:W-:Y:S07]  /*7890*/  FMNMX.FTZ R0, R0, R10, !PT ;  /* 0x0000000a00007209 */ /* 0x010fee0007810000 */
[----:B------:R-:W4:Y:S01]  /*78a0*/  SHFL.BFLY PT, R144, R0, 0x1, 0x1f ;  /* 0x0c201f0000907f89 */ /* 0x000f2200000e0000 */
[----:B---3--:R-:W-:Y:S04]  /*78b0*/  FMNMX.FTZ R145, R145, R11, !PT ;  /* 0x0000000b91917209 */ /* 0x008fe80007810000 */
[C---:B------:R-:W-:Y:S01]  /*78c0*/  FSETP.NEU.FTZ.AND P1, PT, R145.reuse, -INF , PT ;  /* 0xff8000009100780b */ /* 0x040fe20003f3d000 */
[----:B------:R-:W-:Y:S05]  /*78d0*/  FMUL.FTZ R147, R145, c[0x0][0x2d0] ;  /* 0x0000b40091937a20 */ /* 0x000fea0000410000 */
[----:B------:R-:W-:Y:S02]  /*78e0*/  FSEL R147, R147, RZ, P1 ;  /* 0x000000ff93937208 */ /* 0x000fe40000800000 */
[----:B----4-:R-:W-:Y:S03]  /*78f0*/  FMNMX.FTZ R144, R0, R144, !PT ;  /* 0x0000009000907209 */ /* 0x010fe60007810000 */
[--C-:B------:R-:W-:Y:S01]  /*7900*/  FFMA.FTZ R4, R4, c[0x0][0x2d0], -R147.reuse ;  /* 0x0000b40004047a23 */ /* 0x100fe20000010893 */
[----:B------:R-:W-:Y:S01]  /*7910*/  FSEL R0, R145, RZ, P1 ;  /* 0x000000ff91007208 */ /* 0x000fe20000800000 */
[--C-:B------:R-:W-:Y:S01]  /*7920*/  FFMA.FTZ R5, R5, c[0x0][0x2d0], -R147.reuse ;  /* 0x0000b40005057a23 */ /* 0x100fe20000010893 */
[----:B------:R-:W-:Y:S01]  /*7930*/  FSETP.NEU.FTZ.AND P0, PT, R144, -INF , PT ;  /* 0xff8000009000780b */ /* 0x000fe20003f1d000 */
[----:B------:R-:W-:Y:S01]  /*7940*/  FFMA.FTZ R8, R8, c[0x0][0x2d0], -R147 ;  /* 0x0000b40008087a23 */ /* 0x000fe20000010893 */
[----:B------:R-:W-:Y:S01]  /*7950*/  MUFU.EX2 R201, R4 ;  /* 0x0000000400c97308 */ /* 0x000fe20000000800 */
[----:B------:R-:W-:Y:S02]  /*7960*/  FADD.FTZ R0, -R0, R2 ;  /* 0x0000000200007221 */ /* 0x000fe40000010100 */
[----:B------:R-:W-:Y:S02]  /*7970*/  FMUL.FTZ R200, R144, c[0x0][0x2d0] ;  /* 0x0000b40090c87a20 */ /* 0x000fe40000410000 */
[----:B------:R-:W-:Y:S03]  /*7980*/  FMUL.FTZ R0, R0, c[0x0][0x2d0] ;  /* 0x0000b40000007a20 */ /* 0x000fe60000410000 */
[----:B------:R-:W-:Y:S02]  /*7990*/  FSEL R200, R200, RZ, P0 ;  /* 0x000000ffc8c87208 */ /* 0x000fe40000000000 */
[----:B------:R-:W3:Y:S03]  /*79a0*/  MUFU.EX2 R2, R0 ;  /* 0x0000000000027308 */ /* 0x000ee60000000800 */
[--C-:B------:R-:W-:Y:S02]  /*79b0*/  FFMA.FTZ R6, R6, c[0x0][0x2d0], -R200.reuse ;  /* 0x0000b40006067a23 */ /* 0x100fe400000108c8 */
[--C-:B------:R-:W-:Y:S05]  /*79c0*/  FFMA.FTZ R7, R7, c[0x0][0x2d0], -R200.reuse ;  /* 0x0000b40007077a23 */ /* 0x100fea00000108c8 */
[----:B------:R4:W-:Y:S10]  /*79d0*/  MUFU.EX2 R202, R5 ;  /* 0x0000000500ca7308 */ /* 0x0009f40000000800 */
[----:B------:R5:W-:Y:S01]  /*79e0*/  MUFU.EX2 R203, R8 ;  /* 0x0000000800cb7308 */ /* 0x000be20000000800 */
[----:B---3--:R-:W-:Y:S01]  /*79f0*/  FMUL.FTZ R25, R2, R117 ;  /* 0x0000007502197220 */ /* 0x008fe20000410000 */
[----:B------:R-:W-:Y:S01]  /*7a00*/  FSEL R0, R144, RZ, P0 ;  /* 0x000000ff90007208 */ /* 0x000fe20000000000 */
[----:B------:R-:W3:Y:S01]  /*7a10*/  LDL.LU R117, [R1+0x8] ;  /* 0x0000080001757983 */ /* 0x000ee20000300800 */
[C---:B------:R-:W-:Y:S02]  /*7a20*/  FMUL.FTZ R4, R2.reuse, R148 ;  /* 0x0000009402047220 */ /* 0x040fe40000410000 */
[----:B------:R-:W-:Y:S04]  /*7a30*/  FMUL.FTZ R24, R2, R116 ;  /* 0x0000007402187220 */ /* 0x000fe80000410000 */
[----:B------:R-:W-:Y:S01]  /*7a40*/  MUFU.EX2 R146, R6 ;  /* 0x0000000600927308 */ /* 0x000fe20000000800 */
[----:B------:R-:W-:Y:S01]  /*7a50*/  FADD.FTZ R0, -R0, R3 ;  /* 0x0000000300007221 */ /* 0x000fe20000010100 */
[----:B------:R-:W-:Y:S01]  /*7a60*/  MOV R116, R15 ;  /* 0x0000000f00747202 */ /* 0x000fe20000000f00 */
[----:B------:R-:W-:Y:S02]  /*7a70*/  FFMA.FTZ R3, R9, c[0x0][0x2d0], -R147 ;  /* 0x0000b40009037a23 */ /* 0x000fe40000010893 */
[----:B------:R-:W-:Y:S02]  /*7a80*/  FMUL.FTZ R0, R0, c[0x0][0x2d0] ;  /* 0x0000b40000007a20 */ /* 0x000fe40000410000 */
[C---:B----4-:R-:W-:Y:S02]  /*7a90*/  FMUL.FTZ R5, R2.reuse, R149 ;  /* 0x0000009502057220 */ /* 0x050fe40000410000 */
[C---:B------:R-:W-:Y:S01]  /*7aa0*/  FMUL.FTZ R9, R2.reuse, R101 ;  /* 0x0000006502097220 */ /* 0x040fe20000410000 */
[----:B------:R-:W-:Y:S01]  /*7ab0*/  MUFU.EX2 R217, R7 ;  /* 0x0000000700d97308 */ /* 0x000fe20000000800 */
[----:B------:R-:W-:Y:S01]  /*7ac0*/  MOV R101, R12 ;  /* 0x0000000c00657202 */ /* 0x000fe20000000f00 */
[C---:B------:R-:W-:Y:S02]  /*7ad0*/  FMUL.FTZ R12, R2.reuse, R104 ;  /* 0x00000068020c7220 */ /* 0x040fe40000410000 */
[----:B------:R-:W-:Y:S02]  /*7ae0*/  IMAD.MOV.U32 R104, RZ, RZ, R13 ;  /* 0x000000ffff687224 */ /* 0x000fe400078e000d */
[C---:B-----5:R-:W-:Y:S02]  /*7af0*/  FMUL.FTZ R8, R2.reuse, R100 ;  /* 0x0000006402087220 */ /* 0x060fe40000410000 */
[C---:B------:R-:W-:Y:S01]  /*7b00*/  FMUL.FTZ R13, R2.reuse, R105 ;  /* 0x00000069020d7220 */ /* 0x040fe20000410000 */
[----:B------:R-:W-:Y:S01]  /*7b10*/  MOV R105, R16 ;  /* 0x0000001000697202 */ /* 0x000fe20000000f00 */
[----:B------:R-:W4:Y:S01]  /*7b20*/  MUFU.EX2 R0, R0 ;  /* 0x0000000000007308 */ /* 0x000f220000000800 */
        /* <DEDUP_REMOVED lines=38> */
[C---:B--2---:R-:W-:Y:S02]  /*7d90*/  FFMA.FTZ R148, R2.reuse, R22, R201 ;  /* 0x0000001602947223 */ /* 0x044fe400000100c9 */
[----:B------:R-:W-:Y:S02]  /*7da0*/  IMAD.MOV.U32 R108, RZ, RZ, R17 ;  /* 0x000000ffff6c7224 */ /* 0x000fe400078e0011 */
[C---:B------:R-:W-:Y:S01]  /*7db0*/  FMUL.FTZ R17, R2.reuse, R109 ;  /* 0x0000006d02117220 */ /* 0x040fe20000410000 */
[----:B------:R-:W-:Y:S01]  /*7dc0*/  MOV R109, R20 ;  /* 0x00000014006d7202 */ /* 0x000fe20000000f00 */
[C---:B------:R-:W-:Y:S02]  /*7dd0*/  FMUL.FTZ R20, R2.reuse, R112 ;  /* 0x0000007002147220 */ /* 0x040fe40000410000 */
[----:B------:R-:W-:Y:S02]  /*7de0*/  IMAD.MOV.U32 R112, RZ, RZ, R21 ;  /* 0x000000ffff707224 */ /* 0x000fe400078e0015 */
[----:B------:R-:W-:Y:S02]  /*7df0*/  FMUL.FTZ R21, R2, R113 ;  /* 0x0000007102157220 */ /* 0x000fe40000410000 */
[----:B------:R-:W-:Y:S01]  /*7e00*/  FFMA.FTZ R2, R215, c[0x0][0x2d0], -R200 ;  /* 0x0000b400d7027a23 */ /* 0x000fe200000108c8 */
[----:B------:R-:W2:Y:S01]  /*7e10*/  MUFU.EX2 R113, R3 ;  /* 0x0000000300717308 */ /* 0x000ea20000000800 */
[----:B------:R-:W-:Y:S02]  /*7e20*/  IMAD.MOV.U32 R120, RZ, RZ, R18 ;  /* 0x000000ffff787224 */ /* 0x000fe400078e0012 */
[C---:B----4-:R-:W-:Y:S02]  /*7e30*/  FMUL.FTZ R18, R0.reuse, R110 ;  /* 0x0000006e00127220 */ /* 0x050fe40000410000 */
[C---:B------:R-:W-:Y:S01]  /*7e40*/  FMUL.FTZ R15, R0.reuse, R107 ;  /* 0x0000006b000f7220 */ /* 0x040fe20000410000 */
[----:B------:R-:W-:Y:S01]  /*7e50*/  MOV R140, R120 ;  /* 0x00000078008c7202 */ /* 0x000fe20000000f00 */
[----:B------:R-:W-:Y:S02]  /*7e60*/  IMAD.MOV.U32 R100, RZ, RZ, R30 ;  /* 0x000000ffff647224 */ /* 0x000fe400078e001e */
[----:B------:R-:W-:Y:S01]  /*7e70*/  IMAD.MOV.U32 R149, RZ, RZ, R14 ;  /* 0x000000ffff957224 */ /* 0x000fe200078e000e */
[----:B------:R4:W-:Y:S01]  /*7e80*/  MUFU.EX2 R110, R2 ;  /* 0x00000002006e7308 */ /* 0x0009e20000000800 */
[C---:B------:R-:W-:Y:S02]  /*7e90*/  FMUL.FTZ R14, R0.reuse, R106 ;  /* 0x0000006a000e7220 */ /* 0x040fe40000410000 */
[C---:B------:R-:W-:Y:S01]  /*7ea0*/  FMUL.FTZ R6, R0.reuse, R150 ;  /* 0x0000009600067220 */ /* 0x040fe20000410000 */
[----:B------:R-:W-:Y:S01]  /*7eb0*/  MOV R150, R109 ;  /* 0x0000006d00967202 */ /* 0x000fe20000000f00 */
[C---:B------:R-:W-:Y:S02]  /*7ec0*/  FMUL.FTZ R7, R0.reuse, R151 ;  /* 0x0000009700077220 */ /* 0x040fe40000410000 */
[C---:B------:R-:W-:Y:S02]  /*7ed0*/  FMUL.FTZ R10, R0.reuse, R102 ;  /* 0x00000066000a7220 */ /* 0x040fe40000410000 */
[C---:B------:R-:W-:Y:S02]  /*7ee0*/  FMUL.FTZ R11, R0.reuse, R103 ;  /* 0x00000067000b7220 */ /* 0x040fe40000410000 */
[C---:B------:R-:W-:Y:S02]  /*7ef0*/  FMUL.FTZ R19, R0.reuse, R111 ;  /* 0x0000006f00137220 */ /* 0x040fe40000410000 */
[C---:B------:R-:W-:Y:S01]  /*7f00*/  FMUL.FTZ R22, R0.reuse, R114 ;  /* 0x0000007200167220 */ /* 0x040fe20000410000 */
        /* <DEDUP_REMOVED lines=44> */
[----:B----4-:R-:W-:Y:S02]  /*81d0*/  FFMA.FTZ R2, R216, c[0x0][0x2d0], -R200 ;  /* 0x0000b400d8027a23 */ /* 0x010fe400000108c8 */
[----:B------:R-:W-:Y:S01]  /*81e0*/  IMAD.MOV.U32 R143, RZ, RZ, R100 ;  /* 0x000000ffff8f7224 */ /* 0x000fe200078e0064 */
[----:B------:R-:W-:Y:S01]  /*81f0*/  F2FP.BF16.PACK_AB R100, R202, R201 ;  /* 0x000000c9ca64723e */ /* 0x000fe200000010ff */
[--C-:B------:R-:W-:Y:S02]  /*8200*/  FFMA.FTZ R109, R218, c[0x0][0x2d0], -R147.reuse ;  /* 0x0000b400da6d7a23 */ /* 0x100fe40000010893 */
[----:B------:R-:W-:Y:S02]  /*8210*/  IMAD.MOV.U32 R151, RZ, RZ, R108 ;  /* 0x000000ffff977224 */ /* 0x000fe400078e006c */
[--C-:B------:R-:W-:Y:S02]  /*8220*/  FFMA.FTZ R108, R219, c[0x0][0x2d0], -R147.reuse ;  /* 0x0000b400db6c7a23 */ /* 0x100fe40000010893 */
[----:B------:R-:W-:Y:S02]  /*8230*/  IMAD.MOV.U32 R137, RZ, RZ, R112 ;  /* 0x000000ffff897224 */ /* 0x000fe400078e0070 */
[----:B------:R-:W-:Y:S01]  /*8240*/  MUFU.EX2 R112, R109 ;  /* 0x0000006d00707308 */ /* 0x000fe20000000800 */
[----:B------:R-:W-:Y:S02]  /*8250*/  FADD.FTZ R148, R202, R148 ;  /* 0x00000094ca947221 */ /* 0x000fe40000010000 */
[--C-:B------:R-:W-:Y:S02]  /*8260*/  FFMA.FTZ R135, R231, c[0x0][0x2d0], -R147.reuse ;  /* 0x0000b400e7877a23 */ /* 0x100fe40000010893 */
[----:B------:R-:W-:Y:S02]  /*8270*/  FADD.FTZ R148, R203, R148 ;  /* 0x00000094cb947221 */ /* 0x000fe40000010000 */
[--C-:B------:R-:W-:Y:S02]  /*8280*/  FFMA.FTZ R114, R245, c[0x0][0x2d0], -R147.reuse ;  /* 0x0000b400f5727a23 */ /* 0x100fe40000010893 */
[----:B------:R-:W-:Y:S01]  /*8290*/  FFMA.FTZ R115, R243, c[0x0][0x2d0], -R147 ;  /* 0x0000b400f3737a23 */ /* 0x000fe20000010893 */
[----:B------:R2:W-:Y:S01]  /*82a0*/  MUFU.EX2 R122, R108 ;  /* 0x0000006c007a7308 */ /* 0x0005e20000000800 */
[----:B------:R-:W-:Y:S01]  /*82b0*/  IMAD.MOV.U32 R141, RZ, RZ, R121 ;  /* 0x000000ffff8d7224 */ /* 0x000fe200078e0079 */
[----:B------:R-:W-:Y:S01]  /*82c0*/  MOV R121, R116 ;  /* 0x0000007400797202 */ /* 0x000fe20000000f00 */
[--C-:B------:R-:W-:Y:S02]  /*82d0*/  FFMA.FTZ R116, R242, c[0x0][0x2d0], -R147.reuse ;  /* 0x0000b400f2747a23 */ /* 0x100fe40000010893 */
[----:B------:R-:W4:Y:S01]  /*82e0*/  LDL.64 R242, [R1+0x40] ;  /* 0x0000400001f27983 */ /* 0x000f220000100a00 */
[----:B------:R-:W-:Y:S02]  /*82f0*/  FFMA.FTZ R134, R236, c[0x0][0x2d0], -R147 ;  /* 0x0000b400ec867a23 */ /* 0x000fe40000010893 */
[----:B------:R-:W-:Y:S02]  /*8300*/  IMAD.MOV.U32 R245, RZ, RZ, R141 ;  /* 0x000000fffff57224 */ /* 0x000fe400078e008d */
[--C-:B------:R-:W-:Y:S01]  /*8310*/  FFMA.FTZ R136, R230, c[0x0][0x2d0], -R147.reuse ;  /* 0x0000b400e6887a23 */ /* 0x100fe20000010893 */
[----:B------:R5:W-:Y:S01]  /*8320*/  MUFU.EX2 R236, R116 ;  /* 0x0000007400ec7308 */ /* 0x000be20000000800 */
[--C-:B------:R-:W-:Y:S02]  /*8330*/  FFMA.FTZ R218, R228, c[0x0][0x2d0], -R147.reuse ;  /* 0x0000b400e4da7a23 */ /* 0x100fe40000010893 */
[--C-:B------:R-:W-:Y:S02]  /*8340*/  FFMA.FTZ R216, R229, c[0x0][0x2d0], -R147.reuse ;  /* 0x0000b400e5d87a23 */ /* 0x100fe40000010893 */
[--C-:B------:R-:W-:Y:S05]  /*8350*/  FFMA.FTZ R219, R249, c[0x0][0x2d0], -R200.reuse ;  /* 0x0000b400f9db7a23 */ /* 0x100fea00000108c8 */
[----:B------:R-:W-:Y:S01]  /*8360*/  MUFU.EX2 R228, R134 ;  /* 0x0000008600e47308 */ /* 0x000fe20000000800 */
[--C-:B--2---:R-:W-:Y:S09]  /*8370*/  FFMA.FTZ R108, R232, c[0x0][0x2d0], -R147.reuse ;  /* 0x0000b400e86c7a23 */ /* 0x104ff20000010893 */
[----:B------:R2:W-:Y:S01]  /*8380*/  MUFU.EX2 R123, R108 ;  /* 0x0000006c007b7308 */ /* 0x0005e20000000800 */
[----:B-----5:R-:W-:Y:S09]  /*8390*/  FFMA.FTZ R116, R150, c[0x0][0x2d0], -R200 ;  /* 0x0000b40096747a23 */ /* 0x020ff200000108c8 */
[----:B------:R-:W-:Y:S10]  /*83a0*/  MUFU.EX2 R230, R135 ;  /* 0x0000008700e67308 */ /* 0x000ff40000000800 */
[----:B------:R-:W-:Y:S01]  /*83b0*/  MUFU.EX2 R229, R136 ;  /* 0x0000008800e57308 */ /* 0x000fe20000000800 */
[--C-:B--2---:R-:W-:Y:S02]  /*83c0*/  FFMA.FTZ R108, R233, c[0x0][0x2d0], -R147.reuse ;  /* 0x0000b400e96c7a23 */ /* 0x104fe40000010893 */
[----:B---3--:R-:W-:Y:S01]  /*83d0*/  FFMA.FTZ R111, R0, R117, R146 ;  /* 0x00000075006f7223 */ /* 0x008fe20000010092 */
[-C--:B------:R-:W-:Y:S06]  /*83e0*/  IADD3 R0, R210, R205.reuse, RZ ;  /* 0x000000cdd2007210 */ /* 0x080fec0007ffe0ff */
[----:B------:R-:W2:Y:S01]  /*83f0*/  MUFU.EX2 R117, R2 ;  /* 0x0000000200757308 */ /* 0x000ea20000000800 */
[----:B------:R-:W3:Y:S01]  /*8400*/  LDSM.16.MT88.4 R104, [R0] ;  /* 0x000000000068783b */ /* 0x000ee20000004200 */
[----:B------:R-:W-:Y:S08]  /*8410*/  IMAD.IADD R3, R207, 0x1, R0 ;  /* 0x00000001cf037824 */ /* 0x000ff000078e0200 */
[----:B------:R5:W-:Y:S10]  /*8420*/  MUFU.EX2 R130, R108 ;  /* 0x0000006c00827308 */ /* 0x000bf40000000800 */
[----:B------:R-:W-:Y:S01]  /*8430*/  MUFU.EX2 R216, R216 ;  /* 0x000000d800d87308 */ /* 0x000fe20000000800 */
[----:B--2---:R-:W-:Y:S02]  /*8440*/  F2FP.BF16.PACK_AB R103, R117, R110 ;  /* 0x0000006e7567723e */ /* 0x004fe400000010ff */
[----:B------:R-:W-:Y:S01]  /*8450*/  IADD3 R2, R211, R205, RZ ;  /* 0x000000cdd3027210 */ /* 0x000fe20007ffe0ff */
[----:B------:R-:W-:Y:S06]  /*8460*/  FFMA.FTZ R205, R248, c[0x0][0x2d0], -R200 ;  /* 0x0000b400f8cd7a23 */ /* 0x000fec00000108c8 */
[----:B------:R-:W-:Y:S01]  /*8470*/  MUFU.EX2 R218, R218 ;  /* 0x000000da00da7308 */ /* 0x000fe20000000800 */
[----:B------:R-:W-:Y:S02]  /*8480*/  IMAD.IADD R146, R207, 0x1, R2 ;  /* 0x00000001cf927824 */ /* 0x000fe400078e0202 */
[--C-:B-----5:R-:W-:Y:S07]  /*8490*/  FFMA.FTZ R108, R234, c[0x0][0x2d0], -R200.reuse ;  /* 0x0000b400ea6c7a23 */ /* 0x120fee00000108c8 */
[----:B------:R2:W-:Y:S01]  /*84a0*/  MUFU.EX2 R129, R108 ;  /* 0x0000006c00817308 */ /* 0x0005e20000000800 */
[C---:B---3--:R-:W-:Y:S09]  /*84b0*/  HMMA.16816.F32.BF16 R4, R100.reuse, R104, R4 ;  /* 0x000000686404723c */ /* 0x048ff20000041804 */
[----:B------:R-:W-:Y:S01]  /*84c0*/  MUFU.EX2 R219, R219 ;  /* 0x000000db00db7308 */ /* 0x000fe20000000800 */
[C---:B------:R-:W-:Y:S01]  /*84d0*/  HMMA.16816.F32.BF16 R8, R100.reuse, R106, R8 ;  /* 0x0000006a6408723c */ /* 0x040fe20000041808 */
[----:B------:R-:W3:Y:S08]  /*84e0*/  LDSM.16.MT88.4 R104, [R3] ;  /* 0x000000000368783b */ /* 0x000ef00000004200 */
[----:B------:R-:W-:Y:S03]  /*84f0*/  MUFU.EX2 R205, R205 ;  /* 0x000000cd00cd7308 */ /* 0x000fe60000000800 */
[--C-:B--2---:R-:W-:Y:S07]  /*8500*/  FFMA.FTZ R108, R235, c[0x0][0x2d0], -R200.reuse ;  /* 0x0000b400eb6c7a23 */ /* 0x104fee00000108c8 */
[----:B------:R2:W-:Y:S01]  /*8510*/  MUFU.EX2 R131, R108 ;  /* 0x0000006c00837308 */ /* 0x0005e20000000800 */
[C---:B---3--:R-:W-:Y:S03]  /*8520*/  HMMA.16816.F32.BF16 R12, R100.reuse, R104, R12 ;  /* 0x00000068640c723c */ /* 0x048fe6000004180c */
[--C-:B--2---:R-:W-:Y:S06]  /*8530*/  FFMA.FTZ R108, R237, c[0x0][0x2d0], -R147.reuse ;  /* 0x0000b400ed6c7a23 */ /* 0x104fec0000010893 */
[----:B------:R-:W-:Y:S01]  /*8540*/  MUFU.EX2 R237, R115 ;  /* 0x0000007300ed7308 */ /* 0x000fe20000000800 */
[C---:B------:R-:W-:Y:S01]  /*8550*/  HMMA.16816.F32.BF16 R16, R100.reuse, R106, R16 ;  /* 0x0000006a6410723c */ /* 0x040fe20000041810 */
[----:B------:R-:W2:Y:S08]  /*8560*/  LDSM.16.MT88.4 R104, [R2] ;  /* 0x000000000268783b */ /* 0x000eb00000004200 */
[----:B------:R3:W-:Y:S03]  /*8570*/  MUFU.EX2 R132, R108 ;  /* 0x0000006c00847308 */ /* 0x0007e60000000800 */
[--C-:B---3--:R-:W-:Y:S01]  /*8580*/  FFMA.FTZ R108, R240, c[0x0][0x2d0], -R147.reuse ;  /* 0x0000b400f06c7a23 */ /* 0x108fe20000010893 */
[----:B------:R-:W-:Y:S06]  /*8590*/  MOV R240, R137 ;  /* 0x0000008900f07202 */ /* 0x000fec0000000f00 */
[----:B------:R-:W-:Y:S01]  /*85a0*/  MUFU.EX2 R133, R108 ;  /* 0x0000006c00857308 */ /* 0x000fe20000000800 */
[C---:B--2---:R-:W-:Y:S08]  /*85b0*/  HMMA.16816.F32.BF16 R20, R100.reuse, R104, R20 ;  /* 0x000000686414723c */ /* 0x044ff00000041814 */
[C---:B------:R-:W-:Y:S01]  /*85c0*/  HMMA.16816.F32.BF16 R24, R100.reuse, R106, R24 ;  /* 0x0000006a6418723c */ /* 0x040fe20000041818 */
[----:B------:R-:W2:Y:S07]  /*85d0*/  LDSM.16.MT88.4 R104, [R146] ;  /* 0x000000009268783b */ /* 0x000eae0000004200 */
[C---:B--2---:R-:W-:Y:S08]  /*85e0*/  HMMA.16816.F32.BF16 R28, R100.reuse, R104, R28 ;  /* 0x00000068641c723c */ /* 0x044ff0000004181c */
[C---:B------:R-:W-:Y:S01]  /*85f0*/  HMMA.16816.F32.BF16 R32, R100.reuse, R106, R32 ;  /* 0x0000006a6420723c */ /* 0x040fe20000041820 */
[----:B------:R-:W2:Y:S07]  /*8600*/  LDSM.16.MT88.4 R104, [R0+0x3000] ;  /* 0x003000000068783b */ /* 0x000eae0000004200 */
        /* <DEDUP_REMOVED lines=21> */
[C---:B--2---:R-:W-:Y:S07]  /*8760*/  HMMA.16816.F32.BF16 R92, R100.reuse, R104, R92 ;  /* 0x00000068645c723c */ /* 0x044fee000004185c */
[--C-:B------:R-:W-:Y:S01]  /*8770*/  FFMA.FTZ R104, R220, c[0x0][0x2d0], -R200.reuse ;  /* 0x0000b400dc687a23 */ /* 0x100fe200000108c8 */
[----:B------:R-:W-:Y:S03]  /*8780*/  HMMA.16816.F32.BF16 R96, R100, R106, R96 ;  /* 0x0000006a6460723c */ /* 0x000fe60000041860 */
[----:B------:R2:W-:Y:S01]  /*8790*/  MUFU.EX2 R119, R104 ;  /* 0x0000006800777308 */ /* 0x0005e20000000800 */
[----:B------:R-:W-:Y:S03]  /*87a0*/  FFMA.FTZ R220, R227, c[0x0][0x2d0], -R147 ;  /* 0x0000b400e3dc7a23 */ /* 0x000fe60000010893 */
[--C-:B------:R-:W-:Y:S06]  /*87b0*/  FFMA.FTZ R100, R225, c[0x0][0x2d0], -R200.reuse ;  /* 0x0000b400e1647a23 */ /* 0x100fec00000108c8 */
[----:B------:R3:W-:Y:S10]  /*87c0*/  MUFU.EX2 R126, R100 ;  /* 0x00000064007e7308 */ /* 0x0007f40000000800 */
[----:B------:R-:W-:Y:S01]  /*87d0*/  MUFU.EX2 R227, R116 ;  /* 0x0000007400e37308 */ /* 0x000fe20000000800 */
[--C-:B--2---:R-:W-:Y:S09]  /*87e0*/  FFMA.FTZ R104, R221, c[0x0][0x2d0], -R200.reuse ;  /* 0x0000b400dd687a23 */ /* 0x104ff200000108c8 */
[----:B------:R2:W5:Y:S01]  /*87f0*/  MUFU.EX2 R120, R104 ;  /* 0x0000006800787308 */ /* 0x0005620000000800 */
[----:B---3--:R-:W-:Y:S02]  /*8800*/  FADD.FTZ R100, R217, R111 ;  /* 0x0000006fd9647221 */ /* 0x008fe40000010000 */
[----:B------:R-:W-:Y:S02]  /*8810*/  FFMA.FTZ R217, R250, c[0x0][0x2d0], -R200 ;  /* 0x0000b400fad97a23 */ /* 0x000fe400000108c8 */
[----:B------:R-:W-:Y:S01]  /*8820*/  FADD.FTZ R118, R110, R100 ;  /* 0x000000646e767221 */ /* 0x000fe20000010000 */
[----:B------:R-:W-:Y:S01]  /*8830*/  F2FP.BF16.PACK_AB R100, R122, R112 ;  /* 0x000000707a64723e */ /* 0x000fe200000010ff */
[----:B------:R-:W-:Y:S03]  /*8840*/  LDSM.16.MT88.4 R108, [R3+0x1000] ;  /* 0x00100000036c783b */ /* 0x000fe60000004200 */
[----:B------:R-:W-:Y:S01]  /*8850*/  MUFU.EX2 R220, R220 ;  /* 0x000000dc00dc7308 */ /* 0x000fe20000000800 */
[----:B------:R-:W-:Y:S09]  /*8860*/  FADD.FTZ R117, R117, R118 ;  /* 0x0000007675757221 */ /* 0x000ff20000010000 */
[----:B------:R-:W3:Y:S01]  /*8870*/  MUFU.EX2 R217, R217 ;  /* 0x000000d900d97308 */ /* 0x000ee20000000800 */
[--C-:B--2---:R-:W-:Y:S01]  /*8880*/  FFMA.FTZ R104, R224, c[0x0][0x2d0], -R147.reuse ;  /* 0x0000b400e0687a23 */ /* 0x104fe20000010893 */
[----:B-----5:R-:W-:Y:S08]  /*8890*/  F2FP.BF16.PACK_AB R101, R120, R119 ;  /* 0x000000777865723e */ /* 0x020ff000000010ff */
[----:B------:R2:W-:Y:S01]  /*88a0*/  MUFU.EX2 R124, R104 ;  /* 0x00000068007c7308 */ /* 0x0005e20000000800 */
[----:B---3--:R-:W-:Y:S01]  /*88b0*/  F2FP.BF16.PACK_AB R201, R219, R217 ;  /* 0x000000d9dbc9723e */ /* 0x008fe200000010ff */
[--C-:B--2---:R-:W-:Y:S02]  /*88c0*/  FFMA.FTZ R104, R223, c[0x0][0x2d0], -R147.reuse ;  /* 0x0000b400df687a23 */ /* 0x104fe40000010893 */
[----:B------:R-:W-:Y:S06]  /*88d0*/  FFMA.FTZ R223, R239, c[0x0][0x2d0], -R147 ;  /* 0x0000b400efdf7a23 */ /* 0x000fec0000010893 */
[----:B------:R2:W3:Y:S01]  /*88e0*/  MUFU.EX2 R128, R104 ;  /* 0x0000006800807308 */ /* 0x0004e20000000800 */
[----:B------:R-:W5:Y:S09]  /*88f0*/  LDL R239, [R1+0x28] ;  /* 0x0000280001ef7983 */ /* 0x000f720000100800 */
[----:B------:R-:W-:Y:S01]  /*8900*/  MUFU.EX2 R223, R223 ;  /* 0x000000df00df7308 */ /* 0x000fe20000000800 */
[--C-:B--2---:R-:W-:Y:S01]  /*8910*/  FFMA.FTZ R104, R222, c[0x0][0x2d0], -R200.reuse ;  /* 0x0000b400de687a23 */ /* 0x104fe200000108c8 */
[----:B---3--:R-:W-:Y:S08]  /*8920*/  F2FP.BF16.PACK_AB R102, R128, R124 ;  /* 0x0000007c8066723e */ /* 0x008ff000000010ff */
[----:B------:R-:W-:Y:S10]  /*8930*/  MUFU.EX2 R222, R114 ;  /* 0x0000007200de7308 */ /* 0x000ff40000000800 */
[----:B------:R2:W3:Y:S02]  /*8940*/  MUFU.EX2 R125, R104 ;  /* 0x00000068007d7308 */ /* 0x0004e40000000800 */
[----:B--2---:R-:W2:Y:S01]  /*8950*/  LDSM.16.MT88.4 R104, [R0+0x800] ;  /* 0x000800000068783b */ /* 0x004ea20000004200 */
[----:B---3--:R-:W-:Y:S07]  /*8960*/  F2FP.BF16.PACK_AB R103, R126, R125 ;  /* 0x0000007d7e67723e */ /* 0x008fee00000010ff */
        /* <DEDUP_REMOVED lines=37> */
[----:B------:R-:W-:Y:S02]  /*8bc0*/  IMAD.MOV.U32 R241, RZ, RZ, R121 ;  /* 0x000000fffff17224 */ /* 0x000fe400078e0079 */
[--C-:B------:R-:W-:Y:S01]  /*8bd0*/  FFMA.FTZ R121, R251, c[0x0][0x2d0], -R200.reuse ;  /* 0x0000b400fb797a23 */ /* 0x100fe200000108c8 */
[----:B------:R-:W-:Y:S01]  /*8be0*/  F2FP.BF16.PACK_AB R102, R133, R132 ;  /* 0x000000848566723e */ /* 0x000fe200000010ff */
[----:B------:R-:W-:Y:S01]  /*8bf0*/  FFMA.FTZ R101, R246, c[0x0][0x2d0], -R200 ;  /* 0x0000b400f6657a23 */ /* 0x000fe200000108c8 */
[----:B------:R-:W-:Y:S03]  /*8c00*/  @P6 ISETP.GE.AND P1, PT, R241, c[0x0][0x1d4], PT ;  /* 0x00007500f1006a0c */ /* 0x000fe60003f26270 */
[----:B------:R-:W-:Y:S01]  /*8c10*/  FADD.FTZ R100, R113, R148 ;  /* 0x0000009471647221 */ /* 0x000fe20000010000 */
[----:B------:R-:W3:Y:S01]  /*8c20*/  MUFU.EX2 R221, R101 ;  /* 0x0000006500dd7308 */ /* 0x000ee20000000800 */
[--C-:B------:R-:W-:Y:S01]  /*8c30*/  FFMA.FTZ R113, R244, c[0x0][0x2d0], -R147.reuse ;  /* 0x0000b400f4717a23 */ /* 0x100fe20000010893 */
[----:B------:R-:W-:Y:S01]  /*8c40*/  MOV R244, R140 ;  /* 0x0000008c00f47202 */ /* 0x000fe20000000f00 */
[----:B------:R-:W-:Y:S01]  /*8c50*/  FADD.FTZ R118, R112, R100 ;  /* 0x0000006470767221 */ /* 0x000fe20000010000 */
[----:B------:R-:W-:Y:S01]  /*8c60*/  F2FP.BF16.PACK_AB R100, R130, R123 ;  /* 0x0000007b8264723e */ /* 0x000fe200000010ff */
[----:B------:R-:W-:Y:S01]  /*8c70*/  FFMA.FTZ R147, R226, c[0x0][0x2d0], -R147 ;  /* 0x0000b400e2937a23 */ /* 0x000fe20000010893 */
[----:B------:R-:W-:Y:S01]  /*8c80*/  @P6 ISETP.GE.AND P3, PT, R244, c[0x0][0x1d4], PT ;  /* 0x00007500f4006a0c */ /* 0x000fe20003f66270 */
[----:B------:R-:W-:Y:S01]  /*8c90*/  FADD.FTZ R118, R122, R118 ;  /* 0x000000767a767221 */ /* 0x000fe20000010000 */
[----:B------:R-:W-:Y:S02]  /*8ca0*/  MOV R246, R149 ;  /* 0x0000009500f67202 */ /* 0x000fe40000000f00 */
[----:B------:R1:W-:Y:S01]  /*8cb0*/  MUFU.EX2 R235, R113 ;  /* 0x0000007100eb7308 */ /* 0x0003e20000000800 */
[----:B------:R-:W-:Y:S01]  /*8cc0*/  FADD.FTZ R116, R124, R118 ;  /* 0x000000767c747221 */ /* 0x000fe20000010000 */
[----:B------:R-:W-:Y:S01]  /*8cd0*/  ISETP.GE.AND P4, PT, R246, 0x1, PT ;  /* 0x00000001f600780c */ /* 0x000fe20003f86270 */
[----:B--2---:R-:W2:Y:S07]  /*8ce0*/  LDSM.16.MT88.4 R104, [R0+0x1000] ;  /* 0x001000000068783b */ /* 0x004eae0000004200 */
[----:B------:R4:W-:Y:S01]  /*8cf0*/  MUFU.EX2 R224, R121 ;  /* 0x0000007900e07308 */ /* 0x0009e20000000800 */
[----:B---3--:R-:W-:Y:S02]  /*8d00*/  F2FP.BF16.PACK_AB R103, R221, R127 ;  /* 0x0000007fdd67723e */ /* 0x008fe400000010ff */
[----:B------:R-:W-:Y:S07]  /*8d10*/  F2FP.BF16.PACK_AB R101, R131, R129 ;  /* 0x000000818365723e */ /* 0x000fee00000010ff */
[----:B------:R-:W3:Y:S01]  /*8d20*/  MUFU.EX2 R215, R147 ;  /* 0x0000009300d77308 */ /* 0x000ee20000000800 */
[----:B-1----:R-:W-:Y:S01]  /*8d30*/  LDSM.16.MT88.4 R112, [R2+0x1800] ;  /* 0x001800000270783b */ /* 0x002fe20000004200 */
[----:B----4-:R-:W-:Y:S01]  /*8d40*/  FADD.FTZ R121, R128, R116 ;  /* 0x0000007480797221 */ /* 0x010fe20000010000 */
[C---:B--2---:R-:W-:Y:S03]  /*8d50*/  HMMA.16816.F32.BF16 R4, R100.reuse, R104, R4 ;  /* 0x000000686404723c */ /* 0x044fe60000041804 */
[----:B---3--:R-:W-:Y:S05]  /*8d60*/  F2FP.BF16.PACK_AB R202, R215, R220 ;  /* 0x000000dcd7ca723e */ /* 0x008fea00000010ff */
        /* <DEDUP_REMOVED lines=51> */
[----:B------:R-:W-:Y:S02]  /*90a0*/  FFMA.FTZ R104, R139, c[0x0][0x2d0], -R200 ;  /* 0x0000b4008b687a23 */ /* 0x000fe400000108c8 */
[----:B------:R-:W-:Y:S02]  /*90b0*/  FADD.FTZ R122, R126, R120 ;  /* 0x000000787e7a7221 */ /* 0x000fe40000010000 */
[----:B------:R-:W-:Y:S02]  /*90c0*/  FFMA.FTZ R200, R247, c[0x0][0x2d0], -R200 ;  /* 0x0000b400f7c87a23 */ /* 0x000fe400000108c8 */
[----:B------:R1:W3:Y:S01]  /*90d0*/  MUFU.EX2 R233, R104 ;  /* 0x0000006800e97308 */ /* 0x0002e20000000800 */
[----:B------:R-:W-:Y:S02]  /*90e0*/  FADD.FTZ R120, R123, R121 ;  /* 0x000000797b787221 */ /* 0x000fe40000010000 */
[----:B------:R-:W-:Y:S02]  /*90f0*/  FADD.FTZ R121, R129, R122 ;  /* 0x0000007a81797221 */ /* 0x000fe40000010000 */
[----:B------:R-:W-:Y:S02]  /*9100*/  FADD.FTZ R120, R130, R120 ;  /* 0x0000007882787221 */ /* 0x000fe40000010000 */
[----:B------:R-:W-:Y:S02]  /*9110*/  FADD.FTZ R121, R131, R121 ;  /* 0x0000007983797221 */ /* 0x000fe40000010000 */
[----:B------:R-:W-:Y:S01]  /*9120*/  FADD.FTZ R120, R132, R120 ;  /* 0x0000007884787221 */ /* 0x000fe20000010000 */
        /* <DEDUP_REMOVED lines=80> */
[C---:B----4-:R-:W-:Y:S07]  /*9630*/  HMMA.16816.F32.BF16 R92, R100.reuse, R112, R92 ;  /* 0x00000070645c723c */ /* 0x050fee000004185c */
[----:B------:R-:W-:Y:S01]  /*9640*/  FADD.FTZ R113, R127, R121 ;  /* 0x000000797f717221 */ /* 0x000fe20000010000 */
[----:B------:R-:W-:Y:S01]  /*9650*/  HMMA.16816.F32.BF16 R96, R100, R114, R96 ;  /* 0x000000726460723c */ /* 0x000fe20000041860 */
[----:B------:R-:W4:Y:S03]  /*9660*/  LDSM.16.MT88.4 R124, [R146+0x2800] ;  /* 0x00280000927c783b */ /* 0x000f260000004200 */
[----:B------:R-:W-:Y:S02]  /*9670*/  FADD.FTZ R112, R133, R120 ;  /* 0x0000007885707221 */ /* 0x000fe40000010000 */
[----:B------:R-:W-:Y:S02]  /*9680*/  FADD.FTZ R221, R221, R113 ;  /* 0x00000071dddd7221 */ /* 0x000fe40000010000 */
[C---:B-1----:R-:W-:Y:S01]  /*9690*/  HMMA.16816.F32.BF16 R148, R200.reuse, R104, R4 ;  /* 0x00000068c894723c */ /* 0x042fe20000041804 */
[----:B------:R-:W1:Y:S04]  /*96a0*/  LDSM.16.MT88.4 R132, [R0+0x5800] ;  /* 0x005800000084783b */ /* 0x000e680000004200 */
[----:B------:R-:W-:Y:S03]  /*96b0*/  FADD.FTZ R222, R222, R112 ;  /* 0x00000070dede7221 */ /* 0x000fe60000010000 */
[C---:B------:R-:W-:Y:S01]  /*96c0*/  HMMA.16816.F32.BF16 R100, R200.reuse, R106, R8 ;  /* 0x0000006ac864723c */ /* 0x040fe20000041808 */
[----:B------:R-:W1:Y:S07]  /*96d0*/  LDSM.16.MT88.4 R4, [R2+0x5800] ;  /* 0x005800000204783b */ /* 0x000e6e0000004200 */
[C---:B---3--:R-:W-:Y:S01]  /*96e0*/  HMMA.16816.F32.BF16 R104, R200.reuse, R108, R12 ;  /* 0x0000006cc868723c */ /* 0x048fe2000004180c */
[----:B------:R-:W3:Y:S07]  /*96f0*/  LDSM.16.MT88.4 R8, [R146+0x5800] ;  /* 0x005800009208783b */ /* 0x000eee0000004200 */
[C---:B------:R-:W-:Y:S01]  /*9700*/  HMMA.16816.F32.BF16 R108, R200.reuse, R110, R16 ;  /* 0x0000006ec86c723c */ /* 0x040fe20000041810 */
[----:B------:R1:W2:Y:S07]  /*9710*/  LDSM.16.MT88.4 R12, [R0+0x8800] ;  /* 0x00880000000c783b */ /* 0x0002ae0000004200 */
[C---:B-----5:R-:W-:Y:S01]  /*9720*/  HMMA.16816.F32.BF16 R112, R200.reuse, R116, R20 ;  /* 0x00000074c870723c */ /* 0x060fe20000041814 */
[----:B------:R5:W2:Y:S07]  /*9730*/  LDSM.16.MT88.4 R16, [R3+0x8800] ;  /* 0x008800000310783b */ /* 0x000aae0000004200 */
[C---:B------:R-:W-:Y:S08]  /*9740*/  HMMA.16816.F32.BF16 R116, R200.reuse, R118, R24 ;  /* 0x00000076c874723c */ /* 0x040ff00000041818 */
[C---:B----4-:R-:W-:Y:S04]  /*9750*/  HMMA.16816.F32.BF16 R120, R200.reuse, R124, R28 ;  /* 0x0000007cc878723c */ /* 0x050fe8000004181c */
[----:B-1----:R-:W-:Y:S04]  /*9760*/  @P6 IADD3 R0, R238, -0x2, RZ ;  /* 0xfffffffeee006810 */ /* 0x002fe80007ffe0ff */
[C---:B------:R-:W-:Y:S04]  /*9770*/  HMMA.16816.F32.BF16 R124, R200.reuse, R126, R32 ;  /* 0x0000007ec87c723c */ /* 0x040fe80000041820 */
[----:B-----5:R-:W-:Y:S04]  /*9780*/  @P6 SHF.R.S32.HI R3, RZ, 0x1f, R0 ;  /* 0x0000001fff036819 */ /* 0x020fe80000011400 */
[C---:B------:R-:W-:Y:S04]  /*9790*/  HMMA.16816.F32.BF16 R128, R200.reuse, R132, R36 ;  /* 0x00000084c880723c */ /* 0x040fe80000041824 */
[----:B------:R-:W-:Y:S04]  /*97a0*/  @P6 IMAD R3, R3, c[0x0][0x1e0], RZ ;  /* 0x0000780003036a24 */ /* 0x000fe800078e02ff */
[C---:B------:R-:W-:Y:S08]  /*97b0*/  HMMA.16816.F32.BF16 R132, R200.reuse, R134, R40 ;  /* 0x00000086c884723c */ /* 0x040ff00000041828 */
[C---:B------:R-:W-:Y:S08]  /*97c0*/  HMMA.16816.F32.BF16 R136, R200.reuse, R140, R44 ;  /* 0x0000008cc888723c */ /* 0x040ff0000004182c */
[C---:B------:R-:W-:Y:S08]  /*97d0*/  HMMA.16816.F32.BF16 R140, R200.reuse, R142, R48 ;  /* 0x0000008ec88c723c */ /* 0x040ff00000041830 */
[C---:B------:R-:W-:Y:S08]  /*97e0*/  HMMA.16816.F32.BF16 R52, R200.reuse, R4, R52 ;  /* 0x00000004c834723c */ /* 0x040ff00000041834 */
[C---:B------:R-:W-:Y:S01]  /*97f0*/  HMMA.16816.F32.BF16 R56, R200.reuse, R6, R56 ;  /* 0x00000006c838723c */ /* 0x040fe20000041838 */
[----:B------:R1:W4:Y:S07]  /*9800*/  LDSM.16.MT88.4 R4, [R2+0x8800] ;  /* 0x008800000204783b */ /* 0x00032e0000004200 */
[C---:B---3--:R-:W-:Y:S07]  /*9810*/  HMMA.16816.F32.BF16 R60, R200.reuse, R8, R60 ;  /* 0x00000008c83c723c */ /* 0x048fee000004183c */
[C---:B------:R-:W-:Y:S01]  /*9820*/  @P6 IMAD.WIDE.U32 R8, R0.reuse, c[0x0][0x1e0], RZ ;  /* 0x0000780000086a25 */ /* 0x040fe200078e00ff */
[C---:B------:R-:W-:Y:S04]  /*9830*/  HMMA.16816.F32.BF16 R64, R200.reuse, R10, R64 ;  /* 0x0000000ac840723c */ /* 0x040fe80000041840 */
[----:B-1----:R-:W-:Y:S04]  /*9840*/  @P6 IMAD R2, R0, c[0x0][0x1e4], R3 ;  /* 0x0000790000026a24 */ /* 0x002fe800078e0203 */
[C---:B--2---:R-:W-:Y:S04]  /*9850*/  HMMA.16816.F32.BF16 R68, R200.reuse, R12, R68 ;  /* 0x0000000cc844723c */ /* 0x044fe80000041844 */
[----:B------:R-:W-:Y:S01]  /*9860*/  @P6 IMAD.IADD R0, R9, 0x1, R2 ;  /* 0x0000000109006824 */ /* 0x000fe200078e0202 */
[----:B------:R-:W-:Y:S01]  /*9870*/  @P6 MOV R2, R242 ;  /* 0x000000f200026202 */ /* 0x000fe20000000f00 */
[----:B------:R-:W-:Y:S02]  /*9880*/  @P6 IMAD.MOV.U32 R3, RZ, RZ, R252 ;  /* 0x000000ffff036224 */ /* 0x000fe400078e00fc */
[----:B------:R-:W-:Y:S01]  /*9890*/  @P6 IMAD R0, R0, 0x60, RZ ;  /* 0x0000006000006824 */ /* 0x000fe200078e02ff */
[C---:B------:R-:W-:Y:S03]  /*98a0*/  HMMA.16816.F32.BF16 R72, R200.reuse, R14, R72 ;  /* 0x0000000ec848723c */ /* 0x040fe60000041848 */
[----:B------:R-:W-:Y:S04]  /*98b0*/  @P6 IMAD.WIDE.U32 R2, R8, 0x60, R2 ;  /* 0x0000006008026825 */ /* 0x000fe800078e0002 */
[----:B------:R-:W-:Y:S01]  /*98c0*/  FADD.FTZ R13, R235, R222 ;  /* 0x000000deeb0d7221 */ /* 0x000fe20000010000 */
[C---:B------:R-:W-:Y:S01]  /*98d0*/  @P6 LEA R12, P0, R2.reuse, c[0x0][0x1c8], 0x1 ;  /* 0x00007200020c6a11 */ /* 0x040fe200078008ff */
[C---:B------:R-:W-:Y:S03]  /*98e0*/  HMMA.16816.F32.BF16 R76, R200.reuse, R16, R76 ;  /* 0x00000010c84c723c */ /* 0x040fe6000004184c */
[----:B------:R-:W-:Y:S01]  /*98f0*/  @P6 IADD3 R3, R3, R0, RZ ;  /* 0x0000000003036210 */ /* 0x000fe20007ffe0ff */
[----:B------:R-:W-:Y:S02]  /*9900*/  FADD.FTZ R0, R237, R13 ;  /* 0x0000000ded007221 */ /* 0x000fe40000010000 */
[----:B------:R-:W-:Y:S01]  /*9910*/  FADD.FTZ R9, R231, R221 ;  /* 0x000000dde7097221 */ /* 0x000fe20000010000 */
[----:B------:R-:W-:Y:S01]  /*9920*/  @P6 LEA.HI.X R13, R2, c[0x0][0x1cc], R3, 0x1, P0 ;  /* 0x00007300020d6a11 */ /* 0x000fe200000f0c03 */
[----:B------:R-:W-:Y:S01]  /*9930*/  FADD.FTZ R3, R236, R0 ;  /* 0x00000000ec037221 */ /* 0x000fe20000010000 */
[----:B------:R-:W-:Y:S01]  /*9940*/  IADD3 R0, R246, 0x1, RZ ;  /* 0x00000001f6007810 */ /* 0x000fe20007ffe0ff */
[C---:B------:R-:W-:Y:S02]  /*9950*/  HMMA.16816.F32.BF16 R80, R200.reuse, R18, R80 ;  /* 0x00000012c850723c */ /* 0x040fe40000041850 */
[----:B------:R-:W-:Y:S01]  /*9960*/  @P6 IMAD.MOV.U32 R16, RZ, RZ, c[0x0][0x1e0] ;  /* 0x00007800ff106624 */ /* 0x000fe200078e00ff */
[----:B------:R-:W-:Y:S01]  /*9970*/  SEL R0, R0, RZ, !P4 ;  /* 0x000000ff00007207 */ /* 0x000fe20006000000 */
[----:B------:R-:W-:Y:S01]  /*9980*/  FADD.FTZ R14, R234, R9 ;  /* 0x00000009ea0e7221 */ /* 0x000fe20000010000 */
[----:B------:R-:W-:Y:S01]  /*9990*/  @P6 ISETP.GE.AND P0, PT, R240, c[0x0][0x1d4], PT ;  /* 0x00007500f0006a0c */ /* 0x000fe20003f06270 */
[----:B------:R-:W1:Y:S01]  /*99a0*/  LDSM.16.MT88.4 R8, [R146+0x8800] ;  /* 0x008800009208783b */ /* 0x000e620000004200 */
[----:B------:R-:W-:Y:S01]  /*99b0*/  FADD.FTZ R15, R223, R3 ;  /* 0x00000003df0f7221 */ /* 0x000fe20000010000 */
[C---:B----4-:R-:W-:Y:S04]  /*99c0*/  HMMA.16816.F32.BF16 R84, R200.reuse, R4, R84 ;  /* 0x00000004c854723c */ /* 0x050fe80000041854 */
[----:B------:R-:W-:Y:S01]  /*99d0*/  FADD.FTZ R2, R233, R14 ;  /* 0x0000000ee9027221 */ /* 0x000fe20000010000 */
[----:B------:R-:W-:Y:S01]  /*99e0*/  @P6 MOV R14, 0x6 ;  /* 0x00000006000e6802 */ /* 0x000fe20000000f00 */
[----:B------:R2:W-:Y:S01]  /*99f0*/  STL [R1], R0 ;  /* 0x0000000001007387 */ /* 0x0005e20000100800 */
[----:B------:R-:W-:Y:S01]  /*9a00*/  FADD.FTZ R5, R228, R15 ;  /* 0x0000000fe4057221 */ /* 0x000fe20000010000 */
[C---:B------:R-:W-:Y:S02]  /*9a10*/  HMMA.16816.F32.BF16 R88, R200.reuse, R6, R88 ;  /* 0x00000006c858723c */ /* 0x040fe40000041858 */
[----:B------:R-:W3:Y:S02]  /*9a20*/  LDL R17, [R1+0x20] ;  /* 0x0000200001117983 */ /* 0x000ee40000100800 */
[C---:B------:R-:W-:Y:S01]  /*9a30*/  @P6 SHF.L.U64.HI R14, R16.reuse, R14, c[0x0][0x1e4] ;  /* 0x00007900100e6619 */ /* 0x040fe2000001020e */
[----:B------:R-:W-:Y:S01]  /*9a40*/  @P6 IMAD.SHL.U32 R16, R16, 0x40, RZ ;  /* 0x0000004010106824 */ /* 0x000fe200078e00ff */
[----:B------:R-:W-:Y:S01]  /*9a50*/  IADD3 R240, R238, -0x1, RZ ;  /* 0xffffffffeef07810 */ /* 0x000fe20007ffe0ff */
[----:B------:R-:W-:Y:S05]  /*9a60*/  FADD.FTZ R2, R232, R2 ;  /* 0x00000002e8027221 */ /* 0x000fea0000010000 */
[----:B------:R-:W-:Y:S01]  /*9a70*/  FADD.FTZ R3, R225, R2 ;  /* 0x00000002e1037221 */ /* 0x000fe20000010000 */
[----:B------:R-:W-:Y:S03]  /*9a80*/  @P6 IADD3 R2, P5, R16, R12, RZ ;  /* 0x0000000c10026210 */ /* 0x000fe60007fbe0ff */
[----:B------:R-:W-:Y:S01]  /*9a90*/  FADD.FTZ R15, R227, R3 ;  /* 0x00000003e30f7221 */ /* 0x000fe20000010000 */
[----:B------:R-:W-:Y:S02]  /*9aa0*/  @P6 IADD3.X R3, R14, R13, RZ, P5, !PT ;  /* 0x0000000d0e036210 */ /* 0x000fe40002ffe4ff */
[----:B------:R-:W-:Y:S01]  /*9ab0*/  @P6 IADD3 R4, P4, R16, R2, RZ ;  /* 0x0000000210046210 */ /* 0x000fe20007f9e0ff */
[----:B------:R-:W-:Y:S02]  /*9ac0*/  FADD.FTZ R6, R226, R15 ;  /* 0x0000000fe2067221 */ /* 0x000fe40000010000 */
[----:B--2---:R-:W-:Y:S05]  /*9ad0*/  @P6 IMAD R0, R0, 0x9000, R239 ;  /* 0x0000900000006824 */ /* 0x004fea00078e02ef */
[----:B------:R-:W-:Y:S01]  /*9ae0*/  @!PT LDS RZ, [RZ] ;  /* 0x00000000fffff984 */ /* 0x000fe20000000800 */
[----:B------:R-:W-:Y:S01]  /*9af0*/  @!PT LDS RZ, [RZ] ;  /* 0x00000000fffff984 */ /* 0x000fe20000000800 */
[----:B------:R-:W-:Y:S01]  /*9b00*/  @!PT LDS RZ, [RZ] ;  /* 0x00000000fffff984 */ /* 0x000fe20000000800 */
[----:B------:R2:W-:Y:S01]  /*9b10*/  @P6 LDGSTS.E.BYPASS.LTC128B.128 [R0], [R12.64], !P3 ;  /* 0x000000000c006fae */ /* 0x0005e2000d901d46 */
[C---:B-1----:R-:W-:Y:S07]  /*9b20*/  HMMA.16816.F32.BF16 R92, R200.reuse, R8, R92 ;  /* 0x00000008c85c723c */ /* 0x042fee000004185c */
[----:B------:R2:W-:Y:S01]  /*9b30*/  @P6 LDGSTS.E.BYPASS.LTC128B.128 [R0+0x3000], [R12.64+0x80], !P1 ;  /* 0x030000800c006fae */ /* 0x0005e2000c901d46 */
[----:B------:R-:W-:Y:S07]  /*9b40*/  HMMA.16816.F32.BF16 R96, R200, R10, R96 ;  /* 0x0000000ac860723c */ /* 0x000fee0000041860 */
[----:B------:R2:W-:Y:S08]  /*9b50*/  @P6 LDGSTS.E.BYPASS.LTC128B.128 [R0+0x6000], [R12.64+0x100], !P0 ;  /* 0x060001000c006fae */ /* 0x0005f0000c101d46 */
[----:B------:R1:W-:Y:S08]  /*9b60*/  @P6 LDGSTS.E.BYPASS.LTC128B.128 [R0+0x1000], [R2.64], !P3 ;  /* 0x0100000002006fae */ /* 0x0003f0000d901d46 */
[----:B------:R1:W-:Y:S08]  /*9b70*/  @P6 LDGSTS.E.BYPASS.LTC128B.128 [R0+0x4000], [R2.64+0x80], !P1 ;  /* 0x0400008002006fae */ /* 0x0003f0000c901d46 */
[----:B------:R1:W-:Y:S01]  /*9b80*/  @P6 LDGSTS.E.BYPASS.LTC128B.128 [R0+0x7000], [R2.64+0x100], !P0 ;  /* 0x0700010002006fae */ /* 0x0003e2000c101d46 */
[----:B--2---:R-:W-:Y:S02]  /*9b90*/  FADD.FTZ R12, R230, R5 ;  /* 0x00000005e60c7221 */ /* 0x004fe40000010000 */
[----:B------:R-:W-:Y:S05]  /*9ba0*/  @P6 IMAD.X R5, R14, 0x1, R3, P4 ;  /* 0x000000010e056824 */ /* 0x000fea00020e0603 */
[----:B------:R2:W-:Y:S08]  /*9bb0*/  @P6 LDGSTS.E.BYPASS.LTC128B.128 [R0+0x2000], [R4.64], !P3 ;  /* 0x0200000004006fae */ /* 0x0005f0000d901d46 */
[----:B------:R2:W-:Y:S01]  /*9bc0*/  @P6 LDGSTS.E.BYPASS.LTC128B.128 [R0+0x5000], [R4.64+0x80], !P1 ;  /* 0x0500008004006fae */ /* 0x0005e2000c901d46 */
[C---:B------:R-:W-:Y:S02]  /*9bd0*/  ISETP.GE.AND P1, PT, R204.reuse, 0x1, PT ;  /* 0x00000001cc00780c */ /* 0x040fe40003f26270 */
[----:B------:R-:W-:Y:S04]  /*9be0*/  IADD3 R204, R204, 0x1, RZ ;  /* 0x00000001cccc7810 */ /* 0x000fe80007ffe0ff */
[----:B------:R-:W-:Y:S01]  /*9bf0*/  SEL R204, R204, RZ, !P1 ;  /* 0x000000ffcccc7207 */ /* 0x000fe20004800000 */
[----:B------:R2:W-:Y:S01]  /*9c00*/  @P6 LDGSTS.E.BYPASS.LTC128B.128 [R0+0x8000], [R4.64+0x100], !P0 ;  /* 0x0800010004006fae */ /* 0x0005e2000c101d46 */
[----:B-1----:R-:W-:Y:S02]  /*9c10*/  FADD.FTZ R3, R229, R12 ;  /* 0x0000000ce5037221 */ /* 0x002fe40000010000 */
[----:B------:R-:W-:Y:S02]  /*9c20*/  FADD.FTZ R2, R224, R6 ;  /* 0x00000006e0027221 */ /* 0x000fe40000010000 */
[----:B------:R-:W-:Y:S01]  /*9c30*/  FADD.FTZ R3, R216, R3 ;  /* 0x00000003d8037221 */ /* 0x000fe20000010000 */
[----:B------:R-:W-:Y:S02]  /*9c40*/  MOV R216, R240 ;  /* 0x000000f000d87202 */ /* 0x000fe40000000f00 */
[----:B------:R-:W0:Y:S01]  /*9c50*/  LDGDEPBAR ;  /* 0x00000000000079af */ /* 0x000e220000000000 */
[----:B--2---:R-:W-:Y:S02]  /*9c60*/  FADD.FTZ R0, R217, R2 ;  /* 0x00000002d9007221 */ /* 0x004fe40000010000 */
        /* <DEDUP_REMOVED lines=10> */
[----:B---3--:R-:W-:Y:S01]  /*9d10*/  ISETP.GT.AND P0, PT, R238, R17, PT ;  /* 0x00000011ee00720c */ /* 0x008fe20003f04270 */
[----:B------:R-:W-:Y:S11]  /*9d20*/  IMAD.MOV.U32 R238, RZ, RZ, R240 ;  /* 0x000000ffffee7224 */ /* 0x000ff600078e00f0 */
[----:B------:R-:W-:Y:S01]  /*9d30*/  @!UPT UIADD3 URZ, URZ, URZ, URZ ;  /* 0x0000003f3f3ff290 */ /* 0x000fe2000fffe03f */
[----:B--2---:R-:W-:-:S05]  /*9d40*/  @P0 BRA `(.L_x_2421) ;  /* 0xffffbfc000000947 */ /* 0x004fca000383ffff */
.L_x_2420:
[----:B------:R-:W-:-:S13]  /*9d50*/  ISETP.GE.AND P0, PT, R216, RZ, PT ;  /* 0x000000ffd800720c */ /* 0x000fda0003f06270 */
[----:B------:R-:W-:Y:S05]  /*9d60*/  @!P0 BRA `(.L_x_2422) ;  /* 0x0000375000008947 */ /* 0x000fea0003800000 */
[----:B-1----:R-:W-:Y:S02]  /*9d70*/  MOV R3, R144 ;  /* 0x0000009000037202 */ /* 0x002fe40000000f00 */
[----:B------:R-:W-:Y:S02]  /*9d80*/  MOV R0, R145 ;  /* 0x0000009100007202 */ /* 0x000fe40000000f00 */
.L_x_2423:
[----:B------:R-:W-:Y:S04]  /*9d90*/  DEPBAR.LE SB0, 0x2 ;  /* 0x000080800000791a */ /* 0x000fe80000000000 */
[----:B------:R-:W-:Y:S01]  /*9da0*/  WARPSYNC 0xffffffff ;  /* 0xffffffff00007948 */ /* 0x000fe20003800000 */
[----:B------:R-:W-:Y:S01]  /*9db0*/  BAR.SYNC.DEFER_BLOCKING 0x0 ;  /* 0x0000000000007b1d */ /* 0x000fe20000010000 */
[----:B------:R-:W-:Y:S01]  /*9dc0*/  IMAD R205, R204, 0x9000, RZ ;  /* 0x00009000cccd7824 */ /* 0x000fe200078e02ff */
[C---:B------:R-:W-:Y:S02]  /*9dd0*/  ISETP.NE.AND P4, PT, R216.reuse, RZ, PT ;  /* 0x000000ffd800720c */ /* 0x040fe40003f85270 */
[C---:B------:R-:W-:Y:S02]  /*9de0*/  IADD3 R233, R216.reuse, -0x1, RZ ;  /* 0xffffffffd8e97810 */ /* 0x040fe40007ffe0ff */
        /* <DEDUP_REMOVED lines=23> */
[----:B------:R-:W3:Y:S04]  /*9f60*/  LDL R236, [R1+0xc] ;  /* 0x00000c0001ec7983 */ /* 0x000ee80000100800 */
[----:B------:R-:W3:Y:S03]  /*9f70*/  LDL R235, [R1+0x18] ;  /* 0x0000180001eb7983 */ /* 0x000ee60000100800 */
        /* <DEDUP_REMOVED lines=17> */
[----:B------:R-:W1:Y:S08]  /*a090*/  LDSM.16.M88.4 R144, [R200+0x2000] ;  /* 0x00200000c890783b */ /* 0x000e700000000200 */
[----:B----4-:R-:W2:Y:S01]  /*a0a0*/  LDL.LU R219, [R1+0x4] ;  /* 0x0000040001db7983 */ /* 0x010ea20000300800 */
[C---:B-1----:R-:W-:Y:S08]  /*a0b0*/  HMMA.16816.F32.BF16 R36, R156.reuse, R144, R36 ;  /* 0x000000909c24723c */ /* 0x042ff00000041824 */
[C---:B------:R-:W-:Y:S01]  /*a0c0*/  HMMA.16816.F32.BF16 R40, R156.reuse, R146, R40 ;  /* 0x000000929c28723c */ /* 0x040fe20000041828 */
[----:B------:R-:W1:Y:S03]  /*a0d0*/  LDSM.16.M88.4 R144, [R200+0x2800] ;  /* 0x00280000c890783b */ /* 0x000e660000000200 */
[----:B--2---:R-:W-:Y:S01]  /*a0e0*/  @P4 IMAD R215, R237, 0x9000, R202 ;  /* 0x00009000edd74824 */ /* 0x004fe200078e02ca */
[----:B------:R-:W-:Y:S02]  /*a0f0*/  @P4 MOV R202, c[0x0][0x208] ;  /* 0x0000820000ca4a02 */ /* 0x000fe40000000f00 */
[----:B---3--:R-:W-:Y:S01]  /*a100*/  @P4 ISETP.GE.AND P2, PT, R238, c[0x0][0x1d4], PT ;  /* 0x00007500ee004a0c */ /* 0x008fe20003f46270 */
[C---:B-1----:R-:W-:Y:S03]  /*a110*/  HMMA.16816.F32.BF16 R44, R156.reuse, R144, R44 ;  /* 0x000000909c2c723c */ /* 0x042fe6000004182c */
[----:B------:R-:W-:Y:S02]  /*a120*/  @P4 ISETP.GE.AND P1, PT, R236, c[0x0][0x1d4], PT ;  /* 0x00007500ec004a0c */ /* 0x000fe40003f26270 */
[----:B------:R-:W-:Y:S02]  /*a130*/  @P4 ISETP.GE.AND P0, PT, R235, c[0x0][0x1d4], PT ;  /* 0x00007500eb004a0c */ /* 0x000fe40003f06270 */
[C---:B------:R-:W-:Y:S01]  /*a140*/  @P4 IMAD.WIDE.U32 R144, R233.reuse, c[0x0][0x208], RZ ;  /* 0x00008200e9904a25 */ /* 0x040fe200078e00ff */
[----:B------:R-:W-:Y:S07]  /*a150*/  HMMA.16816.F32.BF16 R48, R156, R146, R48 ;  /* 0x000000929c30723c */ /* 0x000fee0000041830 */
[----:B------:R-:W-:Y:S01]  /*a160*/  @P4 IMAD R146, R233, c[0x0][0x20c], R201 ;  /* 0x00008300e9924a24 */ /* 0x000fe200078e02c9 */
[----:B------:R-:W-:Y:S04]  /*a170*/  @P4 MOV R147, R203 ;  /* 0x000000cb00934202 */ /* 0x000fe80000000f00 */
[----:B------:R-:W-:Y:S02]  /*a180*/  @P4 IADD3 R145, R145, R146, RZ ;  /* 0x0000009291914210 */ /* 0x000fe40007ffe0ff */
[----:B------:R-:W-:Y:S02]  /*a190*/  @P4 MOV R146, R218 ;  /* 0x000000da00924202 */ /* 0x000fe40000000f00 */
[----:B------:R-:W-:Y:S01]  /*a1a0*/  IADD3 R201, R206, R2, RZ ;  /* 0x00000002cec97210 */ /* 0x000fe20007ffe0ff */
[----:B------:R-:W-:Y:S02]  /*a1b0*/  @P4 IMAD R145, R145, 0x60, RZ ;  /* 0x0000006091914824 */ /* 0x000fe400078e02ff */
        /* <DEDUP_REMOVED lines=17> */
[----:B------:R-:W-:Y:S02]  /*a2d0*/  @P4 IADD3.X R203, R146, R145, RZ, P3, !PT ;  /* 0x0000009192cb4210 */ /* 0x000fe40001ffe4ff */
[----:B------:R-:W-:Y:S05]  /*a2e0*/  ISETP.GE.AND P3, PT, R237, 0x1, PT ;  /* 0x00000001ed00780c */ /* 0x000fea0003f66270 */
[----:B------:R1:W-:Y:S08]  /*a2f0*/  @P4 LDGSTS.E.BYPASS.LTC128B.128 [R215+0x4000], [R144.64+0x80], !P1 ;  /* 0x0400008090d74fae */ /* 0x0003f0000c901d46 */
[----:B------:R1:W-:Y:S08]  /*a300*/  @P4 LDGSTS.E.BYPASS.LTC128B.128 [R215+0x7000], [R144.64+0x100], !P0 ;  /* 0x0700010090d74fae */ /* 0x0003f0000c101d46 */
[----:B------:R2:W-:Y:S01]  /*a310*/  @P4 LDGSTS.E.BYPASS.LTC128B.128 [R215+0x2000], [R202.64], !P2 ;  /* 0x02000000cad74fae */ /* 0x0005e2000d101d46 */
[----:B------:R-:W-:Y:S07]  /*a320*/  @P5 ISETP.GE.AND P2, PT, R238, c[0x0][0x1d4], PT ;  /* 0x00007500ee005a0c */ /* 0x000fee0003f46270 */
[----:B------:R2:W-:Y:S01]  /*a330*/  @P4 LDGSTS.E.BYPASS.LTC128B.128 [R215+0x5000], [R202.64+0x80], !P1 ;  /* 0x05000080cad74fae */ /* 0x0005e2000c901d46 */
[----:B------:R-:W-:Y:S07]  /*a340*/  @P5 ISETP.GE.AND P1, PT, R236, c[0x0][0x1d4], PT ;  /* 0x00007500ec005a0c */ /* 0x000fee0003f26270 */
        /* <DEDUP_REMOVED lines=171> */
[----:B------:R-:W-:Y:S02]  /*ae00*/  FMNMX.FTZ R2, R4, R0, !PT ;  /* 0x0000000004027209 */ /* 0x000fe40007810000 */
[----:B------:R-:W-:Y:S02]  /*ae10*/  FMNMX.FTZ R200, R6, R3, !PT ;  /* 0x0000000306c87209 */ /* 0x000fe40007810000 */
[----:B------:R-:W-:Y:S02]  /*ae20*/  FMNMX.FTZ R2, R5, R2, !PT ;  /* 0x0000000205027209 */ /* 0x000fe40007810000 */
[----:B------:R-:W-:Y:S02]  /*ae30*/  FMNMX.FTZ R200, R7, R200, !PT ;  /* 0x000000c807c87209 */ /* 0x000fe40007810000 */
[----:B------:R-:W-:Y:S02]  /*ae40*/  FMNMX.FTZ R2, R8, R2, !PT ;  /* 0x0000000208027209 */ /* 0x000fe40007810000 */
[----:B------:R-:W-:Y:S02]  /*ae50*/  FMNMX.FTZ R200, R10, R200, !PT ;  /* 0x000000c80ac87209 */ /* 0x000fe40007810000 */
[----:B------:R-:W-:Y:S02]  /*ae60*/  FMNMX.FTZ R2, R9, R2, !PT ;  /* 0x0000000209027209 */ /* 0x000fe40007810000 */
[----:B------:R-:W-:Y:S01]  /*ae70*/  FMNMX.FTZ R200, R11, R200, !PT ;  /* 0x000000c80bc87209 */ /* 0x000fe20007810000 */
        /* <DEDUP_REMOVED lines=19> */
[----:B------:R-:W-:Y:S04]  /*afb0*/  FMNMX.FTZ R2, R21, R2, !PT ;  /* 0x0000000215027209 */ /* 0x000fe80007810000 */
[----:B------:R-:W-:Y:S04]  /*afc0*/  FMNMX.FTZ R2, R24, R2, !PT ;  /* 0x0000000218027209 */ /* 0x000fe80007810000 */
[----:B------:R-:W-:Y:S01]  /*afd0*/  FMNMX.FTZ R2, R25, R2, !PT ;  /* 0x0000000219027209 */ /* 0x000fe20007810000 */
[C---:B-1----:R-:W-:Y:S08]  /*afe0*/  HMMA.16816.F32.BF16 R28, R196.reuse, R144, R28 ;  /* 0x00000090c41c723c */ /* 0x042ff0000004181c */
[C---:B------:R-:W-:Y:S01]  /*aff0*/  HMMA.16816.F32.BF16 R32, R196.reuse, R146, R32 ;  /* 0x00000092c420723c */ /* 0x040fe20000041820 */
[----:B------:R-:W1:Y:S11]  /*b000*/  LDSM.16.M88.4 R144, [R202+0x8000] ;  /* 0x00800000ca90783b */ /* 0x000e760000000200 */
[----:B------:R-:W-:Y:S04]  /*b010*/  @!UPT UIADD3 URZ, URZ, URZ, URZ ;  /* 0x0000003f3f3ff290 */ /* 0x000fe8000fffe03f */
[----:B------:R-:W-:Y:S04]  /*b020*/  FMNMX.FTZ R2, R28, R2, !PT ;  /* 0x000000021c027209 */ /* 0x000fe80007810000 */
[----:B------:R-:W-:Y:S04]  /*b030*/  FMNMX.FTZ R2, R29, R2, !PT ;  /* 0x000000021d027209 */ /* 0x000fe80007810000 */
[----:B------:R-:W-:Y:S01]  /*b040*/  FMNMX.FTZ R2, R32, R2, !PT ;  /* 0x0000000220027209 */ /* 0x000fe20007810000 */
[C---:B-1----:R-:W-:Y:S08]  /*b050*/  HMMA.16816.F32.BF16 R36, R196.reuse, R144, R36 ;  /* 0x00000090c424723c */ /* 0x042ff00000041824 */
[C---:B------:R-:W-:Y:S01]  /*b060*/  HMMA.16816.F32.BF16 R40, R196.reuse, R146, R40 ;  /* 0x00000092c428723c */ /* 0x040fe20000041828 */
[----:B------:R-:W1:Y:S01]  /*b070*/  LDSM.16.M88.4 R144, [R202+0x8800] ;  /* 0x00880000ca90783b */ /* 0x000e620000000200 */
[----:B------:R-:W-:Y:S07]  /*b080*/  DEPBAR.LE SB0, 0x2 ;  /* 0x000080800000791a */ /* 0x000fee0000000000 */
[----:B------:R-:W-:Y:S01]  /*b090*/  BAR.SYNC.DEFER_BLOCKING 0x0 ;  /* 0x0000000000007b1d */ /* 0x000fe20000010000 */
[C---:B-1----:R-:W-:Y:S07]  /*b0a0*/  HMMA.16816.F32.BF16 R44, R196.reuse, R144, R44 ;  /* 0x00000090c42c723c */ /* 0x042fee000004182c */
        /* <DEDUP_REMOVED lines=21> */
[----:B------:R-:W-:Y:S04]  /*b200*/  FMNMX.FTZ R2, R46, R2, !PT ;  /* 0x000000022e027209 */ /* 0x000fe80007810000 */
[----:B------:R-:W-:Y:S04]  /*b210*/  FMNMX.FTZ R2, R47, R2, !PT ;  /* 0x000000022f027209 */ /* 0x000fe80007810000 */
[----:B------:R-:W-:Y:S02]  /*b220*/  FMNMX.FTZ R2, R50, R2, !PT ;  /* 0x0000000232027209 */ /* 0x000fe40007810000 */
[----:B-1----:R-:W-:Y:S02]  /*b230*/  FMNMX.FTZ R145, R145, R146, !PT ;  /* 0x0000009291917209 */ /* 0x002fe40007810000 */
[----:B------:R-:W-:Y:S03]  /*b240*/  FMNMX.FTZ R2, R51, R2, !PT ;  /* 0x0000000233027209 */ /* 0x000fe60007810000 */
[----:B------:R-:W1:Y:S08]  /*b250*/  SHFL.BFLY PT, R146, R145, 0x1, 0x1f ;  /* 0x0c201f0091927f89 */ /* 0x000e7000000e0000 */
[----:B------:R-:W2:Y:S01]  /*b260*/  SHFL.BFLY PT, R144, R2, 0x2, 0x1f ;  /* 0x0c401f0002907f89 */ /* 0x000ea200000e0000 */
[----:B-1----:R-:W-:Y:S05]  /*b270*/  FMNMX.FTZ R145, R145, R146, !PT ;  /* 0x0000009291917209 */ /* 0x002fea0007810000 */
[C---:B------:R-:W-:Y:S02]  /*b280*/  FMUL.FTZ R200, R145.reuse, c[0x0][0x2d0] ;  /* 0x0000b40091c87a20 */ /* 0x040fe40000410000 */
[----:B------:R-:W-:Y:S01]  /*b290*/  FADD.FTZ R0, -R145, R0 ;  /* 0x0000000091007221 */ /* 0x000fe20000010100 */
[----:B--2---:R-:W-:Y:S01]  /*b2a0*/  FMNMX.FTZ R144, R2, R144, !PT ;  /* 0x0000009002907209 */ /* 0x004fe20007810000 */
[--C-:B------:R-:W-:Y:S02]  /*b2b0*/  FFMA.FTZ R8, R8, c[0x0][0x2d0], -R200.reuse ;  /* 0x0000b40008087a23 */ /* 0x100fe400000108c8 */
[----:B------:R-:W-:Y:S02]  /*b2c0*/  FMUL.FTZ R0, R0, c[0x0][0x2d0] ;  /* 0x0000b40000007a20 */ /* 0x000fe40000410000 */
[----:B------:R1:W-:Y:S01]  /*b2d0*/  MUFU.EX2 R217, R8 ;  /* 0x0000000800d97308 */ /* 0x0003e20000000800 */
[----:B------:R-:W2:Y:S01]  /*b2e0*/  SHFL.BFLY PT, R147, R144, 0x1, 0x1f ;  /* 0x0c201f0090937f89 */ /* 0x000ea200000e0000 */
[--C-:B------:R-:W-:Y:S02]  /*b2f0*/  FFMA.FTZ R4, R4, c[0x0][0x2d0], -R200.reuse ;  /* 0x0000b40004047a23 */ /* 0x100fe400000108c8 */
[--C-:B------:R-:W-:Y:S02]  /*b300*/  FFMA.FTZ R5, R5, c[0x0][0x2d0], -R200.reuse ;  /* 0x0000b40005057a23 */ /* 0x100fe400000108c8 */
[--C-:B------:R-:W-:Y:S02]  /*b310*/  FFMA.FTZ R9, R9, c[0x0][0x2d0], -R200.reuse ;  /* 0x0000b40009097a23 */ /* 0x100fe400000108c8 */
[--C-:B------:R-:W-:Y:S02]  /*b320*/  FFMA.FTZ R12, R12, c[0x0][0x2d0], -R200.reuse ;  /* 0x0000b4000c0c7a23 */ /* 0x100fe400000108c8 */
[----:B------:R3:W5:Y:S01]  /*b330*/  MUFU.EX2 R2, R0 ;  /* 0x0000000000027308 */ /* 0x0007620000000800 */
[--C-:B------:R-:W-:Y:S02]  /*b340*/  FFMA.FTZ R13, R13, c[0x0][0x2d0], -R200.reuse ;  /* 0x0000b4000d0d7a23 */ /* 0x100fe400000108c8 */
[--C-:B------:R-:W-:Y:S02]  /*b350*/  FFMA.FTZ R17, R17, c[0x0][0x2d0], -R200.reuse ;  /* 0x0000b40011117a23 */ /* 0x100fe400000108c8 */
[--C-:B------:R-:W-:Y:S02]  /*b360*/  FFMA.FTZ R16, R16, c[0x0][0x2d0], -R200.reuse ;  /* 0x0000b40010107a23 */ /* 0x100fe400000108c8 */
[--C-:B------:R-:W-:Y:S02]  /*b370*/  FFMA.FTZ R20, R20, c[0x0][0x2d0], -R200.reuse ;  /* 0x0000b40014147a23 */ /* 0x100fe400000108c8 */
[--C-:B------:R-:W-:Y:S01]  /*b380*/  FFMA.FTZ R24, R24, c[0x0][0x2d0], -R200.reuse ;  /* 0x0000b40018187a23 */ /* 0x100fe200000108c8 */
[----:B------:R5:W-:Y:S01]  /*b390*/  MUFU.EX2 R201, R5 ;  /* 0x0000000500c97308 */ /* 0x000be20000000800 */
[--C-:B------:R-:W-:Y:S02]  /*b3a0*/  FFMA.FTZ R25, R25, c[0x0][0x2d0], -R200.reuse ;  /* 0x0000b40019197a23 */ /* 0x100fe400000108c8 */
[--C-:B------:R-:W-:Y:S01]  /*b3b0*/  FFMA.FTZ R21, R21, c[0x0][0x2d0], -R200.reuse ;  /* 0x0000b40015157a23 */ /* 0x100fe200000108c8 */
[----:B-1----:R-:W4:Y:S01]  /*b3c0*/  LDL.LU R8, [R1+0x8] ;  /* 0x0000080001087983 */ /* 0x002f220000300800 */
[----:B--2---:R-:W-:Y:S01]  /*b3d0*/  FMNMX.FTZ R144, R144, R147, !PT ;  /* 0x0000009390907209 */ /* 0x004fe20007810000 */
[--C-:B------:R-:W-:Y:S02]  /*b3e0*/  FFMA.FTZ R28, R28, c[0x0][0x2d0], -R200.reuse ;  /* 0x0000b4001c1c7a23 */ /* 0x100fe400000108c8 */
[----:B------:R-:W2:Y:S01]  /*b3f0*/  LDL R242, [R1+0x4c] ;  /* 0x00004c0001f27983 */ /* 0x000ea20000100800 */
[--C-:B------:R-:W-:Y:S01]  /*b400*/  FFMA.FTZ R29, R29, c[0x0][0x2d0], -R200.reuse ;  /* 0x0000b4001d1d7a23 */ /* 0x100fe200000108c8 */
[----:B------:R1:W1:Y:S01]  /*b410*/  MUFU.EX2 R147, R4 ;  /* 0x0000000400937308 */ /* 0x0002620000000800 */
[C---:B------:R-:W-:Y:S01]  /*b420*/  FMUL.FTZ R202, R144.reuse, c[0x0][0x2d0] ;  /* 0x0000b40090ca7a20 */ /* 0x040fe20000410000 */
[----:B------:R-:W2:Y:S01]  /*b430*/  LDL.64 R240, [R1+0x40] ;  /* 0x0000400001f07983 */ /* 0x000ea20000100a00 */
[----:B------:R-:W-:Y:S02]  /*b440*/  FFMA.FTZ R33, R33, c[0x0][0x2d0], -R200 ;  /* 0x0000b40021217a23 */ /* 0x000fe400000108c8 */
[----:B---3--:R-:W-:Y:S02]  /*b450*/  FADD.FTZ R0, -R144, R3 ;  /* 0x0000000390007221 */ /* 0x008fe40000010100 */
[--C-:B------:R-:W-:Y:S01]  /*b460*/  FFMA.FTZ R6, R6, c[0x0][0x2d0], -R202.reuse ;  /* 0x0000b40006067a23 */ /* 0x100fe200000108ca */
[----:B------:R-:W3:Y:S01]  /*b470*/  LDL R234, [R1+0x28] ;  /* 0x0000280001ea7983 */ /* 0x000ee20000100800 */
[----:B------:R-:W-:Y:S01]  /*b480*/  FMUL.FTZ R0, R0, c[0x0][0x2d0] ;  /* 0x0000b40000007a20 */ /* 0x000fe20000410000 */
[----:B------:R-:W-:Y:S01]  /*b490*/  MUFU.EX2 R226, R9 ;  /* 0x0000000900e27308 */ /* 0x000fe20000000800 */
[--C-:B------:R-:W-:Y:S02]  /*b4a0*/  FFMA.FTZ R7, R7, c[0x0][0x2d0], -R202.reuse ;  /* 0x0000b40007077a23 */ /* 0x100fe400000108ca */
[--C-:B------:R-:W-:Y:S02]  /*b4b0*/  FFMA.FTZ R10, R10, c[0x0][0x2d0], -R202.reuse ;  /* 0x0000b4000a0a7a23 */ /* 0x100fe400000108ca */
[C---:B-----5:R-:W-:Y:S02]  /*b4c0*/  FMUL.FTZ R5, R2.reuse, R149 ;  /* 0x0000009502057220 */ /* 0x060fe40000410000 */
[--C-:B------:R-:W-:Y:S02]  /*b4d0*/  FFMA.FTZ R11, R11, c[0x0][0x2d0], -R202.reuse ;  /* 0x0000b4000b0b7a23 */ /* 0x100fe400000108ca */
[C---:B------:R-:W-:Y:S01]  /*b4e0*/  FMUL.FTZ R100, R2.reuse, R100 ;  /* 0x0000006402647220 */ /* 0x040fe20000410000 */
[----:B------:R-:W5:Y:S01]  /*b4f0*/  MUFU.EX2 R0, R0 ;  /* 0x0000000000007308 */ /* 0x000f620000000800 */
[C---:B------:R-:W-:Y:S02]  /*b500*/  FMUL.FTZ R101, R2.reuse, R101 ;  /* 0x0000006502657220 */ /* 0x040fe40000410000 */
[C---:B------:R-:W-:Y:S02]  /*b510*/  FMUL.FTZ R104, R2.reuse, R104 ;  /* 0x0000006802687220 */ /* 0x040fe40000410000 */
[C---:B-1----:R-:W-:Y:S02]  /*b520*/  FMUL.FTZ R4, R2.reuse, R148 ;  /* 0x0000009402047220 */ /* 0x042fe40000410000 */
[C---:B------:R-:W-:Y:S02]  /*b530*/  FFMA.FTZ R146, R2.reuse, R219, R147 ;  /* 0x000000db02927223 */ /* 0x040fe40000010093 */
[C---:B------:R-:W-:Y:S01]  /*b540*/  FMUL.FTZ R105, R2.reuse, R105 ;  /* 0x0000006902697220 */ /* 0x040fe20000410000 */
[----:B------:R1:W-:Y:S01]  /*b550*/  MUFU.EX2 R3, R6 ;  /* 0x0000000600037308 */ /* 0x0003e20000000800 */
[C---:B------:R-:W-:Y:S02]  /*b560*/  FMUL.FTZ R108, R2.reuse, R108 ;  /* 0x0000006c026c7220 */ /* 0x040fe40000410000 */
[C---:B------:R-:W-:Y:S02]  /*b570*/  FMUL.FTZ R109, R2.reuse, R109 ;  /* 0x0000006d026d7220 */ /* 0x040fe40000410000 */
[C---:B------:R-:W-:Y:S02]  /*b580*/  FMUL.FTZ R112, R2.reuse, R112 ;  /* 0x0000007002707220 */ /* 0x040fe40000410000 */
[C---:B------:R-:W-:Y:S02]  /*b590*/  FMUL.FTZ R113, R2.reuse, R113 ;  /* 0x0000007102717220 */ /* 0x040fe40000410000 */
[C---:B------:R-:W-:Y:S01]  /*b5a0*/  FMUL.FTZ R116, R2.reuse, R116 ;  /* 0x0000007402747220 */ /* 0x040fe20000410000 */
[----:B------:R-:W1:Y:S01]  /*b5b0*/  MUFU.EX2 R218, R7 ;  /* 0x0000000700da7308 */ /* 0x000e620000000800 */
[C---:B------:R-:W-:Y:S02]  /*b5c0*/  FMUL.FTZ R117, R2.reuse, R117 ;  /* 0x0000007502757220 */ /* 0x040fe40000410000 */
[----:B------:R-:W-:Y:S02]  /*b5d0*/  FMUL.FTZ R120, R2, R120 ;  /* 0x0000007802787220 */ /* 0x000fe40000410000 */
[C---:B-----5:R-:W-:Y:S02]  /*b5e0*/  FMUL.FTZ R102, R0.reuse, R102 ;  /* 0x0000006600667220 */ /* 0x060fe40000410000 */
[C---:B------:R-:W-:Y:S02]  /*b5f0*/  FMUL.FTZ R103, R0.reuse, R103 ;  /* 0x0000006700677220 */ /* 0x040fe40000410000 */
[C---:B------:R-:W-:Y:S01]  /*b600*/  FMUL.FTZ R106, R0.reuse, R106 ;  /* 0x0000006a006a7220 */ /* 0x040fe20000410000 */
[----:B------:R5:W-:Y:S01]  /*b610*/  MUFU.EX2 R215, R10 ;  /* 0x0000000a00d77308 */ /* 0x000be20000000800 */
[C---:B------:R-:W-:Y:S02]  /*b620*/  FMUL.FTZ R107, R0.reuse, R107 ;  /* 0x0000006b006b7220 */ /* 0x040fe40000410000 */
[C---:B------:R-:W-:Y:S02]  /*b630*/  FMUL.FTZ R110, R0.reuse, R110 ;  /* 0x0000006e006e7220 */ /* 0x040fe40000410000 */
[C---:B-1----:R-:W-:Y:S02]  /*b640*/  FMUL.FTZ R6, R0.reuse, R150 ;  /* 0x0000009600067220 */ /* 0x042fe40000410000 */
[C---:B------:R-:W-:Y:S02]  /*b650*/  FMUL.FTZ R111, R0.reuse, R111 ;  /* 0x0000006f006f7220 */ /* 0x040fe40000410000 */
[C---:B------:R-:W-:Y:S01]  /*b660*/  FMUL.FTZ R114, R0.reuse, R114 ;  /* 0x0000007200727220 */ /* 0x040fe20000410000 */
[----:B------:R-:W1:Y:S01]  /*b670*/  MUFU.EX2 R219, R11 ;  /* 0x0000000b00db7308 */ /* 0x000e620000000800 */
[C---:B------:R-:W-:Y:S02]  /*b680*/  FMUL.FTZ R115, R0.reuse, R115 ;  /* 0x0000007300737220 */ /* 0x040fe40000410000 */
[----:B------:R-:W-:Y:S01]  /*b690*/  FMUL.FTZ R118, R0, R118 ;  /* 0x0000007600767220 */ /* 0x000fe20000410000 */
[----:B------:R-:W-:Y:S01]  /*b6a0*/  F2FP.BF16.PACK_AB R9, R218, R3 ;  /* 0x00000003da09723e */ /* 0x000fe200000010ff */
[C---:B------:R-:W-:Y:S02]  /*b6b0*/  FMUL.FTZ R7, R0.reuse, R151 ;  /* 0x0000009700077220 */ /* 0x040fe40000410000 */
[C---:B------:R-:W-:Y:S02]  /*b6c0*/  FMUL.FTZ R119, R0.reuse, R119 ;  /* 0x0000007700777220 */ /* 0x040fe40000410000 */
[C---:B------:R-:W-:Y:S01]  /*b6d0*/  FMUL.FTZ R122, R0.reuse, R122 ;  /* 0x0000007a007a7220 */ /* 0x040fe20000410000 */
[----:B------:R-:W-:Y:S01]  /*b6e0*/  MUFU.EX2 R230, R17 ;  /* 0x0000001100e67308 */ /* 0x000fe20000000800 */
[C---:B------:R-:W-:Y:S02]  /*b6f0*/  FMUL.FTZ R123, R0.reuse, R123 ;  /* 0x0000007b007b7220 */ /* 0x040fe40000410000 */
[----:B------:R-:W-:Y:S01]  /*b700*/  FMUL.FTZ R126, R0, R126 ;  /* 0x0000007e007e7220 */ /* 0x000fe20000410000 */
[----:B-----5:R-:W-:Y:S01]  /*b710*/  F2FP.BF16.PACK_AB R10, R226, R217 ;  /* 0x000000d9e20a723e */ /* 0x020fe200000010ff */
[C---:B------:R-:W-:Y:S02]  /*b720*/  FMUL.FTZ R127, R0.reuse, R127 ;  /* 0x0000007f007f7220 */ /* 0x040fe40000410000 */
[C---:B------:R-:W-:Y:S02]  /*b730*/  FMUL.FTZ R130, R0.reuse, R130 ;  /* 0x0000008200827220 */ /* 0x040fe40000410000 */
[C---:B------:R-:W-:Y:S01]  /*b740*/  FMUL.FTZ R131, R0.reuse, R131 ;  /* 0x0000008300837220 */ /* 0x040fe20000410000 */
[----:B------:R5:W2:Y:S01]  /*b750*/  MUFU.EX2 R222, R16 ;  /* 0x0000001000de7308 */ /* 0x000aa20000000800 */
        /* <DEDUP_REMOVED lines=69> */
[-C--:B------:R-:W-:Y:S01]  /*bbb0*/  IADD3 R2, R211, R205.reuse, RZ ;  /* 0x000000cdd3027210 */ /* 0x080fe20007ffe0ff */
[--C-:B------:R-:W-:Y:S02]  /*bbc0*/  FFMA.FTZ R14, R14, c[0x0][0x2d0], -R202.reuse ;  /* 0x0000b4000e0e7a23 */ /* 0x100fe400000108ca */
[--C-:B------:R-:W-:Y:S02]  /*bbd0*/  FFMA.FTZ R15, R15, c[0x0][0x2d0], -R202.reuse ;  /* 0x0000b4000f0f7a23 */ /* 0x100fe400000108ca */
[--C-:B------:R-:W-:Y:S02]  /*bbe0*/  FFMA.FTZ R18, R18, c[0x0][0x2d0], -R202.reuse ;  /* 0x0000b40012127a23 */ /* 0x100fe400000108ca */
[----:B------:R-:W-:Y:S01]  /*bbf0*/  MUFU.EX2 R220, R15 ;  /* 0x0000000f00dc7308 */ /* 0x000fe20000000800 */
[--C-:B------:R-:W-:Y:S02]  /*bc00*/  FFMA.FTZ R19, R19, c[0x0][0x2d0], -R202.reuse ;  /* 0x0000b40013137a23 */ /* 0x100fe400000108ca */
[--C-:B------:R-:W-:Y:S02]  /*bc10*/  FFMA.FTZ R22, R22, c[0x0][0x2d0], -R202.reuse ;  /* 0x0000b40016167a23 */ /* 0x100fe400000108ca */
[--C-:B------:R-:W-:Y:S02]  /*bc20*/  FFMA.FTZ R23, R23, c[0x0][0x2d0], -R202.reuse ;  /* 0x0000b40017177a23 */ /* 0x100fe400000108ca */
[--C-:B------:R-:W-:Y:S02]  /*bc30*/  FFMA.FTZ R26, R26, c[0x0][0x2d0], -R202.reuse ;  /* 0x0000b4001a1a7a23 */ /* 0x100fe400000108ca */
[--C-:B------:R-:W-:Y:S01]  /*bc40*/  FFMA.FTZ R27, R27, c[0x0][0x2d0], -R202.reuse ;  /* 0x0000b4001b1b7a23 */ /* 0x100fe200000108ca */
[----:B------:R-:W-:Y:S01]  /*bc50*/  MUFU.EX2 R221, R18 ;  /* 0x0000001200dd7308 */ /* 0x000fe20000000800 */
[--C-:B------:R-:W-:Y:S02]  /*bc60*/  FFMA.FTZ R30, R30, c[0x0][0x2d0], -R202.reuse ;  /* 0x0000b4001e1e7a23 */ /* 0x100fe400000108ca */
[--C-:B------:R-:W-:Y:S02]  /*bc70*/  FFMA.FTZ R31, R31, c[0x0][0x2d0], -R202.reuse ;  /* 0x0000b4001f1f7a23 */ /* 0x100fe400000108ca */
[----:B------:R-:W-:Y:S02]  /*bc80*/  FFMA.FTZ R38, R38, c[0x0][0x2d0], -R202 ;  /* 0x0000b40026267a23 */ /* 0x000fe400000108ca */
[--C-:B------:R-:W-:Y:S02]  /*bc90*/  FFMA.FTZ R32, R32, c[0x0][0x2d0], -R200.reuse ;  /* 0x0000b40020207a23 */ /* 0x100fe400000108c8 */
[--C-:B------:R-:W-:Y:S01]  /*bca0*/  FFMA.FTZ R40, R40, c[0x0][0x2d0], -R200.reuse ;  /* 0x0000b40028287a23 */ /* 0x100fe200000108c8 */
[----:B------:R-:W1:Y:S01]  /*bcb0*/  MUFU.EX2 R225, R19 ;  /* 0x0000001300e17308 */ /* 0x000e620000000800 */
[----:B------:R-:W-:Y:S02]  /*bcc0*/  FFMA.FTZ R37, R37, c[0x0][0x2d0], -R200 ;  /* 0x0000b40025257a23 */ /* 0x000fe400000108c8 */
[--C-:B------:R-:W-:Y:S02]  /*bcd0*/  FFMA.FTZ R35, R35, c[0x0][0x2d0], -R202.reuse ;  /* 0x0000b40023237a23 */ /* 0x100fe400000108ca */
[--C-:B------:R-:W-:Y:S02]  /*bce0*/  FFMA.FTZ R34, R34, c[0x0][0x2d0], -R202.reuse ;  /* 0x0000b40022227a23 */ /* 0x100fe400000108ca */
[----:B------:R-:W-:Y:S02]  /*bcf0*/  FFMA.FTZ R39, R39, c[0x0][0x2d0], -R202 ;  /* 0x0000b40027277a23 */ /* 0x000fe400000108ca */
[----:B------:R-:W-:Y:S01]  /*bd00*/  FFMA.FTZ R41, R41, c[0x0][0x2d0], -R200 ;  /* 0x0000b40029297a23 */ /* 0x000fe200000108c8 */
[----:B------:R-:W-:Y:S01]  /*bd10*/  MUFU.EX2 R227, R22 ;  /* 0x0000001600e37308 */ /* 0x000fe20000000800 */
[--C-:B------:R-:W-:Y:S02]  /*bd20*/  FFMA.FTZ R42, R42, c[0x0][0x2d0], -R202.reuse ;  /* 0x0000b4002a2a7a23 */ /* 0x100fe400000108ca */
[----:B------:R-:W-:Y:S02]  /*bd30*/  FFMA.FTZ R43, R43, c[0x0][0x2d0], -R202 ;  /* 0x0000b4002b2b7a23 */ /* 0x000fe400000108ca */
[----:B------:R-:W-:Y:S02]  /*bd40*/  FFMA.FTZ R36, R36, c[0x0][0x2d0], -R200 ;  /* 0x0000b40024247a23 */ /* 0x000fe400000108c8 */
[----:B------:R-:W-:Y:S03]  /*bd50*/  FFMA.FTZ R47, R47, c[0x0][0x2d0], -R202 ;  /* 0x0000b4002f2f7a23 */ /* 0x000fe600000108ca */
[----:B------:R-:W-:Y:S10]  /*bd60*/  MUFU.EX2 R228, R23 ;  /* 0x0000001700e47308 */ /* 0x000ff40000000800 */
[----:B------:R-:W-:Y:S10]  /*bd70*/  MUFU.EX2 R224, R26 ;  /* 0x0000001a00e07308 */ /* 0x000ff40000000800 */
[----:B------:R-:W-:Y:S10]  /*bd80*/  MUFU.EX2 R223, R27 ;  /* 0x0000001b00df7308 */ /* 0x000ff40000000800 */
[----:B------:R-:W-:Y:S01]  /*bd90*/  MUFU.EX2 R39, R39 ;  /* 0x0000002700277308 */ /* 0x000fe20000000800 */
[----:B----4-:R-:W-:Y:S01]  /*bda0*/  FFMA.FTZ R203, R0, R8, R3 ;  /* 0x0000000800cb7223 */ /* 0x010fe20000010003 */
[----:B------:R-:W-:Y:S02]  /*bdb0*/  IADD3 R0, R210, R205, RZ ;  /* 0x000000cdd2007210 */ /* 0x000fe40007ffe0ff */
[C---:B------:R-:W-:Y:S01]  /*bdc0*/  F2FP.BF16.PACK_AB R8, R201.reuse, R147 ;  /* 0x00000093c908723e */ /* 0x040fe200000010ff */
[----:B------:R-:W-:Y:S01]  /*bdd0*/  FADD.FTZ R201, R201, R146 ;  /* 0x00000092c9c97221 */ /* 0x000fe20000010000 */
[C---:B------:R-:W-:Y:S01]  /*bde0*/  IADD3 R3, R207.reuse, R0, RZ ;  /* 0x00000000cf037210 */ /* 0x040fe20007ffe0ff */
[----:B------:R-:W4:Y:S03]  /*bdf0*/  LDSM.16.MT88.4 R148, [R0] ;  /* 0x000000000094783b */ /* 0x000f260000004200 */
[----:B------:R-:W-:Y:S01]  /*be00*/  MUFU.EX2 R147, R12 ;  /* 0x0000000c00937308 */ /* 0x000fe20000000800 */
[----:B------:R-:W-:Y:S01]  /*be10*/  IADD3 R146, R207, R2, RZ ;  /* 0x00000002cf927210 */ /* 0x000fe20007ffe0ff */
[----:B-----5:R-:W-:Y:S04]  /*be20*/  FADD.FTZ R16, R217, R201 ;  /* 0x000000c9d9107221 */ /* 0x020fe80000010000 */
[----:B------:R-:W-:Y:S04]  /*be30*/  FADD.FTZ R16, R226, R16 ;  /* 0x00000010e2107221 */ /* 0x000fe80000010000 */
[----:B------:R-:W-:Y:S10]  /*be40*/  MUFU.EX2 R205, R29 ;  /* 0x0000001d00cd7308 */ /* 0x000ff40000000800 */
[----:B------:R-:W-:Y:S10]  /*be50*/  MUFU.EX2 R217, R33 ;  /* 0x0000002100d97308 */ /* 0x000ff40000000800 */
[----:B------:R-:W-:Y:S01]  /*be60*/  MUFU.EX2 R201, R30 ;  /* 0x0000001e00c97308 */ /* 0x000fe20000000800 */
[C---:B----4-:R-:W-:Y:S09]  /*be70*/  HMMA.16816.F32.BF16 R4, R8.reuse, R148, R4 ;  /* 0x000000940804723c */ /* 0x050ff20000041804 */
[----:B------:R-:W-:Y:S01]  /*be80*/  MUFU.EX2 R41, R41 ;  /* 0x0000002900297308 */ /* 0x000fe20000000800 */
[C---:B------:R-:W-:Y:S01]  /*be90*/  HMMA.16816.F32.BF16 R100, R8.reuse, R150, R100 ;  /* 0x000000960864723c */ /* 0x040fe20000041864 */
[----:B------:R-:W4:Y:S08]  /*bea0*/  LDSM.16.MT88.4 R148, [R3] ;  /* 0x000000000394783b */ /* 0x000f300000004200 */
[----:B------:R-:W-:Y:S10]  /*beb0*/  MUFU.EX2 R42, R42 ;  /* 0x0000002a002a7308 */ /* 0x000ff40000000800 */
[----:B------:R-:W-:Y:S10]  /*bec0*/  MUFU.EX2 R43, R43 ;  /* 0x0000002b002b7308 */ /* 0x000ff40000000800 */
[----:B------:R-:W-:Y:S01]  /*bed0*/  MUFU.EX2 R47, R47 ;  /* 0x0000002f002f7308 */ /* 0x000fe20000000800 */
[C---:B----4-:R-:W-:Y:S08]  /*bee0*/  HMMA.16816.F32.BF16 R104, R8.reuse, R148, R104 ;  /* 0x000000940868723c */ /* 0x050ff00000041868 */
[C---:B------:R-:W-:Y:S01]  /*bef0*/  HMMA.16816.F32.BF16 R108, R8.reuse, R150, R108 ;  /* 0x00000096086c723c */ /* 0x040fe2000004186c */
[----:B------:R-:W4:Y:S07]  /*bf00*/  LDSM.16.MT88.4 R148, [R2] ;  /* 0x000000000294783b */ /* 0x000f2e0000004200 */
[C---:B----4-:R-:W-:Y:S08]  /*bf10*/  HMMA.16816.F32.BF16 R112, R8.reuse, R148, R112 ;  /* 0x000000940870723c */ /* 0x050ff00000041870 */
[C---:B------:R-:W-:Y:S01]  /*bf20*/  HMMA.16816.F32.BF16 R116, R8.reuse, R150, R116 ;  /* 0x000000960874723c */ /* 0x040fe20000041874 */
[----:B------:R-:W4:Y:S07]  /*bf30*/  LDSM.16.MT88.4 R148, [R146] ;  /* 0x000000009294783b */ /* 0x000f2e0000004200 */
[C---:B----4-:R-:W-:Y:S08]  /*bf40*/  HMMA.16816.F32.BF16 R120, R8.reuse, R148, R120 ;  /* 0x000000940878723c */ /* 0x050ff00000041878 */
[C---:B------:R-:W-:Y:S01]  /*bf50*/  HMMA.16816.F32.BF16 R124, R8.reuse, R150, R124 ;  /* 0x00000096087c723c */ /* 0x040fe2000004187c */
[----:B------:R-:W4:Y:S07]  /*bf60*/  LDSM.16.MT88.4 R148, [R0+0x3000] ;  /* 0x003000000094783b */ /* 0x000f2e0000004200 */
        /* <DEDUP_REMOVED lines=21> */
[C---:B----4-:R-:W-:Y:S01]  /*c0c0*/  HMMA.16816.F32.BF16 R92, R8.reuse, R148, R92 ;  /* 0x00000094085c723c */ /* 0x050fe2000004185c */
[----:B------:R-:W4:Y:S07]  /*c0d0*/  MUFU.EX2 R149, R13 ;  /* 0x0000000d00957308 */ /* 0x000f2e0000000800 */
[----:B------:R-:W-:Y:S03]  /*c0e0*/  HMMA.16816.F32.BF16 R96, R8, R150, R96 ;  /* 0x000000960860723c */ /* 0x000fe60000041860 */
[----:B------:R5:W3:Y:S04]  /*c0f0*/  MUFU.EX2 R148, R14 ;  /* 0x0000000e00947308 */ /* 0x000ae80000000800 */
[----:B--2---:R-:W-:Y:S02]  /*c100*/  F2FP.BF16.PACK_AB R10, R230, R222 ;  /* 0x000000dee60a723e */ /* 0x004fe400000010ff */
[----:B-1----:R-:W-:Y:S04]  /*c110*/  F2FP.BF16.PACK_AB R11, R225, R221 ;  /* 0x000000dde10b723e */ /* 0x002fe800000010ff */
[----:B------:R1:W2:Y:S01]  /*c120*/  MUFU.EX2 R151, R20 ;  /* 0x0000001400977308 */ /* 0x0002a20000000800 */
[----:B----4-:R-:W-:Y:S09]  /*c130*/  F2FP.BF16.PACK_AB R8, R149, R147 ;  /* 0x000000939508723e */ /* 0x010ff200000010ff */
[----:B------:R-:W4:Y:S01]  /*c140*/  MUFU.EX2 R150, R28 ;  /* 0x0000001c00967308 */ /* 0x000f220000000800 */
[----:B-----5:R-:W5:Y:S01]  /*c150*/  LDSM.16.MT88.4 R12, [R0+0x800] ;  /* 0x00080000000c783b */ /* 0x020f620000004200 */
[----:B---3--:R-:W-:Y:S01]  /*c160*/  F2FP.BF16.PACK_AB R9, R220, R148 ;  /* 0x00000094dc09723e */ /* 0x008fe200000010ff */
[----:B-1----:R-:W-:Y:S06]  /*c170*/  FADD.FTZ R20, R147, R16 ;  /* 0x0000001093147221 */ /* 0x002fec0000010000 */
[----:B------:R-:W-:Y:S01]  /*c180*/  LDSM.16.MT88.4 R16, [R0+0x1800] ;  /* 0x001800000010783b */ /* 0x000fe20000004200 */
[----:B------:R1:W-:Y:S01]  /*c190*/  MUFU.EX2 R147, R34 ;  /* 0x0000002200937308 */ /* 0x0003e20000000800 */
[----:B------:R-:W-:Y:S04]  /*c1a0*/  FADD.FTZ R20, R149, R20 ;  /* 0x0000001495147221 */ /* 0x000fe80000010000 */
[----:B------:R-:W-:Y:S04]  /*c1b0*/  FADD.FTZ R24, R222, R20 ;  /* 0x00000014de187221 */ /* 0x000fe80000010000 */
[----:B------:R-:W-:Y:S02]  /*c1c0*/  FADD.FTZ R29, R230, R24 ;  /* 0x00000018e61d7221 */ /* 0x000fe40000010000 */
[----:B-1----:R-:W-:Y:S01]  /*c1d0*/  FFMA.FTZ R34, R50, c[0x0][0x2d0], -R202 ;  /* 0x0000b40032227a23 */ /* 0x002fe200000108ca */
[C---:B-----5:R-:W-:Y:S05]  /*c1e0*/  HMMA.16816.F32.BF16 R4, R8.reuse, R12, R4 ;  /* 0x0000000c0804723c */ /* 0x060fea0000041804 */
[----:B------:R-:W-:Y:S03]  /*c1f0*/  MUFU.EX2 R34, R34 ;  /* 0x0000002200227308 */ /* 0x000fe60000000800 */
        /* <DEDUP_REMOVED lines=36> */
[----:B------:R-:W-:Y:S01]  /*c440*/  F2FP.BF16.PACK_AB R10, R232, R231 ;  /* 0x000000e7e80a723e */ /* 0x000fe200000010ff */
[----:B------:R3:W-:Y:S03]  /*c450*/  MUFU.EX2 R203, R31 ;  /* 0x0000001f00cb7308 */ /* 0x0007e60000000800 */
[----:B------:R-:W-:Y:S01]  /*c460*/  F2FP.BF16.PACK_AB R9, R228, R227 ;  /* 0x000000e3e409723e */ /* 0x000fe200000010ff */
[----:B------:R-:W-:Y:S01]  /*c470*/  FADD.FTZ R21, R215, R8 ;  /* 0x00000008d7157221 */ /* 0x000fe20000010000 */
[----:B--2---:R-:W-:Y:S02]  /*c480*/  F2FP.BF16.PACK_AB R8, R229, R151 ;  /* 0x00000097e508723e */ /* 0x004fe400000010ff */
[----:B------:R-:W-:Y:S01]  /*c490*/  F2FP.BF16.PACK_AB R11, R223, R224 ;  /* 0x000000e0df0b723e */ /* 0x000fe200000010ff */
[----:B------:R-:W-:Y:S02]  /*c4a0*/  FADD.FTZ R21, R219, R21 ;  /* 0x00000015db157221 */ /* 0x000fe40000010000 */
[----:B------:R2:W-:Y:S02]  /*c4b0*/  MUFU.EX2 R215, R35 ;  /* 0x0000002300d77308 */ /* 0x0005e40000000800 */
[----:B------:R-:W-:Y:S04]  /*c4c0*/  FADD.FTZ R21, R148, R21 ;  /* 0x0000001594157221 */ /* 0x000fe80000010000 */
[----:B------:R-:W-:Y:S02]  /*c4d0*/  FADD.FTZ R25, R220, R21 ;  /* 0x00000015dc197221 */ /* 0x000fe40000010000 */
[----:B------:R-:W-:Y:S02]  /*c4e0*/  LDSM.16.MT88.4 R20, [R0+0x2000] ;  /* 0x002000000014783b */ /* 0x000fe40000004200 */
[----:B------:R-:W-:Y:S01]  /*c4f0*/  FADD.FTZ R28, R221, R25 ;  /* 0x00000019dd1c7221 */ /* 0x000fe20000010000 */
[----:B------:R5:W4:Y:S01]  /*c500*/  MUFU.EX2 R218, R32 ;  /* 0x0000002000da7308 */ /* 0x000b220000000800 */
[----:B---3--:R-:W-:Y:S04]  /*c510*/  FFMA.FTZ R31, R45, c[0x0][0x2d0], -R200 ;  /* 0x0000b4002d1f7a23 */ /* 0x008fe800000108c8 */
[----:B------:R-:W-:Y:S01]  /*c520*/  LDSM.16.MT88.4 R24, [R2+0x2000] ;  /* 0x002000000218783b */ /* 0x000fe20000004200 */
[----:B------:R-:W-:Y:S02]  /*c530*/  FADD.FTZ R30, R225, R28 ;  /* 0x0000001ce11e7221 */ /* 0x000fe40000010000 */
[----:B------:R-:W-:Y:S02]  /*c540*/  FADD.FTZ R28, R151, R29 ;  /* 0x0000001d971c7221 */ /* 0x000fe40000010000 */
[----:B------:R-:W-:Y:S01]  /*c550*/  FADD.FTZ R29, R227, R30 ;  /* 0x0000001ee31d7221 */ /* 0x000fe20000010000 */
[C---:B-1----:R-:W-:Y:S01]  /*c560*/  HMMA.16816.F32.BF16 R4, R8.reuse, R12, R4 ;  /* 0x0000000c0804723c */ /* 0x042fe20000041804 */
[----:B------:R-:W-:Y:S02]  /*c570*/  MUFU.EX2 R45, R37 ;  /* 0x00000025002d7308 */ /* 0x000fe40000000800 */
[----:B------:R-:W-:Y:S02]  /*c580*/  FADD.FTZ R29, R228, R29 ;  /* 0x0000001de41d7221 */ /* 0x000fe40000010000 */
[----:B------:R-:W-:Y:S02]  /*c590*/  FADD.FTZ R28, R229, R28 ;  /* 0x0000001ce51c7221 */ /* 0x000fe40000010000 */
[----:B--2---:R-:W-:Y:S01]  /*c5a0*/  FFMA.FTZ R35, R44, c[0x0][0x2d0], -R200 ;  /* 0x0000b4002c237a23 */ /* 0x004fe200000108c8 */
[C---:B------:R-:W-:Y:S01]  /*c5b0*/  HMMA.16816.F32.BF16 R100, R8.reuse, R14, R100 ;  /* 0x0000000e0864723c */ /* 0x040fe20000041864 */
[----:B------:R-:W1:Y:S02]  /*c5c0*/  LDSM.16.MT88.4 R12, [R3+0x1000] ;  /* 0x00100000030c783b */ /* 0x000e640000004200 */
[----:B------:R2:W3:Y:S01]  /*c5d0*/  MUFU.EX2 R44, R36 ;  /* 0x00000024002c7308 */ /* 0x0004e20000000800 */
[----:B------:R-:W-:Y:S02]  /*c5e0*/  FADD.FTZ R28, R231, R28 ;  /* 0x0000001ce71c7221 */ /* 0x000fe40000010000 */
[--C-:B-----5:R-:W-:Y:S02]  /*c5f0*/  FFMA.FTZ R32, R48, c[0x0][0x2d0], -R200.reuse ;  /* 0x0000b40030207a23 */ /* 0x120fe400000108c8 */
[----:B------:R-:W-:Y:S05]  /*c600*/  FFMA.FTZ R200, R49, c[0x0][0x2d0], -R200 ;  /* 0x0000b40031c87a23 */ /* 0x000fea00000108c8 */
[----:B------:R-:W-:Y:S10]  /*c610*/  MUFU.EX2 R37, R32 ;  /* 0x0000002000257308 */ /* 0x000ff40000000800 */
[----:B------:R-:W-:Y:S01]  /*c620*/  MUFU.EX2 R200, R200 ;  /* 0x000000c800c87308 */ /* 0x000fe20000000800 */
[--C-:B--2---:R-:W-:Y:S02]  /*c630*/  FFMA.FTZ R36, R46, c[0x0][0x2d0], -R202.reuse ;  /* 0x0000b4002e247a23 */ /* 0x104fe400000108ca */
[----:B------:R-:W-:Y:S07]  /*c640*/  FFMA.FTZ R202, R51, c[0x0][0x2d0], -R202 ;  /* 0x0000b40033ca7a23 */ /* 0x000fee00000108ca */
[----:B------:R-:W2:Y:S01]  /*c650*/  MUFU.EX2 R48, R40 ;  /* 0x0000002800307308 */ /* 0x000ea20000000800 */
[C---:B-1----:R-:W-:Y:S09]  /*c660*/  HMMA.16816.F32.BF16 R104, R8.reuse, R12, R104 ;  /* 0x0000000c0868723c */ /* 0x042ff20000041868 */
[----:B------:R-:W1:Y:S01]  /*c670*/  MUFU.EX2 R40, R38 ;  /* 0x0000002600287308 */ /* 0x000e620000000800 */
[C---:B------:R-:W-:Y:S01]  /*c680*/  HMMA.16816.F32.BF16 R108, R8.reuse, R14, R108 ;  /* 0x0000000e086c723c */ /* 0x040fe2000004186c */
[----:B------:R-:W5:Y:S08]  /*c690*/  LDSM.16.MT88.4 R12, [R2+0x1000] ;  /* 0x00100000020c783b */ /* 0x000f700000004200 */
[----:B------:R-:W-:Y:S10]  /*c6a0*/  MUFU.EX2 R38, R31 ;  /* 0x0000001f00267308 */ /* 0x000ff40000000800 */
[----:B------:R-:W-:Y:S10]  /*c6b0*/  MUFU.EX2 R202, R202 ;  /* 0x000000ca00ca7308 */ /* 0x000ff40000000800 */
[----:B------:R-:W1:Y:S10]  /*c6c0*/  MUFU.EX2 R35, R35 ;  /* 0x0000002300237308 */ /* 0x000e740000000800 */
[----:B------:R-:W1:Y:S01]  /*c6d0*/  MUFU.EX2 R36, R36 ;  /* 0x0000002400247308 */ /* 0x000e620000000800 */
[C---:B-----5:R-:W-:Y:S08]  /*c6e0*/  HMMA.16816.F32.BF16 R112, R8.reuse, R12, R112 ;  /* 0x0000000c0870723c */ /* 0x060ff00000041870 */
[C---:B------:R-:W-:Y:S01]  /*c6f0*/  HMMA.16816.F32.BF16 R116, R8.reuse, R14, R116 ;  /* 0x0000000e0874723c */ /* 0x040fe20000041874 */
[----:B------:R-:W5:Y:S07]  /*c700*/  LDSM.16.MT88.4 R12, [R146+0x1000] ;  /* 0x00100000920c783b */ /* 0x000f6e0000004200 */
        /* <DEDUP_REMOVED lines=25> */
[----:B------:R-:W-:Y:S01]  /*c8a0*/  HMMA.16816.F32.BF16 R96, R8, R14, R96 ;  /* 0x0000000e0860723c */ /* 0x000fe20000041860 */
[----:B------:R-:W5:Y:S06]  /*c8b0*/  LDSM.16.MT88.4 R12, [R3+0x1800] ;  /* 0x00180000030c783b */ /* 0x000f6c0000004200 */
[----:B----4-:R-:W-:Y:S02]  /*c8c0*/  F2FP.BF16.PACK_AB R8, R205, R150 ;  /* 0x00000096cd08723e */ /* 0x010fe400000010ff */
[----:B------:R-:W-:Y:S03]  /*c8d0*/  F2FP.BF16.PACK_AB R10, R217, R218 ;  /* 0x000000dad90a723e */ /* 0x000fe600000010ff */
[----:B------:R-:W-:Y:S02]  /*c8e0*/  F2FP.BF16.PACK_AB R9, R203, R201 ;  /* 0x000000c9cb09723e */ /* 0x000fe400000010ff */
[----:B------:R-:W-:Y:S07]  /*c8f0*/  F2FP.BF16.PACK_AB R11, R215, R147 ;  /* 0x00000093d70b723e */ /* 0x000fee00000010ff */
[C---:B------:R-:W-:Y:S08]  /*c900*/  HMMA.16816.F32.BF16 R4, R8.reuse, R16, R4 ;  /* 0x000000100804723c */ /* 0x040ff00000041804 */
[C---:B------:R-:W-:Y:S01]  /*c910*/  HMMA.16816.F32.BF16 R100, R8.reuse, R18, R100 ;  /* 0x000000120864723c */ /* 0x040fe20000041864 */
[----:B------:R-:W4:Y:S07]  /*c920*/  LDSM.16.MT88.4 R16, [R2+0x1800] ;  /* 0x001800000210783b */ /* 0x000f2e0000004200 */
[C---:B-----5:R-:W-:Y:S08]  /*c930*/  HMMA.16816.F32.BF16 R104, R8.reuse, R12, R104 ;  /* 0x0000000c0868723c */ /* 0x060ff00000041868 */
[C---:B------:R-:W-:Y:S01]  /*c940*/  HMMA.16816.F32.BF16 R108, R8.reuse, R14, R108 ;  /* 0x0000000e086c723c */ /* 0x040fe2000004186c */
[----:B------:R-:W5:Y:S07]  /*c950*/  LDSM.16.MT88.4 R12, [R146+0x1800] ;  /* 0x00180000920c783b */ /* 0x000f6e0000004200 */
[C---:B----4-:R-:W-:Y:S08]  /*c960*/  HMMA.16816.F32.BF16 R112, R8.reuse, R16, R112 ;  /* 0x000000100870723c */ /* 0x050ff00000041870 */
        /* <DEDUP_REMOVED lines=27> */
[----:B------:R-:W-:Y:S01]  /*cb20*/  HMMA.16816.F32.BF16 R96, R8, R14, R96 ;  /* 0x0000000e0860723c */ /* 0x000fe20000041860 */
[----:B------:R-:W5:Y:S06]  /*cb30*/  LDSM.16.MT88.4 R12, [R146+0x2000] ;  /* 0x00200000920c783b */ /* 0x000f6c0000004200 */
[----:B---3--:R-:W-:Y:S02]  /*cb40*/  F2FP.BF16.PACK_AB R8, R45, R44 ;  /* 0x0000002c2d08723e */ /* 0x008fe400000010ff */
[----:B--2---:R-:W-:Y:S03]  /*cb50*/  F2FP.BF16.PACK_AB R10, R41, R48 ;  /* 0x00000030290a723e */ /* 0x004fe600000010ff */
[----:B-1----:R-:W-:Y:S02]  /*cb60*/  F2FP.BF16.PACK_AB R9, R39, R40 ;  /* 0x000000282709723e */ /* 0x002fe400000010ff */
[----:B------:R-:W-:Y:S07]  /*cb70*/  F2FP.BF16.PACK_AB R11, R43, R42 ;  /* 0x0000002a2b0b723e */ /* 0x000fee00000010ff */
[C---:B------:R-:W-:Y:S08]  /*cb80*/  HMMA.16816.F32.BF16 R4, R8.reuse, R20, R4 ;  /* 0x000000140804723c */ /* 0x040ff00000041804 */
        /* <DEDUP_REMOVED lines=29> */
[C---:B---3--:R-:W-:Y:S08]  /*cd60*/  HMMA.16816.F32.BF16 R84, R8.reuse, R24, R84 ;  /* 0x000000180854723c */ /* 0x048ff00000041854 */
[C---:B------:R-:W-:Y:S01]  /*cd70*/  HMMA.16816.F32.BF16 R88, R8.reuse, R26, R88 ;  /* 0x0000001a0858723c */ /* 0x040fe20000041858 */
[----:B------:R-:W2:Y:S07]  /*cd80*/  LDSM.16.MT88.4 R24, [R2+0x2800] ;  /* 0x002800000218783b */ /* 0x000eae0000004200 */
[C---:B----4-:R-:W-:Y:S07]  /*cd90*/  HMMA.16816.F32.BF16 R92, R8.reuse, R12, R92 ;  /* 0x0000000c085c723c */ /* 0x050fee000004185c */
[----:B------:R-:W-:Y:S01]  /*cda0*/  FADD.FTZ R12, R232, R28 ;  /* 0x0000001ce80c7221 */ /* 0x000fe20000010000 */
[----:B------:R-:W-:Y:S04]  /*cdb0*/  HMMA.16816.F32.BF16 R96, R8, R14, R96 ;  /* 0x0000000e0860723c */ /* 0x000fe80000041860 */
[----:B------:R-:W-:Y:S02]  /*cdc0*/  FADD.FTZ R33, R150, R12 ;  /* 0x0000000c96217221 */ /* 0x000fe40000010000 */
[----:B------:R-:W-:Y:S01]  /*cdd0*/  FADD.FTZ R13, R224, R29 ;  /* 0x0000001de00d7221 */ /* 0x000fe20000010000 */
[----:B------:R-:W-:Y:S01]  /*cde0*/  F2FP.BF16.PACK_AB R8, R38, R35 ;  /* 0x000000232608723e */ /* 0x000fe200000010ff */
[----:B------:R-:W-:Y:S01]  /*cdf0*/  LDSM.16.MT88.4 R28, [R0+0x5800] ;  /* 0x00580000001c783b */ /* 0x000fe20000004200 */
[----:B------:R-:W-:Y:S03]  /*ce00*/  F2FP.BF16.PACK_AB R9, R47, R36 ;  /* 0x000000242f09723e */ /* 0x000fe600000010ff */
[----:B------:R-:W-:Y:S01]  /*ce10*/  F2FP.BF16.PACK_AB R10, R200, R37 ;  /* 0x00000025c80a723e */ /* 0x000fe200000010ff */
[----:B------:R-:W-:Y:S01]  /*ce20*/  FADD.FTZ R32, R223, R13 ;  /* 0x0000000ddf207221 */ /* 0x000fe20000010000 */
[----:B------:R-:W-:Y:S02]  /*ce30*/  F2FP.BF16.PACK_AB R11, R202, R34 ;  /* 0x00000022ca0b723e */ /* 0x000fe400000010ff */
[----:B------:R-:W3:Y:S05]  /*ce40*/  LDSM.16.MT88.4 R12, [R146+0x2800] ;  /* 0x00280000920c783b */ /* 0x000eea0000004200 */
[C---:B-1----:R-:W-:Y:S03]  /*ce50*/  HMMA.16816.F32.BF16 R148, R8.reuse, R16, R4 ;  /* 0x000000100894723c */ /* 0x042fe60000041804 */
[----:B------:R-:W1:Y:S05]  /*ce60*/  LDSM.16.MT88.4 R4, [R3+0x5800] ;  /* 0x005800000304783b */ /* 0x000e6a0000004200 */
[C---:B------:R-:W-:Y:S03]  /*ce70*/  HMMA.16816.F32.BF16 R100, R8.reuse, R18, R100 ;  /* 0x000000120864723c */ /* 0x040fe60000041864 */
[----:B------:R-:W4:Y:S05]  /*ce80*/  LDSM.16.MT88.4 R16, [R2+0x5800] ;  /* 0x005800000210783b */ /* 0x000f2a0000004200 */
[C---:B------:R-:W-:Y:S08]  /*ce90*/  HMMA.16816.F32.BF16 R104, R8.reuse, R20, R104 ;  /* 0x000000140868723c */ /* 0x040ff00000041868 */
[C---:B------:R-:W-:Y:S01]  /*cea0*/  HMMA.16816.F32.BF16 R108, R8.reuse, R22, R108 ;  /* 0x00000016086c723c */ /* 0x040fe2000004186c */
[----:B------:R-:W5:Y:S07]  /*ceb0*/  LDSM.16.MT88.4 R20, [R146+0x5800] ;  /* 0x005800009214783b */ /* 0x000f6e0000004200 */
[C---:B--2---:R-:W-:Y:S08]  /*cec0*/  HMMA.16816.F32.BF16 R112, R8.reuse, R24, R112 ;  /* 0x000000180870723c */ /* 0x044ff00000041870 */
[C---:B------:R-:W-:Y:S01]  /*ced0*/  HMMA.16816.F32.BF16 R116, R8.reuse, R26, R116 ;  /* 0x0000001a0874723c */ /* 0x040fe20000041874 */
[----:B------:R2:W4:Y:S07]  /*cee0*/  LDSM.16.MT88.4 R24, [R0+0x8800] ;  /* 0x008800000018783b */ /* 0x00052e0000004200 */
[C---:B---3--:R-:W-:Y:S08]  /*cef0*/  HMMA.16816.F32.BF16 R120, R8.reuse, R12, R120 ;  /* 0x0000000c0878723c */ /* 0x048ff00000041878 */
[C---:B------:R-:W-:Y:S01]  /*cf00*/  HMMA.16816.F32.BF16 R124, R8.reuse, R14, R124 ;  /* 0x0000000e087c723c */ /* 0x040fe2000004187c */
[----:B------:R3:W5:Y:S07]  /*cf10*/  LDSM.16.MT88.4 R12, [R3+0x8800] ;  /* 0x00880000030c783b */ /* 0x00076e0000004200 */
[C---:B------:R-:W-:Y:S04]  /*cf20*/  HMMA.16816.F32.BF16 R128, R8.reuse, R28, R128 ;  /* 0x0000001c0880723c */ /* 0x040fe80000041880 */
[----:B--2---:R-:W-:Y:S04]  /*cf30*/  @P5 IADD3 R0, R216, -0x2, RZ ;  /* 0xfffffffed8005810 */ /* 0x004fe80007ffe0ff */
[C---:B------:R-:W-:Y:S08]  /*cf40*/  HMMA.16816.F32.BF16 R132, R8.reuse, R30, R132 ;  /* 0x0000001e0884723c */ /* 0x040ff00000041884 */
[C---:B-1----:R-:W-:Y:S04]  /*cf50*/  HMMA.16816.F32.BF16 R136, R8.reuse, R4, R136 ;  /* 0x000000040888723c */ /* 0x042fe80000041888 */
[----:B---3--:R-:W-:Y:S04]  /*cf60*/  @P5 SHF.R.S32.HI R3, RZ, 0x1f, R0 ;  /* 0x0000001fff035819 */ /* 0x008fe80000011400 */
[C---:B------:R-:W-:Y:S01]  /*cf70*/  HMMA.16816.F32.BF16 R140, R8.reuse, R6, R140 ;  /* 0x00000006088c723c */ /* 0x040fe2000004188c */
[----:B------:R1:W2:Y:S03]  /*cf80*/  LDSM.16.MT88.4 R4, [R2+0x8800] ;  /* 0x008800000204783b */ /* 0x0002a60000004200 */
[----:B------:R-:W-:Y:S04]  /*cf90*/  @P5 IMAD R3, R3, c[0x0][0x1e0], RZ ;  /* 0x0000780003035a24 */ /* 0x000fe800078e02ff */
[C---:B----4-:R-:W-:Y:S07]  /*cfa0*/  HMMA.16816.F32.BF16 R52, R8.reuse, R16, R52 ;  /* 0x000000100834723c */ /* 0x050fee0000041834 */
[C---:B------:R-:W-:Y:S01]  /*cfb0*/  @P5 IMAD.WIDE.U32 R16, R0.reuse, c[0x0][0x1e0], RZ ;  /* 0x0000780000105a25 */ /* 0x040fe200078e00ff */
[C---:B------:R-:W-:Y:S08]  /*cfc0*/  HMMA.16816.F32.BF16 R56, R8.reuse, R18, R56 ;  /* 0x000000120838723c */ /* 0x040ff00000041838 */
[C---:B-----5:R-:W-:Y:S04]  /*cfd0*/  HMMA.16816.F32.BF16 R60, R8.reuse, R20, R60 ;  /* 0x00000014083c723c */ /* 0x060fe8000004183c */
[----:B-1----:R-:W-:Y:S01]  /*cfe0*/  @P5 IMAD R2, R0, c[0x0][0x1e4], R3 ;  /* 0x0000790000025a24 */ /* 0x002fe200078e0203 */
[----:B------:R-:W-:Y:S02]  /*cff0*/  @P5 MOV R3, R242 ;  /* 0x000000f200035202 */ /* 0x000fe40000000f00 */
[----:B------:R-:W-:Y:S01]  /*d000*/  FADD.FTZ R21, R205, R33 ;  /* 0x00000021cd157221 */ /* 0x000fe20000010000 */
[C---:B------:R-:W-:Y:S04]  /*d010*/  HMMA.16816.F32.BF16 R64, R8.reuse, R22, R64 ;  /* 0x000000160840723c */ /* 0x040fe80000041840 */
[----:B------:R-:W-:Y:S01]  /*d020*/  @P5 IADD3 R0, R17, R2, RZ ;  /* 0x0000000211005210 */ /* 0x000fe20007ffe0ff */
[----:B------:R-:W-:Y:S01]  /*d030*/  FADD.FTZ R17, R201, R32 ;  /* 0x00000020c9117221 */ /* 0x000fe20000010000 */
[----:B------:R-:W-:Y:S02]  /*d040*/  @P5 MOV R2, R240 ;  /* 0x000000f000025202 */ /* 0x000fe40000000f00 */
[C---:B------:R-:W-:Y:S04]  /*d050*/  HMMA.16816.F32.BF16 R68, R8.reuse, R24, R68 ;  /* 0x000000180844723c */ /* 0x040fe80000041844 */
[----:B------:R-:W-:Y:S04]  /*d060*/  @P5 IMAD.WIDE.U32 R2, R16, 0x60, R2 ;  /* 0x0000006010025825 */ /* 0x000fe800078e0002 */
[C---:B------:R-:W-:Y:S04]  /*d070*/  HMMA.16816.F32.BF16 R72, R8.reuse, R26, R72 ;  /* 0x0000001a0848723c */ /* 0x040fe80000041848 */
[----:B------:R-:W-:Y:S02]  /*d080*/  @P5 IMAD R0, R0, 0x60, RZ ;  /* 0x0000006000005824 */ /* 0x000fe400078e02ff */
[----:B------:R-:W-:Y:S02]  /*d090*/  FADD.FTZ R20, R203, R17 ;  /* 0x00000011cb147221 */ /* 0x000fe40000010000 */
[----:B------:R-:W1:Y:S01]  /*d0a0*/  LDSM.16.MT88.4 R16, [R146+0x8800] ;  /* 0x008800009210783b */ /* 0x000e620000004200 */
[C---:B------:R-:W-:Y:S03]  /*d0b0*/  HMMA.16816.F32.BF16 R76, R8.reuse, R12, R76 ;  /* 0x0000000c084c723c */ /* 0x040fe6000004184c */
[----:B------:R-:W-:Y:S01]  /*d0c0*/  @P5 IADD3 R3, R3, R0, RZ ;  /* 0x0000000003035210 */ /* 0x000fe20007ffe0ff */
[----:B------:R-:W-:Y:S03]  /*d0d0*/  FADD.FTZ R0, R218, R21 ;  /* 0x00000015da007221 */ /* 0x000fe60000010000 */
[C---:B------:R-:W-:Y:S01]  /*d0e0*/  @P5 LEA R12, P0, R2.reuse, c[0x0][0x1c8], 0x1 ;  /* 0x00007200020c5a11 */ /* 0x040fe200078008ff */
[C---:B------:R-:W-:Y:S04]  /*d0f0*/  HMMA.16816.F32.BF16 R80, R8.reuse, R14, R80 ;  /* 0x0000000e0850723c */ /* 0x040fe80000041850 */
[----:B------:R-:W-:Y:S01]  /*d100*/  @P5 LEA.HI.X R13, R2, c[0x0][0x1cc], R3, 0x1, P0 ;  /* 0x00007300020d5a11 */ /* 0x000fe200000f0c03 */
[----:B------:R-:W-:Y:S01]  /*d110*/  FADD.FTZ R3, R217, R0 ;  /* 0x00000000d9037221 */ /* 0x000fe20000010000 */
[----:B------:R-:W-:Y:S01]  /*d120*/  IADD3 R0, R237, 0x1, RZ ;  /* 0x00000001ed007810 */ /* 0x000fe20007ffe0ff */
[----:B------:R-:W-:Y:S01]  /*d130*/  FADD.FTZ R2, R147, R20 ;  /* 0x0000001493027221 */ /* 0x000fe20000010000 */
[----:B------:R-:W-:Y:S01]  /*d140*/  @P5 ISETP.GE.AND P0, PT, R235, c[0x0][0x1d4], PT ;  /* 0x00007500eb005a0c */ /* 0x000fe20003f06270 */
[C---:B--2---:R-:W-:Y:S03]  /*d150*/  HMMA.16816.F32.BF16 R84, R8.reuse, R4, R84 ;  /* 0x000000040854723c */ /* 0x044fe60000041854 */
[----:B------:R-:W-:Y:S01]  /*d160*/  SEL R0, R0, RZ, !P3 ;  /* 0x000000ff00007207 */ /* 0x000fe20005800000 */
[----:B------:R-:W-:Y:S01]  /*d170*/  FADD.FTZ R2, R215, R2 ;  /* 0x00000002d7027221 */ /* 0x000fe20000010000 */
[----:B------:R-:W-:Y:S01]  /*d180*/  @P5 MOV R20, c[0x0][0x1e0] ;  /* 0x0000780000145a02 */ /* 0x000fe20000000f00 */
[----:B------:R-:W-:Y:S01]  /*d190*/  FADD.FTZ R15, R44, R3 ;  /* 0x000000032c0f7221 */ /* 0x000fe20000010000 */
[----:B------:R-:W-:Y:S01]  /*d1a0*/  @P5 MOV R14, 0x6 ;  /* 0x00000006000e5802 */ /* 0x000fe20000000f00 */
[----:B------:R2:W-:Y:S01]  /*d1b0*/  STL [R1], R0 ;  /* 0x0000000001007387 */ /* 0x0005e20000100800 */
[----:B------:R-:W-:Y:S01]  /*d1c0*/  FADD.FTZ R3, R40, R2 ;  /* 0x0000000228037221 */ /* 0x000fe20000010000 */
[C---:B------:R-:W-:Y:S03]  /*d1d0*/  HMMA.16816.F32.BF16 R88, R8.reuse, R6, R88 ;  /* 0x000000060858723c */ /* 0x040fe60000041858 */
[C---:B------:R-:W-:Y:S01]  /*d1e0*/  @P5 SHF.L.U64.HI R14, R20.reuse, R14, c[0x0][0x1e4] ;  /* 0x00007900140e5619 */ /* 0x040fe2000001020e */
[----:B------:R-:W-:Y:S01]  /*d1f0*/  FADD.FTZ R5, R45, R15 ;  /* 0x0000000f2d057221 */ /* 0x000fe20000010000 */
[----:B------:R-:W-:Y:S01]  /*d200*/  @P5 SHF.L.U32 R20, R20, 0x6, RZ ;  /* 0x0000000614145819 */ /* 0x000fe200000006ff */
[----:B------:R-:W-:Y:S03]  /*d210*/  FADD.FTZ R15, R39, R3 ;  /* 0x00000003270f7221 */ /* 0x000fe60000010000 */
[----:B------:R-:W-:Y:S03]  /*d220*/  @P5 IADD3 R2, P4, R20, R12, RZ ;  /* 0x0000000c14025210 */ /* 0x000fe60007f9e0ff */
[----:B------:R-:W-:Y:S01]  /*d230*/  FADD.FTZ R6, R42, R15 ;  /* 0x0000000f2a067221 */ /* 0x000fe20000010000 */
[----:B------:R-:W-:Y:S01]  /*d240*/  @P5 IADD3.X R3, R14, R13, RZ, P4, !PT ;  /* 0x0000000d0e035210 */ /* 0x000fe200027fe4ff */
[C---:B-1----:R-:W-:Y:S03]  /*d250*/  HMMA.16816.F32.BF16 R92, R8.reuse, R16, R92 ;  /* 0x00000010085c723c */ /* 0x042fe6000004185c */
[----:B------:R-:W-:Y:S05]  /*d260*/  @P5 IADD3 R4, P3, R20, R2, RZ ;  /* 0x0000000214045210 */ /* 0x000fea0007f7e0ff */
[----:B------:R-:W-:Y:S04]  /*d270*/  HMMA.16816.F32.BF16 R96, R8, R18, R96 ;  /* 0x000000120860723c */ /* 0x000fe80000041860 */
[----:B--2---:R-:W-:Y:S05]  /*d280*/  @P5 IMAD R0, R0, 0x9000, R234 ;  /* 0x0000900000005824 */ /* 0x004fea00078e02ea */
[----:B------:R-:W-:Y:S01]  /*d290*/  @!PT LDS RZ, [RZ] ;  /* 0x00000000fffff984 */ /* 0x000fe20000000800 */
[----:B------:R-:W-:Y:S01]  /*d2a0*/  @!PT LDS RZ, [RZ] ;  /* 0x00000000fffff984 */ /* 0x000fe20000000800 */
[----:B------:R-:W-:Y:S01]  /*d2b0*/  @!PT LDS RZ, [RZ] ;  /* 0x00000000fffff984 */ /* 0x000fe20000000800 */
[----:B------:R1:W-:Y:S08]  /*d2c0*/  @P5 LDGSTS.E.BYPASS.LTC128B.128 [R0], [R12.64], !P2 ;  /* 0x000000000c005fae */ /* 0x0003f0000d101d46 */
        /* <DEDUP_REMOVED lines=31> */
.L_x_2422:
[----:B------:R-:W-:Y:S02]  /*d4c0*/  MOV R7, 0x1f ;  /* 0x0000001f00077802 */ /* 0x000fe40000000f00 */
[----:B------:R-:W-:Y:S01]  /*d4d0*/  MOV R6, 0xffffffff ;  /* 0xffffffff00067802 */ /* 0x000fe20000000f00 */
[----:B------:R-:W-:Y:S05]  /*d4e0*/  BRA.DIV ~URZ, `(.L_x_2424) ;  /* 0x000028c27f007947 */ /* 0x000fea000b800000 */
[----:B------:R-:W2:Y:S04]  /*d4f0*/  LDL R0, [R1+0x4] ;  /* 0x0000040001007983 */ /* 0x000ea80000100800 */
[----:B--2---:R2:W3:Y:S02]  /*d500*/  SHFL.BFLY PT, R4, R0, 0x2, 0x1f ;  /* 0x0c401f0000047f89 */ /* 0x0044e400000e0000 */
.L_x_2456:
        /* <DEDUP_REMOVED lines=9> */
.L_x_2457:
        /* <DEDUP_REMOVED lines=117> */
.L_x_2413:
        /* <DEDUP_REMOVED lines=19> */
.L_x_2427:
[----:B-1----:R-:W-:Y:S05]  /*de20*/  BSYNC B0 ;  /* 0x0000000000007941 */ /* 0x002fea0003800000 */
.L_x_2426:
        /* <DEDUP_REMOVED lines=120> */
[----:B------:R-:W-:Y:S05]  /*e5b0*/  CALL.REL.NOINC `($__internal_9_$__cuda_sm70_shflsync_idx_p) ;  /* 0x00001d1000007944 */ /* 0x000fea0003c00000 */
.L_x_2430:
        /* <DEDUP_REMOVED lines=123> */
.L_x_2432:
[----:B---34-:R-:W-:Y:S05]  /*ed70*/  BSYNC B0 ;  /* 0x0000000000007941 */ /* 0x018fea0003800000 */
.L_x_2431:
        /* <DEDUP_REMOVED lines=18> */
.L_x_2434:
[----:B------:R-:W-:Y:S05]  /*eea0*/  BSYNC B0 ;  /* 0x0000000000007941 */ /* 0x000fea0003800000 */
.L_x_2433:
        /* <DEDUP_REMOVED lines=18> */
.L_x_2436:
[----:B------:R-:W-:Y:S05]  /*efd0*/  BSYNC B0 ;  /* 0x0000000000007941 */ /* 0x000fea0003800000 */
.L_x_2435:
        /* <DEDUP_REMOVED lines=19> */
.L_x_2429:
        /* <DEDUP_REMOVED lines=42> */
.L_x_2439:
[----:B------:R-:W-:Y:S05]  /*f3b0*/  BSYNC B0 ;  /* 0x0000000000007941 */ /* 0x000fea0003800000 */
.L_x_2438:
        /* <DEDUP_REMOVED lines=39> */
.L_x_2458:
[----:B------:R-:W-:Y:S05]  /*f630*/  BRA.DIV ~URZ, `(.L_x_2441) ;  /* 0x000009427f007947 */ /* 0x000fea000b800000 */
[----:B------:R3:W4:Y:S02]  /*f640*/  SHFL.IDX PT, R0, R12, RZ, 0x181f ;  /* 0x00181fff0c007589 */ /* 0x00072400000e0000 */
.L_x_2459:
        /* <DEDUP_REMOVED lines=22> */
.L_x_2443:
[----:B------:R-:W-:Y:S05]  /*f7b0*/  BSYNC B0 ;  /* 0x0000000000007941 */ /* 0x000fea0003800000 */
.L_x_2442:
[----:B------:R-:W-:Y:S05]  /*f7c0*/  BRA.DIV ~URZ, `(.L_x_2444) ;  /* 0x000008127f007947 */ /* 0x000fea000b800000 */
[----:B--2---:R2:W1:Y:S04]  /*f7d0*/  SHFL.IDX PT, R2, R10, 0x1, 0x181f ;  /* 0x00381f000a027f89 */ /* 0x00446800000e0000 */
[----:B----4-:R2:W4:Y:S02]  /*f7e0*/  SHFL.IDX PT, R0, R12, 0x1, 0x181f ;  /* 0x00381f000c007f89 */ /* 0x01052400000e0000 */
.L_x_2460:
        /* <DEDUP_REMOVED lines=21> */
.L_x_2446:
[----:B------:R-:W-:Y:S05]  /*f940*/  BSYNC B0 ;  /* 0x0000000000007941 */ /* 0x000fea0003800000 */
.L_x_2445:
[----:B------:R-:W-:Y:S05]  /*f950*/  BRA.DIV ~URZ, `(.L_x_2447) ;  /* 0x000007427f007947 */ /* 0x000fea000b800000 */
[----:B-1----:R1:W2:Y:S02]  /*f960*/  SHFL.IDX PT, R2, R10, 0x2, 0x181f ;  /* 0x00581f000a027f89 */ /* 0x0022a400000e0000 */
.L_x_2461:
[----:B------:R-:W-:Y:S05]  /*f970*/  BRA.DIV ~URZ, `(.L_x_2448) ;  /* 0x000007927f007947 */ /* 0x000fea000b800000 */
[----:B----4-:R4:W1:Y:S02]  /*f980*/  SHFL.IDX PT, R0, R12, 0x2, 0x181f ;  /* 0x00581f000c007f89 */ /* 0x01086400000e0000 */
.L_x_2462:
        /* <DEDUP_REMOVED lines=21> */
.L_x_2450:
[----:B------:R-:W-:Y:S05]  /*fae0*/  BSYNC B0 ;  /* 0x0000000000007941 */ /* 0x000fea0003800000 */
.L_x_2449:
[----:B------:R-:W-:Y:S05]  /*faf0*/  BRA.DIV ~URZ, `(.L_x_2451) ;  /* 0x000006727f007947 */ /* 0x000fea000b800000 */
[----:B--2---:R2:W3:Y:S04]  /*fb00*/  SHFL.IDX PT, R2, R10, 0x3, 0x181f ;  /* 0x00781f000a027f89 */ /* 0x0044e800000e0000 */
[----:B-1----:R2:W1:Y:S02]  /*fb10*/  SHFL.IDX PT, R0, R12, 0x3, 0x181f ;  /* 0x00781f000c007f89 */ /* 0x00246400000e0000 */
.L_x_2463:
        /* <DEDUP_REMOVED lines=20> */
.L_x_2437:
[----:B------:R-:W-:Y:S05]  /*fc60*/  BSYNC B1 ;  /* 0x0000000000017941 */ /* 0x000fea0003800000 */
.L_x_2428:
        /* <DEDUP_REMOVED lines=10> */
.L_x_2464:
[----:B------:R-:W-:Y:S01]  /*fd10*/  WARPSYNC 0xffffffff ;  /* 0xffffffff00007948 */ /* 0x000fe20003800000 */
[----:B------:R-:W-:Y:S06]  /*fd20*/  BAR.SYNC.DEFER_BLOCKING 0x4, 0x100 ;  /* 0x0104000000007b1d */ /* 0x000fec0000010000 */
[----:B--2---:R2:W-:Y:S04]  /*fd30*/  STL [R1+0x74], R0 ;  /* 0x0000740001007387 */ /* 0x0045e80000100800 */
[----:B------:R2:W-:Y:S04]  /*fd40*/  @!P6 STS [0x24100], R65 ;  /* 0x02410041ff00e388 */ /* 0x0005e80000000800 */
[----:B------:R-:W-:Y:S06]  /*fd50*/  BAR.ARV 0x5, 0x100 ;  /* 0x0144000000007b1d */ /* 0x000fec0000002000 */
.L_x_2452:
[----:B-12---:R-:W2:Y:S02]  /*fd60*/  LDL R0, [R1+0x74] ;  /* 0x0000740001007983 */ /* 0x006ea40000100800 */
[----:B--2---:R-:W-:-:S13]  /*fd70*/  ISETP.GE.AND P0, PT, R0, c[0x0][0x538], PT ;  /* 0x00014e0000007a0c */ /* 0x004fda0003f06270 */
[----:B---345:R-:W-:Y:S01]  /*fd80*/  @P0 CALL.REL.NOINC `(.L_x_2454) ;  /* 0x0000001000000944 */ /* 0x038fe20003c00000 */
[----:B------:R-:W-:Y:S05]  /*fd90*/  BRA `(.L_x_2455) ;  /* 0xffff0b0000007947 */ /* 0x000fea000383ffff */
.L_x_2454:
[----:B------:R-:W-:Y:S05]  /*fda0*/  EXIT ;  /* 0x000000000000794d */ /* 0x000fea0003800000 */
.L_x_2424:
[----:B------:R2:W5:Y:S01]  /*fdb0*/  LDL R0, [R1+0x4] ;  /* 0x0000040001007983 */ /* 0x0005620000100800 */
[----:B-1----:R-:W-:Y:S02]  /*fdc0*/  MOV R3, 0x2 ;  /* 0x0000000200037802 */ /* 0x002fe40000000f00 */
[----:B------:R-:W-:Y:S02]  /*fdd0*/  MOV R2, 0xfdf0 ;  /* 0x0000fdf000027802 */ /* 0x000fe40000000f00 */
[----:B--2--5:R-:W-:Y:S05]  /*fde0*/  CALL.REL.NOINC `($__internal_8_$__cuda_sm70_shflsync_bfly_p) ;  /* 0x000004a000007944 */ /* 0x024fea0003c00000 */
[----:B------:R-:W-:Y:S01]  /*fdf0*/  MOV R4, R5 ;  /* 0x0000000500047202 */ /* 0x000fe20000000f00 */
[----:B------:R-:W-:Y:S05]  /*fe00*/  BRA `(.L_x_2456) ;  /* 0xffffd70000007947 */ /* 0x000fea000383ffff */
.L_x_2425:
[----:B------:R-:W-:Y:S01]  /*fe10*/  IMAD.MOV.U32 R0, RZ, RZ, R4 ;  /* 0x000000ffff007224 */ /* 0x000fe200078e0004 */
[----:B-1----:R-:W-:Y:S02]  /*fe20*/  MOV R3, 0x1 ;  /* 0x0000000100037802 */ /* 0x002fe40000000f00 */
[----:B------:R-:W-:Y:S02]  /*fe30*/  MOV R2, 0xfe50 ;  /* 0x0000fe5000027802 */ /* 0x000fe40000000f00 */
[----:B------:R-:W-:Y:S05]  /*fe40*/  CALL.REL.NOINC `($__internal_8_$__cuda_sm70_shflsync_bfly_p) ;  /* 0x0000044000007944 */ /* 0x000fea0003c00000 */
[----:B------:R1:W5:Y:S01]  /*fe50*/  LDL R0, [R1+0x8] ;  /* 0x0000080001007983 */ /* 0x0003620000100800 */
[----:B------:R-:W-:Y:S01]  /*fe60*/  FADD.FTZ R4, R4, R5 ;  /* 0x0000000504047221 */ /* 0x000fe20000010000 */
[----:B------:R-:W-:Y:S02]  /*fe70*/  MOV R3, 0x2 ;  /* 0x0000000200037802 */ /* 0x000fe40000000f00 */
[----:B------:R-:W-:-:S02]  /*fe80*/  MOV R2, 0xfea0 ;  /* 0x0000fea000027802 */ /* 0x000fc40000000f00 */
[----:B-1---5:R-:W-:Y:S05]  /*fe90*/  CALL.REL.NOINC `($__internal_8_$__cuda_sm70_shflsync_bfly_p) ;  /* 0x000003f000007944 */ /* 0x022fea0003c00000 */
[----:B------:R-:W2:Y:S01]  /*fea0*/  LDL.LU R0, [R1+0x8] ;  /* 0x0000080001007983 */ /* 0x000ea20000300800 */
[----:B------:R-:W-:-:S02]  /*feb0*/  MOV R3, 0x1 ;  /* 0x0000000100037802 */ /* 0x000fc40000000f00 */
[----:B------:R-:W-:Y:S01]  /*fec0*/  MOV R2, 0xfef0 ;  /* 0x0000fef000027802 */ /* 0x000fe20000000f00 */
[----:B--2---:R-:W-:Y:S02]  /*fed0*/  FADD.FTZ R0, R0, R5 ;  /* 0x0000000500007221 */ /* 0x004fe40000010000 */
[----:B------:R-:W-:Y:S05]  /*fee0*/  CALL.REL.NOINC `($__internal_8_$__cuda_sm70_shflsync_bfly_p) ;  /* 0x000003a000007944 */ /* 0x000fea0003c00000 */
[----:B------:R-:W-:Y:S01]  /*fef0*/  MOV R3, R5 ;  /* 0x0000000500037202 */ /* 0x000fe20000000f00 */
[----:B------:R-:W-:Y:S05]  /*ff00*/  BRA `(.L_x_2457) ;  /* 0xffffd69000007947 */ /* 0x000fea000383ffff */
.L_x_2440:
[----:B------:R-:W-:Y:S01]  /*ff10*/  IMAD.MOV.U32 R4, RZ, RZ, R10 ;  /* 0x000000ffff047224 */ /* 0x000fe200078e000a */
[----:B------:R-:W-:Y:S01]  /*ff20*/  MOV R3, RZ ;  /* 0x000000ff00037202 */ /* 0x000fe20000000f00 */
[----:B------:R-:W-:Y:S01]  /*ff30*/  IMAD.MOV.U32 R0, RZ, RZ, 0x181f ;  /* 0x0000181fff007424 */ /* 0x000fe200078e00ff */
[----:B------:R-:W-:Y:S02]  /*ff40*/  MOV R5, 0xff60 ;  /* 0x0000ff6000057802 */ /* 0x000fe40000000f00 */
[----:B------:R-:W-:Y:S05]  /*ff50*/  CALL.REL.NOINC `($__internal_9_$__cuda_sm70_shflsync_idx_p) ;  /* 0x0000037000007944 */ /* 0x000fea0003c00000 */
[----:B------:R-:W-:Y:S01]  /*ff60*/  MOV R2, R0 ;  /* 0x0000000000027202 */ /* 0x000fe20000000f00 */
[----:B------:R-:W-:Y:S05]  /*ff70*/  BRA `(.L_x_2458) ;  /* 0xfffff6b000007947 */ /* 0x000fea000383ffff */
.L_x_2441:
[----:B------:R-:W-:Y:S01]  /*ff80*/  IMAD.MOV.U32 R4, RZ, RZ, R12 ;  /* 0x000000ffff047224 */ /* 0x000fe200078e000c */
[----:B------:R-:W-:Y:S01]  /*ff90*/  MOV R3, RZ ;  /* 0x000000ff00037202 */ /* 0x000fe20000000f00 */
[----:B------:R-:W-:Y:S01]  /*ffa0*/  IMAD.MOV.U32 R0, RZ, RZ, 0x181f ;  /* 0x0000181fff007424 */ /* 0x000fe200078e00ff */
[----:B------:R-:W-:Y:S02]  /*ffb0*/  MOV R5, 0xffd0 ;  /* 0x0000ffd000057802 */ /* 0x000fe40000000f00 */
[----:B-12---:R-:W-:Y:S05]  /*ffc0*/  CALL.REL.NOINC `($__internal_9_$__cuda_sm70_shflsync_idx_p) ;  /* 0x0000030000007944 */ /* 0x006fea0003c00000 */
[----:B------:R-:W-:Y:S05]  /*ffd0*/  BRA `(.L_x_2459) ;  /* 0xfffff67000007947 */ /* 0x000fea000383ffff */
.L_x_2444:
[----:B--2---:R-:W-:Y:S01]  /*ffe0*/  IMAD.MOV.U32 R4, RZ, RZ, R10 ;  /* 0x000000ffff047224 */ /* 0x004fe200078e000a */
[----:B------:R-:W-:Y:S01]  /*fff0*/  MOV R3, 0x1 ;  /* 0x0000000100037802 */ /* 0x000fe20000000f00 */
[----:B----4-:R-:W-:Y:S01]  /*10000*/  IMAD.MOV.U32 R0, RZ, RZ, 0x181f ;  /* 0x0000181fff007424 */ /* 0x010fe200078e00ff */
[----:B------:R-:W-:-:S02]  /*10010*/  MOV R5, 0x10030 ;  /* 0x0001003000057802 */ /* 0x000fc40000000f00 */
[----:B-1-3--:R-:W-:Y:S05]  /*10020*/  CALL.REL.NOINC `($__internal_9_$__cuda_sm70_shflsync_idx_p) ;  /* 0x000002a000007944 */ /* 0x00afea0003c00000 */
[----:B------:R-:W-:Y:S01]  /*10030*/  IMAD.MOV.U32 R2, RZ, RZ, R0 ;  /* 0x000000ffff027224 */ /* 0x000fe200078e0000 */
[----:B------:R-:W-:Y:S01]  /*10040*/  MOV R3, 0x1 ;  /* 0x0000000100037802 */ /* 0x000fe20000000f00 */
[----:B------:R-:W-:Y:S01]  /*10050*/  IMAD.MOV.U32 R4, RZ, RZ, R12 ;  /* 0x000000ffff047224 */ /* 0x000fe200078e000c */
[----:B------:R-:W-:-:S02]  /*10060*/  MOV R0, 0x181f ;  /* 0x0000181f00007802 */ /* 0x000fc40000000f00 */
[----:B------:R-:W-:Y:S02]  /*10070*/  MOV R5, 0x10090 ;  /* 0x0001009000057802 */ /* 0x000fe40000000f00 */
[----:B------:R-:W-:Y:S05]  /*10080*/  CALL.REL.NOINC `($__internal_9_$__cuda_sm70_shflsync_idx_p) ;  /* 0x0000024000007944 */ /* 0x000fea0003c00000 */
[----:B------:R-:W-:Y:S05]  /*10090*/  BRA `(.L_x_2460) ;  /* 0xfffff75000007947 */ /* 0x000fea000383ffff */
.L_x_2447:
[----:B-1----:R-:W-:Y:S01]  /*100a0*/  IMAD.MOV.U32 R4, RZ, RZ, R10 ;  /* 0x000000ffff047224 */ /* 0x002fe200078e000a */
[----:B------:R-:W-:Y:S01]  /*100b0*/  MOV R3, 0x2 ;  /* 0x0000000200037802 */ /* 0x000fe20000000f00 */
[----:B----4-:R-:W-:Y:S01]  /*100c0*/  IMAD.MOV.U32 R0, RZ, RZ, 0x181f ;  /* 0x0000181fff007424 */ /* 0x010fe200078e00ff */
[----:B------:R-:W-:Y:S02]  /*100d0*/  MOV R5, 0x100f0 ;  /* 0x000100f000057802 */ /* 0x000fe40000000f00 */
[----:B--23--:R-:W-:Y:S05]  /*100e0*/  CALL.REL.NOINC `($__internal_9_$__cuda_sm70_shflsync_idx_p) ;  /* 0x000001e000007944 */ /* 0x00cfea0003c00000 */
[----:B------:R-:W-:Y:S01]  /*100f0*/  MOV R2, R0 ;  /* 0x0000000000027202 */ /* 0x000fe20000000f00 */
[----:B------:R-:W-:Y:S05]  /*10100*/  BRA `(.L_x_2461) ;  /* 0xfffff86000007947 */ /* 0x000fea000383ffff */
.L_x_2448:
[----:B------:R-:W-:Y:S01]  /*10110*/  IMAD.MOV.U32 R4, RZ, RZ, R12 ;  /* 0x000000ffff047224 */ /* 0x000fe200078e000c */
[----:B------:R-:W-:Y:S01]  /*10120*/  MOV R3, 0x2 ;  /* 0x0000000200037802 */ /* 0x000fe20000000f00 */
[----:B----4-:R-:W-:Y:S01]  /*10130*/  IMAD.MOV.U32 R0, RZ, RZ, 0x181f ;  /* 0x0000181fff007424 */ /* 0x010fe200078e00ff */
[----:B------:R-:W-:Y:S02]  /*10140*/  MOV R5, 0x10160 ;  /* 0x0001016000057802 */ /* 0x000fe40000000f00 */
[----:B-123--:R-:W-:Y:S05]  /*10150*/  CALL.REL.NOINC `($__internal_9_$__cuda_sm70_shflsync_idx_p) ;  /* 0x0000017000007944 */ /* 0x00efea0003c00000 */
[----:B------:R-:W-:Y:S05]  /*10160*/  BRA `(.L_x_2462) ;  /* 0xfffff82000007947 */ /* 0x000fea000383ffff */
.L_x_2451:
[----:B-1----:R-:W-:Y:S01]  /*10170*/  IMAD.MOV.U32 R4, RZ, RZ, R10 ;  /* 0x000000ffff047224 */ /* 0x002fe200078e000a */
[----:B------:R-:W-:Y:S01]  /*10180*/  MOV R3, 0x3 ;  /* 0x0000000300037802 */ /* 0x000fe20000000f00 */
[----:B------:R-:W-:Y:S01]  /*10190*/  IMAD.MOV.U32 R0, RZ, RZ, 0x181f ;  /* 0x0000181fff007424 */ /* 0x000fe200078e00ff */
[----:B------:R-:W-:-:S02]  /*101a0*/  MOV R5, 0x101c0 ;  /* 0x000101c000057802 */ /* 0x000fc40000000f00 */
[----:B--234-:R-:W-:Y:S05]  /*101b0*/  CALL.REL.NOINC `($__internal_9_$__cuda_sm70_shflsync_idx_p) ;  /* 0x0000011000007944 */ /* 0x01cfea0003c00000 */
[----:B------:R-:W-:Y:S01]  /*101c0*/  IMAD.MOV.U32 R2, RZ, RZ, R0 ;  /* 0x000000ffff027224 */ /* 0x000fe200078e0000 */
[----:B------:R-:W-:Y:S01]  /*101d0*/  MOV R3, 0x3 ;  /* 0x0000000300037802 */ /* 0x000fe20000000f00 */
[----:B------:R-:W-:Y:S01]  /*101e0*/  IMAD.MOV.U32 R4, RZ, RZ, R12 ;  /* 0x000000ffff047224 */ /* 0x000fe200078e000c */
[----:B------:R-:W-:-:S02]  /*101f0*/  MOV R0, 0x181f ;  /* 0x0000181f00007802 */ /* 0x000fc40000000f00 */
[----:B------:R-:W-:Y:S02]  /*10200*/  MOV R5, 0x10220 ;  /* 0x0001022000057802 */ /* 0x000fe40000000f00 */
[----:B------:R-:W-:Y:S05]  /*10210*/  CALL.REL.NOINC `($__internal_9_$__cuda_sm70_shflsync_idx_p) ;  /* 0x000000b000007944 */ /* 0x000fea0003c00000 */
[----:B------:R-:W-:Y:S05]  /*10220*/  BRA `(.L_x_2463) ;  /* 0xfffff8f000007947 */ /* 0x000fea000383ffff */
.L_x_2453:
[----:B------:R-:W-:Y:S01]  /*10230*/  IMAD.MOV.U32 R4, RZ, RZ, R65 ;  /* 0x000000ffff047224 */ /* 0x000fe200078e0041 */
[----:B------:R-:W-:Y:S01]  /*10240*/  MOV R3, RZ ;  /* 0x000000ff00037202 */ /* 0x000fe20000000f00 */
[----:B-1----:R-:W-:Y:S01]  /*10250*/  IMAD.MOV.U32 R0, RZ, RZ, 0x1f ;  /* 0x0000001fff007424 */ /* 0x002fe200078e00ff */
[----:B------:R-:W-:Y:S02]  /*10260*/  MOV R5, 0x10280 ;  /* 0x0001028000057802 */ /* 0x000fe40000000f00 */
[----:B---345:R-:W-:Y:S05]  /*10270*/  CALL.REL.NOINC `($__internal_9_$__cuda_sm70_shflsync_idx_p) ;  /* 0x0000005000007944 */ /* 0x038fea0003c00000 */
[----:B------:R-:W-:Y:S05]  /*10280*/  BRA `(.L_x_2464) ;  /* 0xfffffa8000007947 */ /* 0x000fea000383ffff */
        .weak           $__internal_8_$__cuda_sm70_shflsync_bfly_p
        .type           $__internal_8_$__cuda_sm70_shflsync_bfly_p,@function
        .size           $__internal_8_$__cuda_sm70_shflsync_bfly_p,($__internal_9_$__cuda_sm70_shflsync_idx_p - $__internal_8_$__cuda_sm70_shflsync_bfly_p)
$__internal_8_$__cuda_sm70_shflsync_bfly_p:
[----:B------:R-:W-:Y:S04]  /*10290*/  WARPSYNC R6 ;  /* 0x0000000600007348 */ /* 0x000fe80003800000 */
[----:B------:R1:W2:Y:S02]  /*102a0*/  SHFL.BFLY PT, R5, R0, R3, R7 ;  /* 0x0c00000300057389 */ /* 0x0002a400000e0007 */
[----:B-1----:R-:W-:-:S04]  /*102b0*/  MOV R3, 0x0 ;  /* 0x0000000000037802 */ /* 0x002fc80000000f00 */
[----:B--2---:R-:W-:Y:S05]  /*102c0*/  RET.REL.NODEC R2 `(_ZN7cutlass13device_kernelIN5flash19enable_sm80_to_sm89INS1_16FlashAttnFwdSm80INS1_25CollectiveMainloopFwdSm80ILi8ELi2ELb1EN4cute5tupleIJNS5_1CILi128EEENS7_ILi96EEENS7_ILi192EEEEEELi192ENS_10bfloat16_tEfNS_4arch4Sm80ELb1ELb0ELb0ELb0ELb0ELb0ELb1ELb0EEENS1_21CollectiveEpilogueFwdINS6_IJS8_SA_S9_EEENS6_IJNS7_ILi1EEESI_SI_EEESC_SE_Li256ELb0ELb1ELb0ELb0EEENS1_30DynamicPersistentTileSchedulerILi256ELi256ELb0ELb1ELb0EEEEEEEEEvNT_6ParamsE) ;  /* 0xfffefd3002007950 */ /* 0x004fea0003c3ffff */
        .weak           $__internal_9_$__cuda_sm70_shflsync_idx_p
        .type           $__internal_9_$__cuda_sm70_shflsync_idx_p,@function
        .size           $__internal_9_$__cuda_sm70_shflsync_idx_p,(.L_x_2656 - $__internal_9_$__cuda_sm70_shflsync_idx_p)
$__internal_9_$__cuda_sm70_shflsync_idx_p:
[----:B------:R-:W-:Y:S04]  /*102d0*/  WARPSYNC R67 ;  /* 0x0000004300007348 */ /* 0x000fe80003800000 */
[----:B------:R1:W2:Y:S02]  /*102e0*/  SHFL.IDX PT, R0, R4, R3, R0 ;  /* 0x0000000304007389 */ /* 0x0002a400000e0000 */
[----:B-1----:R-:W-:Y:S02]  /*102f0*/  MOV R4, R5 ;  /* 0x0000000500047202 */ /* 0x002fe40000000f00 */
[----:B------:R-:W-:-:S04]  /*10300*/  MOV R5, 0x0 ;  /* 0x0000000000057802 */ /* 0x000fc80000000f00 */
[----:B--2---:R-:W-:Y:S05]  /*10310*/  RET.REL.NODEC R4 `(_ZN7cutlass13device_kernelIN5flash19enable_sm80_to_sm89INS1_16FlashAttnFwdSm80INS1_25CollectiveMainloopFwdSm80ILi8ELi2ELb1EN4cute5tupleIJNS5_1CILi128EEENS7_ILi96EEENS7_ILi192EEEEEELi192ENS_10bfloat16_tEfNS_4arch4Sm80ELb1ELb0ELb0ELb0ELb0ELb0ELb1ELb0EEENS1_21CollectiveEpilogueFwdINS6_IJS8_SA_S9_EEENS6_IJNS7_ILi1EEESI_SI_EEESC_SE_Li256ELb0ELb1ELb0ELb0EEENS1_30DynamicPersistentTileSchedulerILi256ELi256ELb0ELb1ELb0EEEEEEEEEvNT_6ParamsE) ;  /* 0xfffefce004007950 */ /* 0x004fea0003c3ffff */
.L_x_2465:
        /* <DEDUP_REMOVED lines=14> */
.L_x_2656:


//--------------------- .text._ZN7cutlass13device_kernelIN5flash19enable_sm80_to_sm89INS1_16FlashAttnFwdSm80INS1_25CollectiveMainloopFwdSm80ILi8ELi2ELb1EN4cute5tupleIJNS5_1CILi128EEENS7_ILi96EEENS7_ILi192EEEEEELi192ENS_10bfloat16_tEfNS_4arch4Sm80ELb1ELb0ELb0ELb1ELb0ELb0ELb1ELb0EEENS1_21CollectiveEpilogueFwdINS6_IJS8_SA_S9_EEENS6_IJNS7_ILi1EEESI_SI_EEESC_SE_Li256ELb1ELb1ELb0ELb0EEENS1_19SingleTileSchedulerILb1ELb0ELb1ELi128EEEEEEEEEvNT_6ParamsE --------------------------
	.section	.text._ZN7cutlass13device_kernelIN5flash19enable_sm80_to_sm89INS1_16FlashAttnFwdSm80INS1_25CollectiveMainloopFwdSm80ILi8ELi2ELb1EN4cute5tupleIJNS5_1CILi128EEENS7_ILi96EEENS7_ILi192EEEEEELi192ENS_10bfloat16_tEfNS_4arch4Sm80ELb1ELb0ELb0ELb1ELb0ELb0ELb1ELb0EEENS1_21CollectiveEpilogueFwdINS6_IJS8_SA_S9_EEENS6_IJNS7_ILi1EEESI_SI_EEESC_SE_Li256ELb1ELb1ELb0ELb0EEENS1_19SingleTileSchedulerILb1ELb0ELb1ELi128EEEEEEEEEvNT_6ParamsE,"ax",@progbits
	.sectioninfo	@"SHI_REGISTERS=255"
	.align	128
.text._ZN7cutlass13device_kernelIN5flash19enable_sm80_to_sm89INS1_16FlashAttnFwdSm80INS1_25CollectiveMainloopFwdSm80ILi8ELi2ELb1EN4cute5tupleIJNS5_1CILi128EEENS7_ILi96EEENS7_ILi192EEEEEELi192ENS_10bfloat16_tEfNS_4arch4Sm80ELb1ELb0ELb0ELb1ELb0ELb0ELb1ELb0EEENS1_21CollectiveEpilogueFwdINS6_IJS8_SA_S9_EEENS6_IJNS7_ILi1EEESI_SI_EEESC_SE_Li256ELb1ELb1ELb0ELb0EEENS1_19SingleTileSchedulerILb1ELb0ELb1ELi128EEEEEEEEEvNT_6ParamsE:
        .type           _ZN7cutlass13device_kernelIN5flash19enable_sm80_to_sm89INS1_16FlashAttnFwdSm80INS1_25CollectiveMainloopFwdSm80ILi8ELi2ELb1EN4cute5tupleIJNS5_1CILi128EEENS7_ILi96EEENS7_ILi192EEEEEELi192ENS_10bfloat16_tEfNS_4arch4Sm80ELb1ELb0ELb0ELb1ELb0ELb0ELb1ELb0EEENS1_21CollectiveEpilogueFwdINS6_IJS8_SA_S9_EEENS6_IJNS7_ILi1EEESI_SI_EEESC_SE_Li256ELb1ELb1ELb0ELb0EEENS1_19SingleTileSchedulerILb1ELb0ELb1ELi128EEEEEEEEEvNT_6ParamsE,@function
        .size           _ZN7cutlass13device_kernelIN5flash19enable_sm80_to_sm89INS1_16FlashAttnFwdSm80INS1_25CollectiveMainloopFwdSm80ILi8ELi2ELb1EN4cute5tupleIJNS5_1CILi128EEENS7_ILi96EEENS7_ILi192EEEEEELi192ENS_10bfloat16_tEfNS_4arch4Sm80ELb1ELb0ELb0ELb1ELb0ELb0ELb1ELb0EEENS1_21CollectiveEpilogueFwdINS6_IJS8_SA_S9_EEENS6_IJNS7_ILi1EEESI_SI_EEESC_SE_Li256ELb1ELb1ELb0ELb0EEENS1_19SingleTileSchedulerILb1ELb0ELb1ELi128EEEEEEEEEvNT_6ParamsE,(.L_x_2659 - _ZN7cutlass13device_kernelIN5flash19enable_sm80_to_sm89INS1_16FlashAttnFwdSm80INS1_25CollectiveMainloopFwdSm80ILi8ELi2ELb1EN4cute5tupleIJNS5_1CILi128EEENS7_ILi96EEENS7_ILi192EEEEEELi192ENS_10bfloat16_tEfNS_4arch4Sm80ELb1ELb0ELb0ELb1ELb0ELb0ELb1ELb0EEENS1_21CollectiveEpilogueFwdINS6_IJS8_SA_S9_EEENS6_IJNS7_ILi1EEESI_SI_EEESC_SE_Li256ELb1ELb1ELb0ELb0EEENS1_19SingleTileSchedulerILb1ELb0ELb1ELi128EEEEEEEEEvNT_6ParamsE)
        .other          _ZN7cutlass13device_kernelIN5flash19enable_sm80_to_sm89INS1_16FlashAttnFwdSm80INS1_25CollectiveMainloopFwdSm80ILi8ELi2ELb1EN4cute5tupleIJNS5_1CILi128EEENS7_ILi96EEENS7_ILi192EEEEEELi192ENS_10bfloat16_tEfNS_4arch4Sm80ELb1ELb0ELb0ELb1ELb0ELb0ELb1ELb0EEENS1_21CollectiveEpilogueFwdINS6_IJS8_SA_S9_EEENS6_IJNS7_ILi1EEESI_SI_EEESC_SE_Li256ELb1ELb1ELb0ELb0EEENS1_19SingleTileSchedulerILb1ELb0ELb1ELi128EEEEEEEEEvNT_6ParamsE,@"STO_CUDA_ENTRY STV_DEFAULT"
_ZN7cutlass13device_kernelIN5flash19enable_sm80_to_sm89INS1_16FlashAttnFwdSm80INS1_25CollectiveMainloopFwdSm80ILi8ELi2ELb1EN4cute5tupleIJNS5_1CILi128EEENS7_ILi96EEENS7_ILi192EEEEEELi192ENS_10bfloat16_tEfNS_4arch4Sm80ELb1ELb0ELb0ELb1ELb0ELb0ELb1ELb0EEENS1_21CollectiveEpilogueFwdINS6_IJS8_SA_S9_EEENS6_IJNS7_ILi1EEESI_SI_EEESC_SE_Li256ELb1ELb1ELb0ELb0EEENS1_19SingleTileSchedulerILb1ELb0ELb1ELi128EEEEEEEEEvNT_6ParamsE:
        /* <DEDUP_REMOVED lines=17> */
.L_x_2467:
        /* <DEDUP_REMOVED lines=8> */
.L_x_2469:
[----:B------:R-:W-:-:S04]  /*0190*/  MOV R0, c[0x0][0x54c] ;  /* 0x0001530000007a02 */ /* 0x000fc80000000f00 */
.L_x_2468:
[----:B------:R-:W-:Y:S01]  /*01a0*/  USHF.L.U32 UR8, UR8, 0x7, URZ ;  /* 0x0000000708087899 */ /* 0x000fe2000800063f */
[----:B-----5:R-:W-:-:S05]  /*01b0*/  IMAD R0, R0, c[0x0][0x548], RZ ;  /* 0x0001520000007a24 */ /* 0x020fca00078e02ff */
[----:B------:R-:W-:-:S04]  /*01c0*/  ISETP.LE.AND P0, PT, R0, UR8, PT ;  /* 0x0000000800007c0c */ /* 0x000fc8000bf03270 */
[----:B------:R-:W-:-:S05]  /*01d0*/  SEL R0, R5, 0xffffffff, !P0 ;  /* 0xffffffff05007807 */ /* 0x000fca0004000000 */
[----:B------:R2:W-:Y:S01]  /*01e0*/  STL [R1+0x40], R0 ;  /* 0x0000400001007387 */ /* 0x0005e20000100800 */
[----:B------:R-:W-:Y:S05]  /*01f0*/  BRA `(.L_x_2470) ;  /* 0x0000013000007947 */ /* 0x000fea0003800000 */
.L_x_2466:
[----:B------:R-:W-:-:S04]  /*0200*/  ISETP.NE.U32.AND P0, PT, RZ, c[0x0][0x568], PT ;  /* 0x00015a00ff007a0c */ /* 0x000fc80003f05070 */
[----:B------:R-:W-:-:S13]  /*0210*/  ISETP.NE.AND.EX P0, PT, RZ, c[0x0][0x56c], PT, P0 ;  /* 0x00015b00ff007a0c */ /* 0x000fda0003f05300 */
[----:B------:R-:W-:Y:S05]  /*0220*/  @!P0 BRA `(.L_x_2471) ;  /* 0x0000002000008947 */ /* 0x000fea0003800000 */
[----:B------:R1:W5:Y:S01]  /*0230*/  LDG.E R0, [R2.64] ;  /* 0x0000001802007981 */ /* 0x000362000c1e1900 */
[----:B------:R-:W-:Y:S05]  /*0240*/  BRA `(.L_x_2472) ;  /* 0x0000009000007947 */ /* 0x000fea0003800000 */
.L_x_2471:
        /* <DEDUP_REMOVED lines=8> */
.L_x_2473:
[----:B------:R-:W-:-:S04]  /*02d0*/  MOV R0, c[0x0][0x54c] ;  /* 0x0001530000007a02 */ /* 0x000fc80000000f00 */
.L_x_2472:
[----:B------:R-:W-:Y:S01]  /*02e0*/  USHF.L.U32 UR8, UR8, 0x7, URZ ;  /* 0x0000000708087899 */ /* 0x000fe2000800063f */
[----:B-----5:R-:W-:-:S05]  /*02f0*/  IMAD R0, R0, c[0x0][0x548], RZ ;  /* 0x0001520000007a24 */ /* 0x020fca00078e02ff */
[----:B------:R-:W-:-:S04]  /*0300*/  ISETP.LE.AND P0, PT, R0, UR8, PT ;  /* 0x0000000800007c0c */ /* 0x000fc8000bf03270 */
[----:B------:R-:W-:-:S05]  /*0310*/  SEL R0, R5, 0xffffffff, !P0 ;  /* 0xffffffff05007807 */ /* 0x000fca0004000000 */
[----:B------:R2:W-:Y:S04]  /*0320*/  STL [R1+0x40], R0 ;  /* 0x0000400001007387 */ /* 0x0005e80000100800 */
.L_x_2470:
        /* <DEDUP_REMOVED lines=32> */
.L_x_2474:
[----:B------:R-:W-:-:S04]  /*0530*/  ISETP.NE.U32.AND P0, PT, RZ, c[0x0][0x368], PT ;  /* 0x0000da00ff007a0c */ /* 0x000fc80003f05070 */
[----:B------:R-:W-:-:S13]  /*0540*/  ISETP.NE.AND.EX P0, PT, RZ, c[0x0][0x36c], PT, P0 ;  /* 0x0000db00ff007a0c */ /* 0x000fda0003f05300 */
[----:B------:R-:W-:Y:S05]  /*0550*/  @!P0 BRA `(.L_x_2475) ;  /* 0x0000004000008947 */ /* 0x000fea0003800000 */
[----:B------:R-:W-:-:S05]  /*0560*/  IMAD.WIDE R2, R39, R26, c[0x0][0x368] ;  /* 0x0000da0027027625 */ /* 0x000fca00078e021a */
[----:B------:R-:W2:Y:S02]  /*0570*/  LDG.E R0, [R2.64] ;  /* 0x0000001802007981 */ /* 0x000ea4000c1e1900 */
[----:B--2---:R1:W2:Y:S02]  /*0580*/  R2UR UR14, R0 ;  /* 0x00000000000e73c2 */ /* 0x0042a400000e0000 */
[----:B-12---:R-:W-:Y:S05]  /*0590*/  BRA `(.L_x_2476) ;  /* 0x0000006000007947 */ /* 0x006fea0003800000 */
.L_x_2475:
[----:B------:R-:W-:Y:S05]  /*05a0*/  @!P6 BRA `(.L_x_2476) ;  /* 0x000000500000e947 */ /* 0x000fea0003800000 */
[----:B------:R1:W2:Y:S04]  /*05b0*/  LDG.E R0, [R2.64] ;  /* 0x0000001802007981 */ /* 0x0002a8000c1e1900 */
[----:B-1----:R-:W3:Y:S01]  /*05c0*/  LDG.E R2, [R2.64+0x4] ;  /* 0x0000041802027981 */ /* 0x002ee2000c1e1900 */
[----:B--2---:R-:W1:Y:S08]  /*05d0*/  R2UR UR14, R0 ;  /* 0x00000000000e73c2 */ /* 0x004e7000000e0000 */
[----:B---3--:R-:W1:Y:S02]  /*05e0*/  R2UR UR4, R2 ;  /* 0x00000000020473c2 */ /* 0x008e6400000e0000 */
[----:B-1----:R-:W-:-:S06]  /*05f0*/  UIADD3 UR14, -UR14, UR4, URZ ;  /* 0x000000040e0e7290 */ /* 0x002fcc000fffe13f */
.L_x_2476:
        /* <DEDUP_REMOVED lines=121> */
[----:B------:R-:W-:Y:S01]  /*0d90*/  ISETP.GE.AND P5, PT, R9, UR6, PT ;  /* 0x0000000609007c0c */ /* 0x000fe2000bfa6270 */
[----:B------:R-:W-:Y:S01]  /*0da0*/  IMAD.MOV.U32 R34, RZ, RZ, c[0x0][0x1e0] ;  /* 0x00007800ff227624 */ /* 0x000fe200078e00ff */
[----:B--2---:R-:W-:Y:S01]  /*0db0*/  LOP3.LUT R2, R33, 0xfffffff8, RZ, 0xc0, !PT ;  /* 0xfffffff821027812 */ /* 0x004fe200078ec0ff */
[----:B------:R-:W-:Y:S01]  /*0dc0*/  USHF.R.S32.HI UR11, URZ, 0x1f, UR15 ;  /* 0x0000001f3f0b7899 */ /* 0x000fe2000801140f */
[----:B------:R-:W-:Y:S01]  /*0dd0*/  IADD3 R9, R11, 0x60, RZ ;  /* 0x000000600b097810 */ /* 0x000fe20007ffe0ff */
[----:B------:R-:W-:Y:S01]  /*0de0*/  IMAD.MOV.U32 R35, RZ, RZ, c[0x0][0x1e4] ;  /* 0x00007900ff237624 */ /* 0x000fe200078e00ff */
[----:B------:R-:W-:Y:S01]  /*0df0*/  LEA.HI R117, R118, R121, RZ, 0x5 ;  /* 0x0000007976757211 */ /* 0x000fe200078f28ff */
[----:B------:R-:W-:Y:S01]  /*0e00*/  IMAD.IADD R38, R121, 0x1, -R2 ;  /* 0x0000000179267824 */ /* 0x000fe200078e0a02 */
[----:B------:R-:W-:Y:S01]  /*0e10*/  BAR.SYNC.DEFER_BLOCKING 0x0 ;  /* 0x0000000000007b1d */ /* 0x000fe20000010000 */
[----:B------:R-:W-:Y:S01]  /*0e20*/  IMAD.WIDE.U32 R2, R6, c[0x0][0x178], RZ ;  /* 0x00005e0006027a25 */ /* 0x000fe200078e00ff */
[----:B------:R-:W-:Y:S01]  /*0e30*/  ISETP.GE.AND P3, PT, R9, UR6, PT ;  /* 0x0000000609007c0c */ /* 0x000fe2000bf66270 */
[----:B------:R-:W-:Y:S01]  /*0e40*/  UISETP.GE.AND UP0, UPT, UR28, 0x2, UPT ;  /* 0x000000021c00788c */ /* 0x000fe2000bf06270 */
[----:B------:R-:W-:Y:S01]  /*0e50*/  SHF.R.S32.HI R116, RZ, 0x5, R117 ;  /* 0x00000005ff747819 */ /* 0x000fe20000011475 */
[----:B------:R-:W-:Y:S01]  /*0e60*/  IMAD R4, R38, 0x20, R12 ;  /* 0x0000002026047824 */ /* 0x000fe200078e020c */
[----:B------:R-:W-:Y:S01]  /*0e70*/  STL [R1+0x44], R38 ;  /* 0x0000442601007387 */ /* 0x000fe20000100800 */
        /* <DEDUP_REMOVED lines=88> */
[----:B------:R-:W-:Y:S04]  /*1400*/  STL [R1], R57 ;  /* 0x0000003901007387 */ /* 0x000fe80000100800 */
[----:B-1----:R-:W-:Y:S01]  /*1410*/  @!P5 IMAD.WIDE R24, R0, 0x2, R8 ;  /* 0x000000020018d825 */ /* 0x002fe200078e0208 */
[----:B------:R-:W-:-:S03]  /*1420*/  @!P2 SHF.R.S32.HI R0, RZ, 0x1f, R32 ;  /* 0x0000001fff00a819 */ /* 0x000fc60000011420 */
[--C-:B---3--:R-:W-:Y:S01]  /*1430*/  @P4 IMAD.MOV.U32 R6, RZ, RZ, R19.reuse ;  /* 0x000000ffff064224 */ /* 0x108fe200078e0013 */
[----:B------:R-:W-:Y:S01]  /*1440*/  @P4 SHF.R.S32.HI R7, RZ, 0x1f, R19 ;  /* 0x0000001fff074819 */ /* 0x000fe20000011413 */
[----:B------:R-:W-:Y:S02]  /*1450*/  @!P4 IMAD.MOV.U32 R6, RZ, RZ, R39 ;  /* 0x000000ffff06c224 */ /* 0x000fe400078e0027 */
[----:B------:R-:W-:Y:S01]  /*1460*/  @!P4 IMAD.MOV.U32 R7, RZ, RZ, R18 ;  /* 0x000000ffff07c224 */ /* 0x000fe200078e0012 */
[----:B------:R-:W-:Y:S02]  /*1470*/  @!P1 LEA R10, P4, R2, R4, 0x1 ;  /* 0x00000004020a9211 */ /* 0x000fe400078808ff */
        /* <DEDUP_REMOVED lines=223> */
.L_x_2478:
        /* <DEDUP_REMOVED lines=51> */
.L_x_2479:
[C---:B--23--:R-:W-:Y:S01]  /*25a0*/  HMMA.16816.F32.BF16 R16, R152.reuse, R20, RZ ;  /* 0x000000149810723c */ /* 0x04cfe200000418ff */
[----:B------:R-:W-:Y:S01]  /*25b0*/  IMAD.MOV.U32 R3, RZ, RZ, 0x40 ;  /* 0x00000040ff037424 */ /* 0x000fe200078e00ff */
[----:B------:R-:W-:Y:S01]  /*25c0*/  SHF.R.S32.HI R7, RZ, 0x1f, R116 ;  /* 0x0000001fff077819 */ /* 0x000fe20000011474 */
[----:B------:R-:W-:Y:S01]  /*25d0*/  UIADD3 UR9, UR14, UR9, URZ ;  /* 0x000000090e097290 */ /* 0x000fe2000fffe03f */
[----:B------:R-:W-:Y:S01]  /*25e0*/  PLOP3.LUT P5, PT, PT, PT, UP2, 0x80, 0x0 ;  /* 0x000000000000781c */ /* 0x000fe20003faf028 */
[----:B------:R-:W0:Y:S01]  /*25f0*/  LDGDEPBAR ;  /* 0x00000000000079af */ /* 0x000e220000000000 */
[----:B------:R-:W-:Y:S01]  /*2600*/  SEL R232, R3, 0xffffffc0, !P0 ;  /* 0xffffffc003e87807 */ /* 0x000fe20004000000 */
[----:B------:R-:W-:Y:S01]  /*2610*/  IMAD.SHL.U32 R143, R2, 0x2, RZ ;  /* 0x00000002028f7824 */ /* 0x000fe200078e00ff */
[C---:B------:R-:W-:Y:S01]  /*2620*/  HMMA.16816.F32.BF16 R12, R152.reuse, R22, RZ ;  /* 0x00000016980c723c */ /* 0x040fe200000418ff */
[----:B------:R-:W-:Y:S01]  /*2630*/  LEA.HI R7, R7, R116, RZ, 0x3 ;  /* 0x0000007407077211 */ /* 0x000fe200078f18ff */
[----:B------:R-:W-:Y:S01]  /*2640*/  UISETP.GE.AND UP0, UPT, UR28, 0x3, UPT ;  /* 0x000000031c00788c */ /* 0x000fe2000bf06270 */
[----:B------:R-:W-:Y:S01]  /*2650*/  IMAD.IADD R3, R237, 0x1, R232 ;  /* 0x00000001ed037824 */ /* 0x000fe200078e02e8 */
[----:B------:R-:W-:Y:S01]  /*2660*/  PLOP3.LUT P0, PT, PT, PT, UP2, 0x80, 0x0 ;  /* 0x000000000000781c */ /* 0x000fe20003f0f028 */
[----:B------:R-:W-:Y:S01]  /*2670*/  IMAD.IADD R5, R232, 0x1, R4 ;  /* 0x00000001e8057824 */ /* 0x000fe200078e0204 */
[----:B------:R-:W-:Y:S01]  /*2680*/  LOP3.LUT R7, R7, 0xffffff8, RZ, 0xc0, !PT ;  /* 0x0ffffff807077812 */ /* 0x000fe200078ec0ff */
[----:B------:R-:W-:Y:S01]  /*2690*/  IMAD.IADD R2, R240, 0x1, R143 ;  /* 0x00000001f0027824 */ /* 0x000fe200078e028f */
[----:B------:R-:W-:Y:S01]  /*26a0*/  HMMA.16816.F32.BF16 R8, R152, R32, RZ ;  /* 0x000000209808723c */ /* 0x000fe200000418ff */
[----:B------:R-:W2:Y:S01]  /*26b0*/  LDSM.16.M88.4 R72, [R3+0x12100] ;  /* 0x012100000348783b */ /* 0x000ea20000000200 */
[----:B------:R-:W-:-:S03]  /*26c0*/  LEA R236, R0, R143, 0x1 ;  /* 0x0000008f00ec7211 */ /* 0x000fc600078e08ff */
[----:B------:R-:W3:Y:S02]  /*26d0*/  LDSM.16.M88.4 R80, [R3+0x12900] ;  /* 0x012900000350783b */ /* 0x000ee40000000200 */
[----:B------:R-:W-:Y:S01]  /*26e0*/  IMAD.IADD R0, R240, 0x1, R236 ;  /* 0x00000001f0007824 */ /* 0x000fe200078e02ec */
[----:B----4-:R-:W-:Y:S01]  /*26f0*/  HMMA.16816.F32.BF16 R28, R152, R36, RZ ;  /* 0x00000024981c723c */ /* 0x010fe200000418ff */
[----:B------:R-:W4:Y:S04]  /*2700*/  LDSM.16.M88.4 R88, [R3+0x13100] ;  /* 0x013100000358783b */ /* 0x000f280000000200 */
[----:B------:R-:W-:Y:S03]  /*2710*/  LDSM.16.M88.4 R108, [R3+0x15900] ;  /* 0x01590000036c783b */ /* 0x000fe60000000200 */
[C---:B-1----:R-:W-:Y:S01]  /*2720*/  HMMA.16816.F32.BF16 R76, R156.reuse, R24, R16 ;  /* 0x000000189c4c723c */ /* 0x042fe20000041810 */
[----:B------:R-:W-:Y:S07]  /*2730*/  LDSM.16.M88.4 R112, [R5+0x15100] ;  /* 0x015100000570783b */ /* 0x000fee0000000200 */
[----:B------:R-:W-:Y:S08]  /*2740*/  HMMA.16816.F32.BF16 R92, R156, R26, R12 ;  /* 0x0000001a9c5c723c */ /* 0x000ff0000004180c */
[C---:B------:R-:W-:Y:S08]  /*2750*/  HMMA.16816.F32.BF16 R24, R152.reuse, R38, RZ ;  /* 0x000000269818723c */ /* 0x040ff000000418ff */
[----:B------:R-:W-:Y:S08]  /*2760*/  HMMA.16816.F32.BF16 R32, R152, R34, RZ ;  /* 0x000000229820723c */ /* 0x000ff000000418ff */
[----:B------:R-:W-:Y:S08]  /*2770*/  HMMA.16816.F32.BF16 R96, R156, R44, R8 ;  /* 0x0000002c9c60723c */ /* 0x000ff00000041808 */
[C---:B------:R-:W-:Y:S08]  /*2780*/  HMMA.16816.F32.BF16 R20, R152.reuse, R40, RZ ;  /* 0x000000289814723c */ /* 0x040ff000000418ff */
[C---:B------:R-:W-:Y:S08]  /*2790*/  HMMA.16816.F32.BF16 R16, R152.reuse, R42, RZ ;  /* 0x0000002a9810723c */ /* 0x040ff000000418ff */
[C---:B------:R-:W-:Y:S08]  /*27a0*/  HMMA.16816.F32.BF16 R8, R152.reuse, R50, RZ ;  /* 0x000000329808723c */ /* 0x040ff000000418ff */
[C---:B------:R-:W-:Y:S08]  /*27b0*/  HMMA.16816.F32.BF16 R12, R152.reuse, R48, RZ ;  /* 0x00000030980c723c */ /* 0x040ff000000418ff */
[----:B------:R-:W-:Y:S08]  /*27c0*/  HMMA.16816.F32.BF16 R40, R152, R54, RZ ;  /* 0x000000369828723c */ /* 0x000ff000000418ff */
[C---:B------:R-:W-:Y:S01]  /*27d0*/  HMMA.16816.F32.BF16 R64, R156.reuse, R60, R28 ;  /* 0x0000003c9c40723c */ /* 0x040fe2000004181c */
[----:B------:R-:W1:Y:S07]  /*27e0*/  LDSM.16.M88.4 R28, [R3+0x13900] ;  /* 0x01390000031c783b */ /* 0x000e6e0000000200 */
[----:B------:R-:W-:Y:S01]  /*27f0*/  HMMA.16816.F32.BF16 R60, R156, R62, R24 ;  /* 0x0000003e9c3c723c */ /* 0x000fe20000041818 */
[----:B------:R-:W5:Y:S07]  /*2800*/  LDSM.16.M88.4 R24, [R3+0x14100] ;  /* 0x014100000318783b */ /* 0x000f6e0000000200 */
[----:B------:R-:W-:Y:S08]  /*2810*/  HMMA.16816.F32.BF16 R36, R152, R52, RZ ;  /* 0x000000349824723c */ /* 0x000ff000000418ff */
[C---:B------:R-:W-:Y:S08]  /*2820*/  HMMA.16816.F32.BF16 R68, R156.reuse, R46, R32 ;  /* 0x0000002e9c44723c */ /* 0x040ff00000041820 */
[C---:B------:R-:W-:Y:S01]  /*2830*/  HMMA.16816.F32.BF16 R56, R156.reuse, R84, R20 ;  /* 0x000000549c38723c */ /* 0x040fe20000041814 */
[----:B------:R-:W1:Y:S07]  /*2840*/  LDSM.16.M88.4 R20, [R3+0x14900] ;  /* 0x014900000314783b */ /* 0x000e6e0000000200 */
[C---:B------:R-:W-:Y:S01]  /*2850*/  HMMA.16816.F32.BF16 R52, R156.reuse, R86, R16 ;  /* 0x000000569c34723c */ /* 0x040fe20000041810 */
[----:B------:R-:W-:Y:S07]  /*2860*/  LDSM.16.M88.4 R84, [R5+0x12900] ;  /* 0x012900000554783b */ /* 0x000fee0000000200 */
[C---:B------:R-:W-:Y:S08]  /*2870*/  HMMA.16816.F32.BF16 R16, R156.reuse, R102, R8 ;  /* 0x000000669c10723c */ /* 0x040ff00000041808 */
[C---:B------:R-:W-:Y:S01]  /*2880*/  HMMA.16816.F32.BF16 R44, R156.reuse, R100, R12 ;  /* 0x000000649c2c723c */ /* 0x040fe2000004180c */
[----:B------:R-:W-:Y:S07]  /*2890*/  LDSM.16.M88.4 R100, [R5+0x14900] ;  /* 0x014900000564783b */ /* 0x000fee0000000200 */
[----:B------:R-:W-:Y:S01]  /*28a0*/  HMMA.16816.F32.BF16 R8, R156, R106, R40 ;  /* 0x0000006a9c08723c */ /* 0x000fe20000041828 */
[----:B------:R-:W1:Y:S07]  /*28b0*/  LDSM.16.M88.4 R40, [R5+0x12100] ;  /* 0x012100000528783b */ /* 0x000e6e0000000200 */
[C---:B--2---:R-:W-:Y:S08]  /*28c0*/  HMMA.16816.F32.BF16 R32, R184.reuse, R72, R76 ;  /* 0x00000048b820723c */ /* 0x044ff0000004184c */
[----:B------:R-:W-:Y:S01]  /*28d0*/  HMMA.16816.F32.BF16 R48, R184, R74, R92 ;  /* 0x0000004ab830723c */ /* 0x000fe2000004185c */
[----:B------:R-:W-:Y:S07]  /*28e0*/  LDSM.16.M88.4 R92, [R5+0x13900] ;  /* 0x01390000055c783b */ /* 0x000fee0000000200 */
[----:B------:R-:W-:Y:S01]  /*28f0*/  HMMA.16816.F32.BF16 R12, R156, R104, R36 ;  /* 0x000000689c0c723c */ /* 0x000fe20000041824 */
[----:B------:R-:W-:Y:S07]  /*2900*/  LDSM.16.M88.4 R104, [R237+0x15100] ;  /* 0x01510000ed68783b */ /* 0x000fee0000000200 */
[C---:B---3--:R-:W-:Y:S01]  /*2910*/  HMMA.16816.F32.BF16 R76, R184.reuse, R80, R96 ;  /* 0x00000050b84c723c */ /* 0x048fe20000041860 */
[----:B------:R-:W-:Y:S07]  /*2920*/  LDSM.16.M88.4 R96, [R5+0x14100] ;  /* 0x014100000560783b */ /* 0x000fee0000000200 */
[C---:B------:R-:W-:Y:S01]  /*2930*/  HMMA.16816.F32.BF16 R72, R184.reuse, R82, R68 ;  /* 0x00000052b848723c */ /* 0x040fe20000041844 */
[----:B------:R-:W2:Y:S07]  /*2940*/  LDSM.16.M88.4 R80, [R5+0x13100] ;  /* 0x013100000550783b */ /* 0x000eae0000000200 */
[C---:B----4-:R-:W-:Y:S08]  /*2950*/  HMMA.16816.F32.BF16 R68, R184.reuse, R88, R64 ;  /* 0x00000058b844723c */ /* 0x050ff00000041840 */
[C---:B------:R-:W-:Y:S01]  /*2960*/  HMMA.16816.F32.BF16 R64, R184.reuse, R90, R60 ;  /* 0x0000005ab840723c */ /* 0x040fe2000004183c */
[----:B------:R-:W-:Y:S07]  /*2970*/  LDSM.16.M88.4 R88, [R237+0x16100] ;  /* 0x01610000ed58783b */ /* 0x000fee0000000200 */
[C---:B-1----:R-:W-:Y:S08]  /*2980*/  HMMA.16816.F32.BF16 R60, R184.reuse, R28, R56 ;  /* 0x0000001cb83c723c */ /* 0x042ff00000041838 */
[C---:B------:R-:W-:Y:S08]  /*2990*/  HMMA.16816.F32.BF16 R56, R184.reuse, R30, R52 ;  /* 0x0000001eb838723c */ /* 0x040ff00000041834 */
[C---:B-----5:R-:W-:Y:S08]  /*29a0*/  HMMA.16816.F32.BF16 R52, R184.reuse, R24, R44 ;  /* 0x00000018b834723c */ /* 0x060ff0000004182c */
[C---:B------:R-:W-:Y:S01]  /*29b0*/  HMMA.16816.F32.BF16 R44, R184.reuse, R26, R16 ;  /* 0x0000001ab82c723c */ /* 0x040fe20000041810 */
[----:B------:R-:W1:Y:S07]  /*29c0*/  LDSM.16.M88.4 R24, [R237+0x15900] ;  /* 0x01590000ed18783b */ /* 0x000e6e0000000200 */
[C---:B------:R-:W-:Y:S08]  /*29d0*/  HMMA.16816.F32.BF16 R36, R184.reuse, R20, R12 ;  /* 0x00000014b824723c */ /* 0x040ff0000004180c */
[----:B------:R-:W-:Y:S08]  /*29e0*/  HMMA.16816.F32.BF16 R28, R184, R22, R8 ;  /* 0x00000016b81c723c */ /* 0x000ff00000041808 */
[C---:B------:R-:W-:Y:S08]  /*29f0*/  HMMA.16816.F32.BF16 R16, R188.reuse, R42, R48 ;  /* 0x0000002abc10723c */ /* 0x040ff00000041830 */
[C---:B------:R-:W-:Y:S08]  /*2a00*/  HMMA.16816.F32.BF16 R12, R188.reuse, R84, R76 ;  /* 0x00000054bc0c723c */ /* 0x040ff0000004184c */
[C---:B------:R-:W-:Y:S08]  /*2a10*/  HMMA.16816.F32.BF16 R8, R188.reuse, R86, R72 ;  /* 0x00000056bc08723c */ /* 0x040ff00000041848 */
[C---:B------:R-:W-:Y:S01]  /*2a20*/  HMMA.16816.F32.BF16 R20, R188.reuse, R40, R32 ;  /* 0x00000028bc14723c */ /* 0x040fe20000041820 */
[----:B------:R-:W-:Y:S07]  /*2a30*/  LDSM.16.M88.4 R32, [R237+0x17900] ;  /* 0x01790000ed20783b */ /* 0x000fee0000000200 */
[C---:B--2---:R-:W-:Y:S08]  /*2a40*/  HMMA.16816.F32.BF16 R76, R188.reuse, R80, R68 ;  /* 0x00000050bc4c723c */ /* 0x044ff00000041844 */
[C---:B------:R-:W-:Y:S08]  /*2a50*/  HMMA.16816.F32.BF16 R84, R188.reuse, R82, R64 ;  /* 0x00000052bc54723c */ /* 0x040ff00000041840 */
[C---:B------:R-:W-:Y:S01]  /*2a60*/  HMMA.16816.F32.BF16 R68, R188.reuse, R96, R52 ;  /* 0x00000060bc44723c */ /* 0x040fe20000041834 */
[----:B------:R-:W2:Y:S07]  /*2a70*/  LDSM.16.M88.4 R52, [R237+0x16900] ;  /* 0x01690000ed34783b */ /* 0x000eae0000000200 */
[C---:B------:R-:W-:Y:S01]  /*2a80*/  HMMA.16816.F32.BF16 R64, R188.reuse, R98, R44 ;  /* 0x00000062bc40723c */ /* 0x040fe2000004182c */
[----:B------:R-:W3:Y:S04]  /*2a90*/  LDSM.16.M88.4 R44, [R237+0x17100] ;  /* 0x01710000ed2c783b */ /* 0x000ee80000000200 */
[----:B------:R-:W-:Y:S03]  /*2aa0*/  LDSM.16.M88.4 R96, [R3+0x15100] ;  /* 0x015100000360783b */ /* 0x000fe60000000200 */
[C---:B------:R-:W-:Y:S08]  /*2ab0*/  HMMA.16816.F32.BF16 R80, R188.reuse, R92, R60 ;  /* 0x0000005cbc50723c */ /* 0x040ff0000004183c */
[C---:B------:R-:W-:Y:S01]  /*2ac0*/  HMMA.16816.F32.BF16 R72, R188.reuse, R94, R56 ;  /* 0x0000005ebc48723c */ /* 0x040fe20000041838 */
[----:B------:R-:W-:Y:S07]  /*2ad0*/  LDSM.16.M88.4 R92, [R4+0x17900] ;  /* 0x01790000045c783b */ /* 0x000fee0000000200 */
[C---:B------:R-:W-:Y:S08]  /*2ae0*/  HMMA.16816.F32.BF16 R60, R188.reuse, R100, R36 ;  /* 0x00000064bc3c723c */ /* 0x040ff00000041824 */
[----:B------:R-:W-:Y:S01]  /*2af0*/  HMMA.16816.F32.BF16 R56, R188, R102, R28 ;  /* 0x00000066bc38723c */ /* 0x000fe2000004181c */
[----:B------:R-:W4:Y:S04]  /*2b00*/  LDSM.16.M88.4 R28, [R4+0x15100] ;  /* 0x01510000041c783b */ /* 0x000f280000000200 */
[----:B------:R-:W-:Y:S03]  /*2b10*/  LDSM.16.M88.4 R100, [R5+0x17100] ;  /* 0x017100000564783b */ /* 0x000fe60000000200 */
[C---:B------:R-:W-:Y:S08]  /*2b20*/  HMMA.16816.F32.BF16 R40, R192.reuse, R106, R16 ;  /* 0x0000006ac028723c */ /* 0x040ff00000041810 */
[C---:B-1----:R-:W-:Y:S08]  /*2b30*/  HMMA.16816.F32.BF16 R36, R192.reuse, R24, R12 ;  /* 0x00000018c024723c */ /* 0x042ff0000004180c */
[C---:B------:R-:W-:Y:S01]  /*2b40*/  HMMA.16816.F32.BF16 R16, R192.reuse, R26, R8 ;  /* 0x0000001ac010723c */ /* 0x040fe20000041808 */
[----:B------:R-:W1:Y:S07]  /*2b50*/  LDSM.16.M88.4 R24, [R4+0x15900] ;  /* 0x015900000418783b */ /* 0x000e6e0000000200 */
[C---:B------:R-:W-:Y:S01]  /*2b60*/  HMMA.16816.F32.BF16 R48, R192.reuse, R104, R20 ;  /* 0x00000068c030723c */ /* 0x040fe20000041814 */
[----:B------:R-:W5:Y:S04]  /*2b70*/  LDSM.16.M88.4 R20, [R4+0x16100] ;  /* 0x016100000414783b */ /* 0x000f680000000200 */
[----:B------:R-:W-:Y:S03]  /*2b80*/  LDSM.16.M88.4 R104, [R3+0x17900] ;  /* 0x017900000368783b */ /* 0x000fe60000000200 */
        /* <DEDUP_REMOVED lines=8> */
[C---:B------:R-:W-:Y:S08]  /*2c10*/  HMMA.16816.F32.BF16 R72, R192.reuse, R44, R68 ;  /* 0x0000002cc048723c */ /* 0x040ff00000041844 */
[----:B------:R-:W-:Y:S01]  /*2c20*/  HMMA.16816.F32.BF16 R68, R192, R34, R56 ;  /* 0x00000022c044723c */ /* 0x000fe20000041838 */
[----:B------:R-:W-:Y:S07]  /*2c30*/  LDSM.16.M88.4 R32, [R3+0x17100] ;  /* 0x017100000320783b */ /* 0x000fee0000000200 */
[C---:B----4-:R-:W-:Y:S08]  /*2c40*/  HMMA.16816.F32.BF16 R60, R196.reuse, R28, R48 ;  /* 0x0000001cc43c723c */ /* 0x050ff00000041830 */
[C---:B------:R-:W-:Y:S01]  /*2c50*/  HMMA.16816.F32.BF16 R56, R196.reuse, R30, R40 ;  /* 0x0000001ec438723c */ /* 0x040fe20000041828 */
[----:B------:R-:W2:Y:S07]  /*2c60*/  LDSM.16.M88.4 R28, [R3+0x16100] ;  /* 0x01610000031c783b */ /* 0x000eae0000000200 */
[C---:B-1----:R-:W-:Y:S08]  /*2c70*/  HMMA.16816.F32.BF16 R48, R196.reuse, R24, R36 ;  /* 0x00000018c430723c */ /* 0x042ff00000041824 */
[C---:B------:R-:W-:Y:S01]  /*2c80*/  HMMA.16816.F32.BF16 R44, R196.reuse, R26, R16 ;  /* 0x0000001ac42c723c */ /* 0x040fe20000041810 */
[----:B------:R-:W1:Y:S07]  /*2c90*/  LDSM.16.M88.4 R24, [R3+0x16900] ;  /* 0x016900000318783b */ /* 0x000e6e0000000200 */
[C---:B-----5:R-:W-:Y:S08]  /*2ca0*/  HMMA.16816.F32.BF16 R36, R196.reuse, R20, R12 ;  /* 0x00000014c424723c */ /* 0x060ff0000004180c */
[C---:B------:R-:W-:Y:S08]  /*2cb0*/  HMMA.16816.F32.BF16 R20, R196.reuse, R22, R8 ;  /* 0x00000016c414723c */ /* 0x040ff00000041808 */
[C---:B------:R-:W-:Y:S01]  /*2cc0*/  HMMA.16816.F32.BF16 R16, R196.reuse, R88, R80 ;  /* 0x00000058c410723c */ /* 0x040fe20000041850 */
[----:B------:R-:W3:Y:S07]  /*2cd0*/  LDSM.16.M88.4 R80, [R5+0x15900] ;  /* 0x015900000550783b */ /* 0x000eee0000000200 */
[C---:B------:R-:W-:Y:S08]  /*2ce0*/  HMMA.16816.F32.BF16 R40, R196.reuse, R86, R64 ;  /* 0x00000056c428723c */ /* 0x040ff00000041840 */
[C---:B------:R-:W-:Y:S08]  /*2cf0*/  HMMA.16816.F32.BF16 R52, R196.reuse, R92, R52 ;  /* 0x0000005cc434723c */ /* 0x040ff00000041834 */
[C---:B------:R-:W-:Y:S01]  /*2d00*/  HMMA.16816.F32.BF16 R12, R196.reuse, R90, R76 ;  /* 0x0000005ac40c723c */ /* 0x040fe2000004184c */
[----:B------:R-:W4:Y:S07]  /*2d10*/  LDSM.16.M88.4 R88, [R5+0x16100] ;  /* 0x016100000558783b */ /* 0x000f2e0000000200 */
[----:B------:R-:W-:Y:S08]  /*2d20*/  HMMA.16816.F32.BF16 R8, R196, R84, R72 ;  /* 0x00000054c408723c */ /* 0x000ff00000041848 */
[C---:B------:R-:W-:Y:S08]  /*2d30*/  HMMA.16816.F32.BF16 R64, R200.reuse, R96, R60 ;  /* 0x00000060c840723c */ /* 0x040ff0000004183c */
[C---:B------:R-:W-:Y:S08]  /*2d40*/  HMMA.16816.F32.BF16 R72, R200.reuse, R108, R48 ;  /* 0x0000006cc848723c */ /* 0x040ff00000041830 */
[C---:B------:R-:W-:Y:S01]  /*2d50*/  HMMA.16816.F32.BF16 R60, R200.reuse, R110, R44 ;  /* 0x0000006ec83c723c */ /* 0x040fe2000004182c */
[----:B------:R-:W5:Y:S07]  /*2d60*/  LDSM.16.M88.4 R108, [R5+0x17900] ;  /* 0x01790000056c783b */ /* 0x000f6e0000000200 */
[----:B------:R-:W-:Y:S01]  /*2d70*/  HMMA.16816.F32.BF16 R76, R200, R98, R56 ;  /* 0x00000062c84c723c */ /* 0x000fe20000041838 */
[----:B------:R-:W3:Y:S07]  /*2d80*/  LDSM.16.M88.4 R96, [R5+0x16900] ;  /* 0x016900000560783b */ /* 0x000eee0000000200 */
[----:B------:R-:W-:Y:S01]  /*2d90*/  HMMA.16816.F32.BF16 R68, R196, R94, R68 ;  /* 0x0000005ec444723c */ /* 0x000fe20000041844 */
[----:B------:R-:W-:Y:S07]  /*2da0*/  LDSM.16.M88.4 R92, [R237+0x18900] ;  /* 0x01890000ed5c783b */ /* 0x000fee0000000200 */
[C---:B--2---:R-:W-:Y:S08]  /*2db0*/  HMMA.16816.F32.BF16 R56, R200.reuse, R28, R36 ;  /* 0x0000001cc838723c */ /* 0x044ff00000041824 */
[C---:B------:R-:W-:Y:S01]  /*2dc0*/  HMMA.16816.F32.BF16 R48, R200.reuse, R30, R20 ;  /* 0x0000001ec830723c */ /* 0x040fe20000041814 */
[----:B------:R-:W2:Y:S07]  /*2dd0*/  LDSM.16.M88.4 R28, [R237+0x18100] ;  /* 0x01810000ed1c783b */ /* 0x000eae0000000200 */
[C---:B-1----:R-:W-:Y:S08]  /*2de0*/  HMMA.16816.F32.BF16 R44, R200.reuse, R24, R16 ;  /* 0x00000018c82c723c */ /* 0x042ff00000041810 */
[C---:B------:R-:W-:Y:S08]  /*2df0*/  HMMA.16816.F32.BF16 R20, R200.reuse, R34, R40 ;  /* 0x00000022c814723c */ /* 0x040ff00000041828 */
[C---:B------:R-:W-:Y:S01]  /*2e00*/  HMMA.16816.F32.BF16 R16, R200.reuse, R104, R52 ;  /* 0x00000068c810723c */ /* 0x040fe20000041834 */
[----:B------:R-:W1:Y:S07]  /*2e10*/  LDSM.16.M88.4 R52, [R237+0x19100] ;  /* 0x01910000ed34783b */ /* 0x000e6e0000000200 */
[C---:B------:R-:W-:Y:S08]  /*2e20*/  HMMA.16816.F32.BF16 R36, R200.reuse, R26, R12 ;  /* 0x0000001ac824723c */ /* 0x040ff0000004180c */
[C---:B------:R-:W-:Y:S08]  /*2e30*/  HMMA.16816.F32.BF16 R24, R200.reuse, R32, R8 ;  /* 0x00000020c818723c */ /* 0x040ff00000041808 */
[----:B------:R-:W-:Y:S08]  /*2e40*/  HMMA.16816.F32.BF16 R12, R200, R106, R68 ;  /* 0x0000006ac80c723c */ /* 0x000ff00000041844 */
[C---:B------:R-:W-:Y:S08]  /*2e50*/  HMMA.16816.F32.BF16 R8, R204.reuse, R112, R64 ;  /* 0x00000070cc08723c */ /* 0x040ff00000041840 */
[C---:B------:R-:W-:Y:S08]  /*2e60*/  HMMA.16816.F32.BF16 R32, R204.reuse, R114, R76 ;  /* 0x00000072cc20723c */ /* 0x040ff0000004184c */
[C---:B---3--:R-:W-:Y:S08]  /*2e70*/  HMMA.16816.F32.BF16 R64, R204.reuse, R80, R72 ;  /* 0x00000050cc40723c */ /* 0x048ff00000041848 */
[C---:B------:R-:W-:Y:S08]  /*2e80*/  HMMA.16816.F32.BF16 R84, R204.reuse, R82, R60 ;  /* 0x00000052cc54723c */ /* 0x040ff0000004183c */
[C---:B----4-:R-:W-:Y:S08]  /*2e90*/  HMMA.16816.F32.BF16 R80, R204.reuse, R88, R56 ;  /* 0x00000058cc50723c */ /* 0x050ff00000041838 */
[C---:B------:R-:W-:Y:S01]  /*2ea0*/  HMMA.16816.F32.BF16 R76, R204.reuse, R90, R48 ;  /* 0x0000005acc4c723c */ /* 0x040fe20000041830 */
[----:B------:R-:W-:Y:S07]  /*2eb0*/  LDSM.16.M88.4 R88, [R4+0x19100] ;  /* 0x019100000458783b */ /* 0x000fee0000000200 */
[C---:B------:R-:W-:Y:S01]  /*2ec0*/  HMMA.16816.F32.BF16 R56, R204.reuse, R102, R20 ;  /* 0x00000066cc38723c */ /* 0x040fe20000041814 */
[----:B------:R-:W3:Y:S07]  /*2ed0*/  LDSM.16.M88.4 R20, [R237+0x1a900] ;  /* 0x01a90000ed14783b */ /* 0x000eee0000000200 */
[C---:B-----5:R-:W-:Y:S01]  /*2ee0*/  HMMA.16816.F32.BF16 R48, R204.reuse, R108, R16 ;  /* 0x0000006ccc30723c */ /* 0x060fe20000041810 */
[----:B------:R-:W4:Y:S07]  /*2ef0*/  LDSM.16.M88.4 R16, [R4+0x18100] ;  /* 0x018100000410783b */ /* 0x000f2e0000000200 */
[C---:B------:R-:W-:Y:S01]  /*2f00*/  HMMA.16816.F32.BF16 R72, R204.reuse, R96, R44 ;  /* 0x00000060cc48723c */ /* 0x040fe2000004182c */
[----:B------:R-:W5:Y:S07]  /*2f10*/  LDSM.16.M88.4 R44, [R237+0x19900] ;  /* 0x01990000ed2c783b */ /* 0x000f6e0000000200 */
[C---:B------:R-:W-:Y:S01]  /*2f20*/  HMMA.16816.F32.BF16 R60, R204.reuse, R100, R24 ;  /* 0x00000064cc3c723c */ /* 0x040fe20000041818 */
[----:B------:R-:W1:Y:S04]  /*2f30*/  LDSM.16.M88.4 R24, [R237+0x1a100] ;  /* 0x01a10000ed18783b */ /* 0x000e680000000200 */
[----:B------:R-:W-:Y:S03]  /*2f40*/  LDSM.16.M88.4 R100, [R4+0x1a100] ;  /* 0x01a100000464783b */ /* 0x000fe60000000200 */
[----:B------:R-:W-:Y:S08]  /*2f50*/  HMMA.16816.F32.BF16 R40, R204, R110, R12 ;  /* 0x0000006ecc28723c */ /* 0x000ff0000004180c */
[----:B--2---:R-:W-:Y:S08]  /*2f60*/  HMMA.16816.F32.BF16 R12, R208, R28, R8 ;  /* 0x0000001cd00c723c */ /* 0x004ff00000041808 */
[----:B------:R-:W-:Y:S08]  /*2f70*/  HMMA.16816.F32.BF16 R68, R204, R98, R36 ;  /* 0x00000062cc44723c */ /* 0x000ff00000041824 */
[C---:B------:R-:W-:Y:S01]  /*2f80*/  HMMA.16816.F32.BF16 R8, R208.reuse, R30, R32 ;  /* 0x0000001ed008723c */ /* 0x040fe20000041820 */
[----:B------:R-:W2:Y:S07]  /*2f90*/  LDSM.16.M88.4 R32, [R4+0x18900] ;  /* 0x018900000420783b */ /* 0x000eae0000000200 */
[C---:B------:R-:W-:Y:S01]  /*2fa0*/  HMMA.16816.F32.BF16 R36, R208.reuse, R94, R84 ;  /* 0x0000005ed024723c */ /* 0x040fe20000041854 */
[----:B------:R-:W2:Y:S07]  /*2fb0*/  LDSM.16.M88.4 R84, [R4+0x19900] ;  /* 0x019900000454783b */ /* 0x000eae0000000200 */
[C---:B------:R-:W-:Y:S08]  /*2fc0*/  HMMA.16816.F32.BF16 R28, R208.reuse, R92, R64 ;  /* 0x0000005cd01c723c */ /* 0x040ff00000041840 */
[C---:B-1----:R-:W-:Y:S08]  /*2fd0*/  HMMA.16816.F32.BF16 R64, R208.reuse, R52, R80 ;  /* 0x00000034d040723c */ /* 0x042ff00000041850 */
[C---:B------:R-:W-:Y:S08]  /*2fe0*/  HMMA.16816.F32.BF16 R76, R208.reuse, R54, R76 ;  /* 0x00000036d04c723c */ /* 0x040ff0000004184c */
[----:B---3--:R-:W-:Y:S08]  /*2ff0*/  HMMA.16816.F32.BF16 R52, R208, R22, R40 ;  /* 0x00000016d034723c */ /* 0x008ff00000041828 */
[----:B----4-:R-:W-:Y:S01]  /*3000*/  HMMA.16816.F32.BF16 R40, R216, R16, R12 ;  /* 0x00000010d828723c */ /* 0x010fe2000004180c */
[----:B------:R1:W3:Y:S07]  /*3010*/  LDSM.16.M88.4 R12, [R4+0x1a900] ;  /* 0x01a90000040c783b */ /* 0x0002ee0000000200 */
[C---:B-----5:R-:W-:Y:S08]  /*3020*/  HMMA.16816.F32.BF16 R72, R208.reuse, R44, R72 ;  /* 0x0000002cd048723c */ /* 0x060ff00000041848 */
[----:B------:R-:W-:Y:S08]  /*3030*/  HMMA.16816.F32.BF16 R68, R208, R46, R68 ;  /* 0x0000002ed044723c */ /* 0x000ff00000041844 */
[----:B------:R-:W-:Y:S01]  /*3040*/  HMMA.16816.F32.BF16 R16, R216, R18, R8 ;  /* 0x00000012d810723c */ /* 0x000fe20000041808 */
[----:B------:R-:W4:Y:S01]  /*3050*/  LDSM.16.M88.4 R8, [R3+0x18100] ;  /* 0x018100000308783b */ /* 0x000f220000000200 */
[----:B-1----:R-:W-:-:S04]  /*3060*/  LEA.HI R4, R118, R121, RZ, 0x2 ;  /* 0x0000007976047211 */ /* 0x002fc800078f10ff */
[----:B------:R-:W-:Y:S02]  /*3070*/  LOP3.LUT R4, R4, 0xfffffffc, RZ, 0xc0, !PT ;  /* 0xfffffffc04047812 */ /* 0x000fe400078ec0ff */
[----:B------:R-:W-:Y:S03]  /*3080*/  HMMA.16816.F32.BF16 R80, R208, R24, R60 ;  /* 0x00000018d050723c */ /* 0x000fe6000004183c */
[----:B------:R-:W-:-:S05]  /*3090*/  IMAD.IADD R4, R121, 0x1, -R4 ;  /* 0x0000000179047824 */ /* 0x000fca00078e0a04 */
[C---:B------:R-:W-:Y:S01]  /*30a0*/  HMMA.16816.F32.BF16 R96, R208.reuse, R26, R56 ;  /* 0x0000001ad060723c */ /* 0x040fe20000041838 */
[----:B------:R-:W1:Y:S04]  /*30b0*/  LDSM.16.M88.4 R24, [R3+0x18900] ;  /* 0x018900000318783b */ /* 0x000e680000000200 */
[----:B------:R-:W-:Y:S03]  /*30c0*/  LDSM.16.M88.4 R56, [R3+0x19900] ;  /* 0x019900000338783b */ /* 0x000fe60000000200 */
[----:B------:R-:W-:Y:S08]  /*30d0*/  HMMA.16816.F32.BF16 R92, R208, R20, R48 ;  /* 0x00000014d05c723c */ /* 0x000ff00000041830 */
[C---:B--2---:R-:W-:Y:S08]  /*30e0*/  HMMA.16816.F32.BF16 R20, R216.reuse, R32, R28 ;  /* 0x00000020d814723c */ /* 0x044ff0000004181c */
[C---:B------:R-:W-:Y:S01]  /*30f0*/  HMMA.16816.F32.BF16 R28, R216.reuse, R34, R36 ;  /* 0x00000022d81c723c */ /* 0x040fe20000041824 */
[----:B------:R-:W2:Y:S07]  /*3100*/  LDSM.16.M88.4 R36, [R3+0x19100] ;  /* 0x019100000324783b */ /* 0x000eae0000000200 */
[C---:B------:R-:W-:Y:S08]  /*3110*/  HMMA.16816.F32.BF16 R48, R216.reuse, R84, R72 ;  /* 0x00000054d830723c */ /* 0x040ff00000041848 */
[C---:B------:R-:W-:Y:S01]  /*3120*/  HMMA.16816.F32.BF16 R60, R216.reuse, R86, R68 ;  /* 0x00000056d83c723c */ /* 0x040fe20000041844 */
[----:B------:R-:W5:Y:S04]  /*3130*/  LDSM.16.M88.4 R68, [R3+0x1a100] ;  /* 0x01a100000344783b */ /* 0x000f680000000200 */
[----:B------:R-:W-:Y:S03]  /*3140*/  LDSM.16.M88.4 R84, [R5+0x18100] ;  /* 0x018100000554783b */ /* 0x000fe60000000200 */
[C---:B------:R-:W-:Y:S01]  /*3150*/  HMMA.16816.F32.BF16 R72, R216.reuse, R102, R96 ;  /* 0x00000066d848723c */ /* 0x040fe20000041860 */
[----:B------:R-:W1:Y:S07]  /*3160*/  LDSM.16.M88.4 R96, [R5+0x18900] ;  /* 0x018900000560783b */ /* 0x000e6e0000000200 */
[C---:B------:R-:W-:Y:S08]  /*3170*/  HMMA.16816.F32.BF16 R32, R216.reuse, R88, R64 ;  /* 0x00000058d820723c */ /* 0x040ff00000041840 */
[C---:B------:R-:W-:Y:S01]  /*3180*/  HMMA.16816.F32.BF16 R44, R216.reuse, R90, R76 ;  /* 0x0000005ad82c723c */ /* 0x040fe2000004184c */
[----:B------:R-:W-:Y:S07]  /*3190*/  LDSM.16.M88.4 R88, [R5+0x19100] ;  /* 0x019100000558783b */ /* 0x000fee0000000200 */
[C---:B---3--:R-:W-:Y:S08]  /*31a0*/  HMMA.16816.F32.BF16 R76, R216.reuse, R12, R92 ;  /* 0x0000000cd84c723c */ /* 0x048ff0000004185c */
[C---:B------:R-:W-:Y:S08]  /*31b0*/  HMMA.16816.F32.BF16 R52, R216.reuse, R14, R52 ;  /* 0x0000000ed834723c */ /* 0x040ff00000041834 */
[----:B------:R-:W-:Y:S01]  /*31c0*/  HMMA.16816.F32.BF16 R64, R216, R100, R80 ;  /* 0x00000064d840723c */ /* 0x000fe20000041850 */
[----:B------:R3:W5:Y:S07]  /*31d0*/  LDSM.16.M88.4 R80, [R3+0x1a900] ;  /* 0x01a900000350783b */ /* 0x00076e0000000200 */
[C---:B----4-:R-:W-:Y:S08]  /*31e0*/  HMMA.16816.F32.BF16 R40, R220.reuse, R8, R40 ;  /* 0x00000008dc28723c */ /* 0x050ff00000041828 */
[C---:B------:R-:W-:Y:S08]  /*31f0*/  HMMA.16816.F32.BF16 R12, R220.reuse, R10, R16 ;  /* 0x0000000adc0c723c */ /* 0x040ff00000041810 */
[----:B-1----:R-:W-:Y:S01]  /*3200*/  HMMA.16816.F32.BF16 R8, R220, R24, R20 ;  /* 0x00000018dc08723c */ /* 0x002fe20000041814 */
[----:B---3--:R-:W-:-:S05]  /*3210*/  LOP3.LUT R3, R117, 0xffffffe0, RZ, 0xc0, !PT ;  /* 0xffffffe075037812 */ /* 0x008fca00078ec0ff */
[----:B------:R-:W-:Y:S02]  /*3220*/  IMAD.IADD R3, R121, 0x1, -R3 ;  /* 0x0000000179037824 */ /* 0x000fe400078e0a03 */
[----:B------:R-:W-:Y:S01]  /*3230*/  HMMA.16816.F32.BF16 R16, R220, R26, R28 ;  /* 0x0000001adc10723c */ /* 0x000fe2000004181c */
[----:B------:R-:W1:Y:S02]  /*3240*/  LDSM.16.M88.4 R28, [R5+0x19900] ;  /* 0x01990000051c783b */ /* 0x000e640000000200 */
[----:B------:R-:W-:-:S04]  /*3250*/  SHF.R.S32.HI R6, RZ, 0x1f, R3 ;  /* 0x0000001fff067819 */ /* 0x000fc80000011403 */
[----:B------:R-:W-:Y:S01]  /*3260*/  LEA.HI R6, R6, R3, RZ, 0x2 ;  /* 0x0000000306067211 */ /* 0x000fe200078f10ff */
[C---:B--2---:R-:W-:Y:S08]  /*3270*/  HMMA.16816.F32.BF16 R20, R220.reuse, R36, R32 ;  /* 0x00000024dc14723c */ /* 0x044ff00000041820 */
[C---:B------:R-:W-:Y:S08]  /*3280*/  HMMA.16816.F32.BF16 R24, R220.reuse, R38, R44 ;  /* 0x00000026dc18723c */ /* 0x040ff0000004182c */
[C---:B------:R-:W-:Y:S08]  /*3290*/  HMMA.16816.F32.BF16 R32, R220.reuse, R56, R48 ;  /* 0x00000038dc20723c */ /* 0x040ff00000041830 */
[C---:B-----5:R-:W-:Y:S08]  /*32a0*/  HMMA.16816.F32.BF16 R44, R220.reuse, R68, R64 ;  /* 0x00000044dc2c723c */ /* 0x060ff00000041840 */
[----:B------:R-:W-:Y:S08]  /*32b0*/  HMMA.16816.F32.BF16 R48, R220, R70, R72 ;  /* 0x00000046dc30723c */ /* 0x000ff00000041848 */
[C---:B------:R-:W-:Y:S07]  /*32c0*/  HMMA.16816.F32.BF16 R68, R228.reuse, R96, R8 ;  /* 0x00000060e444723c */ /* 0x040fee0000041808 */
[----:B------:R-:W-:Y:S01]  /*32d0*/  LEA.HI R8, R4, R4, RZ, 0x1 ;  /* 0x0000000404087211 */ /* 0x000fe200078f08ff */
[----:B------:R-:W-:Y:S01]  /*32e0*/  HMMA.16816.F32.BF16 R72, R228, R86, R12 ;  /* 0x00000056e448723c */ /* 0x000fe2000004180c */
[----:B------:R-:W-:Y:S01]  /*32f0*/  IADD3 R9, R116, -R7, RZ ;  /* 0x8000000774097210 */ /* 0x000fe20007ffe0ff */
[----:B------:R-:W2:Y:S01]  /*3300*/  LDSM.16.M88.4 R12, [R5+0x1a900] ;  /* 0x01a90000050c783b */ /* 0x000ea20000000200 */
[----:B------:R-:W-:-:S02]  /*3310*/  LEA.HI.SX32 R7, R6, UR8, 0x1e ;  /* 0x0000000806077c11 */ /* 0x000fc4000f8ff2ff */
[----:B------:R-:W-:-:S03]  /*3320*/  LOP3.LUT R8, R8, 0x1ffffffe, RZ, 0xc0, !PT ;  /* 0x1ffffffe08087812 */ /* 0x000fc600078ec0ff */
[----:B------:R-:W-:Y:S01]  /*3330*/  IMAD R7, R9, 0x10, R7 ;  /* 0x0000001009077824 */ /* 0x000fe200078e0207 */
[----:B------:R-:W-:Y:S01]  /*3340*/  HMMA.16816.F32.BF16 R64, R228, R98, R16 ;  /* 0x00000062e440723c */ /* 0x000fe20000041810 */
[----:B------:R-:W-:Y:S01]  /*3350*/  IMAD.IADD R4, R4, 0x1, -R8 ;  /* 0x0000000104047824 */ /* 0x000fe200078e0a08 */
[----:B------:R3:W4:Y:S01]  /*3360*/  LDSM.16.M88.4 R16, [R5+0x1a100] ;  /* 0x01a100000510783b */ /* 0x0007220000000200 */
[----:B------:R-:W-:-:S04]  /*3370*/  DEPBAR.LE SB0, 0x2 ;  /* 0x000080800000791a */ /* 0x000fc80000000000 */
[----:B------:R-:W-:Y:S01]  /*3380*/  IMAD R119, R4, 0x8, R7 ;  /* 0x0000000804777824 */ /* 0x000fe200078e0207 */
[C---:B------:R-:W-:Y:S03]  /*3390*/  HMMA.16816.F32.BF16 R36, R220.reuse, R58, R60 ;  /* 0x0000003adc24723c */ /* 0x040fe6000004183c */
[----:B------:R-:W-:Y:S01]  /*33a0*/  IMAD.MOV.U32 R4, RZ, RZ, R119 ;  /* 0x000000ffff047224 */ /* 0x000fe200078e0077 */
[----:B------:R-:W-:Y:S04]  /*33b0*/  STL [R1+0x10], R119 ;  /* 0x0000107701007387 */ /* 0x000fe80000100800 */
[----:B------:R-:W-:Y:S08]  /*33c0*/  HMMA.16816.F32.BF16 R56, R220, R80, R76 ;  /* 0x00000050dc38723c */ /* 0x000ff0000004184c */
[----:B------:R-:W-:Y:S01]  /*33d0*/  HMMA.16816.F32.BF16 R76, R228, R84, R40 ;  /* 0x00000054e44c723c */ /* 0x000fe20000041828 */
[----:B---3--:R-:W-:-:S05]  /*33e0*/  @P5 IMAD.HI.U32 R5, R119, c[0x0][0x2c8], RZ ;  /* 0x0000b20077055a27 */ /* 0x008fca00078e00ff */
[----:B------:R-:W-:Y:S02]  /*33f0*/  @P0 SHF.R.U32.HI R4, RZ, c[0x0][0x2cc], R5 ;  /* 0x0000b300ff040a19 */ /* 0x000fe40000011605 */
[----:B------:R-:W-:Y:S03]  /*3400*/  HMMA.16816.F32.BF16 R60, R220, R82, R52 ;  /* 0x00000052dc3c723c */ /* 0x000fe60000041834 */
[----:B------:R-:W3:Y:S04]  /*3410*/  SHFL.IDX PT, R8, R4, RZ, 0x1c1f ;  /* 0x001c1fff04087589 */ /* 0x000ee800000e0000 */
[----:B------:R5:W3:Y:S01]  /*3420*/  SHFL.IDX PT, R7, R4, 0x1, 0x1c1f ;  /* 0x003c1f0004077f89 */ /* 0x000ae200000e0000 */
[C---:B------:R-:W-:Y:S08]  /*3430*/  HMMA.16816.F32.BF16 R52, R228.reuse, R88, R20 ;  /* 0x00000058e434723c */ /* 0x040ff00000041814 */
[C---:B-1----:R-:W-:Y:S08]  /*3440*/  HMMA.16816.F32.BF16 R20, R228.reuse, R28, R32 ;  /* 0x0000001ce414723c */ /* 0x042ff00000041820 */
[----:B--2---:R-:W-:Y:S01]  /*3450*/  HMMA.16816.F32.BF16 R32, R228, R12, R56 ;  /* 0x0000000ce420723c */ /* 0x004fe20000041838 */
[----:B-----5:R-:W-:-:S07]  /*3460*/  LOP3.LUT R4, R6, 0x7ffffffc, RZ, 0xc0, !PT ;  /* 0x7ffffffc06047812 */ /* 0x020fce00078ec0ff */
[----:B------:R-:W-:Y:S01]  /*3470*/  HMMA.16816.F32.BF16 R40, R228, R90, R24 ;  /* 0x0000005ae428723c */ /* 0x000fe20000041818 */
[----:B------:R-:W-:Y:S01]  /*3480*/  IMAD.IADD R4, R3, 0x1, -R4 ;  /* 0x0000000103047824 */ /* 0x000fe200078e0a04 */
[----:B------:R-:W-:-:S03]  /*3490*/  MOV R3, UR9 ;  /* 0x0000000900037c02 */ /* 0x000fc60008000f00 */
[----:B------:R-:W-:-:S03]  /*34a0*/  IMAD.SHL.U32 R9, R4, 0x2, RZ ;  /* 0x0000000204097824 */ /* 0x000fc600078e00ff */
[C---:B------:R-:W-:Y:S02]  /*34b0*/  HMMA.16816.F32.BF16 R28, R228.reuse, R30, R36 ;  /* 0x0000001ee41c723c */ /* 0x040fe40000041824 */
[C---:B------:R-:W-:Y:S01]  /*34c0*/  IADD3 R3, -R9.reuse, 0x1, R3 ;  /* 0x0000000109037810 */ /* 0x040fe20007ffe103 */
[----:B------:R-:W-:Y:S01]  /*34d0*/  STL [R1+0x38], R9 ;  /* 0x0000380901007387 */ /* 0x000fe20000100800 */
[----:B------:R-:W-:Y:S02]  /*34e0*/  IADD3 R5, -R9, UR9, RZ ;  /* 0x0000000909057c10 */ /* 0x000fe4000fffe1ff */
[----:B------:R-:W-:Y:S02]  /*34f0*/  IADD3 R3, R3, -UR16, RZ ;  /* 0x8000001003037c10 */ /* 0x000fe4000fffe0ff */
[----:B----4-:R-:W-:Y:S03]  /*3500*/  HMMA.16816.F32.BF16 R24, R228, R16, R44 ;  /* 0x00000010e418723c */ /* 0x010fe6000004182c */
[----:B---3--:R-:W-:-:S02]  /*3510*/  IMAD.IADD R4, R3, 0x1, R8 ;  /* 0x0000000103047824 */ /* 0x008fc400078e0208 */
[----:B------:R-:W-:-:S03]  /*3520*/  IMAD.IADD R3, R3, 0x1, R7 ;  /* 0x0000000103037824 */ /* 0x000fc600078e0207 */
[C---:B------:R-:W-:Y:S01]  /*3530*/  HMMA.16816.F32.BF16 R36, R228.reuse, R18, R48 ;  /* 0x00000012e424723c */ /* 0x040fe20000041830 */
[C---:B------:R-:W-:Y:S02]  /*3540*/  IMNMX R4, R5.reuse, R4, PT ;  /* 0x0000000405047217 */ /* 0x040fe40003800200 */
[----:B------:R-:W-:Y:S01]  /*3550*/  IMNMX R3, R5, R3, PT ;  /* 0x0000000305037217 */ /* 0x000fe20003800200 */
[----:B------:R-:W-:Y:S01]  /*3560*/  BAR.SYNC.DEFER_BLOCKING 0x0 ;  /* 0x0000000000007b1d */ /* 0x000fe20000010000 */
[C---:B------:R-:W-:Y:S02]  /*3570*/  ISETP.GT.AND P0, PT, R4.reuse, RZ, PT ;  /* 0x000000ff0400720c */ /* 0x040fe40003f04270 */
[----:B------:R-:W-:Y:S01]  /*3580*/  ISETP.GT.AND P6, PT, R4, 0x1, PT ;  /* 0x000000010400780c */ /* 0x000fe20003fc4270 */
[----:B------:R-:W-:Y:S01]  /*3590*/  HMMA.16816.F32.BF16 R16, R228, R14, R60 ;  /* 0x0000000ee410723c */ /* 0x000fe2000004183c */
[----:B------:R-:W-:Y:S02]  /*35a0*/  FSEL R7, R76, -INF , P0 ;  /* 0xff8000004c077808 */ /* 0x000fe40000000000 */
[----:B------:R-:W-:-:S02]  /*35b0*/  ISETP.GT.AND P0, PT, R3, 0x1, PT ;  /* 0x000000010300780c */ /* 0x000fc40003f04270 */
[----:B------:R-:W-:Y:S02]  /*35c0*/  ISETP.GT.AND P5, PT, R3, RZ, PT ;  /* 0x000000ff0300720c */ /* 0x000fe40003fa4270 */
[----:B------:R-:W-:Y:S02]  /*35d0*/  FSEL R8, R77, -INF , P6 ;  /* 0xff8000004d087808 */ /* 0x000fe40003000000 */
[----:B------:R-:W-:Y:S02]  /*35e0*/  FSEL R13, R79, -INF , P0 ;  /* 0xff8000004f0d7808 */ /* 0x000fe40000000000 */
[----:B------:R-:W-:Y:S02]  /*35f0*/  ISETP.GT.AND P6, PT, R4, 0x8, PT ;  /* 0x000000080400780c */ /* 0x000fe40003fc4270 */
[----:B------:R-:W-:Y:S02]  /*3600*/  ISETP.GT.AND P0, PT, R3, 0x8, PT ;  /* 0x000000080300780c */ /* 0x000fe40003f04270 */
[----:B------:R-:W-:-:S02]  /*3610*/  FSEL R12, R78, -INF , P5 ;  /* 0xff8000004e0c7808 */ /* 0x000fc40002800000 */
[----:B------:R-:W-:Y:S02]  /*3620*/  ISETP.GT.AND P5, PT, R4, 0x9, PT ;  /* 0x000000090400780c */ /* 0x000fe40003fa4270 */
[----:B------:R-:W-:Y:S02]  /*3630*/  FSEL R10, R72, -INF , P6 ;  /* 0xff800000480a7808 */ /* 0x000fe40003000000 */
[----:B------:R-:W-:Y:S02]  /*3640*/  FSEL R14, R74, -INF , P0 ;  /* 0xff8000004a0e7808 */ /* 0x000fe40000000000 */
[----:B------:R-:W-:Y:S02]  /*3650*/  FMNMX.FTZ R5, R7, R8, !PT ;  /* 0x0000000807057209 */ /* 0x000fe40007810000 */
[----:B------:R-:W-:Y:S02]  /*3660*/  ISETP.GT.AND P0, PT, R4, 0x11, PT ;  /* 0x000000110400780c */ /* 0x000fe40003f04270 */
[----:B------:R-:W-:-:S02]  /*3670*/  FSEL R11, R73, -INF , P5 ;  /* 0xff800000490b7808 */ /* 0x000fc40002800000 */
[----:B------:R-:W-:Y:S02]  /*3680*/  ISETP.GT.AND P6, PT, R4, 0x10, PT ;  /* 0x000000100400780c */ /* 0x000fe40003fc4270 */
[----:B------:R-:W-:Y:S02]  /*3690*/  FMNMX.FTZ R5, R10, R5, !PT ;  /* 0x000000050a057209 */ /* 0x000fe40007810000 */
[----:B------:R-:W-:Y:S02]  /*36a0*/  FSEL R45, R69, -INF , P0 ;  /* 0xff800000452d7808 */ /* 0x000fe40000000000 */
[C---:B------:R-:W-:Y:S02]  /*36b0*/  ISETP.GT.AND P5, PT, R3.reuse, 0x9, PT ;  /* 0x000000090300780c */ /* 0x040fe40003fa4270 */
[----:B------:R-:W-:Y:S02]  /*36c0*/  ISETP.GT.AND P0, PT, R3, 0x11, PT ;  /* 0x000000110300780c */ /* 0x000fe40003f04270 */
[----:B------:R-:W-:-:S02]  /*36d0*/  FSEL R44, R68, -INF , P6 ;  /* 0xff800000442c7808 */ /* 0x000fc40003000000 */
[----:B------:R-:W-:Y:S02]  /*36e0*/  FMNMX.FTZ R5, R11, R5, !PT ;  /* 0x000000050b057209 */ /* 0x000fe40007810000 */
[----:B------:R-:W-:Y:S02]  /*36f0*/  FSEL R15, R75, -INF , P5 ;  /* 0xff8000004b0f7808 */ /* 0x000fe40002800000 */
[----:B------:R-:W-:Y:S02]  /*3700*/  FSEL R76, R71, -INF , P0 ;  /* 0xff800000474c7808 */ /* 0x000fe40000000000 */
[C---:B------:R-:W-:Y:S02]  /*3710*/  ISETP.GT.AND P5, PT, R3.reuse, 0x10, PT ;  /* 0x000000100300780c */ /* 0x040fe40003fa4270 */
[----:B------:R-:W-:Y:S02]  /*3720*/  ISETP.GT.AND P0, PT, R3, 0x18, PT ;  /* 0x000000180300780c */ /* 0x000fe40003f04270 */
[----:B------:R-:W-:-:S02]  /*3730*/  ISETP.GT.AND P6, PT, R4, 0x18, PT ;  /* 0x000000180400780c */ /* 0x000fc40003fc4270 */
[----:B------:R-:W-:Y:S02]  /*3740*/  FMNMX.FTZ R5, R44, R5, !PT ;  /* 0x000000052c057209 */ /* 0x000fe40007810000 */
[----:B------:R-:W-:Y:S02]  /*3750*/  FSEL R48, R70, -INF , P5 ;  /* 0xff80000046307808 */ /* 0x000fe40002800000 */
[----:B------:R-:W-:Y:S02]  /*3760*/  FSEL R77, R66, -INF , P0 ;  /* 0xff800000424d7808 */ /* 0x000fe40000000000 */
        /* <DEDUP_REMOVED lines=9> */
[----:B------:R-:W-:Y:S02]  /*3800*/  ISETP.GT.AND P5, PT, R3, 0x19, PT ;  /* 0x000000190300780c */ /* 0x000fe40003fa4270 */
[----:B------:R-:W-:Y:S02]  /*3810*/  FSEL R127, R52, -INF , P6 ;  /* 0xff800000347f7808 */ /* 0x000fe40003000000 */
[----:B------:R-:W-:Y:S02]  /*3820*/  FMNMX.FTZ R5, R47, R5, !PT ;  /* 0x000000052f057209 */ /* 0x000fe40007810000 */
[----:B------:R-:W-:Y:S02]  /*3830*/  FSEL R134, R55, -INF , P0 ;  /* 0xff80000037867808 */ /* 0x000fe40000000000 */
[----:B------:R-:W-:Y:S02]  /*3840*/  FMNMX.FTZ R6, R12, R13, !PT ;  /* 0x0000000d0c067209 */ /* 0x000fe40007810000 */
[----:B------:R-:W-:-:S02]  /*3850*/  FSEL R78, R67, -INF , P5 ;  /* 0xff800000434e7808 */ /* 0x000fc40002800000 */
[C---:B------:R-:W-:Y:S02]  /*3860*/  ISETP.GT.AND P0, PT, R4.reuse, 0x29, PT ;  /* 0x000000290400780c */ /* 0x040fe40003f04270 */
[----:B------:R-:W-:Y:S02]  /*3870*/  ISETP.GT.AND P5, PT, R3, 0x20, PT ;  /* 0x000000200300780c */ /* 0x000fe40003fa4270 */
[----:B------:R-:W-:Y:S02]  /*3880*/  ISETP.GT.AND P6, PT, R4, 0x28, PT ;  /* 0x000000280400780c */ /* 0x000fe40003fc4270 */
[----:B------:R-:W-:Y:S02]  /*3890*/  FMNMX.FTZ R5, R127, R5, !PT ;  /* 0x000000057f057209 */ /* 0x000fe40007810000 */
[----:B------:R-:W-:Y:S02]  /*38a0*/  FMNMX.FTZ R6, R14, R6, !PT ;  /* 0x000000060e067209 */ /* 0x000fe40007810000 */
[----:B------:R-:W-:-:S02]  /*38b0*/  FSEL R125, R41, -INF , P0 ;  /* 0xff800000297d7808 */ /* 0x000fc40000000000 */
[----:B------:R-:W-:Y:S02]  /*38c0*/  FSEL R132, R54, -INF , P5 ;  /* 0xff80000036847808 */ /* 0x000fe40002800000 */
[C---:B------:R-:W-:Y:S02]  /*38d0*/  ISETP.GT.AND P0, PT, R3.reuse, 0x29, PT ;  /* 0x000000290300780c */ /* 0x040fe40003f04270 */
[----:B------:R-:W-:Y:S02]  /*38e0*/  FSEL R124, R40, -INF , P6 ;  /* 0xff800000287c7808 */ /* 0x000fe40003000000 */
[----:B------:R-:W-:Y:S02]  /*38f0*/  ISETP.GT.AND P5, PT, R3, 0x28, PT ;  /* 0x000000280300780c */ /* 0x000fe40003fa4270 */
[----:B------:R-:W-:Y:S02]  /*3900*/  FMNMX.FTZ R5, R126, R5, !PT ;  /* 0x000000057e057209 */ /* 0x000fe40007810000 */
[----:B------:R-:W-:-:S02]  /*3910*/  FMNMX.FTZ R6, R15, R6, !PT ;  /* 0x000000060f067209 */ /* 0x000fc40007810000 */
[----:B------:R-:W-:Y:S02]  /*3920*/  FSEL R135, R43, -INF , P0 ;  /* 0xff8000002b877808 */ /* 0x000fe40000000000 */
[----:B------:R-:W-:Y:S02]  /*3930*/  ISETP.GT.AND P6, PT, R4, 0x30, PT ;  /* 0x000000300400780c */ /* 0x000fe40003fc4270 */
[----:B------:R-:W-:Y:S02]  /*3940*/  FSEL R133, R42, -INF , P5 ;  /* 0xff8000002a857808 */ /* 0x000fe40002800000 */
[----:B------:R-:W-:Y:S01]  /*3950*/  ISETP.GT.AND P0, PT, R4, 0x31, PT ;  /* 0x000000310400780c */ /* 0x000fe20003f04270 */
[----:B------:R-:W-:Y:S01]  /*3960*/  LDSM.16.MT88.4 R40, [R143+0x3100] ;  /* 0x003100008f28783b */ /* 0x000fe20000004200 */
[----:B------:R-:W-:Y:S02]  /*3970*/  FMNMX.FTZ R5, R124, R5, !PT ;  /* 0x000000057c057209 */ /* 0x000fe40007810000 */
[----:B------:R-:W-:-:S02]  /*3980*/  ISETP.GT.AND P5, PT, R3, 0x30, PT ;  /* 0x000000300300780c */ /* 0x000fc40003fa4270 */
[----:B------:R-:W-:Y:S02]  /*3990*/  FMNMX.FTZ R6, R48, R6, !PT ;  /* 0x0000000630067209 */ /* 0x000fe40007810000 */
[----:B------:R-:W-:Y:S02]  /*39a0*/  FSEL R181, R20, -INF , P6 ;  /* 0xff80000014b57808 */ /* 0x000fe40003000000 */
[----:B------:R-:W-:Y:S02]  /*39b0*/  FSEL R180, R21, -INF , P0 ;  /* 0xff80000015b47808 */ /* 0x000fe40000000000 */
[----:B------:R-:W-:Y:S02]  /*39c0*/  FMNMX.FTZ R5, R125, R5, !PT ;  /* 0x000000057d057209 */ /* 0x000fe40007810000 */
[----:B------:R-:W-:Y:S02]  /*39d0*/  ISETP.GT.AND P0, PT, R3, 0x31, PT ;  /* 0x000000310300780c */ /* 0x000fe40003f04270 */
[----:B------:R-:W-:-:S02]  /*39e0*/  FSEL R183, R22, -INF , P5 ;  /* 0xff80000016b77808 */ /* 0x000fc40002800000 */
[----:B------:R-:W-:Y:S02]  /*39f0*/  FMNMX.FTZ R6, R76, R6, !PT ;  /* 0x000000064c067209 */ /* 0x000fe40007810000 */
[C---:B------:R-:W-:Y:S02]  /*3a00*/  ISETP.GT.AND P5, PT, R4.reuse, 0x38, PT ;  /* 0x000000380400780c */ /* 0x040fe40003fa4270 */
[----:B------:R-:W-:Y:S02]  /*3a10*/  FMNMX.FTZ R5, R181, R5, !PT ;  /* 0x00000005b5057209 */ /* 0x000fe40007810000 */
[----:B------:R-:W-:Y:S02]  /*3a20*/  FSEL R212, R23, -INF , P0 ;  /* 0xff80000017d47808 */ /* 0x000fe40000000000 */
[----:B------:R-:W-:Y:S01]  /*3a30*/  FMNMX.FTZ R6, R77, R6, !PT ;  /* 0x000000064d067209 */ /* 0x000fe20007810000 */
[----:B------:R-:W-:Y:S01]  /*3a40*/  LDSM.16.MT88.4 R20, [R0+0x100] ;  /* 0x000100000014783b */ /* 0x000fe20000004200 */
[----:B------:R-:W-:-:S02]  /*3a50*/  ISETP.GT.AND P0, PT, R4, 0x39, PT ;  /* 0x000000390400780c */ /* 0x000fc40003f04270 */
[----:B------:R-:W-:Y:S02]  /*3a60*/  FSEL R141, R28, -INF , P5 ;  /* 0xff8000001c8d7808 */ /* 0x000fe40002800000 */
[----:B------:R-:W-:Y:S02]  /*3a70*/  ISETP.GT.AND P5, PT, R3, 0x38, PT ;  /* 0x000000380300780c */ /* 0x000fe40003fa4270 */
[----:B------:R-:W-:Y:S02]  /*3a80*/  FMNMX.FTZ R5, R180, R5, !PT ;  /* 0x00000005b4057209 */ /* 0x000fe40007810000 */
[----:B------:R-:W-:Y:S02]  /*3a90*/  FMNMX.FTZ R6, R78, R6, !PT ;  /* 0x000000064e067209 */ /* 0x000fe40007810000 */
[----:B------:R-:W-:Y:S02]  /*3aa0*/  FSEL R142, R29, -INF , P0 ;  /* 0xff8000001d8e7808 */ /* 0x000fe40000000000 */
[----:B------:R-:W-:-:S02]  /*3ab0*/  ISETP.GT.AND P0, PT, R3, 0x39, PT ;  /* 0x000000390300780c */ /* 0x000fc40003f04270 */
        /* <DEDUP_REMOVED lines=17> */
[----:B------:R-:W-:Y:S02]  /*3bd0*/  ISETP.GT.AND P5, PT, R4, 0x50, PT ;  /* 0x000000500400780c */ /* 0x000fe40003fa4270 */
[----:B------:R-:W-:Y:S02]  /*3be0*/  FMNMX.FTZ R6, R135, R6, !PT ;  /* 0x0000000687067209 */ /* 0x000fe40007810000 */
[----:B------:R-:W-:-:S02]  /*3bf0*/  FSEL R243, R37, -INF , P0 ;  /* 0xff80000025f37808 */ /* 0x000fc40000000000 */
[----:B------:R-:W-:Y:S02]  /*3c00*/  FMNMX.FTZ R5, R242, R5, !PT ;  /* 0x00000005f2057209 */ /* 0x000fe40007810000 */
[----:B------:R-:W-:Y:S02]  /*3c10*/  FSEL R252, R32, -INF , P5 ;  /* 0xff80000020fc7808 */ /* 0x000fe40002800000 */
[----:B------:R-:W-:Y:S02]  /*3c20*/  FMNMX.FTZ R6, R183, R6, !PT ;  /* 0x00000006b7067209 */ /* 0x000fe40007810000 */
[----:B------:R-:W-:Y:S02]  /*3c30*/  ISETP.GT.AND P5, PT, R3, 0x40, PT ;  /* 0x000000400300780c */ /* 0x000fe40003fa4270 */
[----:B------:R-:W-:Y:S02]  /*3c40*/  ISETP.GT.AND P0, PT, R4, 0x51, PT ;  /* 0x000000510400780c */ /* 0x000fe40003f04270 */
[----:B------:R-:W-:-:S02]  /*3c50*/  FMNMX.FTZ R5, R243, R5, !PT ;  /* 0x00000005f3057209 */ /* 0x000fc40007810000 */
[----:B------:R-:W-:Y:S02]  /*3c60*/  FMNMX.FTZ R6, R212, R6, !PT ;  /* 0x00000006d4067209 */ /* 0x000fe40007810000 */
[----:B------:R-:W-:Y:S02]  /*3c70*/  FSEL R238, R26, -INF , P5 ;  /* 0xff8000001aee7808 */ /* 0x000fe40002800000 */
[C---:B------:R-:W-:Y:S02]  /*3c80*/  ISETP.GT.AND P6, PT, R4.reuse, 0x58, PT ;  /* 0x000000580400780c */ /* 0x040fe40003fc4270 */
        /* <DEDUP_REMOVED lines=8> */
[----:B------:R-:W-:-:S02]  /*3d10*/  FSEL R234, R27, -INF , P0 ;  /* 0xff8000001bea7808 */ /* 0x000fc40000000000 */
[----:B------:R-:W-:Y:S01]  /*3d20*/  FSEL R215, R17, -INF , P5 ;  /* 0xff80000011d77808 */ /* 0x000fe20002800000 */
[----:B------:R-:W-:Y:S01]  /*3d30*/  LDSM.16.MT88.4 R24, [R2+0x6100] ;  /* 0x006100000218783b */ /* 0x000fe20000004200 */
[----:B------:R-:W-:Y:S02]  /*3d40*/  FMNMX.FTZ R140, R250, R140, !PT ;  /* 0x0000008cfa8c7209 */ /* 0x000fe40007810000 */
[C---:B------:R-:W-:Y:S02]  /*3d50*/  ISETP.GT.AND P0, PT, R3.reuse, 0x48, PT ;  /* 0x000000480300780c */ /* 0x040fe40003f04270 */
[----:B------:R-:W-:Y:S02]  /*3d60*/  FMNMX.FTZ R4, R238, R5, !PT ;  /* 0x00000005ee047209 */ /* 0x000fe40007810000 */
[----:B------:R-:W-:Y:S02]  /*3d70*/  ISETP.GT.AND P5, PT, R3, 0x49, PT ;  /* 0x000000490300780c */ /* 0x000fe40003fa4270 */
[----:B------:R-:W-:-:S02]  /*3d80*/  FMNMX.FTZ R140, R215, R140, !PT ;  /* 0x0000008cd78c7209 */ /* 0x000fc40007810000 */
[----:B------:R-:W-:Y:S02]  /*3d90*/  FSEL R245, R38, -INF , P0 ;  /* 0xff80000026f57808 */ /* 0x000fe40000000000 */
[----:B------:R-:W-:Y:S01]  /*3da0*/  FMNMX.FTZ R4, R234, R4, !PT ;  /* 0x00000004ea047209 */ /* 0x000fe20007810000 */
[----:B------:R-:W1:Y:S01]  /*3db0*/  SHFL.BFLY PT, R5, R140, 0x2, 0x1f ;  /* 0x0c401f008c057f89 */ /* 0x000e6200000e0000 */
[----:B------:R-:W-:Y:S02]  /*3dc0*/  FSEL R244, R39, -INF , P5 ;  /* 0xff80000027f47808 */ /* 0x000fe40002800000 */
[----:B------:R-:W-:Y:S01]  /*3dd0*/  ISETP.GT.AND P5, PT, R3, 0x50, PT ;  /* 0x000000500300780c */ /* 0x000fe20003fa4270 */
[----:B------:R-:W-:Y:S01]  /*3de0*/  LDSM.16.MT88.4 R36, [R0+0x3100] ;  /* 0x003100000024783b */ /* 0x000fe20000004200 */
[----:B------:R-:W-:Y:S02]  /*3df0*/  FMNMX.FTZ R4, R245, R4, !PT ;  /* 0x00000004f5047209 */ /* 0x000fe40007810000 */
[----:B------:R-:W-:-:S02]  /*3e00*/  ISETP.GT.AND P0, PT, R3, 0x51, PT ;  /* 0x000000510300780c */ /* 0x000fc40003f04270 */
[----:B------:R-:W-:Y:S02]  /*3e10*/  FSEL R173, R34, -INF , P5 ;  /* 0xff80000022ad7808 */ /* 0x000fe40002800000 */
[----:B------:R-:W-:Y:S02]  /*3e20*/  FMNMX.FTZ R4, R244, R4, !PT ;  /* 0x00000004f4047209 */ /* 0x000fe40007810000 */
        /* <DEDUP_REMOVED lines=24> */
[C---:B------:R-:W-:Y:S01]  /*3fb0*/  FSETP.NEU.FTZ.AND P0, PT, R3.reuse, -INF , PT ;  /* 0xff8000000300780b */ /* 0x040fe20003f1d000 */
[----:B------:R-:W-:Y:S02]  /*3fc0*/  FMUL.FTZ R8, R3, c[0x0][0x2d0] ;  /* 0x0000b40003087a20 */ /* 0x000fe40000410000 */
[----:B------:R1:W-:Y:S03]  /*3fd0*/  MUFU.EX2 R225, R4 ;  /* 0x0000000400e17308 */ /* 0x0003e60000000800 */
[----:B------:R-:W-:Y:S02]  /*3fe0*/  FSEL R8, R8, RZ, P0 ;  /* 0x000000ff08087208 */ /* 0x000fe40000000000 */
[----:B------:R-:W-:Y:S01]  /*3ff0*/  PLOP3.LUT P0, PT, PT, PT, UP0, 0x80, 0x0 ;  /* 0x000000000000781c */ /* 0x000fe20003f0f008 */
[--C-:B-1----:R-:W-:Y:S02]  /*4000*/  FFMA.FTZ R4, R10, c[0x0][0x2d0], -R9.reuse ;  /* 0x0000b4000a047a23 */ /* 0x102fe40000010809 */
[----:B------:R-:W-:-:S02]  /*4010*/  FFMA.FTZ R10, R44, c[0x0][0x2d0], -R9 ;  /* 0x0000b4002c0a7a23 */ /* 0x000fc40000010809 */
        /* <DEDUP_REMOVED lines=23> */
[----:B--2---:R-:W-:-:S07]  /*4190*/  FFMA.FTZ R10, R76, c[0x0][0x2d0], -R8 ;  /* 0x0000b4004c0a7a23 */ /* 0x004fce0000010808 */
[----:B------:R2:W5:Y:S01]  /*41a0*/  MUFU.EX2 R170, R10 ;  /* 0x0000000a00aa7308 */ /* 0x0005620000000800 */
        /* <DEDUP_REMOVED lines=15> */
[----:B------:R-:W-:Y:S07]  /*42a0*/  LDSM.16.MT88.4 R12, [R0+0x6100] ;  /* 0x00610000000c783b */ /* 0x000fee0000004200 */
[C---:B------:R-:W-:Y:S08]  /*42b0*/  HMMA.16816.F32.BF16 R92, R4.reuse, R20, RZ ;  /* 0x00000014045c723c */ /* 0x040ff000000418ff */
[C---:B------:R-:W-:Y:S01]  /*42c0*/  HMMA.16816.F32.BF16 R84, R4.reuse, R22, RZ ;  /* 0x000000160454723c */ /* 0x040fe200000418ff */
[----:B------:R-:W1:Y:S07]  /*42d0*/  LDSM.16.MT88.4 R20, [R143+0x6100] ;  /* 0x006100008f14783b */ /* 0x000e6e0000004200 */
[C---:B------:R-:W-:Y:S08]  /*42e0*/  HMMA.16816.F32.BF16 R72, R4.reuse, R28, RZ ;  /* 0x0000001c0448723c */ /* 0x040ff000000418ff */
[C---:B------:R-:W-:Y:S01]  /*42f0*/  HMMA.16816.F32.BF16 R64, R4.reuse, R30, RZ ;  /* 0x0000001e0440723c */ /* 0x040fe200000418ff */
[----:B------:R-:W2:Y:S07]  /*4300*/  LDSM.16.MT88.4 R28, [R2+0x900] ;  /* 0x00090000021c783b */ /* 0x000eae0000004200 */
        /* <DEDUP_REMOVED lines=10> */
[C---:B-1----:R-:W-:Y:S08]  /*43b0*/  HMMA.16816.F32.BF16 R76, R4.reuse, R20, RZ ;  /* 0x00000014044c723c */ /* 0x042ff000000418ff */
[C---:B------:R-:W-:Y:S01]  /*43c0*/  HMMA.16816.F32.BF16 R96, R4.reuse, R22, RZ ;  /* 0x000000160460723c */ /* 0x040fe200000418ff */
[----:B------:R-:W-:Y:S07]  /*43d0*/  LDSM.16.MT88.4 R20, [R0+0x900] ;  /* 0x000900000014783b */ /* 0x000fee0000004200 */
[C---:B------:R-:W-:Y:S08]  /*43e0*/  HMMA.16816.F32.BF16 R116, R4.reuse, R16, RZ ;  /* 0x000000100474723c */ /* 0x040ff000000418ff */
[C---:B------:R-:W-:Y:S01]  /*43f0*/  HMMA.16816.F32.BF16 R120, R4.reuse, R18, RZ ;  /* 0x000000120478723c */ /* 0x040fe200000418ff */
[----:B------:R-:W1:Y:S07]  /*4400*/  LDSM.16.MT88.4 R16, [R143+0x3900] ;  /* 0x003900008f10783b */ /* 0x000e6e0000004200 */
[C---:B------:R-:W-:Y:S08]  /*4410*/  HMMA.16816.F32.BF16 R164, R4.reuse, R12, RZ ;  /* 0x0000000c04a4723c */ /* 0x040ff000000418ff */
[----:B------:R-:W-:Y:S01]  /*4420*/  HMMA.16816.F32.BF16 R148, R4, R14, RZ ;  /* 0x0000000e0494723c */ /* 0x000fe200000418ff */
[----:B------:R-:W-:Y:S06]  /*4430*/  LDSM.16.MT88.4 R12, [R236+0x3900] ;  /* 0x00390000ec0c783b */ /* 0x000fec0000004200 */
[----:B------:R-:W-:-:S02]  /*4440*/  F2FP.BF16.PACK_AB R4, R172, R168 ;  /* 0x000000a8ac04723e */ /* 0x000fc400000010ff */
[----:B-----5:R-:W-:Y:S02]  /*4450*/  F2FP.BF16.PACK_AB R5, R170, R227 ;  /* 0x000000e3aa05723e */ /* 0x020fe400000010ff */
[----:B------:R-:W-:Y:S02]  /*4460*/  F2FP.BF16.PACK_AB R6, R175, R169 ;  /* 0x000000a9af06723e */ /* 0x000fe400000010ff */
[----:B----4-:R-:W-:-:S07]  /*4470*/  F2FP.BF16.PACK_AB R7, R177, R226 ;  /* 0x000000e2b107723e */ /* 0x010fce00000010ff */
[C---:B--2---:R-:W-:Y:S08]  /*4480*/  HMMA.16816.F32.BF16 R160, R4.reuse, R28, R88 ;  /* 0x0000001c04a0723c */ /* 0x044ff00000041858 */
[C---:B------:R-:W-:Y:S01]  /*4490*/  HMMA.16816.F32.BF16 R80, R4.reuse, R30, R80 ;  /* 0x0000001e0450723c */ /* 0x040fe20000041850 */
[----:B------:R-:W2:Y:S07]  /*44a0*/  LDSM.16.MT88.4 R28, [R143+0x900] ;  /* 0x000900008f1c783b */ /* 0x000eae0000004200 */
[C---:B------:R-:W-:Y:S08]  /*44b0*/  HMMA.16816.F32.BF16 R144, R4.reuse, R24, R72 ;  /* 0x000000180490723c */ /* 0x040ff00000041848 */
[C---:B------:R-:W-:Y:S01]  /*44c0*/  HMMA.16816.F32.BF16 R136, R4.reuse, R26, R64 ;  /* 0x0000001a0488723c */ /* 0x040fe20000041840 */
[----:B------:R-:W4:Y:S07]  /*44d0*/  LDSM.16.MT88.4 R24, [R236+0x900] ;  /* 0x00090000ec18783b */ /* 0x000f2e0000004200 */
[C---:B---3--:R-:W-:Y:S07]  /*44e0*/  HMMA.16816.F32.BF16 R88, R4.reuse, R32, R56 ;  /* 0x000000200458723c */ /* 0x048fee0000041838 */
[----:B------:R-:W-:Y:S01]  /*44f0*/  IMAD.MOV.U32 R59, RZ, RZ, R174 ;  /* 0x000000ffff3b7224 */ /* 0x000fe200078e00ae */
[----:B------:R-:W-:Y:S01]  /*4500*/  HMMA.16816.F32.BF16 R128, R4, R34, R60 ;  /* 0x000000220480723c */ /* 0x000fe2000004183c */
[----:B------:R-:W-:Y:S01]  /*4510*/  MOV R58, R173 ;  /* 0x000000ad003a7202 */ /* 0x000fe20000000f00 */
[----:B------:R-:W3:Y:S01]  /*4520*/  LDSM.16.MT88.4 R32, [R0+0x3900] ;  /* 0x003900000020783b */ /* 0x000ee20000004200 */
[----:B------:R-:W-:-:S02]  /*4530*/  IMAD.MOV.U32 R57, RZ, RZ, R171 ;  /* 0x000000ffff397224 */ /* 0x000fc400078e00ab */
[----:B------:R-:W-:Y:S02]  /*4540*/  IMAD.MOV.U32 R56, RZ, RZ, R170 ;  /* 0x000000ffff387224 */ /* 0x000fe400078e00aa */
[----:B------:R-:W-:Y:S01]  /*4550*/  IMAD.MOV.U32 R60, RZ, RZ, R175 ;  /* 0x000000ffff3c7224 */ /* 0x000fe200078e00af */
[----:B-1----:R-:W-:Y:S01]  /*4560*/  HMMA.16816.F32.BF16 R72, R4, R18, R52 ;  /* 0x000000120448723c */ /* 0x002fe20000041834 */
[----:B------:R-:W-:Y:S02]  /*4570*/  IMAD.MOV.U32 R61, RZ, RZ, R172 ;  /* 0x000000ffff3d7224 */ /* 0x000fe400078e00ac */
[----:B------:R-:W-:Y:S02]  /*4580*/  IMAD.MOV.U32 R63, RZ, RZ, R177 ;  /* 0x000000ffff3f7224 */ /* 0x000fe400078e00b1 */
[----:B------:R-:W-:-:S03]  /*4590*/  IMAD.MOV.U32 R62, RZ, RZ, R176 ;  /* 0x000000ffff3e7224 */ /* 0x000fc600078e00b0 */
[C---:B--2---:R-:W-:Y:S07]  /*45a0*/  HMMA.16816.F32.BF16 R172, R4.reuse, R30, R108 ;  /* 0x0000001e04ac723c */ /* 0x044fee000004186c */
[----:B------:R-:W-:Y:S01]  /*45b0*/  IMAD.MOV.U32 R31, RZ, RZ, R251 ;  /* 0x000000ffff1f7224 */ /* 0x000fe200078e00fb */
[----:B------:R-:W-:Y:S01]  /*45c0*/  HMMA.16816.F32.BF16 R108, R4, R20, R92 ;  /* 0x00000014046c723c */ /* 0x000fe2000004185c */
[----:B------:R-:W-:-:S07]  /*45d0*/  IMAD.MOV.U32 R30, RZ, RZ, R59 ;  /* 0x000000ffff1e7224 */ /* 0x000fce00078e003b */
[C---:B------:R-:W-:Y:S01]  /*45e0*/  HMMA.16816.F32.BF16 R92, R4.reuse, R16, R68 ;  /* 0x00000010045c723c */ /* 0x040fe20000041844 */
[----:B------:R-:W-:Y:S07]  /*45f0*/  LDSM.16.MT88.4 R16, [R236+0x6900] ;  /* 0x00690000ec10783b */ /* 0x000fee0000004200 */
[C---:B------:R-:W-:Y:S08]  /*4600*/  HMMA.16816.F32.BF16 R64, R4.reuse, R12, R48 ;  /* 0x0000000c0440723c */ /* 0x040ff00000041830 */
[C---:B------:R-:W-:Y:S01]  /*4610*/  HMMA.16816.F32.BF16 R52, R4.reuse, R14, R40 ;  /* 0x0000000e0434723c */ /* 0x040fe20000041828 */
[----:B------:R-:W1:Y:S07]  /*4620*/  LDSM.16.MT88.4 R12, [R143+0x6900] ;  /* 0x006900008f0c783b */ /* 0x000e6e0000004200 */
[C---:B------:R-:W-:Y:S07]  /*4630*/  HMMA.16816.F32.BF16 R176, R4.reuse, R28, R112 ;  /* 0x0000001c04b0723c */ /* 0x040fee0000041870 */
[----:B------:R-:W-:Y:S01]  /*4640*/  IMAD.MOV.U32 R28, RZ, RZ, R169 ;  /* 0x000000ffff1c7224 */ /* 0x000fe200078e00a9 */
[----:B----4-:R-:W-:Y:S01]  /*4650*/  HMMA.16816.F32.BF16 R112, R4, R26, R100 ;  /* 0x0000001a0470723c */ /* 0x010fe20000041864 */
[----:B------:R-:W-:-:S03]  /*4660*/  IMAD.MOV.U32 R29, RZ, RZ, R168 ;  /* 0x000000ffff1d7224 */ /* 0x000fc600078e00a8 */
[----:B------:R-:W-:Y:S01]  /*4670*/  MOV R127, R28 ;  /* 0x0000001c007f7202 */ /* 0x000fe20000000f00 */
[----:B------:R-:W-:Y:S02]  /*4680*/  IMAD.MOV.U32 R28, RZ, RZ, R249 ;  /* 0x000000ffff1c7224 */ /* 0x000fe400078e00f9 */
[----:B------:R-:W-:Y:S01]  /*4690*/  IMAD.MOV.U32 R100, RZ, RZ, R250 ;  /* 0x000000ffff647224 */ /* 0x000fe200078e00fa */
[----:B------:R-:W-:Y:S01]  /*46a0*/  HMMA.16816.F32.BF16 R168, R4, R24, R104 ;  /* 0x0000001804a8723c */ /* 0x000fe20000041868 */
[----:B------:R2:W-:Y:S01]  /*46b0*/  MUFU.EX2 R250, R10 ;  /* 0x0000000a00fa7308 */ /* 0x0005e20000000800 */
[----:B------:R-:W-:Y:S01]  /*46c0*/  IMAD.MOV.U32 R102, RZ, RZ, R252 ;  /* 0x000000ffff667224 */ /* 0x000fe200078e00fc */
[----:B------:R-:W4:Y:S01]  /*46d0*/  LDSM.16.MT88.4 R24, [R0+0x6900] ;  /* 0x006900000018783b */ /* 0x000f220000004200 */
[----:B------:R-:W-:Y:S02]  /*46e0*/  IMAD.MOV.U32 R101, RZ, RZ, R29 ;  /* 0x000000ffff657224 */ /* 0x000fe400078e001d */
[----:B------:R-:W-:-:S02]  /*46f0*/  IMAD.MOV.U32 R103, RZ, RZ, R57 ;  /* 0x000000ffff677224 */ /* 0x000fc400078e0039 */
[----:B------:R-:W-:Y:S01]  /*4700*/  IMAD.MOV.U32 R29, RZ, RZ, R58 ;  /* 0x000000ffff1d7224 */ /* 0x000fe200078e003a */
[----:B---3--:R-:W-:Y:S01]  /*4710*/  HMMA.16816.F32.BF16 R48, R4, R34, R36 ;  /* 0x000000220430723c */ /* 0x008fe20000041824 */
[----:B--2---:R-:W-:-:S07]  /*4720*/  FFMA.FTZ R10, R126, c[0x0][0x2d0], -R9 ;  /* 0x0000b4007e0a7a23 */ /* 0x004fce0000010809 */
[C---:B------:R-:W-:Y:S01]  /*4730*/  HMMA.16816.F32.BF16 R104, R4.reuse, R22, R84 ;  /* 0x000000160468723c */ /* 0x040fe20000041854 */
[----:B------:R-:W-:Y:S01]  /*4740*/  IMAD.MOV.U32 R126, RZ, RZ, R60 ;  /* 0x000000ffff7e7224 */ /* 0x000fe200078e003c */
[----:B------:R2:W3:Y:S06]  /*4750*/  MUFU.EX2 R20, R10 ;  /* 0x0000000a00147308 */ /* 0x0004ec0000000800 */
[C---:B-1----:R-:W-:Y:S08]  /*4760*/  HMMA.16816.F32.BF16 R40, R4.reuse, R12, R76 ;  /* 0x0000000c0428723c */ /* 0x042ff0000004184c */
[----:B------:R-:W-:Y:S01]  /*4770*/  HMMA.16816.F32.BF16 R36, R4, R14, R96 ;  /* 0x0000000e0424723c */ /* 0x000fe20000041860 */
[----:B------:R-:W-:Y:S01]  /*4780*/  LDSM.16.MT88.4 R12, [R2+0x7100] ;  /* 0x00710000020c783b */ /* 0x000fe20000004200 */
[----:B--2---:R-:W-:-:S02]  /*4790*/  FFMA.FTZ R10, R124, c[0x0][0x2d0], -R9 ;  /* 0x0000b4007c0a7a23 */ /* 0x004fc40000010809 */
[----:B------:R-:W-:Y:S02]  /*47a0*/  IMAD.MOV.U32 R124, RZ, RZ, R61 ;  /* 0x000000ffff7c7224 */ /* 0x000fe400078e003d */
[----:B------:R1:W-:Y:S02]  /*47b0*/  MUFU.EX2 R252, R10 ;  /* 0x0000000a00fc7308 */ /* 0x0003e40000000800 */
[C---:B------:R-:W-:Y:S01]  /*47c0*/  HMMA.16816.F32.BF16 R44, R4.reuse, R32, R44 ;  /* 0x00000020042c723c */ /* 0x040fe2000004182c */
[----:B------:R-:W-:Y:S07]  /*47d0*/  LDSM.16.MT88.4 R32, [R0+0x4100] ;  /* 0x004100000020783b */ /* 0x000fee0000004200 */
[----:B----4-:R-:W-:Y:S01]  /*47e0*/  HMMA.16816.F32.BF16 R76, R4, R24, R164 ;  /* 0x00000018044c723c */ /* 0x010fe200000418a4 */
[----:B-1----:R-:W-:Y:S01]  /*47f0*/  FFMA.FTZ R10, R125, c[0x0][0x2d0], -R9 ;  /* 0x0000b4007d0a7a23 */ /* 0x002fe20000010809 */
[----:B------:R-:W-:-:S06]  /*4800*/  MOV R125, R56 ;  /* 0x00000038007d7202 */ /* 0x000fcc0000000f00 */
[C---:B------:R-:W-:Y:S01]  /*4810*/  HMMA.16816.F32.BF16 R68, R4.reuse, R26, R148 ;  /* 0x0000001a0444723c */ /* 0x040fe20000041894 */
[----:B------:R-:W-:Y:S01]  /*4820*/  IMAD.MOV.U32 R167, RZ, RZ, R103 ;  /* 0x000000ffffa77224 */ /* 0x000fe200078e0067 */
[----:B------:R1:W2:Y:S01]  /*4830*/  MUFU.EX2 R251, R10 ;  /* 0x0000000a00fb7308 */ /* 0x0002a20000000800 */
[----:B------:R-:W-:Y:S04]  /*4840*/  LDSM.16.MT88.4 R24, [R236+0x1100] ;  /* 0x00110000ec18783b */ /* 0x000fe80000004200 */
[----:B------:R-:W-:Y:S01]  /*4850*/  IMAD.MOV.U32 R148, RZ, RZ, R30 ;  /* 0x000000ffff947224 */ /* 0x000fe200078e001e */
[----:B------:R-:W-:Y:S01]  /*4860*/  HMMA.16816.F32.BF16 R56, R4, R16, R116 ;  /* 0x000000100438723c */ /* 0x000fe20000041874 */
[----:B------:R-:W-:Y:S01]  /*4870*/  IMAD.MOV.U32 R149, RZ, RZ, R31 ;  /* 0x000000ffff957224 */ /* 0x000fe200078e001f */
[----:B------:R-:W-:Y:S01]  /*4880*/  MOV R150, R28 ;  /* 0x0000001c00967202 */ /* 0x000fe20000000f00 */
[----:B------:R-:W-:-:S02]  /*4890*/  IMAD.MOV.U32 R151, RZ, RZ, R29 ;  /* 0x000000ffff977224 */ /* 0x000fc400078e001d */
[----:B------:R-:W-:Y:S02]  /*48a0*/  LDSM.16.MT88.4 R28, [R143+0x1100] ;  /* 0x001100008f1c783b */ /* 0x000fe40000004200 */
[----:B---3--:R-:W-:Y:S01]  /*48b0*/  MOV R117, R20 ;  /* 0x0000001400757202 */ /* 0x008fe20000000f00 */
[----:B------:R-:W-:Y:S01]  /*48c0*/  IMAD.MOV.U32 R119, RZ, RZ, R62 ;  /* 0x000000ffff777224 */ /* 0x000fe200078e003e */
[----:B------:R-:W3:Y:S01]  /*48d0*/  LDSM.16.MT88.4 R20, [R2+0x1100] ;  /* 0x001100000214783b */ /* 0x000ee20000004200 */
[----:B-1----:R-:W-:Y:S02]  /*48e0*/  FFMA.FTZ R10, R132, c[0x0][0x2d0], -R8 ;  /* 0x0000b400840a7a23 */ /* 0x002fe40000010808 */
[----:B------:R-:W-:Y:S02]  /*48f0*/  IMAD.MOV.U32 R118, RZ, RZ, R63 ;  /* 0x000000ffff767224 */ /* 0x000fe400078e003f */
[----:B------:R-:W-:Y:S01]  /*4900*/  HMMA.16816.F32.BF16 R60, R4, R18, R120 ;  /* 0x00000012043c723c */ /* 0x000fe20000041878 */
[----:B------:R1:W-:Y:S01]  /*4910*/  MUFU.EX2 R249, R10 ;  /* 0x0000000a00f97308 */ /* 0x0003e20000000800 */
[----:B------:R-:W4:Y:S01]  /*4920*/  LDSM.16.MT88.4 R16, [R2+0x4100] ;  /* 0x004100000210783b */ /* 0x000f220000004200 */
[----:B------:R-:W-:-:S04]  /*4930*/  IMAD.MOV.U32 R116, RZ, RZ, R248 ;  /* 0x000000ffff747224 */ /* 0x000fc800078e00f8 */
[----:B------:R-:W-:Y:S01]  /*4940*/  IMAD.MOV.U32 R120, RZ, RZ, R246 ;  /* 0x000000ffff787224 */ /* 0x000fe200078e00f6 */
[----:B------:R-:W-:Y:S01]  /*4950*/  MOV R121, R247 ;  /* 0x000000f700797202 */ /* 0x000fe20000000f00 */
[----:B------:R-:W-:Y:S01]  /*4960*/  IMAD.MOV.U32 R123, RZ, RZ, R100 ;  /* 0x000000ffff7b7224 */ /* 0x000fe200078e0064 */
[----:B------:R-:W-:Y:S01]  /*4970*/  F2FP.BF16.PACK_AB R4, R117, R250 ;  /* 0x000000fa7504723e */ /* 0x000fe200000010ff */
[----:B------:R-:W-:Y:S01]  /*4980*/  IMAD.MOV.U32 R122, RZ, RZ, R101 ;  /* 0x000000ffff7a7224 */ /* 0x000fe200078e0065 */
[----:B--2---:R-:W-:Y:S01]  /*4990*/  F2FP.BF16.PACK_AB R6, R251, R252 ;  /* 0x000000fcfb06723e */ /* 0x004fe200000010ff */
[----:B-1----:R-:W-:-:S04]  /*49a0*/  FFMA.FTZ R10, R134, c[0x0][0x2d0], -R8 ;  /* 0x0000b400860a7a23 */ /* 0x002fc80000010808 */
[----:B------:R1:W2:Y:S02]  /*49b0*/  MUFU.EX2 R248, R10 ;  /* 0x0000000a00f87308 */ /* 0x0002a40000000800 */
[----:B-1----:R-:W-:Y:S01]  /*49c0*/  FFMA.FTZ R10, R133, c[0x0][0x2d0], -R8 ;  /* 0x0000b400850a7a23 */ /* 0x002fe20000010808 */
[----:B--2---:R-:W-:-:S05]  /*49d0*/  F2FP.BF16.PACK_AB R5, R248, R249 ;  /* 0x000000f9f805723e */ /* 0x004fca00000010ff */
[----:B------:R1:W-:Y:S02]  /*49e0*/  MUFU.EX2 R246, R10 ;  /* 0x0000000a00f67308 */ /* 0x0003e40000000800 */
[----:B-1----:R-:W-:-:S06]  /*49f0*/  FFMA.FTZ R10, R135, c[0x0][0x2d0], -R8 ;  /* 0x0000b400870a7a23 */ /* 0x002fcc0000010808 */
[----:B------:R-:W1:Y:S02]  /*4a00*/  MUFU.EX2 R247, R10 ;  /* 0x0000000a00f77308 */ /* 0x000e640000000800 */
[----:B-1----:R-:W-:Y:S01]  /*4a10*/  F2FP.BF16.PACK_AB R7, R247, R246 ;  /* 0x000000f6f707723e */ /* 0x002fe200000010ff */
[----:B------:R-:W-:-:S06]  /*4a20*/  IMAD.MOV.U32 R10, RZ, RZ, R102 ;  /* 0x000000ffff0a7224 */ /* 0x000fcc00078e0066 */
[C---:B---3--:R-:W-:Y:S08]  /*4a30*/  HMMA.16816.F32.BF16 R100, R4.reuse, R20, R160 ;  /* 0x000000140464723c */ /* 0x048ff000000418a0 */
[C---:B------:R-:W-:Y:S01]  /*4a40*/  HMMA.16816.F32.BF16 R80, R4.reuse, R22, R80 ;  /* 0x000000160450723c */ /* 0x040fe20000041850 */
[----:B------:R-:W-:Y:S07]  /*4a50*/  LDSM.16.MT88.4 R20, [R0+0x1100] ;  /* 0x001100000014783b */ /* 0x000fee0000004200 */
[C---:B------:R-:W-:Y:S08]  /*4a60*/  HMMA.16816.F32.BF16 R88, R4.reuse, R12, R88 ;  /* 0x0000000c0458723c */ /* 0x040ff00000041858 */
[C---:B------:R-:W-:Y:S01]  /*4a70*/  HMMA.16816.F32.BF16 R96, R4.reuse, R14, R128 ;  /* 0x0000000e0460723c */ /* 0x040fe20000041880 */
[----:B------:R-:W1:Y:S07]  /*4a80*/  LDSM.16.MT88.4 R12, [R236+0x4100] ;  /* 0x00410000ec0c783b */ /* 0x000e6e0000004200 */
[C---:B----4-:R-:W-:Y:S08]  /*4a90*/  HMMA.16816.F32.BF16 R132, R4.reuse, R16, R144 ;  /* 0x000000100484723c */ /* 0x050ff00000041890 */
[C---:B------:R-:W-:Y:S01]  /*4aa0*/  HMMA.16816.F32.BF16 R84, R4.reuse, R18, R136 ;  /* 0x000000120454723c */ /* 0x040fe20000041888 */
[----:B------:R-:W2:Y:S07]  /*4ab0*/  LDSM.16.MT88.4 R16, [R143+0x4100] ;  /* 0x004100008f10783b */ /* 0x000eae0000004200 */
[C---:B------:R-:W-:Y:S07]  /*4ac0*/  HMMA.16816.F32.BF16 R144, R4.reuse, R28, R176 ;  /* 0x0000001c0490723c */ /* 0x040fee00000418b0 */
        /* <DEDUP_REMOVED lines=8> */
[C---:B------:R-:W-:Y:S01]  /*4b50*/  HMMA.16816.F32.BF16 R160, R4.reuse, R26, R112 ;  /* 0x0000001a04a0723c */ /* 0x040fe20000041870 */
[----:B------:R-:W-:Y:S02]  /*4b60*/  IMAD.MOV.U32 R170, RZ, RZ, R116 ;  /* 0x000000ffffaa7224 */ /* 0x000fe400078e0074 */
[----:B------:R-:W-:Y:S02]  /*4b70*/  IMAD.MOV.U32 R169, RZ, RZ, R117 ;  /* 0x000000ffffa97224 */ /* 0x000fe400078e0075 */
[----:B------:R-:W-:Y:S02]  /*4b80*/  IMAD.MOV.U32 R168, RZ, RZ, R118 ;  /* 0x000000ffffa87224 */ /* 0x000fe400078e0076 */
[----:B------:R-:W-:Y:S01]  /*4b90*/  IMAD.MOV.U32 R25, RZ, RZ, R119 ;  /* 0x000000ffff197224 */ /* 0x000fe200078e0077 */
[----:B-1----:R-:W-:Y:S01]  /*4ba0*/  HMMA.16816.F32.BF16 R128, R4, R12, R64 ;  /* 0x0000000c0480723c */ /* 0x002fe20000041840 */
[----:B------:R-:W-:Y:S01]  /*4bb0*/  MOV R26, R125 ;  /* 0x0000007d001a7202 */ /* 0x000fe20000000f00 */
[----:B------:R-:W-:-:S02]  /*4bc0*/  IMAD.MOV.U32 R27, RZ, RZ, R124 ;  /* 0x000000ffff1b7224 */ /* 0x000fc400078e007c */
[----:B------:R-:W-:Y:S02]  /*4bd0*/  FFMA.FTZ R10, R181, c[0x0][0x2d0], -R9 ;  /* 0x0000b400b50a7a23 */ /* 0x000fe40000010809 */
[----:B------:R-:W-:Y:S02]  /*4be0*/  IMAD.MOV.U32 R171, RZ, RZ, R148 ;  /* 0x000000ffffab7224 */ /* 0x000fe400078e0094 */
[C---:B------:R-:W-:Y:S07]  /*4bf0*/  HMMA.16816.F32.BF16 R116, R4.reuse, R20, R108 ;  /* 0x000000140474723c */ /* 0x040fee000004186c */
[----:B------:R-:W-:Y:S01]  /*4c00*/  IMAD.MOV.U32 R109, RZ, RZ, R126 ;  /* 0x000000ffff6d7224 */ /* 0x000fe200078e007e */
[----:B------:R-:W-:Y:S01]  /*4c10*/  HMMA.16816.F32.BF16 R120, R4, R14, R52 ;  /* 0x0000000e0478723c */ /* 0x000fe20000041834 */
[----:B------:R-:W-:Y:S01]  /*4c20*/  IMAD.MOV.U32 R110, RZ, RZ, R127 ;  /* 0x000000ffff6e7224 */ /* 0x000fe200078e007f */
[----:B------:R-:W1:Y:S01]  /*4c30*/  LDSM.16.MT88.4 R12, [R143+0x7100] ;  /* 0x007100008f0c783b */ /* 0x000e620000004200 */
[----:B------:R-:W-:Y:S01]  /*4c40*/  IMAD.MOV.U32 R111, RZ, RZ, R224 ;  /* 0x000000ffff6f7224 */ /* 0x000fe200078e00e0 */
[----:B------:R-:W-:Y:S01]  /*4c50*/  MOV R21, R24 ;  /* 0x0000001800157202 */ /* 0x000fe20000000f00 */
[----:B------:R3:W-:Y:S01]  /*4c60*/  MUFU.EX2 R224, R10 ;  /* 0x0000000a00e07308 */ /* 0x0007e20000000800 */
[----:B------:R-:W-:-:S02]  /*4c70*/  IMAD.MOV.U32 R108, RZ, RZ, R227 ;  /* 0x000000ffff6c7224 */ /* 0x000fc400078e00e3 */
[----:B--2---:R-:W-:Y:S01]  /*4c80*/  HMMA.16816.F32.BF16 R124, R4, R16, R92 ;  /* 0x00000010047c723c */ /* 0x004fe2000004185c */
[----:B------:R-:W-:Y:S01]  /*4c90*/  IMAD.MOV.U32 R20, RZ, RZ, R111 ;  /* 0x000000ffff147224 */ /* 0x000fe200078e006f */
[----:B------:R-:W-:-:S06]  /*4ca0*/  MOV R111, R215 ;  /* 0x000000d7006f7202 */ /* 0x000fcc0000000f00 */
[----:B------:R-:W-:Y:S01]  /*4cb0*/  HMMA.16816.F32.BF16 R136, R4, R18, R72 ;  /* 0x000000120488723c */ /* 0x000fe20000041848 */
[----:B------:R-:W2:Y:S01]  /*4cc0*/  LDSM.16.MT88.4 R16, [R236+0x7100] ;  /* 0x00710000ec10783b */ /* 0x000ea20000004200 */
[----:B---3--:R-:W-:Y:S01]  /*4cd0*/  FFMA.FTZ R10, R180, c[0x0][0x2d0], -R9 ;  /* 0x0000b400b40a7a23 */ /* 0x008fe20000010809 */
[----:B------:R-:W-:Y:S01]  /*4ce0*/  MOV R180, R109 ;  /* 0x0000006d00b47202 */ /* 0x000fe20000000f00 */
[----:B------:R-:W-:-:S04]  /*4cf0*/  IMAD.MOV.U32 R109, RZ, RZ, R27 ;  /* 0x000000ffff6d7224 */ /* 0x000fc800078e001b */
[C---:B------:R-:W-:Y:S01]  /*4d00*/  HMMA.16816.F32.BF16 R172, R4.reuse, R30, R172 ;  /* 0x0000001e04ac723c */ /* 0x040fe200000418ac */
[----:B------:R3:W4:Y:S01]  /*4d10*/  MUFU.EX2 R227, R10 ;  /* 0x0000000a00e37308 */ /* 0x0007220000000800 */
[----:B------:R-:W-:Y:S02]  /*4d20*/  IMAD.MOV.U32 R73, RZ, RZ, R225 ;  /* 0x000000ffff497224 */ /* 0x000fe400078e00e1 */
[----:B------:R-:W-:Y:S02]  /*4d30*/  IMAD.MOV.U32 R74, RZ, RZ, R20 ;  /* 0x000000ffff4a7224 */ /* 0x000fe400078e0014 */
[----:B------:R-:W-:Y:S02]  /*4d40*/  IMAD.MOV.U32 R75, RZ, RZ, R21 ;  /* 0x000000ffff4b7224 */ /* 0x000fe400078e0015 */
[----:B------:R-:W-:Y:S01]  /*4d50*/  IMAD.MOV.U32 R30, RZ, RZ, R149 ;  /* 0x000000ffff1e7224 */ /* 0x000fe200078e0095 */
[----:B------:R-:W-:Y:S01]  /*4d60*/  HMMA.16816.F32.BF16 R112, R4, R32, R44 ;  /* 0x000000200470723c */ /* 0x000fe2000004182c */
[----:B------:R-:W-:-:S04]  /*4d70*/  IMAD.MOV.U32 R31, RZ, RZ, R150 ;  /* 0x000000ffff1f7224 */ /* 0x000fc800078e0096 */
[----:B------:R-:W-:Y:S02]  /*4d80*/  IMAD.MOV.U32 R181, RZ, RZ, R31 ;  /* 0x000000ffffb57224 */ /* 0x000fe400078e001f */
[----:B---3--:R-:W-:Y:S01]  /*4d90*/  FFMA.FTZ R10, R141, c[0x0][0x2d0], -R9 ;  /* 0x0000b4008d0a7a23 */ /* 0x008fe20000010809 */
[C---:B------:R-:W-:Y:S01]  /*4da0*/  HMMA.16816.F32.BF16 R148, R4.reuse, R22, R104 ;  /* 0x000000160494723c */ /* 0x040fe20000041868 */
[----:B------:R-:W-:Y:S02]  /*4db0*/  IMAD.MOV.U32 R141, RZ, RZ, R226 ;  /* 0x000000ffff8d7224 */ /* 0x000fe400078e00e2 */
[----:B------:R3:W-:Y:S04]  /*4dc0*/  MUFU.EX2 R226, R10 ;  /* 0x0000000a00e27308 */ /* 0x0007e80000000800 */
[----:B------:R-:W-:Y:S01]  /*4dd0*/  IMAD.MOV.U32 R23, RZ, RZ, R110 ;  /* 0x000000ffff177224 */ /* 0x000fe200078e006e */
[----:B-1----:R-:W-:Y:S01]  /*4de0*/  HMMA.16816.F32.BF16 R92, R4, R12, R40 ;  /* 0x0000000c045c723c */ /* 0x002fe20000041828 */
[----:B------:R-:W-:-:S07]  /*4df0*/  IMAD.MOV.U32 R110, RZ, RZ, R26 ;  /* 0x000000ffff6e7224 */ /* 0x000fce00078e001a */
[C---:B------:R-:W-:Y:S01]  /*4e00*/  HMMA.16816.F32.BF16 R52, R4.reuse, R14, R36 ;  /* 0x0000000e0434723c */ /* 0x040fe20000041824 */
[----:B------:R-:W-:Y:S01]  /*4e10*/  LDSM.16.MT88.4 R12, [R2+0x7900] ;  /* 0x00790000020c783b */ /* 0x000fe20000004200 */
[----:B---3--:R-:W-:Y:S02]  /*4e20*/  FFMA.FTZ R10, R142, c[0x0][0x2d0], -R9 ;  /* 0x0000b4008e0a7a23 */ /* 0x008fe40000010809 */
[----:B------:R-:W-:Y:S02]  /*4e30*/  IMAD.MOV.U32 R142, RZ, RZ, R25 ;  /* 0x000000ffff8e7224 */ /* 0x000fe400078e0019 */
[----:B------:R-:W1:Y:S01]  /*4e40*/  LDSM.16.MT88.4 R24, [R0+0x7100] ;  /* 0x007100000018783b */ /* 0x000e620000004200 */
[----:B------:R3:W-:Y:S01]  /*4e50*/  MUFU.EX2 R225, R10 ;  /* 0x0000000a00e17308 */ /* 0x0007e20000000800 */
[C---:B------:R-:W-:Y:S02]  /*4e60*/  HMMA.16816.F32.BF16 R104, R4.reuse, R34, R48 ;  /* 0x000000220468723c */ /* 0x040fe40000041830 */
[----:B------:R-:W-:Y:S06]  /*4e70*/  LDSM.16.MT88.4 R32, [R0+0x4900] ;  /* 0x004900000020783b */ /* 0x000fec0000004200 */
[----:B--2---:R-:W-:Y:S01]  /*4e80*/  HMMA.16816.F32.BF16 R48, R4, R16, R56 ;  /* 0x000000100430723c */ /* 0x004fe20000041838 */
[----:B---3--:R-:W-:-:S07]  /*4e90*/  FFMA.FTZ R10, R183, c[0x0][0x2d0], -R8 ;  /* 0x0000b400b70a7a23 */ /* 0x008fce0000010808 */
[----:B------:R-:W-:Y:S01]  /*4ea0*/  HMMA.16816.F32.BF16 R44, R4, R18, R60 ;  /* 0x00000012042c723c */ /* 0x000fe2000004183c */
[----:B------:R-:W2:Y:S01]  /*4eb0*/  LDSM.16.MT88.4 R16, [R2+0x4900] ;  /* 0x004900000210783b */ /* 0x000ea20000004200 */
[----:B------:R-:W-:Y:S01]  /*4ec0*/  IMAD.MOV.U32 R183, RZ, RZ, R214 ;  /* 0x000000ffffb77224 */ /* 0x000fe200078e00d6 */
[----:B------:R3:W-:Y:S02]  /*4ed0*/  MUFU.EX2 R215, R10 ;  /* 0x0000000a00d77308 */ /* 0x0007e40000000800 */
[----:B---3--:R-:W-:-:S03]  /*4ee0*/  FFMA.FTZ R10, R212, c[0x0][0x2d0], -R8 ;  /* 0x0000b400d40a7a23 */ /* 0x008fc60000010808 */
[C---:B-1----:R-:W-:Y:S03]  /*4ef0*/  HMMA.16816.F32.BF16 R40, R4.reuse, R24, R76 ;  /* 0x000000180428723c */ /* 0x042fe6000004184c */
[----:B------:R1:W3:Y:S05]  /*4f00*/  MUFU.EX2 R214, R10 ;  /* 0x0000000a00d67308 */ /* 0x0002ea0000000800 */
[----:B------:R-:W-:Y:S01]  /*4f10*/  HMMA.16816.F32.BF16 R36, R4, R26, R68 ;  /* 0x0000001a0424723c */ /* 0x000fe20000041844 */
[----:B------:R-:W-:Y:S06]  /*4f20*/  LDSM.16.MT88.4 R24, [R236+0x1900] ;  /* 0x00190000ec18783b */ /* 0x000fec0000004200 */
[----:B----4-:R-:W-:Y:S01]  /*4f30*/  F2FP.BF16.PACK_AB R4, R227, R224 ;  /* 0x000000e0e304723e */ /* 0x010fe200000010ff */
[--C-:B-1----:R-:W-:Y:S01]  /*4f40*/  FFMA.FTZ R10, R182, c[0x0][0x2d0], -R8.reuse ;  /* 0x0000b400b60a7a23 */ /* 0x102fe20000010808 */
[----:B---3--:R-:W-:Y:S01]  /*4f50*/  F2FP.BF16.PACK_AB R5, R214, R215 ;  /* 0x000000d7d605723e */ /* 0x008fe200000010ff */
[----:B------:R-:W-:Y:S01]  /*4f60*/  IMAD.MOV.U32 R182, RZ, RZ, R23 ;  /* 0x000000ffffb67224 */ /* 0x000fe200078e0017 */
[----:B------:R-:W-:Y:S01]  /*4f70*/  F2FP.BF16.PACK_AB R6, R225, R226 ;  /* 0x000000e2e106723e */ /* 0x000fe200000010ff */
[----:B------:R-:W1:Y:S01]  /*4f80*/  LDSM.16.MT88.4 R20, [R2+0x1900] ;  /* 0x001900000214783b */ /* 0x000e620000004200 */
[----:B------:R3:W-:Y:S02]  /*4f90*/  MUFU.EX2 R212, R10 ;  /* 0x0000000a00d47308 */ /* 0x0007e40000000800 */
[----:B---3--:R-:W-:-:S06]  /*4fa0*/  FFMA.FTZ R10, R213, c[0x0][0x2d0], -R8 ;  /* 0x0000b400d50a7a23 */ /* 0x008fcc0000010808 */
[----:B------:R-:W3:Y:S02]  /*4fb0*/  MUFU.EX2 R213, R10 ;  /* 0x0000000a00d57308 */ /* 0x000ee40000000800 */
[----:B---3--:R-:W-:Y:S02]  /*4fc0*/  F2FP.BF16.PACK_AB R7, R213, R212 ;  /* 0x000000d4d507723e */ /* 0x008fe400000010ff */
[----:B------:R-:W-:-:S05]  /*4fd0*/  MOV R10, R73 ;  /* 0x00000049000a7202 */ /* 0x000fca0000000f00 */
[C---:B------:R-:W-:Y:S07]  /*4fe0*/  HMMA.16816.F32.BF16 R76, R4.reuse, R12, R88 ;  /* 0x0000000c044c723c */ /* 0x040fee0000041858 */
[----:B------:R-:W-:Y:S01]  /*4ff0*/  IMAD.MOV.U32 R90, RZ, RZ, R30 ;  /* 0x000000ffff5a7224 */ /* 0x000fe200078e001e */
[C---:B------:R-:W-:Y:S01]  /*5000*/  HMMA.16816.F32.BF16 R64, R4.reuse, R14, R96 ;  /* 0x0000000e0440723c */ /* 0x040fe20000041860 */
[----:B------:R-:W3:Y:S01]  /*5010*/  LDSM.16.MT88.4 R12, [R236+0x4900] ;  /* 0x00490000ec0c783b */ /* 0x000ee20000004200 */
[----:B------:R-:W-:Y:S01]  /*5020*/  IMAD.MOV.U32 R88, RZ, RZ, R28 ;  /* 0x000000ffff587224 */ /* 0x000fe200078e001c */
[----:B------:R-:W-:Y:S01]  /*5030*/  MOV R89, R29 ;  /* 0x0000001d00597202 */ /* 0x000fe20000000f00 */
[----:B------:R-:W-:Y:S01]  /*5040*/  IMAD.MOV.U32 R91, RZ, RZ, R74 ;  /* 0x000000ffff5b7224 */ /* 0x000fe200078e004a */
[----:B------:R-:W-:Y:S02]  /*5050*/  LDSM.16.MT88.4 R28, [R143+0x1900] ;  /* 0x001900008f1c783b */ /* 0x000fe40000004200 */
[----:B------:R-:W-:Y:S01]  /*5060*/  IMAD.MOV.U32 R98, RZ, RZ, R108 ;  /* 0x000000ffff627224 */ /* 0x000fe200078e006c */
[----:B--2---:R-:W-:Y:S01]  /*5070*/  HMMA.16816.F32.BF16 R132, R4, R16, R132 ;  /* 0x000000100484723c */ /* 0x004fe20000041884 */
[----:B------:R-:W-:-:S02]  /*5080*/  IMAD.MOV.U32 R97, RZ, RZ, R109 ;  /* 0x000000ffff617224 */ /* 0x000fc400078e006d */
[----:B------:R-:W-:Y:S02]  /*5090*/  IMAD.MOV.U32 R96, RZ, RZ, R110 ;  /* 0x000000ffff607224 */ /* 0x000fe400078e006e */
[----:B------:R-:W-:-:S03]  /*50a0*/  IMAD.MOV.U32 R99, RZ, RZ, R75 ;  /* 0x000000ffff637224 */ /* 0x000fc600078e004b */
[C---:B------:R-:W-:Y:S01]  /*50b0*/  HMMA.16816.F32.BF16 R60, R4.reuse, R18, R84 ;  /* 0x00000012043c723c */ /* 0x040fe20000041854 */
[----:B------:R-:W2:Y:S07]  /*50c0*/  LDSM.16.MT88.4 R16, [R143+0x4900] ;  /* 0x004900008f10783b */ /* 0x000eae0000004200 */
[C---:B-1----:R-:W-:Y:S08]  /*50d0*/  HMMA.16816.F32.BF16 R100, R4.reuse, R20, R100 ;  /* 0x000000140464723c */ /* 0x042ff00000041864 */
[C---:B------:R-:W-:Y:S01]  /*50e0*/  HMMA.16816.F32.BF16 R56, R4.reuse, R22, R80 ;  /* 0x000000160438723c */ /* 0x040fe20000041850 */
[----:B------:R-:W1:Y:S07]  /*50f0*/  LDSM.16.MT88.4 R20, [R0+0x1900] ;  /* 0x001900000014783b */ /* 0x000e6e0000004200 */
[C---:B------:R-:W-:Y:S07]  /*5100*/  HMMA.16816.F32.BF16 R72, R4.reuse, R26, R160 ;  /* 0x0000001a0448723c */ /* 0x040fee00000418a0 */
[----:B------:R-:W-:Y:S01]  /*5110*/  IMAD.MOV.U32 R163, RZ, RZ, R88 ;  /* 0x000000ffffa37224 */ /* 0x000fe200078e0058 */
[----:B---3--:R-:W-:Y:S01]  /*5120*/  HMMA.16816.F32.BF16 R128, R4, R12, R128 ;  /* 0x0000000c0480723c */ /* 0x008fe20000041880 */
[----:B------:R-:W-:Y:S01]  /*5130*/  IMAD.MOV.U32 R162, RZ, RZ, R89 ;  /* 0x000000ffffa27224 */ /* 0x000fe200078e0059 */
[----:B------:R-:W-:Y:S01]  /*5140*/  MOV R160, R91 ;  /* 0x0000005b00a07202 */ /* 0x000fe20000000f00 */
[----:B------:R-:W-:-:S05]  /*5150*/  IMAD.MOV.U32 R161, RZ, RZ, R90 ;  /* 0x000000ffffa17224 */ /* 0x000fca00078e005a */
        /* <DEDUP_REMOVED lines=9> */
[----:B------:R-:W-:Y:S01]  /*51f0*/  MOV R29, R111 ;  /* 0x0000006f001d7202 */ /* 0x000fe20000000f00 */
[C---:B------:R-:W-:Y:S08]  /*5200*/  HMMA.16816.F32.BF16 R68, R4.reuse, R30, R172 ;  /* 0x0000001e0444723c */ /* 0x040ff000000418ac */
[C---:B------:R-:W-:Y:S01]  /*5210*/  HMMA.16816.F32.BF16 R108, R4.reuse, R24, R164 ;  /* 0x00000018046c723c */ /* 0x040fe200000418a4 */
[----:B------:R-:W-:Y:S07]  /*5220*/  LDSM.16.MT88.4 R24, [R2+0x2100] ;  /* 0x002100000218783b */ /* 0x000fee0000004200 */
[C---:B------:R-:W-:Y:S07]  /*5230*/  HMMA.16816.F32.BF16 R164, R4.reuse, R34, R104 ;  /* 0x0000002204a4723c */ /* 0x040fee0000041868 */
[----:B------:R-:W-:Y:S01]  /*5240*/  IMAD.MOV.U32 R104, RZ, RZ, R10 ;  /* 0x000000ffff687224 */ /* 0x000fe200078e000a */
[----:B---3--:R-:W-:Y:S01]  /*5250*/  HMMA.16816.F32.BF16 R148, R4, R14, R52 ;  /* 0x0000000e0494723c */ /* 0x008fe20000041834 */
[----:B------:R-:W-:Y:S01]  /*5260*/  FFMA.FTZ R10, R241, c[0x0][0x2d0], -R9 ;  /* 0x0000b400f10a7a23 */ /* 0x000fe20000010809 */
[----:B------:R-:W-:Y:S01]  /*5270*/  MOV R241, R178 ;  /* 0x000000b200f17202 */ /* 0x000fe20000000f00 */
[----:B------:R-:W-:-:S02]  /*5280*/  IMAD.MOV.U32 R107, RZ, RZ, R179 ;  /* 0x000000ffff6b7224 */ /* 0x000fc400078e00b3 */
[----:B------:R3:W-:Y:S01]  /*5290*/  MUFU.EX2 R178, R10 ;  /* 0x0000000a00b27308 */ /* 0x0007e20000000800 */
[----:B------:R-:W-:Y:S02]  /*52a0*/  IMAD.MOV.U32 R106, RZ, RZ, R176 ;  /* 0x000000ffff6a7224 */ /* 0x000fe400078e00b0 */
[C---:B------:R-:W-:Y:S01]  /*52b0*/  HMMA.16816.F32.BF16 R172, R4.reuse, R12, R92 ;  /* 0x0000000c04ac723c */ /* 0x040fe2000004185c */
[----:B------:R-:W-:Y:S01]  /*52c0*/  IMAD.MOV.U32 R54, RZ, RZ, R168 ;  /* 0x000000ffff367224 */ /* 0x000fe200078e00a8 */
[----:B------:R-:W4:Y:S01]  /*52d0*/  LDSM.16.MT88.4 R12, [R2+0x8100] ;  /* 0x00810000020c783b */ /* 0x000f220000004200 */
[----:B------:R-:W-:Y:S02]  /*52e0*/  IMAD.MOV.U32 R53, RZ, RZ, R169 ;  /* 0x000000ffff357224 */ /* 0x000fe400078e00a9 */
[----:B------:R-:W-:Y:S02]  /*52f0*/  IMAD.MOV.U32 R52, RZ, RZ, R170 ;  /* 0x000000ffff347224 */ /* 0x000fe400078e00aa */
[----:B------:R-:W-:Y:S01]  /*5300*/  IMAD.MOV.U32 R95, RZ, RZ, R182 ;  /* 0x000000ffff5f7224 */ /* 0x000fe200078e00b6 */
[----:B--2---:R-:W-:Y:S01]  /*5310*/  HMMA.16816.F32.BF16 R88, R4, R18, R44 ;  /* 0x000000120458723c */ /* 0x004fe2000004182c */
[----:B------:R-:W-:Y:S01]  /*5320*/  IMAD.MOV.U32 R94, RZ, RZ, R183 ;  /* 0x000000ffff5e7224 */ /* 0x000fe200078e00b7 */
[----:B------:R-:W-:Y:S01]  /*5330*/  MOV R92, R141 ;  /* 0x0000008d005c7202 */ /* 0x000fe20000000f00 */
[----:B------:R-:W-:-:S02]  /*5340*/  IMAD.MOV.U32 R55, RZ, RZ, R180 ;  /* 0x000000ffff377224 */ /* 0x000fc400078e00b4 */
[----:B---3--:R-:W-:Y:S02]  /*5350*/  FFMA.FTZ R10, R235, c[0x0][0x2d0], -R9 ;  /* 0x0000b400eb0a7a23 */ /* 0x008fe40000010809 */
[----:B------:R-:W-:Y:S01]  /*5360*/  IMAD.MOV.U32 R235, RZ, RZ, R171 ;  /* 0x000000ffffeb7224 */ /* 0x000fe200078e00ab */
[----:B------:R-:W-:Y:S01]  /*5370*/  HMMA.16816.F32.BF16 R112, R4, R32, R112 ;  /* 0x000000200470723c */ /* 0x000fe20000041870 */
[----:B------:R2:W-:Y:S01]  /*5380*/  MUFU.EX2 R179, R10 ;  /* 0x0000000a00b37308 */ /* 0x0005e20000000800 */
[----:B------:R-:W-:Y:S02]  /*5390*/  IMAD.MOV.U32 R93, RZ, RZ, R142 ;  /* 0x000000ffff5d7224 */ /* 0x000fe400078e008e */
[----:B------:R-:W-:-:S04]  /*53a0*/  IMAD.MOV.U32 R105, RZ, RZ, R29 ;  /* 0x000000ffff697224 */ /* 0x000fc800078e001d */
[C---:B------:R-:W-:Y:S01]  /*53b0*/  HMMA.16816.F32.BF16 R168, R4.reuse, R16, R48 ;  /* 0x0000001004a8723c */ /* 0x040fe20000041830 */
[----:B------:R-:W3:Y:S06]  /*53c0*/  LDSM.16.MT88.4 R16, [R2+0x5100] ;  /* 0x005100000210783b */ /* 0x000eec0000004200 */
[----:B------:R-:W-:Y:S01]  /*53d0*/  MOV R48, R177 ;  /* 0x000000b100307202 */ /* 0x000fe20000000f00 */
[----:B------:R-:W-:Y:S01]  /*53e0*/  IMAD.MOV.U32 R49, RZ, RZ, R181 ;  /* 0x000000ffff317224 */ /* 0x000fe200078e00b5 */
[----:B-1----:R-:W-:Y:S01]  /*53f0*/  HMMA.16816.F32.BF16 R120, R4, R22, R36 ;  /* 0x000000160478723c */ /* 0x002fe20000041824 */
[----:B--2---:R-:W-:-:S04]  /*5400*/  FFMA.FTZ R10, R242, c[0x0][0x2d0], -R9 ;  /* 0x0000b400f20a7a23 */ /* 0x004fc80000010809 */
[----:B------:R1:W-:Y:S03]  /*5410*/  MUFU.EX2 R177, R10 ;  /* 0x0000000a00b17308 */ /* 0x0003e60000000800 */
[----:B------:R-:W-:Y:S01]  /*5420*/  HMMA.16816.F32.BF16 R180, R4, R20, R40 ;  /* 0x0000001404b4723c */ /* 0x000fe20000041828 */
[----:B------:R-:W2:Y:S06]  /*5430*/  LDSM.16.MT88.4 R20, [R143+0x2100] ;  /* 0x002100008f14783b */ /* 0x000eac0000004200 */
[----:B------:R-:W-:-:S02]  /*5440*/  FFMA.FTZ R4, R245, c[0x0][0x2d0], -R8 ;  /* 0x0000b400f5047a23 */ /* 0x000fc40000010808 */
[----:B------:R-:W-:Y:S02]  /*5450*/  IMAD.MOV.U32 R245, RZ, RZ, R97 ;  /* 0x000000fffff57224 */ /* 0x000fe400078e0061 */
[----:B------:R5:W-:Y:S01]  /*5460*/  MUFU.EX2 R51, R4 ;  /* 0x0000000400337308 */ /* 0x000be20000000800 */
[----:B-1----:R-:W-:-:S07]  /*5470*/  FFMA.FTZ R10, R243, c[0x0][0x2d0], -R9 ;  /* 0x0000b400f30a7a23 */ /* 0x002fce0000010809 */
[----:B------:R1:W1:Y:S01]  /*5480*/  MUFU.EX2 R176, R10 ;  /* 0x0000000a00b07308 */ /* 0x0002620000000800 */
[----:B-----5:R-:W-:Y:S02]  /*5490*/  FFMA.FTZ R4, R244, c[0x0][0x2d0], -R8 ;  /* 0x0000b400f4047a23 */ /* 0x020fe40000010808 */
[----:B------:R-:W-:-:S05]  /*54a0*/  IMAD.MOV.U32 R244, RZ, RZ, R98 ;  /* 0x000000fffff47224 */ /* 0x000fca00078e0062 */
[----:B------:R5:W2:Y:S01]  /*54b0*/  MUFU.EX2 R142, R4 ;  /* 0x00000004008e7308 */ /* 0x000aa20000000800 */
[----:B-1----:R-:W-:Y:S01]  /*54c0*/  FFMA.FTZ R10, R238, c[0x0][0x2d0], -R8 ;  /* 0x0000b400ee0a7a23 */ /* 0x002fe20000010808 */
[----:B------:R-:W-:-:S06]  /*54d0*/  F2FP.BF16.PACK_AB R6, R176, R177 ;  /* 0x000000b1b006723e */ /* 0x000fcc00000010ff */
[----:B------:R1:W-:Y:S01]  /*54e0*/  MUFU.EX2 R141, R10 ;  /* 0x0000000a008d7308 */ /* 0x0003e20000000800 */
[----:B-----5:R-:W-:Y:S02]  /*54f0*/  F2FP.BF16.PACK_AB R4, R179, R178 ;  /* 0x000000b2b304723e */ /* 0x020fe400000010ff */
[----:B--2---:R-:W-:Y:S01]  /*5500*/  F2FP.BF16.PACK_AB R7, R142, R51 ;  /* 0x000000338e07723e */ /* 0x004fe200000010ff */
[----:B-1----:R-:W-:Y:S02]  /*5510*/  FFMA.FTZ R10, R234, c[0x0][0x2d0], -R8 ;  /* 0x0000b400ea0a7a23 */ /* 0x002fe40000010808 */
[----:B------:R-:W-:Y:S02]  /*5520*/  IMAD.MOV.U32 R234, RZ, RZ, R96 ;  /* 0x000000ffffea7224 */ /* 0x000fe400078e0060 */
[----:B------:R-:W1:Y:S02]  /*5530*/  MUFU.EX2 R50, R10 ;  /* 0x0000000a00327308 */ /* 0x000e640000000800 */
[----:B-1----:R-:W-:Y:S01]  /*5540*/  F2FP.BF16.PACK_AB R5, R50, R141 ;  /* 0x0000008d3205723e */ /* 0x002fe200000010ff */
[----:B------:R-:W-:-:S05]  /*5550*/  FFMA.FTZ R10, R48, c[0x0][0x2d0], -R9 ;  /* 0x0000b400300a7a23 */ /* 0x000fca0000010809 */
[----:B------:R1:W-:Y:S01]  /*5560*/  MUFU.EX2 R48, R10 ;  /* 0x0000000a00307308 */ /* 0x0003e20000000800 */
[C---:B----4-:R-:W-:Y:S08]  /*5570*/  HMMA.16816.F32.BF16 R76, R4.reuse, R12, R76 ;  /* 0x0000000c044c723c */ /* 0x050ff0000004184c */
[----:B------:R-:W-:Y:S01]  /*5580*/  HMMA.16816.F32.BF16 R32, R4, R14, R64 ;  /* 0x0000000e0420723c */ /* 0x000fe20000041840 */
[----:B------:R-:W2:Y:S01]  /*5590*/  LDSM.16.MT88.4 R12, [R236+0x2100] ;  /* 0x00210000ec0c783b */ /* 0x000ea20000004200 */
[----:B-1----:R-:W-:-:S06]  /*55a0*/  FFMA.FTZ R10, R49, c[0x0][0x2d0], -R9 ;  /* 0x0000b400310a7a23 */ /* 0x002fcc0000010809 */
[C---:B---3--:R-:W-:Y:S01]  /*55b0*/  HMMA.16816.F32.BF16 R132, R4.reuse, R16, R132 ;  /* 0x000000100484723c */ /* 0x048fe20000041884 */
[----:B------:R1:W3:Y:S07]  /*55c0*/  MUFU.EX2 R49, R10 ;  /* 0x0000000a00317308 */ /* 0x0002ee0000000800 */
[C---:B------:R-:W-:Y:S01]  /*55d0*/  HMMA.16816.F32.BF16 R28, R4.reuse, R18, R60 ;  /* 0x00000012041c723c */ /* 0x040fe2000004183c */
[----:B------:R-:W4:Y:S07]  /*55e0*/  LDSM.16.MT88.4 R16, [R0+0x2100] ;  /* 0x002100000010783b */ /* 0x000f2e0000004200 */
[----:B------:R-:W-:Y:S01]  /*55f0*/  HMMA.16816.F32.BF16 R144, R4, R20, R144 ;  /* 0x000000140490723c */ /* 0x000fe20000041890 */
[--C-:B-1----:R-:W-:Y:S01]  /*5600*/  FFMA.FTZ R10, R241, c[0x0][0x2d0], -R9.reuse ;  /* 0x0000b400f10a7a23 */ /* 0x102fe20000010809 */
[----:B---3--:R-:W-:Y:S01]  /*5610*/  F2FP.BF16.PACK_AB R96, R49, R48 ;  /* 0x000000303160723e */ /* 0x008fe200000010ff */
[----:B------:R-:W-:-:S02]  /*5620*/  FFMA.FTZ R9, R105, c[0x0][0x2d0], -R9 ;  /* 0x0000b40069097a23 */ /* 0x000fc40000010809 */
[----:B------:R-:W-:Y:S01]  /*5630*/  IMAD.MOV.U32 R241, RZ, RZ, R52 ;  /* 0x000000fffff17224 */ /* 0x000fe200078e0034 */
[----:B------:R-:W-:Y:S02]  /*5640*/  MUFU.EX2 R43, R10 ;  /* 0x0000000a002b7308 */ /* 0x000fe40000000800 */
[C---:B------:R-:W-:Y:S01]  /*5650*/  HMMA.16816.F32.BF16 R36, R4.reuse, R22, R68 ;  /* 0x000000160424723c */ /* 0x040fe20000041844 */
[----:B------:R-:W1:Y:S01]  /*5660*/  LDSM.16.MT88.4 R20, [R143+0x5100] ;  /* 0x005100008f14783b */ /* 0x000e620000004200 */
[----:B------:R-:W-:Y:S02]  /*5670*/  IMAD.MOV.U32 R52, RZ, RZ, R53 ;  /* 0x000000ffff347224 */ /* 0x000fe400078e0035 */
[----:B------:R-:W-:Y:S02]  /*5680*/  IMAD.MOV.U32 R53, RZ, RZ, R54 ;  /* 0x000000ffff357224 */ /* 0x000fe400078e0036 */
[----:B------:R-:W-:Y:S01]  /*5690*/  IMAD.MOV.U32 R54, RZ, RZ, R55 ;  /* 0x000000ffff367224 */ /* 0x000fe200078e0037 */
[----:B------:R3:W5:Y:S01]  /*56a0*/  MUFU.EX2 R42, R9 ;  /* 0x00000009002a7308 */ /* 0x0007620000000800 */
[----:B------:R-:W-:Y:S01]  /*56b0*/  MOV R55, R92 ;  /* 0x0000005c00377202 */ /* 0x000fe20000000f00 */
[----:B--2---:R-:W-:Y:S01]  /*56c0*/  HMMA.16816.F32.BF16 R108, R4, R12, R108 ;  /* 0x0000000c046c723c */ /* 0x004fe2000004186c */
[----:B------:R-:W-:-:S02]  /*56d0*/  IMAD.MOV.U32 R92, RZ, RZ, R93 ;  /* 0x000000ffff5c7224 */ /* 0x000fc400078e005d */
[----:B------:R-:W-:Y:S02]  /*56e0*/  IMAD.MOV.U32 R93, RZ, RZ, R94 ;  /* 0x000000ffff5d7224 */ /* 0x000fe400078e005e */
[----:B------:R-:W-:Y:S02]  /*56f0*/  IMAD.MOV.U32 R94, RZ, RZ, R95 ;  /* 0x000000ffff5e7224 */ /* 0x000fe400078e005f */
[----:B------:R-:W-:Y:S01]  /*5700*/  IMAD.MOV.U32 R242, RZ, RZ, R54 ;  /* 0x000000fffff27224 */ /* 0x000fe200078e0036 */
[C---:B------:R-:W-:Y:S01]  /*5710*/  HMMA.16816.F32.BF16 R44, R4.reuse, R14, R72 ;  /* 0x0000000e042c723c */ /* 0x040fe20000041848 */
[----:B------:R-:W2:Y:S01]  /*5720*/  LDSM.16.MT88.4 R12, [R236+0x5100] ;  /* 0x00510000ec0c783b */ /* 0x000ea20000004200 */
[----:B------:R-:W-:Y:S01]  /*5730*/  IMAD.MOV.U32 R243, RZ, RZ, R55 ;  /* 0x000000fffff37224 */ /* 0x000fe200078e0037 */
[----:B------:R-:W-:Y:S01]  /*5740*/  MOV R66, R93 ;  /* 0x0000005d00427202 */ /* 0x000fe20000000f00 */
[----:B------:R-:W-:Y:S01]  /*5750*/  IMAD.MOV.U32 R95, RZ, RZ, R104 ;  /* 0x000000ffff5f7224 */ /* 0x000fe200078e0068 */
[----:B------:R-:W-:Y:S01]  /*5760*/  LDSM.16.MT88.4 R72, [R143+0x8900] ;  /* 0x008900008f48783b */ /* 0x000fe20000004200 */
[----:B---3--:R-:W-:Y:S01]  /*5770*/  FFMA.FTZ R9, R106, c[0x0][0x2d0], -R8 ;  /* 0x0000b4006a097a23 */ /* 0x008fe20000010808 */
[----:B-----5:R-:W-:Y:S01]  /*5780*/  F2FP.BF16.PACK_AB R98, R42, R43 ;  /* 0x0000002b2a62723e */ /* 0x020fe200000010ff */
[----:B----4-:R-:W-:Y:S01]  /*5790*/  HMMA.16816.F32.BF16 R116, R4, R16, R116 ;  /* 0x000000100474723c */ /* 0x010fe20000041874 */
[----:B------:R-:W-:-:S02]  /*57a0*/  IMAD.MOV.U32 R65, RZ, RZ, R92 ;  /* 0x000000ffff417224 */ /* 0x000fc400078e005c */
[----:B------:R-:W-:Y:S02]  /*57b0*/  IMAD.MOV.U32 R238, RZ, RZ, R94 ;  /* 0x000000ffffee7224 */ /* 0x000fe400078e005e */
[----:B------:R-:W-:-:S03]  /*57c0*/  IMAD.MOV.U32 R67, RZ, RZ, R95 ;  /* 0x000000ffff437224 */ /* 0x000fc600078e005f */
[C---:B------:R-:W-:Y:S01]  /*57d0*/  HMMA.16816.F32.BF16 R60, R4.reuse, R18, R80 ;  /* 0x00000012043c723c */ /* 0x040fe20000041850 */
[----:B------:R-:W3:Y:S04]  /*57e0*/  LDSM.16.MT88.4 R16, [R0+0x5100] ;  /* 0x005100000010783b */ /* 0x000ee80000004200 */
[----:B------:R-:W-:Y:S03]  /*57f0*/  LDSM.16.MT88.4 R80, [R2+0x8900] ;  /* 0x008900000250783b */ /* 0x000fe60000004200 */
[C---:B-1----:R-:W-:Y:S01]  /*5800*/  HMMA.16816.F32.BF16 R124, R4.reuse, R20, R124 ;  /* 0x00000014047c723c */ /* 0x042fe2000004187c */
[----:B------:R1:W-:Y:S07]  /*5810*/  MUFU.EX2 R21, R9 ;  /* 0x0000000900157308 */ /* 0x0003ee0000000800 */
[C---:B------:R-:W-:Y:S08]  /*5820*/  HMMA.16816.F32.BF16 R100, R4.reuse, R24, R100 ;  /* 0x000000180464723c */ /* 0x040ff00000041864 */
[----:B------:R-:W-:Y:S01]  /*5830*/  HMMA.16816.F32.BF16 R24, R4, R26, R56 ;  /* 0x0000001a0418723c */ /* 0x000fe20000041838 */
[----:B-1----:R-:W-:-:S02]  /*5840*/  FFMA.FTZ R9, R107, c[0x0][0x2d0], -R8 ;  /* 0x0000b4006b097a23 */ /* 0x002fc40000010808 */
[----:B------:R-:W-:Y:S02]  /*5850*/  LDSM.16.MT88.4 R104, [R2+0x2900] ;  /* 0x002900000268783b */ /* 0x000fe40000004200 */
[----:B------:R1:W4:Y:S02]  /*5860*/  MUFU.EX2 R40, R9 ;  /* 0x0000000900287308 */ /* 0x0003240000000800 */
[----:B------:R-:W-:Y:S01]  /*5870*/  IMAD.MOV.U32 R56, RZ, RZ, R160 ;  /* 0x000000ffff387224 */ /* 0x000fe200078e00a0 */
[C---:B--2---:R-:W-:Y:S01]  /*5880*/  HMMA.16816.F32.BF16 R68, R4.reuse, R12, R128 ;  /* 0x0000000c0444723c */ /* 0x044fe20000041880 */
[----:B------:R-:W-:Y:S01]  /*5890*/  IMAD.MOV.U32 R57, RZ, RZ, R161 ;  /* 0x000000ffff397224 */ /* 0x000fe200078e00a1 */
[----:B------:R-:W-:Y:S01]  /*58a0*/  MOV R58, R162 ;  /* 0x000000a2003a7202 */ /* 0x000fe20000000f00 */
[----:B------:R-:W-:Y:S01]  /*58b0*/  IMAD.MOV.U32 R59, RZ, RZ, R163 ;  /* 0x000000ffff3b7224 */ /* 0x000fe200078e00a3 */
[----:B------:R-:W-:Y:S04]  /*58c0*/  LDSM.16.MT88.4 R128, [R143+0x5900] ;  /* 0x005900008f80783b */ /* 0x000fe80000004200 */
[C---:B------:R-:W-:Y:S01]  /*58d0*/  HMMA.16816.F32.BF16 R84, R4.reuse, R14, R84 ;  /* 0x0000000e0454723c */ /* 0x040fe20000041854 */
[----:B------:R-:W2:Y:S01]  /*58e0*/  LDSM.16.MT88.4 R12, [R143+0x8100] ;  /* 0x008100008f0c783b */ /* 0x000ea20000004200 */
[--C-:B-1----:R-:W-:Y:S01]  /*58f0*/  FFMA.FTZ R9, R235, c[0x0][0x2d0], -R8.reuse ;  /* 0x0000b400eb097a23 */ /* 0x102fe20000010808 */
[----:B----4-:R-:W-:Y:S01]  /*5900*/  F2FP.BF16.PACK_AB R97, R40, R21 ;  /* 0x000000152861723e */ /* 0x010fe200000010ff */
[----:B------:R-:W-:Y:S01]  /*5910*/  FFMA.FTZ R8, R241, c[0x0][0x2d0], -R8 ;  /* 0x0000b400f1087a23 */ /* 0x000fe20000010808 */
[----:B------:R-:W-:Y:S01]  /*5920*/  MOV R241, R52 ;  /* 0x0000003400f17202 */ /* 0x000fe20000000f00 */
[----:B------:R-:W-:Y:S01]  /*5930*/  IMAD.MOV.U32 R235, RZ, RZ, R53 ;  /* 0x000000ffffeb7224 */ /* 0x000fe200078e0035 */
[----:B------:R-:W-:Y:S01]  /*5940*/  MUFU.EX2 R41, R9 ;  /* 0x0000000900297308 */ /* 0x000fe20000000800 */
[C---:B------:R-:W-:Y:S01]  /*5950*/  HMMA.16816.F32.BF16 R52, R4.reuse, R22, R136 ;  /* 0x000000160434723c */ /* 0x040fe20000041888 */
[----:B------:R-:W-:Y:S06]  /*5960*/  LDSM.16.MT88.4 R136, [R2+0x5900] ;  /* 0x005900000288783b */ /* 0x000fec0000004200 */
[----:B------:R-:W-:Y:S01]  /*5970*/  IMAD.MOV.U32 R22, RZ, RZ, R11 ;  /* 0x000000ffff167224 */ /* 0x000fe200078e000b */
[----:B------:R1:W4:Y:S01]  /*5980*/  MUFU.EX2 R20, R8 ;  /* 0x0000000800147308 */ /* 0x0003220000000800 */
[C---:B---3--:R-:W-:Y:S01]  /*5990*/  HMMA.16816.F32.BF16 R160, R4.reuse, R16, R112 ;  /* 0x0000001004a0723c */ /* 0x048fe20000041870 */
[----:B------:R-:W-:Y:S01]  /*59a0*/  MOV R23, R99 ;  /* 0x0000006300177202 */ /* 0x000fe20000000f00 */
[----:B------:R-:W-:Y:S06]  /*59b0*/  LDSM.16.MT88.4 R112, [R236+0x2900] ;  /* 0x00290000ec70783b */ /* 0x000fec0000004200 */
[----:B------:R-:W-:Y:S01]  /*59c0*/  HMMA.16816.F32.BF16 R92, R4, R18, R164 ;  /* 0x00000012045c723c */ /* 0x000fe200000418a4 */
[----:B------:R-:W3:Y:S04]  /*59d0*/  LDSM.16.MT88.4 R16, [R0+0x8100] ;  /* 0x008100000010783b */ /* 0x000ee80000004200 */
[----:B-1----:R-:W1:Y:S01]  /*59e0*/  LDSM.16.MT88.4 R8, [R236+0x8100] ;  /* 0x00810000ec08783b */ /* 0x002e620000004200 */
[----:B----4-:R-:W-:-:S02]  /*59f0*/  F2FP.BF16.PACK_AB R99, R20, R41 ;  /* 0x000000291463723e */ /* 0x010fc400000010ff */
[----:B--2---:R-:W-:Y:S08]  /*5a00*/  HMMA.16816.F32.BF16 R164, R4, R12, R172 ;  /* 0x0000000c04a4723c */ /* 0x004ff000000418ac */
[C---:B------:R-:W-:Y:S08]  /*5a10*/  HMMA.16816.F32.BF16 R100, R96.reuse, R104, R100 ;  /* 0x000000686064723c */ /* 0x040ff00000041864 */
[----:B------:R-:W-:Y:S08]  /*5a20*/  HMMA.16816.F32.BF16 R104, R96, R106, R24 ;  /* 0x0000006a6068723c */ /* 0x000ff00000041818 */
[C---:B------:R-:W-:Y:S01]  /*5a30*/  HMMA.16816.F32.BF16 R12, R4.reuse, R14, R148 ;  /* 0x0000000e040c723c */ /* 0x040fe20000041894 */
[----:B------:R-:W2:Y:S07]  /*5a40*/  LDSM.16.MT88.4 R148, [R143+0x2900] ;  /* 0x002900008f94783b */ /* 0x000eae0000004200 */
[C---:B---3--:R-:W-:Y:S08]  /*5a50*/  HMMA.16816.F32.BF16 R24, R4.reuse, R16, R180 ;  /* 0x000000100418723c */ /* 0x048ff000000418b4 */
[C---:B-1----:R-:W-:Y:S07]  /*5a60*/  HMMA.16816.F32.BF16 R172, R4.reuse, R10, R88 ;  /* 0x0000000a04ac723c */ /* 0x042fee0000041858 */
[----:B------:R-:W-:Y:S01]  /*5a70*/  MOV R88, R56 ;  /* 0x0000003800587202 */ /* 0x000fe20000000f00 */
[----:B------:R-:W-:Y:S01]  /*5a80*/  IMAD.MOV.U32 R11, RZ, RZ, R67 ;  /* 0x000000ffff0b7224 */ /* 0x000fe200078e0043 */
[----:B------:R-:W-:Y:S01]  /*5a90*/  HMMA.16816.F32.BF16 R168, R4, R8, R168 ;  /* 0x0000000804a8723c */ /* 0x000fe200000418a8 */
[----:B------:R-:W-:-:S02]  /*5aa0*/  IMAD.MOV.U32 R89, RZ, RZ, R57 ;  /* 0x000000ffff597224 */ /* 0x000fc400078e0039 */
[----:B------:R-:W-:Y:S02]  /*5ab0*/  IMAD.MOV.U32 R90, RZ, RZ, R58 ;  /* 0x000000ffff5a7224 */ /* 0x000fe400078e003a */
[----:B------:R-:W-:Y:S02]  /*5ac0*/  IMAD.MOV.U32 R91, RZ, RZ, R59 ;  /* 0x000000ffff5b7224 */ /* 0x000fe400078e003b */
[----:B------:R-:W-:Y:S01]  /*5ad0*/  IMAD.MOV.U32 R8, RZ, RZ, R65 ;  /* 0x000000ffff087224 */ /* 0x000fe200078e0041 */
[----:B------:R-:W-:Y:S01]  /*5ae0*/  HMMA.16816.F32.BF16 R16, R4, R18, R120 ;  /* 0x000000120410723c */ /* 0x000fe20000041878 */
[----:B------:R-:W-:Y:S01]  /*5af0*/  FADD.FTZ R2, R90, R89 ;  /* 0x000000595a027221 */ /* 0x000fe20000010000 */
[----:B------:R-:W1:Y:S01]  /*5b00*/  LDSM.16.MT88.4 R120, [R0+0x2900] ;  /* 0x002900000078783b */ /* 0x000e620000004200 */
[----:B------:R-:W-:Y:S02]  /*5b10*/  IMAD.MOV.U32 R9, RZ, RZ, R66 ;  /* 0x000000ffff097224 */ /* 0x000fe400078e0042 */
        /* <DEDUP_REMOVED lines=8> */
[----:B------:R-:W4:Y:S01]  /*5ba0*/  LDSM.16.MT88.4 R88, [R236+0x8900] ;  /* 0x00890000ec58783b */ /* 0x000f220000004200 */
[----:B------:R-:W-:Y:S01]  /*5bb0*/  FADD.FTZ R4, R9, R4 ;  /* 0x0000000409047221 */ /* 0x000fe20000010000 */
[----:B------:R-:W-:Y:S01]  /*5bc0*/  HMMA.16816.F32.BF16 R128, R96, R130, R52 ;  /* 0x000000826080723c */ /* 0x000fe20000041834 */
[----:B------:R-:W-:Y:S01]  /*5bd0*/  FADD.FTZ R2, R234, R2 ;  /* 0x00000002ea027221 */ /* 0x000fe20000010000 */
[----:B------:R5:W3:Y:S01]  /*5be0*/  LDSM.16.MT88.4 R8, [R0+0x8900] ;  /* 0x008900000008783b */ /* 0x000ae20000004200 */
        /* <DEDUP_REMOVED lines=9> */
[C---:B--2---:R-:W-:Y:S01]  /*5c80*/  HMMA.16816.F32.BF16 R144, R96.reuse, R148, R144 ;  /* 0x000000946090723c */ /* 0x044fe20000041890 */
[----:B-----5:R-:W-:Y:S02]  /*5c90*/  FADD.FTZ R0, R235, R4 ;  /* 0x00000004eb007221 */ /* 0x020fe40000010000 */
        /* <DEDUP_REMOVED lines=39> */
[C---:B----4-:R-:W-:Y:S02]  /*5f10*/  HMMA.16816.F32.BF16 R84, R96.reuse, R88, R168 ;  /* 0x000000586054723c */ /* 0x050fe400000418a8 */
[----:B------:R1:W-:Y:S06]  /*5f20*/  STL [R1+0x4], R4 ;  /* 0x0000040401007387 */ /* 0x0003ec0000100800 */
        /* <DEDUP_REMOVED lines=9> */
[----:B-1----:R-:W2:Y:S04]  /*5fc0*/  LDL.64 R242, [R1+0x18] ;  /* 0x0000180001f27983 */ /* 0x002ea80000100a00 */
[----:B------:R-:W3:Y:S01]  /*5fd0*/  LDL R241, [R1] ;  /* 0x0000000001f17983 */ /* 0x000ee20000100800 */
[----:B------:R-:W-:Y:S01]  /*5fe0*/  UIADD3 UR5, UR28, -0x3, URZ ;  /* 0xfffffffd1c057890 */ /* 0x000fe2000fffe03f */
[----:B------:R-:W-:-:S03]  /*5ff0*/  IMAD.MOV.U32 R235, RZ, RZ, c[0x0][0x1e0] ;  /* 0x00007800ffeb7624 */ /* 0x000fc600078e00ff */
[----:B------:R-:W-:Y:S01]  /*6000*/  USHF.R.S32.HI UR4, URZ, 0x1f, UR5 ;  /* 0x0000001f3f047899 */ /* 0x000fe20008011405 */
[----:B------:R-:W-:Y:S01]  /*6010*/  IMAD.SHL.U32 R8, R235, 0x40, RZ ;  /* 0x00000040eb087824 */ /* 0x000fe200078e00ff */
[----:B------:R-:W-:Y:S01]  /*6020*/  UIMAD UR6, UR6, UR5, URZ ;  /* 0x00000005060672a4 */ /* 0x000fe2000f8e023f */
[----:B------:R-:W-:-:S03]  /*6030*/  IMAD.U32 R6, RZ, RZ, UR5 ;  /* 0x00000005ff067e24 */ /* 0x000fc6000f8e00ff */
[----:B------:R-:W-:Y:S01]  /*6040*/  UIMAD UR4, UR4, UR18, UR6 ;  /* 0x00000012040472a4 */ /* 0x000fe2000f8e0206 */
[----:B--2---:R-:W-:-:S04]  /*6050*/  IMAD.WIDE.U32 R6, R6, UR18, R242 ;  /* 0x0000001206067c25 */ /* 0x004fc8000f8e00f2 */
[----:B------:R-:W-:Y:S01]  /*6060*/  IMAD.MOV.U32 R242, RZ, RZ, c[0x0][0x1e4] ;  /* 0x00007900fff27624 */ /* 0x000fe200078e00ff */
[----:B------:R-:W-:Y:S02]  /*6070*/  IADD3 R0, R7, UR4, RZ ;  /* 0x0000000407007c10 */ /* 0x000fe4000fffe0ff */
[C---:B------:R-:W-:Y:S02]  /*6080*/  LEA R4, P0, R6.reuse, c[0x0][0x1c8], 0x1 ;  /* 0x0000720006047a11 */ /* 0x040fe400078008ff */
[----:B------:R-:W-:Y:S02]  /*6090*/  SHF.L.U64.HI R2, R235, 0x6, R242 ;  /* 0x00000006eb027819 */ /* 0x000fe400000102f2 */
[----:B------:R-:W-:Y:S02]  /*60a0*/  LEA.HI.X R5, R6, c[0x0][0x1cc], R0, 0x1, P0 ;  /* 0x0000730006057a11 */ /* 0x000fe400000f0c00 */
[----:B------:R-:W-:Y:S02]  /*60b0*/  IADD3 R12, P6, P5, R8, 0x80, R4 ;  /* 0x00000080080c7810 */ /* 0x000fe40007dde004 */
[----:B------:R-:W-:Y:S01]  /*60c0*/  IADD3 R6, P0, R4, R8, RZ ;  /* 0x0000000804067210 */ /* 0x000fe20007f1e0ff */
[----:B------:R-:W-:Y:S01]  /*60d0*/  @!PT LDS RZ, [RZ] ;  /* 0x00000000fffff984 */ /* 0x000fe20000000800 */
[----:B------:R-:W-:Y:S01]  /*60e0*/  @!PT LDS RZ, [RZ] ;  /* 0x00000000fffff984 */ /* 0x000fe20000000800 */
[----:B------:R-:W-:Y:S01]  /*60f0*/  @!PT LDS RZ, [RZ] ;  /* 0x00000000fffff984 */ /* 0x000fe20000000800 */
[----:B---3--:R1:W-:Y:S01]  /*6100*/  LDGSTS.E.BYPASS.LTC128B.128 [R241+0x12100], [R4.64], !P4 ;  /* 0x1210000004f17fae */ /* 0x0083e2000e101d58 */
[----:B------:R-:W-:-:S02]  /*6110*/  IADD3.X R13, R2, RZ, R5, P6, P5 ;  /* 0x000000ff020d7210 */ /* 0x000fc400037ea405 */
        /* <DEDUP_REMOVED lines=13> */
.L_x_2480:
        /* <DEDUP_REMOVED lines=30> */
[----:B------:R1:W-:Y:S02]  /*63d0*/  @P0 STL [R1+0xc], R0 ;  /* 0x00000c0001000387 */ /* 0x0003e40000100800 */
.L_x_2482:
[----:B------:R-:W2:Y:S01]  /*63e0*/  LDL.64 R38, [R1+0x20] ;  /* 0x0000200001267983 */ /* 0x000ea20000100a00 */
[----:B------:R-:W-:Y:S04]  /*63f0*/  DEPBAR.LE SB0, 0x2 ;  /* 0x000080800000791a */ /* 0x000fe80000000000 */
[----:B-1----:R-:W-:Y:S01]  /*6400*/  IMAD.U32 R2, RZ, RZ, UR5 ;  /* 0x00000005ff027e24 */ /* 0x002fe2000f8e00ff */
[----:B------:R-:W3:Y:S01]  /*6410*/  LDL.64 R36, [R1+0x28] ;  /* 0x0000280001247983 */ /* 0x000ee20000100a00 */
[----:B------:R-:W-:Y:S02]  /*6420*/  UISETP.GE.AND UP0, UPT, UR15, 0x1, UPT ;  /* 0x000000010f00788c */ /* 0x000fe4000bf06270 */
[C---:B------:R-:W-:Y:S01]  /*6430*/  IMAD R48, R2.reuse, 0x9000, R237 ;  /* 0x0000900002307824 */ /* 0x040fe200078e02ed */
[----:B------:R-:W-:Y:S01]  /*6440*/  UIADD3 UR28, UR15, -0x1, URZ ;  /* 0xffffffff0f1c7890 */ /* 0x000fe2000fffe03f */
[----:B------:R-:W-:Y:S01]  /*6450*/  IMAD R2, R2, 0x9000, R233 ;  /* 0x0000900002027824 */ /* 0x000fe200078e02e9 */
[----:B------:R-:W4:Y:S01]  /*6460*/  LDL R46, [R1] ;  /* 0x00000000012e7983 */ /* 0x000f220000100800 */
[----:B------:R-:W-:Y:S01]  /*6470*/  PLOP3.LUT P0, PT, PT, PT, UP0, 0x80, 0x0 ;  /* 0x000000000000781c */ /* 0x000fe20003f0f008 */
[----:B------:R-:W-:Y:S01]  /*6480*/  UIMAD UR4, UR5, 0x9000, URZ ;  /* 0x00009000050478a4 */ /* 0x000fe2000f8e023f */
[----:B-1----:R-:W-:Y:S01]  /*6490*/  IMAD.IADD R0, R239, 0x1, R2 ;  /* 0x00000001ef007824 */ /* 0x002fe200078e0202 */
[----:B------:R-:W-:Y:S01]  /*64a0*/  BAR.SYNC.DEFER_BLOCKING 0x0 ;  /* 0x0000000000007b1d */ /* 0x000fe20000010000 */
[----:B------:R-:W-:Y:S02]  /*64b0*/  UISETP.GE.AND UP1, UPT, UR12, 0x1, UPT ;  /* 0x000000010c00788c */ /* 0x000fe4000bf26270 */
[----:B------:R-:W-:Y:S02]  /*64c0*/  @UP0 USHF.R.S32.HI UR17, URZ, 0x1f, UR28 ;  /* 0x0000001f3f110899 */ /* 0x000fe4000801141c */
[----:B------:R-:W-:Y:S02]  /*64d0*/  @UP0 UIMAD.WIDE.U32 UR18, UR28, UR8, URZ ;  /* 0x000000081c1202a5 */ /* 0x000fe4000f8e003f */
[----:B------:R-:W-:Y:S04]  /*64e0*/  @UP0 UIMAD UR17, UR17, UR8, URZ ;  /* 0x00000008111102a4 */ /* 0x000fe8000f8e023f */
[----:B------:R-:W-:Y:S01]  /*64f0*/  @UP0 UIMAD UR17, UR28, UR9, UR17 ;  /* 0x000000091c1102a4 */ /* 0x000fe2000f8e0211 */
[----:B------:R-:W-:Y:S03]  /*6500*/  MOV R3, UR18 ;  /* 0x0000001200037c02 */ /* 0x000fe60008000f00 */
        /* <DEDUP_REMOVED lines=25> */
[----:B------:R-:W5:Y:S04]  /*66a0*/  LDL R235, [R1+0xc] ;  /* 0x00000c0001eb7983 */ /* 0x000f680000100800 */
[----:B------:R-:W5:Y:S01]  /*66b0*/  LDL R234, [R1+0x38] ;  /* 0x0000380001ea7983 */ /* 0x000f620000100800 */
[----:B--2---:R-:W-:Y:S02]  /*66c0*/  @P0 IMAD.MOV.U32 R45, RZ, RZ, R39 ;  /* 0x000000ffff2d0224 */ /* 0x004fe400078e0027 */
[----:B---3--:R-:W-:Y:S02]  /*66d0*/  @P0 IMAD.MOV.U32 R44, RZ, RZ, R36 ;  /* 0x000000ffff2c0224 */ /* 0x008fe400078e0024 */
[C---:B------:R-:W-:Y:S02]  /*66e0*/  HMMA.16816.F32.BF16 R36, R152.reuse, R40, RZ ;  /* 0x000000289824723c */ /* 0x040fe400000418ff */
[----:B------:R-:W-:Y:S01]  /*66f0*/  @P0 IMAD.WIDE.U32 R44, R3, 0x60, R44 ;  /* 0x00000060032c0825 */ /* 0x000fe200078e002c */
[----:B------:R-:W-:Y:S03]  /*6700*/  MOV R3, UR12 ;  /* 0x0000000c00037c02 */ /* 0x000fe60008000f00 */
[----:B------:R-:W-:Y:S01]  /*6710*/  @P0 IMAD.SHL.U32 R140, R44, 0x2, RZ ;  /* 0x000000022c8c0824 */ /* 0x000fe200078e00ff */
[----:B------:R-:W-:Y:S01]  /*6720*/  @P0 IADD3 R214, R45, UR17, RZ ;  /* 0x000000112dd60c10 */ /* 0x000fe2000fffe0ff */
[C---:B------:R-:W-:Y:S01]  /*6730*/  HMMA.16816.F32.BF16 R40, R152.reuse, R42, RZ ;  /* 0x0000002a9828723c */ /* 0x040fe200000418ff */
[----:B----4-:R-:W-:Y:S01]  /*6740*/  @P0 IMAD R3, R3, 0x9000, R46 ;  /* 0x0000900003030824 */ /* 0x010fe200078e022e */
        /* <DEDUP_REMOVED lines=23> */
[----:B--2---:R-:W-:Y:S02]  /*68c0*/  @P0 IADD3 R224, P5, R140, c[0x0][0x1f8], RZ ;  /* 0x00007e008ce00a10 */ /* 0x004fe40007fbe0ff */
[C---:B------:R-:W-:Y:S02]  /*68d0*/  IADD3 R140, R232.reuse, R0, RZ ;  /* 0x00000000e88c7210 */ /* 0x040fe40007ffe0ff */
        /* <DEDUP_REMOVED lines=10> */
[----:B--2---:R-:W-:Y:S04]  /*6980*/  IMAD.IADD R224, R232, 0x1, R2 ;  /* 0x00000001e8e07824 */ /* 0x004fe800078e0202 */
        /* <DEDUP_REMOVED lines=87> */
[----:B------:R-:W-:Y:S07]  /*6f00*/  LDSM.16.M88.4 R172, [R140+0x3000] ;  /* 0x003000008cac783b */ /* 0x000fee0000000200 */
[C---:B--2---:R-:W-:Y:S08]  /*6f10*/  HMMA.16816.F32.BF16 R4, R200.reuse, R176, R4 ;  /* 0x000000b0c804723c */ /* 0x044ff00000041804 */
        /* <DEDUP_REMOVED lines=31> */
[----:B------:R-:W-:Y:S07]  /*7110*/  LDSM.16.M88.4 R168, [R2+0x8000] ;  /* 0x0080000002a8783b */ /* 0x000fee0000000200 */
[C---:B-1----:R-:W-:Y:S08]  /*7120*/  HMMA.16816.F32.BF16 R44, R204.reuse, R160, R44 ;  /* 0x000000a0cc2c723c */ /* 0x042ff0000004182c */
[----:B------:R-:W-:Y:S01]  /*7130*/  HMMA.16816.F32.BF16 R48, R204, R162, R48 ;  /* 0x000000a2cc30723c */ /* 0x000fe20000041830 */
[----:B------:R1:W3:Y:S07]  /*7140*/  LDSM.16.M88.4 R160, [R2+0x7800] ;  /* 0x0078000002a0783b */ /* 0x0002ee0000000200 */
[C---:B------:R-:W-:Y:S08]  /*7150*/  HMMA.16816.F32.BF16 R4, R208.reuse, R212, R4 ;  /* 0x000000d4d004723c */ /* 0x040ff00000041804 */
[C---:B------:R-:W-:Y:S01]  /*7160*/  HMMA.16816.F32.BF16 R8, R208.reuse, R214, R8 ;  /* 0x000000d6d008723c */ /* 0x040fe20000041808 */
[----:B------:R-:W5:Y:S07]  /*7170*/  LDSM.16.M88.4 R212, [R0+0x6800] ;  /* 0x0068000000d4783b */ /* 0x000f6e0000000200 */
[C---:B----4-:R-:W-:Y:S01]  /*7180*/  HMMA.16816.F32.BF16 R12, R208.reuse, R172, R12 ;  /* 0x000000acd00c723c */ /* 0x050fe2000004180c */
[----:B-1----:R-:W-:Y:S07]  /*7190*/  MOV R2, UR16 ;  /* 0x0000001000027c02 */ /* 0x002fee0008000f00 */
        /* <DEDUP_REMOVED lines=10> */
[----:B------:R4:W1:Y:S07]  /*7240*/  LDSM.16.M88.4 R168, [R0+0x8800] ;  /* 0x0088000000a8783b */ /* 0x00086e0000000200 */
[C---:B------:R-:W-:Y:S08]  /*7250*/  HMMA.16816.F32.BF16 R44, R208.reuse, R176, R44 ;  /* 0x000000b0d02c723c */ /* 0x040ff0000004182c */
[----:B------:R-:W-:Y:S01]  /*7260*/  HMMA.16816.F32.BF16 R48, R208, R178, R48 ;  /* 0x000000b2d030723c */ /* 0x000fe20000041830 */
[----:B------:R-:W2:Y:S07]  /*7270*/  LDSM.16.M88.4 R176, [R224+0x6000] ;  /* 0x00600000e0b0783b */ /* 0x000eae0000000200 */
[C---:B------:R-:W-:Y:S01]  /*7280*/  HMMA.16816.F32.BF16 R4, R216.reuse, R180, R4 ;  /* 0x000000b4d804723c */ /* 0x040fe20000041804 */
[----:B----4-:R4:W4:Y:S07]  /*7290*/  LDL R0, [R1+0x10] ;  /* 0x0000100001007983 */ /* 0x01092e0000100800 */
[C---:B------:R-:W-:Y:S01]  /*72a0*/  HMMA.16816.F32.BF16 R8, R216.reuse, R182, R8 ;  /* 0x000000b6d808723c */ /* 0x040fe20000041808 */
[----:B------:R-:W3:Y:S07]  /*72b0*/  LDSM.16.M88.4 R180, [R224+0x6800] ;  /* 0x00680000e0b4783b */ /* 0x000eee0000000200 */
[C---:B-----5:R-:W-:Y:S08]  /*72c0*/  HMMA.16816.F32.BF16 R12, R216.reuse, R212, R12 ;  /* 0x000000d4d80c723c */ /* 0x060ff0000004180c */
        /* <DEDUP_REMOVED lines=8> */
[C---:B---3--:R-:W-:Y:S01]  /*7350*/  HMMA.16816.F32.BF16 R36, R216.reuse, R160, R36 ;  /* 0x000000a0d824723c */ /* 0x048fe20000041824 */
[----:B------:R-:W3:Y:S07]  /*7360*/  LDSM.16.M88.4 R224, [R224+0x8800] ;  /* 0x00880000e0e0783b */ /* 0x000eee0000000200 */
[C---:B------:R-:W-:Y:S01]  /*7370*/  HMMA.16816.F32.BF16 R40, R216.reuse, R162, R40 ;  /* 0x000000a2d828723c */ /* 0x040fe20000041828 */
[----:B------:R-:W5:Y:S07]  /*7380*/  LDSM.16.M88.4 R160, [R140+0x6000] ;  /* 0x006000008ca0783b */ /* 0x000f6e0000000200 */
[C---:B------:R-:W-:Y:S08]  /*7390*/  HMMA.16816.F32.BF16 R44, R216.reuse, R168, R44 ;  /* 0x000000a8d82c723c */ /* 0x040ff0000004182c */
[----:B------:R-:W-:Y:S01]  /*73a0*/  HMMA.16816.F32.BF16 R48, R216, R170, R48 ;  /* 0x000000aad830723c */ /* 0x000fe20000041830 */
[----:B------:R-:W2:Y:S07]  /*73b0*/  LDSM.16.M88.4 R168, [R3+0x6800] ;  /* 0x0068000003a8783b */ /* 0x000eae0000000200 */
        /* <DEDUP_REMOVED lines=8> */
[C---:B--2---:R-:W-:Y:S08]  /*7440*/  HMMA.16816.F32.BF16 R36, R220.reuse, R164, R36 ;  /* 0x000000a4dc24723c */ /* 0x044ff00000041824 */
[C---:B------:R-:W-:Y:S01]  /*7450*/  HMMA.16816.F32.BF16 R40, R220.reuse, R166, R40 ;  /* 0x000000a6dc28723c */ /* 0x040fe20000041828 */
[----:B------:R-:W1:Y:S07]  /*7460*/  LDSM.16.M88.4 R164, [R3+0x7000] ;  /* 0x0070000003a4783b */ /* 0x000e6e0000000200 */
[C---:B---3--:R-:W-:Y:S08]  /*7470*/  HMMA.16816.F32.BF16 R44, R220.reuse, R224, R44 ;  /* 0x000000e0dc2c723c */ /* 0x048ff0000004182c */
[----:B------:R-:W-:Y:S08]  /*7480*/  HMMA.16816.F32.BF16 R48, R220, R226, R48 ;  /* 0x000000e2dc30723c */ /* 0x000ff00000041830 */
[C---:B-----5:R-:W-:Y:S08]  /*7490*/  HMMA.16816.F32.BF16 R4, R228.reuse, R160, R4 ;  /* 0x000000a0e404723c */ /* 0x060ff00000041804 */
[C---:B------:R-:W-:Y:S01]  /*74a0*/  HMMA.16816.F32.BF16 R8, R228.reuse, R162, R8 ;  /* 0x000000a2e408723c */ /* 0x040fe20000041808 */
[----:B------:R-:W2:Y:S07]  /*74b0*/  LDSM.16.M88.4 R160, [R3+0x7800] ;  /* 0x0078000003a0783b */ /* 0x000eae0000000200 */
[C---:B------:R-:W-:Y:S08]  /*74c0*/  HMMA.16816.F32.BF16 R12, R228.reuse, R168, R12 ;  /* 0x000000a8e40c723c */ /* 0x040ff0000004180c */
[C---:B------:R-:W-:Y:S01]  /*74d0*/  HMMA.16816.F32.BF16 R16, R228.reuse, R170, R16 ;  /* 0x000000aae410723c */ /* 0x040fe20000041810 */
[----:B------:R-:W3:Y:S07]  /*74e0*/  LDSM.16.M88.4 R168, [R3+0x8000] ;  /* 0x0080000003a8783b */ /* 0x000eee0000000200 */
[C---:B-1----:R-:W-:Y:S08]  /*74f0*/  HMMA.16816.F32.BF16 R20, R228.reuse, R164, R20 ;  /* 0x000000a4e414723c */ /* 0x042ff00000041814 */
[C---:B------:R-:W-:Y:S08]  /*7500*/  HMMA.16816.F32.BF16 R24, R228.reuse, R166, R24 ;  /* 0x000000a6e418723c */ /* 0x040ff00000041818 */
[C---:B--2---:R-:W-:Y:S08]  /*7510*/  HMMA.16816.F32.BF16 R28, R228.reuse, R160, R28 ;  /* 0x000000a0e41c723c */ /* 0x044ff0000004181c */
[C---:B------:R-:W-:Y:S08]  /*7520*/  HMMA.16816.F32.BF16 R32, R228.reuse, R162, R32 ;  /* 0x000000a2e420723c */ /* 0x040ff00000041820 */
[C---:B---3--:R-:W-:Y:S08]  /*7530*/  HMMA.16816.F32.BF16 R36, R228.reuse, R168, R36 ;  /* 0x000000a8e424723c */ /* 0x048ff00000041824 */
[C---:B------:R-:W-:Y:S04]  /*7540*/  HMMA.16816.F32.BF16 R40, R228.reuse, R170, R40 ;  /* 0x000000aae428723c */ /* 0x040fe80000041828 */
[----:B----4-:R-:W-:Y:S05]  /*7550*/  @P0 IMAD.MOV.U32 R0, RZ, RZ, R235 ;  /* 0x000000ffff000224 */ /* 0x010fea00078e00eb */
[----:B------:R-:W1:Y:S08]  /*7560*/  SHFL.IDX PT, R172, R0, RZ, 0x1c1f ;  /* 0x001c1fff00ac7589 */ /* 0x000e7000000e0000 */
[----:B------:R2:W3:Y:S02]  /*7570*/  SHFL.IDX PT, R140, R0, 0x1, 0x1c1f ;  /* 0x003c1f00008c7f89 */ /* 0x0004e400000e0000 */
[----:B--2---:R-:W-:Y:S01]  /*7580*/  IMAD.U32 R0, RZ, RZ, UR17 ;  /* 0x00000011ff007e24 */ /* 0x004fe2000f8e00ff */
[----:B------:R-:W-:Y:S04]  /*7590*/  @UP0 USHF.R.S32.HI UR17, URZ, 0x1f, UR18 ;  /* 0x0000001f3f110899 */ /* 0x000fe80008011412 */
[----:B------:R-:W-:Y:S01]  /*75a0*/  IADD3 R0, -R234, 0x1, R0 ;  /* 0x00000001ea007810 */ /* 0x000fe20007ffe100 */
[----:B------:R-:W-:Y:S03]  /*75b0*/  @UP0 UIMAD UR17, UR17, UR6, URZ ;  /* 0x00000006111102a4 */ /* 0x000fe6000f8e023f */
[----:B------:R-:W-:Y:S01]  /*75c0*/  IADD3 R0, -R2, UR14, R0 ;  /* 0x0000000e02007c10 */ /* 0x000fe2000fffe100 */
[----:B------:R-:W-:Y:S02]  /*75d0*/  @UP0 UIMAD UR17, UR18, UR7, UR17 ;  /* 0x00000007121102a4 */ /* 0x000fe4000f8e0211 */
[----:B------:R-:W-:Y:S02]  /*75e0*/  UIADD3 UR18, UR12, 0x1, URZ ;  /* 0x000000010c127890 */ /* 0x000fe4000fffe03f */
[C---:B-1----:R-:W-:Y:S01]  /*75f0*/  IMAD.IADD R2, R0.reuse, 0x1, R172 ;  /* 0x0000000100027824 */ /* 0x042fe200078e02ac */
[----:B------:R-:W-:Y:S01]  /*7600*/  @UP0 UIADD3 UR17, UR21, UR17, URZ ;  /* 0x0000001115110290 */ /* 0x000fe2000fffe03f */
[----:B---3--:R-:W-:Y:S01]  /*7610*/  IMAD.IADD R0, R0, 0x1, R140 ;  /* 0x0000000100007824 */ /* 0x008fe200078e028c */
[----:B------:R-:W-:Y:S02]  /*7620*/  USEL UR12, UR18, URZ, !UP1 ;  /* 0x0000003f120c7287 */ /* 0x000fe4000c800000 */
[C---:B------:R-:W-:Y:S01]  /*7630*/  ISETP.GT.AND P6, PT, R2.reuse, RZ, PT ;  /* 0x000000ff0200720c */ /* 0x040fe20003fc4270 */
[----:B------:R-:W-:Y:S01]  /*7640*/  @UP0 USHF.L.U64.HI UR18, UR6, 0x6, UR7 ;  /* 0x0000000606120899 */ /* 0x000fe20008010207 */
[----:B------:R-:W-:Y:S01]  /*7650*/  ISETP.GT.AND P5, PT, R2, 0x1, PT ;  /* 0x000000010200780c */ /* 0x000fe20003fa4270 */
[----:B------:R-:W-:Y:S01]  /*7660*/  @UP0 UIMAD UR17, UR17, 0x60, URZ ;  /* 0x00000060111108a4 */ /* 0x000fe2000f8e023f */
[C---:B------:R-:W-:Y:S01]  /*7670*/  ISETP.GT.AND P1, PT, R0.reuse, RZ, PT ;  /* 0x000000ff0000720c */ /* 0x040fe20003f24270 */
[----:B------:R-:W-:Y:S01]  /*7680*/  UISETP.GE.AND UP1, UPT, UR5, 0x1, UPT ;  /* 0x000000010500788c */ /* 0x000fe2000bf26270 */
[----:B------:R-:W-:Y:S02]  /*7690*/  ISETP.GT.AND P0, PT, R0, 0x1, PT ;  /* 0x000000010000780c */ /* 0x000fe40003f04270 */
[----:B------:R-:W-:Y:S02]  /*76a0*/  FSEL R173, R4, -INF , P6 ;  /* 0xff80000004ad7808 */ /* 0x000fe40003000000 */
[----:B------:R-:W-:Y:S02]  /*76b0*/  FSEL R172, R5, -INF , P5 ;  /* 0xff80000005ac7808 */ /* 0x000fe40002800000 */
[----:B------:R-:W-:Y:S02]  /*76c0*/  FSEL R175, R6, -INF , P1 ;  /* 0xff80000006af7808 */ /* 0x000fe40000800000 */
[----:B------:R-:W-:Y:S02]  /*76d0*/  FSEL R174, R7, -INF , P0 ;  /* 0xff80000007ae7808 */ /* 0x000fe40000000000 */
[----:B------:R1:W2:Y:S01]  /*76e0*/  LDSM.16.M88.4 R4, [R3+0x8800] ;  /* 0x008800000304783b */ /* 0x0002a20000000200 */
[C---:B------:R-:W-:Y:S01]  /*76f0*/  ISETP.GT.AND P6, PT, R2.reuse, 0x8, PT ;  /* 0x000000080200780c */ /* 0x040fe20003fc4270 */
[----:B------:R-:W-:Y:S06]  /*7700*/  DEPBAR.LE SB0, 0x2 ;  /* 0x000080800000791a */ /* 0x000fec0000000000 */
[----:B------:R-:W-:Y:S01]  /*7710*/  BAR.SYNC.DEFER_BLOCKING 0x0 ;  /* 0x0000000000007b1d */ /* 0x000fe20000010000 */
[----:B------:R-:W-:Y:S02]  /*7720*/  ISETP.GT.AND P5, PT, R2, 0x9, PT ;  /* 0x000000090200780c */ /* 0x000fe40003fa4270 */
[----:B------:R-:W-:Y:S02]  /*7730*/  FSEL R165, R8, -INF , P6 ;  /* 0xff80000008a57808 */ /* 0x000fe40003000000 */
[----:B------:R-:W-:Y:S02]  /*7740*/  FSEL R9, R9, -INF , P5 ;  /* 0xff80000009097808 */ /* 0x000fe40002800000 */
[C---:B------:R-:W-:Y:S02]  /*7750*/  ISETP.GT.AND P6, PT, R2.reuse, 0x10, PT ;  /* 0x000000100200780c */ /* 0x040fe40003fc4270 */
[----:B------:R-:W-:Y:S02]  /*7760*/  ISETP.GT.AND P5, PT, R2, 0x11, PT ;  /* 0x000000110200780c */ /* 0x000fe40003fa4270 */
[----:B------:R-:W-:Y:S02]  /*7770*/  FSEL R166, R12, -INF , P6 ;  /* 0xff8000000ca67808 */ /* 0x000fe40003000000 */
[----:B------:R-:W-:Y:S02]  /*7780*/  FSEL R167, R13, -INF , P5 ;  /* 0xff8000000da77808 */ /* 0x000fe40002800000 */
[----:B-1----:R-:W-:Y:S02]  /*7790*/  FMNMX.FTZ R3, R173, R141, !PT ;  /* 0x0000008dad037209 */ /* 0x002fe40007810000 */
[----:B------:R-:W-:Y:S02]  /*77a0*/  ISETP.GT.AND P6, PT, R2, 0x18, PT ;  /* 0x000000180200780c */ /* 0x000fe40003fc4270 */
[----:B------:R-:W-:Y:S02]  /*77b0*/  FMNMX.FTZ R3, R172, R3, !PT ;  /* 0x00000003ac037209 */ /* 0x000fe40007810000 */
[----:B------:R-:W-:Y:S02]  /*77c0*/  FSEL R178, R16, -INF , P6 ;  /* 0xff80000010b27808 */ /* 0x000fe40003000000 */
[----:B------:R-:W-:Y:S02]  /*77d0*/  FMNMX.FTZ R3, R165, R3, !PT ;  /* 0x00000003a5037209 */ /* 0x000fe40007810000 */
[----:B------:R-:W-:Y:S02]  /*77e0*/  ISETP.GT.AND P5, PT, R2, 0x19, PT ;  /* 0x000000190200780c */ /* 0x000fe40003fa4270 */
[----:B------:R-:W-:Y:S02]  /*77f0*/  FMNMX.FTZ R3, R9, R3, !PT ;  /* 0x0000000309037209 */ /* 0x000fe40007810000 */
[----:B------:R-:W-:Y:S02]  /*7800*/  FSEL R179, R17, -INF , P5 ;  /* 0xff80000011b37808 */ /* 0x000fe40002800000 */
[----:B------:R-:W-:Y:S01]  /*7810*/  FMNMX.FTZ R3, R166, R3, !PT ;  /* 0x00000003a6037209 */ /* 0x000fe20007810000 */
[C---:B--2---:R-:W-:Y:S05]  /*7820*/  HMMA.16816.F32.BF16 R44, R228.reuse, R4, R44 ;  /* 0x00000004e42c723c */ /* 0x044fea000004182c */
[----:B------:R-:W-:Y:S02]  /*7830*/  FMNMX.FTZ R3, R167, R3, !PT ;  /* 0x00000003a7037209 */ /* 0x000fe40007810000 */
[----:B------:R-:W-:Y:S01]  /*7840*/  ISETP.GT.AND P6, PT, R2, 0x20, PT ;  /* 0x000000200200780c */ /* 0x000fe20003fc4270 */
[----:B------:R-:W-:Y:S03]  /*7850*/  HMMA.16816.F32.BF16 R48, R228, R6, R48 ;  /* 0x00000006e430723c */ /* 0x000fe60000041830 */
[----:B------:R-:W-:Y:S02]  /*7860*/  ISETP.GT.AND P1, PT, R0, 0x8, PT ;  /* 0x000000080000780c */ /* 0x000fe40003f24270 */
[----:B------:R-:W-:Y:S02]  /*7870*/  FMNMX.FTZ R3, R178, R3, !PT ;  /* 0x00000003b2037209 */ /* 0x000fe40007810000 */
[----:B------:R-:W-:Y:S02]  /*7880*/  FMNMX.FTZ R8, R175, R142, !PT ;  /* 0x0000008eaf087209 */ /* 0x000fe40007810000 */
[----:B------:R-:W-:Y:S02]  /*7890*/  FSEL R182, R20, -INF , P6 ;  /* 0xff80000014b67808 */ /* 0x000fe40003000000 */
[----:B------:R-:W-:Y:S02]  /*78a0*/  ISETP.GT.AND P5, PT, R2, 0x21, PT ;  /* 0x000000210200780c */ /* 0x000fe40003fa4270 */
[----:B------:R-:W-:Y:S02]  /*78b0*/  FMNMX.FTZ R3, R179, R3, !PT ;  /* 0x00000003b3037209 */ /* 0x000fe40007810000 */
[----:B------:R-:W-:Y:S02]  /*78c0*/  ISETP.GT.AND P0, PT, R0, 0x9, PT ;  /* 0x000000090000780c */ /* 0x000fe40003f04270 */
[----:B------:R-:W-:Y:S02]  /*78d0*/  FSEL R10, R10, -INF , P1 ;  /* 0xff8000000a0a7808 */ /* 0x000fe40000800000 */
[----:B------:R-:W-:Y:S02]  /*78e0*/  FMNMX.FTZ R8, R174, R8, !PT ;  /* 0x00000008ae087209 */ /* 0x000fe40007810000 */
[----:B------:R-:W-:Y:S02]  /*78f0*/  FSEL R183, R21, -INF , P5 ;  /* 0xff80000015b77808 */ /* 0x000fe40002800000 */
[----:B------:R-:W-:Y:S02]  /*7900*/  ISETP.GT.AND P1, PT, R0, 0x10, PT ;  /* 0x000000100000780c */ /* 0x000fe40003f24270 */
[----:B------:R-:W-:Y:S02]  /*7910*/  ISETP.GT.AND P6, PT, R2, 0x28, PT ;  /* 0x000000280200780c */ /* 0x000fe40003fc4270 */
[----:B------:R-:W-:Y:S02]  /*7920*/  FMNMX.FTZ R3, R182, R3, !PT ;  /* 0x00000003b6037209 */ /* 0x000fe40007810000 */
[----:B------:R-:W-:Y:S02]  /*7930*/  FSEL R11, R11, -INF , P0 ;  /* 0xff8000000b0b7808 */ /* 0x000fe40000000000 */
[----:B------:R-:W-:Y:S02]  /*7940*/  FMNMX.FTZ R4, R10, R8, !PT ;  /* 0x000000080a047209 */ /* 0x000fe40007810000 */
[----:B------:R-:W-:Y:S02]  /*7950*/  FSEL R176, R14, -INF , P1 ;  /* 0xff8000000eb07808 */ /* 0x000fe40000800000 */
[----:B------:R-:W-:Y:S02]  /*7960*/  ISETP.GT.AND P0, PT, R0, 0x11, PT ;  /* 0x000000110000780c */ /* 0x000fe40003f04270 */
[----:B------:R-:W-:Y:S02]  /*7970*/  FSEL R168, R24, -INF , P6 ;  /* 0xff80000018a87808 */ /* 0x000fe40003000000 */
[----:B------:R-:W-:Y:S02]  /*7980*/  ISETP.GT.AND P1, PT, R0, 0x18, PT ;  /* 0x000000180000780c */ /* 0x000fe40003f24270 */
[----:B------:R-:W-:Y:S02]  /*7990*/  ISETP.GT.AND P5, PT, R2, 0x29, PT ;  /* 0x000000290200780c */ /* 0x000fe40003fa4270 */
[----:B------:R-:W-:Y:S02]  /*79a0*/  FMNMX.FTZ R3, R183, R3, !PT ;  /* 0x00000003b7037209 */ /* 0x000fe40007810000 */
        /* <DEDUP_REMOVED lines=11> */
[----:B------:R-:W-:Y:S02]  /*7a60*/  FSEL R181, R19, -INF , P0 ;  /* 0xff80000013b57808 */ /* 0x000fe40000000000 */
[----:B------:R-:W-:Y:S02]  /*7a70*/  ISETP.GT.AND P0, PT, R0, 0x21, PT ;  /* 0x000000210000780c */ /* 0x000fe40003f04270 */
[----:B------:R-:W-:Y:S02]  /*7a80*/  ISETP.GT.AND P5, PT, R2, 0x31, PT ;  /* 0x000000310200780c */ /* 0x000fe40003fa4270 */
[----:B------:R-:W-:Y:S02]  /*7a90*/  FMNMX.FTZ R140, R169, R3, !PT ;  /* 0x00000003a98c7209 */ /* 0x000fe40007810000 */
[----:B------:R-:W-:Y:S02]  /*7aa0*/  ISETP.GT.AND P1, PT, R0, 0x28, PT ;  /* 0x000000280000780c */ /* 0x000fe40003f24270 */
[----:B------:R-:W-:Y:S02]  /*7ab0*/  FMNMX.FTZ R4, R177, R4, !PT ;  /* 0x00000004b1047209 */ /* 0x000fe40007810000 */
[----:B------:R-:W-:Y:S02]  /*7ac0*/  FSEL R213, R23, -INF , P0 ;  /* 0xff80000017d57808 */ /* 0x000fe40000000000 */
[----:B------:R-:W-:Y:S02]  /*7ad0*/  FSEL R171, R29, -INF , P5 ;  /* 0xff8000001dab7808 */ /* 0x000fe40002800000 */
[----:B------:R-:W-:Y:S02]  /*7ae0*/  FSEL R214, R26, -INF , P1 ;  /* 0xff8000001ad67808 */ /* 0x000fe40000800000 */
[C---:B------:R-:W-:Y:S02]  /*7af0*/  ISETP.GT.AND P1, PT, R0.reuse, 0x30, PT ;  /* 0x000000300000780c */ /* 0x040fe40003f24270 */
        /* <DEDUP_REMOVED lines=8> */
[----:B------:R-:W-:Y:S02]  /*7b80*/  FMNMX.FTZ R140, R171, R140, !PT ;  /* 0x0000008cab8c7209 */ /* 0x000fe40007810000 */
[----:B------:R-:W-:Y:S02]  /*7b90*/  ISETP.GT.AND P5, PT, R2, 0x39, PT ;  /* 0x000000390200780c */ /* 0x000fe40003fa4270 */
[----:B------:R-:W-:Y:S02]  /*7ba0*/  ISETP.GT.AND P1, PT, R0, 0x38, PT ;  /* 0x000000380000780c */ /* 0x000fe40003f24270 */
[----:B------:R-:W-:Y:S02]  /*7bb0*/  FMNMX.FTZ R3, R181, R3, !PT ;  /* 0x00000003b5037209 */ /* 0x000fe40007810000 */
[----:B------:R-:W-:Y:S02]  /*7bc0*/  FSEL R227, R31, -INF , P0 ;  /* 0xff8000001fe37808 */ /* 0x000fe40000000000 */
[----:B------:R-:W-:Y:S01]  /*7bd0*/  FSEL R226, R33, -INF , P5 ;  /* 0xff80000021e27808 */ /* 0x000fe20002800000 */
[----:B------:R-:W-:Y:S01]  /*7be0*/  LDSM.16.MT88.4 R28, [R236+UR4+0x100] ;  /* 0x00010004ec1c783b */ /* 0x000fe20008004200 */
[----:B------:R-:W-:Y:S02]  /*7bf0*/  FSEL R234, R34, -INF , P1 ;  /* 0xff80000022ea7808 */ /* 0x000fe40000800000 */
[----:B------:R-:W-:Y:S02]  /*7c00*/  ISETP.GT.AND P1, PT, R2, 0x40, PT ;  /* 0x000000400200780c */ /* 0x000fe40003f24270 */
        /* <DEDUP_REMOVED lines=12> */
[----:B------:R-:W-:Y:S02]  /*7cd0*/  FMNMX.FTZ R140, R249, R140, !PT ;  /* 0x0000008cf98c7209 */ /* 0x000fe40007810000 */
[----:B------:R-:W-:Y:S02]  /*7ce0*/  FSEL R235, R40, -INF , P5 ;  /* 0xff80000028eb7808 */ /* 0x000fe40002800000 */
[----:B------:R-:W-:Y:S02]  /*7cf0*/  ISETP.GT.AND P1, PT, R2, 0x49, PT ;  /* 0x000000490200780c */ /* 0x000fe40003f24270 */
[----:B------:R-:W-:Y:S02]  /*7d00*/  FMNMX.FTZ R3, R215, R3, !PT ;  /* 0x00000003d7037209 */ /* 0x000fe40007810000 */
[----:B------:R-:W-:Y:S02]  /*7d10*/  ISETP.GT.AND P6, PT, R0, 0x40, PT ;  /* 0x000000400000780c */ /* 0x000fe40003fc4270 */
[----:B------:R-:W-:Y:S02]  /*7d20*/  ISETP.GT.AND P0, PT, R2, 0x50, PT ;  /* 0x000000500200780c */ /* 0x000fe40003f04270 */
[----:B------:R-:W-:Y:S02]  /*7d30*/  FSEL R238, R41, -INF , P1 ;  /* 0xff80000029ee7808 */ /* 0x000fe40000800000 */
[----:B------:R-:W-:Y:S02]  /*7d40*/  FMNMX.FTZ R140, R235, R140, !PT ;  /* 0x0000008ceb8c7209 */ /* 0x000fe40007810000 */
[----:B------:R-:W-:Y:S02]  /*7d50*/  FMNMX.FTZ R3, R224, R3, !PT ;  /* 0x00000003e0037209 */ /* 0x000fe40007810000 */
[----:B------:R-:W-:Y:S02]  /*7d60*/  FSEL R251, R38, -INF , P6 ;  /* 0xff80000026fb7808 */ /* 0x000fe40003000000 */
[----:B------:R-:W-:Y:S02]  /*7d70*/  FSEL R12, R44, -INF , P0 ;  /* 0xff8000002c0c7808 */ /* 0x000fe40000000000 */
[----:B------:R-:W-:Y:S02]  /*7d80*/  ISETP.GT.AND P6, PT, R2, 0x51, PT ;  /* 0x000000510200780c */ /* 0x000fe40003fc4270 */
[----:B------:R-:W-:Y:S02]  /*7d90*/  FMNMX.FTZ R140, R238, R140, !PT ;  /* 0x0000008cee8c7209 */ /* 0x000fe40007810000 */
[C---:B------:R-:W-:Y:S02]  /*7da0*/  ISETP.GT.AND P5, PT, R2.reuse, 0x58, PT ;  /* 0x000000580200780c */ /* 0x040fe40003fa4270 */
[----:B------:R-:W-:Y:S02]  /*7db0*/  ISETP.GT.AND P1, PT, R2, 0x59, PT ;  /* 0x000000590200780c */ /* 0x000fe40003f24270 */
        /* <DEDUP_REMOVED lines=9> */
[----:B------:R-:W-:Y:S02]  /*7e50*/  FMNMX.FTZ R140, R245, R140, !PT ;  /* 0x0000008cf58c7209 */ /* 0x000fe40007810000 */
[----:B------:R-:W-:Y:S02]  /*7e60*/  FSEL R250, R39, -INF , P0 ;  /* 0xff80000027fa7808 */ /* 0x000fe40000000000 */
[----:B------:R-:W-:Y:S02]  /*7e70*/  FMNMX.FTZ R2, R251, R2, !PT ;  /* 0x00000002fb027209 */ /* 0x000fe40007810000 */
[----:B------:R-:W-:Y:S02]  /*7e80*/  ISETP.GT.AND P0, PT, R0, 0x48, PT ;  /* 0x000000480000780c */ /* 0x000fe40003f04270 */
[----:B------:R-:W-:Y:S02]  /*7e90*/  FMNMX.FTZ R140, R244, R140, !PT ;  /* 0x0000008cf48c7209 */ /* 0x000fe40007810000 */
[----:B------:R-:W-:Y:S02]  /*7ea0*/  FMNMX.FTZ R2, R250, R2, !PT ;  /* 0x00000002fa027209 */ /* 0x000fe40007810000 */
[----:B------:R-:W-:Y:S01]  /*7eb0*/  FSEL R252, R42, -INF , P0 ;  /* 0xff8000002afc7808 */ /* 0x000fe20000000000 */
[----:B------:R-:W1:Y:S01]  /*7ec0*/  SHFL.BFLY PT, R3, R140, 0x2, 0x1f ;  /* 0x0c401f008c037f89 */ /* 0x000e6200000e0000 */
[----:B------:R-:W-:Y:S02]  /*7ed0*/  ISETP.GT.AND P1, PT, R0, 0x49, PT ;  /* 0x000000490000780c */ /* 0x000fe40003f24270 */
[----:B------:R-:W-:Y:S02]  /*7ee0*/  FMNMX.FTZ R2, R252, R2, !PT ;  /* 0x00000002fc027209 */ /* 0x000fe40007810000 */
[----:B------:R-:W-:Y:S02]  /*7ef0*/  FSEL R242, R43, -INF , P1 ;  /* 0xff8000002bf27808 */ /* 0x000fe40000800000 */
[C---:B------:R-:W-:Y:S02]  /*7f00*/  ISETP.GT.AND P1, PT, R0.reuse, 0x50, PT ;  /* 0x000000500000780c */ /* 0x040fe40003f24270 */
[----:B------:R-:W-:Y:S02]  /*7f10*/  ISETP.GT.AND P0, PT, R0, 0x51, PT ;  /* 0x000000510000780c */ /* 0x000fe40003f04270 */
[----:B------:R-:W-:Y:S02]  /*7f20*/  FSEL R19, R46, -INF , P1 ;  /* 0xff8000002e137808 */ /* 0x000fe40000800000 */
[----:B------:R-:W-:Y:S02]  /*7f30*/  FMNMX.FTZ R2, R242, R2, !PT ;  /* 0x00000002f2027209 */ /* 0x000fe40007810000 */
[----:B------:R-:W-:Y:S02]  /*7f40*/  FSEL R246, R47, -INF , P0 ;  /* 0xff8000002ff67808 */ /* 0x000fe40000000000 */
[----:B------:R-:W-:Y:S01]  /*7f50*/  FMNMX.FTZ R2, R19, R2, !PT ;  /* 0x0000000213027209 */ /* 0x000fe20007810000 */
[----:B------:R-:W-:Y:S01]  /*7f60*/  LDSM.16.MT88.4 R44, [R143+UR4+0x3100] ;  /* 0x003100048f2c783b */ /* 0x000fe20008004200 */
[C---:B------:R-:W-:Y:S02]  /*7f70*/  ISETP.GT.AND P1, PT, R0.reuse, 0x58, PT ;  /* 0x000000580000780c */ /* 0x040fe40003f24270 */
[----:B------:R-:W-:Y:S02]  /*7f80*/  ISETP.GT.AND P0, PT, R0, 0x59, PT ;  /* 0x000000590000780c */ /* 0x000fe40003f04270 */
[----:B------:R-:W-:Y:S02]  /*7f90*/  FSEL R243, R50, -INF , P1 ;  /* 0xff80000032f37808 */ /* 0x000fe40000800000 */
[----:B------:R-:W-:Y:S02]  /*7fa0*/  FMNMX.FTZ R0, R246, R2, !PT ;  /* 0x00000002f6007209 */ /* 0x000fe40007810000 */
[----:B------:R-:W-:Y:S02]  /*7fb0*/  FSEL R16, R51, -INF , P0 ;  /* 0xff80000033107808 */ /* 0x000fe40000000000 */
[----:B------:R-:W-:Y:S02]  /*7fc0*/  FMNMX.FTZ R0, R243, R0, !PT ;  /* 0x00000000f3007209 */ /* 0x000fe40007810000 */
[----:B-1----:R-:W-:Y:S02]  /*7fd0*/  FMNMX.FTZ R140, R140, R3, !PT ;  /* 0x000000038c8c7209 */ /* 0x002fe40007810000 */
[----:B------:R-:W-:Y:S03]  /*7fe0*/  FMNMX.FTZ R0, R16, R0, !PT ;  /* 0x0000000010007209 */ /* 0x000fe60007810000 */
[----:B------:R-:W1:Y:S08]  /*7ff0*/  SHFL.BFLY PT, R3, R140, 0x1, 0x1f ;  /* 0x0c201f008c037f89 */ /* 0x000e7000000e0000 */
[----:B------:R-:W2:Y:S01]  /*8000*/  SHFL.BFLY PT, R2, R0, 0x2, 0x1f ;  /* 0x0c401f0000027f89 */ /* 0x000ea200000e0000 */
[----:B-1----:R-:W-:Y:S04]  /*8010*/  FMNMX.FTZ R140, R140, R3, !PT ;  /* 0x000000038c8c7209 */ /* 0x002fe80007810000 */
[C---:B------:R-:W-:Y:S01]  /*8020*/  FSETP.NEU.FTZ.AND P1, PT, R140.reuse, -INF , PT ;  /* 0xff8000008c00780b */ /* 0x040fe20003f3d000 */
[----:B------:R-:W-:Y:S01]  /*8030*/  FMUL.FTZ R164, R140, c[0x0][0x2d0] ;  /* 0x0000b4008ca47a20 */ /* 0x000fe20000410000 */
[----:B--2---:R-:W-:Y:S04]  /*8040*/  FMNMX.FTZ R0, R0, R2, !PT ;  /* 0x0000000200007209 */ /* 0x004fe80007810000 */
[----:B------:R-:W-:Y:S01]  /*8050*/  FSEL R164, R164, RZ, P1 ;  /* 0x000000ffa4a47208 */ /* 0x000fe20000800000 */
[----:B------:R-:W1:Y:S04]  /*8060*/  SHFL.BFLY PT, R3, R0, 0x1, 0x1f ;  /* 0x0c201f0000037f89 */ /* 0x000e6800000e0000 */
[--C-:B------:R-:W-:Y:S04]  /*8070*/  FFMA.FTZ R2, R173, c[0x0][0x2d0], -R164.reuse ;  /* 0x0000b400ad027a23 */ /* 0x100fe800000108a4 */
[----:B------:R2:W-:Y:S01]  /*8080*/  MUFU.EX2 R247, R2 ;  /* 0x0000000200f77308 */ /* 0x0005e20000000800 */
[----:B-1----:R-:W-:Y:S01]  /*8090*/  FMNMX.FTZ R3, R0, R3, !PT ;  /* 0x0000000300037209 */ /* 0x002fe20007810000 */
[--C-:B------:R-:W-:Y:S03]  /*80a0*/  FFMA.FTZ R0, R165, c[0x0][0x2d0], -R164.reuse ;  /* 0x0000b400a5007a23 */ /* 0x100fe600000108a4 */
[C---:B------:R-:W-:Y:S05]  /*80b0*/  FSETP.NEU.FTZ.AND P0, PT, R3.reuse, -INF , PT ;  /* 0xff8000000300780b */ /* 0x040fea0003f1d000 */
[----:B------:R1:W-:Y:S01]  /*80c0*/  MUFU.EX2 R8, R0 ;  /* 0x0000000000087308 */ /* 0x0003e20000000800 */
[----:B------:R-:W-:Y:S02]  /*80d0*/  FMUL.FTZ R165, R3, c[0x0][0x2d0] ;  /* 0x0000b40003a57a20 */ /* 0x000fe40000410000 */
[--C-:B--2---:R-:W-:Y:S01]  /*80e0*/  FFMA.FTZ R2, R172, c[0x0][0x2d0], -R164.reuse ;  /* 0x0000b400ac027a23 */ /* 0x104fe200000108a4 */
[----:B------:R-:W-:Y:S02]  /*80f0*/  MOV R172, R12 ;  /* 0x0000000c00ac7202 */ /* 0x000fe40000000f00 */
[----:B------:R-:W-:Y:S01]  /*8100*/  FSEL R165, R165, RZ, P0 ;  /* 0x000000ffa5a57208 */ /* 0x000fe20000000000 */
[----:B------:R-:W2:Y:S03]  /*8110*/  LDSM.16.MT88.4 R12, [R143+UR4+0x100] ;  /* 0x000100048f0c783b */ /* 0x000ea60008004200 */
[----:B------:R-:W-:Y:S01]  /*8120*/  MUFU.EX2 R2, R2 ;  /* 0x0000000200027308 */ /* 0x000fe20000000800 */
[--C-:B------:R-:W-:Y:S02]  /*8130*/  FFMA.FTZ R4, R11, c[0x0][0x2d0], -R165.reuse ;  /* 0x0000b4000b047a23 */ /* 0x100fe400000108a5 */
[----:B-1----:R-:W-:Y:S07]  /*8140*/  FFMA.FTZ R0, R9, c[0x0][0x2d0], -R164 ;  /* 0x0000b40009007a23 */ /* 0x002fee00000108a4 */
[----:B------:R1:W3:Y:S02]  /*8150*/  MUFU.EX2 R18, R0 ;  /* 0x0000000000127308 */ /* 0x0002e40000000800 */
[--C-:B-1----:R-:W-:Y:S01]  /*8160*/  FFMA.FTZ R0, R175, c[0x0][0x2d0], -R165.reuse ;  /* 0x0000b400af007a23 */ /* 0x102fe200000108a5 */
[----:B---3--:R-:W-:Y:S07]  /*8170*/  F2FP.BF16.PACK_AB R162, R18, R8 ;  /* 0x0000000812a2723e */ /* 0x008fee00000010ff */
[----:B------:R-:W-:Y:S10]  /*8180*/  MUFU.EX2 R175, R4 ;  /* 0x0000000400af7308 */ /* 0x000ff40000000800 */
[----:B------:R1:W-:Y:S02]  /*8190*/  MUFU.EX2 R173, R0 ;  /* 0x0000000000ad7308 */ /* 0x0003e40000000800 */
[----:B-1----:R-:W-:Y:S02]  /*81a0*/  FFMA.FTZ R0, R174, c[0x0][0x2d0], -R165 ;  /* 0x0000b400ae007a23 */ /* 0x002fe400000108a5 */
[----:B------:R-:W-:Y:S01]  /*81b0*/  IMAD.MOV.U32 R174, RZ, RZ, R2 ;  /* 0x000000ffffae7224 */ /* 0x000fe200078e0002 */
[----:B------:R-:W-:Y:S05]  /*81c0*/  FSEL R2, R140, RZ, P1 ;  /* 0x000000ff8c027208 */ /* 0x000fea0000800000 */
[----:B------:R1:W3:Y:S01]  /*81d0*/  MUFU.EX2 R9, R0 ;  /* 0x0000000000097308 */ /* 0x0002e20000000800 */
[----:B------:R-:W-:Y:S01]  /*81e0*/  F2FP.BF16.PACK_AB R160, R174, R247 ;  /* 0x000000f7aea0723e */ /* 0x000fe200000010ff */
[----:B------:R-:W-:Y:S01]  /*81f0*/  FADD.FTZ R2, -R2, R141 ;  /* 0x0000008d02027221 */ /* 0x000fe20000010100 */
[----:B------:R-:W-:Y:S03]  /*8200*/  IADD3 R141, R236, UR4, RZ ;  /* 0x00000004ec8d7c10 */ /* 0x000fe6000fffe0ff */
[----:B------:R-:W-:Y:S02]  /*8210*/  FMUL.FTZ R2, R2, c[0x0][0x2d0] ;  /* 0x0000b40002027a20 */ /* 0x000fe40000410000 */
[----:B------:R-:W-:Y:S04]  /*8220*/  IMAD.IADD R141, R240, 0x1, R141 ;  /* 0x00000001f08d7824 */ /* 0x000fe800078e028d */
[----:B------:R-:W4:Y:S01]  /*8230*/  MUFU.EX2 R2, R2 ;  /* 0x0000000200027308 */ /* 0x000f220000000800 */
[----:B------:R-:W-:Y:S01]  /*8240*/  LDSM.16.MT88.4 R36, [R141+0x100] ;  /* 0x000100008d24783b */ /* 0x000fe20000004200 */
[----:B-1----:R-:W-:Y:S01]  /*8250*/  FFMA.FTZ R0, R10, c[0x0][0x2d0], -R165 ;  /* 0x0000b4000a007a23 */ /* 0x002fe200000108a5 */
[----:B---3--:R-:W-:Y:S07]  /*8260*/  F2FP.BF16.PACK_AB R161, R9, R173 ;  /* 0x000000ad09a1723e */ /* 0x008fee00000010ff */
[----:B------:R-:W1:Y:S01]  /*8270*/  MUFU.EX2 R6, R0 ;  /* 0x0000000000067308 */ /* 0x000e620000000800 */
[C---:B----4-:R-:W-:Y:S01]  /*8280*/  FMUL.FTZ R4, R2.reuse, R144 ;  /* 0x0000009002047220 */ /* 0x050fe20000410000 */
[----:B------:R-:W-:Y:S01]  /*8290*/  MOV R144, R19 ;  /* 0x0000001300907202 */ /* 0x000fe20000000f00 */
[C---:B------:R-:W-:Y:S02]  /*82a0*/  FMUL.FTZ R5, R2.reuse, R145 ;  /* 0x0000009102057220 */ /* 0x040fe40000410000 */
[C---:B------:R-:W-:Y:S02]  /*82b0*/  FMUL.FTZ R24, R2.reuse, R112 ;  /* 0x0000007002187220 */ /* 0x040fe40000410000 */
[C---:B------:R-:W-:Y:S02]  /*82c0*/  FMUL.FTZ R25, R2.reuse, R113 ;  /* 0x0000007102197220 */ /* 0x040fe40000410000 */
[C---:B------:R-:W-:Y:S02]  /*82d0*/  FMUL.FTZ R32, R2.reuse, R120 ;  /* 0x0000007802207220 */ /* 0x040fe40000410000 */
[C---:B------:R-:W-:Y:S02]  /*82e0*/  FMUL.FTZ R33, R2.reuse, R121 ;  /* 0x0000007902217220 */ /* 0x040fe40000410000 */
[C---:B------:R-:W-:Y:S01]  /*82f0*/  FMUL.FTZ R40, R2.reuse, R128 ;  /* 0x0000008002287220 */ /* 0x040fe20000410000 */
[----:B------:R-:W-:Y:S01]  /*8300*/  MOV R128, R174 ;  /* 0x000000ae00807202 */ /* 0x000fe20000000f00 */
[----:B-1----:R-:W-:Y:S01]  /*8310*/  IMAD.MOV.U32 R145, RZ, RZ, R6 ;  /* 0x000000ffff917224 */ /* 0x002fe200078e0006 */
[----:B------:R-:W-:Y:S01]  /*8320*/  FSEL R0, R3, RZ, P0 ;  /* 0x000000ff03007208 */ /* 0x000fe20000000000 */
[C---:B------:R-:W-:Y:S01]  /*8330*/  FMUL.FTZ R41, R2.reuse, R129 ;  /* 0x0000008102297220 */ /* 0x040fe20000410000 */
[----:B------:R-:W-:Y:S01]  /*8340*/  F2FP.BF16.PACK_AB R163, R175, R6 ;  /* 0x00000006afa3723e */ /* 0x000fe200000010ff */
[----:B------:R-:W-:Y:S01]  /*8350*/  FMUL.FTZ R48, R2, R136 ;  /* 0x0000008802307220 */ /* 0x000fe20000410000 */
[----:B------:R-:W-:Y:S01]  /*8360*/  PLOP3.LUT P0, PT, PT, PT, UP0, 0x80, 0x0 ;  /* 0x000000000000781c */ /* 0x000fe20003f0f008 */
[----:B------:R-:W-:Y:S01]  /*8370*/  FADD.FTZ R0, -R0, R142 ;  /* 0x0000008e00007221 */ /* 0x000fe20000010100 */
[----:B------:R-:W-:Y:S01]  /*8380*/  IADD3 R142, R143, UR4, RZ ;  /* 0x000000048f8e7c10 */ /* 0x000fe2000fffe0ff */
[----:B------:R-:W-:Y:S02]  /*8390*/  FMUL.FTZ R49, R2, R137 ;  /* 0x0000008902317220 */ /* 0x000fe40000410000 */
[----:B------:R-:W-:Y:S02]  /*83a0*/  FMUL.FTZ R0, R0, c[0x0][0x2d0] ;  /* 0x0000b40000007a20 */ /* 0x000fe40000410000 */
[----:B------:R-:W-:Y:S02]  /*83b0*/  IMAD.IADD R142, R240, 0x1, R142 ;  /* 0x00000001f08e7824 */ /* 0x000fe400078e028e */
[C---:B------:R-:W-:Y:S02]  /*83c0*/  FMUL.FTZ R52, R2.reuse, R52 ;  /* 0x0000003402347220 */ /* 0x040fe40000410000 */
[----:B------:R-:W1:Y:S01]  /*83d0*/  MUFU.EX2 R0, R0 ;  /* 0x0000000000007308 */ /* 0x000e620000000800 */
[----:B------:R-:W3:Y:S01]  /*83e0*/  LDSM.16.MT88.4 R20, [R142+0x100] ;  /* 0x000100008e14783b */ /* 0x000ee20000004200 */
        /* <DEDUP_REMOVED lines=15> */
[----:B------:R-:W-:Y:S01]  /*84e0*/  FMUL.FTZ R27, R0, R115 ;  /* 0x00000073001b7220 */ /* 0x000fe20000410000 */
[C---:B--2---:R-:W-:Y:S01]  /*84f0*/  HMMA.16816.F32.BF16 R4, R160.reuse, R12, R4 ;  /* 0x0000000ca004723c */ /* 0x044fe20000041804 */
[----:B------:R-:W-:Y:S04]  /*8500*/  LDSM.16.MT88.4 R112, [R142+0x900] ;  /* 0x000900008e70783b */ /* 0x000fe80000004200 */
[----:B------:R-:W-:Y:S02]  /*8510*/  IMAD.MOV.U32 R147, RZ, RZ, R8 ;  /* 0x000000ffff937224 */ /* 0x000fe400078e0008 */
[C---:B------:R-:W-:Y:S01]  /*8520*/  FMUL.FTZ R8, R2.reuse, R148 ;  /* 0x0000009402087220 */ /* 0x040fe20000410000 */
[----:B------:R-:W-:Y:S01]  /*8530*/  MOV R148, R9 ;  /* 0x0000000900947202 */ /* 0x000fe20000000f00 */
[----:B------:R-:W-:Y:S03]  /*8540*/  FMUL.FTZ R9, R2, R149 ;  /* 0x0000009502097220 */ /* 0x000fe60000410000 */
[C---:B------:R-:W-:Y:S02]  /*8550*/  FMUL.FTZ R10, R0.reuse, R150 ;  /* 0x00000096000a7220 */ /* 0x040fe40000410000 */
[----:B------:R-:W-:Y:S01]  /*8560*/  FMUL.FTZ R11, R0, R151 ;  /* 0x00000097000b7220 */ /* 0x000fe20000410000 */
[----:B------:R-:W-:Y:S01]  /*8570*/  MOV R151, R16 ;  /* 0x0000001000977202 */ /* 0x000fe20000000f00 */
[C---:B------:R-:W-:Y:S02]  /*8580*/  FMUL.FTZ R12, R2.reuse, R100 ;  /* 0x00000064020c7220 */ /* 0x040fe40000410000 */
[C---:B------:R-:W-:Y:S02]  /*8590*/  FMUL.FTZ R13, R2.reuse, R101 ;  /* 0x00000065020d7220 */ /* 0x040fe40000410000 */
[----:B------:R-:W-:Y:S01]  /*85a0*/  FMUL.FTZ R16, R2, R104 ;  /* 0x0000006802107220 */ /* 0x000fe20000410000 */
[C---:B------:R-:W-:Y:S03]  /*85b0*/  HMMA.16816.F32.BF16 R8, R160.reuse, R14, R8 ;  /* 0x0000000ea008723c */ /* 0x040fe60000041808 */
[----:B------:R-:W-:Y:S02]  /*85c0*/  IMAD.MOV.U32 R149, RZ, RZ, R18 ;  /* 0x000000ffff957224 */ /* 0x000fe400078e0012 */
[C---:B------:R-:W-:Y:S02]  /*85d0*/  FMUL.FTZ R18, R0.reuse, R106 ;  /* 0x0000006a00127220 */ /* 0x040fe40000410000 */
[C---:B------:R-:W-:Y:S02]  /*85e0*/  FMUL.FTZ R14, R0.reuse, R102 ;  /* 0x00000066000e7220 */ /* 0x040fe40000410000 */
[C---:B------:R-:W-:Y:S02]  /*85f0*/  FMUL.FTZ R15, R0.reuse, R103 ;  /* 0x00000067000f7220 */ /* 0x040fe40000410000 */
[----:B------:R-:W1:Y:S01]  /*8600*/  LDSM.16.MT88.4 R100, [R142+0x3100] ;  /* 0x003100008e64783b */ /* 0x000e620000004200 */
[C---:B------:R-:W-:Y:S02]  /*8610*/  FMUL.FTZ R34, R0.reuse, R122 ;  /* 0x0000007a00227220 */ /* 0x040fe40000410000 */
[----:B------:R-:W-:Y:S02]  /*8620*/  FMUL.FTZ R35, R0, R123 ;  /* 0x0000007b00237220 */ /* 0x000fe40000410000 */
[C---:B---3--:R-:W-:Y:S03]  /*8630*/  HMMA.16816.F32.BF16 R12, R160.reuse, R20, R12 ;  /* 0x00000014a00c723c */ /* 0x048fe6000004180c */
[----:B------:R-:W-:Y:S01]  /*8640*/  IMAD.MOV.U32 R150, RZ, RZ, R17 ;  /* 0x000000ffff967224 */ /* 0x000fe200078e0011 */
[----:B------:R-:W-:Y:S01]  /*8650*/  LDSM.16.MT88.4 R120, [R143+UR4+0x3900] ;  /* 0x003900048f78783b */ /* 0x000fe20008004200 */
[C---:B------:R-:W-:Y:S02]  /*8660*/  FMUL.FTZ R17, R2.reuse, R105 ;  /* 0x0000006902117220 */ /* 0x040fe40000410000 */
[C---:B------:R-:W-:Y:S02]  /*8670*/  FMUL.FTZ R20, R2.reuse, R108 ;  /* 0x0000006c02147220 */ /* 0x040fe40000410000 */
[----:B------:R-:W-:Y:S03]  /*8680*/  FMUL.FTZ R21, R2, R109 ;  /* 0x0000006d02157220 */ /* 0x000fe60000410000 */
[C---:B------:R-:W-:Y:S01]  /*8690*/  HMMA.16816.F32.BF16 R16, R160.reuse, R22, R16 ;  /* 0x00000016a010723c */ /* 0x040fe20000041810 */
[----:B------:R-:W2:Y:S02]  /*86a0*/  LDSM.16.MT88.4 R104, [R236+UR4+0x3100] ;  /* 0x00310004ec68783b */ /* 0x000ea40008004200 */
[C---:B------:R-:W-:Y:S02]  /*86b0*/  FMUL.FTZ R42, R0.reuse, R130 ;  /* 0x00000082002a7220 */ /* 0x040fe40000410000 */
[C---:B------:R-:W-:Y:S01]  /*86c0*/  FMUL.FTZ R43, R0.reuse, R131 ;  /* 0x00000083002b7220 */ /* 0x040fe20000410000 */
[----:B------:R-:W-:Y:S01]  /*86d0*/  MOV R131, R145 ;  /* 0x0000009100837202 */ /* 0x000fe20000000f00 */
[C---:B------:R-:W-:Y:S02]  /*86e0*/  FMUL.FTZ R22, R0.reuse, R110 ;  /* 0x0000006e00167220 */ /* 0x040fe40000410000 */
[C---:B------:R-:W-:Y:S02]  /*86f0*/  FMUL.FTZ R23, R0.reuse, R111 ;  /* 0x0000006f00177220 */ /* 0x040fe40000410000 */
[----:B------:R-:W3:Y:S01]  /*8700*/  LDSM.16.MT88.4 R108, [R141+0x3100] ;  /* 0x003100008d6c783b */ /* 0x000ee20000004200 */
[----:B------:R-:W-:Y:S01]  /*8710*/  IMAD.MOV.U32 R130, RZ, RZ, R149 ;  /* 0x000000ffff827224 */ /* 0x000fe200078e0095 */
[----:B------:R-:W-:Y:S01]  /*8720*/  MOV R149, R244 ;  /* 0x000000f400957202 */ /* 0x000fe20000000f00 */
[C---:B------:R-:W-:Y:S02]  /*8730*/  FMUL.FTZ R50, R0.reuse, R138 ;  /* 0x0000008a00327220 */ /* 0x040fe40000410000 */
[C---:B------:R-:W-:Y:S03]  /*8740*/  HMMA.16816.F32.BF16 R20, R160.reuse, R28, R20 ;  /* 0x0000001ca014723c */ /* 0x040fe60000041814 */
        /* <DEDUP_REMOVED lines=8> */
[----:B------:R-:W-:Y:S01]  /*87d0*/  LDSM.16.MT88.4 R116, [R141+0x900] ;  /* 0x000900008d74783b */ /* 0x000fe20000004200 */
[C---:B------:R-:W-:Y:S02]  /*87e0*/  FMUL.FTZ R58, R0.reuse, R58 ;  /* 0x0000003a003a7220 */ /* 0x040fe40000410000 */
        /* <DEDUP_REMOVED lines=21> */
[----:B------:R-:W-:Y:S01]  /*8940*/  FMUL.FTZ R47, R0, R135 ;  /* 0x00000087002f7220 */ /* 0x000fe20000410000 */
[----:B------:R-:W-:Y:S01]  /*8950*/  MOV R135, R148 ;  /* 0x0000009400877202 */ /* 0x000fe20000000f00 */
[----:B------:R-:W-:Y:S02]  /*8960*/  IMAD.MOV.U32 R132, RZ, RZ, R147 ;  /* 0x000000ffff847224 */ /* 0x000fe400078e0093 */
[----:B------:R-:W-:Y:S02]  /*8970*/  IMAD.MOV.U32 R148, RZ, RZ, R243 ;  /* 0x000000ffff947224 */ /* 0x000fe400078e00f3 */
        /* <DEDUP_REMOVED lines=9> */
[C---:B--2---:R-:W-:Y:S04]  /*8a10*/  HMMA.16816.F32.BF16 R52, R160.reuse, R104, R52 ;  /* 0x00000068a034723c */ /* 0x044fe80000041834 */
[C---:B------:R-:W-:Y:S02]  /*8a20*/  FMUL.FTZ R82, R0.reuse, R82 ;  /* 0x0000005200527220 */ /* 0x040fe40000410000 */
[----:B------:R-:W-:Y:S02]  /*8a30*/  FMUL.FTZ R83, R0, R83 ;  /* 0x0000005300537220 */ /* 0x000fe40000410000 */
[C---:B------:R-:W-:Y:S04]  /*8a40*/  HMMA.16816.F32.BF16 R56, R160.reuse, R106, R56 ;  /* 0x0000006aa038723c */ /* 0x040fe80000041838 */
[--C-:B------:R-:W-:Y:S02]  /*8a50*/  FFMA.FTZ R104, R166, c[0x0][0x2d0], -R164.reuse ;  /* 0x0000b400a6687a23 */ /* 0x100fe400000108a4 */
[C---:B------:R-:W-:Y:S02]  /*8a60*/  FMUL.FTZ R84, R2.reuse, R84 ;  /* 0x0000005402547220 */ /* 0x040fe40000410000 */
[C---:B---3--:R-:W-:Y:S01]  /*8a70*/  HMMA.16816.F32.BF16 R60, R160.reuse, R108, R60 ;  /* 0x0000006ca03c723c */ /* 0x048fe2000004183c */
[----:B------:R2:W-:Y:S03]  /*8a80*/  MUFU.EX2 R146, R104 ;  /* 0x0000006800927308 */ /* 0x0005e60000000800 */
[----:B------:R-:W-:Y:S02]  /*8a90*/  FMUL.FTZ R85, R2, R85 ;  /* 0x0000005502557220 */ /* 0x000fe40000410000 */
[C---:B------:R-:W-:Y:S02]  /*8aa0*/  FMUL.FTZ R86, R0.reuse, R86 ;  /* 0x0000005600567220 */ /* 0x040fe40000410000 */
[C---:B------:R-:W-:Y:S04]  /*8ab0*/  HMMA.16816.F32.BF16 R64, R160.reuse, R110, R64 ;  /* 0x0000006ea040723c */ /* 0x040fe80000041840 */
[----:B------:R-:W-:Y:S01]  /*8ac0*/  FFMA.FTZ R108, R167, c[0x0][0x2d0], -R164 ;  /* 0x0000b400a76c7a23 */ /* 0x000fe200000108a4 */
[----:B------:R-:W-:Y:S01]  /*8ad0*/  MOV R167, R150 ;  /* 0x0000009600a77202 */ /* 0x000fe20000000f00 */
[----:B------:R-:W-:Y:S02]  /*8ae0*/  IMAD.MOV.U32 R150, RZ, RZ, R245 ;  /* 0x000000ffff967224 */ /* 0x000fe400078e00f5 */
[----:B------:R3:W-:Y:S01]  /*8af0*/  MUFU.EX2 R133, R108 ;  /* 0x0000006c00857308 */ /* 0x0007e20000000800 */
[C---:B-1----:R-:W-:Y:S03]  /*8b00*/  HMMA.16816.F32.BF16 R68, R160.reuse, R100, R68 ;  /* 0x00000064a044723c */ /* 0x042fe60000041844 */
[----:B------:R-:W-:Y:S02]  /*8b10*/  FMUL.FTZ R87, R0, R87 ;  /* 0x0000005700577220 */ /* 0x000fe40000410000 */
[C---:B------:R-:W-:Y:S02]  /*8b20*/  FMUL.FTZ R88, R2.reuse, R88 ;  /* 0x0000005802587220 */ /* 0x040fe40000410000 */
[----:B------:R-:W-:Y:S01]  /*8b30*/  FFMA.FTZ R100, R177, c[0x0][0x2d0], -R165 ;  /* 0x0000b400b1647a23 */ /* 0x000fe200000108a5 */
[C---:B------:R-:W-:Y:S01]  /*8b40*/  HMMA.16816.F32.BF16 R72, R160.reuse, R102, R72 ;  /* 0x00000066a048723c */ /* 0x040fe20000041848 */
[----:B--2---:R-:W1:Y:S02]  /*8b50*/  LDSM.16.MT88.4 R104, [R142+0x6100] ;  /* 0x006100008e68783b */ /* 0x004e640000004200 */
[----:B------:R2:W-:Y:S01]  /*8b60*/  MUFU.EX2 R136, R100 ;  /* 0x0000006400887308 */ /* 0x0005e20000000800 */
[----:B------:R-:W-:Y:S02]  /*8b70*/  FMUL.FTZ R89, R2, R89 ;  /* 0x0000005902597220 */ /* 0x000fe40000410000 */
[C---:B------:R-:W-:Y:S02]  /*8b80*/  FMUL.FTZ R90, R0.reuse, R90 ;  /* 0x0000005a005a7220 */ /* 0x040fe40000410000 */
[----:B------:R-:W-:Y:S04]  /*8b90*/  FMUL.FTZ R91, R0, R91 ;  /* 0x0000005b005b7220 */ /* 0x000fe80000410000 */
[----:B------:R-:W-:Y:S01]  /*8ba0*/  IMAD.MOV.U32 R166, RZ, RZ, R144 ;  /* 0x000000ffffa67224 */ /* 0x000fe200078e0090 */
[----:B------:R-:W-:Y:S01]  /*8bb0*/  MOV R144, R247 ;  /* 0x000000f700907202 */ /* 0x000fe20000000f00 */
[----:B------:R-:W-:Y:S01]  /*8bc0*/  IMAD.MOV.U32 R147, RZ, RZ, R175 ;  /* 0x000000ffff937224 */ /* 0x000fe200078e00af */
[----:B------:R-:W-:Y:S01]  /*8bd0*/  MOV R175, R235 ;  /* 0x000000eb00af7202 */ /* 0x000fe20000000f00 */
[----:B---3--:R-:W-:Y:S02]  /*8be0*/  FFMA.FTZ R108, R176, c[0x0][0x2d0], -R165 ;  /* 0x0000b400b06c7a23 */ /* 0x008fe400000108a5 */
[----:B------:R-:W-:Y:S02]  /*8bf0*/  IMAD.MOV.U32 R145, RZ, RZ, R173 ;  /* 0x000000ffff917224 */ /* 0x000fe400078e00ad */
[----:B------:R3:W4:Y:S01]  /*8c00*/  MUFU.EX2 R129, R108 ;  /* 0x0000006c00817308 */ /* 0x0007220000000800 */
[----:B------:R-:W-:Y:S02]  /*8c10*/  IMAD.MOV.U32 R173, RZ, RZ, R238 ;  /* 0x000000ffffad7224 */ /* 0x000fe400078e00ee */
[C---:B------:R-:W-:Y:S02]  /*8c20*/  FMUL.FTZ R92, R2.reuse, R92 ;  /* 0x0000005c025c7220 */ /* 0x040fe40000410000 */
[----:B------:R-:W-:Y:S02]  /*8c30*/  FMUL.FTZ R93, R2, R93 ;  /* 0x0000005d025d7220 */ /* 0x000fe40000410000 */
[--C-:B--2---:R-:W-:Y:S02]  /*8c40*/  FFMA.FTZ R100, R178, c[0x0][0x2d0], -R164.reuse ;  /* 0x0000b400b2647a23 */ /* 0x104fe400000108a4 */
[C---:B------:R-:W-:Y:S02]  /*8c50*/  FMUL.FTZ R94, R0.reuse, R94 ;  /* 0x0000005e005e7220 */ /* 0x040fe40000410000 */
[----:B------:R2:W-:Y:S01]  /*8c60*/  MUFU.EX2 R137, R100 ;  /* 0x0000006400897308 */ /* 0x0005e20000000800 */
[----:B------:R-:W-:Y:S02]  /*8c70*/  FMUL.FTZ R95, R0, R95 ;  /* 0x0000005f005f7220 */ /* 0x000fe40000410000 */
[C---:B------:R-:W-:Y:S02]  /*8c80*/  FMUL.FTZ R96, R2.reuse, R96 ;  /* 0x0000006002607220 */ /* 0x040fe40000410000 */
[----:B------:R-:W-:Y:S02]  /*8c90*/  FMUL.FTZ R97, R2, R97 ;  /* 0x0000006102617220 */ /* 0x000fe40000410000 */
[C---:B------:R-:W-:Y:S02]  /*8ca0*/  FMUL.FTZ R98, R0.reuse, R98 ;  /* 0x0000006200627220 */ /* 0x040fe40000410000 */
[----:B------:R-:W-:Y:S01]  /*8cb0*/  FMUL.FTZ R99, R0, R99 ;  /* 0x0000006300637220 */ /* 0x000fe20000410000 */
[C---:B-1----:R-:W-:Y:S01]  /*8cc0*/  HMMA.16816.F32.BF16 R76, R160.reuse, R104, R76 ;  /* 0x00000068a04c723c */ /* 0x042fe2000004184c */
[----:B---3--:R-:W1:Y:S06]  /*8cd0*/  LDSM.16.MT88.4 R108, [R236+UR4+0x6100] ;  /* 0x00610004ec6c783b */ /* 0x008e6c0008004200 */
[--C-:B------:R-:W-:Y:S01]  /*8ce0*/  FFMA.FTZ R104, R179, c[0x0][0x2d0], -R164.reuse ;  /* 0x0000b400b3687a23 */ /* 0x100fe200000108a4 */
[C---:B------:R-:W-:Y:S03]  /*8cf0*/  HMMA.16816.F32.BF16 R80, R160.reuse, R106, R80 ;  /* 0x0000006aa050723c */ /* 0x040fe60000041850 */
[----:B------:R3:W5:Y:S01]  /*8d00*/  MUFU.EX2 R139, R104 ;  /* 0x00000068008b7308 */ /* 0x0007620000000800 */
[----:B--2---:R-:W2:Y:S01]  /*8d10*/  LDSM.16.MT88.4 R100, [R141+0x6100] ;  /* 0x006100008d64783b */ /* 0x004ea20000004200 */
[--C-:B---3--:R-:W-:Y:S08]  /*8d20*/  FFMA.FTZ R104, R180, c[0x0][0x2d0], -R165.reuse ;  /* 0x0000b400b4687a23 */ /* 0x108ff000000108a5 */
[----:B------:R3:W-:Y:S01]  /*8d30*/  MUFU.EX2 R138, R104 ;  /* 0x00000068008a7308 */ /* 0x0007e20000000800 */
[C---:B-1----:R-:W-:Y:S07]  /*8d40*/  HMMA.16816.F32.BF16 R84, R160.reuse, R108, R84 ;  /* 0x0000006ca054723c */ /* 0x042fee0000041854 */
[----:B------:R-:W-:Y:S01]  /*8d50*/  FFMA.FTZ R108, R181, c[0x0][0x2d0], -R165 ;  /* 0x0000b400b56c7a23 */ /* 0x000fe200000108a5 */
        /* <DEDUP_REMOVED lines=8> */
[----:B------:R-:W-:Y:S01]  /*8de0*/  IMAD.MOV.U32 R163, RZ, RZ, R151 ;  /* 0x000000ffffa37224 */ /* 0x000fe200078e0097 */
[----:B------:R-:W-:Y:S01]  /*8df0*/  MOV R151, R246 ;  /* 0x000000f600977202 */ /* 0x000fe20000000f00 */
[----:B-1----:R-:W1:Y:S02]  /*8e00*/  LDSM.16.MT88.4 R108, [R236+UR4+0x900] ;  /* 0x00090004ec6c783b */ /* 0x002e640008004200 */
[----:B------:R-:W-:Y:S02]  /*8e10*/  F2FP.BF16.PACK_AB R103, R134, R138 ;  /* 0x0000008a8667723e */ /* 0x000fe400000010ff */
[----:B------:R-:W-:Y:S05]  /*8e20*/  MOV R162, R242 ;  /* 0x000000f200a27202 */ /* 0x000fea0000000f00 */
        /* <DEDUP_REMOVED lines=80> */
[----:B------:R-:W-:Y:S01]  /*9330*/  FFMA.FTZ R112, R171, c[0x0][0x2d0], -R164 ;  /* 0x0000b400ab707a23 */ /* 0x000fe200000108a4 */
[C---:B------:R-:W-:Y:S03]  /*9340*/  HMMA.16816.F32.BF16 R64, R100.reuse, R114, R64 ;  /* 0x000000726440723c */ /* 0x040fe60000041840 */
[----:B------:R3:W5:Y:S05]  /*9350*/  MUFU.EX2 R215, R112 ;  /* 0x0000007000d77308 */ /* 0x00076a0000000800 */
[C---:B--2---:R-:W-:Y:S07]  /*9360*/  HMMA.16816.F32.BF16 R68, R100.reuse, R104, R68 ;  /* 0x000000686444723c */ /* 0x044fee0000041844 */
[--C-:B------:R-:W-:Y:S01]  /*9370*/  FFMA.FTZ R104, R227, c[0x0][0x2d0], -R165.reuse ;  /* 0x0000b400e3687a23 */ /* 0x100fe200000108a5 */
[C---:B------:R-:W-:Y:S03]  /*9380*/  HMMA.16816.F32.BF16 R72, R100.reuse, R106, R72 ;  /* 0x0000006a6448723c */ /* 0x040fe60000041848 */
[----:B------:R2:W-:Y:S01]  /*9390*/  MUFU.EX2 R213, R104 ;  /* 0x0000006800d57308 */ /* 0x0005e20000000800 */
[----:B------:R-:W-:Y:S04]  /*93a0*/  MOV R227, R139 ;  /* 0x0000008b00e37202 */ /* 0x000fe80000000f00 */
[C---:B-1----:R-:W-:Y:S04]  /*93b0*/  HMMA.16816.F32.BF16 R76, R100.reuse, R108, R76 ;  /* 0x0000006c644c723c */ /* 0x042fe8000004184c */
[--C-:B---3--:R-:W-:Y:S02]  /*93c0*/  FFMA.FTZ R112, R224, c[0x0][0x2d0], -R165.reuse ;  /* 0x0000b400e0707a23 */ /* 0x108fe400000108a5 */
[----:B------:R-:W-:Y:S02]  /*93d0*/  IMAD.MOV.U32 R224, RZ, RZ, R144 ;  /* 0x000000ffffe07224 */ /* 0x000fe400078e0090 */
[C---:B------:R-:W-:Y:S01]  /*93e0*/  HMMA.16816.F32.BF16 R80, R100.reuse, R110, R80 ;  /* 0x0000006e6450723c */ /* 0x040fe20000041850 */
[----:B------:R1:W3:Y:S01]  /*93f0*/  MUFU.EX2 R214, R112 ;  /* 0x0000007000d67308 */ /* 0x0002e20000000800 */
[----:B------:R-:W-:Y:S06]  /*9400*/  LDSM.16.MT88.4 R108, [R142+0x1900] ;  /* 0x001900008e6c783b */ /* 0x000fec0000004200 */
[C---:B----4-:R-:W-:Y:S04]  /*9410*/  HMMA.16816.F32.BF16 R84, R100.reuse, R116, R84 ;  /* 0x000000746454723c */ /* 0x050fe80000041854 */
[----:B--2---:R-:W-:Y:S02]  /*9420*/  FFMA.FTZ R104, R225, c[0x0][0x2d0], -R164 ;  /* 0x0000b400e1687a23 */ /* 0x004fe400000108a4 */
[----:B------:R-:W-:Y:S02]  /*9430*/  IMAD.MOV.U32 R225, RZ, RZ, R138 ;  /* 0x000000ffffe17224 */ /* 0x000fe400078e008a */
[C---:B------:R-:W-:Y:S01]  /*9440*/  HMMA.16816.F32.BF16 R88, R100.reuse, R118, R88 ;  /* 0x000000766458723c */ /* 0x040fe20000041858 */
[----:B------:R2:W-:Y:S03]  /*9450*/  MUFU.EX2 R183, R104 ;  /* 0x0000006800b77308 */ /* 0x0005e60000000800 */
[----:B------:R-:W-:Y:S02]  /*9460*/  FFMA.FTZ R116, R241, c[0x0][0x2d0], -R165 ;  /* 0x0000b400f1747a23 */ /* 0x000fe400000108a5 */
[----:B------:R-:W-:Y:S01]  /*9470*/  IMAD.MOV.U32 R241, RZ, RZ, R133 ;  /* 0x000000fffff17224 */ /* 0x000fe200078e0085 */
[----:B------:R-:W-:Y:S01]  /*9480*/  MOV R133, R145 ;  /* 0x0000009100857202 */ /* 0x000fe20000000f00 */
[----:B-1----:R-:W1:Y:S03]  /*9490*/  LDSM.16.MT88.4 R112, [R141+0x7100] ;  /* 0x007100008d70783b */ /* 0x002e660000004200 */
[----:B------:R4:W-:Y:S01]  /*94a0*/  MUFU.EX2 R181, R116 ;  /* 0x0000007400b57308 */ /* 0x0009e20000000800 */
[----:B--2---:R-:W-:Y:S01]  /*94b0*/  FFMA.FTZ R104, R226, c[0x0][0x2d0], -R164 ;  /* 0x0000b400e2687a23 */ /* 0x004fe200000108a4 */
[----:B------:R-:W-:Y:S08]  /*94c0*/  MOV R226, R137 ;  /* 0x0000008900e27202 */ /* 0x000ff00000000f00 */
[----:B------:R2:W2:Y:S01]  /*94d0*/  MUFU.EX2 R182, R104 ;  /* 0x0000006800b67308 */ /* 0x0004a20000000800 */
[----:B----4-:R-:W-:Y:S01]  /*94e0*/  LDSM.16.MT88.4 R116, [R236+UR4+0x1900] ;  /* 0x00190004ec74783b */ /* 0x010fe20008004200 */
[C---:B-1----:R-:W-:Y:S03]  /*94f0*/  HMMA.16816.F32.BF16 R92, R100.reuse, R112, R92 ;  /* 0x00000070645c723c */ /* 0x042fe6000004185c */
[--C-:B--2---:R-:W-:Y:S02]  /*9500*/  FFMA.FTZ R104, R234, c[0x0][0x2d0], -R165.reuse ;  /* 0x0000b400ea687a23 */ /* 0x104fe400000108a5 */
[----:B------:R-:W-:Y:S03]  /*9510*/  IMAD.MOV.U32 R234, RZ, RZ, R136 ;  /* 0x000000ffffea7224 */ /* 0x000fe600078e0088 */
[----:B------:R-:W-:Y:S01]  /*9520*/  HMMA.16816.F32.BF16 R96, R100, R114, R96 ;  /* 0x000000726460723c */ /* 0x000fe20000041860 */
[----:B------:R1:W2:Y:S01]  /*9530*/  MUFU.EX2 R180, R104 ;  /* 0x0000006800b47308 */ /* 0x0002a20000000800 */
[----:B------:R-:W-:Y:S05]  /*9540*/  LDSM.16.MT88.4 R112, [R142+0x4900] ;  /* 0x004900008e70783b */ /* 0x000fea0000004200 */
[----:B-----5:R-:W-:Y:S02]  /*9550*/  F2FP.BF16.PACK_AB R100, R215, R212 ;  /* 0x000000d4d764723e */ /* 0x020fe400000010ff */
[----:B---3--:R-:W-:Y:S01]  /*9560*/  F2FP.BF16.PACK_AB R101, R213, R214 ;  /* 0x000000d6d565723e */ /* 0x008fe200000010ff */
[----:B------:R-:W-:Y:S02]  /*9570*/  LDSM.16.MT88.4 R136, [R142+0x5900] ;  /* 0x005900008e88783b */ /* 0x000fe40000004200 */
[----:B------:R-:W-:Y:S06]  /*9580*/  F2FP.BF16.PACK_AB R102, R182, R183 ;  /* 0x000000b7b666723e */ /* 0x000fec00000010ff */
        /* <DEDUP_REMOVED lines=16> */
[----:B---3--:R-:W3:Y:S06]  /*9690*/  LDSM.16.MT88.4 R116, [R143+UR4+0x7900] ;  /* 0x007900048f74783b */ /* 0x008eec0008004200 */
[--C-:B------:R-:W-:Y:S01]  /*96a0*/  FFMA.FTZ R124, R162, c[0x0][0x2d0], -R165.reuse ;  /* 0x0000b400a27c7a23 */ /* 0x100fe200000108a5 */
[C---:B------:R-:W-:Y:S04]  /*96b0*/  HMMA.16816.F32.BF16 R40, R100.reuse, R126, R40 ;  /* 0x0000007e6428723c */ /* 0x040fe80000041828 */
[----:B------:R-:W-:Y:S02]  /*96c0*/  IMAD.MOV.U32 R162, RZ, RZ, R172 ;  /* 0x000000ffffa27224 */ /* 0x000fe400078e00ac */
[----:B------:R4:W-:Y:S02]  /*96d0*/  MUFU.EX2 R172, R124 ;  /* 0x0000007c00ac7308 */ /* 0x0009e40000000800 */
[C---:B------:R-:W-:Y:S07]  /*96e0*/  HMMA.16816.F32.BF16 R44, R100.reuse, R112, R44 ;  /* 0x00000070642c723c */ /* 0x040fee000004182c */
[--C-:B------:R-:W-:Y:S01]  /*96f0*/  FFMA.FTZ R112, R249, c[0x0][0x2d0], -R164.reuse ;  /* 0x0000b400f9707a23 */ /* 0x100fe200000108a4 */
[C---:B------:R-:W-:Y:S03]  /*9700*/  HMMA.16816.F32.BF16 R48, R100.reuse, R114, R48 ;  /* 0x000000726430723c */ /* 0x040fe60000041830 */
[----:B------:R5:W3:Y:S05]  /*9710*/  MUFU.EX2 R179, R112 ;  /* 0x0000007000b37308 */ /* 0x000aea0000000800 */
[C---:B-1----:R-:W-:Y:S01]  /*9720*/  HMMA.16816.F32.BF16 R52, R100.reuse, R104, R52 ;  /* 0x000000686434723c */ /* 0x042fe20000041834 */
[----:B----4-:R-:W-:Y:S06]  /*9730*/  LDSM.16.MT88.4 R124, [R236+UR4+0x5100] ;  /* 0x00510004ec7c783b */ /* 0x010fec0008004200 */
[--C-:B------:R-:W-:Y:S01]  /*9740*/  FFMA.FTZ R104, R250, c[0x0][0x2d0], -R165.reuse ;  /* 0x0000b400fa687a23 */ /* 0x100fe200000108a5 */
[C---:B------:R-:W-:Y:S03]  /*9750*/  HMMA.16816.F32.BF16 R56, R100.reuse, R106, R56 ;  /* 0x0000006a6438723c */ /* 0x040fe60000041838 */
[----:B------:R1:W-:Y:S05]  /*9760*/  MUFU.EX2 R176, R104 ;  /* 0x0000006800b07308 */ /* 0x0003ea0000000800 */
[C---:B--2---:R-:W-:Y:S04]  /*9770*/  HMMA.16816.F32.BF16 R60, R100.reuse, R108, R60 ;  /* 0x0000006c643c723c */ /* 0x044fe8000004183c */
[--C-:B-----5:R-:W-:Y:S03]  /*9780*/  FFMA.FTZ R112, R251, c[0x0][0x2d0], -R165.reuse ;  /* 0x0000b400fb707a23 */ /* 0x120fe600000108a5 */
[--C-:B------:R-:W-:Y:S01]  /*9790*/  FFMA.FTZ R108, R175, c[0x0][0x2d0], -R164.reuse ;  /* 0x0000b400af6c7a23 */ /* 0x100fe200000108a4 */
[C---:B------:R-:W-:Y:S01]  /*97a0*/  HMMA.16816.F32.BF16 R64, R100.reuse, R110, R64 ;  /* 0x0000006e6440723c */ /* 0x040fe20000041840 */
[----:B------:R2:W4:Y:S07]  /*97b0*/  MUFU.EX2 R174, R112 ;  /* 0x0000007000ae7308 */ /* 0x00052e0000000800 */
[C---:B---3--:R-:W-:Y:S03]  /*97c0*/  HMMA.16816.F32.BF16 R68, R100.reuse, R116, R68 ;  /* 0x000000746444723c */ /* 0x048fe60000041844 */
[----:B------:R3:W-:Y:S01]  /*97d0*/  MUFU.EX2 R177, R108 ;  /* 0x0000006c00b17308 */ /* 0x0007e20000000800 */
[----:B-1----:R-:W-:Y:S04]  /*97e0*/  LDSM.16.MT88.4 R104, [R236+UR4+0x7900] ;  /* 0x00790004ec68783b */ /* 0x002fe80008004200 */
[C---:B------:R-:W-:Y:S04]  /*97f0*/  HMMA.16816.F32.BF16 R72, R100.reuse, R118, R72 ;  /* 0x000000766448723c */ /* 0x040fe80000041848 */
[----:B------:R-:W-:Y:S08]  /*9800*/  LDSM.16.MT88.4 R116, [R142+0x2100] ;  /* 0x002100008e74783b */ /* 0x000ff00000004200 */
[----:B--2---:R-:W1:Y:S01]  /*9810*/  LDSM.16.MT88.4 R112, [R142+0x7900] ;  /* 0x007900008e70783b */ /* 0x004e620000004200 */
[--C-:B---3--:R-:W-:Y:S04]  /*9820*/  FFMA.FTZ R108, R173, c[0x0][0x2d0], -R164.reuse ;  /* 0x0000b400ad6c7a23 */ /* 0x108fe800000108a4 */
[----:B------:R2:W3:Y:S02]  /*9830*/  MUFU.EX2 R175, R108 ;  /* 0x0000006c00af7308 */ /* 0x0004e40000000800 */
[--C-:B--2---:R-:W-:Y:S01]  /*9840*/  FFMA.FTZ R108, R252, c[0x0][0x2d0], -R165.reuse ;  /* 0x0000b400fc6c7a23 */ /* 0x104fe200000108a5 */
[----:B------:R-:W-:Y:S07]  /*9850*/  MOV R252, R129 ;  /* 0x0000008100fc7202 */ /* 0x000fee0000000f00 */
[----:B------:R2:W5:Y:S01]  /*9860*/  MUFU.EX2 R173, R108 ;  /* 0x0000006c00ad7308 */ /* 0x0005620000000800 */
[C---:B-1----:R-:W-:Y:S08]  /*9870*/  HMMA.16816.F32.BF16 R76, R100.reuse, R112, R76 ;  /* 0x00000070644c723c */ /* 0x042ff0000004184c */
[C---:B------:R-:W-:Y:S01]  /*9880*/  HMMA.16816.F32.BF16 R80, R100.reuse, R114, R80 ;  /* 0x000000726450723c */ /* 0x040fe20000041850 */
[----:B------:R-:W-:Y:S07]  /*9890*/  LDSM.16.MT88.4 R112, [R141+0x2100] ;  /* 0x002100008d70783b */ /* 0x000fee0000004200 */
[C---:B------:R-:W-:Y:S01]  /*98a0*/  HMMA.16816.F32.BF16 R84, R100.reuse, R104, R84 ;  /* 0x000000686454723c */ /* 0x040fe20000041854 */
[----:B--2---:R-:W1:Y:S07]  /*98b0*/  LDSM.16.MT88.4 R108, [R143+UR4+0x2100] ;  /* 0x002100048f6c783b */ /* 0x004e6e0008004200 */
[C---:B------:R-:W-:Y:S01]  /*98c0*/  HMMA.16816.F32.BF16 R88, R100.reuse, R106, R88 ;  /* 0x0000006a6458723c */ /* 0x040fe20000041858 */
[----:B------:R-:W2:Y:S07]  /*98d0*/  LDSM.16.MT88.4 R104, [R236+UR4+0x2100] ;  /* 0x00210004ec68783b */ /* 0x000eae0008004200 */
[C---:B------:R-:W-:Y:S08]  /*98e0*/  HMMA.16816.F32.BF16 R92, R100.reuse, R120, R92 ;  /* 0x00000078645c723c */ /* 0x040ff0000004185c */
[----:B------:R-:W-:Y:S01]  /*98f0*/  HMMA.16816.F32.BF16 R96, R100, R122, R96 ;  /* 0x0000007a6460723c */ /* 0x000fe20000041860 */
[----:B------:R-:W-:Y:S06]  /*9900*/  LDSM.16.MT88.4 R120, [R142+0x5100] ;  /* 0x005100008e78783b */ /* 0x000fec0000004200 */
[----:B------:R-:W-:Y:S02]  /*9910*/  F2FP.BF16.PACK_AB R100, R179, R178 ;  /* 0x000000b2b364723e */ /* 0x000fe400000010ff */
[----:B----4-:R-:W-:Y:S03]  /*9920*/  F2FP.BF16.PACK_AB R101, R176, R174 ;  /* 0x000000aeb065723e */ /* 0x010fe600000010ff */
[----:B---3--:R-:W-:Y:S02]  /*9930*/  F2FP.BF16.PACK_AB R102, R175, R177 ;  /* 0x000000b1af66723e */ /* 0x008fe400000010ff */
[----:B-----5:R-:W-:Y:S07]  /*9940*/  F2FP.BF16.PACK_AB R103, R172, R173 ;  /* 0x000000adac67723e */ /* 0x020fee00000010ff */
        /* <DEDUP_REMOVED lines=22> */
[----:B------:R-:W-:Y:S03]  /*9ab0*/  IMAD.MOV.U32 R125, RZ, RZ, R146 ;  /* 0x000000ffff7d7224 */ /* 0x000fe600078e0092 */
[----:B------:R-:W-:Y:S01]  /*9ac0*/  IMAD.MOV.U32 R126, RZ, RZ, R130 ;  /* 0x000000ffff7e7224 */ /* 0x000fe200078e0082 */
[C---:B---3--:R-:W-:Y:S01]  /*9ad0*/  HMMA.16816.F32.BF16 R60, R100.reuse, R116, R60 ;  /* 0x00000074643c723c */ /* 0x048fe2000004183c */
[----:B----4-:R-:W-:Y:S03]  /*9ae0*/  LDSM.16.MT88.4 R120, [R141+0x2900] ;  /* 0x002900008d78783b */ /* 0x010fe60000004200 */
[----:B------:R-:W-:Y:S03]  /*9af0*/  IMAD.MOV.U32 R127, RZ, RZ, R128 ;  /* 0x000000ffff7f7224 */ /* 0x000fe600078e0080 */
[--C-:B------:R-:W-:Y:S01]  /*9b00*/  FFMA.FTZ R116, R167, c[0x0][0x2d0], -R164.reuse ;  /* 0x0000b400a7747a23 */ /* 0x100fe200000108a4 */
[C---:B------:R-:W-:Y:S03]  /*9b10*/  HMMA.16816.F32.BF16 R64, R100.reuse, R118, R64 ;  /* 0x000000766440723c */ /* 0x040fe60000041840 */
[----:B------:R3:W4:Y:S05]  /*9b20*/  MUFU.EX2 R170, R116 ;  /* 0x0000007400aa7308 */ /* 0x00072a0000000800 */
[C---:B--2---:R-:W-:Y:S07]  /*9b30*/  HMMA.16816.F32.BF16 R68, R100.reuse, R104, R68 ;  /* 0x000000686444723c */ /* 0x044fee0000041844 */
[--C-:B------:R-:W-:Y:S01]  /*9b40*/  FFMA.FTZ R104, R151, c[0x0][0x2d0], -R165.reuse ;  /* 0x0000b40097687a23 */ /* 0x100fe200000108a5 */
[C---:B------:R-:W-:Y:S03]  /*9b50*/  HMMA.16816.F32.BF16 R72, R100.reuse, R106, R72 ;  /* 0x0000006a6448723c */ /* 0x040fe60000041848 */
[----:B------:R2:W-:Y:S05]  /*9b60*/  MUFU.EX2 R168, R104 ;  /* 0x0000006800a87308 */ /* 0x0005ea0000000800 */
[C---:B-1----:R-:W-:Y:S04]  /*9b70*/  HMMA.16816.F32.BF16 R76, R100.reuse, R108, R76 ;  /* 0x0000006c644c723c */ /* 0x042fe8000004184c */
[--C-:B---3--:R-:W-:Y:S01]  /*9b80*/  FFMA.FTZ R116, R166, c[0x0][0x2d0], -R165.reuse ;  /* 0x0000b400a6747a23 */ /* 0x108fe200000108a5 */
[----:B----4-:R-:W-:Y:S02]  /*9b90*/  F2FP.BF16.PACK_AB R160, R170, R171 ;  /* 0x000000abaaa0723e */ /* 0x010fe400000010ff */
[----:B------:R-:W-:Y:S01]  /*9ba0*/  MOV R108, R135 ;  /* 0x00000087006c7202 */ /* 0x000fe20000000f00 */
[C---:B------:R-:W-:Y:S01]  /*9bb0*/  HMMA.16816.F32.BF16 R80, R100.reuse, R110, R80 ;  /* 0x0000006e6450723c */ /* 0x040fe20000041850 */
[----:B------:R-:W1:Y:S01]  /*9bc0*/  MUFU.EX2 R169, R116 ;  /* 0x0000007400a97308 */ /* 0x000e620000000800 */
[----:B------:R-:W3:Y:S02]  /*9bd0*/  LDL.LU R135, [R1+0x4] ;  /* 0x0000040001877983 */ /* 0x000ee40000300800 */
[----:B------:R-:W-:Y:S02]  /*9be0*/  MOV R109, R131 ;  /* 0x00000083006d7202 */ /* 0x000fe40000000f00 */
[----:B------:R-:W4:Y:S02]  /*9bf0*/  LDL.64 R250, [R1+0x18] ;  /* 0x0000180001fa7983 */ /* 0x000f240000100a00 */
[C---:B------:R-:W-:Y:S04]  /*9c00*/  HMMA.16816.F32.BF16 R84, R100.reuse, R112, R84 ;  /* 0x000000706454723c */ /* 0x040fe80000041854 */
[--C-:B--2---:R-:W-:Y:S01]  /*9c10*/  FFMA.FTZ R104, R150, c[0x0][0x2d0], -R164.reuse ;  /* 0x0000b40096687a23 */ /* 0x104fe200000108a4 */
[----:B------:R-:W2:Y:S01]  /*9c20*/  LDL.64 R248, [R1+0x30] ;  /* 0x0000300001f87983 */ /* 0x000ea20000100a00 */
[----:B------:R-:W-:Y:S02]  /*9c30*/  FFMA.FTZ R164, R149, c[0x0][0x2d0], -R164 ;  /* 0x0000b40095a47a23 */ /* 0x000fe400000108a4 */
[C---:B------:R-:W-:Y:S01]  /*9c40*/  HMMA.16816.F32.BF16 R88, R100.reuse, R114, R88 ;  /* 0x000000726458723c */ /* 0x040fe20000041858 */
[----:B------:R5:W-:Y:S02]  /*9c50*/  MUFU.EX2 R167, R104 ;  /* 0x0000006800a77308 */ /* 0x000be40000000800 */
[----:B------:R-:W-:Y:S01]  /*9c60*/  LDSM.16.MT88.4 R112, [R236+UR4+0x2900] ;  /* 0x00290004ec70783b */ /* 0x000fe20008004200 */
[----:B-1----:R-:W-:Y:S07]  /*9c70*/  F2FP.BF16.PACK_AB R161, R168, R169 ;  /* 0x000000a9a8a1723e */ /* 0x002fee00000010ff */
[----:B------:R-:W1:Y:S01]  /*9c80*/  LDSM.16.MT88.4 R116, [R141+0x8100] ;  /* 0x008100008d74783b */ /* 0x000e620000004200 */
[----:B------:R-:W5:Y:S07]  /*9c90*/  MUFU.EX2 R166, R164 ;  /* 0x000000a400a67308 */ /* 0x000f6e0000000800 */
[----:B------:R-:W-:Y:S01]  /*9ca0*/  LDSM.16.MT88.4 R128, [R143+UR4+0x5900] ;  /* 0x005900048f80783b */ /* 0x000fe20008004200 */
[--C-:B-----5:R-:W-:Y:S07]  /*9cb0*/  FFMA.FTZ R104, R148, c[0x0][0x2d0], -R165.reuse ;  /* 0x0000b40094687a23 */ /* 0x120fee00000108a5 */
[----:B------:R-:W5:Y:S01]  /*9cc0*/  LDSM.16.MT88.4 R148, [R143+UR4+0x2900] ;  /* 0x002900048f94783b */ /* 0x000f620008004200 */
[----:B------:R-:W-:Y:S01]  /*9cd0*/  FFMA.FTZ R165, R163, c[0x0][0x2d0], -R165 ;  /* 0x0000b400a3a57a23 */ /* 0x000fe200000108a5 */
[----:B------:R1:W-:Y:S01]  /*9ce0*/  MUFU.EX2 R164, R104 ;  /* 0x0000006800a47308 */ /* 0x0003e20000000800 */
[----:B------:R-:W-:Y:S09]  /*9cf0*/  F2FP.BF16.PACK_AB R162, R166, R167 ;  /* 0x000000a7a6a2723e */ /* 0x000ff200000010ff */
[----:B------:R-:W5:Y:S01]  /*9d00*/  MUFU.EX2 R165, R165 ;  /* 0x000000a500a57308 */ /* 0x000f620000000800 */
[C---:B-1----:R-:W-:Y:S01]  /*9d10*/  HMMA.16816.F32.BF16 R92, R100.reuse, R116, R92 ;  /* 0x00000074645c723c */ /* 0x042fe2000004185c */
[----:B------:R-:W1:Y:S07]  /*9d20*/  LDSM.16.MT88.4 R104, [R142+0x2900] ;  /* 0x002900008e68783b */ /* 0x000e6e0000004200 */
[----:B------:R-:W-:Y:S04]  /*9d30*/  HMMA.16816.F32.BF16 R96, R100, R118, R96 ;  /* 0x000000766460723c */ /* 0x000fe80000041860 */
[----:B-----5:R-:W-:Y:S07]  /*9d40*/  F2FP.BF16.PACK_AB R163, R165, R164 ;  /* 0x000000a4a5a3723e */ /* 0x020fee00000010ff */
[C---:B------:R-:W-:Y:S01]  /*9d50*/  HMMA.16816.F32.BF16 R144, R160.reuse, R148, R4 ;  /* 0x00000094a090723c */ /* 0x040fe20000041804 */
[----:B------:R-:W5:Y:S07]  /*9d60*/  LDSM.16.MT88.4 R4, [R236+UR4+0x5900] ;  /* 0x00590004ec04783b */ /* 0x000f6e0008004200 */
[C---:B------:R-:W-:Y:S01]  /*9d70*/  HMMA.16816.F32.BF16 R148, R160.reuse, R150, R8 ;  /* 0x00000096a094723c */ /* 0x040fe20000041808 */
[----:B------:R-:W2:Y:S07]  /*9d80*/  LDSM.16.MT88.4 R8, [R141+0x5900] ;  /* 0x005900008d08783b */ /* 0x000eae0000004200 */
[C---:B-1----:R-:W-:Y:S07]  /*9d90*/  HMMA.16816.F32.BF16 R100, R160.reuse, R104, R12 ;  /* 0x00000068a064723c */ /* 0x042fee000004180c */
[----:B------:R-:W-:Y:S01]  /*9da0*/  IMAD.MOV.U32 R13, RZ, RZ, R132 ;  /* 0x000000ffff0d7224 */ /* 0x000fe200078e0084 */
[C---:B------:R-:W-:Y:S01]  /*9db0*/  HMMA.16816.F32.BF16 R104, R160.reuse, R106, R16 ;  /* 0x0000006aa068723c */ /* 0x040fe20000041810 */
[----:B------:R-:W2:Y:S03]  /*9dc0*/  LDL.LU R132, [R1+0x8] ;  /* 0x0000080001847983 */ /* 0x000ea60000300800 */
[----:B------:R-:W-:Y:S01]  /*9dd0*/  MOV R12, R108 ;  /* 0x0000006c000c7202 */ /* 0x000fe20000000f00 */
[----:B------:R-:W-:Y:S01]  /*9de0*/  IMAD.MOV.U32 R15, RZ, RZ, R126 ;  /* 0x000000ffff0f7224 */ /* 0x000fe200078e007e */
[----:B------:R-:W-:Y:S01]  /*9df0*/  MOV R14, R109 ;  /* 0x0000006d000e7202 */ /* 0x000fe20000000f00 */
[----:B------:R-:W-:Y:S01]  /*9e00*/  IMAD.MOV.U32 R18, RZ, RZ, R124 ;  /* 0x000000ffff127224 */ /* 0x000fe200078e007c */
[C---:B------:R-:W-:Y:S01]  /*9e10*/  HMMA.16816.F32.BF16 R108, R160.reuse, R112, R20 ;  /* 0x00000070a06c723c */ /* 0x040fe20000041814 */
[----:B------:R-:W4:Y:S03]  /*9e20*/  LDL R21, [R1+0x3c] ;  /* 0x00003c0001157983 */ /* 0x000f260000100800 */
[----:B------:R-:W-:Y:S02]  /*9e30*/  MOV R17, R127 ;  /* 0x0000007f00117202 */ /* 0x000fe40000000f00 */
[----:B------:R-:W-:Y:S02]  /*9e40*/  MOV R19, R125 ;  /* 0x0000007d00137202 */ /* 0x000fe40000000f00 */
[C---:B------:R-:W-:Y:S08]  /*9e50*/  HMMA.16816.F32.BF16 R112, R160.reuse, R114, R24 ;  /* 0x00000072a070723c */ /* 0x040ff00000041818 */
[C---:B------:R-:W-:Y:S08]  /*9e60*/  HMMA.16816.F32.BF16 R116, R160.reuse, R120, R28 ;  /* 0x00000078a074723c */ /* 0x040ff0000004181c */
[C---:B------:R-:W-:Y:S08]  /*9e70*/  HMMA.16816.F32.BF16 R120, R160.reuse, R122, R32 ;  /* 0x0000007aa078723c */ /* 0x040ff00000041820 */
[C---:B------:R-:W-:Y:S08]  /*9e80*/  HMMA.16816.F32.BF16 R124, R160.reuse, R128, R36 ;  /* 0x00000080a07c723c */ /* 0x040ff00000041824 */
[C---:B------:R-:W-:Y:S04]  /*9e90*/  HMMA.16816.F32.BF16 R128, R160.reuse, R130, R40 ;  /* 0x00000082a080723c */ /* 0x040fe80000041828 */
[----:B---3--:R-:W-:Y:S02]  /*9ea0*/  FFMA.FTZ R2, R2, R135, R224 ;  /* 0x0000008702027223 */ /* 0x008fe400000100e0 */
[----:B------:R-:W-:Y:S02]  /*9eb0*/  IMAD.MOV.U32 R224, RZ, RZ, R134 ;  /* 0x000000ffffe07224 */ /* 0x000fe400078e0086 */
[----:B------:R-:W-:Y:S04]  /*9ec0*/  FADD.FTZ R2, R17, R2 ;  /* 0x0000000211027221 */ /* 0x000fe80000010000 */
[----:B------:R-:W-:Y:S02]  /*9ed0*/  FADD.FTZ R2, R13, R2 ;  /* 0x000000020d027221 */ /* 0x000fe40000010000 */
[----:B--2---:R-:W-:Y:S02]  /*9ee0*/  FFMA.FTZ R0, R0, R132, R133 ;  /* 0x0000008400007223 */ /* 0x004fe40000010085 */
[C---:B------:R-:W-:Y:S03]  /*9ef0*/  HMMA.16816.F32.BF16 R132, R160.reuse, R136, R44 ;  /* 0x00000088a084723c */ /* 0x040fe6000004182c */
[----:B------:R-:W-:Y:S04]  /*9f00*/  FADD.FTZ R0, R12, R0 ;  /* 0x000000000c007221 */ /* 0x000fe80000010000 */
[----:B------:R-:W-:Y:S01]  /*9f10*/  FADD.FTZ R16, R14, R0 ;  /* 0x000000000e107221 */ /* 0x000fe20000010000 */
[C---:B------:R-:W-:Y:S04]  /*9f20*/  HMMA.16816.F32.BF16 R136, R160.reuse, R138, R48 ;  /* 0x0000008aa088723c */ /* 0x040fe80000041830 */
[----:B------:R-:W-:Y:S02]  /*9f30*/  FADD.FTZ R0, R15, R2 ;  /* 0x000000020f007221 */ /* 0x000fe40000010000 */
[----:B------:R-:W1:Y:S01]  /*9f40*/  LDSM.16.MT88.4 R12, [R143+UR4+0x8900] ;  /* 0x008900048f0c783b */ /* 0x000e620008004200 */
[----:B------:R-:W-:Y:S01]  /*9f50*/  FADD.FTZ R2, R18, R16 ;  /* 0x0000001012027221 */ /* 0x000fe20000010000 */
[C---:B-----5:R-:W-:Y:S04]  /*9f60*/  HMMA.16816.F32.BF16 R52, R160.reuse, R4, R52 ;  /* 0x00000004a034723c */ /* 0x060fe80000041834 */
[----:B------:R-:W-:Y:S01]  /*9f70*/  @P0 MOV R18, R248 ;  /* 0x000000f800120202 */ /* 0x000fe20000000f00 */
[----:B------:R-:W-:Y:S02]  /*9f80*/  FADD.FTZ R0, R19, R0 ;  /* 0x0000000013007221 */ /* 0x000fe40000010000 */
[----:B------:R-:W-:Y:S01]  /*9f90*/  MOV R4, UR20 ;  /* 0x0000001400047c02 */ /* 0x000fe20008000f00 */
[----:B------:R-:W-:Y:S01]  /*9fa0*/  IMAD.U32 R5, RZ, RZ, UR21 ;  /* 0x00000015ff057e24 */ /* 0x000fe2000f8e00ff */
[C---:B------:R-:W-:Y:S03]  /*9fb0*/  HMMA.16816.F32.BF16 R56, R160.reuse, R6, R56 ;  /* 0x00000006a038723c */ /* 0x040fe60000041838 */
[----:B----4-:R-:W-:Y:S02]  /*9fc0*/  @P0 IMAD.MOV.U32 R19, RZ, RZ, R251 ;  /* 0x000000ffff130224 */ /* 0x010fe400078e00fb */
[----:B------:R-:W-:Y:S02]  /*9fd0*/  FADD.FTZ R2, R252, R2 ;  /* 0x00000002fc027221 */ /* 0x000fe40000010000 */
[----:B------:R-:W-:Y:S01]  /*9fe0*/  @P0 IMAD.WIDE.U32 R18, R4, 0x60, R18 ;  /* 0x0000006004120825 */ /* 0x000fe200078e0012 */
[C---:B------:R-:W-:Y:S01]  /*9ff0*/  HMMA.16816.F32.BF16 R60, R160.reuse, R8, R60 ;  /* 0x00000008a03c723c */ /* 0x040fe2000004183c */
[----:B------:R2:W3:Y:S03]  /*a000*/  LDSM.16.MT88.4 R4, [R142+0x8900] ;  /* 0x008900008e04783b */ /* 0x0004e60000004200 */
[----:B------:R-:W-:Y:S02]  /*a010*/  FADD.FTZ R0, R241, R0 ;  /* 0x00000000f1007221 */ /* 0x000fe40000010000 */
[----:B------:R-:W-:Y:S02]  /*a020*/  FADD.FTZ R2, R234, R2 ;  /* 0x00000002ea027221 */ /* 0x000fe40000010000 */
[----:B------:R-:W-:Y:S01]  /*a030*/  FADD.FTZ R0, R226, R0 ;  /* 0x00000000e2007221 */ /* 0x000fe20000010000 */
[C---:B------:R-:W-:Y:S01]  /*a040*/  HMMA.16816.F32.BF16 R64, R160.reuse, R10, R64 ;  /* 0x0000000aa040723c */ /* 0x040fe20000041840 */
[----:B------:R-:W4:Y:S02]  /*a050*/  LDSM.16.MT88.4 R8, [R236+UR4+0x8900] ;  /* 0x00890004ec08783b */ /* 0x000f240008004200 */
[----:B------:R-:W-:Y:S02]  /*a060*/  FADD.FTZ R2, R225, R2 ;  /* 0x00000002e1027221 */ /* 0x000fe40000010000 */
[----:B------:R-:W-:Y:S02]  /*a070*/  FADD.FTZ R0, R227, R0 ;  /* 0x00000000e3007221 */ /* 0x000fe40000010000 */
[----:B------:R-:W-:Y:S02]  /*a080*/  FADD.FTZ R16, R224, R2 ;  /* 0x00000002e0107221 */ /* 0x000fe40000010000 */
[----:B------:R-:W-:Y:S01]  /*a090*/  FADD.FTZ R2, R247, R0 ;  /* 0x00000000f7027221 */ /* 0x000fe20000010000 */
[C---:B-1----:R-:W-:Y:S03]  /*a0a0*/  HMMA.16816.F32.BF16 R68, R160.reuse, R12, R68 ;  /* 0x0000000ca044723c */ /* 0x042fe60000041844 */
[----:B------:R-:W-:Y:S02]  /*a0b0*/  FADD.FTZ R2, R246, R2 ;  /* 0x00000002f6027221 */ /* 0x000fe40000010000 */
[----:B------:R-:W-:Y:S02]  /*a0c0*/  FADD.FTZ R0, R245, R16 ;  /* 0x00000010f5007221 */ /* 0x000fe40000010000 */
[----:B--2---:R-:W-:Y:S01]  /*a0d0*/  IMAD.MOV.U32 R142, RZ, RZ, R3 ;  /* 0x000000ffff8e7224 */ /* 0x004fe200078e0003 */
[C---:B------:R-:W-:Y:S01]  /*a0e0*/  HMMA.16816.F32.BF16 R72, R160.reuse, R14, R72 ;  /* 0x0000000ea048723c */ /* 0x040fe20000041848 */
[----:B------:R1:W2:Y:S03]  /*a0f0*/  LDSM.16.MT88.4 R12, [R141+0x8900] ;  /* 0x008900008d0c783b */ /* 0x0002a60000004200 */
[----:B------:R-:W-:Y:S02]  /*a100*/  FADD.FTZ R16, R244, R0 ;  /* 0x00000000f4107221 */ /* 0x000fe40000010000 */
[----:B------:R-:W-:Y:S02]  /*a110*/  FADD.FTZ R0, R243, R2 ;  /* 0x00000002f3007221 */ /* 0x000fe40000010000 */
[----:B------:R-:W-:Y:S04]  /*a120*/  @P0 IMAD.SHL.U32 R2, R18, 0x2, RZ ;  /* 0x0000000212020824 */ /* 0x000fe800078e00ff */
[----:B------:R-:W-:Y:S01]  /*a130*/  FADD.FTZ R17, R242, R0 ;  /* 0x00000000f2117221 */ /* 0x000fe20000010000 */
[----:B------:R-:W-:Y:S01]  /*a140*/  MOV R0, UR12 ;  /* 0x0000000c00007c02 */ /* 0x000fe20008000f00 */
[----:B------:R-:W-:Y:S01]  /*a150*/  FADD.FTZ R20, R235, R16 ;  /* 0x00000010eb147221 */ /* 0x000fe20000010000 */
[----:B------:R-:W-:Y:S01]  /*a160*/  @P0 IADD3 R16, R19, UR17, RZ ;  /* 0x0000001113100c10 */ /* 0x000fe2000fffe0ff */
[C---:B---3--:R-:W-:Y:S01]  /*a170*/  HMMA.16816.F32.BF16 R76, R160.reuse, R4, R76 ;  /* 0x00000004a04c723c */ /* 0x048fe2000004184c */
[----:B------:R-:W-:Y:S02]  /*a180*/  @UP0 USHF.L.U32 UR17, UR6, 0x6, URZ ;  /* 0x0000000606110899 */ /* 0x000fe4000800063f */
[----:B------:R-:W-:Y:S01]  /*a190*/  @P0 IMAD R0, R0, 0x4800, R21 ;  /* 0x0000480000000824 */ /* 0x000fe200078e0215 */
[----:B------:R-:W-:Y:S01]  /*a1a0*/  @P0 SHF.L.U64.HI R18, R18, 0x1, R16 ;  /* 0x0000000112120819 */ /* 0x000fe20000010210 */
[----:B------:R-:W-:Y:S01]  /*a1b0*/  FADD.FTZ R22, R212, R17 ;  /* 0x00000011d4167221 */ /* 0x000fe20000010000 */
[----:B------:R-:W-:Y:S01]  /*a1c0*/  @P0 IADD3 R16, P6, R2, c[0x0][0x1c8], RZ ;  /* 0x0000720002100a10 */ /* 0x000fe20007fde0ff */
[----:B------:R-:W-:Y:S01]  /*a1d0*/  FADD.FTZ R19, R238, R20 ;  /* 0x00000014ee137221 */ /* 0x000fe20000010000 */
[----:B------:R-:W-:Y:S01]  /*a1e0*/  @P0 SHF.L.U32 R0, R0, 0x1, RZ ;  /* 0x0000000100000819 */ /* 0x000fe200000006ff */
[C---:B------:R-:W-:Y:S01]  /*a1f0*/  HMMA.16816.F32.BF16 R80, R160.reuse, R6, R80 ;  /* 0x00000006a050723c */ /* 0x040fe20000041850 */
[----:B------:R-:W-:Y:S02]  /*a200*/  UISETP.GT.AND UP0, UPT, UR15, UR13, UPT ;  /* 0x0000000d0f00728c */ /* 0x000fe4000bf04270 */
[----:B------:R-:W-:Y:S01]  /*a210*/  @P0 IADD3.X R17, R18, c[0x0][0x1cc], RZ, P6, !PT ;  /* 0x0000730012110a10 */ /* 0x000fe200037fe4ff */
[----:B------:R-:W-:Y:S01]  /*a220*/  FADD.FTZ R22, R215, R22 ;  /* 0x00000016d7167221 */ /* 0x000fe20000010000 */
[----:B------:R-:W-:Y:S01]  /*a230*/  @P0 IADD3 R20, P5, R2, 0x80, RZ ;  /* 0x0000008002140810 */ /* 0x000fe20007fbe0ff */
[----:B------:R-:W-:Y:S01]  /*a240*/  FADD.FTZ R19, R214, R19 ;  /* 0x00000013d6137221 */ /* 0x000fe20000010000 */
[----:B------:R-:W-:Y:S01]  /*a250*/  UIADD3 UR15, UR5, 0x1, URZ ;  /* 0x00000001050f7890 */ /* 0x000fe2000fffe03f */
[----:B------:R-:W-:Y:S01]  /*a260*/  @!PT LDS RZ, [RZ] ;  /* 0x00000000fffff984 */ /* 0x000fe20000000800 */
[----:B------:R-:W-:Y:S01]  /*a270*/  @!PT LDS RZ, [RZ] ;  /* 0x00000000fffff984 */ /* 0x000fe20000000800 */
[----:B------:R-:W-:Y:S01]  /*a280*/  @!PT LDS RZ, [RZ] ;  /* 0x00000000fffff984 */ /* 0x000fe20000000800 */
[----:B------:R3:W-:Y:S01]  /*a290*/  @P0 LDGSTS.E.BYPASS.LTC128B.128 [R0+0x12100], [R16.64], !P4 ;  /* 0x1210000010000fae */ /* 0x0007e2000e101d58 */
[----:B------:R-:W-:Y:S01]  /*a2a0*/  @P0 IADD3 R20, P1, R20, c[0x0][0x1c8], RZ ;  /* 0x0000720014140a10 */ /* 0x000fe20007f3e0ff */
[C---:B----4-:R-:W-:Y:S01]  /*a2b0*/  HMMA.16816.F32.BF16 R84, R160.reuse, R8, R84 ;  /* 0x00000008a054723c */ /* 0x050fe20000041854 */
[----:B------:R-:W-:Y:S02]  /*a2c0*/  USEL UR5, UR15, URZ, !UP1 ;  /* 0x0000003f0f057287 */ /* 0x000fe4000c800000 */
[----:B------:R-:W-:Y:S01]  /*a2d0*/  @P0 IADD3.X R21, RZ, c[0x0][0x1cc], R18, P1, P5 ;  /* 0x00007300ff150a10 */ /* 0x000fe20000fea412 */
[----:B------:R-:W-:Y:S01]  /*a2e0*/  FADD.FTZ R4, R183, R22 ;  /* 0x00000016b7047221 */ /* 0x000fe20000010000 */
[----:B------:R-:W-:Y:S01]  /*a2f0*/  @P0 IADD3 R2, P5, R2, 0x100, RZ ;  /* 0x0000010002020810 */ /* 0x000fe20007fbe0ff */
[----:B------:R-:W-:Y:S01]  /*a300*/  FADD.FTZ R5, R213, R19 ;  /* 0x00000013d5057221 */ /* 0x000fe20000010000 */
[----:B------:R-:W-:Y:S01]  /*a310*/  UMOV UR15, UR28 ;  /* 0x0000001c000f7c82 */ /* 0x000fe20008000000 */
[----:B------:R3:W-:Y:S01]  /*a320*/  @P0 LDGSTS.E.BYPASS.LTC128B.128 [R0+0x15100], [R20.64], !P3 ;  /* 0x1510000014000fae */ /* 0x0007e2000d901d58 */
[----:B------:R-:W-:Y:S01]  /*a330*/  @P0 IADD3 R6, P1, R2, c[0x0][0x1c8], RZ ;  /* 0x0000720002060a10 */ /* 0x000fe20007f3e0ff */
[C---:B------:R-:W-:Y:S03]  /*a340*/  HMMA.16816.F32.BF16 R88, R160.reuse, R10, R88 ;  /* 0x0000000aa058723c */ /* 0x040fe60000041858 */
[----:B------:R-:W-:Y:S01]  /*a350*/  @P0 IADD3.X R7, RZ, c[0x0][0x1cc], R18, P1, P5 ;  /* 0x00007300ff070a10 */ /* 0x000fe20000fea412 */
[----:B------:R-:W-:Y:S01]  /*a360*/  FADD.FTZ R4, R182, R4 ;  /* 0x00000004b6047221 */ /* 0x000fe20000010000 */
[----:B-1----:R-:W-:Y:S01]  /*a370*/  MOV R141, R140 ;  /* 0x0000008c008d7202 */ /* 0x002fe20000000f00 */
[----:B------:R-:W-:Y:S02]  /*a380*/  FADD.FTZ R5, R180, R5 ;  /* 0x00000005b4057221 */ /* 0x000fe40000010000 */
[----:B------:R1:W-:Y:S01]  /*a390*/  @P0 LDGSTS.E.BYPASS.LTC128B.128 [R0+0x18100], [R6.64], !P2 ;  /* 0x1810000006000fae */ /* 0x0003e2000d101d58 */
[C---:B--2---:R-:W-:Y:S03]  /*a3a0*/  HMMA.16816.F32.BF16 R92, R160.reuse, R12, R92 ;  /* 0x0000000ca05c723c */ /* 0x044fe6000004185c */
[----:B------:R-:W-:Y:S02]  /*a3b0*/  FADD.FTZ R2, R181, R5 ;  /* 0x00000005b5027221 */ /* 0x000fe40000010000 */
[----:B------:R-:W-:Y:S01]  /*a3c0*/  FADD.FTZ R5, R178, R4 ;  /* 0x00000004b2057221 */ /* 0x000fe20000010000 */
[----:B------:R-:W-:Y:S01]  /*a3d0*/  @P0 IADD3 R4, P1, R16, UR17, RZ ;  /* 0x0000001110040c10 */ /* 0x000fe2000ff3e0ff */
[----:B------:R-:W-:Y:S01]  /*a3e0*/  FADD.FTZ R18, R174, R2 ;  /* 0x00000002ae127221 */ /* 0x000fe20000010000 */
[----:B------:R-:W-:Y:S04]  /*a3f0*/  HMMA.16816.F32.BF16 R96, R160, R14, R96 ;  /* 0x0000000ea060723c */ /* 0x000fe80000041860 */
[----:B------:R-:W-:Y:S01]  /*a400*/  FADD.FTZ R2, R179, R5 ;  /* 0x00000005b3027221 */ /* 0x000fe20000010000 */
[----:B------:R-:W-:Y:S01]  /*a410*/  @P0 IADD3.X R5, R17, UR18, RZ, P1, !PT ;  /* 0x0000001211050c10 */ /* 0x000fe20008ffe4ff */
[----:B------:R-:W-:Y:S02]  /*a420*/  FADD.FTZ R8, R176, R18 ;  /* 0x00000012b0087221 */ /* 0x000fe40000010000 */
[----:B------:R-:W-:Y:S02]  /*a430*/  FADD.FTZ R2, R177, R2 ;  /* 0x00000002b1027221 */ /* 0x000fe40000010000 */
[----:B------:R2:W-:Y:S02]  /*a440*/  @P0 LDGSTS.E.BYPASS.LTC128B.128 [R0+0x13100], [R4.64], !P4 ;  /* 0x1310000004000fae */ /* 0x0005e4000e101d58 */
[----:B------:R-:W-:Y:S04]  /*a450*/  FADD.FTZ R2, R175, R2 ;  /* 0x00000002af027221 */ /* 0x000fe80000010000 */
[----:B------:R-:W-:Y:S02]  /*a460*/  FADD.FTZ R2, R171, R2 ;  /* 0x00000002ab027221 */ /* 0x000fe40000010000 */
[----:B------:R2:W-:Y:S01]  /*a470*/  @P0 LDGSTS.E.BYPASS.LTC128B.128 [R0+0x16100], [R4.64+0x80], !P3 ;  /* 0x1610008004000fae */ /* 0x0005e2000d901d58 */
[----:B-1----:R-:W-:Y:S01]  /*a480*/  @P0 IADD3 R6, P1, R4, UR17, RZ ;  /* 0x0000001104060c10 */ /* 0x002fe2000ff3e0ff */
[----:B------:R-:W-:Y:S03]  /*a490*/  FADD.FTZ R2, R170, R2 ;  /* 0x00000002aa027221 */ /* 0x000fe60000010000 */
[----:B------:R-:W-:Y:S01]  /*a4a0*/  @P0 IADD3.X R7, R5, UR18, RZ, P1, !PT ;  /* 0x0000001205070c10 */ /* 0x000fe20008ffe4ff */
[----:B------:R-:W-:Y:S02]  /*a4b0*/  FADD.FTZ R2, R167, R2 ;  /* 0x00000002a7027221 */ /* 0x000fe40000010000 */
[----:B------:R2:W-:Y:S02]  /*a4c0*/  @P0 LDGSTS.E.BYPASS.LTC128B.128 [R0+0x19100], [R4.64+0x100], !P2 ;  /* 0x1910010004000fae */ /* 0x0005e4000d101d58 */
[----:B------:R-:W-:Y:S06]  /*a4d0*/  FADD.FTZ R2, R166, R2 ;  /* 0x00000002a6027221 */ /* 0x000fec0000010000 */
[----:B------:R3:W-:Y:S08]  /*a4e0*/  @P0 LDGSTS.E.BYPASS.LTC128B.128 [R0+0x14100], [R6.64], !P4 ;  /* 0x1410000006000fae */ /* 0x0007f0000e101d58 */
[----:B------:R3:W-:Y:S08]  /*a4f0*/  @P0 LDGSTS.E.BYPASS.LTC128B.128 [R0+0x17100], [R6.64+0x80], !P3 ;  /* 0x1710008006000fae */ /* 0x0007f0000d901d58 */
[----:B------:R3:W-:Y:S01]  /*a500*/  @P0 LDGSTS.E.BYPASS.LTC128B.128 [R0+0x1a100], [R6.64+0x100], !P2 ;  /* 0x1a10010006000fae */ /* 0x0007e2000d101d58 */
[----:B------:R-:W-:Y:S01]  /*a510*/  PLOP3.LUT P0, PT, PT, PT, UP0, 0x80, 0x0 ;  /* 0x000000000000781c */ /* 0x000fe20003f0f008 */
[----:B--2---:R-:W-:Y:S06]  /*a520*/  FADD.FTZ R4, R173, R8 ;  /* 0x00000008ad047221 */ /* 0x004fec0000010000 */
[----:B------:R1:W-:Y:S04]  /*a530*/  STL [R1+0x4], R2 ;  /* 0x0000040201007387 */ /* 0x0003e80000100800 */
[----:B------:R-:W0:Y:S01]  /*a540*/  LDGDEPBAR ;  /* 0x00000000000079af */ /* 0x000e220000000000 */
[----:B---3--:R-:W-:Y:S04]  /*a550*/  FADD.FTZ R0, R172, R4 ;  /* 0x00000004ac007221 */ /* 0x008fe80000010000 */
[----:B------:R-:W-:Y:S04]  /*a560*/  FADD.FTZ R0, R169, R0 ;  /* 0x00000000a9007221 */ /* 0x000fe80000010000 */
[----:B------:R-:W-:Y:S04]  /*a570*/  FADD.FTZ R0, R168, R0 ;  /* 0x00000000a8007221 */ /* 0x000fe80000010000 */
[----:B------:R-:W-:Y:S04]  /*a580*/  FADD.FTZ R0, R164, R0 ;  /* 0x00000000a4007221 */ /* 0x000fe80000010000 */
[----:B------:R-:W-:Y:S05]  /*a590*/  FADD.FTZ R0, R165, R0 ;  /* 0x00000000a5007221 */ /* 0x000fea0000010000 */
[----:B------:R1:W-:Y:S01]  /*a5a0*/  STL [R1+0x8], R0 ;  /* 0x0000080001007387 */ /* 0x0003e20000100800 */
[----:B------:R-:W-:-:S05]  /*a5b0*/  @P0 BRA `(.L_x_2482) ;  /* 0xffffbe2000000947 */ /* 0x000fca000383ffff */
.L_x_2481:
        /* <DEDUP_REMOVED lines=24> */
.L_x_2484:
[----:B------:R-:W2:Y:S01]  /*a740*/  LDL.64 R46, [R1+0x20] ;  /* 0x00002000012e7983 */ /* 0x000ea20000100a00 */
[----:B------:R-:W-:Y:S04]  /*a750*/  DEPBAR.LE SB0, 0x2 ;  /* 0x000080800000791a */ /* 0x000fe80000000000 */
[----:B------:R-:W-:Y:S01]  /*a760*/  UIMAD UR4, UR5, 0x9000, URZ ;  /* 0x00009000050478a4 */ /* 0x000fe2000f8e023f */
[----:B------:R-:W3:Y:S01]  /*a770*/  LDL.64 R44, [R1+0x28] ;  /* 0x00002800012c7983 */ /* 0x000ee20000100a00 */
[----:B------:R-:W-:Y:S02]  /*a780*/  UISETP.NE.AND UP0, UPT, UR28, URZ, UPT ;  /* 0x0000003f1c00728c */ /* 0x000fe4000bf05270 */
[----:B------:R-:W-:Y:S02]  /*a790*/  UIADD3 UR27, UR28, -0x1, URZ ;  /* 0xffffffff1c1b7890 */ /* 0x000fe4000fffe03f */
[----:B------:R-:W-:Y:S01]  /*a7a0*/  IADD3 R3, R237, UR4, RZ ;  /* 0x00000004ed037c10 */ /* 0x000fe2000fffe0ff */
[----:B------:R-:W4:Y:S04]  /*a7b0*/  LDL R170, [R1] ;  /* 0x0000000001aa7983 */ /* 0x000f280000100800 */
[----:B------:R-:W-:Y:S01]  /*a7c0*/  BAR.SYNC.DEFER_BLOCKING 0x0 ;  /* 0x0000000000007b1d */ /* 0x000fe20000010000 */
[-C--:B-1----:R-:W-:Y:S01]  /*a7d0*/  IADD3 R2, R239, R3.reuse, RZ ;  /* 0x00000003ef027210 */ /* 0x082fe20007ffe0ff */
[----:B------:R-:W-:Y:S01]  /*a7e0*/  @UP0 USHF.R.S32.HI UR15, URZ, 0x1f, UR27 ;  /* 0x0000001f3f0f0899 */ /* 0x000fe2000801141b */
[----:B------:R-:W-:Y:S01]  /*a7f0*/  PLOP3.LUT P0, PT, PT, PT, UP0, 0x80, 0x0 ;  /* 0x000000000000781c */ /* 0x000fe20003f0f008 */
[----:B------:R-:W-:Y:S01]  /*a800*/  @UP0 UIMAD.WIDE.U32 UR30, UR27, UR8, URZ ;  /* 0x000000081b1e02a5 */ /* 0x000fe2000f8e003f */
[C---:B------:R-:W-:Y:S01]  /*a810*/  IADD3 R3, R238.reuse, R3, RZ ;  /* 0x00000003ee037210 */ /* 0x040fe20007ffe0ff */
[----:B------:R-:W-:Y:S01]  /*a820*/  @UP0 UIMAD UR15, UR15, UR8, URZ ;  /* 0x000000080f0f02a4 */ /* 0x000fe2000f8e023f */
[----:B------:R-:W-:Y:S03]  /*a830*/  IADD3 R232, R238, R2, RZ ;  /* 0x00000002eee87210 */ /* 0x000fe60007ffe0ff */
[----:B------:R-:W-:Y:S01]  /*a840*/  @UP0 UIMAD UR15, UR27, UR9, UR15 ;  /* 0x000000091b0f02a4 */ /* 0x000fe2000f8e020f */
[----:B------:R-:W-:Y:S03]  /*a850*/  MOV R140, UR30 ;  /* 0x0000001e008c7c02 */ /* 0x000fe60008000f00 */
[----:B------:R-:W-:Y:S04]  /*a860*/  @UP0 UIADD3 UR15, UR31, UR15, URZ ;  /* 0x0000000f1f0f0290 */ /* 0x000fe8000fffe03f */
[----:B------:R-:W-:Y:S02]  /*a870*/  @UP0 UIMAD UR15, UR15, 0x60, URZ ;  /* 0x000000600f0f08a4 */ /* 0x000fe4000f8e023f */
[----:B------:R-:W-:Y:S01]  /*a880*/  UISETP.GE.AND UP0, UPT, UR28, 0x2, UPT ;  /* 0x000000021c00788c */ /* 0x000fe2000bf06270 */
[----:B------:R-:W1:Y:S10]  /*a890*/  LDSM.16.M88.4 R8, [R237+UR4+0x12100] ;  /* 0x01210004ed08783b */ /* 0x000e740008000200 */
[----:B------:R-:W-:Y:S01]  /*a8a0*/  @UP0 UIADD3 UR26, UR28, -0x2, URZ ;  /* 0xfffffffe1c1a0890 */ /* 0x000fe2000fffe03f */
[----:B------:R-:W5:Y:S03]  /*a8b0*/  LDSM.16.M88.4 R16, [R237+UR4+0x12900] ;  /* 0x01290004ed10783b */ /* 0x000f660008000200 */
[----:B------:R-:W-:Y:S05]  /*a8c0*/  @UP0 UIMAD.WIDE.U32 UR30, UR26, UR6, URZ ;  /* 0x000000061a1e02a5 */ /* 0x000fea000f8e003f */
[----:B------:R-:W5:Y:S08]  /*a8d0*/  LDSM.16.M88.4 R24, [R237+UR4+0x13100] ;  /* 0x01310004ed18783b */ /* 0x000f700008000200 */
[----:B------:R-:W4:Y:S04]  /*a8e0*/  LDL.LU R252, [R1+0x4] ;  /* 0x0000040001fc7983 */ /* 0x000f280000300800 */
[----:B------:R-:W5:Y:S08]  /*a8f0*/  LDSM.16.M88.4 R32, [R237+UR4+0x13900] ;  /* 0x01390004ed20783b */ /* 0x000f700008000200 */
[----:B------:R-:W4:Y:S01]  /*a900*/  LDL.LU R247, [R1+0x8] ;  /* 0x0000080001f77983 */ /* 0x000f220000300800 */
[C---:B-1----:R-:W-:Y:S03]  /*a910*/  HMMA.16816.F32.BF16 R4, R152.reuse, R8, RZ ;  /* 0x000000089804723c */ /* 0x042fe600000418ff */
[----:B------:R-:W1:Y:S05]  /*a920*/  LDSM.16.M88.4 R40, [R237+UR4+0x14100] ;  /* 0x01410004ed28783b */ /* 0x000e6a0008000200 */
[C---:B------:R-:W-:Y:S03]  /*a930*/  HMMA.16816.F32.BF16 R8, R152.reuse, R10, RZ ;  /* 0x0000000a9808723c */ /* 0x040fe600000418ff */
[----:B------:R-:W1:Y:S05]  /*a940*/  LDSM.16.M88.4 R48, [R237+UR4+0x14900] ;  /* 0x01490004ed30783b */ /* 0x000e6a0008000200 */
[C---:B-----5:R-:W-:Y:S03]  /*a950*/  HMMA.16816.F32.BF16 R12, R152.reuse, R16, RZ ;  /* 0x00000010980c723c */ /* 0x060fe600000418ff */
[----:B------:R-:W5:Y:S05]  /*a960*/  LDSM.16.M88.4 R160, [R2+0x12100] ;  /* 0x0121000002a0783b */ /* 0x000f6a0000000200 */
[C---:B------:R-:W-:Y:S03]  /*a970*/  HMMA.16816.F32.BF16 R16, R152.reuse, R18, RZ ;  /* 0x000000129810723c */ /* 0x040fe600000418ff */
[----:B------:R-:W2:Y:S05]  /*a980*/  LDSM.16.M88.4 R164, [R2+0x12900] ;  /* 0x0129000002a4783b */ /* 0x000eaa0000000200 */
[C---:B------:R-:W-:Y:S03]  /*a990*/  HMMA.16816.F32.BF16 R20, R152.reuse, R24, RZ ;  /* 0x000000189814723c */ /* 0x040fe600000418ff */
[----:B------:R-:W-:Y:S05]  /*a9a0*/  LDSM.16.M88.4 R172, [R2+0x13900] ;  /* 0x0139000002ac783b */ /* 0x000fea0000000200 */
[C---:B------:R-:W-:Y:S03]  /*a9b0*/  HMMA.16816.F32.BF16 R24, R152.reuse, R26, RZ ;  /* 0x0000001a9818723c */ /* 0x040fe600000418ff */
[----:B------:R-:W-:Y:S05]  /*a9c0*/  LDSM.16.M88.4 R176, [R2+0x14100] ;  /* 0x0141000002b0783b */ /* 0x000fea0000000200 */
[C---:B------:R-:W-:Y:S03]  /*a9d0*/  HMMA.16816.F32.BF16 R28, R152.reuse, R32, RZ ;  /* 0x00000020981c723c */ /* 0x040fe600000418ff */
[----:B------:R-:W-:Y:S05]  /*a9e0*/  LDSM.16.M88.4 R180, [R2+0x14900] ;  /* 0x0149000002b4783b */ /* 0x000fea0000000200 */
[C---:B------:R-:W-:Y:S03]  /*a9f0*/  HMMA.16816.F32.BF16 R32, R152.reuse, R34, RZ ;  /* 0x000000229820723c */ /* 0x040fe600000418ff */
[----:B------:R-:W4:Y:S06]  /*aa00*/  LDL.64 R250, [R1+0x18] ;  /* 0x0000180001fa7983 */ /* 0x000f2c0000100a00 */
[----:B------:R-:W4:Y:S01]  /*aa10*/  LDL.64 R248, [R1+0x30] ;  /* 0x0000300001f87983 */ /* 0x000f220000100a00 */
[C---:B-1----:R-:W-:Y:S08]  /*aa20*/  HMMA.16816.F32.BF16 R36, R152.reuse, R40, RZ ;  /* 0x000000289824723c */ /* 0x042ff000000418ff */
[C---:B------:R-:W-:Y:S01]  /*aa30*/  HMMA.16816.F32.BF16 R40, R152.reuse, R42, RZ ;  /* 0x0000002a9828723c */ /* 0x040fe200000418ff */
[----:B--2---:R-:W-:Y:S03]  /*aa40*/  @P0 MOV R169, R47 ;  /* 0x0000002f00a90202 */ /* 0x004fe60000000f00 */
[----:B---3--:R-:W-:Y:S04]  /*aa50*/  @P0 MOV R168, R44 ;  /* 0x0000002c00a80202 */ /* 0x008fe80000000f00 */
[C---:B------:R-:W-:Y:S01]  /*aa60*/  HMMA.16816.F32.BF16 R44, R152.reuse, R48, RZ ;  /* 0x00000030982c723c */ /* 0x040fe200000418ff */
[----:B------:R-:W-:Y:S07]  /*aa70*/  @P0 IMAD.WIDE.U32 R168, R140, 0x60, R168 ;  /* 0x000000608ca80825 */ /* 0x000fee00078e00a8 */
[----:B------:R-:W-:Y:S01]  /*aa80*/  HMMA.16816.F32.BF16 R48, R152, R50, RZ ;  /* 0x000000329830723c */ /* 0x000fe200000418ff */
[----:B------:R-:W-:Y:S03]  /*aa90*/  @P0 SHF.L.U32 R140, R168, 0x1, RZ ;  /* 0x00000001a88c0819 */ /* 0x000fe600000006ff */
[----:B------:R-:W-:Y:S01]  /*aaa0*/  @P0 IADD3 R142, R169, UR15, RZ ;  /* 0x0000000fa98e0c10 */ /* 0x000fe2000fffe0ff */
[----:B------:R-:W-:Y:S01]  /*aab0*/  @UP0 USHF.R.S32.HI UR15, URZ, 0x1f, UR26 ;  /* 0x0000001f3f0f0899 */ /* 0x000fe2000801141a */
[----:B------:R-:W-:Y:S02]  /*aac0*/  @P0 IADD3 R214, P6, R140, 0x80, RZ ;  /* 0x000000808cd60810 */ /* 0x000fe40007fde0ff */
[C---:B-----5:R-:W-:Y:S01]  /*aad0*/  HMMA.16816.F32.BF16 R4, R156.reuse, R160, R4 ;  /* 0x000000a09c04723c */ /* 0x060fe20000041804 */
[----:B------:R-:W-:Y:S04]  /*aae0*/  @UP0 UIMAD UR15, UR15, UR6, URZ ;  /* 0x000000060f0f02a4 */ /* 0x000fe8000f8e023f */
[----:B------:R-:W-:Y:S01]  /*aaf0*/  @P0 SHF.L.U64.HI R142, R168, 0x1, R142 ;  /* 0x00000001a88e0819 */ /* 0x000fe2000001028e */
[----:B------:R-:W-:Y:S01]  /*ab00*/  @UP0 UIMAD UR15, UR26, UR7, UR15 ;  /* 0x000000071a0f02a4 */ /* 0x000fe2000f8e020f */
[----:B------:R-:W-:Y:S01]  /*ab10*/  MOV R168, UR12 ;  /* 0x0000000c00a87c02 */ /* 0x000fe20008000f00 */
[C---:B------:R-:W-:Y:S01]  /*ab20*/  HMMA.16816.F32.BF16 R8, R156.reuse, R162, R8 ;  /* 0x000000a29c08723c */ /* 0x040fe20000041808 */
[----:B------:R-:W-:Y:S02]  /*ab30*/  UIADD3 UR26, UR12, 0x1, URZ ;  /* 0x000000010c1a7890 */ /* 0x000fe4000fffe03f */
[----:B------:R-:W-:Y:S01]  /*ab40*/  @UP0 UIADD3 UR15, UR31, UR15, URZ ;  /* 0x0000000f1f0f0290 */ /* 0x000fe2000fffe03f */
[----:B------:R-:W-:Y:S02]  /*ab50*/  @P0 IADD3 R214, P5, R214, c[0x0][0x1f8], RZ ;  /* 0x00007e00d6d60a10 */ /* 0x000fe40007fbe0ff */
[C---:B------:R-:W-:Y:S01]  /*ab60*/  @P0 IADD3 R212, P1, R140.reuse, 0x100, RZ ;  /* 0x000001008cd40810 */ /* 0x040fe20007f3e0ff */
[----:B------:R-:W-:Y:S01]  /*ab70*/  @UP0 UIMAD UR15, UR15, 0x60, URZ ;  /* 0x000000600f0f08a4 */ /* 0x000fe2000f8e023f */
[C---:B------:R-:W-:Y:S04]  /*ab80*/  HMMA.16816.F32.BF16 R12, R156.reuse, R164, R12 ;  /* 0x000000a49c0c723c */ /* 0x040fe8000004180c */
[----:B------:R-:W-:Y:S02]  /*ab90*/  @P0 IADD3.X R215, RZ, c[0x0][0x1fc], R142, P5, P6 ;  /* 0x00007f00ffd70a10 */ /* 0x000fe40002fec48e */
[----:B------:R-:W-:Y:S01]  /*aba0*/  @P0 IADD3 R160, P6, R140, c[0x0][0x1f8], RZ ;  /* 0x00007e008ca00a10 */ /* 0x000fe20007fde0ff */
[----:B----4-:R-:W-:Y:S01]  /*abb0*/  @P0 IMAD R140, R168, 0x9000, R170 ;  /* 0x00009000a88c0824 */ /* 0x010fe200078e02aa */
[C---:B------:R-:W-:Y:S01]  /*abc0*/  HMMA.16816.F32.BF16 R16, R156.reuse, R166, R16 ;  /* 0x000000a69c10723c */ /* 0x040fe20000041810 */
[----:B------:R-:W1:Y:S03]  /*abd0*/  LDSM.16.M88.4 R168, [R2+0x13100] ;  /* 0x0131000002a8783b */ /* 0x000e660000000200 */
[----:B------:R-:W-:Y:S02]  /*abe0*/  @P0 IADD3.X R161, R142, c[0x0][0x1fc], RZ, P6, !PT ;  /* 0x00007f008ea10a10 */ /* 0x000fe400037fe4ff */
[----:B------:R-:W-:Y:S03]  /*abf0*/  @P0 IADD3 R212, P5, R212, c[0x0][0x1f8], RZ ;  /* 0x00007e00d4d40a10 */ /* 0x000fe60007fbe0ff */
[----:B------:R-:W-:Y:S01]  /*ac00*/  @!PT LDS RZ, [RZ] ;  /* 0x00000000fffff984 */ /* 0x000fe20000000800 */
[----:B------:R-:W-:Y:S01]  /*ac10*/  @!PT LDS RZ, [RZ] ;  /* 0x00000000fffff984 */ /* 0x000fe20000000800 */
[----:B------:R-:W-:Y:S01]  /*ac20*/  @!PT LDS RZ, [RZ] ;  /* 0x00000000fffff984 */ /* 0x000fe20000000800 */
[----:B------:R2:W-:Y:S03]  /*ac30*/  @P0 LDGSTS.E.BYPASS.LTC128B.128 [R140+0x100], [R160.64], !P4 ;  /* 0x00100000a08c0fae */ /* 0x0005e6000e101d58 */
[----:B------:R-:W-:Y:S05]  /*ac40*/  @P0 IADD3.X R213, RZ, c[0x0][0x1fc], R142, P5, P1 ;  /* 0x00007f00ffd50a10 */ /* 0x000fea0002fe248e */
[----:B------:R3:W-:Y:S08]  /*ac50*/  @P0 LDGSTS.E.BYPASS.LTC128B.128 [R140+0x3100], [R214.64], !P3 ;  /* 0x03100000d68c0fae */ /* 0x0007f0000d901d58 */
[----:B------:R4:W-:Y:S01]  /*ac60*/  @P0 LDGSTS.E.BYPASS.LTC128B.128 [R140+0x6100], [R212.64], !P2 ;  /* 0x06100000d48c0fae */ /* 0x0009e2000d101d58 */
[----:B--2---:R-:W-:Y:S04]  /*ac70*/  @P0 IADD3 R160, P1, R160, UR11, RZ ;  /* 0x0000000ba0a00c10 */ /* 0x004fe8000ff3e0ff */
[----:B------:R-:W-:Y:S01]  /*ac80*/  @P0 IADD3.X R161, R161, UR10, RZ, P1, !PT ;  /* 0x0000000aa1a10c10 */ /* 0x000fe20008ffe4ff */
[C---:B-1----:R-:W-:Y:S03]  /*ac90*/  HMMA.16816.F32.BF16 R20, R156.reuse, R168, R20 ;  /* 0x000000a89c14723c */ /* 0x042fe60000041814 */
[C---:B------:R-:W-:Y:S01]  /*aca0*/  @P0 IADD3 R162, P6, R160.reuse, UR11, RZ ;  /* 0x0000000ba0a20c10 */ /* 0x040fe2000ffde0ff */
[----:B------:R1:W-:Y:S01]  /*acb0*/  @P0 LDGSTS.E.BYPASS.LTC128B.128 [R140+0x1100], [R160.64], !P4 ;  /* 0x01100000a08c0fae */ /* 0x0003e2000e101d58 */
[C---:B---3--:R-:W-:Y:S02]  /*acc0*/  @P0 IADD3 R214, P5, R160.reuse, UR21, RZ ;  /* 0x00000015a0d60c10 */ /* 0x048fe4000ffbe0ff */
[C---:B------:R-:W-:Y:S01]  /*acd0*/  @P0 IADD3.X R163, R161.reuse, UR10, RZ, P6, !PT ;  /* 0x0000000aa1a30c10 */ /* 0x040fe2000b7fe4ff */
[C---:B------:R-:W-:Y:S04]  /*ace0*/  HMMA.16816.F32.BF16 R24, R156.reuse, R170, R24 ;  /* 0x000000aa9c18723c */ /* 0x040fe80000041818 */
[----:B------:R1:W-:Y:S01]  /*acf0*/  @P0 LDGSTS.E.BYPASS.LTC128B.128 [R140+0x4100], [R160.64+0x80], !P3 ;  /* 0x04100080a08c0fae */ /* 0x0003e2000d901d58 */
[C---:B------:R-:W-:Y:S02]  /*ad00*/  @P0 IADD3.X R215, R161.reuse, UR20, RZ, P5, !PT ;  /* 0x00000014a1d70c10 */ /* 0x040fe4000affe4ff */
[----:B----4-:R-:W-:Y:S01]  /*ad10*/  @P0 IADD3 R212, P1, R160, UR23, RZ ;  /* 0x00000017a0d40c10 */ /* 0x010fe2000ff3e0ff */
[C---:B------:R-:W-:Y:S04]  /*ad20*/  HMMA.16816.F32.BF16 R28, R156.reuse, R172, R28 ;  /* 0x000000ac9c1c723c */ /* 0x040fe8000004181c */
[----:B------:R1:W-:Y:S01]  /*ad30*/  @P0 LDGSTS.E.BYPASS.LTC128B.128 [R140+0x7100], [R160.64+0x100], !P2 ;  /* 0x07100100a08c0fae */ /* 0x0003e2000d101d58 */
[----:B------:R-:W-:Y:S03]  /*ad40*/  @P0 IADD3.X R213, R161, UR22, RZ, P1, !PT ;  /* 0x00000016a1d50c10 */ /* 0x000fe60008ffe4ff */
[C---:B------:R-:W-:Y:S04]  /*ad50*/  HMMA.16816.F32.BF16 R32, R156.reuse, R174, R32 ;  /* 0x000000ae9c20723c */ /* 0x040fe80000041820 */
[----:B------:R1:W-:Y:S04]  /*ad60*/  @P0 LDGSTS.E.BYPASS.LTC128B.128 [R140+0x2100], [R162.64], !P4 ;  /* 0x02100000a28c0fae */ /* 0x0003e8000e101d58 */
[C---:B------:R-:W-:Y:S04]  /*ad70*/  HMMA.16816.F32.BF16 R36, R156.reuse, R176, R36 ;  /* 0x000000b09c24723c */ /* 0x040fe80000041824 */
[----:B------:R2:W-:Y:S04]  /*ad80*/  @P0 LDGSTS.E.BYPASS.LTC128B.128 [R140+0x5100], [R214.64], !P3 ;  /* 0x05100000d68c0fae */ /* 0x0005e8000d901d58 */
[C---:B------:R-:W-:Y:S04]  /*ad90*/  HMMA.16816.F32.BF16 R40, R156.reuse, R178, R40 ;  /* 0x000000b29c28723c */ /* 0x040fe80000041828 */
[----:B------:R2:W-:Y:S01]  /*ada0*/  @P0 LDGSTS.E.BYPASS.LTC128B.128 [R140+0x8100], [R212.64], !P2 ;  /* 0x08100000d48c0fae */ /* 0x0005e2000d101d58 */
[----:B------:R-:W-:Y:S01]  /*adb0*/  PLOP3.LUT P0, PT, PT, PT, UP0, 0x80, 0x0 ;  /* 0x000000000000781c */ /* 0x000fe20003f0f008 */
[----:B------:R-:W-:Y:S02]  /*adc0*/  UISETP.GE.AND UP0, UPT, UR12, 0x1, UPT ;  /* 0x000000010c00788c */ /* 0x000fe4000bf06270 */
[C---:B------:R-:W-:Y:S02]  /*add0*/  HMMA.16816.F32.BF16 R44, R156.reuse, R180, R44 ;  /* 0x000000b49c2c723c */ /* 0x040fe4000004182c */
[----:B------:R-:W-:Y:S02]  /*ade0*/  USEL UR12, UR26, URZ, !UP0 ;  /* 0x0000003f1a0c7287 */ /* 0x000fe4000c000000 */
[----:B------:R-:W-:Y:S01]  /*adf0*/  LDSM.16.M88.4 R164, [R3+0x12900] ;  /* 0x0129000003a4783b */ /* 0x000fe20000000200 */
[----:B------:R-:W-:Y:S03]  /*ae00*/  UISETP.GE.AND UP0, UPT, UR5, 0x1, UPT ;  /* 0x000000010500788c */ /* 0x000fe6000bf06270 */
[----:B------:R-:W-:Y:S04]  /*ae10*/  HMMA.16816.F32.BF16 R48, R156, R182, R48 ;  /* 0x000000b69c30723c */ /* 0x000fe80000041830 */
[----:B-1----:R-:W1:Y:S08]  /*ae20*/  LDSM.16.M88.4 R160, [R3+0x12100] ;  /* 0x0121000003a0783b */ /* 0x002e700000000200 */
[----:B------:R-:W3:Y:S01]  /*ae30*/  LDSM.16.M88.4 R168, [R3+0x13100] ;  /* 0x0131000003a8783b */ /* 0x000ee20000000200 */
[----:B--2---:R-:W-:Y:S04]  /*ae40*/  IADD3 R140, R238, UR4, R237 ;  /* 0x00000004ee8c7c10 */ /* 0x004fe8000fffe0ed */
[----:B------:R-:W-:Y:S03]  /*ae50*/  IADD3 R140, R239, R140, RZ ;  /* 0x0000008cef8c7210 */ /* 0x000fe60007ffe0ff */
[----:B------:R-:W0:Y:S08]  /*ae60*/  LDGDEPBAR ;  /* 0x00000000000079af */ /* 0x000e300000000000 */
[----:B------:R-:W2:Y:S08]  /*ae70*/  LDSM.16.M88.4 R172, [R3+0x13900] ;  /* 0x0139000003ac783b */ /* 0x000eb00000000200 */
[----:B------:R-:W4:Y:S01]  /*ae80*/  LDSM.16.M88.4 R176, [R3+0x14100] ;  /* 0x0141000003b0783b */ /* 0x000f220000000200 */
[C---:B-1----:R-:W-:Y:S07]  /*ae90*/  HMMA.16816.F32.BF16 R4, R184.reuse, R160, R4 ;  /* 0x000000a0b804723c */ /* 0x042fee0000041804 */
[----:B------:R-:W1:Y:S01]  /*aea0*/  LDSM.16.M88.4 R180, [R3+0x14900] ;  /* 0x0149000003b4783b */ /* 0x000e620000000200 */
[C---:B------:R-:W-:Y:S07]  /*aeb0*/  HMMA.16816.F32.BF16 R8, R184.reuse, R162, R8 ;  /* 0x000000a2b808723c */ /* 0x040fee0000041808 */
[----:B------:R-:W5:Y:S01]  /*aec0*/  LDSM.16.M88.4 R212, [R232+0x12100] ;  /* 0x01210000e8d4783b */ /* 0x000f620000000200 */
[C---:B------:R-:W-:Y:S07]  /*aed0*/  HMMA.16816.F32.BF16 R12, R184.reuse, R164, R12 ;  /* 0x000000a4b80c723c */ /* 0x040fee000004180c */
[----:B------:R-:W1:Y:S01]  /*aee0*/  LDSM.16.M88.4 R160, [R232+0x12900] ;  /* 0x01290000e8a0783b */ /* 0x000e620000000200 */
[C---:B------:R-:W-:Y:S07]  /*aef0*/  HMMA.16816.F32.BF16 R16, R184.reuse, R166, R16 ;  /* 0x000000a6b810723c */ /* 0x040fee0000041810 */
[----:B------:R-:W1:Y:S01]  /*af00*/  LDSM.16.M88.4 R164, [R232+0x13100] ;  /* 0x01310000e8a4783b */ /* 0x000e620000000200 */
[C---:B---3--:R-:W-:Y:S07]  /*af10*/  HMMA.16816.F32.BF16 R20, R184.reuse, R168, R20 ;  /* 0x000000a8b814723c */ /* 0x048fee0000041814 */
[----:B------:R-:W-:Y:S01]  /*af20*/  LDSM.16.M88.4 R224, [R237+UR4+0x17900] ;  /* 0x01790004ede0783b */ /* 0x000fe20008000200 */
[C---:B------:R-:W-:Y:S07]  /*af30*/  HMMA.16816.F32.BF16 R24, R184.reuse, R170, R24 ;  /* 0x000000aab818723c */ /* 0x040fee0000041818 */
[----:B------:R-:W3:Y:S01]  /*af40*/  LDSM.16.M88.4 R168, [R232+0x13900] ;  /* 0x01390000e8a8783b */ /* 0x000ee20000000200 */
[C---:B--2---:R-:W-:Y:S08]  /*af50*/  HMMA.16816.F32.BF16 R28, R184.reuse, R172, R28 ;  /* 0x000000acb81c723c */ /* 0x044ff0000004181c */
[C---:B------:R-:W-:Y:S01]  /*af60*/  HMMA.16816.F32.BF16 R32, R184.reuse, R174, R32 ;  /* 0x000000aeb820723c */ /* 0x040fe20000041820 */
[----:B------:R-:W2:Y:S07]  /*af70*/  LDSM.16.M88.4 R172, [R232+0x14100] ;  /* 0x01410000e8ac783b */ /* 0x000eae0000000200 */
[C---:B----4-:R-:W-:Y:S08]  /*af80*/  HMMA.16816.F32.BF16 R36, R184.reuse, R176, R36 ;  /* 0x000000b0b824723c */ /* 0x050ff00000041824 */
[C---:B------:R-:W-:Y:S01]  /*af90*/  HMMA.16816.F32.BF16 R40, R184.reuse, R178, R40 ;  /* 0x000000b2b828723c */ /* 0x040fe20000041828 */
[----:B------:R-:W4:Y:S07]  /*afa0*/  LDSM.16.M88.4 R176, [R232+0x14900] ;  /* 0x01490000e8b0783b */ /* 0x000f2e0000000200 */
[C---:B-1----:R-:W-:Y:S08]  /*afb0*/  HMMA.16816.F32.BF16 R44, R184.reuse, R180, R44 ;  /* 0x000000b4b82c723c */ /* 0x042ff0000004182c */
[----:B------:R-:W-:Y:S01]  /*afc0*/  HMMA.16816.F32.BF16 R48, R184, R182, R48 ;  /* 0x000000b6b830723c */ /* 0x000fe20000041830 */
[----:B------:R-:W1:Y:S07]  /*afd0*/  LDSM.16.M88.4 R180, [R237+UR4+0x15100] ;  /* 0x01510004edb4783b */ /* 0x000e6e0008000200 */
[C---:B-----5:R-:W-:Y:S08]  /*afe0*/  HMMA.16816.F32.BF16 R4, R188.reuse, R212, R4 ;  /* 0x000000d4bc04723c */ /* 0x060ff00000041804 */
[C---:B------:R-:W-:Y:S01]  /*aff0*/  HMMA.16816.F32.BF16 R8, R188.reuse, R214, R8 ;  /* 0x000000d6bc08723c */ /* 0x040fe20000041808 */
[----:B------:R-:W5:Y:S07]  /*b000*/  LDSM.16.M88.4 R212, [R237+UR4+0x15900] ;  /* 0x01590004edd4783b */ /* 0x000f6e0008000200 */
[C---:B------:R-:W-:Y:S08]  /*b010*/  HMMA.16816.F32.BF16 R12, R188.reuse, R160, R12 ;  /* 0x000000a0bc0c723c */ /* 0x040ff0000004180c */
[C---:B------:R-:W-:Y:S01]  /*b020*/  HMMA.16816.F32.BF16 R16, R188.reuse, R162, R16 ;  /* 0x000000a2bc10723c */ /* 0x040fe20000041810 */
[----:B------:R-:W1:Y:S07]  /*b030*/  LDSM.16.M88.4 R160, [R237+UR4+0x16100] ;  /* 0x01610004eda0783b */ /* 0x000e6e0008000200 */
[C---:B------:R-:W-:Y:S08]  /*b040*/  HMMA.16816.F32.BF16 R20, R188.reuse, R164, R20 ;  /* 0x000000a4bc14723c */ /* 0x040ff00000041814 */
[C---:B------:R-:W-:Y:S01]  /*b050*/  HMMA.16816.F32.BF16 R24, R188.reuse, R166, R24 ;  /* 0x000000a6bc18723c */ /* 0x040fe20000041818 */
[----:B------:R-:W1:Y:S07]  /*b060*/  LDSM.16.M88.4 R164, [R237+UR4+0x16900] ;  /* 0x01690004eda4783b */ /* 0x000e6e0008000200 */
[C---:B---3--:R-:W-:Y:S08]  /*b070*/  HMMA.16816.F32.BF16 R28, R188.reuse, R168, R28 ;  /* 0x000000a8bc1c723c */ /* 0x048ff0000004181c */
[C---:B------:R-:W-:Y:S01]  /*b080*/  HMMA.16816.F32.BF16 R32, R188.reuse, R170, R32 ;  /* 0x000000aabc20723c */ /* 0x040fe20000041820 */
[----:B------:R-:W3:Y:S07]  /*b090*/  LDSM.16.M88.4 R168, [R237+UR4+0x17100] ;  /* 0x01710004eda8783b */ /* 0x000eee0008000200 */
[C---:B--2---:R-:W-:Y:S08]  /*b0a0*/  HMMA.16816.F32.BF16 R36, R188.reuse, R172, R36 ;  /* 0x000000acbc24723c */ /* 0x044ff00000041824 */
[C---:B------:R-:W-:Y:S01]  /*b0b0*/  HMMA.16816.F32.BF16 R40, R188.reuse, R174, R40 ;  /* 0x000000aebc28723c */ /* 0x040fe20000041828 */
[----:B------:R-:W-:Y:S07]  /*b0c0*/  LDSM.16.M88.4 R172, [R2+0x16900] ;  /* 0x0169000002ac783b */ /* 0x000fee0000000200 */
[C---:B----4-:R-:W-:Y:S08]  /*b0d0*/  HMMA.16816.F32.BF16 R44, R188.reuse, R176, R44 ;  /* 0x000000b0bc2c723c */ /* 0x050ff0000004182c */
[----:B------:R-:W-:Y:S01]  /*b0e0*/  HMMA.16816.F32.BF16 R48, R188, R178, R48 ;  /* 0x000000b2bc30723c */ /* 0x000fe20000041830 */
[----:B------:R-:W-:Y:S07]  /*b0f0*/  LDSM.16.M88.4 R176, [R2+0x17100] ;  /* 0x0171000002b0783b */ /* 0x000fee0000000200 */
        /* <DEDUP_REMOVED lines=8> */
[----:B------:R-:W1:Y:S07]  /*b180*/  LDSM.16.M88.4 R160, [R2+0x15100] ;  /* 0x0151000002a0783b */ /* 0x000e6e0000000200 */
[C---:B------:R-:W-:Y:S08]  /*b190*/  HMMA.16816.F32.BF16 R28, R192.reuse, R164, R28 ;  /* 0x000000a4c01c723c */ /* 0x040ff0000004181c */
        /* <DEDUP_REMOVED lines=22> */
[----:B------:R-:W5:Y:S07]  /*b300*/  LDSM.16.M88.4 R176, [R3+0x17900] ;  /* 0x0179000003b0783b */ /* 0x000f6e0000000200 */
        /* <DEDUP_REMOVED lines=19> */
[C---:B-----5:R-:W-:Y:S08]  /*b440*/  HMMA.16816.F32.BF16 R44, R200.reuse, R176, R44 ;  /* 0x000000b0c82c723c */ /* 0x060ff0000004182c */
[----:B------:R-:W-:Y:S01]  /*b450*/  HMMA.16816.F32.BF16 R48, R200, R178, R48 ;  /* 0x000000b2c830723c */ /* 0x000fe20000041830 */
[----:B------:R-:W-:Y:S07]  /*b460*/  LDSM.16.M88.4 R176, [R237+UR4+0x19100] ;  /* 0x01910004edb0783b */ /* 0x000fee0008000200 */
[C---:B-1----:R-:W-:Y:S08]  /*b470*/  HMMA.16816.F32.BF16 R4, R204.reuse, R160, R4 ;  /* 0x000000a0cc04723c */ /* 0x042ff00000041804 */
[C---:B------:R-:W-:Y:S01]  /*b480*/  HMMA.16816.F32.BF16 R8, R204.reuse, R162, R8 ;  /* 0x000000a2cc08723c */ /* 0x040fe20000041808 */
[----:B------:R-:W1:Y:S07]  /*b490*/  LDSM.16.M88.4 R160, [R237+UR4+0x18900] ;  /* 0x01890004eda0783b */ /* 0x000e6e0008000200 */
        /* <DEDUP_REMOVED lines=62> */
[C---:B-----5:R-:W-:Y:S08]  /*b880*/  HMMA.16816.F32.BF16 R44, R220.reuse, R176, R44 ;  /* 0x000000b0dc2c723c */ /* 0x060ff0000004182c */
        /* <DEDUP_REMOVED lines=27> */
[C---:B------:R-:W-:Y:S01]  /*ba40*/  HMMA.16816.F32.BF16 R40, R228.reuse, R166, R40 ;  /* 0x000000a6e428723c */ /* 0x040fe20000041828 */
[----:B------:R-:W-:Y:S03]  /*ba50*/  LDSM.16.MT88.4 R172, [R143+UR4+0x3900] ;  /* 0x003900048fac783b */ /* 0x000fe60008004200 */
        /* <DEDUP_REMOVED lines=46> */
[----:B------:R-:W-:Y:S01]  /*bd40*/  FADD.FTZ R0, -R140, R0 ;  /* 0x000000008c007221 */ /* 0x000fe20000010100 */
        /* <DEDUP_REMOVED lines=30> */
[C---:B------:R-:W-:Y:S01]  /*bf30*/  FMUL.FTZ R104, R2.reuse, R104 ;  /* 0x0000006802687220 */ /* 0x040fe20000410000 */
[----:B------:R-:W-:Y:S01]  /*bf40*/  LDSM.16.MT88.4 R168, [R141+0x900] ;  /* 0x000900008da8783b */ /* 0x000fe20000004200 */
[C---:B------:R-:W-:Y:S02]  /*bf50*/  FMUL.FTZ R105, R2.reuse, R105 ;  /* 0x0000006902697220 */ /* 0x040fe40000410000 */
[----:B------:R-:W2:Y:S01]  /*bf60*/  MUFU.EX2 R0, R0 ;  /* 0x0000000000007308 */ /* 0x000ea20000000800 */
[C---:B------:R-:W-:Y:S02]  /*bf70*/  FMUL.FTZ R108, R2.reuse, R108 ;  /* 0x0000006c026c7220 */ /* 0x040fe40000410000 */
[C---:B------:R-:W-:Y:S02]  /*bf80*/  FMUL.FTZ R109, R2.reuse, R109 ;  /* 0x0000006d026d7220 */ /* 0x040fe40000410000 */
[C---:B-----5:R-:W-:Y:S02]  /*bf90*/  FMUL.FTZ R9, R2.reuse, R149 ;  /* 0x0000009502097220 */ /* 0x060fe40000410000 */
        /* <DEDUP_REMOVED lines=17> */
[C---:B---3--:R-:W-:Y:S02]  /*c0b0*/  FMUL.FTZ R11, R0.reuse, R151 ;  /* 0x00000097000b7220 */ /* 0x048fe40000410000 */
[----:B------:R-:W3:Y:S01]  /*c0c0*/  LDSM.16.MT88.4 R148, [R236+UR4+0x100] ;  /* 0x00010004ec94783b */ /* 0x000ee20008004200 */
[C---:B------:R-:W-:Y:S02]  /*c0d0*/  FMUL.FTZ R110, R0.reuse, R110 ;  /* 0x0000006e006e7220 */ /* 0x040fe40000410000 */
[----:B------:R5:W-:Y:S01]  /*c0e0*/  MUFU.EX2 R235, R6 ;  /* 0x0000000600eb7308 */ /* 0x000be20000000800 */
[C---:B------:R-:W-:Y:S02]  /*c0f0*/  FMUL.FTZ R111, R0.reuse, R111 ;  /* 0x0000006f006f7220 */ /* 0x040fe40000410000 */
[----:B------:R-:W-:Y:S02]  /*c100*/  FMUL.FTZ R114, R0, R114 ;  /* 0x0000007200727220 */ /* 0x000fe40000410000 */
[----:B----4-:R-:W-:Y:S02]  /*c110*/  FMUL.FTZ R4, R2, R144 ;  /* 0x0000009002047220 */ /* 0x010fe40000410000 */
[C---:B------:R-:W-:Y:S02]  /*c120*/  FMUL.FTZ R115, R0.reuse, R115 ;  /* 0x0000007300737220 */ /* 0x040fe40000410000 */
[C---:B------:R-:W-:Y:S01]  /*c130*/  FMUL.FTZ R118, R0.reuse, R118 ;  /* 0x0000007600767220 */ /* 0x040fe20000410000 */
[----:B------:R-:W4:Y:S01]  /*c140*/  MUFU.EX2 R234, R7 ;  /* 0x0000000700ea7308 */ /* 0x000f220000000800 */
[C---:B------:R-:W-:Y:S02]  /*c150*/  FMUL.FTZ R119, R0.reuse, R119 ;  /* 0x0000007700777220 */ /* 0x040fe40000410000 */
[----:B------:R-:W-:Y:S01]  /*c160*/  FMUL.FTZ R122, R0, R122 ;  /* 0x0000007a007a7220 */ /* 0x000fe20000410000 */
[----:B--2---:R-:W-:Y:S01]  /*c170*/  F2FP.BF16.PACK_AB R144, R242, R243 ;  /* 0x000000f3f290723e */ /* 0x004fe200000010ff */
[----:B------:R-:W-:Y:S02]  /*c180*/  FMUL.FTZ R5, R2, R145 ;  /* 0x0000009102057220 */ /* 0x000fe40000410000 */
[C---:B------:R-:W-:Y:S02]  /*c190*/  FMUL.FTZ R123, R0.reuse, R123 ;  /* 0x0000007b007b7220 */ /* 0x040fe40000410000 */
[C---:B------:R-:W-:Y:S01]  /*c1a0*/  FMUL.FTZ R126, R0.reuse, R126 ;  /* 0x0000007e007e7220 */ /* 0x040fe20000410000 */
[----:B------:R-:W-:Y:S01]  /*c1b0*/  MUFU.EX2 R227, R16 ;  /* 0x0000001000e37308 */ /* 0x000fe20000000800 */
[----:B------:R-:W-:Y:S02]  /*c1c0*/  FMUL.FTZ R127, R0, R127 ;  /* 0x0000007f007f7220 */ /* 0x000fe40000410000 */
[----:B------:R-:W-:Y:S02]  /*c1d0*/  FMUL.FTZ R129, R2, R129 ;  /* 0x0000008102817220 */ /* 0x000fe40000410000 */
[----:B-----5:R-:W-:Y:S01]  /*c1e0*/  FMUL.FTZ R6, R0, R146 ;  /* 0x0000009200067220 */ /* 0x020fe20000410000 */
[----:B------:R-:W-:Y:S01]  /*c1f0*/  F2FP.BF16.PACK_AB R146, R246, R244 ;  /* 0x000000f4f692723e */ /* 0x000fe200000010ff */
[C---:B------:R-:W-:Y:S02]  /*c200*/  FMUL.FTZ R130, R0.reuse, R130 ;  /* 0x0000008200827220 */ /* 0x040fe40000410000 */
[----:B------:R-:W-:Y:S01]  /*c210*/  FMUL.FTZ R131, R0, R131 ;  /* 0x0000008300837220 */ /* 0x000fe20000410000 */
[----:B------:R-:W-:Y:S01]  /*c220*/  MUFU.EX2 R226, R17 ;  /* 0x0000001100e27308 */ /* 0x000fe20000000800 */
[C---:B------:R-:W-:Y:S02]  /*c230*/  FMUL.FTZ R132, R2.reuse, R132 ;  /* 0x0000008402847220 */ /* 0x040fe40000410000 */
[----:B------:R-:W-:Y:S01]  /*c240*/  FMUL.FTZ R133, R2, R133 ;  /* 0x0000008502857220 */ /* 0x000fe20000410000 */
[----:B----4-:R-:W-:Y:S01]  /*c250*/  F2FP.BF16.PACK_AB R145, R234, R235 ;  /* 0x000000ebea91723e */ /* 0x010fe200000010ff */
[----:B------:R-:W-:Y:S01]  /*c260*/  FMUL.FTZ R7, R0, R147 ;  /* 0x0000009300077220 */ /* 0x000fe20000410000 */
[----:B------:R-:W-:Y:S01]  /*c270*/  F2FP.BF16.PACK_AB R147, R245, R241 ;  /* 0x000000f1f593723e */ /* 0x000fe200000010ff */
[--C-:B------:R-:W-:Y:S02]  /*c280*/  FFMA.FTZ R20, R20, c[0x0][0x2d0], -R180.reuse ;  /* 0x0000b40014147a23 */ /* 0x100fe400000108b4 */
[--C-:B------:R-:W-:Y:S01]  /*c290*/  FFMA.FTZ R21, R21, c[0x0][0x2d0], -R180.reuse ;  /* 0x0000b40015157a23 */ /* 0x100fe200000108b4 */
[----:B------:R-:W-:Y:S01]  /*c2a0*/  MUFU.EX2 R215, R18 ;  /* 0x0000001200d77308 */ /* 0x000fe20000000800 */
[--C-:B------:R-:W-:Y:S02]  /*c2b0*/  FFMA.FTZ R22, R22, c[0x0][0x2d0], -R181.reuse ;  /* 0x0000b40016167a23 */ /* 0x100fe400000108b5 */
[C---:B------:R-:W-:Y:S05]  /*c2c0*/  HMMA.16816.F32.BF16 R4, R144.reuse, R160, R4 ;  /* 0x000000a09004723c */ /* 0x040fea0000041804 */
[--C-:B------:R-:W-:Y:S02]  /*c2d0*/  FFMA.FTZ R23, R23, c[0x0][0x2d0], -R181.reuse ;  /* 0x0000b40017177a23 */ /* 0x100fe400000108b5 */
[----:B------:R2:W-:Y:S01]  /*c2e0*/  MUFU.EX2 R214, R19 ;  /* 0x0000001300d67308 */ /* 0x0005e20000000800 */
[C---:B------:R-:W-:Y:S01]  /*c2f0*/  HMMA.16816.F32.BF16 R8, R144.reuse, R162, R8 ;  /* 0x000000a29008723c */ /* 0x040fe20000041808 */
[----:B------:R-:W4:Y:S03]  /*c300*/  LDSM.16.MT88.4 R160, [R141+0x100] ;  /* 0x000100008da0783b */ /* 0x000f260000004200 */
[--C-:B------:R-:W-:Y:S02]  /*c310*/  FFMA.FTZ R24, R24, c[0x0][0x2d0], -R180.reuse ;  /* 0x0000b40018187a23 */ /* 0x100fe400000108b4 */
[--C-:B------:R-:W-:Y:S02]  /*c320*/  FFMA.FTZ R25, R25, c[0x0][0x2d0], -R180.reuse ;  /* 0x0000b40019197a23 */ /* 0x100fe400000108b4 */
[C---:B-1----:R-:W-:Y:S01]  /*c330*/  HMMA.16816.F32.BF16 R100, R144.reuse, R164, R100 ;  /* 0x000000a49064723c */ /* 0x042fe20000041864 */
[----:B------:R-:W-:Y:S03]  /*c340*/  MUFU.EX2 R182, R20 ;  /* 0x0000001400b67308 */ /* 0x000fe60000000800 */
[--C-:B------:R-:W-:Y:S02]  /*c350*/  FFMA.FTZ R26, R26, c[0x0][0x2d0], -R181.reuse ;  /* 0x0000b4001a1a7a23 */ /* 0x100fe400000108b5 */
[--C-:B------:R-:W-:Y:S02]  /*c360*/  FFMA.FTZ R27, R27, c[0x0][0x2d0], -R181.reuse ;  /* 0x0000b4001b1b7a23 */ /* 0x100fe400000108b5 */
[C---:B------:R-:W-:Y:S01]  /*c370*/  HMMA.16816.F32.BF16 R104, R144.reuse, R166, R104 ;  /* 0x000000a69068723c */ /* 0x040fe20000041868 */
[----:B------:R-:W1:Y:S02]  /*c380*/  LDSM.16.MT88.4 R164, [R143+UR4+0x3100] ;  /* 0x003100048fa4783b */ /* 0x000e640008004200 */
[----:B------:R-:W-:Y:S01]  /*c390*/  MUFU.EX2 R213, R21 ;  /* 0x0000001500d57308 */ /* 0x000fe20000000800 */
[--C-:B------:R-:W-:Y:S02]  /*c3a0*/  FFMA.FTZ R28, R28, c[0x0][0x2d0], -R180.reuse ;  /* 0x0000b4001c1c7a23 */ /* 0x100fe400000108b4 */
[--C-:B------:R-:W-:Y:S02]  /*c3b0*/  FFMA.FTZ R29, R29, c[0x0][0x2d0], -R180.reuse ;  /* 0x0000b4001d1d7a23 */ /* 0x100fe400000108b4 */
[C---:B---3--:R-:W-:Y:S01]  /*c3c0*/  HMMA.16816.F32.BF16 R108, R144.reuse, R148, R108 ;  /* 0x00000094906c723c */ /* 0x048fe2000004186c */
[----:B--2---:R-:W-:Y:S03]  /*c3d0*/  LDSM.16.MT88.4 R16, [R142+0x900] ;  /* 0x000900008e10783b */ /* 0x004fe60000004200 */
[--C-:B------:R-:W-:Y:S01]  /*c3e0*/  FFMA.FTZ R30, R30, c[0x0][0x2d0], -R181.reuse ;  /* 0x0000b4001e1e7a23 */ /* 0x100fe200000108b5 */
[----:B------:R-:W-:Y:S01]  /*c3f0*/  MUFU.EX2 R212, R24 ;  /* 0x0000001800d47308 */ /* 0x000fe20000000800 */
[--C-:B------:R-:W-:Y:S02]  /*c400*/  FFMA.FTZ R31, R31, c[0x0][0x2d0], -R181.reuse ;  /* 0x0000b4001f1f7a23 */ /* 0x100fe400000108b5 */
[C---:B------:R-:W-:Y:S01]  /*c410*/  HMMA.16816.F32.BF16 R112, R144.reuse, R150, R112 ;  /* 0x000000969070723c */ /* 0x040fe20000041870 */
[----:B------:R-:W2:Y:S03]  /*c420*/  LDSM.16.MT88.4 R148, [R142+0x3100] ;  /* 0x003100008e94783b */ /* 0x000ea60000004200 */
[--C-:B------:R-:W-:Y:S02]  /*c430*/  FFMA.FTZ R32, R32, c[0x0][0x2d0], -R180.reuse ;  /* 0x0000b40020207a23 */ /* 0x100fe400000108b4 */
[--C-:B------:R-:W-:Y:S01]  /*c440*/  FFMA.FTZ R33, R33, c[0x0][0x2d0], -R180.reuse ;  /* 0x0000b40021217a23 */ /* 0x100fe200000108b4 */
[----:B------:R-:W-:Y:S01]  /*c450*/  MUFU.EX2 R183, R25 ;  /* 0x0000001900b77308 */ /* 0x000fe20000000800 */
[--C-:B------:R-:W-:Y:S01]  /*c460*/  FFMA.FTZ R34, R34, c[0x0][0x2d0], -R181.reuse ;  /* 0x0000b40022227a23 */ /* 0x100fe200000108b5 */
[C---:B----4-:R-:W-:Y:S03]  /*c470*/  HMMA.16816.F32.BF16 R116, R144.reuse, R160, R116 ;  /* 0x000000a09074723c */ /* 0x050fe60000041874 */
[--C-:B------:R-:W-:Y:S02]  /*c480*/  FFMA.FTZ R35, R35, c[0x0][0x2d0], -R181.reuse ;  /* 0x0000b40023237a23 */ /* 0x100fe400000108b5 */
[--C-:B------:R-:W-:Y:S02]  /*c490*/  FFMA.FTZ R36, R36, c[0x0][0x2d0], -R180.reuse ;  /* 0x0000b40024247a23 */ /* 0x100fe400000108b4 */
[--C-:B------:R-:W-:Y:S01]  /*c4a0*/  FFMA.FTZ R37, R37, c[0x0][0x2d0], -R180.reuse ;  /* 0x0000b40025257a23 */ /* 0x100fe200000108b4 */
        /* <DEDUP_REMOVED lines=9> */
[C---:B------:R-:W-:Y:S02]  /*c540*/  FMUL.FTZ R134, R0.reuse, R134 ;  /* 0x0000008600867220 */ /* 0x040fe40000410000 */
[----:B------:R-:W-:Y:S02]  /*c550*/  FMUL.FTZ R135, R0, R135 ;  /* 0x0000008700877220 */ /* 0x000fe40000410000 */
[--C-:B------:R-:W-:Y:S04]  /*c560*/  FFMA.FTZ R42, R42, c[0x0][0x2d0], -R181.reuse ;  /* 0x0000b4002a2a7a23 */ /* 0x100fe800000108b5 */
[--C-:B------:R-:W-:Y:S01]  /*c570*/  FFMA.FTZ R43, R43, c[0x0][0x2d0], -R181.reuse ;  /* 0x0000b4002b2b7a23 */ /* 0x100fe200000108b5 */
[C---:B--2---:R-:W-:Y:S03]  /*c580*/  HMMA.16816.F32.BF16 R132, R144.reuse, R148, R132 ;  /* 0x000000949084723c */ /* 0x044fe60000041884 */
[C---:B------:R-:W-:Y:S02]  /*c590*/  FMUL.FTZ R136, R2.reuse, R136 ;  /* 0x0000008802887220 */ /* 0x040fe40000410000 */
[----:B------:R-:W-:Y:S02]  /*c5a0*/  FMUL.FTZ R137, R2, R137 ;  /* 0x0000008902897220 */ /* 0x000fe40000410000 */
[C---:B------:R-:W-:Y:S02]  /*c5b0*/  FMUL.FTZ R138, R0.reuse, R138 ;  /* 0x0000008a008a7220 */ /* 0x040fe40000410000 */
[----:B------:R-:W-:Y:S03]  /*c5c0*/  FMUL.FTZ R139, R0, R139 ;  /* 0x0000008b008b7220 */ /* 0x000fe60000410000 */
[C---:B------:R-:W-:Y:S02]  /*c5d0*/  FMUL.FTZ R52, R2.reuse, R52 ;  /* 0x0000003402347220 */ /* 0x040fe40000410000 */
[----:B------:R-:W-:Y:S02]  /*c5e0*/  FMUL.FTZ R53, R2, R53 ;  /* 0x0000003502357220 */ /* 0x000fe40000410000 */
[C---:B------:R-:W-:Y:S01]  /*c5f0*/  HMMA.16816.F32.BF16 R136, R144.reuse, R150, R136 ;  /* 0x000000969088723c */ /* 0x040fe20000041888 */
[----:B------:R-:W2:Y:S02]  /*c600*/  LDSM.16.MT88.4 R148, [R143+UR4+0x6100] ;  /* 0x006100048f94783b */ /* 0x000ea40008004200 */
[C---:B------:R-:W-:Y:S02]  /*c610*/  FMUL.FTZ R54, R0.reuse, R54 ;  /* 0x0000003600367220 */ /* 0x040fe40000410000 */
[----:B------:R-:W-:Y:S02]  /*c620*/  FMUL.FTZ R55, R0, R55 ;  /* 0x0000003700377220 */ /* 0x000fe40000410000 */
[C---:B------:R-:W-:Y:S02]  /*c630*/  FMUL.FTZ R56, R2.reuse, R56 ;  /* 0x0000003802387220 */ /* 0x040fe40000410000 */
[----:B------:R-:W-:Y:S03]  /*c640*/  FMUL.FTZ R57, R2, R57 ;  /* 0x0000003902397220 */ /* 0x000fe60000410000 */
[C---:B---3--:R-:W-:Y:S03]  /*c650*/  HMMA.16816.F32.BF16 R52, R144.reuse, R160, R52 ;  /* 0x000000a09034723c */ /* 0x048fe60000041834 */
[C---:B------:R-:W-:Y:S02]  /*c660*/  FMUL.FTZ R58, R0.reuse, R58 ;  /* 0x0000003a003a7220 */ /* 0x040fe40000410000 */
[----:B------:R-:W-:Y:S02]  /*c670*/  FMUL.FTZ R59, R0, R59 ;  /* 0x0000003b003b7220 */ /* 0x000fe40000410000 */
[C---:B------:R-:W-:Y:S02]  /*c680*/  FMUL.FTZ R60, R2.reuse, R60 ;  /* 0x0000003c023c7220 */ /* 0x040fe40000410000 */
[----:B------:R-:W-:Y:S03]  /*c690*/  FMUL.FTZ R61, R2, R61 ;  /* 0x0000003d023d7220 */ /* 0x000fe60000410000 */
[C---:B------:R-:W-:Y:S01]  /*c6a0*/  HMMA.16816.F32.BF16 R56, R144.reuse, R162, R56 ;  /* 0x000000a29038723c */ /* 0x040fe20000041838 */
[----:B------:R-:W3:Y:S02]  /*c6b0*/  LDSM.16.MT88.4 R160, [R142+0x6100] ;  /* 0x006100008ea0783b */ /* 0x000ee40000004200 */
        /* <DEDUP_REMOVED lines=10> */
[----:B------:R-:W1:Y:S02]  /*c760*/  LDSM.16.MT88.4 R164, [R236+UR4+0x6100] ;  /* 0x00610004eca4783b */ /* 0x000e640008004200 */
[C---:B------:R-:W-:Y:S02]  /*c770*/  FMUL.FTZ R70, R0.reuse, R70 ;  /* 0x0000004600467220 */ /* 0x040fe40000410000 */
[----:B------:R-:W-:Y:S02]  /*c780*/  FMUL.FTZ R71, R0, R71 ;  /* 0x0000004700477220 */ /* 0x000fe40000410000 */
[C---:B------:R-:W-:Y:S02]  /*c790*/  FMUL.FTZ R72, R2.reuse, R72 ;  /* 0x0000004802487220 */ /* 0x040fe40000410000 */
[----:B------:R-:W-:Y:S03]  /*c7a0*/  FMUL.FTZ R73, R2, R73 ;  /* 0x0000004902497220 */ /* 0x000fe60000410000 */
[C---:B--2---:R-:W-:Y:S03]  /*c7b0*/  HMMA.16816.F32.BF16 R68, R144.reuse, R148, R68 ;  /* 0x000000949044723c */ /* 0x044fe60000041844 */
[C---:B------:R-:W-:Y:S02]  /*c7c0*/  FMUL.FTZ R74, R0.reuse, R74 ;  /* 0x0000004a004a7220 */ /* 0x040fe40000410000 */
[----:B------:R-:W-:Y:S02]  /*c7d0*/  FMUL.FTZ R75, R0, R75 ;  /* 0x0000004b004b7220 */ /* 0x000fe40000410000 */
[C---:B------:R-:W-:Y:S02]  /*c7e0*/  FMUL.FTZ R76, R2.reuse, R76 ;  /* 0x0000004c024c7220 */ /* 0x040fe40000410000 */
[----:B------:R-:W-:Y:S03]  /*c7f0*/  FMUL.FTZ R77, R2, R77 ;  /* 0x0000004d024d7220 */ /* 0x000fe60000410000 */
[C---:B------:R-:W-:Y:S01]  /*c800*/  HMMA.16816.F32.BF16 R72, R144.reuse, R150, R72 ;  /* 0x000000969048723c */ /* 0x040fe20000041848 */
[----:B------:R-:W2:Y:S02]  /*c810*/  LDSM.16.MT88.4 R148, [R141+0x6100] ;  /* 0x006100008d94783b */ /* 0x000ea40000004200 */
        /* <DEDUP_REMOVED lines=15> */
[----:B------:R-:W-:Y:S01]  /*c910*/  MUFU.EX2 R233, R12 ;  /* 0x0000000c00e97308 */ /* 0x000fe20000000800 */
[C---:B-1----:R-:W-:Y:S03]  /*c920*/  HMMA.16816.F32.BF16 R84, R144.reuse, R164, R84 ;  /* 0x000000a49054723c */ /* 0x042fe60000041854 */
[--C-:B------:R-:W-:Y:S02]  /*c930*/  FFMA.FTZ R14, R14, c[0x0][0x2d0], -R181.reuse ;  /* 0x0000b4000e0e7a23 */ /* 0x100fe400000108b5 */
[--C-:B------:R-:W-:Y:S02]  /*c940*/  FFMA.FTZ R15, R15, c[0x0][0x2d0], -R181.reuse ;  /* 0x0000b4000f0f7a23 */ /* 0x100fe400000108b5 */
[C---:B------:R-:W-:Y:S02]  /*c950*/  FMUL.FTZ R88, R2.reuse, R88 ;  /* 0x0000005802587220 */ /* 0x040fe40000410000 */
[----:B------:R-:W1:Y:S03]  /*c960*/  MUFU.EX2 R232, R13 ;  /* 0x0000000d00e87308 */ /* 0x000e660000000800 */
        /* <DEDUP_REMOVED lines=8> */
[----:B------:R-:W5:Y:S02]  /*c9f0*/  LDSM.16.MT88.4 R164, [R236+UR4+0x900] ;  /* 0x00090004eca4783b */ /* 0x000f640008004200 */
[----:B------:R-:W-:Y:S02]  /*ca00*/  FMUL.FTZ R95, R0, R95 ;  /* 0x0000005f005f7220 */ /* 0x000fe40000410000 */
[C---:B------:R-:W-:Y:S01]  /*ca10*/  FMUL.FTZ R96, R2.reuse, R96 ;  /* 0x0000006002607220 */ /* 0x040fe20000410000 */
[----:B------:R-:W3:Y:S01]  /*ca20*/  MUFU.EX2 R224, R15 ;  /* 0x0000000f00e07308 */ /* 0x000ee20000000800 */
[----:B------:R-:W-:Y:S02]  /*ca30*/  FMUL.FTZ R97, R2, R97 ;  /* 0x0000006102617220 */ /* 0x000fe40000410000 */
[C---:B------:R-:W-:Y:S01]  /*ca40*/  FMUL.FTZ R98, R0.reuse, R98 ;  /* 0x0000006200627220 */ /* 0x040fe20000410000 */
[C---:B--2---:R-:W-:Y:S03]  /*ca50*/  HMMA.16816.F32.BF16 R92, R144.reuse, R148, R92 ;  /* 0x00000094905c723c */ /* 0x044fe6000004185c */
[----:B------:R-:W-:Y:S01]  /*ca60*/  FMUL.FTZ R99, R0, R99 ;  /* 0x0000006300637220 */ /* 0x000fe20000410000 */
[----:B-1----:R-:W-:Y:S01]  /*ca70*/  F2FP.BF16.PACK_AB R12, R232, R233 ;  /* 0x000000e9e80c723e */ /* 0x002fe200000010ff */
[--C-:B------:R-:W-:Y:S02]  /*ca80*/  FFMA.FTZ R49, R49, c[0x0][0x2d0], -R180.reuse ;  /* 0x0000b40031317a23 */ /* 0x100fe400000108b4 */
[--C-:B------:R-:W-:Y:S02]  /*ca90*/  FFMA.FTZ R51, R51, c[0x0][0x2d0], -R181.reuse ;  /* 0x0000b40033337a23 */ /* 0x100fe400000108b5 */
[--C-:B------:R-:W-:Y:S01]  /*caa0*/  FFMA.FTZ R44, R44, c[0x0][0x2d0], -R180.reuse ;  /* 0x0000b4002c2c7a23 */ /* 0x100fe200000108b4 */
[----:B------:R-:W-:Y:S01]  /*cab0*/  HMMA.16816.F32.BF16 R96, R144, R150, R96 ;  /* 0x000000969060723c */ /* 0x000fe20000041860 */
[----:B------:R-:W1:Y:S01]  /*cac0*/  LDSM.16.MT88.4 R144, [R236+UR4+0x3900] ;  /* 0x00390004ec90783b */ /* 0x000e620008004200 */
[----:B------:R-:W-:Y:S01]  /*cad0*/  MUFU.EX2 R49, R49 ;  /* 0x0000003100317308 */ /* 0x000fe20000000800 */
[----:B----4-:R-:W-:Y:S01]  /*cae0*/  F2FP.BF16.PACK_AB R14, R226, R227 ;  /* 0x000000e3e20e723e */ /* 0x010fe200000010ff */
[--C-:B------:R-:W-:Y:S02]  /*caf0*/  FFMA.FTZ R45, R45, c[0x0][0x2d0], -R180.reuse ;  /* 0x0000b4002d2d7a23 */ /* 0x100fe400000108b4 */
[--C-:B------:R-:W-:Y:S02]  /*cb00*/  FFMA.FTZ R46, R46, c[0x0][0x2d0], -R181.reuse ;  /* 0x0000b4002e2e7a23 */ /* 0x100fe400000108b5 */
[--C-:B------:R-:W-:Y:S01]  /*cb10*/  FFMA.FTZ R47, R47, c[0x0][0x2d0], -R181.reuse ;  /* 0x0000b4002f2f7a23 */ /* 0x100fe200000108b5 */
[----:B------:R-:W2:Y:S03]  /*cb20*/  LDSM.16.MT88.4 R148, [R141+0x3900] ;  /* 0x003900008d94783b */ /* 0x000ea60000004200 */
[----:B---3--:R-:W-:Y:S01]  /*cb30*/  F2FP.BF16.PACK_AB R13, R224, R225 ;  /* 0x000000e1e00d723e */ /* 0x008fe200000010ff */
[----:B------:R-:W-:Y:S01]  /*cb40*/  MUFU.EX2 R51, R51 ;  /* 0x0000003300337308 */ /* 0x000fe20000000800 */
[----:B------:R-:W-:Y:S01]  /*cb50*/  F2FP.BF16.PACK_AB R15, R214, R215 ;  /* 0x000000d7d60f723e */ /* 0x000fe200000010ff */
[----:B------:R-:W-:Y:S02]  /*cb60*/  FFMA.FTZ R48, R48, c[0x0][0x2d0], -R180 ;  /* 0x0000b40030307a23 */ /* 0x000fe400000108b4 */
[----:B------:R-:W-:Y:S02]  /*cb70*/  FFMA.FTZ R50, R50, c[0x0][0x2d0], -R181 ;  /* 0x0000b40032327a23 */ /* 0x000fe400000108b5 */
[----:B------:R-:W-:Y:S02]  /*cb80*/  FFMA.FTZ R2, R2, R252, R243 ;  /* 0x000000fc02027223 */ /* 0x000fe400000100f3 */
[C---:B------:R-:W-:Y:S02]  /*cb90*/  HMMA.16816.F32.BF16 R4, R12.reuse, R160, R4 ;  /* 0x000000a00c04723c */ /* 0x040fe40000041804 */
[----:B------:R-:W-:Y:S03]  /*cba0*/  MUFU.EX2 R44, R44 ;  /* 0x0000002c002c7308 */ /* 0x000fe60000000800 */
[----:B------:R-:W-:Y:S02]  /*cbb0*/  FADD.FTZ R2, R242, R2 ;  /* 0x00000002f2027221 */ /* 0x000fe40000010000 */
[----:B------:R-:W-:Y:S01]  /*cbc0*/  FFMA.FTZ R0, R0, R247, R235 ;  /* 0x000000f700007223 */ /* 0x000fe200000100eb */
[C---:B------:R-:W-:Y:S01]  /*cbd0*/  HMMA.16816.F32.BF16 R8, R12.reuse, R162, R8 ;  /* 0x000000a20c08723c */ /* 0x040fe20000041808 */
[----:B------:R-:W-:Y:S03]  /*cbe0*/  LDSM.16.MT88.4 R160, [R142+0x6900] ;  /* 0x006900008ea0783b */ /* 0x000fe60000004200 */
[----:B------:R-:W-:Y:S04]  /*cbf0*/  MUFU.EX2 R45, R45 ;  /* 0x0000002d002d7308 */ /* 0x000fe80000000800 */
[C---:B------:R-:W-:Y:S06]  /*cc00*/  HMMA.16816.F32.BF16 R100, R12.reuse, R16, R100 ;  /* 0x000000100c64723c */ /* 0x040fec0000041864 */
[----:B------:R-:W-:Y:S02]  /*cc10*/  MUFU.EX2 R46, R46 ;  /* 0x0000002e002e7308 */ /* 0x000fe40000000800 */
[C---:B------:R-:W-:Y:S01]  /*cc20*/  HMMA.16816.F32.BF16 R104, R12.reuse, R18, R104 ;  /* 0x000000120c68723c */ /* 0x040fe20000041868 */
[----:B------:R-:W3:Y:S07]  /*cc30*/  LDSM.16.MT88.4 R16, [R143+UR4+0x6900] ;  /* 0x006900048f10783b */ /* 0x000eee0008004200 */
[C---:B-----5:R-:W-:Y:S01]  /*cc40*/  HMMA.16816.F32.BF16 R108, R12.reuse, R164, R108 ;  /* 0x000000a40c6c723c */ /* 0x060fe2000004186c */
[----:B------:R-:W-:Y:S07]  /*cc50*/  MUFU.EX2 R47, R47 ;  /* 0x0000002f002f7308 */ /* 0x000fee0000000800 */
[C---:B------:R-:W-:Y:S01]  /*cc60*/  HMMA.16816.F32.BF16 R112, R12.reuse, R166, R112 ;  /* 0x000000a60c70723c */ /* 0x040fe20000041870 */
[----:B------:R-:W-:Y:S02]  /*cc70*/  LDSM.16.MT88.4 R164, [R143+UR4+0x4100] ;  /* 0x004100048fa4783b */ /* 0x000fe40008004200 */
[----:B------:R-:W-:Y:S05]  /*cc80*/  MUFU.EX2 R48, R48 ;  /* 0x0000003000307308 */ /* 0x000fea0000000800 */
[C---:B------:R-:W-:Y:S05]  /*cc90*/  HMMA.16816.F32.BF16 R116, R12.reuse, R168, R116 ;  /* 0x000000a80c74723c */ /* 0x040fea0000041874 */
[----:B------:R-:W-:Y:S03]  /*cca0*/  MUFU.EX2 R169, R34 ;  /* 0x0000002200a97308 */ /* 0x000fe60000000800 */
[C---:B------:R-:W-:Y:S07]  /*ccb0*/  HMMA.16816.F32.BF16 R120, R12.reuse, R170, R120 ;  /* 0x000000aa0c78723c */ /* 0x040fee0000041878 */
[----:B------:R-:W-:Y:S01]  /*ccc0*/  MUFU.EX2 R171, R32 ;  /* 0x0000002000ab7308 */ /* 0x000fe20000000800 */
[C---:B------:R-:W-:Y:S08]  /*ccd0*/  HMMA.16816.F32.BF16 R124, R12.reuse, R172, R124 ;  /* 0x000000ac0c7c723c */ /* 0x040ff0000004187c */
[C---:B------:R-:W-:Y:S01]  /*cce0*/  HMMA.16816.F32.BF16 R128, R12.reuse, R174, R128 ;  /* 0x000000ae0c80723c */ /* 0x040fe20000041880 */
[----:B------:R-:W-:Y:S07]  /*ccf0*/  MUFU.EX2 R175, R28 ;  /* 0x0000001c00af7308 */ /* 0x000fee0000000800 */
[C---:B------:R-:W-:Y:S03]  /*cd00*/  HMMA.16816.F32.BF16 R132, R12.reuse, R176, R132 ;  /* 0x000000b00c84723c */ /* 0x040fe60000041884 */
[----:B------:R-:W-:Y:S05]  /*cd10*/  MUFU.EX2 R177, R22 ;  /* 0x0000001600b17308 */ /* 0x000fea0000000800 */
[C---:B------:R-:W-:Y:S05]  /*cd20*/  HMMA.16816.F32.BF16 R136, R12.reuse, R178, R136 ;  /* 0x000000b20c88723c */ /* 0x040fea0000041888 */
[----:B------:R4:W5:Y:S03]  /*cd30*/  MUFU.EX2 R179, R23 ;  /* 0x0000001700b37308 */ /* 0x0009660000000800 */
[C---:B-1----:R-:W-:Y:S07]  /*cd40*/  HMMA.16816.F32.BF16 R52, R12.reuse, R144, R52 ;  /* 0x000000900c34723c */ /* 0x042fee0000041834 */
[----:B------:R-:W-:Y:S01]  /*cd50*/  MUFU.EX2 R178, R26 ;  /* 0x0000001a00b27308 */ /* 0x000fe20000000800 */
[C---:B------:R-:W-:Y:S01]  /*cd60*/  HMMA.16816.F32.BF16 R56, R12.reuse, R146, R56 ;  /* 0x000000920c38723c */ /* 0x040fe20000041838 */
[----:B------:R-:W1:Y:S07]  /*cd70*/  LDSM.16.MT88.4 R144, [R236+UR4+0x6900] ;  /* 0x00690004ec90783b */ /* 0x000e6e0008004200 */
[C---:B--2---:R-:W-:Y:S01]  /*cd80*/  HMMA.16816.F32.BF16 R60, R12.reuse, R148, R60 ;  /* 0x000000940c3c723c */ /* 0x044fe2000004183c */
[----:B------:R2:W1:Y:S01]  /*cd90*/  MUFU.EX2 R176, R27 ;  /* 0x0000001b00b07308 */ /* 0x0004620000000800 */
[----:B----4-:R-:W-:Y:S06]  /*cda0*/  LDSM.16.MT88.4 R20, [R143+UR4+0x1100] ;  /* 0x001100048f14783b */ /* 0x010fec0008004200 */
[C---:B------:R-:W-:Y:S03]  /*cdb0*/  HMMA.16816.F32.BF16 R64, R12.reuse, R150, R64 ;  /* 0x000000960c40723c */ /* 0x040fe60000041840 */
[----:B------:R-:W4:Y:S01]  /*cdc0*/  MUFU.EX2 R174, R29 ;  /* 0x0000001d00ae7308 */ /* 0x000f220000000800 */
[----:B------:R-:W-:Y:S04]  /*cdd0*/  LDSM.16.MT88.4 R148, [R142+0x1100] ;  /* 0x001100008e94783b */ /* 0x000fe80000004200 */
[C---:B---3--:R-:W-:Y:S05]  /*cde0*/  HMMA.16816.F32.BF16 R68, R12.reuse, R16, R68 ;  /* 0x000000100c44723c */ /* 0x048fea0000041844 */
[----:B------:R-:W-:Y:S03]  /*cdf0*/  MUFU.EX2 R173, R30 ;  /* 0x0000001e00ad7308 */ /* 0x000fe60000000800 */
[C---:B------:R-:W-:Y:S01]  /*ce00*/  HMMA.16816.F32.BF16 R72, R12.reuse, R18, R72 ;  /* 0x000000120c48723c */ /* 0x040fe20000041848 */
[----:B------:R-:W3:Y:S06]  /*ce10*/  LDSM.16.MT88.4 R16, [R141+0x6900] ;  /* 0x006900008d10783b */ /* 0x000eec0000004200 */
[----:B------:R4:W3:Y:S01]  /*ce20*/  MUFU.EX2 R172, R31 ;  /* 0x0000001f00ac7308 */ /* 0x0008e20000000800 */
[C---:B------:R-:W-:Y:S01]  /*ce30*/  HMMA.16816.F32.BF16 R76, R12.reuse, R160, R76 ;  /* 0x000000a00c4c723c */ /* 0x040fe2000004184c */
[----:B--2---:R-:W2:Y:S07]  /*ce40*/  LDSM.16.MT88.4 R24, [R236+UR4+0x1100] ;  /* 0x00110004ec18783b */ /* 0x004eae0008004200 */
[C---:B------:R-:W-:Y:S01]  /*ce50*/  HMMA.16816.F32.BF16 R80, R12.reuse, R162, R80 ;  /* 0x000000a20c50723c */ /* 0x040fe20000041850 */
[----:B------:R-:W2:Y:S01]  /*ce60*/  LDSM.16.MT88.4 R160, [R141+0x1100] ;  /* 0x001100008da0783b */ /* 0x000ea20000004200 */
[----:B------:R-:W2:Y:S06]  /*ce70*/  MUFU.EX2 R170, R33 ;  /* 0x0000002100aa7308 */ /* 0x000eac0000000800 */
[C---:B-1----:R-:W-:Y:S04]  /*ce80*/  HMMA.16816.F32.BF16 R84, R12.reuse, R144, R84 ;  /* 0x000000900c54723c */ /* 0x042fe80000041854 */
[----:B------:R1:W1:Y:S01]  /*ce90*/  MUFU.EX2 R168, R35 ;  /* 0x0000002300a87308 */ /* 0x0002620000000800 */
[----:B----4-:R-:W-:Y:S03]  /*cea0*/  LDSM.16.MT88.4 R28, [R142+0x1900] ;  /* 0x001900008e1c783b */ /* 0x010fe60000004200 */
[C---:B------:R-:W-:Y:S06]  /*ceb0*/  HMMA.16816.F32.BF16 R88, R12.reuse, R146, R88 ;  /* 0x000000920c58723c */ /* 0x040fec0000041858 */
[----:B------:R-:W-:Y:S01]  /*cec0*/  MUFU.EX2 R50, R50 ;  /* 0x0000003200327308 */ /* 0x000fe20000000800 */
[----:B------:R-:W4:Y:S01]  /*ced0*/  LDSM.16.MT88.4 R144, [R142+0x4100] ;  /* 0x004100008e90783b */ /* 0x000f220000004200 */
[C---:B---3--:R-:W-:Y:S08]  /*cee0*/  HMMA.16816.F32.BF16 R92, R12.reuse, R16, R92 ;  /* 0x000000100c5c723c */ /* 0x048ff0000004185c */
[----:B------:R-:W-:Y:S01]  /*cef0*/  HMMA.16816.F32.BF16 R96, R12, R18, R96 ;  /* 0x000000120c60723c */ /* 0x000fe20000041860 */
[----:B------:R-:W3:Y:S06]  /*cf00*/  LDSM.16.MT88.4 R16, [R236+UR4+0x4100] ;  /* 0x00410004ec10783b */ /* 0x000eec0008004200 */
[----:B------:R-:W-:Y:S02]  /*cf10*/  F2FP.BF16.PACK_AB R12, R213, R182 ;  /* 0x000000b6d50c723e */ /* 0x000fe400000010ff */
[----:B------:R-:W-:Y:S01]  /*cf20*/  F2FP.BF16.PACK_AB R14, R183, R212 ;  /* 0x000000d4b70e723e */ /* 0x000fe200000010ff */
[----:B-1----:R-:W-:Y:S02]  /*cf30*/  LDSM.16.MT88.4 R32, [R141+0x1900] ;  /* 0x001900008d20783b */ /* 0x002fe40000004200 */
[----:B-----5:R-:W-:Y:S02]  /*cf40*/  F2FP.BF16.PACK_AB R13, R179, R177 ;  /* 0x000000b1b30d723e */ /* 0x020fe400000010ff */
[----:B------:R-:W-:Y:S07]  /*cf50*/  F2FP.BF16.PACK_AB R15, R176, R178 ;  /* 0x000000b2b00f723e */ /* 0x000fee00000010ff */
[C---:B------:R-:W-:Y:S08]  /*cf60*/  HMMA.16816.F32.BF16 R4, R12.reuse, R20, R4 ;  /* 0x000000140c04723c */ /* 0x040ff00000041804 */
[C---:B------:R-:W-:Y:S01]  /*cf70*/  HMMA.16816.F32.BF16 R8, R12.reuse, R22, R8 ;  /* 0x000000160c08723c */ /* 0x040fe20000041808 */
[----:B------:R-:W1:Y:S07]  /*cf80*/  LDSM.16.MT88.4 R20, [R141+0x4100] ;  /* 0x004100008d14783b */ /* 0x000e6e0000004200 */
[C---:B------:R-:W-:Y:S08]  /*cf90*/  HMMA.16816.F32.BF16 R100, R12.reuse, R148, R100 ;  /* 0x000000940c64723c */ /* 0x040ff00000041864 */
[C---:B------:R-:W-:Y:S01]  /*cfa0*/  HMMA.16816.F32.BF16 R104, R12.reuse, R150, R104 ;  /* 0x000000960c68723c */ /* 0x040fe20000041868 */
[----:B------:R-:W-:Y:S07]  /*cfb0*/  LDSM.16.MT88.4 R148, [R236+UR4+0x1900] ;  /* 0x00190004ec94783b */ /* 0x000fee0008004200 */
[C---:B--2---:R-:W-:Y:S08]  /*cfc0*/  HMMA.16816.F32.BF16 R108, R12.reuse, R24, R108 ;  /* 0x000000180c6c723c */ /* 0x044ff0000004186c */
[C---:B------:R-:W-:Y:S01]  /*cfd0*/  HMMA.16816.F32.BF16 R112, R12.reuse, R26, R112 ;  /* 0x0000001a0c70723c */ /* 0x040fe20000041870 */
[----:B------:R-:W2:Y:S07]  /*cfe0*/  LDSM.16.MT88.4 R24, [R143+UR4+0x7100] ;  /* 0x007100048f18783b */ /* 0x000eae0008004200 */
[C---:B------:R-:W-:Y:S01]  /*cff0*/  HMMA.16816.F32.BF16 R116, R12.reuse, R160, R116 ;  /* 0x000000a00c74723c */ /* 0x040fe20000041874 */
[----:B------:R-:W-:Y:S07]  /*d000*/  MUFU.EX2 R161, R42 ;  /* 0x0000002a00a17308 */ /* 0x000fee0000000800 */
[C---:B------:R-:W-:Y:S03]  /*d010*/  HMMA.16816.F32.BF16 R120, R12.reuse, R162, R120 ;  /* 0x000000a20c78723c */ /* 0x040fe60000041878 */
[----:B------:R-:W-:Y:S05]  /*d020*/  MUFU.EX2 R163, R40 ;  /* 0x0000002800a37308 */ /* 0x000fea0000000800 */
[C---:B------:R-:W-:Y:S05]  /*d030*/  HMMA.16816.F32.BF16 R124, R12.reuse, R164, R124 ;  /* 0x000000a40c7c723c */ /* 0x040fea000004187c */
[----:B------:R-:W-:Y:S03]  /*d040*/  MUFU.EX2 R165, R38 ;  /* 0x0000002600a57308 */ /* 0x000fe60000000800 */
[C---:B------:R-:W-:Y:S07]  /*d050*/  HMMA.16816.F32.BF16 R128, R12.reuse, R166, R128 ;  /* 0x000000a60c80723c */ /* 0x040fee0000041880 */
[----:B------:R-:W-:Y:S01]  /*d060*/  MUFU.EX2 R167, R36 ;  /* 0x0000002400a77308 */ /* 0x000fe20000000800 */
[C---:B----4-:R-:W-:Y:S08]  /*d070*/  HMMA.16816.F32.BF16 R132, R12.reuse, R144, R132 ;  /* 0x000000900c84723c */ /* 0x050ff00000041884 */
[C---:B------:R-:W-:Y:S01]  /*d080*/  HMMA.16816.F32.BF16 R136, R12.reuse, R146, R136 ;  /* 0x000000920c88723c */ /* 0x040fe20000041888 */
[----:B------:R-:W4:Y:S01]  /*d090*/  LDSM.16.MT88.4 R144, [R142+0x7100] ;  /* 0x007100008e90783b */ /* 0x000f220000004200 */
[----:B------:R-:W5:Y:S06]  /*d0a0*/  MUFU.EX2 R166, R37 ;  /* 0x0000002500a67308 */ /* 0x000f6c0000000800 */
[C---:B---3--:R-:W-:Y:S04]  /*d0b0*/  HMMA.16816.F32.BF16 R52, R12.reuse, R16, R52 ;  /* 0x000000100c34723c */ /* 0x048fe80000041834 */
[----:B------:R3:W2:Y:S04]  /*d0c0*/  MUFU.EX2 R164, R39 ;  /* 0x0000002700a47308 */ /* 0x0006a80000000800 */
[C---:B------:R-:W-:Y:S01]  /*d0d0*/  HMMA.16816.F32.BF16 R56, R12.reuse, R18, R56 ;  /* 0x000000120c38723c */ /* 0x040fe20000041838 */
[----:B------:R-:W5:Y:S05]  /*d0e0*/  LDSM.16.MT88.4 R16, [R236+UR4+0x7100] ;  /* 0x00710004ec10783b */ /* 0x000f6a0008004200 */
[----:B------:R-:W4:Y:S02]  /*d0f0*/  MUFU.EX2 R162, R41 ;  /* 0x0000002900a27308 */ /* 0x000f240000000800 */
[C---:B-1----:R-:W-:Y:S08]  /*d100*/  HMMA.16816.F32.BF16 R60, R12.reuse, R20, R60 ;  /* 0x000000140c3c723c */ /* 0x042ff0000004183c */
[C---:B------:R-:W-:Y:S01]  /*d110*/  HMMA.16816.F32.BF16 R64, R12.reuse, R22, R64 ;  /* 0x000000160c40723c */ /* 0x040fe20000041840 */
[----:B------:R-:W1:Y:S01]  /*d120*/  LDSM.16.MT88.4 R20, [R141+0x7100] ;  /* 0x007100008d14783b */ /* 0x000e620000004200 */
[----:B------:R5:W1:Y:S06]  /*d130*/  MUFU.EX2 R160, R43 ;  /* 0x0000002b00a07308 */ /* 0x000a6c0000000800 */
[C---:B--2---:R-:W-:Y:S01]  /*d140*/  HMMA.16816.F32.BF16 R68, R12.reuse, R24, R68 ;  /* 0x000000180c44723c */ /* 0x044fe20000041844 */
[----:B---3--:R-:W-:Y:S07]  /*d150*/  LDSM.16.MT88.4 R36, [R141+0x2100] ;  /* 0x002100008d24783b */ /* 0x008fee0000004200 */
[C---:B------:R-:W-:Y:S01]  /*d160*/  HMMA.16816.F32.BF16 R72, R12.reuse, R26, R72 ;  /* 0x0000001a0c48723c */ /* 0x040fe20000041848 */
[----:B------:R-:W2:Y:S07]  /*d170*/  LDSM.16.MT88.4 R24, [R143+UR4+0x1900] ;  /* 0x001900048f18783b */ /* 0x000eae0008004200 */
[C---:B----4-:R-:W-:Y:S01]  /*d180*/  HMMA.16816.F32.BF16 R76, R12.reuse, R144, R76 ;  /* 0x000000900c4c723c */ /* 0x050fe2000004184c */
[----:B-----5:R-:W-:Y:S07]  /*d190*/  LDSM.16.MT88.4 R40, [R142+0x5100] ;  /* 0x005100008e28783b */ /* 0x020fee0000004200 */
[C---:B------:R-:W-:Y:S08]  /*d1a0*/  HMMA.16816.F32.BF16 R80, R12.reuse, R146, R80 ;  /* 0x000000920c50723c */ /* 0x040ff00000041850 */
[C---:B------:R-:W-:Y:S08]  /*d1b0*/  HMMA.16816.F32.BF16 R84, R12.reuse, R16, R84 ;  /* 0x000000100c54723c */ /* 0x040ff00000041854 */
[C---:B------:R-:W-:Y:S01]  /*d1c0*/  HMMA.16816.F32.BF16 R88, R12.reuse, R18, R88 ;  /* 0x000000120c58723c */ /* 0x040fe20000041858 */
[----:B------:R-:W3:Y:S07]  /*d1d0*/  LDSM.16.MT88.4 R16, [R143+UR4+0x4900] ;  /* 0x004900048f10783b */ /* 0x000eee0008004200 */
        /* <DEDUP_REMOVED lines=9> */
[----:B------:R-:W2:Y:S07]  /*d270*/  LDSM.16.MT88.4 R24, [R236+UR4+0x4900] ;  /* 0x00490004ec18783b */ /* 0x000eae0008004200 */
        /* <DEDUP_REMOVED lines=8> */
[----:B------:R-:W-:Y:S07]  /*d300*/  LDSM.16.MT88.4 R32, [R236+UR4+0x2100] ;  /* 0x00210004ec20783b */ /* 0x000fee0008004200 */
[C---:B---3--:R-:W-:Y:S08]  /*d310*/  HMMA.16816.F32.BF16 R124, R12.reuse, R16, R124 ;  /* 0x000000100c7c723c */ /* 0x048ff0000004187c */
[C---:B------:R-:W-:Y:S01]  /*d320*/  HMMA.16816.F32.BF16 R128, R12.reuse, R18, R128 ;  /* 0x000000120c80723c */ /* 0x040fe20000041880 */
[----:B------:R-:W3:Y:S07]  /*d330*/  LDSM.16.MT88.4 R16, [R143+UR4+0x7900] ;  /* 0x007900048f10783b */ /* 0x000eee0008004200 */
[C---:B-1----:R-:W-:Y:S08]  /*d340*/  HMMA.16816.F32.BF16 R132, R12.reuse, R20, R132 ;  /* 0x000000140c84723c */ /* 0x042ff00000041884 */
[C---:B------:R-:W-:Y:S01]  /*d350*/  HMMA.16816.F32.BF16 R136, R12.reuse, R22, R136 ;  /* 0x000000160c88723c */ /* 0x040fe20000041888 */
[----:B------:R-:W1:Y:S07]  /*d360*/  LDSM.16.MT88.4 R20, [R142+0x7900] ;  /* 0x007900008e14783b */ /* 0x000e6e0000004200 */
[C---:B--2---:R-:W-:Y:S08]  /*d370*/  HMMA.16816.F32.BF16 R52, R12.reuse, R24, R52 ;  /* 0x000000180c34723c */ /* 0x044ff00000041834 */
[C---:B------:R-:W-:Y:S01]  /*d380*/  HMMA.16816.F32.BF16 R56, R12.reuse, R26, R56 ;  /* 0x0000001a0c38723c */ /* 0x040fe20000041838 */
[----:B------:R-:W2:Y:S07]  /*d390*/  LDSM.16.MT88.4 R24, [R236+UR4+0x7900] ;  /* 0x00790004ec18783b */ /* 0x000eae0008004200 */
[C---:B----4-:R-:W-:Y:S08]  /*d3a0*/  HMMA.16816.F32.BF16 R60, R12.reuse, R28, R60 ;  /* 0x0000001c0c3c723c */ /* 0x050ff0000004183c */
[C---:B------:R-:W-:Y:S01]  /*d3b0*/  HMMA.16816.F32.BF16 R64, R12.reuse, R30, R64 ;  /* 0x0000001e0c40723c */ /* 0x040fe20000041840 */
[----:B------:R-:W4:Y:S07]  /*d3c0*/  LDSM.16.MT88.4 R28, [R141+0x7900] ;  /* 0x007900008d1c783b */ /* 0x000f2e0000004200 */
        /* <DEDUP_REMOVED lines=10> */
[----:B------:R-:W-:Y:S01]  /*d470*/  HMMA.16816.F32.BF16 R96, R12, R30, R96 ;  /* 0x0000001e0c60723c */ /* 0x000fe20000041860 */
[----:B------:R-:W4:Y:S06]  /*d480*/  LDSM.16.MT88.4 R28, [R236+UR4+0x5100] ;  /* 0x00510004ec1c783b */ /* 0x000f2c0008004200 */
[----:B------:R-:W-:Y:S02]  /*d490*/  F2FP.BF16.PACK_AB R12, R166, R167 ;  /* 0x000000a7a60c723e */ /* 0x000fe400000010ff */
[----:B------:R-:W-:Y:S03]  /*d4a0*/  F2FP.BF16.PACK_AB R13, R164, R165 ;  /* 0x000000a5a40d723e */ /* 0x000fe600000010ff */
[----:B------:R-:W-:Y:S02]  /*d4b0*/  F2FP.BF16.PACK_AB R14, R162, R163 ;  /* 0x000000a3a20e723e */ /* 0x000fe400000010ff */
[----:B------:R-:W-:Y:S07]  /*d4c0*/  F2FP.BF16.PACK_AB R15, R160, R161 ;  /* 0x000000a1a00f723e */ /* 0x000fee00000010ff */
[C---:B---3--:R-:W-:Y:S08]  /*d4d0*/  HMMA.16816.F32.BF16 R4, R12.reuse, R16, R4 ;  /* 0x000000100c04723c */ /* 0x048ff00000041804 */
        /* <DEDUP_REMOVED lines=15> */
[C---:B------:R-:W-:Y:S08]  /*d5d0*/  HMMA.16816.F32.BF16 R136, R12.reuse, R42, R136 ;  /* 0x0000002a0c88723c */ /* 0x040ff00000041888 */
[C---:B----4-:R-:W-:Y:S08]  /*d5e0*/  HMMA.16816.F32.BF16 R52, R12.reuse, R28, R52 ;  /* 0x0000001c0c34723c */ /* 0x050ff00000041834 */
[C---:B------:R-:W-:Y:S01]  /*d5f0*/  HMMA.16816.F32.BF16 R56, R12.reuse, R30, R56 ;  /* 0x0000001e0c38723c */ /* 0x040fe20000041838 */
[----:B------:R-:W4:Y:S07]  /*d600*/  LDSM.16.MT88.4 R28, [R236+UR4+0x8100] ;  /* 0x00810004ec1c783b */ /* 0x000f2e0008004200 */
        /* <DEDUP_REMOVED lines=13> */
[----:B------:R-:W-:Y:S01]  /*d6e0*/  HMMA.16816.F32.BF16 R96, R12, R18, R96 ;  /* 0x000000120c60723c */ /* 0x000fe20000041860 */
[----:B------:R-:W3:Y:S06]  /*d6f0*/  LDSM.16.MT88.4 R16, [R236+UR4+0x5900] ;  /* 0x00590004ec10783b */ /* 0x000eec0008004200 */
[----:B------:R-:W-:Y:S02]  /*d700*/  F2FP.BF16.PACK_AB R12, R45, R44 ;  /* 0x0000002c2d0c723e */ /* 0x000fe400000010ff */
[----:B------:R-:W-:Y:S03]  /*d710*/  F2FP.BF16.PACK_AB R13, R47, R46 ;  /* 0x0000002e2f0d723e */ /* 0x000fe600000010ff */
[----:B------:R-:W-:Y:S02]  /*d720*/  F2FP.BF16.PACK_AB R14, R49, R48 ;  /* 0x00000030310e723e */ /* 0x000fe400000010ff */
[----:B------:R-:W-:Y:S07]  /*d730*/  F2FP.BF16.PACK_AB R15, R51, R50 ;  /* 0x00000032330f723e */ /* 0x000fee00000010ff */
[C---:B------:R-:W-:Y:S01]  /*d740*/  HMMA.16816.F32.BF16 R144, R12.reuse, R148, R4 ;  /* 0x000000940c90723c */ /* 0x040fe20000041804 */
[----:B------:R-:W5:Y:S07]  /*d750*/  LDSM.16.MT88.4 R4, [R141+0x5900] ;  /* 0x005900008d04783b */ /* 0x000f6e0000004200 */
[C---:B------:R-:W-:Y:S01]  /*d760*/  HMMA.16816.F32.BF16 R148, R12.reuse, R150, R8 ;  /* 0x000000960c94723c */ /* 0x040fe20000041808 */
[----:B------:R-:W3:Y:S07]  /*d770*/  LDSM.16.MT88.4 R8, [R143+UR4+0x8900] ;  /* 0x008900048f08783b */ /* 0x000eee0008004200 */
[C---:B-1----:R-:W-:Y:S07]  /*d780*/  HMMA.16816.F32.BF16 R100, R12.reuse, R20, R100 ;  /* 0x000000140c64723c */ /* 0x042fee0000041864 */
[----:B------:R-:W-:Y:S01]  /*d790*/  @P0 MOV R20, R248 ;  /* 0x000000f800140202 */ /* 0x000fe20000000f00 */
[C---:B------:R-:W-:Y:S04]  /*d7a0*/  HMMA.16816.F32.BF16 R104, R12.reuse, R22, R104 ;  /* 0x000000160c68723c */ /* 0x040fe80000041868 */
[----:B------:R-:W-:Y:S03]  /*d7b0*/  @P0 MOV R21, R251 ;  /* 0x000000fb00150202 */ /* 0x000fe60000000f00 */
[----:B------:R-:W-:Y:S01]  /*d7c0*/  FADD.FTZ R22, R234, R0 ;  /* 0x00000000ea167221 */ /* 0x000fe20000010000 */
[C---:B--2---:R-:W-:Y:S01]  /*d7d0*/  HMMA.16816.F32.BF16 R108, R12.reuse, R24, R108 ;  /* 0x000000180c6c723c */ /* 0x044fe2000004186c */
[----:B------:R-:W2:Y:S03]  /*d7e0*/  LDL R25, [R1+0x3c] ;  /* 0x00003c0001197983 */ /* 0x000ea60000100800 */
        /* <DEDUP_REMOVED lines=11> */
[----:B------:R-:W-:Y:S04]  /*d8a0*/  FADD.FTZ R0, R215, R0 ;  /* 0x00000000d7007221 */ /* 0x000fe80000010000 */
[C---:B------:R-:W-:Y:S04]  /*d8b0*/  HMMA.16816.F32.BF16 R128, R12.reuse, R38, R128 ;  /* 0x000000260c80723c */ /* 0x040fe80000041880 */
[----:B------:R-:W-:Y:S04]  /*d8c0*/  FADD.FTZ R23, R214, R0 ;  /* 0x00000000d6177221 */ /* 0x000fe80000010000 */
[C---:B----4-:R-:W-:Y:S08]  /*d8d0*/  HMMA.16816.F32.BF16 R132, R12.reuse, R28, R132 ;  /* 0x0000001c0c84723c */ /* 0x050ff00000041884 */
[C---:B------:R-:W-:Y:S08]  /*d8e0*/  HMMA.16816.F32.BF16 R136, R12.reuse, R30, R136 ;  /* 0x0000001e0c88723c */ /* 0x040ff00000041888 */
[C---:B---3--:R-:W-:Y:S07]  /*d8f0*/  HMMA.16816.F32.BF16 R52, R12.reuse, R16, R52 ;  /* 0x000000100c34723c */ /* 0x048fee0000041834 */
[----:B------:R-:W-:Y:S01]  /*d900*/  MOV R16, UR30 ;  /* 0x0000001e00107c02 */ /* 0x000fe20008000f00 */
[C---:B------:R-:W-:Y:S01]  /*d910*/  HMMA.16816.F32.BF16 R56, R12.reuse, R18, R56 ;  /* 0x000000120c38723c */ /* 0x040fe20000041838 */
[----:B------:R-:W-:Y:S03]  /*d920*/  MOV R17, UR31 ;  /* 0x0000001f00117c02 */ /* 0x000fe60008000f00 */
[----:B------:R-:W-:Y:S03]  /*d930*/  @P0 IMAD.WIDE.U32 R20, R16, 0x60, R20 ;  /* 0x0000006010140825 */ /* 0x000fe600078e0014 */
[----:B------:R-:W1:Y:S01]  /*d940*/  LDSM.16.MT88.4 R16, [R142+0x8900] ;  /* 0x008900008e10783b */ /* 0x000e620000004200 */
[C---:B-----5:R-:W-:Y:S04]  /*d950*/  HMMA.16816.F32.BF16 R60, R12.reuse, R4, R60 ;  /* 0x000000040c3c723c */ /* 0x060fe8000004183c */
[----:B------:R-:W-:Y:S01]  /*d960*/  @P0 IADD3 R22, R21, UR15, RZ ;  /* 0x0000000f15160c10 */ /* 0x000fe2000fffe0ff */
[----:B------:R-:W-:Y:S01]  /*d970*/  UIADD3 UR15, UR5, 0x1, URZ ;  /* 0x00000001050f7890 */ /* 0x000fe2000fffe03f */
[----:B------:R-:W-:Y:S01]  /*d980*/  MOV R21, UR12 ;  /* 0x0000000c00157c02 */ /* 0x000fe20008000f00 */
[----:B------:R-:W-:Y:S01]  /*d990*/  FADD.FTZ R4, R232, R2 ;  /* 0x00000002e8047221 */ /* 0x000fe20000010000 */
[C---:B------:R-:W-:Y:S01]  /*d9a0*/  HMMA.16816.F32.BF16 R64, R12.reuse, R6, R64 ;  /* 0x000000060c40723c */ /* 0x040fe20000041840 */
[----:B------:R-:W-:Y:S03]  /*d9b0*/  USEL UR5, UR15, URZ, !UP0 ;  /* 0x0000003f0f057287 */ /* 0x000fe6000c000000 */
[C---:B------:R-:W-:Y:S02]  /*d9c0*/  @P0 SHF.L.U32 R2, R20.reuse, 0x1, RZ ;  /* 0x0000000114020819 */ /* 0x040fe400000006ff */
[----:B------:R-:W-:Y:S01]  /*d9d0*/  @P0 SHF.L.U64.HI R22, R20, 0x1, R22 ;  /* 0x0000000114160819 */ /* 0x000fe20000010216 */
[----:B------:R-:W-:Y:S01]  /*d9e0*/  FADD.FTZ R20, R227, R4 ;  /* 0x00000004e3147221 */ /* 0x000fe20000010000 */
[C---:B------:R-:W-:Y:S01]  /*d9f0*/  HMMA.16816.F32.BF16 R68, R12.reuse, R8, R68 ;  /* 0x000000080c44723c */ /* 0x040fe20000041844 */
[----:B------:R-:W3:Y:S03]  /*da00*/  LDSM.16.MT88.4 R4, [R236+UR4+0x8900] ;  /* 0x00890004ec04783b */ /* 0x000ee60008004200 */
[----:B------:R-:W-:Y:S01]  /*da10*/  FADD.FTZ R24, R226, R20 ;  /* 0x00000014e2187221 */ /* 0x000fe20000010000 */
[C---:B------:R-:W-:Y:S02]  /*da20*/  @P0 IADD3 R20, P1, R2.reuse, c[0x0][0x1c8], RZ ;  /* 0x0000720002140a10 */ /* 0x040fe40007f3e0ff */
[----:B------:R-:W-:Y:S01]  /*da30*/  @P0 IADD3 R26, P6, R2, 0x80, RZ ;  /* 0x00000080021a0810 */ /* 0x000fe20007fde0ff */
[C---:B------:R-:W-:Y:S01]  /*da40*/  HMMA.16816.F32.BF16 R72, R12.reuse, R10, R72 ;  /* 0x0000000a0c48723c */ /* 0x040fe20000041848 */
[----:B------:R4:W5:Y:S03]  /*da50*/  LDSM.16.MT88.4 R8, [R141+0x8900] ;  /* 0x008900008d08783b */ /* 0x0009660000004200 */
[----:B------:R-:W-:Y:S01]  /*da60*/  @P0 IADD3 R26, P5, R26, c[0x0][0x1c8], RZ ;  /* 0x000072001a1a0a10 */ /* 0x000fe20007fbe0ff */
[----:B------:R-:W-:Y:S03]  /*da70*/  FADD.FTZ R24, R182, R24 ;  /* 0x00000018b6187221 */ /* 0x000fe60000010000 */
[----:B------:R-:W-:Y:S01]  /*da80*/  @P0 IADD3.X R27, RZ, c[0x0][0x1cc], R22, P5, P6 ;  /* 0x00007300ff1b0a10 */ /* 0x000fe20002fec416 */
[C---:B-1----:R-:W-:Y:S08]  /*da90*/  HMMA.16816.F32.BF16 R76, R12.reuse, R16, R76 ;  /* 0x000000100c4c723c */ /* 0x042ff0000004184c */
[C---:B------:R-:W-:Y:S04]  /*daa0*/  HMMA.16816.F32.BF16 R80, R12.reuse, R18, R80 ;  /* 0x000000120c50723c */ /* 0x040fe80000041850 */
[----:B----4-:R-:W-:Y:S04]  /*dab0*/  MOV R141, R3 ;  /* 0x00000003008d7202 */ /* 0x010fe80000000f00 */
[C---:B---3--:R-:W-:Y:S08]  /*dac0*/  HMMA.16816.F32.BF16 R84, R12.reuse, R4, R84 ;  /* 0x000000040c54723c */ /* 0x048ff00000041854 */
[C---:B------:R-:W-:Y:S08]  /*dad0*/  HMMA.16816.F32.BF16 R88, R12.reuse, R6, R88 ;  /* 0x000000060c58723c */ /* 0x040ff00000041858 */
[C---:B-----5:R-:W-:Y:S08]  /*dae0*/  HMMA.16816.F32.BF16 R92, R12.reuse, R8, R92 ;  /* 0x000000080c5c723c */ /* 0x060ff0000004185c */
        /* <DEDUP_REMOVED lines=65> */
.L_x_2483:
        /* <DEDUP_REMOVED lines=125> */
.L_x_2477:
        /* <DEDUP_REMOVED lines=152> */
.L_x_2486:
        /* <DEDUP_REMOVED lines=139> */
.L_x_2488:
[----:B---3--:R-:W-:Y:S05]  /*f900*/  BSYNC B0 ;  /* 0x0000000000007941 */ /* 0x008fea0003800000 */
.L_x_2487:
        /* <DEDUP_REMOVED lines=23> */
.L_x_2490:
[----:B------:R-:W-:Y:S05]  /*fa80*/  BSYNC B0 ;  /* 0x0000000000007941 */ /* 0x000fea0003800000 */
.L_x_2489:
        /* <DEDUP_REMOVED lines=23> */
.L_x_2492:
[----:B------:R-:W-:Y:S05]  /*fc00*/  BSYNC B0 ;  /* 0x0000000000007941 */ /* 0x000fea0003800000 */
.L_x_2491:
        /* <DEDUP_REMOVED lines=24> */
.L_x_2485:
        /* <DEDUP_REMOVED lines=19> */
.L_x_2493:
        /* <DEDUP_REMOVED lines=42> */
.L_x_2495:
[----:B------:R-:W-:Y:S05]  /*10160*/  BSYNC B0 ;  /* 0x0000000000007941 */ /* 0x000fea0003800000 */
.L_x_2494:
        /* <DEDUP_REMOVED lines=66> */
.L_x_2497:
[----:B------:R-:W-:Y:S05]  /*10590*/  BSYNC B0 ;  /* 0x0000000000007941 */ /* 0x000fea0003800000 */
.L_x_2496:
        /* <DEDUP_REMOVED lines=21> */
.L_x_2499:
[----:B------:R-:W-:Y:S05]  /*106f0*/  BSYNC B0 ;  /* 0x0000000000007941 */ /* 0x000fea0003800000 */
.L_x_2498:
        /* <DEDUP_REMOVED lines=21> */
.L_x_2501:
[----:B------:R-:W-:Y:S05]  /*10850*/  BSYNC B0 ;  /* 0x0000000000007941 */ /* 0x000fea0003800000 */
.L_x_2500:
        /* <DEDUP_REMOVED lines=22> */
.L_x_2502:
        /* <DEDUP_REMOVED lines=12> */
.L_x_2659:


//--------------------- .text._ZN7cutlass13device_kernelIN5flash19enable_sm80_to_sm89INS1_16FlashAttnFwdSm80INS1_25CollectiveMainloopFwdSm80ILi8ELi2ELb0EN4cute5tupleIJNS5_1CILi128EEENS7_ILi64EEENS7_ILi192EEEEEELi192ENS_10bfloat16_tEfNS_4arch4Sm80ELb1ELb0ELb0ELb1ELb0ELb1ELb1ELb0EEENS1_21CollectiveEpilogueFwdINS6_IJS8_SA_S9_EEENS6_IJNS7_ILi1EEESI_SI_EEESC_SE_Li256ELb1ELb1ELb0ELb0EEENS1_19SingleTileSchedulerILb1ELb0ELb1ELi128EEEEEEEEEvNT_6ParamsE --------------------------
	.section	.text._ZN7cutlass13device_kernelIN5flash19enable_sm80_to_sm89INS1_16FlashAttnFwdSm80INS1_25CollectiveMainloopFwdSm80ILi8ELi2ELb0EN4cute5tupleIJNS5_1CILi128EEENS7_ILi64EEENS7_ILi192EEEEEELi192ENS_10bfloat16_tEfNS_4arch4Sm80ELb1ELb0ELb0ELb1ELb0ELb1ELb1ELb0EEENS1_21CollectiveEpilogueFwdINS6_IJS8_SA_S9_EEENS6_IJNS7_ILi1EEESI_SI_EEESC_SE_Li256ELb1ELb1ELb0ELb0EEENS1_19SingleTileSchedulerILb1ELb0ELb1ELi128EEEEEEEEEvNT_6ParamsE,"ax",@progbits
	.sectioninfo	@"SHI_REGISTERS=255"
	.align	128
.text._ZN7cutlass13device_kernelIN5flash19enable_sm80_to_sm89INS1_16FlashAttnFwdSm80INS1_25CollectiveMainloopFwdSm80ILi8ELi2ELb0EN4cute5tupleIJNS5_1CILi128EEENS7_ILi64EEENS7_ILi192EEEEEELi192ENS_10bfloat16_tEfNS_4arch4Sm80ELb1ELb0ELb0ELb1ELb0ELb1ELb1ELb0EEENS1_21CollectiveEpilogueFwdINS6_IJS8_SA_S9_EEENS6_IJNS7_ILi1EEESI_SI_EEESC_SE_Li256ELb1ELb1ELb0ELb0EEENS1_19SingleTileSchedulerILb1ELb0ELb1ELi128EEEEEEEEEvNT_6ParamsE:
        .type           _ZN7cutlass13device_kernelIN5flash19enable_sm80_to_sm89INS1_16FlashAttnFwdSm80INS1_25CollectiveMainloopFwdSm80ILi8ELi2ELb0EN4cute5tupleIJNS5_1CILi128EEENS7_ILi64EEENS7_ILi192EEEEEELi192ENS_10bfloat16_tEfNS_4arch4Sm80ELb1ELb0ELb0ELb1ELb0ELb1ELb1ELb0EEENS1_21CollectiveEpilogueFwdINS6_IJS8_SA_S9_EEENS6_IJNS7_ILi1EEESI_SI_EEESC_SE_Li256ELb1ELb1ELb0ELb0EEENS1_19SingleTileSchedulerILb1ELb0ELb1ELi128EEEEEEEEEvNT_6ParamsE,@function
        .size           _ZN7cutlass13device_kernelIN5flash19enable_sm80_to_sm89INS1_16FlashAttnFwdSm80INS1_25CollectiveMainloopFwdSm80ILi8ELi2ELb0EN4cute5tupleIJNS5_1CILi128EEENS7_ILi64EEENS7_ILi192EEEEEELi192ENS_10bfloat16_tEfNS_4arch4Sm80ELb1ELb0ELb0ELb1ELb0ELb1ELb1ELb0EEENS1_21CollectiveEpilogueFwdINS6_IJS8_SA_S9_EEENS6_IJNS7_ILi1EEESI_SI_EEESC_SE_Li256ELb1ELb1ELb0ELb0EEENS1_19SingleTileSchedulerILb1ELb0ELb1ELi128EEEEEEEEEvNT_6ParamsE,(.L_x_2660 - _ZN7cutlass13device_kernelIN5flash19enable_sm80_to_sm89INS1_16FlashAttnFwdSm80INS1_25CollectiveMainloopFwdSm80ILi8ELi2ELb0EN4cute5tupleIJNS5_1CILi128EEENS7_ILi64EEENS7_ILi192EEEEEELi192ENS_10bfloat16_tEfNS_4arch4Sm80ELb1ELb0ELb0ELb1ELb0ELb1ELb1ELb0EEENS1_21CollectiveEpilogueFwdINS6_IJS8_SA_S9_EEENS6_IJNS7_ILi1EEESI_SI_EEESC_SE_Li256ELb1ELb1ELb0ELb0EEENS1_19SingleTileSchedulerILb1ELb0ELb1ELi128EEEEEEEEEvNT_6ParamsE)
        .other          _ZN7cutlass13device_kernelIN5flash19enable_sm80_to_sm89INS1_16FlashAttnFwdSm80INS1_25CollectiveMainloopFwdSm80ILi8ELi2ELb0EN4cute5tupleIJNS5_1CILi128EEENS7_ILi64EEENS7_ILi192EEEEEELi192ENS_10bfloat16_tEfNS_4arch4Sm80ELb1ELb0ELb0ELb1ELb0ELb1ELb1ELb0EEENS1_21CollectiveEpilogueFwdINS6_IJS8_SA_S9_EEENS6_IJNS7_ILi1EEESI_SI_EEESC_SE_Li256ELb1ELb1ELb0ELb0EEENS1_19SingleTileSchedulerILb1ELb0ELb1ELi128EEEEEEEEEvNT_6ParamsE,@"STO_CUDA_ENTRY STV_DEFAULT"
_ZN7cutlass13device_kernelIN5flash19enable_sm80_to_sm89INS1_16FlashAttnFwdSm80INS1_25CollectiveMainloopFwdSm80ILi8ELi2ELb0EN4cute5tupleIJNS5_1CILi128EEENS7_ILi64EEENS7_ILi192EEEEEELi192ENS_10bfloat16_tEfNS_4arch4Sm80ELb1ELb0ELb0ELb1ELb0ELb1ELb1ELb0EEENS1_21CollectiveEpilogueFwdINS6_IJS8_SA_S9_EEENS6_IJNS7_ILi1EEESI_SI_EEESC_SE_Li256ELb1ELb1ELb0ELb0EEENS1_19SingleTileSchedulerILb1ELb0ELb1ELi128EEEEEEEEEvNT_6ParamsE:
        /* <DEDUP_REMOVED lines=16> */
.L_x_2504:
        /* <DEDUP_REMOVED lines=8> */
.L_x_2506:
[----:B------:R-:W-:-:S04]  /*0180*/  MOV R5, c[0x0][0x54c] ;  /* 0x0001530000057a02 */ /* 0x000fc80000000f00 */
.L_x_2505:
[----:B------:R-:W-:Y:S01]  /*0190*/  USHF.L.U32 UR4, UR4, 0x7, URZ ;  /* 0x0000000704047899 */ /* 0x000fe2000800063f */
[----:B-----5:R-:W-:-:S05]  /*01a0*/  IMAD R5, R5, c[0x0][0x548], RZ ;  /* 0x0001520005057a24 */ /* 0x020fca00078e02ff */
[----:B------:R-:W-:-:S04]  /*01b0*/  MOV R92, UR4 ;  /* 0x00000004005c7c02 */ /* 0x000fc80008000f00 */
[----:B------:R-:W-:-:S04]  /*01c0*/  ISETP.GE.AND P0, PT, R92, R5, PT ;  /* 0x000000055c00720c */ /* 0x000fc80003f06270 */
[----:B------:R-:W-:Y:S01]  /*01d0*/  SEL R190, R190, 0xffffffff, !P0 ;  /* 0xffffffffbebe7807 */ /* 0x000fe20004000000 */
[----:B------:R-:W-:Y:S05]  /*01e0*/  BRA `(.L_x_2507) ;  /* 0x0000013000007947 */ /* 0x000fea0003800000 */
.L_x_2503:
[----:B------:R-:W-:-:S04]  /*01f0*/  ISETP.NE.U32.AND P0, PT, RZ, c[0x0][0x568], PT ;  /* 0x00015a00ff007a0c */ /* 0x000fc80003f05070 */
[----:B------:R-:W-:-:S13]  /*0200*/  ISETP.NE.AND.EX P0, PT, RZ, c[0x0][0x56c], PT, P0 ;  /* 0x00015b00ff007a0c */ /* 0x000fda0003f05300 */
[----:B------:R-:W-:Y:S05]  /*0210*/  @!P0 BRA `(.L_x_2508) ;  /* 0x0000002000008947 */ /* 0x000fea0003800000 */
[----:B------:R1:W5:Y:S01]  /*0220*/  LDG.E R5, [R4.64] ;  /* 0x0000000604057981 */ /* 0x000362000c1e1900 */
[----:B------:R-:W-:Y:S05]  /*0230*/  BRA `(.L_x_2509) ;  /* 0x0000009000007947 */ /* 0x000fea0003800000 */
.L_x_2508:
        /* <DEDUP_REMOVED lines=8> */
.L_x_2510:
[----:B------:R-:W-:-:S04]  /*02c0*/  MOV R5, c[0x0][0x54c] ;  /* 0x0001530000057a02 */ /* 0x000fc80000000f00 */
.L_x_2509:
[----:B------:R-:W-:Y:S01]  /*02d0*/  USHF.L.U32 UR4, UR4, 0x7, URZ ;  /* 0x0000000704047899 */ /* 0x000fe2000800063f */
[----:B-----5:R-:W-:-:S05]  /*02e0*/  IMAD R5, R5, c[0x0][0x548], RZ ;  /* 0x0001520005057a24 */ /* 0x020fca00078e02ff */
[----:B------:R-:W-:-:S04]  /*02f0*/  MOV R92, UR4 ;  /* 0x00000004005c7c02 */ /* 0x000fc80008000f00 */
[----:B------:R-:W-:-:S04]  /*0300*/  ISETP.GE.AND P0, PT, R92, R5, PT ;  /* 0x000000055c00720c */ /* 0x000fc80003f06270 */
[----:B------:R-:W-:-:S04]  /*0310*/  SEL R190, R190, 0xffffffff, !P0 ;  /* 0xffffffffbebe7807 */ /* 0x000fc80004000000 */
.L_x_2507:
        /* <DEDUP_REMOVED lines=35> */
.L_x_2511:
[----:B--2---:R-:W-:-:S04]  /*0550*/  ISETP.NE.U32.AND P0, PT, RZ, c[0x0][0x368], PT ;  /* 0x0000da00ff007a0c */ /* 0x004fc80003f05070 */
[----:B------:R-:W-:-:S13]  /*0560*/  ISETP.NE.AND.EX P0, PT, RZ, c[0x0][0x36c], PT, P0 ;  /* 0x0000db00ff007a0c */ /* 0x000fda0003f05300 */
[----:B------:R-:W-:Y:S05]  /*0570*/  @!P0 BRA `(.L_x_2512) ;  /* 0x0000003000008947 */ /* 0x000fea0003800000 */
[----:B-1----:R-:W-:-:S06]  /*0580*/  IMAD.WIDE R4, R190, R3, c[0x0][0x368] ;  /* 0x0000da00be047625 */ /* 0x002fcc00078e0203 */
[----:B------:R1:W5:Y:S01]  /*0590*/  LDG.E R5, [R4.64] ;  /* 0x0000000604057981 */ /* 0x000362000c1e1900 */
[----:B------:R-:W-:Y:S05]  /*05a0*/  BRA `(.L_x_2513) ;  /* 0x0000004000007947 */ /* 0x000fea0003800000 */
.L_x_2512:
[----:B------:R-:W-:Y:S05]  /*05b0*/  @!P5 BRA `(.L_x_2513) ;  /* 0x000000300000d947 */ /* 0x000fea0003800000 */
[----:B------:R-:W2:Y:S04]  /*05c0*/  LDG.E R5, [R6.64] ;  /* 0x0000000606057981 */ /* 0x000ea8000c1e1900 */
[----:B------:R-:W2:Y:S02]  /*05d0*/  LDG.E R0, [R6.64+0x4] ;  /* 0x0000040606007981 */ /* 0x000ea4000c1e1900 */
[----:B--2---:R-:W-:Y:S02]  /*05e0*/  IADD3 R5, -R5, R0, RZ ;  /* 0x0000000005057210 */ /* 0x004fe40007ffe1ff */
.L_x_2513:
        /* <DEDUP_REMOVED lines=70> */
[----:B------:R-:W-:Y:S01]  /*0a50*/  IMAD R12, R15, c[0x0][0x23c], R12 ;  /* 0x00008f000f0c7a24 */ /* 0x000fe200078e020c */
[----:B------:R-:W-:Y:S01]  /*0a60*/  LOP3.LUT R191, R191, 0xfffffffd, RZ, 0xc0, !PT ;  /* 0xfffffffdbfbf7812 */ /* 0x000fe200078ec0ff */
[C---:B------:R-:W-:Y:S01]  /*0a70*/  IMAD R20, R15.reuse, c[0x0][0x25c], R20 ;  /* 0x000097000f147a24 */ /* 0x040fe200078e0214 */
[----:B------:R-:W-:Y:S01]  /*0a80*/  ULDC.U8 UR4, c[0x0][0x298] ;  /* 0x0000a60000047ab9 */ /* 0x000fe20000000000 */
[----:B-1----:R-:W-:Y:S01]  /*0a90*/  IMAD.WIDE.U32 R16, R15, c[0x0][0x238], R8 ;  /* 0x00008e000f107a25 */ /* 0x002fe200078e0008 */
[----:B-----5:R-:W-:-:S03]  /*0aa0*/  SHF.R.S32.HI R121, RZ, 0x1f, R90 ;  /* 0x0000001fff797819 */ /* 0x020fc6000001145a */
        /* <DEDUP_REMOVED lines=137> */
[----:B------:R-:W-:Y:S01]  /*1340*/  @P1 LOP3.LUT R191, R191, 0x2, RZ, 0xfc, !PT ;  /* 0x00000002bfbf1812 */ /* 0x000fe200078efcff */
[----:B------:R-:W-:Y:S01]  /*1350*/  IMAD.WIDE.U32 R12, R189, c[0x0][0x1e8], R12 ;  /* 0x00007a00bd0c7a25 */ /* 0x000fe200078e000c */
[----:B------:R-:W-:Y:S01]  /*1360*/  @P0 LEA R14, P1, R105, R24, 0x1 ;  /* 0x00000018690e0211 */ /* 0x000fe200078208ff */
[----:B------:R2:W-:Y:S01]  /*1370*/  @P0 LDGSTS.E.BYPASS.LTC128B.128 [R7+0x16100], [R24.64+0x100], !P3 ;  /* 0x1610010018070fae */ /* 0x0005e2000d901d46 */
[----:B------:R-:W-:Y:S01]  /*1380*/  LEA.HI R0, R0, R117, RZ, 0x3 ;  /* 0x0000007500007211 */ /* 0x000fe200078f18ff */
[----:B------:R-:W-:Y:S01]  /*1390*/  IMAD.IADD R157, R13, 0x1, R156 ;  /* 0x000000010d9d7824 */ /* 0x000fe200078e029c */
[----:B------:R-:W-:Y:S01]  /*13a0*/  @P0 LEA.HI.X R15, R105, R25, R102, 0x1, P1 ;  /* 0x00000019690f0211 */ /* 0x000fe200008f0c66 */
[----:B------:R-:W-:Y:S01]  /*13b0*/  IMAD.MOV.U32 R156, RZ, RZ, R12 ;  /* 0x000000ffff9c7224 */ /* 0x000fe200078e000c */
[----:B------:R-:W-:Y:S01]  /*13c0*/  LOP3.LUT R0, R0, 0xfffffff8, RZ, 0xc0, !PT ;  /* 0xfffffff800007812 */ /* 0x000fe200078ec0ff */
[----:B------:R-:W-:Y:S01]  /*13d0*/  IMAD.WIDE.U32 R160, R117, c[0x0][0x1e0], RZ ;  /* 0x0000780075a07a25 */ /* 0x000fe200078e00ff */
[----:B------:R-:W-:Y:S01]  /*13e0*/  LOP3.LUT R2, R2, 0xfffffe00, RZ, 0xc0, !PT ;  /* 0xfffffe0002027812 */ /* 0x000fe200078ec0ff */
[----:B------:R3:W-:Y:S01]  /*13f0*/  @P0 LDGSTS.E.BYPASS.LTC128B.128 [R7+0x13100], [R14.64], !P5 ;  /* 0x131000000e070fae */ /* 0x0007e2000e901d46 */
[----:B-1----:R-:W-:Y:S01]  /*1400*/  IADD3 R3, -R6, c[0x0][0x1d4], RZ ;  /* 0x0000750006037a10 */ /* 0x002fe20007ffe1ff */
[----:B------:R-:W-:Y:S01]  /*1410*/  IMAD.IADD R20, R89, 0x1, -R8 ;  /* 0x0000000159147824 */ /* 0x000fe200078e0a08 */
[----:B------:R-:W-:Y:S01]  /*1420*/  LOP3.LUT R191, R191, 0xfffffffe, RZ, 0xc0, !PT ;  /* 0xfffffffebfbf7812 */ /* 0x000fe200078ec0ff */
[----:B------:R3:W-:Y:S01]  /*1430*/  @P0 LDGSTS.E.BYPASS.LTC128B.128 [R7+0x15100], [R14.64+0x80], !P4 ;  /* 0x151000800e070fae */ /* 0x0007e2000e101d46 */
[----:B------:R-:W-:-:S03]  /*1440*/  IMAD.WIDE.U32 R156, R170, c[0x0][0x1f0], R156 ;  /* 0x00007c00aa9c7a25 */ /* 0x000fc600078e009c */
[----:B------:R3:W-:Y:S01]  /*1450*/  @P0 LDGSTS.E.BYPASS.LTC128B.128 [R7+0x17100], [R14.64+0x100], !P3 ;  /* 0x171001000e070fae */ /* 0x0007e2000d901d46 */
[C---:B------:R-:W-:Y:S02]  /*1460*/  IMAD.SHL.U32 R22, R20.reuse, 0x8, RZ ;  /* 0x0000000814167824 */ /* 0x040fe400078e00ff */
[----:B------:R-:W-:Y:S01]  /*1470*/  IMAD.SHL.U32 R20, R20, 0x4, RZ ;  /* 0x0000000414147824 */ /* 0x000fe200078e00ff */
[----:B------:R-:W0:Y:S01]  /*1480*/  LDGDEPBAR ;  /* 0x00000000000079af */ /* 0x000e220000000000 */
[----:B------:R-:W-:Y:S01]  /*1490*/  IMAD.IADD R107, R157, 0x1, R107 ;  /* 0x000000019d6b7824 */ /* 0x000fe200078e026b */
[----:B------:R-:W-:Y:S01]  /*14a0*/  ISETP.GE.AND P0, PT, R22, c[0x0][0x27c], PT ;  /* 0x00009f0016007a0c */ /* 0x000fe20003f06270 */
[----:B------:R-:W-:Y:S01]  /*14b0*/  IMAD R12, R91, c[0x0][0x210], RZ ;  /* 0x000084005b0c7a24 */ /* 0x000fe200078e02ff */
[C---:B------:R-:W-:Y:S02]  /*14c0*/  IADD3 R19, R20.reuse, 0x20, RZ ;  /* 0x0000002014137810 */ /* 0x040fe40007ffe0ff */
[----:B------:R-:W-:Y:S01]  /*14d0*/  IADD3 R17, R20, 0x40, RZ ;  /* 0x0000004014117810 */ /* 0x000fe20007ffe0ff */
[----:B------:R-:W-:Y:S01]  /*14e0*/  IMAD R12, R189, c[0x0][0x214], R12 ;  /* 0x00008500bd0c7a24 */ /* 0x000fe200078e020c */
[----:B------:R-:W-:-:S02]  /*14f0*/  SEL R9, R6, R3, !P0 ;  /* 0x0000000306097207 */ /* 0x000fc40004000000 */
[----:B------:R-:W-:Y:S01]  /*1500*/  SHF.R.S32.HI R21, RZ, 0x1f, R20 ;  /* 0x0000001fff157819 */ /* 0x000fe20000011414 */
[----:B------:R-:W-:Y:S01]  /*1510*/  IMAD.IADD R16, R20, 0x1, R17 ;  /* 0x0000000114107824 */ /* 0x000fe200078e0211 */
[----:B------:R-:W-:Y:S02]  /*1520*/  SHF.R.S32.HI R112, RZ, 0x1f, R9 ;  /* 0x0000001fff707819 */ /* 0x000fe40000011409 */
[----:B------:R-:W-:Y:S01]  /*1530*/  SHF.R.S32.HI R23, RZ, 0x1f, R22 ;  /* 0x0000001fff177819 */ /* 0x000fe20000011416 */
[C---:B------:R-:W-:Y:S01]  /*1540*/  IMAD.WIDE.U32 R28, R117.reuse, c[0x0][0x290], R20 ;  /* 0x0000a400751c7a25 */ /* 0x040fe200078e0014 */
[----:B------:R-:W-:Y:S02]  /*1550*/  LEA.HI R112, R112, R9, RZ, 0x4 ;  /* 0x0000000970707211 */ /* 0x000fe400078f20ff */
[----:B------:R-:W-:Y:S01]  /*1560*/  IADD3 R144, R22, 0x60, RZ ;  /* 0x0000006016907810 */ /* 0x000fe20007ffe0ff */
[----:B------:R-:W-:Y:S01]  /*1570*/  IMAD.WIDE.U32 R166, R117, c[0x0][0x280], R22 ;  /* 0x0000a00075a67a25 */ /* 0x000fe200078e0016 */
[----:B------:R-:W-:-:S02]  /*1580*/  SHF.R.S32.HI R112, RZ, 0x4, R112 ;  /* 0x00000004ff707819 */ /* 0x000fc40000011470 */
[----:B------:R-:W-:Y:S01]  /*1590*/  IADD3 R143, R22, 0x80, RZ ;  /* 0x00000080168f7810 */ /* 0x000fe20007ffe0ff */
[----:B---3--:R-:W-:Y:S01]  /*15a0*/  IMAD.IADD R15, R20, 0x1, R19 ;  /* 0x00000001140f7824 */ /* 0x008fe200078e0213 */
[----:B------:R-:W-:Y:S01]  /*15b0*/  SHF.R.S32.HI R14, RZ, 0x1f, R117 ;  /* 0x0000001fff0e7819 */ /* 0x000fe20000011475 */
[----:B------:R-:W-:Y:S01]  /*15c0*/  IMAD.WIDE.U32 R8, R117, c[0x0][0x280], R20 ;  /* 0x0000a00075087a25 */ /* 0x000fe200078e0014 */
[----:B--2---:R-:W-:Y:S02]  /*15d0*/  SEL R7, RZ, c[0x0][0x27c], !P0 ;  /* 0x00009f00ff077a07 */ /* 0x004fe40004000000 */
[----:B------:R-:W-:Y:S01]  /*15e0*/  ISETP.GE.AND P1, PT, R15, c[0x0][0x27c], PT ;  /* 0x00009f000f007a0c */ /* 0x000fe20003f26270 */
[----:B------:R-:W-:Y:S01]  /*15f0*/  IMAD R162, R14, c[0x0][0x280], RZ ;  /* 0x0000a0000ea27a24 */ /* 0x000fe200078e02ff */
[----:B------:R-:W-:Y:S01]  /*1600*/  ISETP.GE.AND P0, PT, R16, c[0x0][0x27c], PT ;  /* 0x00009f0010007a0c */ /* 0x000fe20003f06270 */
        /* <DEDUP_REMOVED lines=14> */
[C---:B------:R-:W-:Y:S01]  /*16f0*/  IMAD R164, R117.reuse, c[0x0][0x294], R164 ;  /* 0x0000a50075a47a24 */ /* 0x040fe200078e02a4 */
        /* <DEDUP_REMOVED lines=18> */
[----:B------:R-:W-:Y:S01]  /*1820*/  IMAD.WIDE.U32 R26, R189, c[0x0][0x210], R22 ;  /* 0x00008400bd1a7a25 */ /* 0x000fe200078e0016 */
[----:B------:R-:W-:-:S02]  /*1830*/  LOP3.LUT R9, R9, 0x1c0, RZ, 0xc0, !PT ;  /* 0x000001c009097812 */ /* 0x000fc400078ec0ff */
[-C--:B------:R-:W-:Y:S01]  /*1840*/  LEA.HI R139, R0, R3.reuse, RZ, 0x3 ;  /* 0x00000003008b7211 */ /* 0x080fe200078f18ff */
[----:B------:R-:W-:Y:S01]  /*1850*/  IMAD.SHL.U32 R114, R114, 0x40, RZ ;  /* 0x0000004072727824 */ /* 0x000fe200078e00ff */
[----:B------:R-:W-:Y:S01]  /*1860*/  LEA.HI R0, R0, R3, RZ, 0x6 ;  /* 0x0000000300007211 */ /* 0x000fe200078f30ff */
[----:B------:R-:W-:Y:S01]  /*1870*/  IMAD.IADD R111, R161, 0x1, R111 ;  /* 0x00000001a16f7824 */ /* 0x000fe200078e026f */
[----:B------:R-:W-:Y:S01]  /*1880*/  SHF.R.U32.HI R3, RZ, 0x3, R9 ;  /* 0x00000003ff037819 */ /* 0x000fe20000011609 */
[----:B------:R-:W-:Y:S01]  /*1890*/  IMAD.IADD R169, R169, 0x1, R164 ;  /* 0x00000001a9a97824 */ /* 0x000fe200078e02a4 */
[----:B------:R-:W-:Y:S01]  /*18a0*/  LOP3.LUT R14, R9, 0x38, R140, 0xf8, !PT ;  /* 0x00000038090e7812 */ /* 0x000fe200078ef88c */
[----:B------:R-:W-:Y:S01]  /*18b0*/  IMAD.SHL.U32 R0, R0, 0x40, RZ ;  /* 0x0000004000007824 */ /* 0x000fe200078e00ff */
[----:B------:R-:W-:Y:S01]  /*18c0*/  LEA.HI R7, R7, R24, RZ, 0x4 ;  /* 0x0000001807077211 */ /* 0x000fe200078f20ff */
[----:B------:R-:W-:Y:S01]  /*18d0*/  IMAD.IADD R165, R164, 0x1, R29 ;  /* 0x00000001a4a57824 */ /* 0x000fe200078e021d */
[----:B------:R-:W-:Y:S01]  /*18e0*/  LOP3.LUT R114, R114, 0xfffff000, RZ, 0xc0, !PT ;  /* 0xfffff00072727812 */ /* 0x000fe200078ec0ff */
[----:B------:R-:W-:Y:S01]  /*18f0*/  IMAD.IADD R13, R27, 0x1, R12 ;  /* 0x000000011b0d7824 */ /* 0x000fe200078e020c */
[----:B------:R-:W-:Y:S01]  /*1900*/  LOP3.LUT R5, R14, R3, RZ, 0x3c, !PT ;  /* 0x000000030e057212 */ /* 0x000fe200078e3cff */
[----:B------:R-:W-:Y:S01]  /*1910*/  IMAD.MOV.U32 R164, RZ, RZ, R28 ;  /* 0x000000ffffa47224 */ /* 0x000fe200078e001c */
[----:B------:R-:W-:Y:S01]  /*1920*/  SHF.R.S32.HI R7, RZ, 0x4, R7 ;  /* 0x00000004ff077819 */ /* 0x000fe20000011407 */
[----:B------:R-:W-:Y:S01]  /*1930*/  IMAD.MOV.U32 R12, RZ, RZ, R26 ;  /* 0x000000ffff0c7224 */ /* 0x000fe200078e001a */
[----:B------:R-:W-:Y:S01]  /*1940*/  SHF.R.S32.HI R116, RZ, 0x4, R116 ;  /* 0x00000004ff747819 */ /* 0x000fe20000011474 */
[----:B------:R-:W-:Y:S01]  /*1950*/  IMAD.WIDE.U32 R166, R90, c[0x0][0x280], R166 ;  /* 0x0000a0005aa67a25 */ /* 0x000fe200078e00a6 */
[----:B------:R-:W-:-:S02]  /*1960*/  IADD3 R114, R5, R114, R2 ;  /* 0x0000007205727210 */ /* 0x000fc40007ffe002 */
[----:B------:R-:W-:Y:S01]  /*1970*/  SHF.R.S32.HI R5, RZ, 0x1f, R112 ;  /* 0x0000001fff057819 */ /* 0x000fe20000011470 */
[----:B------:R-:W-:Y:S01]  /*1980*/  IMAD.WIDE.U32 R170, R170, c[0x0][0x218], R12 ;  /* 0x00008600aaaa7a25 */ /* 0x000fe200078e000c */
[----:B------:R-:W-:Y:S02]  /*1990*/  LOP3.LUT R8, R9, 0x38, R141, 0xf8, !PT ;  /* 0x0000003809087812 */ /* 0x000fe400078ef88d */
[----:B------:R-:W-:Y:S01]  /*19a0*/  LEA.HI.SX32 R118, R140, R7, 0x1d ;  /* 0x000000078c767211 */ /* 0x000fe200078feaff */
[----:B------:R-:W-:Y:S01]  /*19b0*/  IMAD.WIDE.U32 R168, R90, c[0x0][0x290], R168 ;  /* 0x0000a4005aa87a25 */ /* 0x000fe200078e00a8 */
[----:B------:R-:W-:Y:S02]  /*19c0*/  LEA.HI.SX32 R116, R139, R116, 0x1d ;  /* 0x000000748b747211 */ /* 0x000fe400078feaff */
[----:B------:R-:W-:Y:S01]  /*19d0*/  LEA.HI R120, R5, R112, RZ, 0x3 ;  /* 0x0000007005787211 */ /* 0x000fe200078f18ff */
[----:B------:R-:W-:Y:S01]  /*19e0*/  IMAD.SHL.U32 R112, R112, 0x8, RZ ;  /* 0x0000000870707824 */ /* 0x000fe200078e00ff */
[----:B------:R-:W-:Y:S01]  /*19f0*/  LOP3.LUT R115, R8, R3, RZ, 0x3c, !PT ;  /* 0x0000000308737212 */ /* 0x000fe200078e3cff */
[----:B------:R-:W-:Y:S01]  /*1a00*/  IMAD.WIDE.U32 R164, R90, c[0x0][0x290], R164 ;  /* 0x0000a4005aa47a25 */ /* 0x000fe200078e00a4 */
[----:B------:R-:W-:-:S02]  /*1a10*/  SHF.R.S32.HI R5, RZ, 0x1f, R118 ;  /* 0x0000001fff057819 */ /* 0x000fc40000011476 */
[----:B------:R-:W-:Y:S01]  /*1a20*/  LOP3.LUT R6, R6, 0xfffff000, RZ, 0xc0, !PT ;  /* 0xfffff00006067812 */ /* 0x000fe200078ec0ff */
[----:B------:R-:W-:Y:S01]  /*1a30*/  IMAD.SHL.U32 R120, R120, 0x200, RZ ;  /* 0x0000020078787824 */ /* 0x000fe200078e00ff */
[----:B------:R-:W-:Y:S01]  /*1a40*/  LOP3.LUT R8, R9, 0x38, R139, 0xf8, !PT ;  /* 0x0000003809087812 */ /* 0x000fe200078ef88b */
[----:B------:R-:W-:Y:S01]  /*1a50*/  IMAD.WIDE.U32 R162, R90, c[0x0][0x280], R162 ;  /* 0x0000a0005aa27a25 */ /* 0x000fe200078e00a2 */
[----:B------:R-:W-:Y:S02]  /*1a60*/  SHF.R.S32.HI R7, RZ, 0x1f, R116 ;  /* 0x0000001fff077819 */ /* 0x000fe40000011474 */
[----:B------:R-:W-:Y:S01]  /*1a70*/  LEA.HI R5, R5, R118, RZ, 0x3 ;  /* 0x0000007605057211 */ /* 0x000fe200078f18ff */
[----:B------:R-:W-:Y:S01]  /*1a80*/  IMAD.SHL.U32 R118, R118, 0x8, RZ ;  /* 0x0000000876767824 */ /* 0x000fe200078e00ff */
[----:B------:R-:W-:Y:S01]  /*1a90*/  LOP3.LUT R0, R0, 0xfffff000, RZ, 0xc0, !PT ;  /* 0xfffff00000007812 */ /* 0x000fe200078ec0ff */
[----:B------:R-:W-:Y:S01]  /*1aa0*/  IMAD.IADD R125, R171, 0x1, R125 ;  /* 0x00000001ab7d7824 */ /* 0x000fe200078e027d */
        /* <DEDUP_REMOVED lines=12> */
[----:B------:R-:W-:Y:S02]  /*1b70*/  IADD3 R106, P1, P0, R156, R160, R22 ;  /* 0x000000a09c6a7210 */ /* 0x000fe4000783e016 */
[----:B------:R-:W-:Y:S02]  /*1b80*/  LOP3.LUT R0, R2, R0, R3, 0xf6, !PT ;  /* 0x0000000002007212 */ /* 0x000fe400078ef603 */
[-C--:B------:R-:W-:Y:S02]  /*1b90*/  LOP3.LUT R119, R8, R3.reuse, RZ, 0x3c, !PT ;  /* 0x0000000308777212 */ /* 0x080fe400078e3cff */
[----:B------:R-:W-:Y:S01]  /*1ba0*/  LOP3.LUT R3, R6, R3, RZ, 0x3c, !PT ;  /* 0x0000000306037212 */ /* 0x000fe200078e3cff */
[----:B------:R-:W-:Y:S01]  /*1bb0*/  IMAD.MOV.U32 R6, RZ, RZ, c[0x0][0x290] ;  /* 0x0000a400ff067624 */ /* 0x000fe200078e00ff */
[----:B------:R-:W-:-:S02]  /*1bc0*/  LOP3.LUT R138, R138, 0xfffff000, RZ, 0xc0, !PT ;  /* 0xfffff0008a8a7812 */ /* 0x000fc400078ec0ff */
[----:B------:R-:W-:Y:S01]  /*1bd0*/  IADD3.X R104, R107, R111, R23, P1, P0 ;  /* 0x0000006f6b687210 */ /* 0x000fe20000fe0417 */
[----:B------:R-:W-:Y:S01]  /*1be0*/  IMAD.SHL.U32 R129, R6, 0x40, RZ ;  /* 0x0000004006817824 */ /* 0x000fe200078e00ff */
[----:B------:R-:W-:Y:S02]  /*1bf0*/  ISETP.NE.AND P0, PT, RZ, UR4, PT ;  /* 0x00000004ff007c0c */ /* 0x000fe4000bf05270 */
[--C-:B------:R-:W-:Y:S01]  /*1c00*/  IADD3 R138, R3, R138, R2.reuse ;  /* 0x0000008a038a7210 */ /* 0x100fe20007ffe002 */
[C---:B------:R-:W-:Y:S01]  /*1c10*/  IMAD R3, R121.reuse, c[0x0][0x290], RZ ;  /* 0x0000a40079037a24 */ /* 0x040fe200078e02ff */
[----:B------:R-:W-:Y:S01]  /*1c20*/  LOP3.LUT R120, R120, 0xfffff000, RZ, 0xc0, !PT ;  /* 0xfffff00078787812 */ /* 0x000fe200078ec0ff */
[----:B------:R-:W-:Y:S01]  /*1c30*/  IMAD R121, R121, c[0x0][0x280], RZ ;  /* 0x0000a00079797a24 */ /* 0x000fe200078e02ff */
[----:B------:R-:W-:Y:S01]  /*1c40*/  LOP3.LUT R5, R5, 0xfffff000, RZ, 0xc0, !PT ;  /* 0xfffff00005057812 */ /* 0x000fe200078ec0ff */
[C---:B------:R-:W-:Y:S01]  /*1c50*/  IMAD R3, R90.reuse, c[0x0][0x294], R3 ;  /* 0x0000a5005a037a24 */ /* 0x040fe200078e0203 */
[--C-:B------:R-:W-:Y:S01]  /*1c60*/  IADD3 R120, R7, R120, R2.reuse ;  /* 0x0000007807787210 */ /* 0x100fe20007ffe002 */
[----:B------:R-:W-:Y:S01]  /*1c70*/  IMAD R121, R90, c[0x0][0x284], R121 ;  /* 0x0000a1005a797a24 */ /* 0x000fe200078e0279 */
[----:B------:R-:W-:Y:S01]  /*1c80*/  IADD3 R119, R119, R5, R2 ;  /* 0x0000000577777210 */ /* 0x000fe20007ffe002 */
[----:B------:R-:W-:Y:S01]  /*1c90*/  IMAD.MOV.U32 R2, RZ, RZ, c[0x0][0x1e0] ;  /* 0x00007800ff027624 */ /* 0x000fe200078e00ff */
[----:B------:R-:W-:Y:S01]  /*1ca0*/  LOP3.LUT R141, R141, 0xfffffff8, RZ, 0xc0, !PT ;  /* 0xfffffff88d8d7812 */ /* 0x000fe200078ec0ff */
[----:B------:R-:W-:Y:S01]  /*1cb0*/  IMAD.IADD R123, R167, 0x1, R121 ;  /* 0x00000001a77b7824 */ /* 0x000fe200078e0279 */
[----:B------:R-:W-:Y:S01]  /*1cc0*/  LOP3.LUT R140, R140, 0xfffffff8, RZ, 0xc0, !PT ;  /* 0xfffffff88c8c7812 */ /* 0x000fe200078ec0ff */
[----:B------:R-:W-:Y:S01]  /*1cd0*/  IMAD.SHL.U32 R137, R2, 0x40, RZ ;  /* 0x0000004002897824 */ /* 0x000fe200078e00ff */
[----:B------:R-:W-:Y:S01]  /*1ce0*/  LOP3.LUT R139, R139, 0xfffffff8, RZ, 0xc0, !PT ;  /* 0xfffffff88b8b7812 */ /* 0x000fe200078ec0ff */
[----:B------:R-:W-:Y:S01]  /*1cf0*/  IMAD.IADD R124, R169, 0x1, R3 ;  /* 0x00000001a97c7824 */ /* 0x000fe200078e0203 */
[-C--:B------:R-:W-:Y:S01]  /*1d00*/  SHF.L.U64.HI R127, R6, R135.reuse, c[0x0][0x294] ;  /* 0x0000a500067f7619 */ /* 0x080fe20000010287 */
[----:B------:R-:W-:Y:S01]  /*1d10*/  IMAD.IADD R122, R3, 0x1, R165 ;  /* 0x00000001037a7824 */ /* 0x000fe200078e02a5 */
[----:B------:R-:W-:Y:S01]  /*1d20*/  SHF.L.U64.HI R135, R2, R135, c[0x0][0x1e4] ;  /* 0x0000790002877619 */ /* 0x000fe20000010287 */
[----:B------:R-:W-:Y:S01]  /*1d30*/  IMAD.IADD R121, R121, 0x1, R163 ;  /* 0x0000000179797824 */ /* 0x000fe200078e02a3 */
[----:B------:R-:W-:-:S02]  /*1d40*/  @P0 LOP3.LUT R191, R191, 0x1, RZ, 0xfc, !PT ;  /* 0x00000001bfbf0812 */ /* 0x000fc400078efcff */
[----:B------:R-:W-:Y:S02]  /*1d50*/  IADD3 R142, R22, 0xa0, RZ ;  /* 0x000000a0168e7810 */ /* 0x000fe40007ffe0ff */
[C---:B------:R-:W-:Y:S02]  /*1d60*/  IADD3 R14, R20.reuse, 0x10, RZ ;  /* 0x00000010140e7810 */ /* 0x040fe40007ffe0ff */
        /* <DEDUP_REMOVED lines=8> */
.L_x_2539:
        /* <DEDUP_REMOVED lines=90> */
.L_x_2519:
[----:B------:R-:W-:Y:S05]  /*2390*/  BSYNC B0 ;  /* 0x0000000000007941 */ /* 0x000fea0003800000 */
.L_x_2518:
        /* <DEDUP_REMOVED lines=99> */
.L_x_2522:
[----:B------:R-:W-:Y:S05]  /*29d0*/  BSYNC B0 ;  /* 0x0000000000007941 */ /* 0x000fea0003800000 */
.L_x_2521:
        /* <DEDUP_REMOVED lines=56> */
.L_x_2524:
[----:B------:R-:W-:Y:S05]  /*2d60*/  BSYNC B0 ;  /* 0x0000000000007941 */ /* 0x000fea0003800000 */
.L_x_2523:
        /* <DEDUP_REMOVED lines=56> */
.L_x_2526:
[----:B------:R-:W-:Y:S05]  /*30f0*/  BSYNC B0 ;  /* 0x0000000000007941 */ /* 0x000fea0003800000 */
.L_x_2525:
        /* <DEDUP_REMOVED lines=56> */
.L_x_2528:
[----:B------:R-:W-:Y:S05]  /*3480*/  BSYNC B0 ;  /* 0x0000000000007941 */ /* 0x000fea0003800000 */
.L_x_2527:
        /* <DEDUP_REMOVED lines=56> */
.L_x_2530:
[----:B------:R-:W-:Y:S05]  /*3810*/  BSYNC B0 ;  /* 0x0000000000007941 */ /* 0x000fea0003800000 */
.L_x_2529:
        /* <DEDUP_REMOVED lines=56> */
.L_x_2517:
        /* <DEDUP_REMOVED lines=47> */
.L_x_2532:
[----:B------:R-:W-:Y:S05]  /*3e90*/  BSYNC B0 ;  /* 0x0000000000007941 */ /* 0x000fea0003800000 */
.L_x_2531:
        /* <DEDUP_REMOVED lines=45> */
[CC--:B------:R-:W-:Y:S01]  /*4170*/  IADD3.X R176, R107.reuse, R172.reuse, R136, P1, P0 ;  /* 0x000000ac6bb07210 */ /* 0x0c0fe20000fe0488 */
        /* <DEDUP_REMOVED lines=8> */
[----:B------:R-:W-:Y:S02]  /*4200*/  LEA.HI.X R179, R177, c[0x0][0x1cc], R176, 0x1, P0 ;  /* 0x00007300b1b37a11 */ /* 0x000fe400000f0cb0 */
[C---:B------:R-:W-:Y:S04]  /*4210*/  @!P2 LEA R176, P0, R180.reuse, c[0x0][0x1c8], 0x1 ;  /* 0x00007200b4b0aa11 */ /* 0x040fe800078008ff */
[----:B------:R-:W-:Y:S01]  /*4220*/  @!P2 LEA.HI.X R177, R180, c[0x0][0x1cc], R175, 0x1, P0 ;  /* 0x00007300b4b1aa11 */ /* 0x000fe200000f0caf */
[----:B------:R-:W-:Y:S01]  /*4230*/  IMAD.SHL.U32 R180, R182, 0x2, RZ ;  /* 0x00000002b6b47824 */ /* 0x000fe200078e00ff */
[----:B------:R-:W-:Y:S02]  /*4240*/  SHF.L.U32 R175, R181, 0x1, RZ ;  /* 0x00000001b5af7819 */ /* 0x000fe400000006ff */
[----:B------:R-:W-:Y:S02]  /*4250*/  ISETP.GE.AND P0, PT, R22, c[0x0][0x27c], PT ;  /* 0x00009f0016007a0c */ /* 0x000fe40003f06270 */
[----:B------:R-:W1:Y:S08]  /*4260*/  LDS.128 R28, [R180+0xc100] ;  /* 0x00c10000b41c7984 */ /* 0x000e700000000c00 */
[----:B------:R-:W2:Y:S03]  /*4270*/  LDS.128 R80, [R175+0xc100] ;  /* 0x00c10000af507984 */ /* 0x000ea60000000c00 */
        /* <DEDUP_REMOVED lines=17> */
[----:B-1----:R-:W-:Y:S01]  /*4390*/  @!P0 IMAD.U32 R51, R29, 0x10000, RZ ;  /* 0x000100001d338824 */ /* 0x002fe200078e00ff */
[----:B------:R-:W-:Y:S02]  /*43a0*/  @!P0 SHF.R.U64 R40, R40, 0x10, R41 ;  /* 0x0000001028288819 */ /* 0x000fe40000001229 */
[----:B------:R-:W-:Y:S01]  /*43b0*/  MOV R41, R43 ;  /* 0x0000002b00297202 */ /* 0x000fe20000000f00 */
[----:B------:R-:W-:Y:S01]  /*43c0*/  @!P0 FMUL.FTZ R180, R51, R54 ;  /* 0x0000003633b48220 */ /* 0x000fe20000410000 */
[----:B------:R-:W-:Y:S01]  /*43d0*/  @!P0 PRMT R43, R50, 0x5410, R53 ;  /* 0x00005410322b8816 */ /* 0x000fe20000000035 */
[----:B------:R-:W-:Y:S01]  /*43e0*/  @!P0 IMAD.U32 R50, R28, 0x10000, RZ ;  /* 0x000100001c328824 */ /* 0x000fe200078e00ff */
[----:B------:R-:W-:Y:S01]  /*43f0*/  @!P0 PRMT R40, R49, 0x5410, R40 ;  /* 0x0000541031288816 */ /* 0x000fe20000000028 */
[----:B--2---:R-:W-:Y:S01]  /*4400*/  @!P0 IMAD.U32 R52, R80, 0x10000, RZ ;  /* 0x0001000050348824 */ /* 0x004fe200078e00ff */
[C---:B------:R-:W-:Y:S01]  /*4410*/  @!P0 SHF.L.U32 R59, R81.reuse, 0x10, RZ ;  /* 0x00000010513b8819 */ /* 0x040fe200000006ff */
[----:B------:R-:W-:Y:S01]  /*4420*/  @!P0 FMUL.FTZ R175, R50, R57 ;  /* 0x0000003932af8220 */ /* 0x000fe20000410000 */
[----:B------:R-:W-:Y:S01]  /*4430*/  @!P0 LOP3.LUT R61, R81, 0xffff0000, RZ, 0xc0, !PT ;  /* 0xffff0000513d8812 */ /* 0x000fe200078ec0ff */
[----:B------:R-:W-:Y:S01]  /*4440*/  @!P0 IMAD.U32 R49, R40, 0x10000, RZ ;  /* 0x0001000028318824 */ /* 0x000fe200078e00ff */
[C---:B------:R-:W-:Y:S01]  /*4450*/  @!P0 LOP3.LUT R62, R82.reuse, 0xffff0000, RZ, 0xc0, !PT ;  /* 0xffff0000523e8812 */ /* 0x040fe200078ec0ff */
[----:B------:R-:W-:Y:S01]  /*4460*/  @!P0 IMAD.U32 R63, R82, 0x10000, RZ ;  /* 0x00010000523f8824 */ /* 0x000fe200078e00ff */
[----:B------:R-:W-:Y:S01]  /*4470*/  @!P0 LOP3.LUT R68, R83, 0xffff0000, RZ, 0xc0, !PT ;  /* 0xffff000053448812 */ /* 0x000fe200078ec0ff */
[-C--:B------:R-:W-:Y:S01]  /*4480*/  @!P0 FMUL.FTZ R2, R50, R49.reuse ;  /* 0x0000003132028220 */ /* 0x080fe20000410000 */
[----:B------:R-:W-:Y:S01]  /*4490*/  @!P0 LOP3.LUT R40, R40, 0xffff0000, RZ, 0xc0, !PT ;  /* 0xffff000028288812 */ /* 0x000fe200078ec0ff */
[----:B------:R-:W-:Y:S01]  /*44a0*/  @!P0 FFMA.FTZ R175, R52, R49, -R175 ;  /* 0x0000003134af8223 */ /* 0x000fe200000108af */
[----:B------:R-:W-:Y:S01]  /*44b0*/  @!P0 LOP3.LUT R49, R29, 0xffff0000, RZ, 0xc0, !PT ;  /* 0xffff00001d318812 */ /* 0x000fe200078ec0ff */
[----:B------:R-:W-:Y:S01]  /*44c0*/  @!P0 FFMA.FTZ R2, R57, R52, R2 ;  /* 0x0000003439028223 */ /* 0x000fe20000010002 */
[----:B------:R-:W-:Y:S01]  /*44d0*/  @!P0 LOP3.LUT R57, R80, 0xffff0000, RZ, 0xc0, !PT ;  /* 0xffff000050398812 */ /* 0x000fe200078ec0ff */
[----:B------:R-:W-:Y:S01]  /*44e0*/  @!P0 IMAD.U32 R65, R83, 0x10000, RZ ;  /* 0x0001000053418824 */ /* 0x000fe200078e00ff */
[----:B------:R-:W-:Y:S01]  /*44f0*/  @!P0 PRMT R41, R41, 0x5410, R42 ;  /* 0x0000541029298816 */ /* 0x000fe2000000002a */
[----:B------:R-:W-:Y:S01]  /*4500*/  @!P0 IMAD.U32 R42, R48, 0x10000, RZ ;  /* 0x00010000302a8824 */ /* 0x000fe200078e00ff */
[----:B------:R-:W-:Y:S01]  /*4510*/  @!P0 LOP3.LUT R52, R58, 0xffff0000, RZ, 0xc0, !PT ;  /* 0xffff00003a348812 */ /* 0x000fe200078ec0ff */
[----:B------:R-:W-:Y:S02]  /*4520*/  @!P0 FMUL.FTZ R181, R49, R56 ;  /* 0x0000003831b58220 */ /* 0x000fe40000410000 */
[-C--:B------:R-:W-:Y:S01]  /*4530*/  @!P0 FMUL.FTZ R4, R51, R42.reuse ;  /* 0x0000002a33048220 */ /* 0x080fe20000410000 */
[----:B------:R-:W-:Y:S01]  /*4540*/  @!P0 LOP3.LUT R51, R28, 0xffff0000, RZ, 0xc0, !PT ;  /* 0xffff00001c338812 */ /* 0x000fe200078ec0ff */
[----:B------:R-:W-:Y:S01]  /*4550*/  @!P0 FFMA.FTZ R180, R59, R42, -R180 ;  /* 0x0000002a3bb48223 */ /* 0x000fe200000108b4 */
[----:B------:R-:W-:Y:S01]  /*4560*/  @!P0 LOP3.LUT R42, R48, 0xffff0000, RZ, 0xc0, !PT ;  /* 0xffff0000302a8812 */ /* 0x000fe200078ec0ff */
[C---:B------:R-:W-:Y:S01]  /*4570*/  @!P0 IMAD.U32 R58, R60.reuse, 0x10000, RZ ;  /* 0x000100003c3a8824 */ /* 0x040fe200078e00ff */
[----:B------:R-:W-:Y:S01]  /*4580*/  @!P0 LOP3.LUT R60, R60, 0xffff0000, RZ, 0xc0, !PT ;  /* 0xffff00003c3c8812 */ /* 0x000fe200078ec0ff */
[----:B------:R-:W-:Y:S02]  /*4590*/  @!P0 FMUL.FTZ R182, R51, R52 ;  /* 0x0000003433b68220 */ /* 0x000fe40000410000 */
[-C--:B------:R-:W-:Y:S02]  /*45a0*/  @!P0 FMUL.FTZ R5, R49, R42.reuse ;  /* 0x0000002a31058220 */ /* 0x080fe40000410000 */
        /* <DEDUP_REMOVED lines=48> */
.L_x_2534:
[----:B------:R-:W-:Y:S05]  /*48b0*/  BSYNC B0 ;  /* 0x0000000000007941 */ /* 0x000fea0003800000 */
.L_x_2533:
[----:B------:R-:W-:Y:S01]  /*48c0*/  ISETP.GE.AND P0, PT, R15, c[0x0][0x1d4], PT ;  /* 0x000075000f007a0c */ /* 0x000fe20003f06270 */
[----:B------:R-:W-:Y:S01]  /*48d0*/  @!UPT UIADD3 URZ, URZ, URZ, URZ ;  /* 0x0000003f3f3ff290 */ /* 0x000fe2000fffe03f */
[----:B------:R-:W-:Y:S11]  /*48e0*/  BSSY B0, `(.L_x_2535) ;  /* 0x0000074000007945 */ /* 0x000ff60003800000 */
[----:B------:R-:W-:-:S05]  /*48f0*/  @P0 BRA `(.L_x_2536) ;  /* 0x0000072000000947 */ /* 0x000fca0003800000 */
[----:B------:R-:W-:Y:S01]  /*4900*/  ISETP.GE.AND P2, PT, R118, c[0x0][0x1d4], PT ;  /* 0x0000750076007a0c */ /* 0x000fe20003f46270 */
[----:B------:R-:W-:Y:S01]  /*4910*/  IMAD.IADD R68, R119, 0x1, R174 ;  /* 0x0000000177447824 */ /* 0x000fe200078e02ae */
[-C--:B------:R-:W-:Y:S03]  /*4920*/  IADD3 R65, P1, P0, R156, R173.reuse, R140 ;  /* 0x000000ad9c417210 */ /* 0x080fe6000783e08c */
[----:B------:R-:W-:Y:S01]  /*4930*/  IMAD.SHL.U32 R66, R68, 0x2, RZ ;  /* 0x0000000244427824 */ /* 0x000fe200078e00ff */
[CC--:B------:R-:W-:Y:S04]  /*4940*/  IADD3.X R58, R107.reuse, R172.reuse, R134, P1, P0 ;  /* 0x000000ac6b3a7210 */ /* 0x0c0fe80000fe0486 */
        /* <DEDUP_REMOVED lines=109> */
.L_x_2536:
[----:B------:R-:W-:Y:S05]  /*5020*/  BSYNC B0 ;  /* 0x0000000000007941 */ /* 0x000fea0003800000 */
.L_x_2535:
        /* <DEDUP_REMOVED lines=120> */
.L_x_2516:
        /* <DEDUP_REMOVED lines=29> */
.L_x_2520:
[----:B------:R-:W-:Y:S05]  /*5980*/  BSYNC B1 ;  /* 0x0000000000017941 */ /* 0x000fea0003800000 */
.L_x_2515:
[C---:B------:R-:W-:Y:S01]  /*5990*/  ISETP.GT.AND P0, PT, R18.reuse, R11, PT ;  /* 0x0000000b1200720c */ /* 0x040fe20003f04270 */
[----:B------:R-:W-:Y:S01]  /*59a0*/  BSSY B0, `(.L_x_2537) ;  /* 0x0000042000007945 */ /* 0x000fe20003800000 */
[C---:B------:R-:W-:Y:S02]  /*59b0*/  ISETP.GE.AND P1, PT, R67.reuse, 0x1, PT ;  /* 0x000000014300780c */ /* 0x040fe40003f26270 */
[C---:B-12---:R-:W-:Y:S09]  /*59c0*/  IADD3 R3, R67.reuse, 0x1, RZ ;  /* 0x0000000143037810 */ /* 0x046ff20007ffe0ff */
[----:B------:R-:W-:Y:S01]  /*59d0*/  @P0 IADD3 R5, R18, -0x1, RZ ;  /* 0xffffffff12050810 */ /* 0x000fe20007ffe0ff */
        /* <DEDUP_REMOVED lines=62> */
.L_x_2538:
[----:B-1----:R-:W-:Y:S05]  /*5dc0*/  BSYNC B0 ;  /* 0x0000000000007941 */ /* 0x002fea0003800000 */
.L_x_2537:
        /* <DEDUP_REMOVED lines=33> */
.L_x_2514:
        /* <DEDUP_REMOVED lines=75> */
[CC--:B------:R-:W-:Y:S02]  /*6490*/  LEA.HI R4, R6.reuse, R89.reuse, RZ, 0x3 ;  /* 0x0000005906047211 */ /* 0x0c0fe400078f18ff */
        /* <DEDUP_REMOVED lines=10> */
[----:B------:R-:W-:Y:S01]  /*6540*/  IMAD.IADD R17, R17, 0x1, R5 ;  /* 0x0000000111117824 */ /* 0x000fe200078e0205 */
[----:B------:R-:W-:Y:S01]  /*6550*/  LOP3.LUT R197, R197, 0x1c0, RZ, 0xc0, !PT ;  /* 0x000001c0c5c57812 */ /* 0x000fe200078ec0ff */
[----:B------:R-:W-:Y:S01]  /*6560*/  IMAD.SHL.U32 R20, R188, 0x8, RZ ;  /* 0x00000008bc147824 */ /* 0x000fe200078e00ff */
[----:B------:R-:W-:Y:S01]  /*6570*/  LOP3.LUT R2, R2, 0xfffffffe, RZ, 0xc0, !PT ;  /* 0xfffffffe02027812 */ /* 0x000fe200078ec0ff */
[C---:B------:R-:W-:Y:S01]  /*6580*/  IMAD R11, R188.reuse, 0x20, R7 ;  /* 0x00000020bc0b7824 */ /* 0x040fe200078e0207 */
[----:B------:R-:W-:Y:S01]  /*6590*/  ISETP.NE.AND.EX P2, PT, RZ, c[0x0][0x34c], PT, P2 ;  /* 0x0000d300ff007a0c */ /* 0x000fe20003f45320 */
[----:B------:R-:W-:Y:S01]  /*65a0*/  IMAD.SHL.U32 R5, R188, 0x40, RZ ;  /* 0x00000040bc057824 */ /* 0x000fe200078e00ff */
[----:B------:R-:W-:Y:S01]  /*65b0*/  LOP3.LUT R10, R197, 0x38, R20, 0xf8, !PT ;  /* 0x00000038c50a7812 */ /* 0x000fe200078ef814 */
[----:B------:R-:W-:Y:S01]  /*65c0*/  IMAD.IADD R2, R3, 0x1, -R2 ;  /* 0x0000000103027824 */ /* 0x000fe200078e0a02 */
[----:B------:R-:W-:Y:S01]  /*65d0*/  SHF.R.U32.HI R197, RZ, 0x3, R197 ;  /* 0x00000003ffc57819 */ /* 0x000fe200000116c5 */
[----:B------:R-:W-:Y:S01]  /*65e0*/  IMAD.WIDE.U32 R16, R189, c[0x0][0x1b8], R16 ;  /* 0x00006e00bd107a25 */ /* 0x000fe200078e0010 */
[----:B------:R-:W-:-:S02]  /*65f0*/  IADD3 R3, R20, 0x80, RZ ;  /* 0x0000008014037810 */ /* 0x000fc40007ffe0ff */
[----:B------:R-:W-:Y:S01]  /*6600*/  LOP3.LUT R197, R10, R197, RZ, 0x3c, !PT ;  /* 0x000000c50ac57212 */ /* 0x000fe200078e3cff */
[----:B------:R-:W-:Y:S01]  /*6610*/  IMAD R10, R91, c[0x0][0x1b8], RZ ;  /* 0x00006e005b0a7a24 */ /* 0x000fe200078e02ff */
[C---:B------:R-:W-:Y:S01]  /*6620*/  ISETP.GE.AND P1, PT, R3.reuse, c[0x0][0x1d4], PT ;  /* 0x0000750003007a0c */ /* 0x040fe20003f26270 */
[----:B------:R-:W-:Y:S01]  /*6630*/  IMAD.IADD R11, R92, 0x1, R11 ;  /* 0x000000015c0b7824 */ /* 0x000fe200078e020b */
[----:B------:R-:W-:Y:S01]  /*6640*/  ISETP.GE.AND P4, PT, R3, c[0x0][0x198], PT ;  /* 0x0000660003007a0c */ /* 0x000fe20003f86270 */
[----:B------:R-:W-:Y:S01]  /*6650*/  IMAD R3, R189, c[0x0][0x1bc], R10 ;  /* 0x00006f00bd037a24 */ /* 0x000fe200078e020a */
[----:B-1----:R-:W-:Y:S01]  /*6660*/  SHF.R.S32.HI R9, RZ, 0x1f, R190 ;  /* 0x0000001fff097819 */ /* 0x002fe200000114be */
[----:B------:R-:W-:Y:S01]  /*6670*/  IMAD.MOV.U32 R24, RZ, RZ, R11 ;  /* 0x000000ffff187224 */ /* 0x000fe200078e000b */
[----:B------:R-:W-:Y:S01]  /*6680*/  LOP3.LUT R5, R5, 0x1c0, RZ, 0xc0, !PT ;  /* 0x000001c005057812 */ /* 0x000fe200078ec0ff */
[----:B------:R-:W-:Y:S01]  /*6690*/  IMAD.IADD R17, R17, 0x1, R3 ;  /* 0x0000000111117824 */ /* 0x000fe200078e0203 */
[----:B------:R-:W-:Y:S01]  /*66a0*/  SEL R13, R9, RZ, !P2 ;  /* 0x000000ff090d7207 */ /* 0x000fe20005000000 */
[----:B------:R-:W-:Y:S01]  /*66b0*/  @P3 IMAD.HI.U32 R3, R11, c[0x0][0x2c8], RZ ;  /* 0x0000b2000b033a27 */ /* 0x000fe200078e00ff */
[----:B------:R-:W-:-:S02]  /*66c0*/  SEL R14, R190, RZ, !P2 ;  /* 0x000000ffbe0e7207 */ /* 0x000fc40005000000 */
[----:B------:R-:W-:Y:S01]  /*66d0*/  LOP3.LUT R4, R5, 0x8, R4, 0xf8, !PT ;  /* 0x0000000805047812 */ /* 0x000fe200078ef804 */
[----:B------:R-:W-:Y:S01]  /*66e0*/  IMAD R13, R13, c[0x0][0x1c0], RZ ;  /* 0x000070000d0d7a24 */ /* 0x000fe200078e02ff */
[----:B------:R-:W-:Y:S02]  /*66f0*/  SHF.R.U32.HI R5, RZ, 0x3, R5 ;  /* 0x00000003ff057819 */ /* 0x000fe40000011605 */
[----:B------:R-:W-:Y:S01]  /*6700*/  @P3 SHF.R.U32.HI R24, RZ, c[0x0][0x2cc], R3 ;  /* 0x0000b300ff183a19 */ /* 0x000fe20000011603 */
[----:B------:R-:W-:Y:S01]  /*6710*/  IMAD R13, R14, c[0x0][0x1c4], R13 ;  /* 0x000071000e0d7a24 */ /* 0x000fe200078e020d */
[----:B------:R-:W-:Y:S01]  /*6720*/  LOP3.LUT R22, R22, 0xfffffff0, RZ, 0xc0, !PT ;  /* 0xfffffff016167812 */ /* 0x000fe200078ec0ff */
[----:B------:R-:W-:Y:S01]  /*6730*/  IMAD.WIDE.U32 R14, R14, c[0x0][0x1c0], R16 ;  /* 0x000070000e0e7a25 */ /* 0x000fe200078e0010 */
[----:B------:R-:W-:Y:S02]  /*6740*/  LOP3.LUT R5, R4, R5, RZ, 0x3c, !PT ;  /* 0x0000000504057212 */ /* 0x000fe400078e3cff */
[----:B------:R-:W-:Y:S01]  /*6750*/  SHF.R.S32.HI R4, RZ, 0x1f, R0 ;  /* 0x0000001fff047819 */ /* 0x000fe20000011400 */
[----:B------:R-:W-:Y:S01]  /*6760*/  IMAD.MOV R12, RZ, RZ, -R24 ;  /* 0x000000ffff0c7224 */ /* 0x000fe200078e0a18 */
[----:B------:R-:W-:Y:S01]  /*6770*/  IADD3 R17, P2, R7, R0, RZ ;  /* 0x0000000007117210 */ /* 0x000fe20007f5e0ff */
[----:B------:R-:W-:Y:S01]  /*6780*/  IMAD.IADD R22, R89, 0x1, -R22 ;  /* 0x0000000159167824 */ /* 0x000fe200078e0a16 */
[----:B------:R-:W-:Y:S01]  /*6790*/  SHF.R.S32.HI R3, RZ, 0x1f, R24 ;  /* 0x0000001fff037819 */ /* 0x000fe20000011418 */
[----:B------:R-:W-:Y:S01]  /*67a0*/  IMAD R12, R12, c[0x0][0x2c4], R11 ;  /* 0x0000b1000c0c7a24 */ /* 0x000fe200078e020b */
[----:B------:R-:W-:Y:S01]  /*67b0*/  LEA.HI.X.SX32 R4, R7, R4, 0x1, P2 ;  /* 0x0000000407047211 */ /* 0x000fe200010f0eff */
[----:B------:R-:W-:Y:S01]  /*67c0*/  IMAD.IADD R15, R15, 0x1, R13 ;  /* 0x000000010f0f7824 */ /* 0x000fe200078e020d */
[----:B------:R-:W-:Y:S01]  /*67d0*/  SHF.R.S32.HI R11, RZ, 0x1f, R22 ;  /* 0x0000001fff0b7819 */ /* 0x000fe20000011416 */
[----:B------:R-:W-:Y:S01]  /*67e0*/  IMAD R3, R3, c[0x0][0x1b0], RZ ;  /* 0x00006c0003037a24 */ /* 0x000fe200078e02ff */
[----:B------:R-:W-:Y:S01]  /*67f0*/  SHF.R.S32.HI R13, RZ, 0x1f, R12 ;  /* 0x0000001fff0d7819 */ /* 0x000fe2000001140c */
[C---:B------:R-:W-:Y:S01]  /*6800*/  IMAD R16, R4.reuse, c[0x0][0x1e0], RZ ;  /* 0x0000780004107a24 */ /* 0x040fe200078e02ff */
[----:B------:R-:W-:Y:S01]  /*6810*/  SHF.R.S32.HI R21, RZ, 0x1f, R20 ;  /* 0x0000001fff157819 */ /* 0x000fe20000011414 */
[----:B------:R-:W-:Y:S01]  /*6820*/  IMAD R0, R4, c[0x0][0x208], RZ ;  /* 0x0000820004007a24 */ /* 0x000fe200078e02ff */
[----:B------:R-:W-:Y:S01]  /*6830*/  LEA.HI R4, R11, R22, RZ, 0x3 ;  /* 0x000000160b047211 */ /* 0x000fe200078f18ff */
[C---:B------:R-:W-:Y:S01]  /*6840*/  IMAD R3, R24.reuse, c[0x0][0x1b4], R3 ;  /* 0x00006d0018037a24 */ /* 0x040fe200078e0203 */
[----:B------:R-:W-:Y:S01]  /*6850*/  ISETP.NE.U32.AND P2, PT, RZ, c[0x0][0x350], PT ;  /* 0x0000d400ff007a0c */ /* 0x000fe20003f45070 */
[----:B------:R-:W-:Y:S01]  /*6860*/  IMAD.WIDE.U32 R24, R24, c[0x0][0x1b0], R14 ;  /* 0x00006c0018187a25 */ /* 0x000fe200078e000e */
[----:B------:R-:W-:-:S02]  /*6870*/  LOP3.LUT R15, R4, 0xfffffff8, RZ, 0xc0, !PT ;  /* 0xfffffff8040f7812 */ /* 0x000fc400078ec0ff */
[-C--:B------:R-:W-:Y:S01]  /*6880*/  LEA.HI R14, R6, R89.reuse, RZ, 0x6 ;  /* 0x00000059060e7211 */ /* 0x080fe200078f30ff */
[----:B------:R-:W-:Y:S01]  /*6890*/  IMAD.IADD R25, R25, 0x1, R3 ;  /* 0x0000000119197824 */ /* 0x000fe200078e0203 */
[----:B------:R-:W-:Y:S01]  /*68a0*/  ISETP.NE.AND.EX P2, PT, RZ, c[0x0][0x354], PT, P2 ;  /* 0x0000d500ff007a0c */ /* 0x000fe20003f45320 */
[----:B------:R-:W-:Y:S01]  /*68b0*/  IMAD.IADD R3, R22, 0x1, -R15 ;  /* 0x0000000116037824 */ /* 0x000fe200078e0a0f */
[----:B------:R-:W-:Y:S01]  /*68c0*/  LOP3.LUT P5, RZ, R188, 0x2, RZ, 0xc0, !PT ;  /* 0x00000002bcff7812 */ /* 0x000fe200078ac0ff */
[----:B------:R-:W-:Y:S01]  /*68d0*/  IMAD R13, R13, c[0x0][0x1a8], RZ ;  /* 0x00006a000d0d7a24 */ /* 0x000fe200078e02ff */
[----:B------:R-:W-:Y:S01]  /*68e0*/  LOP3.LUT R191, R191, 0xfffffffe, RZ, 0xc0, !PT ;  /* 0xfffffffebfbf7812 */ /* 0x000fe200078ec0ff */
[----:B------:R-:W-:Y:S01]  /*68f0*/  IMAD.SHL.U32 R14, R14, 0x8, RZ ;  /* 0x000000080e0e7824 */ /* 0x000fe200078e00ff */
[----:B------:R-:W-:Y:S01]  /*6900*/  LEA.HI R80, R6, R89, RZ, 0x5 ;  /* 0x0000005906507211 */ /* 0x000fe200078f28ff */
[C---:B------:R-:W-:Y:S01]  /*6910*/  IMAD R13, R12.reuse, c[0x0][0x1ac], R13 ;  /* 0x00006b000c0d7a24 */ /* 0x040fe200078e020d */
[----:B------:R-:W-:Y:S01]  /*6920*/  @P1 LOP3.LUT R191, R191, 0x1, RZ, 0xfc, !PT ;  /* 0x00000001bfbf1812 */ /* 0x000fe200078efcff */
[----:B------:R-:W-:Y:S01]  /*6930*/  IMAD.WIDE.U32 R24, R12, c[0x0][0x1a8], R24 ;  /* 0x00006a000c187a25 */ /* 0x000fe200078e0018 */
[----:B------:R-:W-:-:S02]  /*6940*/  LOP3.LUT R197, R197, 0xfffffe00, R14, 0xf8, !PT ;  /* 0xfffffe00c5c57812 */ /* 0x000fc400078ef80e */
[----:B------:R-:W-:Y:S01]  /*6950*/  LOP3.LUT R191, R191, 0xfffffffb, RZ, 0xc0, !PT ;  /* 0xfffffffbbfbf7812 */ /* 0x000fe200078ec0ff */
[C---:B------:R-:W-:Y:S01]  /*6960*/  IMAD R5, R2.reuse, 0x200, R5 ;  /* 0x0000020002057824 */ /* 0x040fe200078e0205 */
[----:B------:R-:W-:Y:S01]  /*6970*/  P2R R10, PR, RZ, 0x10 ;  /* 0x00000010ff0a7803 */ /* 0x000fe20000000000 */
[----:B------:R-:W-:Y:S01]  /*6980*/  IMAD.SHL.U32 R2, R2, 0x8, RZ ;  /* 0x0000000802027824 */ /* 0x000fe200078e00ff */
[----:B------:R-:W-:Y:S01]  /*6990*/  @P5 LOP3.LUT R191, R191, 0x4, RZ, 0xfc, !PT ;  /* 0x00000004bfbf5812 */ /* 0x000fe200078efcff */
[C---:B------:R-:W-:Y:S01]  /*69a0*/  IMAD R11, R17.reuse, c[0x0][0x1e4], R16 ;  /* 0x00007900110b7a24 */ /* 0x040fe200078e0210 */
[----:B------:R-:W-:Y:S01]  /*69b0*/  LOP3.LUT P1, RZ, R188, 0x4, RZ, 0xc0, !PT ;  /* 0x00000004bcff7812 */ /* 0x000fe2000782c0ff */
[C---:B------:R-:W-:Y:S01]  /*69c0*/  IMAD R0, R17.reuse, c[0x0][0x20c], R0 ;  /* 0x0000830011007a24 */ /* 0x040fe200078e0200 */
[----:B------:R-:W-:Y:S01]  /*69d0*/  SHF.R.S32.HI R82, RZ, 0x5, R80 ;  /* 0x00000005ff527819 */ /* 0x000fe20000011450 */
[----:B------:R-:W-:Y:S01]  /*69e0*/  IMAD.WIDE.U32 R18, R17, c[0x0][0x1e0], R20 ;  /* 0x0000780011127a25 */ /* 0x000fe200078e0014 */
[----:B------:R-:W-:-:S03]  /*69f0*/  ISETP.GE.AND P6, PT, R20, c[0x0][0x1d4], PT ;  /* 0x0000750014007a0c */ /* 0x000fc60003fc6270 */
        /* <DEDUP_REMOVED lines=72> */
.L_x_2542:
[----:B------:R-:W-:Y:S05]  /*6e80*/  BSYNC B0 ;  /* 0x0000000000007941 */ /* 0x000fea0003800000 */
.L_x_2541:
        /* <DEDUP_REMOVED lines=22> */
.L_x_2544:
[----:B------:R-:W-:Y:S05]  /*6ff0*/  BSYNC B0 ;  /* 0x0000000000007941 */ /* 0x000fea0003800000 */
.L_x_2543:
        /* <DEDUP_REMOVED lines=22> */
.L_x_2546:
[----:B------:R-:W-:Y:S05]  /*7160*/  BSYNC B0 ;  /* 0x0000000000007941 */ /* 0x000fea0003800000 */
.L_x_2545:
        /* <DEDUP_REMOVED lines=110> */
.L_x_2547:
[----:B------:R-:W-:Y:S01]  /*7850*/  ISETP.LT.AND P0, PT, RZ, c[0x0][0x27c], PT ;  /* 0x00009f00ff007a0c */ /* 0x000fe20003f01270 */
[----:B------:R-:W0:Y:S01]  /*7860*/  LDGDEPBAR ;  /* 0x00000000000079af */ /* 0x000e220000000000 */
[----:B------:R-:W-:Y:S01]  /*7870*/  IMAD R0, R82, 0x400, R3 ;  /* 0x0000040052007824 */ /* 0x000fe200078e0203 */
[----:B------:R-:W-:-:S10]  /*7880*/  ISETP.NE.AND P3, PT, R187, 0x1, PT ;  /* 0x00000001bb00780c */ /* 0x000fd40003f65270 */
[----:B------:R-:W-:Y:S05]  /*7890*/  @P0 BRA `(.L_x_2548) ;  /* 0x0000002000000947 */ /* 0x000fea0003800000 */
[----:B------:R-:W-:-:S04]  /*78a0*/  DEPBAR.LE SB0, 0x3 ;  /* 0x000080c00000791a */ /* 0x000fc80000000000 */
[----:B------:R-:W-:Y:S05]  /*78b0*/  BRA `(.L_x_2549) ;  /* 0x0000763000007947 */ /* 0x000fea0003800000 */
.L_x_2548:
        /* <DEDUP_REMOVED lines=120> */
.L_x_2552:
[----:B--2---:R-:W-:Y:S05]  /*8040*/  BSYNC B0 ;  /* 0x0000000000007941 */ /* 0x004fea0003800000 */
.L_x_2551:
        /* <DEDUP_REMOVED lines=129> */
.L_x_2554:
[----:B---3--:R-:W-:Y:S05]  /*8860*/  BSYNC B0 ;  /* 0x0000000000007941 */ /* 0x008fea0003800000 */
.L_x_2553:
        /* <DEDUP_REMOVED lines=118> */
.L_x_2558:
[----:B------:R-:W-:Y:S05]  /*8fd0*/  BSYNC B0 ;  /* 0x0000000000007941 */ /* 0x000fea0003800000 */
.L_x_2557:
        /* <DEDUP_REMOVED lines=50> */
.L_x_2560:
[----:B------:R-:W-:Y:S05]  /*9300*/  BSYNC B0 ;  /* 0x0000000000007941 */ /* 0x000fea0003800000 */
.L_x_2559:
        /* <DEDUP_REMOVED lines=50> */
.L_x_2562:
[----:B------:R-:W-:Y:S05]  /*9630*/  BSYNC B0 ;  /* 0x0000000000007941 */ /* 0x000fea0003800000 */
.L_x_2561:
        /* <DEDUP_REMOVED lines=50> */
.L_x_2564:
[----:B------:R-:W-:Y:S05]  /*9960*/  BSYNC B0 ;  /* 0x0000000000007941 */ /* 0x000fea0003800000 */
.L_x_2563:
        /* <DEDUP_REMOVED lines=50> */
.L_x_2566:
[----:B------:R-:W-:Y:S05]  /*9c90*/  BSYNC B0 ;  /* 0x0000000000007941 */ /* 0x000fea0003800000 */
.L_x_2565:
        /* <DEDUP_REMOVED lines=49> */
.L_x_2556:
[----:B------:R-:W-:Y:S05]  /*9fb0*/  BSYNC B1 ;  /* 0x0000000000017941 */ /* 0x000fea0003800000 */
.L_x_2555:
        /* <DEDUP_REMOVED lines=52> */
.L_x_2569:
[----:B------:R-:W-:Y:S05]  /*a300*/  BSYNC B0 ;  /* 0x0000000000007941 */ /* 0x000fea0003800000 */
.L_x_2568:
        /* <DEDUP_REMOVED lines=50> */
.L_x_2571:
[----:B------:R-:W-:Y:S05]  /*a630*/  BSYNC B0 ;  /* 0x0000000000007941 */ /* 0x000fea0003800000 */
.L_x_2570:
        /* <DEDUP_REMOVED lines=50> */
.L_x_2573:
[----:B------:R-:W-:Y:S05]  /*a960*/  BSYNC B0 ;  /* 0x0000000000007941 */ /* 0x000fea0003800000 */
.L_x_2572:
        /* <DEDUP_REMOVED lines=50> */
.L_x_2575:
[----:B------:R-:W-:Y:S05]  /*ac90*/  BSYNC B0 ;  /* 0x0000000000007941 */ /* 0x000fea0003800000 */
.L_x_2574:
        /* <DEDUP_REMOVED lines=50> */
.L_x_2577:
[----:B------:R-:W-:Y:S05]  /*afc0*/  BSYNC B0 ;  /* 0x0000000000007941 */ /* 0x000fea0003800000 */
.L_x_2576:
        /* <DEDUP_REMOVED lines=50> */
.L_x_2550:
        /* <DEDUP_REMOVED lines=73> */
.L_x_2579:
[----:B--2---:R-:W-:Y:S05]  /*b780*/  BSYNC B0 ;  /* 0x0000000000007941 */ /* 0x004fea0003800000 */
.L_x_2578:
        /* <DEDUP_REMOVED lines=102> */
.L_x_2581:
[----:B--2-4-:R-:W-:Y:S05]  /*bdf0*/  BSYNC B0 ;  /* 0x0000000000007941 */ /* 0x014fea0003800000 */
.L_x_2580:
        /* <DEDUP_REMOVED lines=168> */
.L_x_2585:
[----:B------:R-:W-:Y:S05]  /*c880*/  BSYNC B0 ;  /* 0x0000000000007941 */ /* 0x000fea0003800000 */
.L_x_2584:
        /* <DEDUP_REMOVED lines=122> */
.L_x_2587:
[----:B------:R-:W-:Y:S05]  /*d030*/  BSYNC B0 ;  /* 0x0000000000007941 */ /* 0x000fea0003800000 */
.L_x_2586:
        /* <DEDUP_REMOVED lines=121> */
.L_x_2583:
[----:B------:R-:W-:Y:S05]  /*d7d0*/  BSYNC B1 ;  /* 0x0000000000017941 */ /* 0x000fea0003800000 */
.L_x_2582:
        /* <DEDUP_REMOVED lines=119> */
.L_x_2589:
[----:B------:R-:W-:Y:S05]  /*df50*/  BSYNC B0 ;  /* 0x0000000000007941 */ /* 0x000fea0003800000 */
.L_x_2588:
        /* <DEDUP_REMOVED lines=37> */
[----:B------:R-:W-:Y:S01]  /*e1b0*/  PRMT R79, R79, 0x5410, R28 ;  /* 0x000054104f4f7816 */ /* 0x000fe2000000001c */
[----:B------:R-:W2:Y:S01]  /*e1c0*/  LDS.128 R8, [R36+0x18100] ;  /* 0x0181000024087984 */ /* 0x000ea20000000c00 */
[----:B------:R-:W-:-:S02]  /*e1d0*/  PRMT R78, R78, 0x5410, R29 ;  /* 0x000054104e4e7816 */ /* 0x000fc4000000001d */
[----:B------:R-:W-:Y:S02]  /*e1e0*/  SHF.R.U64 R34, R34, 0x10, R35 ;  /* 0x0000001022227819 */ /* 0x000fe40000001223 */
[--C-:B------:R-:W-:Y:S01]  /*e1f0*/  SHF.R.U64 R30, R30, 0x10, R31.reuse ;  /* 0x000000101e1e7819 */ /* 0x100fe2000000121f */
[----:B------:R-:W-:Y:S01]  /*e200*/  IMAD.U32 R41, R78, 0x10000, RZ ;  /* 0x000100004e297824 */ /* 0x000fe200078e00ff */
[----:B------:R-:W-:Y:S02]  /*e210*/  SHF.R.U32.HI R38, RZ, 0x10, R31 ;  /* 0x00000010ff267819 */ /* 0x000fe4000001161f */
[----:B------:R-:W-:Y:S02]  /*e220*/  SHF.R.U32.HI R35, RZ, 0x10, R35 ;  /* 0x00000010ff237819 */ /* 0x000fe40000011623 */
[----:B------:R-:W-:Y:S02]  /*e230*/  PRMT R85, R85, 0x5410, R32 ;  /* 0x0000541055557816 */ /* 0x000fe40000000020 */
[----:B------:R-:W-:-:S02]  /*e240*/  PRMT R84, R84, 0x5410, R33 ;  /* 0x0000541054547816 */ /* 0x000fc40000000021 */
[----:B------:R-:W-:Y:S01]  /*e250*/  PRMT R86, R86, 0x5410, R35 ;  /* 0x0000541056567816 */ /* 0x000fe20000000023 */
        /* <DEDUP_REMOVED lines=33> */
[----:B------:R-:W-:Y:S02]  /*e470*/  IMAD.U32 R42, R81, 0x10000, RZ ;  /* 0x00010000512a7824 */ /* 0x000fe400078e00ff */
[----:B------:R-:W-:-:S02]  /*e480*/  FFMA.FTZ R15, R28, R79, R15 ;  /* 0x0000004f1c0f7223 */ /* 0x000fc4000001000f */
[----:B------:R-:W-:Y:S02]  /*e490*/  FFMA.FTZ R29, R12, R9, -R29 ;  /* 0x000000090c1d7223 */ /* 0x000fe4000001081d */
[C---:B------:R-:W-:Y:S01]  /*e4a0*/  IMAD.U32 R28, R86.reuse, 0x10000, RZ ;  /* 0x00010000561c7824 */ /* 0x040fe200078e00ff */
[----:B------:R-:W-:Y:S01]  /*e4b0*/  LOP3.LUT R86, R86, 0xffff0000, RZ, 0xc0, !PT ;  /* 0xffff000056567812 */ /* 0x000fe200078ec0ff */
[----:B------:R-:W-:Y:S02]  /*e4c0*/  FFMA.FTZ R9, R12, R41, R8 ;  /* 0x000000290c097223 */ /* 0x000fe40000010008 */
[C---:B------:R-:W-:Y:S02]  /*e4d0*/  FMUL.FTZ R8, R34.reuse, R42 ;  /* 0x0000002a22087220 */ /* 0x040fe40000410000 */
[-C--:B------:R-:W-:Y:S02]  /*e4e0*/  FMUL.FTZ R34, R34, R28.reuse ;  /* 0x0000001c22227220 */ /* 0x080fe40000410000 */
[----:B------:R-:W-:-:S02]  /*e4f0*/  FFMA.FTZ R28, R13, R28, -R8 ;  /* 0x0000001c0d1c7223 */ /* 0x000fc40000010808 */
[C---:B------:R-:W-:Y:S01]  /*e500*/  IMAD.U32 R12, R83.reuse, 0x10000, RZ ;  /* 0x00010000530c7824 */ /* 0x040fe200078e00ff */
[----:B------:R-:W-:Y:S01]  /*e510*/  LOP3.LUT R83, R83, 0xffff0000, RZ, 0xc0, !PT ;  /* 0xffff000053537812 */ /* 0x000fe200078ec0ff */
[C---:B------:R-:W-:Y:S02]  /*e520*/  FMUL.FTZ R8, R40.reuse, R78 ;  /* 0x0000004e28087220 */ /* 0x040fe40000410000 */
[C---:B------:R-:W-:Y:S01]  /*e530*/  IMAD.U32 R41, R87.reuse, 0x10000, RZ ;  /* 0x0001000057297824 */ /* 0x040fe200078e00ff */
[----:B------:R-:W-:Y:S01]  /*e540*/  LOP3.LUT R87, R87, 0xffff0000, RZ, 0xc0, !PT ;  /* 0xffff000057577812 */ /* 0x000fe200078ec0ff */
[----:B------:R-:W-:Y:S02]  /*e550*/  FMUL.FTZ R40, R40, R84 ;  /* 0x0000005428287220 */ /* 0x000fe40000410000 */
[----:B------:R-:W-:Y:S02]  /*e560*/  FFMA.FTZ R42, R13, R42, R34 ;  /* 0x0000002a0d2a7223 */ /* 0x000fe40000010022 */
[----:B------:R-:W-:-:S02]  /*e570*/  FMUL.FTZ R13, R39, R12 ;  /* 0x0000000c270d7220 */ /* 0x000fc40000410000 */
[----:B------:R-:W-:Y:S01]  /*e580*/  FFMA.FTZ R84, R31, R84, -R8 ;  /* 0x000000541f547223 */ /* 0x000fe20000010808 */
[----:B------:R-:W-:Y:S01]  /*e590*/  LOP3.LUT R8, R81, 0xffff0000, RZ, 0xc0, !PT ;  /* 0xffff000051087812 */ /* 0x000fe200078ec0ff */
[C---:B------:R-:W-:Y:S01]  /*e5a0*/  IMAD.U32 R30, R14.reuse, 0x10000, RZ ;  /* 0x000100000e1e7824 */ /* 0x040fe200078e00ff */
        /* <DEDUP_REMOVED lines=11> */
[----:B------:R-:W-:-:S02]  /*e660*/  FFMA.FTZ R40, R31, R78, R40 ;  /* 0x0000004e1f287223 */ /* 0x000fc40000010028 */
[----:B------:R-:W-:Y:S01]  /*e670*/  FFMA.FTZ R34, R14, R83, R34 ;  /* 0x000000530e227223 */ /* 0x000fe20000010022 */
[----:B------:R-:W-:Y:S01]  /*e680*/  F2FP.BF16.PACK_AB R14, R30, R41 ;  /* 0x000000291e0e723e */ /* 0x000fe200000010ff */
[----:B------:R-:W-:Y:S01]  /*e690*/  FFMA.FTZ R33, R33, R8, R12 ;  /* 0x0000000821217223 */ /* 0x000fe2000001000c */
[----:B------:R-:W-:Y:S02]  /*e6a0*/  F2FP.BF16.PACK_AB R8, R15, R32 ;  /* 0x000000200f08723e */ /* 0x000fe400000010ff */
[----:B------:R-:W-:Y:S02]  /*e6b0*/  F2FP.BF16.PACK_AB R12, R35, R10 ;  /* 0x0000000a230c723e */ /* 0x000fe400000010ff */
[----:B------:R-:W-:Y:S02]  /*e6c0*/  F2FP.BF16.PACK_AB R15, R11, R28 ;  /* 0x0000001c0b0f723e */ /* 0x000fe400000010ff */
[----:B------:R-:W-:Y:S02]  /*e6d0*/  F2FP.BF16.PACK_AB R9, R40, R9 ;  /* 0x000000092809723e */ /* 0x000fe400000010ff */
[----:B------:R-:W-:Y:S01]  /*e6e0*/  F2FP.BF16.PACK_AB R10, R34, R39 ;  /* 0x00000027220a723e */ /* 0x000fe200000010ff */
[----:B------:R1:W-:Y:S01]  /*e6f0*/  STS.128 [R37+0x18100], R12 ;  /* 0x0181000c25007388 */ /* 0x0003e20000000c00 */
[----:B------:R-:W-:-:S05]  /*e700*/  F2FP.BF16.PACK_AB R11, R33, R42 ;  /* 0x0000002a210b723e */ /* 0x000fca00000010ff */
[----:B------:R1:W-:Y:S02]  /*e710*/  STS.128 [R36+0x18100], R8 ;  /* 0x0181000824007388 */ /* 0x0003e40000000c00 */
.L_x_2591:
[----:B------:R-:W-:Y:S05]  /*e720*/  BSYNC B0 ;  /* 0x0000000000007941 */ /* 0x000fea0003800000 */
.L_x_2590:
        /* <DEDUP_REMOVED lines=123> */
.L_x_2567:
[----:B------:R-:W-:Y:S05]  /*eee0*/  BSYNC B2 ;  /* 0x0000000000027941 */ /* 0x000fea0003800000 */
.L_x_2549:
[----:B------:R-:W-:Y:S01]  /*eef0*/  IADD3 R211, R95, -0x2, RZ ;  /* 0xfffffffe5fd37810 */ /* 0x000fe20007ffe0ff */
[----:B------:R-:W-:-:S04]  /*ef00*/  DEPBAR.LE SB0, 0x2 ;  /* 0x000080800000791a */ /* 0x000fc80000000000 */
[----:B-1----:R-:W-:Y:S01]  /*ef10*/  @P2 SHF.R.S32.HI R8, RZ, 0x1f, R211 ;  /* 0x0000001fff082819 */ /* 0x002fe200000114d3 */
[----:B------:R-:W-:Y:S01]  /*ef20*/  @P2 IMAD R26, R26, R211, RZ ;  /* 0x000000d31a1a2224 */ /* 0x000fe200078e02ff */
[----:B------:R-:W-:Y:S01]  /*ef30*/  LEA R185, R0, 0x18100, 0x1 ;  /* 0x0001810000b97811 */ /* 0x000fe200078e08ff */
[----:B------:R-:W-:Y:S01]  /*ef40*/  @P2 IMAD.WIDE.U32 R10, R211, R27, R202 ;  /* 0x0000001bd30a2225 */ /* 0x000fe200078e00ca */
[----:B------:R-:W-:Y:S01]  /*ef50*/  LEA.HI R6, R6, R89, RZ, 0x2 ;  /* 0x0000005906067211 */ /* 0x000fe200078f10ff */
[----:B------:R-:W-:Y:S02]  /*ef60*/  UMOV UR5, 0x1 ;  /* 0x0000000100057882 */ /* 0x000fe40000000000 */
[----:B------:R-:W-:Y:S01]  /*ef70*/  @P2 IMAD R8, R8, R27, R26 ;  /* 0x0000001b08082224 */ /* 0x000fe200078e021a */
[----:B------:R-:W-:Y:S01]  /*ef80*/  @P2 LEA R46, P0, R10, c[0x0][0x1f8], 0x1 ;  /* 0x00007e000a2e2a11 */ /* 0x000fe200078008ff */
[----:B------:R-:W-:Y:S01]  /*ef90*/  IMAD.SHL.U32 R52, R0, 0x2, RZ ;  /* 0x0000000200347824 */ /* 0x000fe200078e00ff */
[----:B------:R-:W-:Y:S01]  /*efa0*/  BAR.SYNC.DEFER_BLOCKING 0x0 ;  /* 0x0000000000007b1d */ /* 0x000fe20000010000 */
[----:B------:R-:W-:Y:S01]  /*efb0*/  @P2 IMAD.IADD R8, R11, 0x1, R8 ;  /* 0x000000010b082824 */ /* 0x000fe200078e0208 */
[----:B------:R-:W-:Y:S01]  /*efc0*/  LOP3.LUT R6, R6, 0xfffffffc, RZ, 0xc0, !PT ;  /* 0xfffffffc06067812 */ /* 0x000fe200078ec0ff */
[----:B------:R-:W-:-:S02]  /*efd0*/  IMAD.SHL.U32 R183, R5, 0x2, RZ ;  /* 0x0000000205b77824 */ /* 0x000fc400078e00ff */
[----:B------:R-:W-:Y:S01]  /*efe0*/  IMAD.MOV.U32 R184, RZ, RZ, 0x20 ;  /* 0x00000020ffb87424 */ /* 0x000fe200078e00ff */
[----:B------:R-:W-:Y:S01]  /*eff0*/  @P2 LEA.HI.X R47, R10, c[0x0][0x1fc], R8, 0x1, P0 ;  /* 0x00007f000a2f2a11 */ /* 0x000fe200000f0c08 */
[----:B------:R-:W-:Y:S01]  /*f000*/  IMAD.SHL.U32 R182, R2, 0x2, RZ ;  /* 0x0000000202b67824 */ /* 0x000fe200078e00ff */
[----:B------:R-:W-:Y:S01]  /*f010*/  @P2 IADD3 R44, P0, R25, R46, RZ ;  /* 0x0000002e192c2210 */ /* 0x000fe20007f1e0ff */
[----:B------:R-:W-:Y:S02]  /*f020*/  IMAD.MOV.U32 R0, RZ, RZ, 0x40 ;  /* 0x00000040ff007424 */ /* 0x000fe400078e00ff */
[----:B------:R-:W-:Y:S02]  /*f030*/  IMAD.IADD R5, R185, 0x1, R182 ;  /* 0x00000001b9057824 */ /* 0x000fe400078e02b6 */
[----:B------:R-:W-:Y:S01]  /*f040*/  @P2 IMAD.X R45, R24, 0x1, R47, P0 ;  /* 0x00000001182d2824 */ /* 0x000fe200000e062f */
[----:B------:R-:W-:Y:S01]  /*f050*/  LOP3.LUT P0, RZ, R188, 0x2, RZ, 0xc0, !PT ;  /* 0x00000002bcff7812 */ /* 0x000fe2000780c0ff */
[----:B------:R-:W-:Y:S01]  /*f060*/  IMAD R181, R4, 0x2, R185 ;  /* 0x0000000204b57824 */ /* 0x000fe200078e02b9 */
[----:B------:R-:W-:Y:S01]  /*f070*/  SEL R177, R0, 0xffffffc0, !P1 ;  /* 0xffffffc000b17807 */ /* 0x000fe20004800000 */
[----:B------:R-:W-:Y:S01]  /*f080*/  IMAD R180, R4, 0x2, R5 ;  /* 0x0000000204b47824 */ /* 0x000fe200078e0205 */
[----:B------:R-:W-:Y:S01]  /*f090*/  SEL R184, R184, 0xffffffe0, !P0 ;  /* 0xffffffe0b8b87807 */ /* 0x000fe20004000000 */
[----:B------:R-:W-:-:S02]  /*f0a0*/  IMAD.SHL.U32 R135, R3, 0x2, RZ ;  /* 0x0000000203877824 */ /* 0x000fc400078e00ff */
[C---:B------:R-:W-:Y:S02]  /*f0b0*/  IMAD.IADD R2, R183.reuse, 0x1, R177 ;  /* 0x00000001b7027824 */ /* 0x040fe400078e02b1 */
[----:B------:R-:W-:Y:S01]  /*f0c0*/  IMAD.IADD R84, R183, 0x1, R184 ;  /* 0x00000001b7547824 */ /* 0x000fe200078e02b8 */
[----:B------:R-:W-:Y:S01]  /*f0d0*/  LDSM.16.M88.4 R52, [R52+0x18100] ;  /* 0x018100003434783b */ /* 0x000fe20000000200 */
[--C-:B------:R-:W-:Y:S02]  /*f0e0*/  IMAD R134, R4, 0x2, R135.reuse ;  /* 0x0000000204867824 */ /* 0x100fe400078e0287 */
[----:B------:R-:W-:Y:S01]  /*f0f0*/  IMAD.IADD R0, R177, 0x1, R84 ;  /* 0x00000001b1007824 */ /* 0x000fe200078e0254 */
[----:B------:R-:W1:Y:S01]  /*f100*/  LDSM.16.M88.4 R24, [R183+0xc100] ;  /* 0x00c10000b718783b */ /* 0x000e620000000200 */
[C---:B------:R-:W-:Y:S02]  /*f110*/  IMAD.IADD R165, R182.reuse, 0x1, R134 ;  /* 0x00000001b6a57824 */ /* 0x040fe400078e0286 */
[----:B------:R-:W-:Y:S01]  /*f120*/  IMAD.IADD R173, R182, 0x1, R135 ;  /* 0x00000001b6ad7824 */ /* 0x000fe200078e0287 */
[----:B------:R-:W2:Y:S03]  /*f130*/  LDSM.16.M88.4 R16, [R183+0xc900] ;  /* 0x00c90000b710783b */ /* 0x000ea60000000200 */
[----:B------:R-:W-:Y:S01]  /*f140*/  IMAD R4, R4, 0x2, R173 ;  /* 0x0000000204047824 */ /* 0x000fe200078e02ad */
[----:B------:R-:W3:Y:S04]  /*f150*/  LDSM.16.M88.4 R60, [R183+0xd100] ;  /* 0x00d10000b73c783b */ /* 0x000ee80000000200 */
[----:B------:R-:W5:Y:S04]  /*f160*/  LDSM.16.M88.4 R32, [R183+0xd900] ;  /* 0x00d90000b720783b */ /* 0x000f680000000200 */
[----:B------:R-:W-:Y:S04]  /*f170*/  LDSM.16.M88.4 R8, [R5] ;  /* 0x000000000508783b */ /* 0x000fe80000000200 */
[----:B------:R-:W4:Y:S04]  /*f180*/  LDSM.16.M88.4 R36, [R84+0xc100] ;  /* 0x00c100005424783b */ /* 0x000f280000000200 */
[----:B------:R-:W3:Y:S04]  /*f190*/  LDSM.16.M88.4 R12, [R84+0xc900] ;  /* 0x00c90000540c783b */ /* 0x000ee80000000200 */
[----:B------:R-:W4:Y:S01]  /*f1a0*/  LDSM.16.M88.4 R40, [R84+0xd100] ;  /* 0x00d100005428783b */ /* 0x000f220000000200 */
[C---:B-1----:R-:W-:Y:S08]  /*f1b0*/  HMMA.16816.F32.BF16 R28, R52.reuse, R24, RZ ;  /* 0x00000018341c723c */ /* 0x042ff000000418ff */
[C---:B------:R-:W-:Y:S08]  /*f1c0*/  HMMA.16816.F32.BF16 R24, R52.reuse, R26, RZ ;  /* 0x0000001a3418723c */ /* 0x040ff000000418ff */
[C---:B--2-4-:R-:W-:Y:S08]  /*f1d0*/  HMMA.16816.F32.BF16 R20, R52.reuse, R16, RZ ;  /* 0x000000103414723c */ /* 0x054ff000000418ff */
[C---:B---3--:R-:W-:Y:S08]  /*f1e0*/  HMMA.16816.F32.BF16 R64, R52.reuse, R60, RZ ;  /* 0x0000003c3440723c */ /* 0x048ff000000418ff */
[C---:B------:R-:W-:Y:S08]  /*f1f0*/  HMMA.16816.F32.BF16 R16, R52.reuse, R18, RZ ;  /* 0x000000123410723c */ /* 0x040ff000000418ff */
[C---:B------:R-:W-:Y:S08]  /*f200*/  HMMA.16816.F32.BF16 R60, R52.reuse, R62, RZ ;  /* 0x0000003e343c723c */ /* 0x040ff000000418ff */
[C---:B-----5:R-:W-:Y:S08]  /*f210*/  HMMA.16816.F32.BF16 R56, R52.reuse, R32, RZ ;  /* 0x000000203438723c */ /* 0x060ff000000418ff */
[----:B------:R-:W-:Y:S01]  /*f220*/  HMMA.16816.F32.BF16 R52, R52, R34, RZ ;  /* 0x000000223434723c */ /* 0x000fe200000418ff */
[----:B------:R-:W1:Y:S04]  /*f230*/  LDSM.16.M88.4 R32, [R84+0xd900] ;  /* 0x00d900005420783b */ /* 0x000e680000000200 */
        /* <DEDUP_REMOVED lines=12> */
[----:B------:R-:W-:Y:S03]  /*f300*/  LDSM.16.M88.4 R48, [R181] ;  /* 0x00000000b530783b */ /* 0x000fe60000000200 */
[C---:B------:R-:W-:Y:S01]  /*f310*/  HMMA.16816.F32.BF16 R16, R8.reuse, R14, R16 ;  /* 0x0000000e0810723c */ /* 0x040fe20000041810 */
[----:B------:R-:W3:Y:S04]  /*f320*/  LDSM.16.M88.4 R36, [R2+0xc100] ;  /* 0x00c100000224783b */ /* 0x000ee80000000200 */
[----:B------:R-:W4:Y:S03]  /*f330*/  LDSM.16.M88.4 R72, [R2+0xc900] ;  /* 0x00c900000248783b */ /* 0x000f260000000200 */
[C---:B------:R-:W-:Y:S01]  /*f340*/  HMMA.16816.F32.BF16 R64, R8.reuse, R40, R64 ;  /* 0x000000280840723c */ /* 0x040fe20000041840 */
[----:B------:R-:W5:Y:S04]  /*f350*/  LDSM.16.M88.4 R12, [R2+0xd100] ;  /* 0x00d10000020c783b */ /* 0x000f680000000200 */
[----:B------:R-:W-:Y:S03]  /*f360*/  LDSM.16.M88.4 R68, [R2+0xd900] ;  /* 0x00d900000244783b */ /* 0x000fe60000000200 */
[C---:B------:R-:W-:Y:S01]  /*f370*/  HMMA.16816.F32.BF16 R60, R8.reuse, R42, R60 ;  /* 0x0000002a083c723c */ /* 0x040fe2000004183c */
[----:B------:R-:W-:Y:S04]  /*f380*/  LDSM.16.M88.4 R40, [R0+0xd100] ;  /* 0x00d100000028783b */ /* 0x000fe80000000200 */
[----:B--2---:R-:W-:Y:S03]  /*f390*/  LDSM.16.M88.4 R44, [R0+0xc900] ;  /* 0x00c90000002c783b */ /* 0x004fe60000000200 */
[C---:B-1----:R-:W-:Y:S01]  /*f3a0*/  HMMA.16816.F32.BF16 R56, R8.reuse, R32, R56 ;  /* 0x000000200838723c */ /* 0x042fe20000041838 */
[----:B------:R-:W-:Y:S04]  /*f3b0*/  LDSM.16.M88.4 R76, [R185+0x4000] ;  /* 0x00400000b94c783b */ /* 0x000fe80000000200 */
[----:B------:R-:W0:Y:S03]  /*f3c0*/  LDGDEPBAR ;  /* 0x00000000000079af */ /* 0x000e260000000000 */
[----:B------:R-:W-:Y:S01]  /*f3d0*/  HMMA.16816.F32.BF16 R52, R8, R34, R52 ;  /* 0x000000220834723c */ /* 0x000fe20000041834 */
[----:B------:R-:W-:Y:S04]  /*f3e0*/  LDSM.16.M88.4 R32, [R180] ;  /* 0x00000000b420783b */ /* 0x000fe80000000200 */
[----:B------:R-:W1:Y:S03]  /*f3f0*/  LDSM.16.M88.4 R8, [R0+0xc100] ;  /* 0x00c100000008783b */ /* 0x000e660000000200 */
[C---:B---3--:R-:W-:Y:S08]  /*f400*/  HMMA.16816.F32.BF16 R28, R48.reuse, R36, R28 ;  /* 0x00000024301c723c */ /* 0x048ff0000004181c */
[C---:B------:R-:W-:Y:S01]  /*f410*/  HMMA.16816.F32.BF16 R24, R48.reuse, R38, R24 ;  /* 0x000000263018723c */ /* 0x040fe20000041818 */
[----:B------:R-:W2:Y:S07]  /*f420*/  LDSM.16.M88.4 R36, [R0+0xd900] ;  /* 0x00d900000024783b */ /* 0x000eae0000000200 */
[C---:B----4-:R-:W-:Y:S08]  /*f430*/  HMMA.16816.F32.BF16 R20, R48.reuse, R72, R20 ;  /* 0x000000483014723c */ /* 0x050ff00000041814 */
[C---:B------:R-:W-:Y:S01]  /*f440*/  HMMA.16816.F32.BF16 R16, R48.reuse, R74, R16 ;  /* 0x0000004a3010723c */ /* 0x040fe20000041810 */
[----:B------:R-:W-:Y:S07]  /*f450*/  LDSM.16.M88.4 R72, [R183+0xf100] ;  /* 0x00f10000b748783b */ /* 0x000fee0000000200 */
[C---:B-----5:R-:W-:Y:S08]  /*f460*/  HMMA.16816.F32.BF16 R64, R48.reuse, R12, R64 ;  /* 0x0000000c3040723c */ /* 0x060ff00000041840 */
[----:B------:R-:W-:Y:S01]  /*f470*/  HMMA.16816.F32.BF16 R60, R48, R14, R60 ;  /* 0x0000000e303c723c */ /* 0x000fe2000004183c */
[----:B------:R-:W3:Y:S07]  /*f480*/  LDSM.16.M88.4 R12, [R183+0xe100] ;  /* 0x00e10000b70c783b */ /* 0x000eee0000000200 */
        /* <DEDUP_REMOVED lines=15> */
[----:B------:R-:W2:Y:S04]  /*f580*/  LDSM.16.M88.4 R36, [R84+0xf100] ;  /* 0x00f100005424783b */ /* 0x000ea80000000200 */
[----:B------:R-:W2:Y:S03]  /*f590*/  LDSM.16.M88.4 R32, [R84+0xf900] ;  /* 0x00f900005420783b */ /* 0x000ea60000000200 */
[C---:B---3--:R-:W-:Y:S08]  /*f5a0*/  HMMA.16816.F32.BF16 R28, R76.reuse, R12, R28 ;  /* 0x0000000c4c1c723c */ /* 0x048ff0000004181c */
[C---:B------:R-:W-:Y:S01]  /*f5b0*/  HMMA.16816.F32.BF16 R24, R76.reuse, R14, R24 ;  /* 0x0000000e4c18723c */ /* 0x040fe20000041818 */
[----:B------:R-:W-:Y:S07]  /*f5c0*/  LDSM.16.M88.4 R12, [R181+0x4000] ;  /* 0x00400000b50c783b */ /* 0x000fee0000000200 */
[C---:B-1----:R-:W-:Y:S08]  /*f5d0*/  HMMA.16816.F32.BF16 R20, R76.reuse, R8, R20 ;  /* 0x000000084c14723c */ /* 0x042ff00000041814 */
[C---:B------:R-:W-:Y:S01]  /*f5e0*/  HMMA.16816.F32.BF16 R16, R76.reuse, R10, R16 ;  /* 0x0000000a4c10723c */ /* 0x040fe20000041810 */
[----:B------:R-:W1:Y:S07]  /*f5f0*/  LDSM.16.M88.4 R8, [R2+0xe100] ;  /* 0x00e100000208783b */ /* 0x000e6e0000000200 */
[C---:B------:R-:W-:Y:S08]  /*f600*/  HMMA.16816.F32.BF16 R64, R76.reuse, R72, R64 ;  /* 0x000000484c40723c */ /* 0x040ff00000041840 */
[C---:B------:R-:W-:Y:S08]  /*f610*/  HMMA.16816.F32.BF16 R60, R76.reuse, R74, R60 ;  /* 0x0000004a4c3c723c */ /* 0x040ff0000004183c */
[C---:B----4-:R-:W-:Y:S08]  /*f620*/  HMMA.16816.F32.BF16 R56, R76.reuse, R68, R56 ;  /* 0x000000444c38723c */ /* 0x050ff00000041838 */
[----:B------:R-:W-:Y:S01]  /*f630*/  HMMA.16816.F32.BF16 R52, R76, R70, R52 ;  /* 0x000000464c34723c */ /* 0x000fe20000041834 */
[----:B------:R-:W3:Y:S07]  /*f640*/  LDSM.16.M88.4 R68, [R2+0xf100] ;  /* 0x00f100000244783b */ /* 0x000eee0000000200 */
[C---:B-----5:R-:W-:Y:S08]  /*f650*/  HMMA.16816.F32.BF16 R28, R48.reuse, R44, R28 ;  /* 0x0000002c301c723c */ /* 0x060ff0000004181c */
[C---:B------:R-:W-:Y:S01]  /*f660*/  HMMA.16816.F32.BF16 R24, R48.reuse, R46, R24 ;  /* 0x0000002e3018723c */ /* 0x040fe20000041818 */
[----:B------:R-:W4:Y:S07]  /*f670*/  LDSM.16.M88.4 R44, [R2+0xe900] ;  /* 0x00e90000022c783b */ /* 0x000f2e0000000200 */
[C---:B------:R-:W-:Y:S08]  /*f680*/  HMMA.16816.F32.BF16 R20, R48.reuse, R40, R20 ;  /* 0x000000283014723c */ /* 0x040ff00000041814 */
[C---:B------:R-:W-:Y:S01]  /*f690*/  HMMA.16816.F32.BF16 R16, R48.reuse, R42, R16 ;  /* 0x0000002a3010723c */ /* 0x040fe20000041810 */
[----:B------:R-:W5:Y:S07]  /*f6a0*/  LDSM.16.M88.4 R40, [R2+0xf900] ;  /* 0x00f900000228783b */ /* 0x000f6e0000000200 */
[C---:B--2---:R-:W-:Y:S08]  /*f6b0*/  HMMA.16816.F32.BF16 R64, R48.reuse, R36, R64 ;  /* 0x000000243040723c */ /* 0x044ff00000041840 */
[C---:B------:R-:W-:Y:S01]  /*f6c0*/  HMMA.16816.F32.BF16 R60, R48.reuse, R38, R60 ;  /* 0x00000026303c723c */ /* 0x040fe2000004183c */
[----:B------:R-:W-:Y:S07]  /*f6d0*/  LDSM.16.M88.4 R36, [R0+0xe100] ;  /* 0x00e100000024783b */ /* 0x000fee0000000200 */
        /* <DEDUP_REMOVED lines=9> */
[----:B------:R-:W-:Y:S07]  /*f770*/  LDSM.16.M88.4 R68, [R185+0x8000] ;  /* 0x00800000b944783b */ /* 0x000fee0000000200 */
[C---:B----4-:R-:W-:Y:S08]  /*f780*/  HMMA.16816.F32.BF16 R20, R12.reuse, R44, R20 ;  /* 0x0000002c0c14723c */ /* 0x050ff00000041814 */
[C---:B------:R-:W-:Y:S01]  /*f790*/  HMMA.16816.F32.BF16 R16, R12.reuse, R46, R16 ;  /* 0x0000002e0c10723c */ /* 0x040fe20000041810 */
[----:B------:R-:W-:Y:S07]  /*f7a0*/  LDSM.16.M88.4 R44, [R0+0xf900] ;  /* 0x00f90000002c783b */ /* 0x000fee0000000200 */
[C---:B-----5:R-:W-:Y:S01]  /*f7b0*/  HMMA.16816.F32.BF16 R72, R12.reuse, R40, R56 ;  /* 0x000000280c48723c */ /* 0x060fe20000041838 */
[----:B------:R-:W2:Y:S07]  /*f7c0*/  LDSM.16.M88.4 R56, [R183+0x10100] ;  /* 0x01010000b738783b */ /* 0x000eae0000000200 */
[----:B------:R-:W-:Y:S01]  /*f7d0*/  HMMA.16816.F32.BF16 R52, R12, R42, R52 ;  /* 0x0000002a0c34723c */ /* 0x000fe20000041834 */
[----:B------:R-:W3:Y:S04]  /*f7e0*/  LDSM.16.M88.4 R12, [R183+0x10900] ;  /* 0x01090000b70c783b */ /* 0x000ee80000000200 */
[----:B------:R4:W-:Y:S03]  /*f7f0*/  LDSM.16.M88.4 R40, [R5+0x8000] ;  /* 0x008000000528783b */ /* 0x0009e60000000200 */
[C---:B-1----:R-:W-:Y:S08]  /*f800*/  HMMA.16816.F32.BF16 R64, R48.reuse, R8, R64 ;  /* 0x000000083040723c */ /* 0x042ff00000041840 */
[C---:B------:R-:W-:Y:S01]  /*f810*/  HMMA.16816.F32.BF16 R60, R48.reuse, R10, R60 ;  /* 0x0000000a303c723c */ /* 0x040fe2000004183c */
[----:B------:R-:W1:Y:S07]  /*f820*/  LDSM.16.M88.4 R8, [R183+0x11100] ;  /* 0x01110000b708783b */ /* 0x000e6e0000000200 */
[----:B------:R-:W-:Y:S01]  /*f830*/  HMMA.16816.F32.BF16 R28, R48, R36, R28 ;  /* 0x00000024301c723c */ /* 0x000fe2000004181c */
[----:B----4-:R-:W-:-:S07]  /*f840*/  SHF.R.S32.HI R5, RZ, 0x1f, R82 ;  /* 0x0000001fff057819 */ /* 0x010fce0000011452 */
[C---:B------:R-:W-:Y:S01]  /*f850*/  HMMA.16816.F32.BF16 R24, R48.reuse, R38, R24 ;  /* 0x000000263018723c */ /* 0x040fe20000041818 */
[----:B------:R-:W4:Y:S07]  /*f860*/  LDSM.16.M88.4 R36, [R84+0x10100] ;  /* 0x010100005424783b */ /* 0x000f2e0000000200 */
[C---:B------:R-:W-:Y:S08]  /*f870*/  HMMA.16816.F32.BF16 R20, R48.reuse, R32, R20 ;  /* 0x000000203014723c */ /* 0x040ff00000041814 */
[----:B------:R-:W-:Y:S01]  /*f880*/  HMMA.16816.F32.BF16 R16, R48, R34, R16 ;  /* 0x000000223010723c */ /* 0x000fe20000041810 */
[----:B------:R-:W5:Y:S07]  /*f890*/  LDSM.16.M88.4 R32, [R183+0x11900] ;  /* 0x01190000b720783b */ /* 0x000f6e0000000200 */
[C---:B--2---:R-:W-:Y:S08]  /*f8a0*/  HMMA.16816.F32.BF16 R28, R68.reuse, R56, R28 ;  /* 0x00000038441c723c */ /* 0x044ff0000004181c */
        /* <DEDUP_REMOVED lines=8> */
[----:B------:R-:W2:Y:S07]  /*f930*/  LDSM.16.M88.4 R12, [R84+0x11100] ;  /* 0x01110000540c783b */ /* 0x000eae0000000200 */
[C---:B-1----:R-:W-:Y:S08]  /*f940*/  HMMA.16816.F32.BF16 R64, R68.reuse, R8, R64 ;  /* 0x000000084440723c */ /* 0x042ff00000041840 */
[----:B------:R-:W-:Y:S01]  /*f950*/  HMMA.16816.F32.BF16 R60, R68, R10, R60 ;  /* 0x0000000a443c723c */ /* 0x000fe2000004183c */
[----:B------:R-:W1:Y:S07]  /*f960*/  LDSM.16.M88.4 R8, [R2+0x10100] ;  /* 0x010100000208783b */ /* 0x000e6e0000000200 */
[C---:B----4-:R-:W-:Y:S08]  /*f970*/  HMMA.16816.F32.BF16 R28, R40.reuse, R36, R28 ;  /* 0x00000024281c723c */ /* 0x050ff0000004181c */
[----:B------:R-:W-:Y:S01]  /*f980*/  HMMA.16816.F32.BF16 R24, R40, R38, R24 ;  /* 0x000000262818723c */ /* 0x000fe20000041818 */
[----:B------:R-:W-:Y:S07]  /*f990*/  LDSM.16.M88.4 R36, [R2+0x11900] ;  /* 0x011900000224783b */ /* 0x000fee0000000200 */
[C---:B-----5:R-:W-:Y:S01]  /*f9a0*/  HMMA.16816.F32.BF16 R76, R68.reuse, R32, R72 ;  /* 0x00000020444c723c */ /* 0x060fe20000041848 */
[----:B------:R-:W-:Y:S07]  /*f9b0*/  LDSM.16.M88.4 R72, [R2+0x10900] ;  /* 0x010900000248783b */ /* 0x000fee0000000200 */
[----:B------:R-:W-:Y:S01]  /*f9c0*/  HMMA.16816.F32.BF16 R52, R68, R34, R52 ;  /* 0x000000224434723c */ /* 0x000fe20000041834 */
[----:B------:R3:W4:Y:S07]  /*f9d0*/  LDSM.16.M88.4 R32, [R2+0x11100] ;  /* 0x011100000220783b */ /* 0x00072e0000000200 */
[C---:B--2---:R-:W-:Y:S08]  /*f9e0*/  HMMA.16816.F32.BF16 R64, R40.reuse, R12, R64 ;  /* 0x0000000c2840723c */ /* 0x044ff00000041840 */
[----:B------:R-:W-:Y:S01]  /*f9f0*/  HMMA.16816.F32.BF16 R60, R40, R14, R60 ;  /* 0x0000000e283c723c */ /* 0x000fe2000004183c */
[----:B------:R-:W-:Y:S07]  /*fa00*/  LDSM.16.M88.4 R12, [R0+0x10100] ;  /* 0x01010000000c783b */ /* 0x000fee0000000200 */
[----:B-1----:R-:W-:Y:S01]  /*fa10*/  HMMA.16816.F32.BF16 R28, R48, R8, R28 ;  /* 0x00000008301c723c */ /* 0x002fe2000004181c */
[----:B---3--:R-:W-:-:S05]  /*fa20*/  LOP3.LUT R2, R80, 0xffffffe0, RZ, 0xc0, !PT ;  /* 0xffffffe050027812 */ /* 0x008fca00078ec0ff */
[----:B------:R-:W-:Y:S02]  /*fa30*/  IMAD.IADD R2, R89, 0x1, -R2 ;  /* 0x0000000159027824 */ /* 0x000fe400078e0a02 */
[----:B------:R-:W-:Y:S01]  /*fa40*/  HMMA.16816.F32.BF16 R24, R48, R10, R24 ;  /* 0x0000000a3018723c */ /* 0x000fe20000041818 */
[----:B------:R-:W1:Y:S07]  /*fa50*/  LDSM.16.M88.4 R8, [R180+0x8000] ;  /* 0x00800000b408783b */ /* 0x000e6e0000000200 */
[C---:B------:R-:W-:Y:S08]  /*fa60*/  HMMA.16816.F32.BF16 R20, R40.reuse, R44, R20 ;  /* 0x0000002c2814723c */ /* 0x040ff00000041814 */
[C---:B------:R-:W-:Y:S08]  /*fa70*/  HMMA.16816.F32.BF16 R16, R40.reuse, R46, R16 ;  /* 0x0000002e2810723c */ /* 0x040ff00000041810 */
[C---:B------:R-:W-:Y:S08]  /*fa80*/  HMMA.16816.F32.BF16 R76, R40.reuse, R56, R76 ;  /* 0x00000038284c723c */ /* 0x040ff0000004184c */
[----:B------:R-:W-:Y:S07]  /*fa90*/  HMMA.16816.F32.BF16 R52, R40, R58, R52 ;  /* 0x0000003a2834723c */ /* 0x000fee0000041834 */
[----:B------:R-:W-:Y:S01]  /*faa0*/  LEA.HI R43, R5, R82, RZ, 0x3 ;  /* 0x00000052052b7211 */ /* 0x000fe200078f18ff */
[----:B------:R-:W-:Y:S01]  /*fab0*/  IMAD.IADD R41, R89, 0x1, -R6 ;  /* 0x0000000159297824 */ /* 0x000fe200078e0a06 */
[----:B------:R-:W-:Y:S01]  /*fac0*/  SHF.R.S32.HI R5, RZ, 0x1f, R2 ;  /* 0x0000001fff057819 */ /* 0x000fe20000011402 */
[----:B----4-:R-:W-:Y:S01]  /*fad0*/  HMMA.16816.F32.BF16 R64, R48, R32, R64 ;  /* 0x000000203040723c */ /* 0x010fe20000041840 */
[----:B------:R-:W-:Y:S01]  /*fae0*/  LOP3.LUT R43, R43, 0xffffff8, RZ, 0xc0, !PT ;  /* 0x0ffffff82b2b7812 */ /* 0x000fe200078ec0ff */
[----:B------:R-:W-:Y:S01]  /*faf0*/  IMAD.MOV.U32 R42, RZ, RZ, -0x40 ;  /* 0xffffffc0ff2a7424 */ /* 0x000fe200078e00ff */
[----:B------:R-:W-:-:S02]  /*fb00*/  LEA.HI R5, R5, R2, RZ, 0x2 ;  /* 0x0000000205057211 */ /* 0x000fc400078f10ff */
[----:B------:R-:W-:Y:S01]  /*fb10*/  LEA.HI R6, R41, R41, RZ, 0x1 ;  /* 0x0000002929067211 */ /* 0x000fe200078f08ff */
[----:B------:R-:W-:Y:S01]  /*fb20*/  IMAD.IADD R43, R82, 0x1, -R43 ;  /* 0x00000001522b7824 */ /* 0x000fe200078e0a2b */
[C---:B------:R-:W-:Y:S01]  /*fb30*/  LEA.HI.SX32 R210, R5.reuse, R92, 0x1e ;  /* 0x0000005c05d27211 */ /* 0x040fe200078ff2ff */
[----:B------:R-:W-:Y:S01]  /*fb40*/  HMMA.16816.F32.BF16 R60, R48, R34, R60 ;  /* 0x00000022303c723c */ /* 0x000fe2000004183c */
[----:B------:R-:W-:Y:S01]  /*fb50*/  LOP3.LUT R6, R6, 0x1ffffffe, RZ, 0xc0, !PT ;  /* 0x1ffffffe06067812 */ /* 0x000fe200078ec0ff */
[----:B------:R-:W-:Y:S01]  /*fb60*/  LDSM.16.M88.4 R32, [R0+0x10900] ;  /* 0x010900000020783b */ /* 0x000fe20000000200 */
[----:B------:R-:W-:Y:S01]  /*fb70*/  LOP3.LUT R5, R5, 0x7ffffffc, RZ, 0xc0, !PT ;  /* 0x7ffffffc05057812 */ /* 0x000fe200078ec0ff */
[----:B------:R-:W-:Y:S02]  /*fb80*/  IMAD R210, R43, 0x10, R210 ;  /* 0x000000102bd27824 */ /* 0x000fe400078e02d2 */
[----:B------:R-:W-:Y:S02]  /*fb90*/  IMAD.IADD R41, R41, 0x1, -R6 ;  /* 0x0000000129297824 */ /* 0x000fe400078e0a06 */
[----:B-1----:R-:W-:Y:S01]  /*fba0*/  HMMA.16816.F32.BF16 R28, R8, R12, R28 ;  /* 0x0000000c081c723c */ /* 0x002fe2000004181c */
[----:B------:R-:W-:-:S02]  /*fbb0*/  IMAD.IADD R5, R2, 0x1, -R5 ;  /* 0x0000000102057824 */ /* 0x000fc400078e0a05 */
[----:B------:R-:W-:Y:S02]  /*fbc0*/  IMAD R210, R41, 0x8, R210 ;  /* 0x0000000829d27824 */ /* 0x000fe400078e02d2 */
[----:B------:R-:W-:Y:S02]  /*fbd0*/  IMAD R42, R7, R42, 0x1 ;  /* 0x00000001072a7424 */ /* 0x000fe400078e022a */
[----:B------:R-:W-:Y:S01]  /*fbe0*/  @P3 IMAD.HI.U32 R12, R210, c[0x0][0x2c8], RZ ;  /* 0x0000b200d20c3a27 */ /* 0x000fe200078e00ff */
[----:B------:R-:W-:Y:S03]  /*fbf0*/  HMMA.16816.F32.BF16 R76, R48, R36, R76 ;  /* 0x00000024304c723c */ /* 0x000fe6000004184c */
[----:B------:R-:W-:Y:S01]  /*fc00*/  IMAD.MOV.U32 R6, RZ, RZ, R210 ;  /* 0x000000ffff067224 */ /* 0x000fe200078e00d2 */
[----:B------:R-:W-:Y:S01]  /*fc10*/  @P3 SHF.R.U32.HI R6, RZ, c[0x0][0x2cc], R12 ;  /* 0x0000b300ff063a19 */ /* 0x000fe2000001160c */
[----:B------:R-:W-:-:S02]  /*fc20*/  IMAD.SHL.U32 R213, R5, 0x2, RZ ;  /* 0x0000000205d57824 */ /* 0x000fc400078e00ff */
[--C-:B------:R-:W-:Y:S01]  /*fc30*/  IMAD R2, R7, -0x40, R186.reuse ;  /* 0xffffffc007027824 */ /* 0x100fe200078e02ba */
[C---:B------:R-:W-:Y:S01]  /*fc40*/  HMMA.16816.F32.BF16 R52, R48.reuse, R38, R52 ;  /* 0x000000263034723c */ /* 0x040fe20000041834 */
[----:B------:R-:W-:Y:S01]  /*fc50*/  LDSM.16.M88.4 R36, [R0+0x11100] ;  /* 0x011100000024783b */ /* 0x000fe20000000200 */
[----:B------:R-:W-:Y:S01]  /*fc60*/  IADD3 R42, -R213, R42, R186 ;  /* 0x0000002ad52a7210 */ /* 0x000fe20007ffe1ba */
[----:B------:R-:W-:Y:S02]  /*fc70*/  IMAD.IADD R7, R2, 0x1, -R213 ;  /* 0x0000000102077824 */ /* 0x000fe400078e0ad5 */
[----:B------:R-:W1:Y:S02]  /*fc80*/  SHFL.IDX PT, R40, R6, RZ, 0x1c1f ;  /* 0x001c1fff06287589 */ /* 0x000e6400000e0000 */
[----:B------:R-:W-:Y:S01]  /*fc90*/  IMAD.IADD R5, R42, 0x1, -R209 ;  /* 0x000000012a057824 */ /* 0x000fe200078e0ad1 */
[----:B------:R-:W-:Y:S08]  /*fca0*/  HMMA.16816.F32.BF16 R20, R48, R72, R20 ;  /* 0x000000483014723c */ /* 0x000ff00000041814 */
[----:B------:R-:W-:Y:S01]  /*fcb0*/  HMMA.16816.F32.BF16 R24, R8, R14, R24 ;  /* 0x0000000e0818723c */ /* 0x000fe20000041818 */
[----:B------:R2:W3:Y:S01]  /*fcc0*/  LDSM.16.M88.4 R12, [R0+0x11900] ;  /* 0x01190000000c783b */ /* 0x0004e20000000200 */
[----:B------:R-:W-:-:S04]  /*fcd0*/  DEPBAR.LE SB0, 0x2 ;  /* 0x000080800000791a */ /* 0x000fc80000000000 */
[----:B------:R-:W-:Y:S02]  /*fce0*/  BAR.SYNC.DEFER_BLOCKING 0x0 ;  /* 0x0000000000007b1d */ /* 0x000fe40000010000 */
[----:B------:R-:W-:Y:S01]  /*fcf0*/  HMMA.16816.F32.BF16 R16, R48, R74, R16 ;  /* 0x0000004a3010723c */ /* 0x000fe20000041810 */
[----:B-1----:R-:W-:-:S07]  /*fd00*/  IMAD.IADD R2, R5, 0x1, R40 ;  /* 0x0000000105027824 */ /* 0x002fce00078e0228 */
[----:B------:R-:W-:Y:S01]  /*fd10*/  HMMA.16816.F32.BF16 R20, R8, R32, R20 ;  /* 0x000000200814723c */ /* 0x000fe20000041814 */
[----:B------:R-:W-:-:S04]  /*fd20*/  IMNMX R2, R7, R2, PT ;  /* 0x0000000207027217 */ /* 0x000fc80003800200 */
[C---:B------:R-:W-:Y:S02]  /*fd30*/  ISETP.GT.AND P0, PT, R2.reuse, RZ, PT ;  /* 0x000000ff0200720c */ /* 0x040fe40003f04270 */
[----:B------:R-:W-:Y:S01]  /*fd40*/  ISETP.GT.AND P1, PT, R2, 0x1, PT ;  /* 0x000000010200780c */ /* 0x000fe20003f24270 */
[C---:B------:R-:W-:Y:S01]  /*fd50*/  HMMA.16816.F32.BF16 R64, R8.reuse, R36, R64 ;  /* 0x000000240840723c */ /* 0x040fe20000041840 */
[----:B--2---:R-:W-:Y:S02]  /*fd60*/  FSEL R0, R28, -INF , P0 ;  /* 0xff8000001c007808 */ /* 0x004fe40000000000 */
[C---:B------:R-:W-:Y:S02]  /*fd70*/  ISETP.GT.AND P0, PT, R2.reuse, 0x8, PT ;  /* 0x000000080200780c */ /* 0x040fe40003f04270 */
[----:B------:R-:W-:Y:S01]  /*fd80*/  FSEL R28, R29, -INF , P1 ;  /* 0xff8000001d1c7808 */ /* 0x000fe20000800000 */
[----:B------:R-:W-:Y:S01]  /*fd90*/  LDSM.16.MT88.4 R124, [R135+0x100] ;  /* 0x00010000877c783b */ /* 0x000fe20000004200 */
[----:B------:R-:W-:Y:S01]  /*fda0*/  ISETP.GT.AND P1, PT, R2, 0x9, PT ;  /* 0x000000090200780c */ /* 0x000fe20003f24270 */
[----:B------:R-:W-:Y:S01]  /*fdb0*/  HMMA.16816.F32.BF16 R16, R8, R34, R16 ;  /* 0x000000220810723c */ /* 0x000fe20000041810 */
[----:B------:R-:W-:Y:S01]  /*fdc0*/  FSEL R32, R24, -INF , P0 ;  /* 0xff80000018207808 */ /* 0x000fe20000000000 */
[----:B------:R1:W2:Y:S01]  /*fdd0*/  SHFL.IDX PT, R34, R6, 0x1, 0x1c1f ;  /* 0x003c1f0006227f89 */ /* 0x0002a200000e0000 */
[----:B------:R-:W-:-:S02]  /*fde0*/  ISETP.GT.AND P0, PT, R2, 0x10, PT ;  /* 0x000000100200780c */ /* 0x000fc40003f04270 */
[----:B------:R-:W-:Y:S01]  /*fdf0*/  FSEL R24, R25, -INF , P1 ;  /* 0xff80000019187808 */ /* 0x000fe20000800000 */
[----:B------:R-:W-:Y:S01]  /*fe00*/  LDSM.16.MT88.4 R104, [R173+0x100] ;  /* 0x00010000ad68783b */ /* 0x000fe20000004200 */
[----:B------:R-:W-:Y:S01]  /*fe10*/  ISETP.GT.AND P1, PT, R2, 0x11, PT ;  /* 0x000000110200780c */ /* 0x000fe20003f24270 */
[----:B------:R-:W-:Y:S01]  /*fe20*/  HMMA.16816.F32.BF16 R60, R8, R38, R60 ;  /* 0x00000026083c723c */ /* 0x000fe2000004183c */
[----:B------:R-:W-:Y:S01]  /*fe30*/  FSEL R20, R20, -INF , P0 ;  /* 0xff80000014147808 */ /* 0x000fe20000000000 */
[----:B------:R-:W-:Y:S01]  /*fe40*/  LDSM.16.MT88.4 R112, [R134+0x100] ;  /* 0x000100008670783b */ /* 0x000fe20000004200 */
[----:B------:R-:W-:-:S03]  /*fe50*/  ISETP.GT.AND P0, PT, R2, 0x18, PT ;  /* 0x000000180200780c */ /* 0x000fc60003f04270 */
[----:B------:R-:W-:Y:S02]  /*fe60*/  LDSM.16.MT88.4 R120, [R4+0x100] ;  /* 0x000100000478783b */ /* 0x000fe40000004200 */
[C---:B---3--:R-:W-:Y:S02]  /*fe70*/  HMMA.16816.F32.BF16 R76, R8.reuse, R12, R76 ;  /* 0x0000000c084c723c */ /* 0x048fe4000004184c */
[----:B------:R-:W-:Y:S04]  /*fe80*/  LDSM.16.MT88.4 R40, [R135+0x2100] ;  /* 0x002100008728783b */ /* 0x000fe80000004200 */
[----:B------:R-:W-:Y:S02]  /*fe90*/  LDSM.16.MT88.4 R48, [R173+0x2100] ;  /* 0x00210000ad30783b */ /* 0x000fe40000004200 */
[----:B------:R-:W-:Y:S01]  /*fea0*/  FSEL R16, R16, -INF , P0 ;  /* 0xff80000010107808 */ /* 0x000fe20000000000 */
[----:B------:R-:W-:Y:S01]  /*feb0*/  HMMA.16816.F32.BF16 R52, R8, R14, R52 ;  /* 0x0000000e0834723c */ /* 0x000fe20000041834 */
[----:B-1----:R-:W-:Y:S01]  /*fec0*/  FSEL R6, R21, -INF , P1 ;  /* 0xff80000015067808 */ /* 0x002fe20000800000 */
[----:B--2---:R-:W-:Y:S01]  /*fed0*/  IMAD.IADD R34, R5, 0x1, R34 ;  /* 0x0000000105227824 */ /* 0x004fe200078e0222 */
[C---:B------:R-:W-:Y:S01]  /*fee0*/  ISETP.GT.AND P1, PT, R2.reuse, 0x19, PT ;  /* 0x000000190200780c */ /* 0x040fe20003f24270 */
[----:B------:R-:W-:Y:S01]  /*fef0*/  LDSM.16.MT88.4 R56, [R134+0x2100] ;  /* 0x002100008638783b */ /* 0x000fe20000004200 */
[----:B------:R-:W-:-:S02]  /*ff00*/  ISETP.GT.AND P0, PT, R2, 0x20, PT ;  /* 0x000000200200780c */ /* 0x000fc40003f04270 */
[----:B------:R-:W-:Y:S01]  /*ff10*/  FSEL R12, R17, -INF , P1 ;  /* 0xff800000110c7808 */ /* 0x000fe20000800000 */
[----:B------:R-:W-:Y:S01]  /*ff20*/  LDSM.16.MT88.4 R72, [R135+0x4100] ;  /* 0x004100008748783b */ /* 0x000fe20000004200 */
[----:B------:R-:W-:Y:S02]  /*ff30*/  ISETP.GT.AND P1, PT, R2, 0x21, PT ;  /* 0x000000210200780c */ /* 0x000fe40003f24270 */
[----:B------:R-:W-:Y:S01]  /*ff40*/  FSEL R170, R64, -INF , P0 ;  /* 0xff80000040aa7808 */ /* 0x000fe20000000000 */
[----:B------:R-:W-:Y:S01]  /*ff50*/  LDSM.16.MT88.4 R80, [R173+0x4100] ;  /* 0x00410000ad50783b */ /* 0x000fe20000004200 */
[----:B------:R-:W-:Y:S02]  /*ff60*/  ISETP.GT.AND P0, PT, R2, 0x28, PT ;  /* 0x000000280200780c */ /* 0x000fe40003f04270 */
[----:B------:R-:W-:Y:S01]  /*ff70*/  FMNMX.FTZ R9, R0, R28, !PT ;  /* 0x0000001c00097209 */ /* 0x000fe20007810000 */
[----:B------:R-:W-:Y:S01]  /*ff80*/  LDSM.16.MT88.4 R88, [R134+0x4100] ;  /* 0x004100008658783b */ /* 0x000fe20000004200 */
[----:B------:R-:W-:-:S02]  /*ff90*/  FSEL R168, R65, -INF , P1 ;  /* 0xff80000041a87808 */ /* 0x000fc40000800000 */
[----:B------:R-:W-:Y:S01]  /*ffa0*/  ISETP.GT.AND P1, PT, R2, 0x29, PT ;  /* 0x000000290200780c */ /* 0x000fe20003f24270 */
[----:B------:R-:W-:Y:S01]  /*ffb0*/  LDSM.16.MT88.4 R144, [R135+0x900] ;  /* 0x000900008790783b */ /* 0x000fe20000004200 */
[----:B------:R-:W-:Y:S02]  /*ffc0*/  FSEL R222, R60, -INF , P0 ;  /* 0xff8000003cde7808 */ /* 0x000fe40000000000 */
[----:B------:R-:W-:Y:S01]  /*ffd0*/  IMNMX R5, R7, R34, PT ;  /* 0x0000002207057217 */ /* 0x000fe20003800200 */
[----:B------:R-:W-:Y:S01]  /*ffe0*/  LDSM.16.MT88.4 R140, [R173+0x900] ;  /* 0x00090000ad8c783b */ /* 0x000fe20000004200 */
[----:B------:R-:W-:Y:S02]  /*fff0*/  ISETP.GT.AND P0, PT, R2, 0x30, PT ;  /* 0x000000300200780c */ /* 0x000fe40003f04270 */
[----:B------:R-:W-:Y:S01]  /*10000*/  FMNMX.FTZ R9, R32, R9, !PT ;  /* 0x0000000920097209 */ /* 0x000fe20007810000 */
[----:B------:R-:W-:Y:S01]  /*10010*/  LDSM.16.MT88.4 R136, [R134+0x900] ;  /* 0x000900008688783b */ /* 0x000fe20000004200 */
[----:B------:R-:W-:-:S02]  /*10020*/  FSEL R220, R61, -INF , P1 ;  /* 0xff8000003ddc7808 */ /* 0x000fc40000800000 */
[C---:B------:R-:W-:Y:S02]  /*10030*/  ISETP.GT.AND P1, PT, R5.reuse, RZ, PT ;  /* 0x000000ff0500720c */ /* 0x040fe40003f24270 */
[----:B------:R-:W-:Y:S02]  /*10040*/  FSEL R214, R76, -INF , P0 ;  /* 0xff8000004cd67808 */ /* 0x000fe40000000000 */
[C---:B------:R-:W-:Y:S02]  /*10050*/  ISETP.GT.AND P0, PT, R5.reuse, 0x1, PT ;  /* 0x000000010500780c */ /* 0x040fe40003f04270 */
        /* <DEDUP_REMOVED lines=17> */
[----:B------:R-:W-:Y:S02]  /*10170*/  FSEL R10, R23, -INF , P0 ;  /* 0xff800000170a7808 */ /* 0x000fe40000000000 */
[----:B------:R-:W-:Y:S02]  /*10180*/  ISETP.GT.AND P0, PT, R5, 0x18, PT ;  /* 0x000000180500780c */ /* 0x000fe40003f04270 */
[----:B------:R-:W-:Y:S02]  /*10190*/  ISETP.GT.AND P1, PT, R2, 0x31, PT ;  /* 0x000000310200780c */ /* 0x000fe40003f24270 */
[----:B------:R-:W-:-:S02]  /*101a0*/  FMNMX.FTZ R9, R170, R9, !PT ;  /* 0x00000009aa097209 */ /* 0x000fc40007810000 */
[----:B------:R-:W-:Y:S02]  /*101b0*/  FMNMX.FTZ R11, R22, R11, !PT ;  /* 0x0000000b160b7209 */ /* 0x000fe40007810000 */
[----:B------:R-:W-:Y:S02]  /*101c0*/  FSEL R18, R18, -INF , P0 ;  /* 0xff80000012127808 */ /* 0x000fe40000000000 */
        /* <DEDUP_REMOVED lines=18> */
[----:B------:R-:W-:Y:S02]  /*102f0*/  ISETP.GT.AND P1, PT, R5, 0x28, PT ;  /* 0x000000280500780c */ /* 0x000fe40003f24270 */
[----:B------:R-:W-:Y:S02]  /*10300*/  FMNMX.FTZ R11, R174, R11, !PT ;  /* 0x0000000bae0b7209 */ /* 0x000fe40007810000 */
[----:B------:R-:W-:Y:S02]  /*10310*/  FSEL R206, R53, -INF , P0 ;  /* 0xff80000035ce7808 */ /* 0x000fe40000000000 */
[----:B------:R-:W-:Y:S02]  /*10320*/  FMNMX.FTZ R9, R212, R9, !PT ;  /* 0x00000009d4097209 */ /* 0x000fe40007810000 */
        /* <DEDUP_REMOVED lines=8> */
[----:B------:R-:W-:Y:S02]  /*103b0*/  ISETP.GT.AND P0, PT, R5, 0x31, PT ;  /* 0x000000310500780c */ /* 0x000fe40003f04270 */
[----:B------:R-:W-:Y:S01]  /*103c0*/  FSEL R150, R78, -INF , P1 ;  /* 0xff8000004e967808 */ /* 0x000fe20000800000 */
[----:B------:R-:W1:Y:S01]  /*103d0*/  SHFL.BFLY PT, R9, R2, 0x2, 0x1f ;  /* 0x0c401f0002097f89 */ /* 0x000e6200000e0000 */
[----:B------:R-:W-:Y:S02]  /*103e0*/  FMNMX.FTZ R11, R216, R11, !PT ;  /* 0x0000000bd80b7209 */ /* 0x000fe40007810000 */
[----:B------:R-:W-:Y:S02]  /*103f0*/  FSEL R148, R79, -INF , P0 ;  /* 0xff8000004f947808 */ /* 0x000fe40000000000 */
[----:B------:R-:W-:-:S02]  /*10400*/  ISETP.GT.AND P1, PT, R5, 0x38, PT ;  /* 0x000000380500780c */ /* 0x000fc40003f24270 */
[----:B------:R-:W-:Y:S02]  /*10410*/  FMNMX.FTZ R11, R150, R11, !PT ;  /* 0x0000000b960b7209 */ /* 0x000fe40007810000 */
[----:B------:R-:W-:Y:S02]  /*10420*/  ISETP.GT.AND P0, PT, R5, 0x39, PT ;  /* 0x000000390500780c */ /* 0x000fe40003f04270 */
[----:B------:R-:W-:Y:S02]  /*10430*/  FSEL R176, R54, -INF , P1 ;  /* 0xff80000036b07808 */ /* 0x000fe40000800000 */
[----:B------:R-:W-:Y:S02]  /*10440*/  FMNMX.FTZ R11, R148, R11, !PT ;  /* 0x0000000b940b7209 */ /* 0x000fe40007810000 */
        /* <DEDUP_REMOVED lines=19> */
[--C-:B------:R-:W-:Y:S01]  /*10580*/  FFMA.FTZ R3, R12, c[0x0][0x2d0], -R149.reuse ;  /* 0x0000b4000c037a23 */ /* 0x100fe20000010895 */
[----:B------:R-:W-:Y:S01]  /*10590*/  LDSM.16.MT88.4 R32, [R165+0x900] ;  /* 0x00090000a520783b */ /* 0x000fe20000004200 */
[--C-:B------:R-:W-:Y:S01]  /*105a0*/  FFMA.FTZ R160, R20, c[0x0][0x2d0], -R149.reuse ;  /* 0x0000b40014a07a23 */ /* 0x100fe20000010895 */
[C---:B------:R-:W-:Y:S01]  /*105b0*/  FSETP.NEU.FTZ.AND P0, PT, R0.reuse, -INF , PT ;  /* 0xff8000000000780b */ /* 0x040fe20003f1d000 */
[----:B------:R-:W-:Y:S01]  /*105c0*/  FMUL.FTZ R171, R0, c[0x0][0x2d0] ;  /* 0x0000b40000ab7a20 */ /* 0x000fe20000410000 */
[----:B------:R-:W1:Y:S01]  /*105d0*/  MUFU.EX2 R161, R161 ;  /* 0x000000a100a17308 */ /* 0x000e620000000800 */
[----:B------:R-:W-:-:S02]  /*105e0*/  FFMA.FTZ R152, R16, c[0x0][0x2d0], -R149 ;  /* 0x0000b40010987a23 */ /* 0x000fc40000010895 */
[--C-:B------:R-:W-:Y:S01]  /*105f0*/  FFMA.FTZ R167, R170, c[0x0][0x2d0], -R149.reuse ;  /* 0x0000b400aaa77a23 */ /* 0x100fe20000010895 */
[----:B------:R-:W-:Y:S01]  /*10600*/  FSEL R171, R171, RZ, P0 ;  /* 0x000000ffabab7208 */ /* 0x000fe20000000000 */
[--C-:B------:R-:W-:Y:S01]  /*10610*/  FFMA.FTZ R168, R168, c[0x0][0x2d0], -R149.reuse ;  /* 0x0000b400a8a87a23 */ /* 0x100fe20000010895 */
[----:B------:R-:W-:Y:S01]  /*10620*/  ISETP.GE.AND P0, PT, R95, 0x3, PT ;  /* 0x000000035f00780c */ /* 0x000fe20003f06270 */
[----:B------:R-:W-:Y:S01]  /*10630*/  FFMA.FTZ R170, R222, c[0x0][0x2d0], -R149 ;  /* 0x0000b400deaa7a23 */ /* 0x000fe20000010895 */
[----:B------:R-:W-:Y:S01]  /*10640*/  MUFU.EX2 R162, R162 ;  /* 0x000000a200a27308 */ /* 0x000fe20000000800 */
[--C-:B------:R-:W-:Y:S02]  /*10650*/  FFMA.FTZ R166, R7, c[0x0][0x2d0], -R171.reuse ;  /* 0x0000b40007a67a23 */ /* 0x100fe400000108ab */
[--C-:B------:R-:W-:Y:S01]  /*10660*/  FFMA.FTZ R163, R30, c[0x0][0x2d0], -R171.reuse ;  /* 0x0000b4001ea37a23 */ /* 0x100fe200000108ab */
[----:B------:R-:W2:Y:S01]  /*10670*/  LDSM.16.MT88.4 R4, [R4+0x4100] ;  /* 0x004100000404783b */ /* 0x000ea20000004200 */
[----:B------:R-:W-:-:S02]  /*10680*/  FFMA.FTZ R158, R26, c[0x0][0x2d0], -R171 ;  /* 0x0000b4001a9e7a23 */ /* 0x000fc400000108ab */
[--C-:B------:R-:W-:Y:S01]  /*10690*/  FFMA.FTZ R159, R14, c[0x0][0x2d0], -R171.reuse ;  /* 0x0000b4000e9f7a23 */ /* 0x100fe200000108ab */
[----:B------:R-:W3:Y:S01]  /*106a0*/  MUFU.EX2 R157, R157 ;  /* 0x0000009d009d7308 */ /* 0x000ee20000000800 */
[----:B------:R-:W4:Y:S01]  /*106b0*/  LDSM.16.MT88.4 R12, [R165+0x2900] ;  /* 0x00290000a50c783b */ /* 0x000f220000004200 */
[----:B-1----:R-:W-:Y:S01]  /*106c0*/  F2FP.BF16.PACK_AB R96, R161, R164 ;  /* 0x000000a4a160723e */ /* 0x002fe200000010ff */
[--C-:B------:R-:W-:Y:S01]  /*106d0*/  FFMA.FTZ R156, R22, c[0x0][0x2d0], -R171.reuse ;  /* 0x0000b400169c7a23 */ /* 0x100fe200000108ab */
[----:B------:R-:W-:Y:S01]  /*106e0*/  @P0 IADD3 R95, R95, -0x3, RZ ;  /* 0xfffffffd5f5f0810 */ /* 0x000fe20007ffe0ff */
[--C-:B------:R-:W-:Y:S01]  /*106f0*/  FFMA.FTZ R153, R10, c[0x0][0x2d0], -R171.reuse ;  /* 0x0000b4000a997a23 */ /* 0x100fe200000108ab */
[----:B------:R-:W1:Y:S01]  /*10700*/  LDSM.16.MT88.4 R20, [R135+0x2900] ;  /* 0x002900008714783b */ /* 0x000e620000004200 */
[--C-:B------:R-:W-:Y:S01]  /*10710*/  FFMA.FTZ R133, R18, c[0x0][0x2d0], -R171.reuse ;  /* 0x0000b40012857a23 */ /* 0x100fe200000108ab */
[----:B------:R-:W-:Y:S01]  /*10720*/  MUFU.EX2 R166, R166 ;  /* 0x000000a600a67308 */ /* 0x000fe20000000800 */
[----:B------:R-:W-:Y:S01]  /*10730*/  FFMA.FTZ R154, R8, c[0x0][0x2d0], -R171 ;  /* 0x0000b400089a7a23 */ /* 0x000fe200000108ab */
[----:B------:R-:W5:Y:S01]  /*10740*/  LDSM.16.MT88.4 R16, [R135+0x4900] ;  /* 0x004900008710783b */ /* 0x000f620000004200 */
[----:B------:R-:W-:-:S02]  /*10750*/  FFMA.FTZ R169, R220, c[0x0][0x2d0], -R149 ;  /* 0x0000b400dca97a23 */ /* 0x000fc40000010895 */
[--C-:B------:R-:W-:Y:S01]  /*10760*/  FFMA.FTZ R174, R174, c[0x0][0x2d0], -R171.reuse ;  /* 0x0000b400aeae7a23 */ /* 0x100fe200000108ab */
[----:B------:R-:W-:Y:S01]  /*10770*/  LDSM.16.MT88.4 R28, [R173+0x2900] ;  /* 0x00290000ad1c783b */ /* 0x000fe20000004200 */
[--C-:B------:R-:W-:Y:S01]  /*10780*/  FFMA.FTZ R175, R218, c[0x0][0x2d0], -R171.reuse ;  /* 0x0000b400daaf7a23 */ /* 0x100fe200000108ab */
[----:B------:R-:W2:Y:S01]  /*10790*/  MUFU.EX2 R163, R163 ;  /* 0x000000a300a37308 */ /* 0x000ea20000000800 */
[----:B---3--:R-:W-:Y:S01]  /*107a0*/  F2FP.BF16.PACK_AB R98, R157, R162 ;  /* 0x000000a29d62723e */ /* 0x008fe200000010ff */
[----:B------:R-:W-:Y:S01]  /*107b0*/  LDSM.16.MT88.4 R24, [R134+0x2900] ;  /* 0x002900008618783b */ /* 0x000fe20000004200 */
[--C-:B------:R-:W-:Y:S02]  /*107c0*/  FFMA.FTZ R178, R178, c[0x0][0x2d0], -R171.reuse ;  /* 0x0000b400b2b27a23 */ /* 0x100fe400000108ab */
[----:B------:R-:W-:Y:S02]  /*107d0*/  FFMA.FTZ R179, R216, c[0x0][0x2d0], -R171 ;  /* 0x0000b400d8b37a23 */ /* 0x000fe400000108ab */
[----:B------:R-:W-:Y:S01]  /*107e0*/  FFMA.FTZ R215, R206, c[0x0][0x2d0], -R149 ;  /* 0x0000b400ced77a23 */ /* 0x000fe20000010895 */
[----:B------:R-:W-:Y:S01]  /*107f0*/  MUFU.EX2 R158, R158 ;  /* 0x0000009e009e7308 */ /* 0x000fe20000000800 */
[----:B------:R-:W-:-:S02]  /*10800*/  FFMA.FTZ R206, R150, c[0x0][0x2d0], -R171 ;  /* 0x0000b40096ce7a23 */ /* 0x000fc400000108ab */
[--C-:B------:R-:W-:Y:S02]  /*10810*/  FFMA.FTZ R217, R148, c[0x0][0x2d0], -R171.reuse ;  /* 0x0000b40094d97a23 */ /* 0x100fe400000108ab */
[----:B------:R-:W-:Y:S02]  /*10820*/  FFMA.FTZ R176, R176, c[0x0][0x2d0], -R171 ;  /* 0x0000b400b0b07a23 */ /* 0x000fe400000108ab */
[--C-:B------:R-:W-:Y:S01]  /*10830*/  FFMA.FTZ R207, R214, c[0x0][0x2d0], -R149.reuse ;  /* 0x0000b400d6cf7a23 */ /* 0x100fe20000010895 */
[----:B------:R-:W3:Y:S01]  /*10840*/  MUFU.EX2 R159, R159 ;  /* 0x0000009f009f7308 */ /* 0x000ee20000000800 */
[----:B--2---:R-:W-:Y:S01]  /*10850*/  F2FP.BF16.PACK_AB R97, R163, R166 ;  /* 0x000000a6a361723e */ /* 0x004fe200000010ff */
[--C-:B------:R-:W-:Y:S02]  /*10860*/  FFMA.FTZ R212, R212, c[0x0][0x2d0], -R149.reuse ;  /* 0x0000b400d4d47a23 */ /* 0x100fe40000010895 */
[----:B------:R-:W-:Y:S02]  /*10870*/  FFMA.FTZ R208, R208, c[0x0][0x2d0], -R149 ;  /* 0x0000b400d0d07a23 */ /* 0x000fe40000010895 */
[----:B------:R-:W-:Y:S01]  /*10880*/  FFMA.FTZ R171, R172, c[0x0][0x2d0], -R171 ;  /* 0x0000b400acab7a23 */ /* 0x000fe200000108ab */
[----:B------:R-:W-:Y:S01]  /*10890*/  LDSM.16.MT88.4 R148, [R173+0x3900] ;  /* 0x00390000ad94783b */ /* 0x000fe20000004200 */
[----:B------:R-:W-:Y:S01]  /*108a0*/  MUFU.EX2 R160, R160 ;  /* 0x000000a000a07308 */ /* 0x000fe20000000800 */
[----:B------:R-:W-:-:S02]  /*108b0*/  FADD.FTZ R161, R164, R161 ;  /* 0x000000a1a4a17221 */ /* 0x000fc40000010000 */
[----:B------:R-:W-:Y:S02]  /*108c0*/  FADD.FTZ R163, R166, R163 ;  /* 0x000000a3a6a37221 */ /* 0x000fe40000010000 */
[----:B------:R-:W-:Y:S02]  /*108d0*/  FADD.FTZ R162, R162, R161 ;  /* 0x000000a1a2a27221 */ /* 0x000fe40000010000 */
[----:B------:R-:W-:Y:S01]  /*108e0*/  @P0 IMAD R94, R94, R95, RZ ;  /* 0x0000005f5e5e0224 */ /* 0x000fe200078e02ff */
[----:B---3--:R-:W-:Y:S01]  /*108f0*/  F2FP.BF16.PACK_AB R99, R159, R158 ;  /* 0x0000009e9f63723e */ /* 0x008fe200000010ff */
[----:B------:R-:W2:Y:S01]  /*10900*/  MUFU.EX2 R155, R155 ;  /* 0x0000009b009b7308 */ /* 0x000ea20000000800 */
        /* <DEDUP_REMOVED lines=67> */
[C---:B-----5:R-:W-:Y:S08]  /*10d40*/  HMMA.16816.F32.BF16 R68, R4.reuse, R16, R68 ;  /* 0x000000100444723c */ /* 0x060ff00000041844 */
        /* <DEDUP_REMOVED lines=89> */
[----:B------:R-:W-:Y:S02]  /*112e0*/  FADD.FTZ R208, R171, R176 ;  /* 0x000000b0abd07221 */ /* 0x000fe40000010000 */
[----:B------:R-:W-:-:S03]  /*112f0*/  IMAD.MOV.U32 R206, RZ, RZ, RZ ;  /* 0x000000ffffce7224 */ /* 0x000fc600078e00ff */
        /* <DEDUP_REMOVED lines=71> */
.L_x_2593:
[----:B------:R-:W-:Y:S04]  /*11770*/  DEPBAR.LE SB0, 0x2 ;  /* 0x000080800000791a */ /* 0x000fe80000000000 */
[----:B------:R-:W-:Y:S01]  /*11780*/  BAR.SYNC.DEFER_BLOCKING 0x0 ;  /* 0x0000000000007b1d */ /* 0x000fe20000010000 */
[----:B------:R-:W-:Y:S01]  /*11790*/  IMAD.U32 R179, RZ, RZ, UR5 ;  /* 0x00000005ffb37e24 */ /* 0x000fe2000f8e00ff */
[C---:B------:R-:W-:Y:S01]  /*117a0*/  ISETP.GE.AND P0, PT, R211.reuse, 0x1, PT ;  /* 0x00000001d300780c */ /* 0x040fe20003f06270 */
[----:B------:R-:W-:Y:S01]  /*117b0*/  UIMAD UR4, UR5, 0x6000, URZ ;  /* 0x00006000050478a4 */ /* 0x000fe2000f8e023f */
[----:B------:R-:W-:Y:S01]  /*117c0*/  IADD3 R9, R211, -0x1, RZ ;  /* 0xffffffffd3097810 */ /* 0x000fe20007ffe0ff */
[C---:B------:R-:W-:Y:S01]  /*117d0*/  IMAD R152, R179.reuse, 0x6000, R183 ;  /* 0x00006000b3987824 */ /* 0x040fe200078e02b7 */
[----:B------:R-:W-:Y:S01]  /*117e0*/  LOP3.LUT P2, RZ, R188, 0x2, RZ, 0xc0, !PT ;  /* 0x00000002bcff7812 */ /* 0x000fe2000784c0ff */
[----:B------:R-:W-:Y:S01]  /*117f0*/  IMAD R179, R179, 0x6000, R176 ;  /* 0x00006000b3b37824 */ /* 0x000fe200078e02b0 */
[----:B------:R-:W-:Y:S01]  /*11800*/  LOP3.LUT P3, RZ, R191, 0x1, RZ, 0xc0, !PT ;  /* 0x00000001bfff7812 */ /* 0x000fe2000786c0ff */
[----:B------:R-:W-:Y:S01]  /*11810*/  UIADD3 UR8, UR5, 0x1, URZ ;  /* 0x0000000105087890 */ /* 0x000fe2000fffe03f */
[----:B------:R-:W-:Y:S01]  /*11820*/  SEL R184, R221, 0xffffffe0, !P2 ;  /* 0xffffffe0ddb87807 */ /* 0x000fe20005000000 */
[----:B------:R-:W-:Y:S01]  /*11830*/  UISETP.GE.AND UP0, UPT, UR5, 0x1, UPT ;  /* 0x000000010500788c */ /* 0x000fe2000bf06270 */
[----:B------:R-:W-:Y:S03]  /*11840*/  ISETP.NE.AND P2, PT, R187, 0x1, PT ;  /* 0x00000001bb00780c */ /* 0x000fe60003f45270 */
[----:B------:R-:W-:Y:S01]  /*11850*/  @P0 SHF.R.S32.HI R0, RZ, 0x1f, R9 ;  /* 0x0000001fff000819 */ /* 0x000fe20000011409 */
[----:B------:R-:W-:Y:S01]  /*11860*/  @P0 IMAD R169, R206, 0x6000, R196 ;  /* 0x00006000cea90824 */ /* 0x000fe200078e02c4 */
[----:B------:R-:W-:Y:S03]  /*11870*/  USEL UR5, UR8, URZ, !UP0 ;  /* 0x0000003f08057287 */ /* 0x000fe6000c000000 */
[----:B------:R-:W-:Y:S01]  /*11880*/  @P0 IMAD R0, R0, c[0x0][0x208], RZ ;  /* 0x0000820000000a24 */ /* 0x000fe200078e02ff */
[----:B------:R-:W-:Y:S03]  /*11890*/  LDSM.16.M88.4 R136, [R185] ;  /* 0x00000000b988783b */ /* 0x000fe60000000200 */
[C---:B------:R-:W-:Y:S02]  /*118a0*/  @P0 IMAD R0, R9.reuse, c[0x0][0x20c], R0 ;  /* 0x0000830009000a24 */ /* 0x040fe400078e0200 */
[----:B------:R-:W-:Y:S04]  /*118b0*/  @P0 IMAD.WIDE.U32 R8, R9, c[0x0][0x208], RZ ;  /* 0x0000820009080a25 */ /* 0x000fe800078e00ff */
[----:B------:R-:W-:Y:S01]  /*118c0*/  @P0 IMAD.IADD R0, R9, 0x1, R0 ;  /* 0x0000000109000824 */ /* 0x000fe200078e0200 */
[----:B------:R-:W1:Y:S01]  /*118d0*/  LDSM.16.M88.4 R140, [R152+0xc100] ;  /* 0x00c10000988c783b */ /* 0x000e620000000200 */
[C---:B------:R-:W-:Y:S03]  /*118e0*/  @P0 SHF.L.U32 R157, R8.reuse, 0x6, RZ ;  /* 0x00000006089d0819 */ /* 0x040fe600000006ff */
[----:B------:R-:W-:Y:S02]  /*118f0*/  @P0 SHF.L.U64.HI R0, R8, 0x6, R0 ;  /* 0x0000000608000819 */ /* 0x000fe40000010200 */
[C---:B------:R-:W-:Y:S02]  /*11900*/  @P0 IADD3 R2, P1, R157.reuse, R198, RZ ;  /* 0x000000c69d020210 */ /* 0x040fe40007f3e0ff */
[----:B------:R-:W2:Y:S03]  /*11910*/  LDSM.16.M88.4 R144, [R152+0xc900] ;  /* 0x00c900009890783b */ /* 0x000ea60000000200 */
[----:B------:R-:W-:Y:S01]  /*11920*/  @P0 IMAD.X R9, R0, 0x1, R203, P1 ;  /* 0x0000000100090824 */ /* 0x000fe200008e06cb */
[C---:B------:R-:W-:Y:S04]  /*11930*/  @P0 LEA R160, P1, R2.reuse, c[0x0][0x1f8], 0x1 ;  /* 0x00007e0002a00a11 */ /* 0x040fe800078208ff */
[----:B------:R-:W3:Y:S01]  /*11940*/  LDSM.16.M88.4 R148, [R152+0xd100] ;  /* 0x00d100009894783b */ /* 0x000ee20000000200 */
[----:B------:R-:W-:Y:S02]  /*11950*/  @P0 LEA.HI.X R161, R2, c[0x0][0x1fc], R9, 0x1, P1 ;  /* 0x00007f0002a10a11 */ /* 0x000fe400008f0c09 */
[----:B------:R-:W-:Y:S02]  /*11960*/  IADD3 R2, R184, R179, RZ ;  /* 0x000000b3b8027210 */ /* 0x000fe40007ffe0ff */
[----:B------:R-:W-:Y:S02]  /*11970*/  @P0 IADD3 R12, P1, R157, R216, RZ ;  /* 0x000000d89d0c0210 */ /* 0x000fe40007f3e0ff */
[----:B------:R-:W-:Y:S01]  /*11980*/  IADD3 R178, R177, R2, RZ ;  /* 0x00000002b1b27210 */ /* 0x000fe20007ffe0ff */
[----:B------:R-:W4:Y:S02]  /*11990*/  LDSM.16.M88.4 R32, [R152+0xd900] ;  /* 0x00d900009820783b */ /* 0x000f240000000200 */
[----:B------:R-:W-:Y:S01]  /*119a0*/  @P0 IMAD.X R13, R0, 0x1, R215, P1 ;  /* 0x00000001000d0824 */ /* 0x000fe200008e06d7 */
[C---:B------:R-:W-:Y:S04]  /*119b0*/  @P0 LEA R162, P1, R12.reuse, c[0x0][0x1f8], 0x1 ;  /* 0x00007e000ca20a11 */ /* 0x040fe800078208ff */
[----:B------:R-:W-:Y:S01]  /*119c0*/  @P0 LEA.HI.X R163, R12, c[0x0][0x1fc], R13, 0x1, P1 ;  /* 0x00007f000ca30a11 */ /* 0x000fe200008f0c0d */
[----:B------:R-:W-:Y:S01]  /*119d0*/  LDSM.16.M88.4 R152, [R2] ;  /* 0x000000000298783b */ /* 0x000fe20000000200 */
[----:B------:R-:W-:Y:S05]  /*119e0*/  @P0 IADD3 R20, P1, R157, R218, RZ ;  /* 0x000000da9d140210 */ /* 0x000fea0007f3e0ff */
[----:B------:R-:W-:Y:S01]  /*119f0*/  @P0 IMAD.X R21, R0, 0x1, R217, P1 ;  /* 0x0000000100150824 */ /* 0x000fe200008e06d9 */
[C---:B------:R-:W-:Y:S01]  /*11a00*/  @P0 LEA R164, P1, R20.reuse, c[0x0][0x1f8], 0x1 ;  /* 0x00007e0014a40a11 */ /* 0x040fe200078208ff */
[C---:B-1----:R-:W-:Y:S03]  /*11a10*/  HMMA.16816.F32.BF16 R4, R136.reuse, R140, RZ ;  /* 0x0000008c8804723c */ /* 0x042fe600000418ff */
[----:B------:R-:W-:Y:S02]  /*11a20*/  @P0 LEA.HI.X R165, R20, c[0x0][0x1fc], R21, 0x1, P1 ;  /* 0x00007f0014a50a11 */ /* 0x000fe400008f0c15 */
[----:B------:R-:W-:Y:S03]  /*11a30*/  @P0 IADD3 R157, P1, R195, R157, RZ ;  /* 0x0000009dc39d0210 */ /* 0x000fe60007f3e0ff */
[C---:B------:R-:W-:Y:S01]  /*11a40*/  HMMA.16816.F32.BF16 R8, R136.reuse, R142, RZ ;  /* 0x0000008e8808723c */ /* 0x040fe200000418ff */
[----:B------:R-:W1:Y:S03]  /*11a50*/  LDSM.16.M88.4 R140, [R133] ;  /* 0x00000000858c783b */ /* 0x000e660000000200 */
[----:B------:R-:W-:Y:S01]  /*11a60*/  @P0 IMAD.X R0, R194, 0x1, R0, P1 ;  /* 0x00000001c2000824 */ /* 0x000fe200008e0600 */
[----:B------:R-:W-:Y:S03]  /*11a70*/  @P0 IADD3 R29, P1, R157, R198, RZ ;  /* 0x000000c69d1d0210 */ /* 0x000fe60007f3e0ff */
[C---:B--2---:R-:W-:Y:S01]  /*11a80*/  HMMA.16816.F32.BF16 R12, R136.reuse, R144, RZ ;  /* 0x00000090880c723c */ /* 0x044fe200000418ff */
[C---:B------:R-:W-:Y:S03]  /*11a90*/  @P0 IADD3.X R28, R0.reuse, R203, RZ, P1, !PT ;  /* 0x000000cb001c0210 */ /* 0x040fe60000ffe4ff */
[C---:B------:R-:W-:Y:S04]  /*11aa0*/  @P0 LEA R166, P1, R29.reuse, c[0x0][0x1f8], 0x1 ;  /* 0x00007e001da60a11 */ /* 0x040fe800078208ff */
[C---:B------:R-:W-:Y:S01]  /*11ab0*/  HMMA.16816.F32.BF16 R16, R136.reuse, R146, RZ ;  /* 0x000000928810723c */ /* 0x040fe200000418ff */
[----:B------:R-:W2:Y:S03]  /*11ac0*/  LDSM.16.M88.4 R144, [R2+0x800] ;  /* 0x000800000290783b */ /* 0x000ea60000000200 */
[----:B------:R-:W-:Y:S02]  /*11ad0*/  @P0 LEA.HI.X R167, R29, c[0x0][0x1fc], R28, 0x1, P1 ;  /* 0x00007f001da70a11 */ /* 0x000fe400008f0c1c */
[C---:B------:R-:W-:Y:S02]  /*11ae0*/  @P0 IADD3 R156, P1, R157.reuse, R216, RZ ;  /* 0x000000d89d9c0210 */ /* 0x040fe40007f3e0ff */
[C---:B---3--:R-:W-:Y:S08]  /*11af0*/  HMMA.16816.F32.BF16 R20, R136.reuse, R148, RZ ;  /* 0x000000948814723c */ /* 0x048ff000000418ff */
[C---:B------:R-:W-:Y:S01]  /*11b00*/  HMMA.16816.F32.BF16 R24, R136.reuse, R150, RZ ;  /* 0x000000968818723c */ /* 0x040fe200000418ff */
[----:B------:R-:W3:Y:S07]  /*11b10*/  LDSM.16.M88.4 R148, [R2+0x1000] ;  /* 0x001000000294783b */ /* 0x000eee0000000200 */
[C---:B----4-:R-:W-:Y:S07]  /*11b20*/  HMMA.16816.F32.BF16 R28, R136.reuse, R32, RZ ;  /* 0x00000020881c723c */ /* 0x050fee00000418ff */
[----:B------:R-:W-:Y:S01]  /*11b30*/  @P0 IMAD.X R33, R0, 0x1, R215, P1 ;  /* 0x0000000100210824 */ /* 0x000fe200008e06d7 */
[C---:B------:R-:W-:Y:S04]  /*11b40*/  @P0 LEA R170, P1, R156.reuse, c[0x0][0x1f8], 0x1 ;  /* 0x00007e009caa0a11 */ /* 0x040fe800078208ff */
[----:B------:R-:W-:Y:S02]  /*11b50*/  @P0 LEA.HI.X R171, R156, c[0x0][0x1fc], R33, 0x1, P1 ;  /* 0x00007f009cab0a11 */ /* 0x000fe400008f0c21 */
[----:B------:R-:W-:Y:S01]  /*11b60*/  HMMA.16816.F32.BF16 R32, R136, R34, RZ ;  /* 0x000000228820723c */ /* 0x000fe200000418ff */
[----:B------:R-:W4:Y:S01]  /*11b70*/  LDSM.16.M88.4 R136, [R2+0x1800] ;  /* 0x001800000288783b */ /* 0x000f220000000200 */
[----:B------:R-:W-:Y:S04]  /*11b80*/  @P0 IADD3 R157, P1, R157, R218, RZ ;  /* 0x000000da9d9d0210 */ /* 0x000fe80007f3e0ff */
[----:B------:R-:W-:Y:S02]  /*11b90*/  @P0 IADD3.X R0, R0, R217, RZ, P1, !PT ;  /* 0x000000d900000210 */ /* 0x000fe40000ffe4ff */
[C---:B-1----:R-:W-:Y:S01]  /*11ba0*/  HMMA.16816.F32.BF16 R4, R140.reuse, R152, R4 ;  /* 0x000000988c04723c */ /* 0x042fe20000041804 */
[----:B------:R-:W-:Y:S01]  /*11bb0*/  @!PT LDS RZ, [RZ] ;  /* 0x00000000fffff984 */ /* 0x000fe20000000800 */
[----:B------:R-:W-:Y:S01]  /*11bc0*/  @!PT LDS RZ, [RZ] ;  /* 0x00000000fffff984 */ /* 0x000fe20000000800 */
[----:B------:R-:W-:Y:S01]  /*11bd0*/  @!PT LDS RZ, [RZ] ;  /* 0x00000000fffff984 */ /* 0x000fe20000000800 */
[----:B------:R1:W-:Y:S04]  /*11be0*/  @P0 LDGSTS.E.BYPASS.LTC128B.128 [R169], [R160.64], !P6 ;  /* 0x00000000a0a90fae */ /* 0x0003e8000f101d46 */
[C---:B------:R-:W-:Y:S03]  /*11bf0*/  @P0 LEA R172, P1, R157.reuse, c[0x0][0x1f8], 0x1 ;  /* 0x00007e009dac0a11 */ /* 0x040fe600078208ff */
[C---:B------:R-:W-:Y:S01]  /*11c00*/  HMMA.16816.F32.BF16 R8, R140.reuse, R154, R8 ;  /* 0x0000009a8c08723c */ /* 0x040fe20000041808 */
[----:B------:R1:W-:Y:S03]  /*11c10*/  @P0 LDGSTS.E.BYPASS.LTC128B.128 [R169+0x2000], [R162.64], !P5 ;  /* 0x02000000a2a90fae */ /* 0x0003e6000e901d46 */
[----:B------:R-:W-:Y:S01]  /*11c20*/  @P0 LEA.HI.X R173, R157, c[0x0][0x1fc], R0, 0x1, P1 ;  /* 0x00007f009dad0a11 */ /* 0x000fe200008f0c00 */
[----:B------:R-:W-:Y:S03]  /*11c30*/  IMAD.IADD R0, R177, 0x1, R179 ;  /* 0x00000001b1007824 */ /* 0x000fe600078e02b3 */
[C---:B--2---:R-:W-:Y:S01]  /*11c40*/  HMMA.16816.F32.BF16 R12, R140.reuse, R144, R12 ;  /* 0x000000908c0c723c */ /* 0x044fe2000004180c */
[----:B------:R2:W-:Y:S07]  /*11c50*/  @P0 LDGSTS.E.BYPASS.LTC128B.128 [R169+0x4000], [R164.64], !P3 ;  /* 0x04000000a4a90fae */ /* 0x0005ee000d901d46 */
[C---:B------:R-:W-:Y:S01]  /*11c60*/  HMMA.16816.F32.BF16 R16, R140.reuse, R146, R16 ;  /* 0x000000928c10723c */ /* 0x040fe20000041810 */
[----:B------:R2:W-:Y:S07]  /*11c70*/  @P0 LDGSTS.E.BYPASS.LTC128B.128 [R169+0x1000], [R166.64], !P6 ;  /* 0x01000000a6a90fae */ /* 0x0005ee000f101d46 */
[C---:B---3--:R-:W-:Y:S01]  /*11c80*/  HMMA.16816.F32.BF16 R20, R140.reuse, R148, R20 ;  /* 0x000000948c14723c */ /* 0x048fe20000041814 */
[----:B------:R3:W-:Y:S07]  /*11c90*/  @P0 LDGSTS.E.BYPASS.LTC128B.128 [R169+0x3000], [R170.64], !P5 ;  /* 0x03000000aaa90fae */ /* 0x0007ee000e901d46 */
[C---:B------:R-:W-:Y:S01]  /*11ca0*/  HMMA.16816.F32.BF16 R24, R140.reuse, R150, R24 ;  /* 0x000000968c18723c */ /* 0x040fe20000041818 */
[----:B------:R3:W-:Y:S07]  /*11cb0*/  @P0 LDGSTS.E.BYPASS.LTC128B.128 [R169+0x5000], [R172.64], !P3 ;  /* 0x05000000aca90fae */ /* 0x0007ee000d901d46 */
[C---:B----4-:R-:W-:Y:S01]  /*11cc0*/  HMMA.16816.F32.BF16 R28, R140.reuse, R136, R28 ;  /* 0x000000888c1c723c */ /* 0x050fe2000004181c */
[----:B------:R-:W-:Y:S07]  /*11cd0*/  LDSM.16.M88.4 R152, [R181] ;  /* 0x00000000b598783b */ /* 0x000fee0000000200 */
[----:B------:R-:W-:Y:S01]  /*11ce0*/  HMMA.16816.F32.BF16 R32, R140, R138, R32 ;  /* 0x0000008a8c20723c */ /* 0x000fe20000041820 */
[----:B------:R-:W4:Y:S08]  /*11cf0*/  LDSM.16.M88.4 R156, [R0] ;  /* 0x00000000009c783b */ /* 0x000f300000000200 */
[----:B------:R-:W5:Y:S08]  /*11d00*/  LDSM.16.M88.4 R144, [R0+0x800] ;  /* 0x000800000090783b */ /* 0x000f700000000200 */
[----:B-1----:R-:W1:Y:S08]  /*11d10*/  LDSM.16.M88.4 R160, [R0+0x1000] ;  /* 0x0010000000a0783b */ /* 0x002e700000000200 */
[----:B------:R-:W0:Y:S08]  /*11d20*/  LDGDEPBAR ;  /* 0x00000000000079af */ /* 0x000e300000000000 */
[----:B--2---:R-:W2:Y:S01]  /*11d30*/  LDSM.16.M88.4 R164, [R0+0x1800] ;  /* 0x0018000000a4783b */ /* 0x004ea20000000200 */
[C---:B----4-:R-:W-:Y:S07]  /*11d40*/  HMMA.16816.F32.BF16 R4, R152.reuse, R156, R4 ;  /* 0x0000009c9804723c */ /* 0x050fee0000041804 */
[----:B------:R-:W-:Y:S01]  /*11d50*/  LDSM.16.M88.4 R148, [R180] ;  /* 0x00000000b494783b */ /* 0x000fe20000000200 */
[C---:B------:R-:W-:Y:S07]  /*11d60*/  HMMA.16816.F32.BF16 R8, R152.reuse, R158, R8 ;  /* 0x0000009e9808723c */ /* 0x040fee0000041808 */
[----:B---3--:R-:W3:Y:S01]  /*11d70*/  LDSM.16.M88.4 R168, [R178] ;  /* 0x00000000b2a8783b */ /* 0x008ee20000000200 */
[C---:B-----5:R-:W-:Y:S07]  /*11d80*/  HMMA.16816.F32.BF16 R12, R152.reuse, R144, R12 ;  /* 0x00000090980c723c */ /* 0x060fee000004180c */
[----:B------:R-:W4:Y:S01]  /*11d90*/  LDSM.16.M88.4 R136, [R178+0x800] ;  /* 0x00080000b288783b */ /* 0x000f220000000200 */
[C---:B------:R-:W-:Y:S07]  /*11da0*/  HMMA.16816.F32.BF16 R16, R152.reuse, R146, R16 ;  /* 0x000000929810723c */ /* 0x040fee0000041810 */
[----:B------:R-:W5:Y:S01]  /*11db0*/  LDSM.16.M88.4 R140, [R178+0x1000] ;  /* 0x00100000b28c783b */ /* 0x000f620000000200 */
[C---:B-1----:R-:W-:Y:S07]  /*11dc0*/  HMMA.16816.F32.BF16 R20, R152.reuse, R160, R20 ;  /* 0x000000a09814723c */ /* 0x042fee0000041814 */
[----:B------:R-:W1:Y:S01]  /*11dd0*/  LDSM.16.M88.4 R172, [R178+0x1800] ;  /* 0x00180000b2ac783b */ /* 0x000e620000000200 */
[C---:B------:R-:W-:Y:S07]  /*11de0*/  HMMA.16816.F32.BF16 R24, R152.reuse, R162, R24 ;  /* 0x000000a29818723c */ /* 0x040fee0000041818 */
[----:B------:R-:W-:Y:S01]  /*11df0*/  LDSM.16.M88.4 R144, [R185+0x4000] ;  /* 0x00400000b990783b */ /* 0x000fe20000000200 */
[C---:B--2---:R-:W-:Y:S07]  /*11e00*/  HMMA.16816.F32.BF16 R28, R152.reuse, R164, R28 ;  /* 0x000000a4981c723c */ /* 0x044fee000004181c */
[----:B------:R-:W-:Y:S01]  /*11e10*/  LDSM.16.M88.4 R156, [R179+0x2800] ;  /* 0x00280000b39c783b */ /* 0x000fe20000000200 */
[----:B------:R-:W-:Y:S07]  /*11e20*/  HMMA.16816.F32.BF16 R32, R152, R166, R32 ;  /* 0x000000a69820723c */ /* 0x000fee0000041820 */
[----:B------:R-:W2:Y:S01]  /*11e30*/  LDSM.16.M88.4 R152, [R179+0x2000] ;  /* 0x00200000b398783b */ /* 0x000ea20000000200 */
[C---:B---3--:R-:W-:Y:S07]  /*11e40*/  HMMA.16816.F32.BF16 R4, R148.reuse, R168, R4 ;  /* 0x000000a89404723c */ /* 0x048fee0000041804 */
[----:B------:R-:W3:Y:S01]  /*11e50*/  LDSM.16.M88.4 R160, [R179+0x3000] ;  /* 0x00300000b3a0783b */ /* 0x000ee20000000200 */
[C---:B------:R-:W-:Y:S07]  /*11e60*/  HMMA.16816.F32.BF16 R8, R148.reuse, R170, R8 ;  /* 0x000000aa9408723c */ /* 0x040fee0000041808 */
[----:B------:R-:W2:Y:S01]  /*11e70*/  LDSM.16.M88.4 R164, [R179+0x3800] ;  /* 0x00380000b3a4783b */ /* 0x000ea20000000200 */
[C---:B----4-:R-:W-:Y:S07]  /*11e80*/  HMMA.16816.F32.BF16 R12, R148.reuse, R136, R12 ;  /* 0x00000088940c723c */ /* 0x050fee000004180c */
[----:B------:R-:W-:Y:S01]  /*11e90*/  LDSM.16.M88.4 R168, [R2+0x2800] ;  /* 0x0028000002a8783b */ /* 0x000fe20000000200 */
[C---:B------:R-:W-:Y:S07]  /*11ea0*/  HMMA.16816.F32.BF16 R16, R148.reuse, R138, R16 ;  /* 0x0000008a9410723c */ /* 0x040fee0000041810 */
[----:B------:R-:W-:Y:S01]  /*11eb0*/  LDSM.16.M88.4 R136, [R133+0x4000] ;  /* 0x004000008588783b */ /* 0x000fe20000000200 */
[C---:B-----5:R-:W-:Y:S08]  /*11ec0*/  HMMA.16816.F32.BF16 R20, R148.reuse, R140, R20 ;  /* 0x0000008c9414723c */ /* 0x060ff00000041814 */
[C---:B------:R-:W-:Y:S01]  /*11ed0*/  HMMA.16816.F32.BF16 R24, R148.reuse, R142, R24 ;  /* 0x0000008e9418723c */ /* 0x040fe20000041818 */
[----:B------:R-:W4:Y:S07]  /*11ee0*/  LDSM.16.M88.4 R140, [R2+0x2000] ;  /* 0x00200000028c783b */ /* 0x000f2e0000000200 */
[C---:B-1----:R-:W-:Y:S07]  /*11ef0*/  HMMA.16816.F32.BF16 R28, R148.reuse, R172, R28 ;  /* 0x000000ac941c723c */ /* 0x042fee000004181c */
[----:B------:R-:W-:Y:S01]  /*11f00*/  IADD3 R172, R184, R179, R177 ;  /* 0x000000b3b8ac7210 */ /* 0x000fe20007ffe0b1 */
[----:B------:R-:W-:Y:S01]  /*11f10*/  HMMA.16816.F32.BF16 R32, R148, R174, R32 ;  /* 0x000000ae9420723c */ /* 0x000fe20000041820 */
        /* <DEDUP_REMOVED lines=10> */
[C---:B------:R-:W-:Y:S08]  /*11fc0*/  HMMA.16816.F32.BF16 R28, R144.reuse, R164, R28 ;  /* 0x000000a4901c723c */ /* 0x040ff0000004181c */
        /* <DEDUP_REMOVED lines=19> */
[C---:B----4-:R-:W-:Y:S08]  /*12100*/  HMMA.16816.F32.BF16 R12, R144.reuse, R140, R12 ;  /* 0x0000008c900c723c */ /* 0x050ff0000004180c */
        /* <DEDUP_REMOVED lines=8> */
[C---:B-1----:R-:W-:Y:S01]  /*12190*/  HMMA.16816.F32.BF16 R4, R136.reuse, R148, R4 ;  /* 0x000000948804723c */ /* 0x042fe20000041804 */
[----:B------:R-:W-:Y:S07]  /*121a0*/  LDSM.16.M88.4 R164, [R133+0x8000] ;  /* 0x0080000085a4783b */ /* 0x000fee0000000200 */
[C---:B------:R-:W-:Y:S01]  /*121b0*/  HMMA.16816.F32.BF16 R8, R136.reuse, R150, R8 ;  /* 0x000000968808723c */ /* 0x040fe20000041808 */
[----:B------:R-:W1:Y:S07]  /*121c0*/  LDSM.16.M88.4 R148, [R179+0x5000] ;  /* 0x00500000b394783b */ /* 0x000e6e0000000200 */
        /* <DEDUP_REMOVED lines=19> */
[C---:B--2---:R-:W-:Y:S08]  /*12300*/  HMMA.16816.F32.BF16 R28, R156.reuse, R152, R28 ;  /* 0x000000989c1c723c */ /* 0x044ff0000004181c */
[----:B------:R-:W-:Y:S01]  /*12310*/  HMMA.16816.F32.BF16 R32, R156, R154, R32 ;  /* 0x0000009a9c20723c */ /* 0x000fe20000041820 */
[----:B------:R-:W1:Y:S07]  /*12320*/  LDSM.16.M88.4 R152, [R0+0x4000] ;  /* 0x004000000098783b */ /* 0x000e6e0000000200 */
[C---:B------:R-:W-:Y:S01]  /*12330*/  HMMA.16816.F32.BF16 R4, R164.reuse, R168, R4 ;  /* 0x000000a8a404723c */ /* 0x040fe20000041804 */
        /* <DEDUP_REMOVED lines=9> */
[C---:B-----5:R-:W-:Y:S08]  /*123d0*/  HMMA.16816.F32.BF16 R28, R164.reuse, R144, R28 ;  /* 0x00000090a41c723c */ /* 0x060ff0000004181c */
[----:B------:R-:W-:Y:S01]  /*123e0*/  HMMA.16816.F32.BF16 R32, R164, R146, R32 ;  /* 0x00000092a420723c */ /* 0x000fe20000041820 */
[----:B------:R-:W-:Y:S07]  /*123f0*/  LDSM.16.M88.4 R144, [R172+0x5000] ;  /* 0x00500000ac90783b */ /* 0x000fee0000000200 */
[C---:B-1----:R-:W-:Y:S07]  /*12400*/  HMMA.16816.F32.BF16 R4, R148.reuse, R152, R4 ;  /* 0x000000989404723c */ /* 0x042fee0000041804 */
[----:B------:R-:W-:Y:S01]  /*12410*/  IMAD.MOV.U32 R153, RZ, RZ, R210 ;  /* 0x000000ffff997224 */ /* 0x000fe200078e00d2 */
[C---:B------:R-:W-:Y:S04]  /*12420*/  HMMA.16816.F32.BF16 R8, R148.reuse, R154, R8 ;  /* 0x0000009a9408723c */ /* 0x040fe80000041808 */
[----:B------:R-:W-:Y:S03]  /*12430*/  @P2 SHF.R.U32.HI R153, RZ, c[0x0][0x2cc], R219 ;  /* 0x0000b300ff992a19 */ /* 0x000fe600000116db */
[----:B------:R-:W-:Y:S01]  /*12440*/  IMAD R154, R211, R220, 0x1 ;  /* 0x00000001d39a7424 */ /* 0x000fe200078e02dc */
[C---:B--2---:R-:W-:Y:S01]  /*12450*/  HMMA.16816.F32.BF16 R12, R148.reuse, R156, R12 ;  /* 0x0000009c940c723c */ /* 0x044fe2000004180c */
[----:B------:R-:W1:Y:S03]  /*12460*/  SHFL.IDX PT, R2, R153, RZ, 0x1c1f ;  /* 0x001c1fff99027589 */ /* 0x000e6600000e0000 */
[----:B------:R-:W-:Y:S04]  /*12470*/  IADD3 R154, R186, R154, -R213 ;  /* 0x0000009aba9a7210 */ /* 0x000fe80007ffe8d5 */
[C---:B------:R-:W-:Y:S01]  /*12480*/  HMMA.16816.F32.BF16 R16, R148.reuse, R158, R16 ;  /* 0x0000009e9410723c */ /* 0x040fe20000041810 */
[----:B------:R-:W2:Y:S03]  /*12490*/  SHFL.IDX PT, R0, R153, 0x1, 0x1c1f ;  /* 0x003c1f0099007f89 */ /* 0x000ea600000e0000 */
[----:B------:R-:W-:Y:S04]  /*124a0*/  IADD3 R155, R154, -R209, RZ ;  /* 0x800000d19a9b7210 */ /* 0x000fe80007ffe0ff */
[C---:B---3--:R-:W-:Y:S08]  /*124b0*/  HMMA.16816.F32.BF16 R20, R148.reuse, R136, R20 ;  /* 0x000000889414723c */ /* 0x048ff00000041814 */
[C---:B------:R-:W-:Y:S01]  /*124c0*/  HMMA.16816.F32.BF16 R24, R148.reuse, R138, R24 ;  /* 0x0000008a9418723c */ /* 0x040fe20000041818 */
[----:B------:R-:W3:Y:S03]  /*124d0*/  LDSM.16.M88.4 R136, [R172+0x4800] ;  /* 0x00480000ac88783b */ /* 0x000ee60000000200 */
[C---:B-1----:R-:W-:Y:S04]  /*124e0*/  IMAD.IADD R2, R155.reuse, 0x1, R2 ;  /* 0x000000019b027824 */ /* 0x042fe800078e0202 */
[C---:B------:R-:W-:Y:S03]  /*124f0*/  HMMA.16816.F32.BF16 R28, R148.reuse, R160, R28 ;  /* 0x000000a0941c723c */ /* 0x040fe6000004181c */
[C---:B------:R-:W-:Y:S02]  /*12500*/  ISETP.GT.AND P0, PT, R2.reuse, RZ, PT ;  /* 0x000000ff0200720c */ /* 0x040fe40003f04270 */
[----:B--2---:R-:W-:Y:S02]  /*12510*/  IADD3 R0, R155, R0, RZ ;  /* 0x000000009b007210 */ /* 0x004fe40007ffe0ff */
[----:B------:R-:W-:Y:S01]  /*12520*/  ISETP.GT.AND P2, PT, R2, 0x1, PT ;  /* 0x000000010200780c */ /* 0x000fe20003f44270 */
[----:B------:R-:W-:Y:S01]  /*12530*/  HMMA.16816.F32.BF16 R32, R148, R162, R32 ;  /* 0x000000a29420723c */ /* 0x000fe20000041820 */
[----:B------:R-:W1:Y:S01]  /*12540*/  LDSM.16.M88.4 R148, [R172+0x5800] ;  /* 0x00580000ac94783b */ /* 0x000e620000000200 */
[----:B------:R-:W-:Y:S07]  /*12550*/  DEPBAR.LE SB0, 0x2 ;  /* 0x000080800000791a */ /* 0x000fee0000000000 */
[----:B------:R-:W-:Y:S01]  /*12560*/  BAR.SYNC.DEFER_BLOCKING 0x0 ;  /* 0x0000000000007b1d */ /* 0x000fe20000010000 */
[C---:B------:R-:W-:Y:S05]  /*12570*/  HMMA.16816.F32.BF16 R4, R140.reuse, R168, R4 ;  /* 0x000000a88c04723c */ /* 0x040fea0000041804 */
[----:B------:R-:W-:Y:S03]  /*12580*/  ISETP.GT.AND P1, PT, R0, RZ, PT ;  /* 0x000000ff0000720c */ /* 0x000fe60003f24270 */
[C---:B------:R-:W-:Y:S08]  /*12590*/  HMMA.16816.F32.BF16 R8, R140.reuse, R170, R8 ;  /* 0x000000aa8c08723c */ /* 0x040ff00000041808 */
[C---:B---3--:R-:W-:Y:S08]  /*125a0*/  HMMA.16816.F32.BF16 R12, R140.reuse, R136, R12 ;  /* 0x000000888c0c723c */ /* 0x048ff0000004180c */
[C---:B------:R-:W-:Y:S04]  /*125b0*/  HMMA.16816.F32.BF16 R16, R140.reuse, R138, R16 ;  /* 0x0000008a8c10723c */ /* 0x040fe80000041810 */
[----:B------:R-:W-:Y:S02]  /*125c0*/  FSEL R158, R4, -INF , P0 ;  /* 0xff800000049e7808 */ /* 0x000fe40000000000 */
[----:B------:R-:W-:Y:S02]  /*125d0*/  ISETP.GT.AND P0, PT, R0, 0x1, PT ;  /* 0x000000010000780c */ /* 0x000fe40003f04270 */
[C---:B------:R-:W-:Y:S04]  /*125e0*/  HMMA.16816.F32.BF16 R20, R140.reuse, R144, R20 ;  /* 0x000000908c14723c */ /* 0x040fe80000041814 */
[----:B------:R-:W-:Y:S02]  /*125f0*/  FSEL R153, R6, -INF , P1 ;  /* 0xff80000006997808 */ /* 0x000fe40000800000 */
[C---:B------:R-:W-:Y:S02]  /*12600*/  ISETP.GT.AND P1, PT, R2.reuse, 0x8, PT ;  /* 0x000000080200780c */ /* 0x040fe40003f24270 */
[C---:B------:R-:W-:Y:S04]  /*12610*/  HMMA.16816.F32.BF16 R24, R140.reuse, R146, R24 ;  /* 0x000000928c18723c */ /* 0x040fe80000041818 */
[----:B------:R-:W-:Y:S02]  /*12620*/  FSEL R154, R7, -INF , P0 ;  /* 0xff800000079a7808 */ /* 0x000fe40000000000 */
[----:B------:R-:W-:Y:S02]  /*12630*/  ISETP.GT.AND P0, PT, R2, 0x9, PT ;  /* 0x000000090200780c */ /* 0x000fe40003f04270 */
[C---:B-1----:R-:W-:Y:S04]  /*12640*/  HMMA.16816.F32.BF16 R28, R140.reuse, R148, R28 ;  /* 0x000000948c1c723c */ /* 0x042fe8000004181c */
[----:B------:R-:W-:Y:S02]  /*12650*/  FSEL R155, R8, -INF , P1 ;  /* 0xff800000089b7808 */ /* 0x000fe40000800000 */
[C---:B------:R-:W-:Y:S02]  /*12660*/  ISETP.GT.AND P1, PT, R0.reuse, 0x8, PT ;  /* 0x000000080000780c */ /* 0x040fe40003f24270 */
[----:B------:R-:W-:Y:S04]  /*12670*/  HMMA.16816.F32.BF16 R32, R140, R150, R32 ;  /* 0x000000968c20723c */ /* 0x000fe80000041820 */
[----:B------:R-:W-:Y:S02]  /*12680*/  FSEL R9, R9, -INF , P0 ;  /* 0xff80000009097808 */ /* 0x000fe40000000000 */
[----:B------:R-:W-:Y:S02]  /*12690*/  ISETP.GT.AND P0, PT, R0, 0x9, PT ;  /* 0x000000090000780c */ /* 0x000fe40003f04270 */
[----:B------:R-:W-:Y:S02]  /*126a0*/  FSEL R10, R10, -INF , P1 ;  /* 0xff8000000a0a7808 */ /* 0x000fe40000800000 */
[----:B------:R-:W-:Y:S02]  /*126b0*/  ISETP.GT.AND P1, PT, R2, 0x10, PT ;  /* 0x000000100200780c */ /* 0x000fe40003f24270 */
[----:B------:R-:W-:Y:S02]  /*126c0*/  FSEL R8, R11, -INF , P0 ;  /* 0xff8000000b087808 */ /* 0x000fe40000000000 */
[----:B------:R-:W-:Y:S02]  /*126d0*/  FSEL R156, R5, -INF , P2 ;  /* 0xff800000059c7808 */ /* 0x000fe40001000000 */
[----:B------:R-:W-:Y:S02]  /*126e0*/  FMNMX.FTZ R11, R158, R3, !PT ;  /* 0x000000039e0b7209 */ /* 0x000fe40007810000 */
[----:B------:R-:W-:Y:S02]  /*126f0*/  FSEL R163, R12, -INF , P1 ;  /* 0xff8000000ca37808 */ /* 0x000fe40000800000 */
[----:B------:R-:W-:Y:S02]  /*12700*/  FMNMX.FTZ R12, R156, R11, !PT ;  /* 0x0000000b9c0c7209 */ /* 0x000fe40007810000 */
[----:B------:R-:W-:Y:S02]  /*12710*/  ISETP.GT.AND P0, PT, R2, 0x11, PT ;  /* 0x000000110200780c */ /* 0x000fe40003f04270 */
[----:B------:R-:W-:Y:S02]  /*12720*/  FMNMX.FTZ R12, R155, R12, !PT ;  /* 0x0000000c9b0c7209 */ /* 0x000fe40007810000 */
[----:B------:R-:W-:Y:S02]  /*12730*/  FSEL R168, R13, -INF , P0 ;  /* 0xff8000000da87808 */ /* 0x000fe40000000000 */
[----:B------:R-:W-:Y:S02]  /*12740*/  ISETP.GT.AND P0, PT, R0, 0x11, PT ;  /* 0x000000110000780c */ /* 0x000fe40003f04270 */
[----:B------:R-:W-:Y:S02]  /*12750*/  FMNMX.FTZ R12, R9, R12, !PT ;  /* 0x0000000c090c7209 */ /* 0x000fe40007810000 */
[----:B------:R-:W-:Y:S02]  /*12760*/  FSEL R172, R15, -INF , P0 ;  /* 0xff8000000fac7808 */ /* 0x000fe40000000000 */
[----:B------:R-:W-:Y:S02]  /*12770*/  ISETP.GT.AND P0, PT, R2, 0x18, PT ;  /* 0x000000180200780c */ /* 0x000fe40003f04270 */
[----:B------:R-:W-:Y:S02]  /*12780*/  FMNMX.FTZ R11, R163, R12, !PT ;  /* 0x0000000ca30b7209 */ /* 0x000fe40007810000 */
[----:B------:R-:W-:Y:S02]  /*12790*/  FSEL R252, R16, -INF , P0 ;  /* 0xff80000010fc7808 */ /* 0x000fe40000000000 */
[----:B------:R-:W-:Y:S02]  /*127a0*/  ISETP.GT.AND P2, PT, R2, 0x19, PT ;  /* 0x000000190200780c */ /* 0x000fe40003f44270 */
[----:B------:R-:W-:Y:S02]  /*127b0*/  ISETP.GT.AND P0, PT, R0, 0x19, PT ;  /* 0x000000190000780c */ /* 0x000fe40003f04270 */
[----:B------:R-:W-:Y:S02]  /*127c0*/  FMNMX.FTZ R13, R168, R11, !PT ;  /* 0x0000000ba80d7209 */ /* 0x000fe40007810000 */
[----:B------:R-:W-:Y:S02]  /*127d0*/  FMNMX.FTZ R11, R153, R132, !PT ;  /* 0x00000084990b7209 */ /* 0x000fe40007810000 */
[----:B------:R-:W-:Y:S02]  /*127e0*/  ISETP.GT.AND P1, PT, R0, 0x10, PT ;  /* 0x000000100000780c */ /* 0x000fe40003f24270 */
[----:B------:R-:W-:Y:S02]  /*127f0*/  FSEL R232, R19, -INF , P0 ;  /* 0xff80000013e87808 */ /* 0x000fe40000000000 */
[----:B------:R-:W-:Y:S02]  /*12800*/  ISETP.GT.AND P0, PT, R2, 0x20, PT ;  /* 0x000000200200780c */ /* 0x000fe40003f04270 */
[----:B------:R-:W-:Y:S02]  /*12810*/  FSEL R178, R17, -INF , P2 ;  /* 0xff80000011b27808 */ /* 0x000fe40001000000 */
[----:B------:R-:W-:Y:S02]  /*12820*/  FMNMX.FTZ R11, R154, R11, !PT ;  /* 0x0000000b9a0b7209 */ /* 0x000fe40007810000 */
[----:B------:R-:W-:Y:S02]  /*12830*/  FMNMX.FTZ R13, R252, R13, !PT ;  /* 0x0000000dfc0d7209 */ /* 0x000fe40007810000 */
        /* <DEDUP_REMOVED lines=10> */
[----:B------:R-:W-:Y:S02]  /*128e0*/  ISETP.GT.AND P1, PT, R0, 0x20, PT ;  /* 0x000000200000780c */ /* 0x000fe40003f24270 */
        /* <DEDUP_REMOVED lines=8> */
[----:B------:R-:W-:Y:S02]  /*12970*/  ISETP.GT.AND P0, PT, R2, 0x30, PT ;  /* 0x000000300200780c */ /* 0x000fe40003f04270 */
[----:B------:R-:W-:Y:S02]  /*12980*/  FSEL R238, R25, -INF , P1 ;  /* 0xff80000019ee7808 */ /* 0x000fe40000800000 */
        /* <DEDUP_REMOVED lines=24> */
[----:B------:R-:W-:Y:S01]  /*12b10*/  ISETP.GT.AND P1, PT, R0, 0x38, PT ;  /* 0x000000380000780c */ /* 0x000fe20003f24270 */
[----:B------:R-:W-:Y:S01]  /*12b20*/  LDSM.16.MT88.4 R28, [R134+UR4+0x100] ;  /* 0x00010004861c783b */ /* 0x000fe20008004200 */
[----:B------:R-:W-:Y:S02]  /*12b30*/  FMNMX.FTZ R13, R228, R13, !PT ;  /* 0x0000000de40d7209 */ /* 0x000fe40007810000 */
[----:B------:R-:W-:Y:S02]  /*12b40*/  ISETP.GT.AND P2, PT, R2, 0x39, PT ;  /* 0x000000390200780c */ /* 0x000fe40003f44270 */
[----:B------:R-:W-:Y:S02]  /*12b50*/  FSEL R166, R34, -INF , P1 ;  /* 0xff80000022a67808 */ /* 0x000fe40000800000 */
[----:B------:R-:W-:Y:S01]  /*12b60*/  ISETP.GT.AND P0, PT, R0, 0x39, PT ;  /* 0x000000390000780c */ /* 0x000fe20003f04270 */
[----:B------:R-:W-:Y:S01]  /*12b70*/  LDSM.16.MT88.4 R140, [R134+UR4+0x1900] ;  /* 0x00190004868c783b */ /* 0x000fe20008004200 */
[----:B------:R-:W-:Y:S02]  /*12b80*/  FMNMX.FTZ R13, R174, R13, !PT ;  /* 0x0000000dae0d7209 */ /* 0x000fe40007810000 */
[----:B------:R-:W-:Y:S02]  /*12b90*/  FSEL R164, R33, -INF , P2 ;  /* 0xff80000021a47808 */ /* 0x000fe40001000000 */
[----:B------:R-:W-:Y:S02]  /*12ba0*/  FMNMX.FTZ R11, R170, R11, !PT ;  /* 0x0000000baa0b7209 */ /* 0x000fe40007810000 */
[----:B------:R-:W-:Y:S02]  /*12bb0*/  FSEL R162, R35, -INF , P0 ;  /* 0xff80000023a27808 */ /* 0x000fe40000000000 */
[----:B------:R-:W-:Y:S02]  /*12bc0*/  FMNMX.FTZ R13, R166, R13, !PT ;  /* 0x0000000da60d7209 */ /* 0x000fe40007810000 */
[----:B------:R-:W-:Y:S02]  /*12bd0*/  FMNMX.FTZ R2, R164, R11, !PT ;  /* 0x0000000ba4027209 */ /* 0x000fe40007810000 */
[----:B------:R-:W-:Y:S02]  /*12be0*/  FMNMX.FTZ R12, R162, R13, !PT ;  /* 0x0000000da20c7209 */ /* 0x000fe40007810000 */
[----:B------:R-:W-:Y:S01]  /*12bf0*/  IADD3 R17, R134, UR4, RZ ;  /* 0x0000000486117c10 */ /* 0x000fe2000fffe0ff */
[----:B------:R-:W1:Y:S03]  /*12c00*/  SHFL.BFLY PT, R11, R2, 0x2, 0x1f ;  /* 0x0c401f00020b7f89 */ /* 0x000e6600000e0000 */
[----:B------:R-:W-:Y:S05]  /*12c10*/  IADD3 R145, R182, R17, RZ ;  /* 0x00000011b6917210 */ /* 0x000fea0007ffe0ff */
[----:B------:R-:W2:Y:S01]  /*12c20*/  SHFL.BFLY PT, R13, R12, 0x2, 0x1f ;  /* 0x0c401f000c0d7f89 */ /* 0x000ea200000e0000 */
[----:B-1----:R-:W-:Y:S07]  /*12c30*/  FMNMX.FTZ R15, R2, R11, !PT ;  /* 0x0000000b020f7209 */ /* 0x002fee0007810000 */
[----:B------:R-:W1:Y:S01]  /*12c40*/  SHFL.BFLY PT, R2, R15, 0x1, 0x1f ;  /* 0x0c201f000f027f89 */ /* 0x000e6200000e0000 */
[----:B--2---:R-:W-:Y:S07]  /*12c50*/  FMNMX.FTZ R11, R12, R13, !PT ;  /* 0x0000000d0c0b7209 */ /* 0x004fee0007810000 */
[----:B------:R-:W2:Y:S01]  /*12c60*/  SHFL.BFLY PT, R0, R11, 0x1, 0x1f ;  /* 0x0c201f000b007f89 */ /* 0x000ea200000e0000 */
[----:B-1----:R-:W-:Y:S07]  /*12c70*/  FMNMX.FTZ R2, R15, R2, !PT ;  /* 0x000000020f027209 */ /* 0x002fee0007810000 */
[----:B------:R-:W1:Y:S01]  /*12c80*/  LDSM.16.MT88.4 R12, [R135+UR4+0x100] ;  /* 0x00010004870c783b */ /* 0x000e620008004200 */
[C---:B------:R-:W-:Y:S01]  /*12c90*/  FSETP.NEU.FTZ.AND P1, PT, R2.reuse, -INF , PT ;  /* 0xff8000000200780b */ /* 0x040fe20003f3d000 */
[C---:B------:R-:W-:Y:S01]  /*12ca0*/  FMUL.FTZ R165, R2.reuse, c[0x0][0x2d0] ;  /* 0x0000b40002a57a20 */ /* 0x040fe20000410000 */
[----:B--2---:R-:W-:Y:S02]  /*12cb0*/  FMNMX.FTZ R0, R11, R0, !PT ;  /* 0x000000000b007209 */ /* 0x004fe40007810000 */
[----:B------:R-:W-:Y:S02]  /*12cc0*/  FSEL R4, R2, RZ, P1 ;  /* 0x000000ff02047208 */ /* 0x000fe40000800000 */
[C---:B------:R-:W-:Y:S01]  /*12cd0*/  FSETP.NEU.FTZ.AND P0, PT, R0.reuse, -INF , PT ;  /* 0xff8000000000780b */ /* 0x040fe20003f1d000 */
[----:B------:R-:W-:Y:S01]  /*12ce0*/  FMUL.FTZ R161, R0, c[0x0][0x2d0] ;  /* 0x0000b40000a17a20 */ /* 0x000fe20000410000 */
[----:B------:R-:W-:Y:S01]  /*12cf0*/  FSEL R165, R165, RZ, P1 ;  /* 0x000000ffa5a57208 */ /* 0x000fe20000800000 */
[----:B------:R-:W-:Y:S01]  /*12d00*/  FADD.FTZ R4, -R4, R3 ;  /* 0x0000000304047221 */ /* 0x000fe20000010100 */
[----:B------:R-:W-:Y:S02]  /*12d10*/  FSEL R5, R0, RZ, P0 ;  /* 0x000000ff00057208 */ /* 0x000fe40000000000 */
[----:B------:R-:W-:Y:S01]  /*12d20*/  FSEL R161, R161, RZ, P0 ;  /* 0x000000ffa1a17208 */ /* 0x000fe20000000000 */
[----:B------:R-:W-:Y:S01]  /*12d30*/  FFMA.FTZ R160, R158, c[0x0][0x2d0], -R165 ;  /* 0x0000b4009ea07a23 */ /* 0x000fe200000108a5 */
[----:B------:R-:W-:Y:S01]  /*12d40*/  ISETP.GE.AND P0, PT, R211, 0x2, PT ;  /* 0x00000002d300780c */ /* 0x000fe20003f06270 */
[----:B------:R-:W-:Y:S02]  /*12d50*/  FADD.FTZ R3, -R5, R132 ;  /* 0x0000008405037221 */ /* 0x000fe40000010100 */
[----:B------:R-:W-:Y:S02]  /*12d60*/  FMUL.FTZ R132, R4, c[0x0][0x2d0] ;  /* 0x0000b40004847a20 */ /* 0x000fe40000410000 */
[--C-:B------:R-:W-:Y:S01]  /*12d70*/  FFMA.FTZ R157, R153, c[0x0][0x2d0], -R161.reuse ;  /* 0x0000b400999d7a23 */ /* 0x100fe200000108a1 */
[----:B------:R-:W-:Y:S01]  /*12d80*/  MUFU.EX2 R160, R160 ;  /* 0x000000a000a07308 */ /* 0x000fe20000000800 */
[----:B------:R-:W-:Y:S02]  /*12d90*/  FFMA.FTZ R153, R8, c[0x0][0x2d0], -R161 ;  /* 0x0000b40008997a23 */ /* 0x000fe400000108a1 */
[----:B------:R-:W-:Y:S02]  /*12da0*/  FFMA.FTZ R159, R156, c[0x0][0x2d0], -R165 ;  /* 0x0000b4009c9f7a23 */ /* 0x000fe400000108a5 */
[--C-:B------:R-:W-:Y:S02]  /*12db0*/  FFMA.FTZ R156, R154, c[0x0][0x2d0], -R161.reuse ;  /* 0x0000b4009a9c7a23 */ /* 0x100fe400000108a1 */
[----:B------:R-:W-:Y:S02]  /*12dc0*/  FFMA.FTZ R154, R10, c[0x0][0x2d0], -R161 ;  /* 0x0000b4000a9a7a23 */ /* 0x000fe400000108a1 */
[--C-:B------:R-:W-:Y:S01]  /*12dd0*/  FFMA.FTZ R158, R155, c[0x0][0x2d0], -R165.reuse ;  /* 0x0000b4009b9e7a23 */ /* 0x100fe200000108a5 */
[----:B------:R-:W2:Y:S01]  /*12de0*/  MUFU.EX2 R132, R132 ;  /* 0x0000008400847308 */ /* 0x000ea20000000800 */
[--C-:B------:R-:W-:Y:S01]  /*12df0*/  FFMA.FTZ R155, R9, c[0x0][0x2d0], -R165.reuse ;  /* 0x0000b400099b7a23 */ /* 0x100fe200000108a5 */
[----:B------:R-:W-:Y:S01]  /*12e00*/  IADD3 R9, R135, UR4, RZ ;  /* 0x0000000487097c10 */ /* 0x000fe2000fffe0ff */
[----:B------:R-:W-:Y:S02]  /*12e10*/  FMUL.FTZ R7, R3, c[0x0][0x2d0] ;  /* 0x0000b40003077a20 */ /* 0x000fe40000410000 */
[----:B------:R-:W-:Y:S02]  /*12e20*/  FFMA.FTZ R163, R163, c[0x0][0x2d0], -R165 ;  /* 0x0000b400a3a37a23 */ /* 0x000fe400000108a5 */
[----:B------:R-:W-:Y:S02]  /*12e30*/  IMAD.IADD R144, R182, 0x1, R9 ;  /* 0x00000001b6907824 */ /* 0x000fe400078e0209 */
[----:B------:R-:W-:Y:S01]  /*12e40*/  FFMA.FTZ R168, R168, c[0x0][0x2d0], -R165 ;  /* 0x0000b400a8a87a23 */ /* 0x000fe200000108a5 */
[----:B------:R-:W3:Y:S01]  /*12e50*/  MUFU.EX2 R3, R7 ;  /* 0x0000000700037308 */ /* 0x000ee20000000800 */
[--C-:B------:R-:W-:Y:S01]  /*12e60*/  FFMA.FTZ R167, R167, c[0x0][0x2d0], -R161.reuse ;  /* 0x0000b400a7a77a23 */ /* 0x100fe200000108a1 */
[----:B------:R-:W4:Y:S01]  /*12e70*/  LDSM.16.MT88.4 R20, [R144+0x100] ;  /* 0x000100009014783b */ /* 0x000f220000004200 */
[----:B------:R-:W-:Y:S02]  /*12e80*/  FFMA.FTZ R172, R172, c[0x0][0x2d0], -R161 ;  /* 0x0000b400acac7a23 */ /* 0x000fe400000108a1 */
[--C-:B------:R-:W-:Y:S02]  /*12e90*/  FFMA.FTZ R169, R252, c[0x0][0x2d0], -R165.reuse ;  /* 0x0000b400fca97a23 */ /* 0x100fe400000108a5 */
[----:B------:R-:W-:Y:S02]  /*12ea0*/  FFMA.FTZ R178, R178, c[0x0][0x2d0], -R165 ;  /* 0x0000b400b2b27a23 */ /* 0x000fe400000108a5 */
[--C-:B------:R-:W-:Y:S01]  /*12eb0*/  FFMA.FTZ R171, R250, c[0x0][0x2d0], -R161.reuse ;  /* 0x0000b400faab7a23 */ /* 0x100fe200000108a1 */
[----:B------:R-:W5:Y:S01]  /*12ec0*/  MUFU.EX2 R159, R159 ;  /* 0x0000009f009f7308 */ /* 0x000f620000000800 */
[----:B------:R-:W-:Y:S02]  /*12ed0*/  FFMA.FTZ R232, R232, c[0x0][0x2d0], -R161 ;  /* 0x0000b400e8e87a23 */ /* 0x000fe400000108a1 */
[----:B------:R-:W-:Y:S02]  /*12ee0*/  FFMA.FTZ R173, R248, c[0x0][0x2d0], -R165 ;  /* 0x0000b400f8ad7a23 */ /* 0x000fe400000108a5 */
[C---:B--2---:R-:W-:Y:S02]  /*12ef0*/  FMUL.FTZ R4, R132.reuse, R128 ;  /* 0x0000008084047220 */ /* 0x044fe40000410000 */
[C---:B------:R-:W-:Y:S02]  /*12f00*/  FMUL.FTZ R5, R132.reuse, R129 ;  /* 0x0000008184057220 */ /* 0x040fe40000410000 */
[C---:B------:R-:W-:Y:S01]  /*12f10*/  FMUL.FTZ R8, R132.reuse, R124 ;  /* 0x0000007c84087220 */ /* 0x040fe20000410000 */
[----:B------:R-:W-:Y:S01]  /*12f20*/  MUFU.EX2 R157, R157 ;  /* 0x0000009d009d7308 */ /* 0x000fe20000000800 */
[C---:B------:R-:W-:Y:S02]  /*12f30*/  FMUL.FTZ R9, R132.reuse, R125 ;  /* 0x0000007d84097220 */ /* 0x040fe40000410000 */
[C---:B------:R-:W-:Y:S02]  /*12f40*/  FMUL.FTZ R16, R132.reuse, R104 ;  /* 0x0000006884107220 */ /* 0x040fe40000410000 */
[C---:B---3--:R-:W-:Y:S02]  /*12f50*/  FMUL.FTZ R6, R3.reuse, R130 ;  /* 0x0000008203067220 */ /* 0x048fe40000410000 */
[C---:B------:R-:W-:Y:S02]  /*12f60*/  FMUL.FTZ R7, R3.reuse, R131 ;  /* 0x0000008303077220 */ /* 0x040fe40000410000 */
[C---:B------:R-:W-:Y:S01]  /*12f70*/  FMUL.FTZ R10, R3.reuse, R126 ;  /* 0x0000007e030a7220 */ /* 0x040fe20000410000 */
[----:B------:R-:W-:Y:S01]  /*12f80*/  MUFU.EX2 R158, R158 ;  /* 0x0000009e009e7308 */ /* 0x000fe20000000800 */
[----:B------:R-:W-:Y:S01]  /*12f90*/  FMUL.FTZ R11, R3, R127 ;  /* 0x0000007f030b7220 */ /* 0x000fe20000410000 */
[----:B------:R-:W-:Y:S01]  /*12fa0*/  LDSM.16.MT88.4 R128, [R134+UR4+0x1100] ;  /* 0x001100048680783b */ /* 0x000fe20008004200 */
[C---:B------:R-:W-:Y:S01]  /*12fb0*/  FMUL.FTZ R17, R132.reuse, R105 ;  /* 0x0000006984117220 */ /* 0x040fe20000410000 */
[----:B-----5:R-:W-:Y:S01]  /*12fc0*/  F2FP.BF16.PACK_AB R136, R159, R160 ;  /* 0x000000a09f88723e */ /* 0x020fe200000010ff */
[C---:B------:R-:W-:Y:S02]  /*12fd0*/  FMUL.FTZ R18, R3.reuse, R106 ;  /* 0x0000006a03127220 */ /* 0x040fe40000410000 */
[C---:B------:R-:W-:Y:S02]  /*12fe0*/  FMUL.FTZ R19, R3.reuse, R107 ;  /* 0x0000006b03137220 */ /* 0x040fe40000410000 */
[C---:B------:R-:W-:Y:S01]  /*12ff0*/  FMUL.FTZ R24, R132.reuse, R112 ;  /* 0x0000007084187220 */ /* 0x040fe20000410000 */
[----:B------:R-:W2:Y:S01]  /*13000*/  MUFU.EX2 R155, R155 ;  /* 0x0000009b009b7308 */ /* 0x000ea20000000800 */
[----:B------:R-:W-:Y:S01]  /*13010*/  LDSM.16.MT88.4 R104, [R135+UR4+0x2100] ;  /* 0x002100048768783b */ /* 0x000fe20008004200 */
[C---:B------:R-:W-:Y:S02]  /*13020*/  FMUL.FTZ R25, R132.reuse, R113 ;  /* 0x0000007184197220 */ /* 0x040fe40000410000 */
[C---:B------:R-:W-:Y:S02]  /*13030*/  FMUL.FTZ R26, R3.reuse, R114 ;  /* 0x00000072031a7220 */ /* 0x040fe40000410000 */
[C---:B------:R-:W-:Y:S02]  /*13040*/  FMUL.FTZ R27, R3.reuse, R115 ;  /* 0x00000073031b7220 */ /* 0x040fe40000410000 */
[C---:B------:R-:W-:Y:S01]  /*13050*/  FMUL.FTZ R32, R132.reuse, R120 ;  /* 0x0000007884207220 */ /* 0x040fe20000410000 */
[----:B------:R-:W-:Y:S01]  /*13060*/  LDSM.16.MT88.4 R112, [R135+UR4+0x900] ;  /* 0x000900048770783b */ /* 0x000fe20008004200 */
[----:B------:R-:W3:Y:S01]  /*13070*/  MUFU.EX2 R156, R156 ;  /* 0x0000009c009c7308 */ /* 0x000ee20000000800 */
[C---:B------:R-:W-:Y:S02]  /*13080*/  FMUL.FTZ R33, R132.reuse, R121 ;  /* 0x0000007984217220 */ /* 0x040fe40000410000 */
[C---:B------:R-:W-:Y:S02]  /*13090*/  FMUL.FTZ R34, R3.reuse, R122 ;  /* 0x0000007a03227220 */ /* 0x040fe40000410000 */
[C---:B------:R-:W-:Y:S02]  /*130a0*/  FMUL.FTZ R35, R3.reuse, R123 ;  /* 0x0000007b03237220 */ /* 0x040fe40000410000 */
[----:B------:R-:W-:Y:S01]  /*130b0*/  LDSM.16.MT88.4 R120, [R145+0x900] ;  /* 0x000900009178783b */ /* 0x000fe20000004200 */
[C---:B------:R-:W-:Y:S02]  /*130c0*/  FMUL.FTZ R38, R3.reuse, R38 ;  /* 0x0000002603267220 */ /* 0x040fe40000410000 */
[----:B------:R-:W-:Y:S01]  /*130d0*/  MUFU.EX2 R154, R154 ;  /* 0x0000009a009a7308 */ /* 0x000fe20000000800 */
[C---:B------:R-:W-:Y:S02]  /*130e0*/  FMUL.FTZ R36, R132.reuse, R36 ;  /* 0x0000002484247220 */ /* 0x040fe40000410000 */
[----:B------:R-:W-:Y:S01]  /*130f0*/  FMUL.FTZ R39, R3, R39 ;  /* 0x0000002703277220 */ /* 0x000fe20000410000 */
[----:B--2---:R-:W-:Y:S01]  /*13100*/  F2FP.BF16.PACK_AB R138, R155, R158 ;  /* 0x0000009e9b8a723e */ /* 0x004fe200000010ff */
[----:B------:R-:W-:Y:S01]  /*13110*/  LDSM.16.MT88.4 R124, [R135+UR4+0x2900] ;  /* 0x00290004877c783b */ /* 0x000fe20008004200 */
[C---:B------:R-:W-:Y:S02]  /*13120*/  FMUL.FTZ R37, R132.reuse, R37 ;  /* 0x0000002584257220 */ /* 0x040fe40000410000 */
[C---:B------:R-:W-:Y:S02]  /*13130*/  FMUL.FTZ R42, R3.reuse, R42 ;  /* 0x0000002a032a7220 */ /* 0x040fe40000410000 */
[----:B------:R-:W2:Y:S01]  /*13140*/  MUFU.EX2 R153, R153 ;  /* 0x0000009900997308 */ /* 0x000ea20000000800 */
        /* <DEDUP_REMOVED lines=24> */
[----:B------:R-:W1:Y:S03]  /*132d0*/  MUFU.EX2 R172, R172 ;  /* 0x000000ac00ac7308 */ /* 0x000e660000000800 */
        /* <DEDUP_REMOVED lines=9> */
[----:B------:R-:W4:Y:S01]  /*13370*/  MUFU.EX2 R178, R178 ;  /* 0x000000b200b27308 */ /* 0x000f220000000800 */
[C---:B------:R-:W-:Y:S02]  /*13380*/  FMUL.FTZ R63, R3.reuse, R63 ;  /* 0x0000003f033f7220 */ /* 0x040fe40000410000 */
[C---:B------:R-:W-:Y:S02]  /*13390*/  FMUL.FTZ R57, R132.reuse, R57 ;  /* 0x0000003984397220 */ /* 0x040fe40000410000 */
[C---:B------:R-:W-:Y:S01]  /*133a0*/  FMUL.FTZ R20, R132.reuse, R108 ;  /* 0x0000006c84147220 */ /* 0x040fe20000410000 */
[C---:B------:R-:W-:Y:S04]  /*133b0*/  HMMA.16816.F32.BF16 R16, R136.reuse, R22, R16 ;  /* 0x000000168810723c */ /* 0x040fe80000041810 */
[C---:B------:R-:W-:Y:S01]  /*133c0*/  FMUL.FTZ R21, R132.reuse, R109 ;  /* 0x0000006d84157220 */ /* 0x040fe20000410000 */
[----:B------:R-:W-:Y:S01]  /*133d0*/  MUFU.EX2 R171, R171 ;  /* 0x000000ab00ab7308 */ /* 0x000fe20000000800 */
[C---:B------:R-:W-:Y:S02]  /*133e0*/  FMUL.FTZ R66, R3.reuse, R66 ;  /* 0x0000004203427220 */ /* 0x040fe40000410000 */
[C---:B------:R-:W-:Y:S04]  /*133f0*/  FMUL.FTZ R22, R3.reuse, R110 ;  /* 0x0000006e03167220 */ /* 0x040fe80000410000 */
[C---:B------:R-:W-:Y:S02]  /*13400*/  FMUL.FTZ R23, R3.reuse, R111 ;  /* 0x0000006f03177220 */ /* 0x040fe40000410000 */
[----:B------:R-:W5:Y:S01]  /*13410*/  LDSM.16.MT88.4 R108, [R144+0x2100] ;  /* 0x00210000906c783b */ /* 0x000f620000004200 */
[C---:B------:R-:W-:Y:S01]  /*13420*/  FMUL.FTZ R67, R3.reuse, R67 ;  /* 0x0000004303437220 */ /* 0x040fe20000410000 */
[----:B------:R-:W1:Y:S01]  /*13430*/  MUFU.EX2 R232, R232 ;  /* 0x000000e800e87308 */ /* 0x000e620000000800 */
[C---:B------:R-:W-:Y:S02]  /*13440*/  FMUL.FTZ R60, R132.reuse, R60 ;  /* 0x0000003c843c7220 */ /* 0x040fe40000410000 */
        /* <DEDUP_REMOVED lines=8> */
[C---:B------:R-:W-:Y:S04]  /*134d0*/  FMUL.FTZ R30, R3.reuse, R118 ;  /* 0x00000076031e7220 */ /* 0x040fe80000410000 */
[C---:B------:R-:W-:Y:S02]  /*134e0*/  FMUL.FTZ R31, R3.reuse, R119 ;  /* 0x00000077031f7220 */ /* 0x040fe40000410000 */
[----:B------:R-:W-:Y:S01]  /*134f0*/  LDSM.16.MT88.4 R116, [R134+UR4+0x900] ;  /* 0x000900048674783b */ /* 0x000fe20008004200 */
[C---:B------:R-:W-:Y:S02]  /*13500*/  FMUL.FTZ R74, R3.reuse, R74 ;  /* 0x0000004a034a7220 */ /* 0x040fe40000410000 */
[C---:B------:R-:W-:Y:S02]  /*13510*/  FMUL.FTZ R64, R132.reuse, R64 ;  /* 0x0000004084407220 */ /* 0x040fe40000410000 */
        /* <DEDUP_REMOVED lines=8> */
[C---:B------:R-:W-:Y:S04]  /*135a0*/  HMMA.16816.F32.BF16 R36, R136.reuse, R104, R36 ;  /* 0x000000688824723c */ /* 0x040fe80000041824 */
[C---:B------:R-:W-:Y:S02]  /*135b0*/  FMUL.FTZ R69, R132.reuse, R69 ;  /* 0x0000004584457220 */ /* 0x040fe40000410000 */
[C---:B------:R-:W-:Y:S02]  /*135c0*/  FMUL.FTZ R82, R3.reuse, R82 ;  /* 0x0000005203527220 */ /* 0x040fe40000410000 */
[C---:B------:R-:W-:Y:S01]  /*135d0*/  HMMA.16816.F32.BF16 R40, R136.reuse, R106, R40 ;  /* 0x0000006a8828723c */ /* 0x040fe20000041828 */
[----:B------:R-:W1:Y:S03]  /*135e0*/  LDSM.16.MT88.4 R104, [R145+0x2100] ;  /* 0x002100009168783b */ /* 0x000e660000004200 */
        /* <DEDUP_REMOVED lines=32> */
[C---:B------:R-:W-:Y:S04]  /*137f0*/  FMUL.FTZ R97, R132.reuse, R97 ;  /* 0x0000006184617220 */ /* 0x040fe80000410000 */
[----:B------:R-:W-:Y:S01]  /*13800*/  FFMA.FTZ R157, R3, R208, R157 ;  /* 0x000000d0039d7223 */ /* 0x000fe2000001009d */
[C---:B--2---:R-:W-:Y:S03]  /*13810*/  HMMA.16816.F32.BF16 R76, R136.reuse, R100, R76 ;  /* 0x00000064884c723c */ /* 0x044fe6000004184c */
[C---:B------:R-:W-:Y:S02]  /*13820*/  FMUL.FTZ R80, R132.reuse, R80 ;  /* 0x0000005084507220 */ /* 0x040fe40000410000 */
[----:B------:R-:W-:Y:S02]  /*13830*/  FMUL.FTZ R81, R132, R81 ;  /* 0x0000005184517220 */ /* 0x000fe40000410000 */
[----:B---3--:R-:W-:Y:S01]  /*13840*/  F2FP.BF16.PACK_AB R100, R168, R163 ;  /* 0x000000a3a864723e */ /* 0x008fe200000010ff */
[----:B------:R-:W-:Y:S01]  /*13850*/  FFMA.FTZ R236, R236, c[0x0][0x2d0], -R165 ;  /* 0x0000b400ecec7a23 */ /* 0x000fe200000108a5 */
[----:B------:R-:W-:Y:S03]  /*13860*/  F2FP.BF16.PACK_AB R101, R172, R167 ;  /* 0x000000a7ac65723e */ /* 0x000fe600000010ff */
[C---:B------:R-:W-:Y:S02]  /*13870*/  HMMA.16816.F32.BF16 R80, R136.reuse, R102, R80 ;  /* 0x000000668850723c */ /* 0x040fe40000041850 */
[----:B------:R-:W-:Y:S01]  /*13880*/  MUFU.EX2 R236, R236 ;  /* 0x000000ec00ec7308 */ /* 0x000fe20000000800 */
[--C-:B------:R-:W-:Y:S02]  /*13890*/  FFMA.FTZ R175, R246, c[0x0][0x2d0], -R161.reuse ;  /* 0x0000b400f6af7a23 */ /* 0x100fe400000108a1 */
[----:B------:R-:W-:Y:S02]  /*138a0*/  FFMA.FTZ R244, R244, c[0x0][0x2d0], -R161 ;  /* 0x0000b400f4f47a23 */ /* 0x000fe400000108a1 */
[----:B----4-:R-:W-:Y:S01]  /*138b0*/  F2FP.BF16.PACK_AB R102, R178, R169 ;  /* 0x000000a9b266723e */ /* 0x010fe200000010ff */
[C---:B-1----:R-:W-:Y:S04]  /*138c0*/  HMMA.16816.F32.BF16 R84, R136.reuse, R104, R84 ;  /* 0x000000688854723c */ /* 0x042fe80000041854 */
[----:B------:R-:W-:Y:S01]  /*138d0*/  F2FP.BF16.PACK_AB R103, R232, R171 ;  /* 0x000000abe867723e */ /* 0x000fe200000010ff */
[----:B------:R-:W-:Y:S01]  /*138e0*/  MUFU.EX2 R175, R175 ;  /* 0x000000af00af7308 */ /* 0x000fe20000000800 */
[--C-:B------:R-:W-:Y:S02]  /*138f0*/  FFMA.FTZ R225, R242, c[0x0][0x2d0], -R165.reuse ;  /* 0x0000b400f2e17a23 */ /* 0x100fe400000108a5 */
[C---:B------:R-:W-:Y:S01]  /*13900*/  HMMA.16816.F32.BF16 R88, R136.reuse, R106, R88 ;  /* 0x0000006a8858723c */ /* 0x040fe20000041858 */
[----:B------:R-:W1:Y:S03]  /*13910*/  LDSM.16.MT88.4 R104, [R144+0x900] ;  /* 0x000900009068783b */ /* 0x000e660000004200 */
[----:B------:R-:W-:Y:S02]  /*13920*/  FFMA.FTZ R238, R238, c[0x0][0x2d0], -R165 ;  /* 0x0000b400eeee7a23 */ /* 0x000fe400000108a5 */
[--C-:B------:R-:W-:Y:S01]  /*13930*/  FFMA.FTZ R227, R240, c[0x0][0x2d0], -R161.reuse ;  /* 0x0000b400f0e37a23 */ /* 0x100fe200000108a1 */
[----:B------:R-:W-:Y:S01]  /*13940*/  MUFU.EX2 R244, R244 ;  /* 0x000000f400f47308 */ /* 0x000fe20000000800 */
[C---:B-----5:R-:W-:Y:S04]  /*13950*/  HMMA.16816.F32.BF16 R92, R136.reuse, R108, R92 ;  /* 0x0000006c885c723c */ /* 0x060fe8000004185c */
[----:B------:R-:W-:Y:S02]  /*13960*/  FFMA.FTZ R234, R234, c[0x0][0x2d0], -R161 ;  /* 0x0000b400eaea7a23 */ /* 0x000fe400000108a1 */
[--C-:B------:R-:W-:Y:S02]  /*13970*/  FFMA.FTZ R229, R230, c[0x0][0x2d0], -R165.reuse ;  /* 0x0000b400e6e57a23 */ /* 0x100fe400000108a5 */
[----:B------:R-:W-:Y:S01]  /*13980*/  HMMA.16816.F32.BF16 R96, R136, R110, R96 ;  /* 0x0000006e8860723c */ /* 0x000fe20000041860 */
[----:B------:R-:W2:Y:S01]  /*13990*/  LDSM.16.MT88.4 R108, [R144+0x2900] ;  /* 0x00290000906c783b */ /* 0x000ea20000004200 */
[----:B------:R-:W-:Y:S02]  /*139a0*/  MUFU.EX2 R225, R225 ;  /* 0x000000e100e17308 */ /* 0x000fe40000000800 */
[----:B------:R-:W-:Y:S02]  /*139b0*/  FFMA.FTZ R226, R226, c[0x0][0x2d0], -R165 ;  /* 0x0000b400e2e27a23 */ /* 0x000fe400000108a5 */
[--C-:B------:R-:W-:Y:S02]  /*139c0*/  FFMA.FTZ R228, R228, c[0x0][0x2d0], -R161.reuse ;  /* 0x0000b400e4e47a23 */ /* 0x100fe400000108a1 */
[C---:B------:R-:W-:Y:S04]  /*139d0*/  HMMA.16816.F32.BF16 R4, R100.reuse, R112, R4 ;  /* 0x000000706404723c */ /* 0x040fe80000041804 */
[----:B------:R-:W-:Y:S01]  /*139e0*/  MUFU.EX2 R238, R238 ;  /* 0x000000ee00ee7308 */ /* 0x000fe20000000800 */
[----:B------:R-:W-:Y:S02]  /*139f0*/  FFMA.FTZ R231, R174, c[0x0][0x2d0], -R161 ;  /* 0x0000b400aee77a23 */ /* 0x000fe400000108a1 */
[--C-:B------:R-:W-:Y:S01]  /*13a00*/  FFMA.FTZ R170, R170, c[0x0][0x2d0], -R165.reuse ;  /* 0x0000b400aaaa7a23 */ /* 0x100fe200000108a5 */
[C---:B------:R-:W-:Y:S01]  /*13a10*/  HMMA.16816.F32.BF16 R8, R100.reuse, R114, R8 ;  /* 0x000000726408723c */ /* 0x040fe20000041808 */
[----:B------:R-:W3:Y:S03]  /*13a20*/  LDSM.16.MT88.4 R112, [R134+UR4+0x2900] ;  /* 0x002900048670783b */ /* 0x000ee60008004200 */
[----:B------:R-:W-:Y:S02]  /*13a30*/  FFMA.FTZ R165, R164, c[0x0][0x2d0], -R165 ;  /* 0x0000b400a4a57a23 */ /* 0x000fe400000108a5 */
[----:B------:R-:W-:Y:S01]  /*13a40*/  MUFU.EX2 R227, R227 ;  /* 0x000000e300e37308 */ /* 0x000fe20000000800 */
[--C-:B------:R-:W-:Y:S01]  /*13a50*/  FFMA.FTZ R164, R166, c[0x0][0x2d0], -R161.reuse ;  /* 0x0000b400a6a47a23 */ /* 0x100fe200000108a1 */
[C---:B-1----:R-:W-:Y:S04]  /*13a60*/  HMMA.16816.F32.BF16 R12, R100.reuse, R104, R12 ;  /* 0x00000068640c723c */ /* 0x042fe8000004180c */
[----:B------:R-:W-:Y:S02]  /*13a70*/  FFMA.FTZ R161, R162, c[0x0][0x2d0], -R161 ;  /* 0x0000b400a2a17a23 */ /* 0x000fe400000108a1 */
[----:B------:R-:W-:Y:S02]  /*13a80*/  FFMA.FTZ R160, R132, R207, R160 ;  /* 0x000000cf84a07223 */ /* 0x000fe400000100a0 */
[----:B------:R-:W-:Y:S01]  /*13a90*/  MUFU.EX2 R234, R234 ;  /* 0x000000ea00ea7308 */ /* 0x000fe20000000800 */
[C---:B------:R-:W-:Y:S01]  /*13aa0*/  HMMA.16816.F32.BF16 R16, R100.reuse, R106, R16 ;  /* 0x0000006a6410723c */ /* 0x040fe20000041810 */
[----:B------:R-:W1:Y:S02]  /*13ab0*/  LDSM.16.MT88.4 R104, [R145+0x2900] ;  /* 0x002900009168783b */ /* 0x000e640000004200 */
[----:B------:R-:W-:Y:S02]  /*13ac0*/  FADD.FTZ R159, R159, R160 ;  /* 0x000000a09f9f7221 */ /* 0x000fe40000010000 */
[----:B------:R-:W-:Y:S03]  /*13ad0*/  FADD.FTZ R157, R156, R157 ;  /* 0x0000009d9c9d7221 */ /* 0x000fe60000010000 */
[C---:B------:R-:W-:Y:S01]  /*13ae0*/  HMMA.16816.F32.BF16 R20, R100.reuse, R116, R20 ;  /* 0x000000746414723c */ /* 0x040fe20000041814 */
[----:B------:R-:W-:Y:S03]  /*13af0*/  MUFU.EX2 R229, R229 ;  /* 0x000000e500e57308 */ /* 0x000fe60000000800 */
[----:B------:R-:W-:Y:S02]  /*13b00*/  FADD.FTZ R158, R158, R159 ;  /* 0x0000009f9e9e7221 */ /* 0x000fe40000010000 */
[----:B------:R-:W-:Y:S02]  /*13b10*/  IMAD.MOV.U32 R132, RZ, RZ, R0 ;  /* 0x000000ffff847224 */ /* 0x000fe400078e0000 */
[C---:B------:R-:W-:Y:S01]  /*13b20*/  HMMA.16816.F32.BF16 R24, R100.reuse, R118, R24 ;  /* 0x000000766418723c */ /* 0x040fe20000041818 */
[----:B------:R-:W4:Y:S02]  /*13b30*/  LDSM.16.MT88.4 R116, [R135+UR4+0x4900] ;  /* 0x004900048774783b */ /* 0x000f240008004200 */
[----:B------:R-:W5:Y:S01]  /*13b40*/  MUFU.EX2 R226, R226 ;  /* 0x000000e200e27308 */ /* 0x000f620000000800 */
[----:B------:R-:W-:Y:S04]  /*13b50*/  FADD.FTZ R158, R155, R158 ;  /* 0x0000009e9b9e7221 */ /* 0x000fe80000010000 */
[C---:B------:R-:W-:Y:S04]  /*13b60*/  HMMA.16816.F32.BF16 R28, R100.reuse, R120, R28 ;  /* 0x00000078641c723c */ /* 0x040fe8000004181c */
[----:B------:R-:W-:Y:S01]  /*13b70*/  FADD.FTZ R163, R163, R158 ;  /* 0x0000009ea3a37221 */ /* 0x000fe20000010000 */
[----:B------:R-:W-:Y:S03]  /*13b80*/  MUFU.EX2 R228, R228 ;  /* 0x000000e400e47308 */ /* 0x000fe60000000800 */
[C---:B------:R-:W-:Y:S01]  /*13b90*/  HMMA.16816.F32.BF16 R32, R100.reuse, R122, R32 ;  /* 0x0000007a6420723c */ /* 0x040fe20000041820 */
[----:B------:R-:W-:Y:S03]  /*13ba0*/  LDSM.16.MT88.4 R120, [R145+0x4900] ;  /* 0x004900009178783b */ /* 0x000fe60000004200 */
[----:B------:R-:W-:Y:S03]  /*13bb0*/  FADD.FTZ R168, R168, R163 ;  /* 0x000000a3a8a87221 */ /* 0x000fe60000010000 */
[----:B------:R-:W1:Y:S01]  /*13bc0*/  MUFU.EX2 R231, R231 ;  /* 0x000000e700e77308 */ /* 0x000e620000000800 */
[C---:B------:R-:W-:Y:S04]  /*13bd0*/  HMMA.16816.F32.BF16 R36, R100.reuse, R124, R36 ;  /* 0x0000007c6424723c */ /* 0x040fe80000041824 */
[----:B-----5:R-:W-:Y:S01]  /*13be0*/  F2FP.BF16.PACK_AB R136, R226, R229 ;  /* 0x000000e5e288723e */ /* 0x020fe200000010ff */
[----:B------:R-:W-:Y:S03]  /*13bf0*/  FADD.FTZ R169, R169, R168 ;  /* 0x000000a8a9a97221 */ /* 0x000fe60000010000 */
[C---:B------:R-:W-:Y:S01]  /*13c00*/  HMMA.16816.F32.BF16 R40, R100.reuse, R126, R40 ;  /* 0x0000007e6428723c */ /* 0x040fe20000041828 */
[----:B------:R-:W-:Y:S01]  /*13c10*/  LDSM.16.MT88.4 R124, [R144+0x1100] ;  /* 0x00110000907c783b */ /* 0x000fe20000004200 */
[----:B------:R-:W-:Y:S02]  /*13c20*/  MUFU.EX2 R170, R170 ;  /* 0x000000aa00aa7308 */ /* 0x000fe40000000800 */
[----:B------:R-:W-:Y:S04]  /*13c30*/  FADD.FTZ R178, R178, R169 ;  /* 0x000000a9b2b27221 */ /* 0x000fe80000010000 */
[C---:B--2---:R-:W-:Y:S04]  /*13c40*/  HMMA.16816.F32.BF16 R44, R100.reuse, R108, R44 ;  /* 0x0000006c642c723c */ /* 0x044fe8000004182c */
[----:B------:R-:W2:Y:S01]  /*13c50*/  MUFU.EX2 R165, R165 ;  /* 0x000000a500a57308 */ /* 0x000ea20000000800 */
[----:B-1----:R-:W-:Y:S03]  /*13c60*/  F2FP.BF16.PACK_AB R137, R231, R228 ;  /* 0x000000e4e789723e */ /* 0x002fe600000010ff */
[C---:B------:R-:W-:Y:S01]  /*13c70*/  HMMA.16816.F32.BF16 R48, R100.reuse, R110, R48 ;  /* 0x0000006e6430723c */ /* 0x040fe20000041830 */
[----:B------:R-:W1:Y:S05]  /*13c80*/  LDSM.16.MT88.4 R108, [R144+0x4900] ;  /* 0x00490000906c783b */ /* 0x000e6a0000004200 */
[----:B------:R-:W-:Y:S02]  /*13c90*/  MUFU.EX2 R164, R164 ;  /* 0x000000a400a47308 */ /* 0x000fe40000000800 */
[C---:B---3--:R-:W-:Y:S08]  /*13ca0*/  HMMA.16816.F32.BF16 R52, R100.reuse, R112, R52 ;  /* 0x000000706434723c */ /* 0x048ff00000041834 */
[C---:B------:R-:W-:Y:S01]  /*13cb0*/  HMMA.16816.F32.BF16 R56, R100.reuse, R114, R56 ;  /* 0x000000726438723c */ /* 0x040fe20000041838 */
[----:B------:R-:W3:Y:S01]  /*13cc0*/  LDSM.16.MT88.4 R112, [R134+UR4+0x4900] ;  /* 0x004900048670783b */ /* 0x000ee20008004200 */
[----:B------:R-:W5:Y:S02]  /*13cd0*/  MUFU.EX2 R161, R161 ;  /* 0x000000a100a17308 */ /* 0x000f640000000800 */
[----:B--2---:R-:W-:Y:S04]  /*13ce0*/  F2FP.BF16.PACK_AB R138, R165, R170 ;  /* 0x000000aaa58a723e */ /* 0x004fe800000010ff */
[C---:B------:R-:W-:Y:S08]  /*13cf0*/  HMMA.16816.F32.BF16 R60, R100.reuse, R104, R60 ;  /* 0x00000068643c723c */ /* 0x040ff0000004183c */
[C---:B------:R-:W-:Y:S01]  /*13d00*/  HMMA.16816.F32.BF16 R64, R100.reuse, R106, R64 ;  /* 0x0000006a6440723c */ /* 0x040fe20000041840 */
[----:B------:R-:W2:Y:S07]  /*13d10*/  LDSM.16.MT88.4 R104, [R135+UR4+0x1100] ;  /* 0x001100048768783b */ /* 0x000eae0008004200 */
[C---:B----4-:R-:W-:Y:S04]  /*13d20*/  HMMA.16816.F32.BF16 R68, R100.reuse, R116, R68 ;  /* 0x000000746444723c */ /* 0x050fe80000041844 */
[----:B-----5:R-:W-:Y:S04]  /*13d30*/  F2FP.BF16.PACK_AB R139, R161, R164 ;  /* 0x000000a4a18b723e */ /* 0x020fe800000010ff */
[C---:B------:R-:W-:Y:S01]  /*13d40*/  HMMA.16816.F32.BF16 R72, R100.reuse, R118, R72 ;  /* 0x000000766448723c */ /* 0x040fe20000041848 */
[----:B------:R-:W4:Y:S07]  /*13d50*/  LDSM.16.MT88.4 R116, [R145+0x1100] ;  /* 0x001100009174783b */ /* 0x000f2e0000004200 */
[C---:B-1----:R-:W-:Y:S08]  /*13d60*/  HMMA.16816.F32.BF16 R76, R100.reuse, R108, R76 ;  /* 0x0000006c644c723c */ /* 0x042ff0000004184c */
[C---:B------:R-:W-:Y:S01]  /*13d70*/  HMMA.16816.F32.BF16 R80, R100.reuse, R110, R80 ;  /* 0x0000006e6450723c */ /* 0x040fe20000041850 */
[----:B------:R-:W1:Y:S07]  /*13d80*/  LDSM.16.MT88.4 R108, [R135+UR4+0x3100] ;  /* 0x00310004876c783b */ /* 0x000e6e0008004200 */
        /* <DEDUP_REMOVED lines=44> */
[C---:B------:R-:W-:Y:S01]  /*14050*/  HMMA.16816.F32.BF16 R80, R100.reuse, R122, R80 ;  /* 0x0000007a6450723c */ /* 0x040fe20000041850 */
[----:B------:R-:W1:Y:S07]  /*14060*/  LDSM.16.MT88.4 R120, [R145+0x1900] ;  /* 0x001900009178783b */ /* 0x000e6e0000004200 */
[C---:B------:R-:W-:Y:S08]  /*14070*/  HMMA.16816.F32.BF16 R84, R100.reuse, R124, R84 ;  /* 0x0000007c6454723c */ /* 0x040ff00000041854 */
[C---:B------:R-:W-:Y:S08]  /*14080*/  HMMA.16816.F32.BF16 R88, R100.reuse, R126, R88 ;  /* 0x0000007e6458723c */ /* 0x040ff00000041858 */
[C---:B------:R-:W-:Y:S08]  /*14090*/  HMMA.16816.F32.BF16 R92, R100.reuse, R128, R92 ;  /* 0x00000080645c723c */ /* 0x040ff0000004185c */
[----:B------:R-:W-:Y:S08]  /*140a0*/  HMMA.16816.F32.BF16 R96, R100, R130, R96 ;  /* 0x000000826460723c */ /* 0x000ff00000041860 */
[C---:B--2---:R-:W-:Y:S08]  /*140b0*/  HMMA.16816.F32.BF16 R128, R136.reuse, R104, R4 ;  /* 0x000000688880723c */ /* 0x044ff00000041804 */
[C---:B------:R-:W-:Y:S01]  /*140c0*/  HMMA.16816.F32.BF16 R124, R136.reuse, R106, R8 ;  /* 0x0000006a887c723c */ /* 0x040fe20000041808 */
[----:B------:R-:W2:Y:S07]  /*140d0*/  LDSM.16.MT88.4 R8, [R135+UR4+0x3900] ;  /* 0x003900048708783b */ /* 0x000eae0008004200 */
[C---:B----4-:R-:W-:Y:S01]  /*140e0*/  HMMA.16816.F32.BF16 R100, R136.reuse, R112, R12 ;  /* 0x000000708864723c */ /* 0x050fe2000004180c */
[----:B------:R-:W3:Y:S07]  /*140f0*/  LDSM.16.MT88.4 R12, [R144+0x3900] ;  /* 0x00390000900c783b */ /* 0x000eee0000004200 */
[C---:B------:R-:W-:Y:S01]  /*14100*/  HMMA.16816.F32.BF16 R104, R136.reuse, R114, R16 ;  /* 0x000000728868723c */ /* 0x040fe20000041810 */
[----:B------:R-:W4:Y:S07]  /*14110*/  LDSM.16.MT88.4 R16, [R134+UR4+0x3900] ;  /* 0x003900048610783b */ /* 0x000f2e0008004200 */
[C---:B------:R-:W-:Y:S08]  /*14120*/  HMMA.16816.F32.BF16 R108, R136.reuse, R140, R20 ;  /* 0x0000008c886c723c */ /* 0x040ff00000041814 */
[C---:B------:R-:W-:Y:S07]  /*14130*/  HMMA.16816.F32.BF16 R112, R136.reuse, R142, R24 ;  /* 0x0000008e8870723c */ /* 0x040fee0000041818 */
[----:B------:R-:W-:Y:S01]  /*14140*/  @P0 IADD3 R24, R211, -0x2, RZ ;  /* 0xfffffffed3180810 */ /* 0x000fe20007ffe0ff */
[C---:B-1----:R-:W-:Y:S04]  /*14150*/  HMMA.16816.F32.BF16 R116, R136.reuse, R120, R28 ;  /* 0x000000788874723c */ /* 0x042fe8000004181c */
[----:B------:R-:W-:Y:S04]  /*14160*/  @P0 SHF.R.S32.HI R20, RZ, 0x1f, R24 ;  /* 0x0000001fff140819 */ /* 0x000fe80000011418 */
[C---:B------:R-:W-:Y:S08]  /*14170*/  HMMA.16816.F32.BF16 R120, R136.reuse, R122, R32 ;  /* 0x0000007a8878723c */ /* 0x040ff00000041820 */
[C---:B--2---:R-:W-:Y:S07]  /*14180*/  HMMA.16816.F32.BF16 R36, R136.reuse, R8, R36 ;  /* 0x000000088824723c */ /* 0x044fee0000041824 */
[----:B------:R-:W-:Y:S01]  /*14190*/  @P0 IMAD R9, R20, c[0x0][0x1e0], RZ ;  /* 0x0000780014090a24 */ /* 0x000fe200078e02ff */
[C---:B------:R-:W-:Y:S01]  /*141a0*/  HMMA.16816.F32.BF16 R40, R136.reuse, R10, R40 ;  /* 0x0000000a8828723c */ /* 0x040fe20000041828 */
[----:B------:R-:W1:Y:S03]  /*141b0*/  LDSM.16.MT88.4 R20, [R145+0x3900] ;  /* 0x003900009114783b */ /* 0x000e660000004200 */
[C---:B------:R-:W-:Y:S02]  /*141c0*/  @P0 IMAD R9, R24.reuse, c[0x0][0x1e4], R9 ;  /* 0x0000790018090a24 */ /* 0x040fe400078e0209 */
[----:B------:R-:W-:Y:S02]  /*141d0*/  @P0 IMAD.WIDE.U32 R24, R24, c[0x0][0x1e0], RZ ;  /* 0x0000780018180a25 */ /* 0x000fe400078e00ff */
[C---:B---3--:R-:W-:Y:S04]  /*141e0*/  HMMA.16816.F32.BF16 R44, R136.reuse, R12, R44 ;  /* 0x0000000c882c723c */ /* 0x048fe8000004182c */
[----:B------:R-:W-:Y:S01]  /*141f0*/  @P0 IMAD.IADD R9, R25, 0x1, R9 ;  /* 0x0000000119090824 */ /* 0x000fe200078e0209 */
[C---:B------:R-:W-:Y:S03]  /*14200*/  @P0 SHF.L.U32 R31, R24.reuse, 0x6, RZ ;  /* 0x00000006181f0819 */ /* 0x040fe600000006ff */
[C---:B------:R-:W-:Y:S04]  /*14210*/  HMMA.16816.F32.BF16 R48, R136.reuse, R14, R48 ;  /* 0x0000000e8830723c */ /* 0x040fe80000041830 */
[----:B------:R-:W-:Y:S02]  /*14220*/  @P0 SHF.L.U64.HI R29, R24, 0x6, R9 ;  /* 0x00000006181d0819 */ /* 0x000fe40000010209 */
[----:B------:R-:W2:Y:S01]  /*14230*/  LDSM.16.MT88.4 R8, [R135+UR4+0x5900] ;  /* 0x005900048708783b */ /* 0x000ea20008004200 */
[----:B------:R-:W-:Y:S01]  /*14240*/  @P0 IADD3 R12, P1, R31, R200, RZ ;  /* 0x000000c81f0c0210 */ /* 0x000fe20007f3e0ff */
[C---:B----4-:R-:W-:Y:S04]  /*14250*/  HMMA.16816.F32.BF16 R52, R136.reuse, R16, R52 ;  /* 0x000000108834723c */ /* 0x050fe80000041834 */
[----:B------:R-:W-:Y:S01]  /*14260*/  @P0 IMAD.X R13, R29, 0x1, R205, P1 ;  /* 0x000000011d0d0824 */ /* 0x000fe200008e06cd */
[C---:B------:R-:W-:Y:S03]  /*14270*/  @P0 LEA R24, P1, R12.reuse, c[0x0][0x1c8], 0x1 ;  /* 0x000072000c180a11 */ /* 0x040fe600078208ff */
[C---:B------:R-:W-:Y:S04]  /*14280*/  HMMA.16816.F32.BF16 R56, R136.reuse, R18, R56 ;  /* 0x000000128838723c */ /* 0x040fe80000041838 */
[----:B------:R-:W-:Y:S02]  /*14290*/  @P0 LEA.HI.X R25, R12, c[0x0][0x1cc], R13, 0x1, P1 ;  /* 0x000073000c190a11 */ /* 0x000fe400008f0c0d */
[----:B------:R-:W-:Y:S02]  /*142a0*/  @P0 IADD3 R13, P1, R31, R214, RZ ;  /* 0x000000d61f0d0210 */ /* 0x000fe40007f3e0ff */
[C---:B-1----:R-:W-:Y:S04]  /*142b0*/  HMMA.16816.F32.BF16 R60, R136.reuse, R20, R60 ;  /* 0x00000014883c723c */ /* 0x042fe8000004183c */
[----:B------:R-:W-:Y:S02]  /*142c0*/  @P0 IADD3.X R12, R29, R223, RZ, P1, !PT ;  /* 0x000000df1d0c0210 */ /* 0x000fe40000ffe4ff */
[C---:B------:R-:W-:Y:S02]  /*142d0*/  @P0 LEA R26, P1, R13.reuse, c[0x0][0x1c8], 0x1 ;  /* 0x000072000d1a0a11 */ /* 0x040fe400078208ff */
[C---:B------:R-:W-:Y:S04]  /*142e0*/  HMMA.16816.F32.BF16 R64, R136.reuse, R22, R64 ;  /* 0x000000168840723c */ /* 0x040fe80000041840 */
[----:B------:R-:W-:Y:S02]  /*142f0*/  @P0 LEA.HI.X R27, R13, c[0x0][0x1cc], R12, 0x1, P1 ;  /* 0x000073000d1b0a11 */ /* 0x000fe400008f0c0c */
[----:B------:R-:W1:Y:S01]  /*14300*/  LDSM.16.MT88.4 R12, [R144+0x5900] ;  /* 0x00590000900c783b */ /* 0x000e620000004200 */
[----:B------:R-:W-:Y:S05]  /*14310*/  @P0 IADD3 R16, P1, R31, R212, RZ ;  /* 0x000000d41f100210 */ /* 0x000fea0007f3e0ff */
[----:B------:R-:W-:Y:S01]  /*14320*/  @P0 IMAD.X R17, R29, 0x1, R222, P1 ;  /* 0x000000011d110824 */ /* 0x000fe200008e06de */
        /* <DEDUP_REMOVED lines=8> */
[----:B------:R-:W-:Y:S01]  /*143b0*/  @P0 IMAD.X R8, R29, 0x1, R205, P1 ;  /* 0x000000011d080824 */ /* 0x000fe200008e06cd */
[C---:B------:R-:W-:Y:S04]  /*143c0*/  @P0 LEA R22, P1, R23.reuse, c[0x0][0x1c8], 0x1 ;  /* 0x0000720017160a11 */ /* 0x040fe800078208ff */
[----:B------:R-:W-:Y:S02]  /*143d0*/  @P0 LEA.HI.X R23, R23, c[0x0][0x1cc], R8, 0x1, P1 ;  /* 0x0000730017170a11 */ /* 0x000fe400008f0c08 */
[----:B------:R-:W-:Y:S04]  /*143e0*/  @P0 IADD3 R8, P1, R31, R214, RZ ;  /* 0x000000d61f080210 */ /* 0x000fe80007f3e0ff */
[----:B------:R-:W-:Y:S01]  /*143f0*/  @P0 IADD3.X R9, R29, R223, RZ, P1, !PT ;  /* 0x000000df1d090210 */ /* 0x000fe20000ffe4ff */
[C---:B-1----:R-:W-:Y:S03]  /*14400*/  HMMA.16816.F32.BF16 R76, R136.reuse, R12, R76 ;  /* 0x0000000c884c723c */ /* 0x042fe6000004184c */
[C---:B------:R-:W-:Y:S04]  /*14410*/  @P0 LEA R32, P1, R8.reuse, c[0x0][0x1c8], 0x1 ;  /* 0x0000720008200a11 */ /* 0x040fe800078208ff */
[----:B------:R-:W-:Y:S01]  /*14420*/  @P0 LEA.HI.X R33, R8, c[0x0][0x1cc], R9, 0x1, P1 ;  /* 0x0000730008210a11 */ /* 0x000fe200008f0c09 */
[C---:B------:R-:W-:Y:S01]  /*14430*/  HMMA.16816.F32.BF16 R80, R136.reuse, R14, R80 ;  /* 0x0000000e8850723c */ /* 0x040fe20000041850 */
[----:B------:R-:W1:Y:S02]  /*14440*/  LDSM.16.MT88.4 R8, [R145+0x5900] ;  /* 0x005900009108783b */ /* 0x000e640000004200 */
[----:B------:R-:W-:Y:S01]  /*14450*/  ISETP.GE.AND P1, PT, R206, 0x1, PT ;  /* 0x00000001ce00780c */ /* 0x000fe20003f26270 */
[----:B------:R-:W-:Y:S01]  /*14460*/  FADD.FTZ R12, R154, R157 ;  /* 0x0000009d9a0c7221 */ /* 0x000fe20000010000 */
[----:B------:R-:W-:Y:S03]  /*14470*/  IADD3 R206, R206, 0x1, RZ ;  /* 0x00000001cece7810 */ /* 0x000fe60007ffe0ff */
[----:B------:R-:W-:Y:S01]  /*14480*/  FADD.FTZ R12, R153, R12 ;  /* 0x0000000c990c7221 */ /* 0x000fe20000010000 */
[----:B------:R-:W-:Y:S01]  /*14490*/  SEL R206, R206, RZ, !P1 ;  /* 0x000000ffcece7207 */ /* 0x000fe20004800000 */
[C---:B--2---:R-:W-:Y:S03]  /*144a0*/  HMMA.16816.F32.BF16 R84, R136.reuse, R16, R84 ;  /* 0x000000108854723c */ /* 0x044fe60000041854 */
[----:B------:R-:W-:Y:S01]  /*144b0*/  @P0 IADD3 R31, P1, R31, R212, RZ ;  /* 0x000000d41f1f0210 */ /* 0x000fe20007f3e0ff */
[----:B------:R-:W-:Y:S02]  /*144c0*/  @P0 IMAD R13, R206, 0x3000, R197 ;  /* 0x00003000ce0d0824 */ /* 0x000fe400078e02c5 */
[----:B------:R-:W-:Y:S02]  /*144d0*/  FADD.FTZ R167, R167, R12 ;  /* 0x0000000ca7a77221 */ /* 0x000fe40000010000 */
[----:B------:R-:W-:Y:S01]  /*144e0*/  @P0 IMAD.X R28, R29, 0x1, R222, P1 ;  /* 0x000000011d1c0824 */ /* 0x000fe200008e06de */
[----:B------:R-:W-:Y:S01]  /*144f0*/  @P0 SHF.L.U32 R3, R13, 0x1, RZ ;  /* 0x000000010d030819 */ /* 0x000fe200000006ff */
[C---:B------:R-:W-:Y:S03]  /*14500*/  HMMA.16816.F32.BF16 R88, R136.reuse, R18, R88 ;  /* 0x000000128858723c */ /* 0x040fe60000041858 */
[C---:B------:R-:W-:Y:S01]  /*14510*/  @P0 LEA R14, P1, R31.reuse, c[0x0][0x1c8], 0x1 ;  /* 0x000072001f0e0a11 */ /* 0x040fe200078208ff */
[----:B------:R-:W-:Y:S01]  /*14520*/  @!PT LDS RZ, [RZ] ;  /* 0x00000000fffff984 */ /* 0x000fe20000000800 */
[----:B------:R-:W-:Y:S01]  /*14530*/  @!PT LDS RZ, [RZ] ;  /* 0x00000000fffff984 */ /* 0x000fe20000000800 */
[----:B------:R-:W-:Y:S01]  /*14540*/  @!PT LDS RZ, [RZ] ;  /* 0x00000000fffff984 */ /* 0x000fe20000000800 */
[----:B------:R2:W-:Y:S01]  /*14550*/  @P0 LDGSTS.E.BYPASS.LTC128B.128 [R3+0xc100], [R24.64], !P6 ;  /* 0x0c10000018030fae */ /* 0x0005e2000f101d46 */
[----:B------:R-:W-:Y:S02]  /*14560*/  FADD.FTZ R172, R172, R167 ;  /* 0x000000a7acac7221 */ /* 0x000fe40000010000 */
[----:B------:R-:W-:Y:S02]  /*14570*/  @P0 LEA.HI.X R15, R31, c[0x0][0x1cc], R28, 0x1, P1 ;  /* 0x000073001f0f0a11 */ /* 0x000fe400008f0c1c */
[----:B------:R-:W-:Y:S03]  /*14580*/  FADD.FTZ R171, R171, R172 ;  /* 0x000000acabab7221 */ /* 0x000fe60000010000 */
[----:B------:R2:W-:Y:S01]  /*14590*/  @P0 LDGSTS.E.BYPASS.LTC128B.128 [R3+0xe100], [R26.64], !P5 ;  /* 0x0e1000001a030fae */ /* 0x0005e2000e901d46 */
[----:B------:R-:W-:Y:S04]  /*145a0*/  FADD.FTZ R232, R232, R171 ;  /* 0x000000abe8e87221 */ /* 0x000fe80000010000 */
[----:B------:R-:W-:Y:S03]  /*145b0*/  FADD.FTZ R175, R175, R232 ;  /* 0x000000e8afaf7221 */ /* 0x000fe60000010000 */
[----:B------:R2:W-:Y:S01]  /*145c0*/  @P0 LDGSTS.E.BYPASS.LTC128B.128 [R3+0x10100], [R20.64], !P3 ;  /* 0x1010000014030fae */ /* 0x0005e2000d901d46 */
[C---:B-1----:R-:W-:Y:S03]  /*145d0*/  HMMA.16816.F32.BF16 R92, R136.reuse, R8, R92 ;  /* 0x00000008885c723c */ /* 0x042fe6000004185c */
[----:B------:R-:W-:Y:S04]  /*145e0*/  FADD.FTZ R244, R244, R175 ;  /* 0x000000aff4f47221 */ /* 0x000fe80000010000 */
[----:B------:R2:W-:Y:S01]  /*145f0*/  @P0 LDGSTS.E.BYPASS.LTC128B.128 [R3+0xd100], [R22.64], !P6 ;  /* 0x0d10000016030fae */ /* 0x0005e2000f101d46 */
[----:B------:R-:W-:Y:S01]  /*14600*/  FADD.FTZ R227, R227, R244 ;  /* 0x000000f4e3e37221 */ /* 0x000fe20000010000 */
[----:B------:R-:W-:Y:S03]  /*14610*/  HMMA.16816.F32.BF16 R96, R136, R10, R96 ;  /* 0x0000000a8860723c */ /* 0x000fe60000041860 */
[----:B------:R-:W-:Y:S03]  /*14620*/  FADD.FTZ R227, R234, R227 ;  /* 0x000000e3eae37221 */ /* 0x000fe60000010000 */
[----:B------:R2:W-:Y:S01]  /*14630*/  @P0 LDGSTS.E.BYPASS.LTC128B.128 [R3+0xf100], [R32.64], !P5 ;  /* 0x0f10000020030fae */ /* 0x0005e2000e901d46 */
[----:B------:R-:W-:Y:S05]  /*14640*/  FADD.FTZ R228, R228, R227 ;  /* 0x000000e3e4e47221 */ /* 0x000fea0000010000 */
[----:B------:R-:W-:Y:S02]  /*14650*/  FADD.FTZ R231, R231, R228 ;  /* 0x000000e4e7e77221 */ /* 0x000fe40000010000 */
[----:B------:R2:W-:Y:S01]  /*14660*/  @P0 LDGSTS.E.BYPASS.LTC128B.128 [R3+0x11100], [R14.64], !P3 ;  /* 0x111000000e030fae */ /* 0x0005e2000d901d46 */
[C---:B------:R-:W-:Y:S01]  /*14670*/  ISETP.GT.AND P0, PT, R211.reuse, R224, PT ;  /* 0x000000e0d300720c */ /* 0x040fe20003f04270 */
[----:B------:R-:W-:Y:S01]  /*14680*/  FADD.FTZ R164, R164, R231 ;  /* 0x000000e7a4a47221 */ /* 0x000fe20000010000 */
[----:B------:R-:W-:Y:S03]  /*14690*/  IADD3 R211, R211, -0x1, RZ ;  /* 0xffffffffd3d37810 */ /* 0x000fe60007ffe0ff */
[----:B------:R-:W-:Y:S02]  /*146a0*/  FADD.FTZ R208, R161, R164 ;  /* 0x000000a4a1d07221 */ /* 0x000fe40000010000 */
[----:B------:R-:W0:Y:S01]  /*146b0*/  LDGDEPBAR ;  /* 0x00000000000079af */ /* 0x000e220000000000 */
[----:B--2---:R-:W-:Y:S05]  /*146c0*/  MOV R3, R2 ;  /* 0x0000000200037202 */ /* 0x004fea0000000f00 */
[----:B------:R-:W-:-:S05]  /*146d0*/  @P0 BRA `(.L_x_2593) ;  /* 0xffffd09000000947 */ /* 0x000fca000383ffff */
.L_x_2592:
        /* <DEDUP_REMOVED lines=22> */
.L_x_2595:
        /* <DEDUP_REMOVED lines=19> */
[----:B------:R-:W1:Y:S01]  /*14970*/  LDSM.16.M88.4 R8, [R183+UR4+0xc100] ;  /* 0x00c10004b708783b */ /* 0x000e620008000200 */
[----:B------:R-:W-:Y:S02]  /*14980*/  @P0 LEA R178, P4, R2, c[0x0][0x1f8], 0x1 ;  /* 0x00007e0002b20a11 */ /* 0x000fe400078808ff */
[----:B------:R-:W-:Y:S02]  /*14990*/  @P0 SHF.L.U64.HI R31, R4, 0x6, R31 ;  /* 0x00000006041f0819 */ /* 0x000fe4000001021f */
[----:B------:R-:W-:Y:S02]  /*149a0*/  @P0 IADD3 R0, P3, R20, R215, RZ ;  /* 0x000000d714000210 */ /* 0x000fe40007f7e0ff */
[C---:B------:R-:W-:Y:S01]  /*149b0*/  @P0 IADD3.X R13, R31.reuse, R216, RZ, P2, !PT ;  /* 0x000000d81f0d0210 */ /* 0x040fe200017fe4ff */
[----:B------:R-:W2:Y:S01]  /*149c0*/  LDSM.16.M88.4 R16, [R183+UR4+0xc900] ;  /* 0x00c90004b710783b */ /* 0x000ea20008000200 */
[----:B------:R-:W-:Y:S07]  /*149d0*/  @P0 LEA R168, P2, R0, c[0x0][0x1f8], 0x1 ;  /* 0x00007e0000a80a11 */ /* 0x000fee00078408ff */
[----:B------:R-:W3:Y:S08]  /*149e0*/  LDSM.16.M88.4 R24, [R183+UR4+0xd100] ;  /* 0x00d10004b718783b */ /* 0x000ef00008000200 */
[----:B------:R-:W4:Y:S08]  /*149f0*/  LDSM.16.M88.4 R136, [R183+UR4+0xd900] ;  /* 0x00d90004b788783b */ /* 0x000f300008000200 */
[----:B------:R-:W-:Y:S01]  /*14a00*/  LDSM.16.M88.4 R140, [R186] ;  /* 0x00000000ba8c783b */ /* 0x000fe20000000200 */
[C---:B-1----:R-:W-:Y:S07]  /*14a10*/  HMMA.16816.F32.BF16 R4, R32.reuse, R8, RZ ;  /* 0x000000082004723c */ /* 0x042fee00000418ff */
[----:B------:R-:W1:Y:S01]  /*14a20*/  LDSM.16.M88.4 R144, [R187+0xc100] ;  /* 0x00c10000bb90783b */ /* 0x000e620000000200 */
[C---:B------:R-:W-:Y:S04]  /*14a30*/  @P0 IADD3.X R9, R31.reuse, R203, RZ, P1, !PT ;  /* 0x000000cb1f090210 */ /* 0x040fe80000ffe4ff */
[----:B------:R-:W-:Y:S03]  /*14a40*/  @P0 LEA R176, P1, R12, c[0x0][0x1f8], 0x1 ;  /* 0x00007e000cb00a11 */ /* 0x000fe600078208ff */
[----:B------:R-:W5:Y:S01]  /*14a50*/  LDSM.16.M88.4 R148, [R187+0xc900] ;  /* 0x00c90000bb94783b */ /* 0x000f620000000200 */
[----:B------:R-:W-:Y:S02]  /*14a60*/  @P0 LEA.HI.X R179, R2, c[0x0][0x1fc], R9, 0x1, P4 ;  /* 0x00007f0002b30a11 */ /* 0x000fe400020f0c09 */
[C---:B------:R-:W-:Y:S01]  /*14a70*/  HMMA.16816.F32.BF16 R8, R32.reuse, R10, RZ ;  /* 0x0000000a2008723c */ /* 0x040fe200000418ff */
[----:B------:R-:W-:Y:S02]  /*14a80*/  @P0 LEA.HI.X R177, R12, c[0x0][0x1fc], R13, 0x1, P1 ;  /* 0x00007f000cb10a11 */ /* 0x000fe400008f0c0d */
[----:B------:R-:W-:Y:S02]  /*14a90*/  @P0 IADD3.X R13, R31, R214, RZ, P3, !PT ;  /* 0x000000d61f0d0210 */ /* 0x000fe40001ffe4ff */
[----:B------:R-:W1:Y:S01]  /*14aa0*/  LDSM.16.M88.4 R152, [R187+0xd100] ;  /* 0x00d10000bb98783b */ /* 0x000e620000000200 */
[----:B------:R-:W-:Y:S02]  /*14ab0*/  @P0 IADD3 R20, P1, R195, R20, RZ ;  /* 0x00000014c3140210 */ /* 0x000fe40007f3e0ff */
[----:B------:R-:W-:Y:S02]  /*14ac0*/  @P0 LEA.HI.X R169, R0, c[0x0][0x1fc], R13, 0x1, P2 ;  /* 0x00007f0000a90a11 */ /* 0x000fe400010f0c0d */
[C---:B--2---:R-:W-:Y:S01]  /*14ad0*/  HMMA.16816.F32.BF16 R12, R32.reuse, R16, RZ ;  /* 0x00000010200c723c */ /* 0x044fe200000418ff */
[----:B------:R-:W-:Y:S02]  /*14ae0*/  LOP3.LUT P4, RZ, R191, 0x1, RZ, 0xc0, !PT ;  /* 0x00000001bfff7812 */ /* 0x000fe4000788c0ff */
[----:B------:R-:W-:Y:S01]  /*14af0*/  @P0 IADD3 R0, P3, R20, R198, RZ ;  /* 0x000000c614000210 */ /* 0x000fe20007f7e0ff */
[----:B------:R-:W2:Y:S01]  /*14b00*/  LDSM.16.M88.4 R156, [R187+0xd900] ;  /* 0x00d90000bb9c783b */ /* 0x000ea20000000200 */
[----:B------:R-:W-:Y:S02]  /*14b10*/  @P0 IADD3.X R31, R194, R31, RZ, P1, !PT ;  /* 0x0000001fc21f0210 */ /* 0x000fe40000ffe4ff */
[C---:B------:R-:W-:Y:S01]  /*14b20*/  @P0 IADD3 R23, P2, R20.reuse, R217, RZ ;  /* 0x000000d914170210 */ /* 0x040fe20007f5e0ff */
[C---:B------:R-:W-:Y:S01]  /*14b30*/  HMMA.16816.F32.BF16 R16, R32.reuse, R18, RZ ;  /* 0x000000122010723c */ /* 0x040fe200000418ff */
[----:B------:R-:W-:Y:S03]  /*14b40*/  @P0 IADD3 R20, P1, R20, R215, RZ ;  /* 0x000000d714140210 */ /* 0x000fe60007f3e0ff */
[C---:B------:R-:W-:Y:S02]  /*14b50*/  @P0 IADD3.X R21, R31.reuse, R203, RZ, P3, !PT ;  /* 0x000000cb1f150210 */ /* 0x040fe40001ffe4ff */
[----:B------:R-:W-:Y:S02]  /*14b60*/  @P0 LEA R174, P3, R0, c[0x0][0x1f8], 0x1 ;  /* 0x00007e0000ae0a11 */ /* 0x000fe400078608ff */
[----:B------:R-:W-:Y:S04]  /*14b70*/  @P0 IADD3.X R2, R31, R216, RZ, P2, !PT ;  /* 0x000000d81f020210 */ /* 0x000fe800017fe4ff */
[----:B------:R-:W-:Y:S02]  /*14b80*/  @P0 LEA R172, P2, R23, c[0x0][0x1f8], 0x1 ;  /* 0x00007e0017ac0a11 */ /* 0x000fe400078408ff */
[----:B------:R-:W-:Y:S02]  /*14b90*/  @P0 IADD3.X R31, R31, R214, RZ, P1, !PT ;  /* 0x000000d61f1f0210 */ /* 0x000fe40000ffe4ff */
[----:B------:R-:W-:Y:S02]  /*14ba0*/  @P0 LEA R170, P1, R20, c[0x0][0x1f8], 0x1 ;  /* 0x00007e0014aa0a11 */ /* 0x000fe400078208ff */
[----:B------:R-:W-:Y:S02]  /*14bb0*/  @P0 LEA.HI.X R175, R0, c[0x0][0x1fc], R21, 0x1, P3 ;  /* 0x00007f0000af0a11 */ /* 0x000fe400018f0c15 */
[----:B------:R-:W-:Y:S01]  /*14bc0*/  @P0 LEA.HI.X R173, R23, c[0x0][0x1fc], R2, 0x1, P2 ;  /* 0x00007f0017ad0a11 */ /* 0x000fe200010f0c02 */
[----:B------:R-:W-:Y:S01]  /*14bd0*/  @P0 IMAD R2, R206, 0x6000, R196 ;  /* 0x00006000ce020824 */ /* 0x000fe200078e02c4 */
[----:B------:R-:W-:Y:S02]  /*14be0*/  @P0 LEA.HI.X R171, R20, c[0x0][0x1fc], R31, 0x1, P1 ;  /* 0x00007f0014ab0a11 */ /* 0x000fe400008f0c1f */
[C---:B---3--:R-:W-:Y:S01]  /*14bf0*/  HMMA.16816.F32.BF16 R20, R32.reuse, R24, RZ ;  /* 0x000000182014723c */ /* 0x048fe200000418ff */
[C---:B------:R-:W-:Y:S01]  /*14c00*/  IADD3 R0, R188.reuse, R29, RZ ;  /* 0x0000001dbc007210 */ /* 0x040fe20007ffe0ff */
[----:B------:R-:W-:Y:S01]  /*14c10*/  @!PT LDS RZ, [RZ] ;  /* 0x00000000fffff984 */ /* 0x000fe20000000800 */
[----:B------:R-:W-:Y:S01]  /*14c20*/  @!PT LDS RZ, [RZ] ;  /* 0x00000000fffff984 */ /* 0x000fe20000000800 */
[----:B------:R-:W-:Y:S01]  /*14c30*/  @!PT LDS RZ, [RZ] ;  /* 0x00000000fffff984 */ /* 0x000fe20000000800 */
[----:B------:R3:W-:Y:S06]  /*14c40*/  @P0 LDGSTS.E.BYPASS.LTC128B.128 [R2], [R178.64], !P6 ;  /* 0x00000000b2020fae */ /* 0x0007ec000f101d46 */
[C---:B------:R-:W-:Y:S02]  /*14c50*/  HMMA.16816.F32.BF16 R24, R32.reuse, R26, RZ ;  /* 0x0000001a2018723c */ /* 0x040fe400000418ff */
[----:B------:R3:W-:Y:S06]  /*14c60*/  @P0 LDGSTS.E.BYPASS.LTC128B.128 [R2+0x2000], [R176.64], !P5 ;  /* 0x02000000b0020fae */ /* 0x0007ec000e901d46 */
[C---:B----4-:R-:W-:Y:S02]  /*14c70*/  HMMA.16816.F32.BF16 R28, R32.reuse, R136, RZ ;  /* 0x00000088201c723c */ /* 0x050fe400000418ff */
[----:B------:R3:W-:Y:S06]  /*14c80*/  @P0 LDGSTS.E.BYPASS.LTC128B.128 [R2+0x4000], [R168.64], !P4 ;  /* 0x04000000a8020fae */ /* 0x0007ec000e101d46 */
[----:B------:R-:W-:Y:S02]  /*14c90*/  HMMA.16816.F32.BF16 R32, R32, R138, RZ ;  /* 0x0000008a2020723c */ /* 0x000fe400000418ff */
[----:B------:R3:W-:Y:S06]  /*14ca0*/  @P0 LDGSTS.E.BYPASS.LTC128B.128 [R2+0x1000], [R174.64], !P6 ;  /* 0x01000000ae020fae */ /* 0x0007ec000f101d46 */
[C---:B-1----:R-:W-:Y:S02]  /*14cb0*/  HMMA.16816.F32.BF16 R4, R140.reuse, R144, R4 ;  /* 0x000000908c04723c */ /* 0x042fe40000041804 */
[----:B------:R3:W-:Y:S06]  /*14cc0*/  @P0 LDGSTS.E.BYPASS.LTC128B.128 [R2+0x3000], [R172.64], !P5 ;  /* 0x03000000ac020fae */ /* 0x0007ec000e901d46 */
[C---:B------:R-:W-:Y:S02]  /*14cd0*/  HMMA.16816.F32.BF16 R8, R140.reuse, R146, R8 ;  /* 0x000000928c08723c */ /* 0x040fe40000041808 */
[----:B------:R3:W-:Y:S01]  /*14ce0*/  @P0 LDGSTS.E.BYPASS.LTC128B.128 [R2+0x5000], [R170.64], !P4 ;  /* 0x05000000aa020fae */ /* 0x0007e2000e101d46 */
[----:B------:R-:W-:Y:S05]  /*14cf0*/  ISETP.GE.AND P0, PT, R211, 0x2, PT ;  /* 0x00000002d300780c */ /* 0x000fea0003f06270 */
[C---:B-----5:R-:W-:Y:S02]  /*14d00*/  HMMA.16816.F32.BF16 R12, R140.reuse, R148, R12 ;  /* 0x000000948c0c723c */ /* 0x060fe4000004180c */
[----:B------:R-:W-:Y:S06]  /*14d10*/  LDSM.16.M88.4 R160, [R181] ;  /* 0x00000000b5a0783b */ /* 0x000fec0000000200 */
[C---:B------:R-:W-:Y:S02]  /*14d20*/  HMMA.16816.F32.BF16 R16, R140.reuse, R150, R16 ;  /* 0x000000968c10723c */ /* 0x040fe40000041810 */
[----:B------:R-:W1:Y:S06]  /*14d30*/  LDSM.16.M88.4 R164, [R0+0xc100] ;  /* 0x00c1000000a4783b */ /* 0x000e6c0000000200 */
[C---:B------:R-:W-:Y:S02]  /*14d40*/  HMMA.16816.F32.BF16 R20, R140.reuse, R152, R20 ;  /* 0x000000988c14723c */ /* 0x040fe40000041814 */
[----:B------:R-:W0:Y:S02]  /*14d50*/  LDGDEPBAR ;  /* 0x00000000000079af */ /* 0x000e240000000000 */
[C---:B---3--:R-:W-:Y:S04]  /*14d60*/  IADD3 R2, R188.reuse, R187, RZ ;  /* 0x000000bbbc027210 */ /* 0x048fe80007ffe0ff */
[C---:B------:R-:W-:Y:S02]  /*14d70*/  HMMA.16816.F32.BF16 R24, R140.reuse, R154, R24 ;  /* 0x0000009a8c18723c */ /* 0x040fe40000041818 */
[----:B------:R-:W3:Y:S06]  /*14d80*/  LDSM.16.M88.4 R136, [R0+0xc900] ;  /* 0x00c900000088783b */ /* 0x000eec0000000200 */
[C---:B--2---:R-:W-:Y:S02]  /*14d90*/  HMMA.16816.F32.BF16 R28, R140.reuse, R156, R28 ;  /* 0x0000009c8c1c723c */ /* 0x044fe4000004181c */
[----:B------:R-:W2:Y:S06]  /*14da0*/  LDSM.16.M88.4 R144, [R0+0xd100] ;  /* 0x00d100000090783b */ /* 0x000eac0000000200 */
[----:B------:R-:W-:Y:S02]  /*14db0*/  HMMA.16816.F32.BF16 R32, R140, R158, R32 ;  /* 0x0000009e8c20723c */ /* 0x000fe40000041820 */
[----:B------:R-:W4:Y:S06]  /*14dc0*/  LDSM.16.M88.4 R140, [R0+0xd900] ;  /* 0x00d90000008c783b */ /* 0x000f2c0000000200 */
[C---:B-1----:R-:W-:Y:S02]  /*14dd0*/  HMMA.16816.F32.BF16 R4, R160.reuse, R164, R4 ;  /* 0x000000a4a004723c */ /* 0x042fe40000041804 */
[----:B------:R-:W-:Y:S06]  /*14de0*/  LDSM.16.M88.4 R148, [R180] ;  /* 0x00000000b494783b */ /* 0x000fec0000000200 */
[C---:B------:R-:W-:Y:S02]  /*14df0*/  HMMA.16816.F32.BF16 R8, R160.reuse, R166, R8 ;  /* 0x000000a6a008723c */ /* 0x040fe40000041808 */
[----:B------:R-:W1:Y:S06]  /*14e00*/  LDSM.16.M88.4 R152, [R2+0xc100] ;  /* 0x00c100000298783b */ /* 0x000e6c0000000200 */
[C---:B---3--:R-:W-:Y:S02]  /*14e10*/  HMMA.16816.F32.BF16 R12, R160.reuse, R136, R12 ;  /* 0x00000088a00c723c */ /* 0x048fe4000004180c */
[----:B------:R-:W3:Y:S06]  /*14e20*/  LDSM.16.M88.4 R156, [R2+0xc900] ;  /* 0x00c90000029c783b */ /* 0x000eec0000000200 */
[C---:B------:R-:W-:Y:S02]  /*14e30*/  HMMA.16816.F32.BF16 R16, R160.reuse, R138, R16 ;  /* 0x0000008aa010723c */ /* 0x040fe40000041810 */
[----:B------:R-:W5:Y:S06]  /*14e40*/  LDSM.16.M88.4 R164, [R2+0xd100] ;  /* 0x00d1000002a4783b */ /* 0x000f6c0000000200 */
[C---:B--2---:R-:W-:Y:S02]  /*14e50*/  HMMA.16816.F32.BF16 R20, R160.reuse, R144, R20 ;  /* 0x00000090a014723c */ /* 0x044fe40000041814 */
[----:B------:R-:W2:Y:S06]  /*14e60*/  LDSM.16.M88.4 R168, [R2+0xd900] ;  /* 0x00d9000002a8783b */ /* 0x000eac0000000200 */
[C---:B------:R-:W-:Y:S02]  /*14e70*/  HMMA.16816.F32.BF16 R24, R160.reuse, R146, R24 ;  /* 0x00000092a018723c */ /* 0x040fe40000041818 */
[----:B------:R-:W-:Y:S06]  /*14e80*/  LDSM.16.M88.4 R172, [R185+0x4000] ;  /* 0x00400000b9ac783b */ /* 0x000fec0000000200 */
[C---:B----4-:R-:W-:Y:S02]  /*14e90*/  HMMA.16816.F32.BF16 R28, R160.reuse, R140, R28 ;  /* 0x0000008ca01c723c */ /* 0x050fe4000004181c */
[----:B------:R-:W4:Y:S06]  /*14ea0*/  LDSM.16.M88.4 R176, [R183+UR4+0xe100] ;  /* 0x00e10004b7b0783b */ /* 0x000f2c0008000200 */
[----:B------:R-:W-:Y:S02]  /*14eb0*/  HMMA.16816.F32.BF16 R32, R160, R142, R32 ;  /* 0x0000008ea020723c */ /* 0x000fe40000041820 */
[----:B------:R-:W2:Y:S06]  /*14ec0*/  LDSM.16.M88.4 R136, [R183+UR4+0xe900] ;  /* 0x00e90004b788783b */ /* 0x000eac0008000200 */
[C---:B-1----:R-:W-:Y:S02]  /*14ed0*/  HMMA.16816.F32.BF16 R4, R148.reuse, R152, R4 ;  /* 0x000000989404723c */ /* 0x042fe40000041804 */
[----:B------:R-:W1:Y:S06]  /*14ee0*/  LDSM.16.M88.4 R140, [R183+UR4+0xf100] ;  /* 0x00f10004b78c783b */ /* 0x000e6c0008000200 */
[C---:B------:R-:W-:Y:S02]  /*14ef0*/  HMMA.16816.F32.BF16 R8, R148.reuse, R154, R8 ;  /* 0x0000009a9408723c */ /* 0x040fe40000041808 */
[----:B------:R-:W1:Y:S06]  /*14f00*/  LDSM.16.M88.4 R144, [R183+UR4+0xf900] ;  /* 0x00f90004b790783b */ /* 0x000e6c0008000200 */
[C---:B---3--:R-:W-:Y:S02]  /*14f10*/  HMMA.16816.F32.BF16 R12, R148.reuse, R156, R12 ;  /* 0x0000009c940c723c */ /* 0x048fe4000004180c */
[----:B------:R-:W-:Y:S06]  /*14f20*/  LDSM.16.M88.4 R152, [R187+0xe100] ;  /* 0x00e10000bb98783b */ /* 0x000fec0000000200 */
[C---:B------:R-:W-:Y:S02]  /*14f30*/  HMMA.16816.F32.BF16 R16, R148.reuse, R158, R16 ;  /* 0x0000009e9410723c */ /* 0x040fe40000041810 */
[----:B------:R-:W-:Y:S06]  /*14f40*/  LDSM.16.M88.4 R156, [R187+0xe900] ;  /* 0x00e90000bb9c783b */ /* 0x000fec0000000200 */
[C---:B-----5:R-:W-:Y:S02]  /*14f50*/  HMMA.16816.F32.BF16 R20, R148.reuse, R164, R20 ;  /* 0x000000a49414723c */ /* 0x060fe40000041814 */
[----:B------:R-:W-:Y:S06]  /*14f60*/  LDSM.16.M88.4 R160, [R187+0xf100] ;  /* 0x00f10000bba0783b */ /* 0x000fec0000000200 */
[C---:B------:R-:W-:Y:S02]  /*14f70*/  HMMA.16816.F32.BF16 R24, R148.reuse, R166, R24 ;  /* 0x000000a69418723c */ /* 0x040fe40000041818 */
[----:B------:R-:W-:Y:S06]  /*14f80*/  LDSM.16.M88.4 R164, [R0+0xe100] ;  /* 0x00e1000000a4783b */ /* 0x000fec0000000200 */
[C---:B--2---:R-:W-:Y:S08]  /*14f90*/  HMMA.16816.F32.BF16 R28, R148.reuse, R168, R28 ;  /* 0x000000a8941c723c */ /* 0x044ff0000004181c */
[----:B------:R-:W-:Y:S01]  /*14fa0*/  HMMA.16816.F32.BF16 R32, R148, R170, R32 ;  /* 0x000000aa9420723c */ /* 0x000fe20000041820 */
[----:B------:R-:W2:Y:S07]  /*14fb0*/  LDSM.16.M88.4 R148, [R186+0x4000] ;  /* 0x00400000ba94783b */ /* 0x000eae0000000200 */
[C---:B----4-:R-:W-:Y:S01]  /*14fc0*/  HMMA.16816.F32.BF16 R4, R172.reuse, R176, R4 ;  /* 0x000000b0ac04723c */ /* 0x050fe20000041804 */
[----:B------:R-:W-:Y:S07]  /*14fd0*/  LDSM.16.M88.4 R168, [R187+0x10100] ;  /* 0x01010000bba8783b */ /* 0x000fee0000000200 */
[C---:B------:R-:W-:Y:S08]  /*14fe0*/  HMMA.16816.F32.BF16 R8, R172.reuse, R178, R8 ;  /* 0x000000b2ac08723c */ /* 0x040ff00000041808 */
[C---:B------:R-:W-:Y:S08]  /*14ff0*/  HMMA.16816.F32.BF16 R12, R172.reuse, R136, R12 ;  /* 0x00000088ac0c723c */ /* 0x040ff0000004180c */
        /* <DEDUP_REMOVED lines=8> */
[C---:B--2---:R-:W-:Y:S01]  /*15080*/  HMMA.16816.F32.BF16 R4, R148.reuse, R152, R4 ;  /* 0x000000989404723c */ /* 0x044fe20000041804 */
[----:B------:R-:W-:Y:S07]  /*15090*/  LDSM.16.M88.4 R172, [R2+0x10100] ;  /* 0x0101000002ac783b */ /* 0x000fee0000000200 */
[C---:B------:R-:W-:Y:S01]  /*150a0*/  HMMA.16816.F32.BF16 R8, R148.reuse, R154, R8 ;  /* 0x0000009a9408723c */ /* 0x040fe20000041808 */
[----:B------:R-:W2:Y:S07]  /*150b0*/  LDSM.16.M88.4 R152, [R0+0xf100] ;  /* 0x00f100000098783b */ /* 0x000eae0000000200 */
[C---:B------:R-:W-:Y:S08]  /*150c0*/  HMMA.16816.F32.BF16 R12, R148.reuse, R156, R12 ;  /* 0x0000009c940c723c */ /* 0x040ff0000004180c */
[C---:B------:R-:W-:Y:S01]  /*150d0*/  HMMA.16816.F32.BF16 R16, R148.reuse, R158, R16 ;  /* 0x0000009e9410723c */ /* 0x040fe20000041810 */
[----:B------:R-:W-:Y:S07]  /*150e0*/  LDSM.16.M88.4 R156, [R2+0xe100] ;  /* 0x00e10000029c783b */ /* 0x000fee0000000200 */
[C---:B------:R-:W-:Y:S07]  /*150f0*/  HMMA.16816.F32.BF16 R20, R148.reuse, R160, R20 ;  /* 0x000000a09414723c */ /* 0x040fee0000041814 */
[----:B------:R-:W-:Y:S01]  /*15100*/  IADD3 R161, R188, UR4, R183 ;  /* 0x00000004bca17c10 */ /* 0x000fe2000fffe0b7 */
[C---:B------:R-:W-:Y:S04]  /*15110*/  HMMA.16816.F32.BF16 R24, R148.reuse, R162, R24 ;  /* 0x000000a29418723c */ /* 0x040fe80000041818 */
[----:B------:R-:W-:Y:S04]  /*15120*/  IADD3 R132, R184, R161, RZ ;  /* 0x000000a1b8847210 */ /* 0x000fe80007ffe0ff */
[C---:B---3--:R-:W-:Y:S01]  /*15130*/  HMMA.16816.F32.BF16 R28, R148.reuse, R136, R28 ;  /* 0x00000088941c723c */ /* 0x048fe2000004181c */
[----:B------:R-:W-:Y:S07]  /*15140*/  LDSM.16.M88.4 R160, [R132+0xe900] ;  /* 0x00e9000084a0783b */ /* 0x000fee0000000200 */
[----:B------:R-:W-:Y:S01]  /*15150*/  HMMA.16816.F32.BF16 R32, R148, R138, R32 ;  /* 0x0000008a9420723c */ /* 0x000fe20000041820 */
[----:B------:R-:W3:Y:S07]  /*15160*/  LDSM.16.M88.4 R136, [R0+0xf900] ;  /* 0x00f900000088783b */ /* 0x000eee0000000200 */
[C---:B-1----:R-:W-:Y:S01]  /*15170*/  HMMA.16816.F32.BF16 R4, R140.reuse, R164, R4 ;  /* 0x000000a48c04723c */ /* 0x042fe20000041804 */
[----:B------:R-:W1:Y:S07]  /*15180*/  LDSM.16.M88.4 R148, [R180+0x4000] ;  /* 0x00400000b494783b */ /* 0x000e6e0000000200 */
[C---:B------:R-:W-:Y:S01]  /*15190*/  HMMA.16816.F32.BF16 R8, R140.reuse, R166, R8 ;  /* 0x000000a68c08723c */ /* 0x040fe20000041808 */
[----:B------:R-:W-:Y:S07]  /*151a0*/  LDSM.16.M88.4 R164, [R183+UR4+0x11100] ;  /* 0x01110004b7a4783b */ /* 0x000fee0008000200 */
        /* <DEDUP_REMOVED lines=8> */
[----:B------:R-:W-:Y:S07]  /*15230*/  LDSM.16.M88.4 R136, [R185+0x8000] ;  /* 0x00800000b988783b */ /* 0x000fee0000000200 */
[C---:B-1----:R-:W-:Y:S01]  /*15240*/  HMMA.16816.F32.BF16 R4, R148.reuse, R156, R4 ;  /* 0x0000009c9404723c */ /* 0x042fe20000041804 */
[----:B------:R-:W1:Y:S07]  /*15250*/  LDSM.16.M88.4 R140, [R183+UR4+0x10100] ;  /* 0x01010004b78c783b */ /* 0x000e6e0008000200 */
[C---:B------:R-:W-:Y:S01]  /*15260*/  HMMA.16816.F32.BF16 R8, R148.reuse, R158, R8 ;  /* 0x0000009e9408723c */ /* 0x040fe20000041808 */
[----:B------:R-:W3:Y:S07]  /*15270*/  LDSM.16.M88.4 R156, [R183+UR4+0x10900] ;  /* 0x01090004b79c783b */ /* 0x000eee0008000200 */
[C---:B------:R-:W-:Y:S08]  /*15280*/  HMMA.16816.F32.BF16 R12, R148.reuse, R160, R12 ;  /* 0x000000a0940c723c */ /* 0x040ff0000004180c */
[C---:B------:R-:W-:Y:S01]  /*15290*/  HMMA.16816.F32.BF16 R16, R148.reuse, R162, R16 ;  /* 0x000000a29410723c */ /* 0x040fe20000041810 */
[----:B------:R-:W5:Y:S07]  /*152a0*/  LDSM.16.M88.4 R160, [R183+UR4+0x11900] ;  /* 0x01190004b7a0783b */ /* 0x000f6e0008000200 */
[C---:B----4-:R-:W-:Y:S08]  /*152b0*/  HMMA.16816.F32.BF16 R20, R148.reuse, R144, R20 ;  /* 0x000000909414723c */ /* 0x050ff00000041814 */
[C---:B------:R-:W-:Y:S01]  /*152c0*/  HMMA.16816.F32.BF16 R24, R148.reuse, R146, R24 ;  /* 0x000000929418723c */ /* 0x040fe20000041818 */
[----:B------:R-:W4:Y:S07]  /*152d0*/  LDSM.16.M88.4 R144, [R186+0x8000] ;  /* 0x00800000ba90783b */ /* 0x000f2e0000000200 */
[C---:B--2---:R-:W-:Y:S08]  /*152e0*/  HMMA.16816.F32.BF16 R28, R148.reuse, R152, R28 ;  /* 0x00000098941c723c */ /* 0x044ff0000004181c */
[----:B------:R-:W-:Y:S01]  /*152f0*/  HMMA.16816.F32.BF16 R32, R148, R154, R32 ;  /* 0x0000009a9420723c */ /* 0x000fe20000041820 */
[----:B------:R-:W2:Y:S07]  /*15300*/  LDSM.16.M88.4 R148, [R187+0x10900] ;  /* 0x01090000bb94783b */ /* 0x000eae0000000200 */
        /* <DEDUP_REMOVED lines=9> */
[----:B------:R-:W3:Y:S07]  /*153a0*/  LDSM.16.M88.4 R164, [R0+0x10100] ;  /* 0x0101000000a4783b */ /* 0x000eee0000000200 */
[C---:B-----5:R-:W-:Y:S08]  /*153b0*/  HMMA.16816.F32.BF16 R28, R136.reuse, R160, R28 ;  /* 0x000000a0881c723c */ /* 0x060ff0000004181c */
[----:B------:R-:W-:Y:S01]  /*153c0*/  HMMA.16816.F32.BF16 R32, R136, R162, R32 ;  /* 0x000000a28820723c */ /* 0x000fe20000041820 */
[----:B------:R-:W5:Y:S07]  /*153d0*/  LDSM.16.M88.4 R136, [R0+0x10900] ;  /* 0x010900000088783b */ /* 0x000f6e0000000200 */
[C---:B----4-:R-:W-:Y:S01]  /*153e0*/  HMMA.16816.F32.BF16 R4, R144.reuse, R168, R4 ;  /* 0x000000a89004723c */ /* 0x050fe20000041804 */
[----:B------:R-:W4:Y:S07]  /*153f0*/  LDSM.16.M88.4 R160, [R0+0x11100] ;  /* 0x0111000000a0783b */ /* 0x000f2e0000000200 */
        /* <DEDUP_REMOVED lines=11> */
[C---:B---3--:R-:W-:Y:S08]  /*154b0*/  HMMA.16816.F32.BF16 R4, R156.reuse, R164, R4 ;  /* 0x000000a49c04723c */ /* 0x048ff00000041804 */
[C---:B------:R-:W-:Y:S08]  /*154c0*/  HMMA.16816.F32.BF16 R8, R156.reuse, R166, R8 ;  /* 0x000000a69c08723c */ /* 0x040ff00000041808 */
[C---:B-----5:R-:W-:Y:S08]  /*154d0*/  HMMA.16816.F32.BF16 R12, R156.reuse, R136, R12 ;  /* 0x000000889c0c723c */ /* 0x060ff0000004180c */
[C---:B------:R-:W-:Y:S01]  /*154e0*/  HMMA.16816.F32.BF16 R16, R156.reuse, R138, R16 ;  /* 0x0000008a9c10723c */ /* 0x040fe20000041810 */
[----:B------:R-:W3:Y:S01]  /*154f0*/  LDSM.16.M88.4 R136, [R132+0x11100] ;  /* 0x011100008488783b */ /* 0x000ee20000000200 */
[----:B------:R-:W-:Y:S06]  /*15500*/  DEPBAR.LE SB0, 0x2 ;  /* 0x000080800000791a */ /* 0x000fec0000000000 */
[C---:B----4-:R-:W-:Y:S01]  /*15510*/  HMMA.16816.F32.BF16 R20, R156.reuse, R160, R20 ;  /* 0x000000a09c14723c */ /* 0x050fe20000041814 */
[----:B------:R-:W-:Y:S07]  /*15520*/  BAR.SYNC.DEFER_BLOCKING 0x0 ;  /* 0x0000000000007b1d */ /* 0x000fee0000010000 */
[C---:B------:R-:W-:Y:S08]  /*15530*/  HMMA.16816.F32.BF16 R24, R156.reuse, R162, R24 ;  /* 0x000000a29c18723c */ /* 0x040ff00000041818 */
[C---:B--2---:R-:W-:Y:S08]  /*15540*/  HMMA.16816.F32.BF16 R28, R156.reuse, R148, R28 ;  /* 0x000000949c1c723c */ /* 0x044ff0000004181c */
[----:B------:R-:W-:Y:S01]  /*15550*/  HMMA.16816.F32.BF16 R32, R156, R150, R32 ;  /* 0x000000969c20723c */ /* 0x000fe20000041820 */
[----:B------:R-:W-:Y:S07]  /*15560*/  LDSM.16.MT88.4 R148, [R135+UR4+0x2900] ;  /* 0x002900048794783b */ /* 0x000fee0008004200 */
[C---:B------:R-:W-:Y:S01]  /*15570*/  HMMA.16816.F32.BF16 R4, R168.reuse, R172, R4 ;  /* 0x000000aca804723c */ /* 0x040fe20000041804 */
[----:B------:R-:W-:Y:S07]  /*15580*/  LDSM.16.MT88.4 R156, [R134+UR4+0x2900] ;  /* 0x00290004869c783b */ /* 0x000fee0008004200 */
[C---:B------:R-:W-:Y:S08]  /*15590*/  HMMA.16816.F32.BF16 R8, R168.reuse, R174, R8 ;  /* 0x000000aea808723c */ /* 0x040ff00000041808 */
[C---:B-1----:R-:W-:Y:S08]  /*155a0*/  HMMA.16816.F32.BF16 R12, R168.reuse, R140, R12 ;  /* 0x0000008ca80c723c */ /* 0x042ff0000004180c */
[C---:B------:R-:W-:Y:S04]  /*155b0*/  HMMA.16816.F32.BF16 R16, R168.reuse, R142, R16 ;  /* 0x0000008ea810723c */ /* 0x040fe80000041810 */
[----:B------:R-:W-:Y:S02]  /*155c0*/  FMNMX.FTZ R0, R4, R133, !PT ;  /* 0x0000008504007209 */ /* 0x000fe40007810000 */
[----:B------:R-:W-:Y:S02]  /*155d0*/  FMNMX.FTZ R2, R6, R3, !PT ;  /* 0x0000000306027209 */ /* 0x000fe40007810000 */
[C---:B---3--:R-:W-:Y:S04]  /*155e0*/  HMMA.16816.F32.BF16 R20, R168.reuse, R136, R20 ;  /* 0x00000088a814723c */ /* 0x048fe80000041814 */
[----:B------:R-:W-:Y:S04]  /*155f0*/  FMNMX.FTZ R141, R5, R0, !PT ;  /* 0x00000000058d7209 */ /* 0x000fe80007810000 */
        /* <DEDUP_REMOVED lines=44> */
[--C-:B------:R-:W-:Y:S02]  /*158c0*/  FFMA.FTZ R162, R4, c[0x0][0x2d0], -R172.reuse ;  /* 0x0000b40004a27a23 */ /* 0x100fe400000108ac */
[C---:B------:R-:W-:Y:S02]  /*158d0*/  FADD.FTZ R133, -R0.reuse, R3 ;  /* 0x0000000300857221 */ /* 0x040fe40000010100 */
[----:B------:R-:W-:Y:S01]  /*158e0*/  FMUL.FTZ R169, R0, c[0x0][0x2d0] ;  /* 0x0000b40000a97a20 */ /* 0x000fe20000410000 */
[----:B------:R-:W2:Y:S01]  /*158f0*/  MUFU.EX2 R132, R132 ;  /* 0x0000008400847308 */ /* 0x000ea20000000800 */
[----:B------:R-:W-:Y:S02]  /*15900*/  FMUL.FTZ R3, R133, c[0x0][0x2d0] ;  /* 0x0000b40085037a20 */ /* 0x000fe40000410000 */
[--C-:B------:R-:W-:Y:S01]  /*15910*/  FFMA.FTZ R163, R5, c[0x0][0x2d0], -R172.reuse ;  /* 0x0000b40005a37a23 */ /* 0x100fe200000108ac */
[----:B------:R-:W-:Y:S01]  /*15920*/  IADD3 R5, R135, UR4, RZ ;  /* 0x0000000487057c10 */ /* 0x000fe2000fffe0ff */
[--C-:B------:R-:W-:Y:S02]  /*15930*/  FFMA.FTZ R166, R8, c[0x0][0x2d0], -R172.reuse ;  /* 0x0000b40008a67a23 */ /* 0x100fe400000108ac */
[--C-:B------:R-:W-:Y:S01]  /*15940*/  FFMA.FTZ R161, R9, c[0x0][0x2d0], -R172.reuse ;  /* 0x0000b40009a17a23 */ /* 0x100fe200000108ac */
[----:B------:R-:W-:Y:S01]  /*15950*/  IADD3 R133, R182, R5, RZ ;  /* 0x00000005b6857210 */ /* 0x000fe20007ffe0ff */
[--C-:B------:R-:W-:Y:S01]  /*15960*/  FFMA.FTZ R167, R6, c[0x0][0x2d0], -R169.reuse ;  /* 0x0000b40006a77a23 */ /* 0x100fe200000108a9 */
[----:B------:R-:W3:Y:S01]  /*15970*/  MUFU.EX2 R3, R3 ;  /* 0x0000000300037308 */ /* 0x000ee20000000800 */
[--C-:B------:R-:W-:Y:S02]  /*15980*/  FFMA.FTZ R168, R7, c[0x0][0x2d0], -R169.reuse ;  /* 0x0000b40007a87a23 */ /* 0x100fe400000108a9 */
[--C-:B------:R-:W-:Y:S01]  /*15990*/  FFMA.FTZ R164, R10, c[0x0][0x2d0], -R169.reuse ;  /* 0x0000b4000aa47a23 */ /* 0x100fe200000108a9 */
[----:B------:R-:W4:Y:S01]  /*159a0*/  LDSM.16.MT88.4 R140, [R133+0x100] ;  /* 0x00010000858c783b */ /* 0x000f220000004200 */
[--C-:B------:R-:W-:Y:S02]  /*159b0*/  FFMA.FTZ R165, R11, c[0x0][0x2d0], -R169.reuse ;  /* 0x0000b4000ba57a23 */ /* 0x100fe400000108a9 */
[--C-:B------:R-:W-:Y:S02]  /*159c0*/  FFMA.FTZ R173, R16, c[0x0][0x2d0], -R172.reuse ;  /* 0x0000b40010ad7a23 */ /* 0x100fe400000108ac */
[--C-:B------:R-:W-:Y:S01]  /*159d0*/  FFMA.FTZ R174, R17, c[0x0][0x2d0], -R172.reuse ;  /* 0x0000b40011ae7a23 */ /* 0x100fe200000108ac */
[----:B------:R-:W-:Y:S01]  /*159e0*/  MUFU.EX2 R162, R162 ;  /* 0x000000a200a27308 */ /* 0x000fe20000000800 */
[--C-:B------:R-:W-:Y:S01]  /*159f0*/  FFMA.FTZ R177, R18, c[0x0][0x2d0], -R169.reuse ;  /* 0x0000b40012b17a23 */ /* 0x100fe200000108a9 */
[----:B------:R-:W-:Y:S01]  /*15a00*/  LDSM.16.MT88.4 R152, [R133+0x2900] ;  /* 0x002900008598783b */ /* 0x000fe20000004200 */
[--C-:B------:R-:W-:Y:S02]  /*15a10*/  FFMA.FTZ R178, R19, c[0x0][0x2d0], -R169.reuse ;  /* 0x0000b40013b27a23 */ /* 0x100fe400000108a9 */
[C---:B--2---:R-:W-:Y:S02]  /*15a20*/  FMUL.FTZ R4, R132.reuse, R128 ;  /* 0x0000008084047220 */ /* 0x044fe40000410000 */
[C---:B------:R-:W-:Y:S02]  /*15a30*/  FMUL.FTZ R5, R132.reuse, R129 ;  /* 0x0000008184057220 */ /* 0x040fe40000410000 */
[C---:B------:R-:W-:Y:S01]  /*15a40*/  FMUL.FTZ R8, R132.reuse, R124 ;  /* 0x0000007c84087220 */ /* 0x040fe20000410000 */
[----:B------:R-:W2:Y:S01]  /*15a50*/  MUFU.EX2 R163, R163 ;  /* 0x000000a300a37308 */ /* 0x000ea20000000800 */
[C---:B------:R-:W-:Y:S01]  /*15a60*/  FMUL.FTZ R9, R132.reuse, R125 ;  /* 0x0000007d84097220 */ /* 0x040fe20000410000 */
[----:B------:R-:W-:Y:S01]  /*15a70*/  LDSM.16.MT88.4 R16, [R133+0x900] ;  /* 0x000900008510783b */ /* 0x000fe20000004200 */
        /* <DEDUP_REMOVED lines=9> */
[----:B------:R-:W-:Y:S02]  /*15b10*/  FMUL.FTZ R103, R3, R103 ;  /* 0x0000006703677220 */ /* 0x000fe40000410000 */
[----:B------:R-:W5:Y:S01]  /*15b20*/  MUFU.EX2 R161, R161 ;  /* 0x000000a100a17308 */ /* 0x000f620000000800 */
        /* <DEDUP_REMOVED lines=43> */
[----:B------:R-:W-:Y:S02]  /*15de0*/  FMUL.FTZ R49, R132, R49 ;  /* 0x0000003184317220 */ /* 0x000fe40000410000 */
[C---:B------:R-:W-:Y:S01]  /*15df0*/  FMUL.FTZ R50, R3.reuse, R50 ;  /* 0x0000003203327220 */ /* 0x040fe20000410000 */
[----:B------:R-:W-:Y:S01]  /*15e00*/  MUFU.EX2 R177, R177 ;  /* 0x000000b100b17308 */ /* 0x000fe20000000800 */
[C---:B-1----:R-:W-:Y:S05]  /*15e10*/  HMMA.16816.F32.BF16 R4, R128.reuse, R136, R4 ;  /* 0x000000888004723c */ /* 0x042fea0000041804 */
[C---:B------:R-:W-:Y:S02]  /*15e20*/  FMUL.FTZ R51, R3.reuse, R51 ;  /* 0x0000003303337220 */ /* 0x040fe40000410000 */
[----:B------:R-:W-:Y:S01]  /*15e30*/  IADD3 R137, R134, UR4, RZ ;  /* 0x0000000486897c10 */ /* 0x000fe2000fffe0ff */
[C---:B------:R-:W-:Y:S01]  /*15e40*/  HMMA.16816.F32.BF16 R8, R128.reuse, R138, R8 ;  /* 0x0000008a8008723c */ /* 0x040fe20000041808 */
[----:B------:R-:W1:Y:S03]  /*15e50*/  MUFU.EX2 R178, R178 ;  /* 0x000000b200b27308 */ /* 0x000e660000000800 */
[----:B------:R-:W-:Y:S01]  /*15e60*/  IADD3 R160, R182, R137, RZ ;  /* 0x00000089b6a07210 */ /* 0x000fe20007ffe0ff */
[C---:B------:R-:W-:Y:S02]  /*15e70*/  FMUL.FTZ R52, R132.reuse, R52 ;  /* 0x0000003484347220 */ /* 0x040fe40000410000 */
[C---:B------:R-:W-:Y:S01]  /*15e80*/  FMUL.FTZ R53, R132.reuse, R53 ;  /* 0x0000003584357220 */ /* 0x040fe20000410000 */
[C---:B----4-:R-:W-:Y:S01]  /*15e90*/  HMMA.16816.F32.BF16 R100, R128.reuse, R140, R100 ;  /* 0x0000008c8064723c */ /* 0x050fe20000041864 */
[----:B------:R-:W4:Y:S03]  /*15ea0*/  LDSM.16.MT88.4 R136, [R160+0x100] ;  /* 0x00010000a088783b */ /* 0x000f260000004200 */
[C---:B------:R-:W-:Y:S02]  /*15eb0*/  FMUL.FTZ R54, R3.reuse, R54 ;  /* 0x0000003603367220 */ /* 0x040fe40000410000 */
[C---:B------:R-:W-:Y:S02]  /*15ec0*/  FMUL.FTZ R55, R3.reuse, R55 ;  /* 0x0000003703377220 */ /* 0x040fe40000410000 */
[C---:B------:R-:W-:Y:S01]  /*15ed0*/  HMMA.16816.F32.BF16 R104, R128.reuse, R142, R104 ;  /* 0x0000008e8068723c */ /* 0x040fe20000041868 */
[----:B------:R-:W5:Y:S03]  /*15ee0*/  LDSM.16.MT88.4 R140, [R135+UR4+0x2100] ;  /* 0x00210004878c783b */ /* 0x000f660008004200 */
[C---:B------:R-:W-:Y:S02]  /*15ef0*/  FMUL.FTZ R56, R132.reuse, R56 ;  /* 0x0000003884387220 */ /* 0x040fe40000410000 */
[C---:B------:R-:W-:Y:S02]  /*15f00*/  FMUL.FTZ R57, R132.reuse, R57 ;  /* 0x0000003984397220 */ /* 0x040fe40000410000 */
[C---:B---3--:R-:W-:Y:S01]  /*15f10*/  HMMA.16816.F32.BF16 R108, R128.reuse, R124, R108 ;  /* 0x0000007c806c723c */ /* 0x048fe2000004186c */
[----:B------:R-:W-:Y:S03]  /*15f20*/  LDSM.16.MT88.4 R144, [R160+0x900] ;  /* 0x00090000a090783b */ /* 0x000fe60000004200 */
[C---:B------:R-:W-:Y:S02]  /*15f30*/  FMUL.FTZ R58, R3.reuse, R58 ;  /* 0x0000003a033a7220 */ /* 0x040fe40000410000 */
[C---:B------:R-:W-:Y:S02]  /*15f40*/  FMUL.FTZ R59, R3.reuse, R59 ;  /* 0x0000003b033b7220 */ /* 0x040fe40000410000 */
[C---:B------:R-:W-:Y:S01]  /*15f50*/  HMMA.16816.F32.BF16 R112, R128.reuse, R126, R112 ;  /* 0x0000007e8070723c */ /* 0x040fe20000041870 */
[----:B------:R-:W3:Y:S03]  /*15f60*/  LDSM.16.MT88.4 R124, [R133+0x2100] ;  /* 0x00210000857c783b */ /* 0x000ee60000004200 */
[C---:B------:R-:W-:Y:S02]  /*15f70*/  FMUL.FTZ R60, R132.reuse, R60 ;  /* 0x0000003c843c7220 */ /* 0x040fe40000410000 */
[C---:B------:R-:W-:Y:S02]  /*15f80*/  FMUL.FTZ R61, R132.reuse, R61 ;  /* 0x0000003d843d7220 */ /* 0x040fe40000410000 */
[C---:B------:R-:W-:Y:S04]  /*15f90*/  FMUL.FTZ R62, R3.reuse, R62 ;  /* 0x0000003e033e7220 */ /* 0x040fe80000410000 */
        /* <DEDUP_REMOVED lines=35> */
[----:B------:R-:W-:Y:S02]  /*161d0*/  FMUL.FTZ R85, R132, R85 ;  /* 0x0000005584557220 */ /* 0x000fe40000410000 */
[C---:B------:R-:W-:Y:S02]  /*161e0*/  FMUL.FTZ R86, R3.reuse, R86 ;  /* 0x0000005603567220 */ /* 0x040fe40000410000 */
[C---:B------:R-:W-:Y:S01]  /*161f0*/  HMMA.16816.F32.BF16 R64, R128.reuse, R142, R64 ;  /* 0x0000008e8040723c */ /* 0x040fe20000041840 */
[----:B------:R-:W5:Y:S03]  /*16200*/  LDSM.16.MT88.4 R140, [R134+UR4+0x4100] ;  /* 0x00410004868c783b */ /* 0x000f660008004200 */
[----:B------:R-:W-:Y:S02]  /*16210*/  FMUL.FTZ R87, R3, R87 ;  /* 0x0000005703577220 */ /* 0x000fe40000410000 */
[--C-:B------:R-:W-:Y:S02]  /*16220*/  FFMA.FTZ R170, R12, c[0x0][0x2d0], -R172.reuse ;  /* 0x0000b4000caa7a23 */ /* 0x100fe400000108ac */
[C---:B---3--:R-:W-:Y:S04]  /*16230*/  HMMA.16816.F32.BF16 R68, R128.reuse, R124, R68 ;  /* 0x0000007c8044723c */ /* 0x048fe80000041844 */
[----:B------:R-:W-:Y:S01]  /*16240*/  FFMA.FTZ R171, R13, c[0x0][0x2d0], -R172 ;  /* 0x0000b4000dab7a23 */ /* 0x000fe200000108ac */
[----:B------:R-:W-:Y:S01]  /*16250*/  MUFU.EX2 R170, R170 ;  /* 0x000000aa00aa7308 */ /* 0x000fe20000000800 */
[--C-:B------:R-:W-:Y:S01]  /*16260*/  FFMA.FTZ R175, R14, c[0x0][0x2d0], -R169.reuse ;  /* 0x0000b4000eaf7a23 */ /* 0x100fe200000108a9 */
[----:B--2---:R-:W-:Y:S01]  /*16270*/  F2FP.BF16.PACK_AB R14, R174, R173 ;  /* 0x000000adae0e723e */ /* 0x004fe200000010ff */
[C---:B------:R-:W-:Y:S01]  /*16280*/  HMMA.16816.F32.BF16 R72, R128.reuse, R126, R72 ;  /* 0x0000007e8048723c */ /* 0x040fe20000041848 */
[----:B------:R-:W2:Y:S03]  /*16290*/  LDSM.16.MT88.4 R124, [R160+0x4100] ;  /* 0x00410000a07c783b */ /* 0x000ea60000004200 */
[----:B------:R-:W-:Y:S01]  /*162a0*/  FFMA.FTZ R176, R15, c[0x0][0x2d0], -R169 ;  /* 0x0000b4000fb07a23 */ /* 0x000fe200000108a9 */
[----:B-1----:R-:W-:Y:S01]  /*162b0*/  F2FP.BF16.PACK_AB R15, R178, R177 ;  /* 0x000000b1b20f723e */ /* 0x002fe200000010ff */
[C---:B------:R-:W-:Y:S01]  /*162c0*/  FMUL.FTZ R88, R132.reuse, R88 ;  /* 0x0000005884587220 */ /* 0x040fe20000410000 */
[----:B------:R-:W1:Y:S01]  /*162d0*/  MUFU.EX2 R171, R171 ;  /* 0x000000ab00ab7308 */ /* 0x000e620000000800 */
[C---:B------:R-:W-:Y:S01]  /*162e0*/  FMUL.FTZ R89, R132.reuse, R89 ;  /* 0x0000005984597220 */ /* 0x040fe20000410000 */
[C---:B----4-:R-:W-:Y:S03]  /*162f0*/  HMMA.16816.F32.BF16 R76, R128.reuse, R136, R76 ;  /* 0x00000088804c723c */ /* 0x050fe6000004184c */
        /* <DEDUP_REMOVED lines=8> */
[C---:B-----5:R-:W-:Y:S04]  /*16380*/  HMMA.16816.F32.BF16 R84, R128.reuse, R140, R84 ;  /* 0x0000008c8054723c */ /* 0x060fe80000041854 */
[----:B------:R-:W4:Y:S01]  /*16390*/  MUFU.EX2 R176, R176 ;  /* 0x000000b000b07308 */ /* 0x000f220000000800 */
[----:B------:R-:W-:Y:S01]  /*163a0*/  FMUL.FTZ R95, R3, R95 ;  /* 0x0000005f035f7220 */ /* 0x000fe20000410000 */
[----:B-1----:R-:W-:Y:S01]  /*163b0*/  F2FP.BF16.PACK_AB R12, R171, R170 ;  /* 0x000000aaab0c723e */ /* 0x002fe200000010ff */
[C---:B------:R-:W-:Y:S01]  /*163c0*/  FMUL.FTZ R96, R132.reuse, R96 ;  /* 0x0000006084607220 */ /* 0x040fe20000410000 */
[C---:B------:R-:W-:Y:S01]  /*163d0*/  HMMA.16816.F32.BF16 R88, R128.reuse, R142, R88 ;  /* 0x0000008e8058723c */ /* 0x040fe20000041858 */
[----:B------:R-:W1:Y:S03]  /*163e0*/  LDSM.16.MT88.4 R140, [R134+UR4+0x900] ;  /* 0x00090004868c783b */ /* 0x000e660008004200 */
[C---:B------:R-:W-:Y:S02]  /*163f0*/  FMUL.FTZ R97, R132.reuse, R97 ;  /* 0x0000006184617220 */ /* 0x040fe40000410000 */
[C---:B------:R-:W-:Y:S02]  /*16400*/  FMUL.FTZ R98, R3.reuse, R98 ;  /* 0x0000006203627220 */ /* 0x040fe40000410000 */
[C---:B--2---:R-:W-:Y:S04]  /*16410*/  HMMA.16816.F32.BF16 R92, R128.reuse, R124, R92 ;  /* 0x0000007c805c723c */ /* 0x044fe8000004185c */
[C---:B------:R-:W-:Y:S02]  /*16420*/  FMUL.FTZ R99, R3.reuse, R99 ;  /* 0x0000006303637220 */ /* 0x040fe40000410000 */
[----:B------:R-:W-:Y:S02]  /*16430*/  FFMA.FTZ R167, R3, R208, R167 ;  /* 0x000000d003a77223 */ /* 0x000fe400000100a7 */
[----:B------:R-:W-:Y:S03]  /*16440*/  FFMA.FTZ R162, R132, R207, R162 ;  /* 0x000000cf84a27223 */ /* 0x000fe600000100a2 */
[----:B------:R-:W-:Y:S01]  /*16450*/  HMMA.16816.F32.BF16 R96, R128, R126, R96 ;  /* 0x0000007e8060723c */ /* 0x000fe20000041860 */
[----:B------:R-:W2:Y:S02]  /*16460*/  LDSM.16.MT88.4 R124, [R160+0x2900] ;  /* 0x00290000a07c783b */ /* 0x000ea40000004200 */
[----:B----4-:R-:W-:Y:S01]  /*16470*/  F2FP.BF16.PACK_AB R13, R176, R175 ;  /* 0x000000afb00d723e */ /* 0x010fe200000010ff */
[----:B------:R-:W-:Y:S02]  /*16480*/  FADD.FTZ R163, R163, R162 ;  /* 0x000000a2a3a37221 */ /* 0x000fe40000010000 */
[----:B------:R-:W-:Y:S02]  /*16490*/  FADD.FTZ R167, R168, R167 ;  /* 0x000000a7a8a77221 */ /* 0x000fe40000010000 */
[----:B------:R-:W-:Y:S01]  /*164a0*/  FADD.FTZ R166, R166, R163 ;  /* 0x000000a3a6a67221 */ /* 0x000fe20000010000 */
[----:B------:R-:W-:Y:S01]  /*164b0*/  LDSM.16.MT88.4 R128, [R133+0x4900] ;  /* 0x004900008580783b */ /* 0x000fe20000004200 */
[C---:B---3--:R-:W-:Y:S05]  /*164c0*/  HMMA.16816.F32.BF16 R4, R12.reuse, R136, R4 ;  /* 0x000000880c04723c */ /* 0x048fea0000041804 */
[----:B------:R-:W-:Y:S03]  /*164d0*/  FADD.FTZ R161, R161, R166 ;  /* 0x000000a6a1a17221 */ /* 0x000fe60000010000 */
[C---:B------:R-:W-:Y:S01]  /*164e0*/  HMMA.16816.F32.BF16 R8, R12.reuse, R138, R8 ;  /* 0x0000008a0c08723c */ /* 0x040fe20000041808 */
[----:B------:R-:W-:Y:S03]  /*164f0*/  LDSM.16.MT88.4 R136, [R134+UR4+0x4900] ;  /* 0x004900048688783b */ /* 0x000fe60008004200 */
[----:B------:R-:W-:Y:S04]  /*16500*/  FADD.FTZ R170, R170, R161 ;  /* 0x000000a1aaaa7221 */ /* 0x000fe80000010000 */
[C---:B------:R-:W-:Y:S04]  /*16510*/  HMMA.16816.F32.BF16 R100, R12.reuse, R16, R100 ;  /* 0x000000100c64723c */ /* 0x040fe80000041864 */
[----:B------:R-:W-:Y:S04]  /*16520*/  FADD.FTZ R170, R171, R170 ;  /* 0x000000aaabaa7221 */ /* 0x000fe80000010000 */
[C---:B------:R-:W-:Y:S01]  /*16530*/  HMMA.16816.F32.BF16 R104, R12.reuse, R18, R104 ;  /* 0x000000120c68723c */ /* 0x040fe20000041868 */
[----:B------:R-:W3:Y:S03]  /*16540*/  LDSM.16.MT88.4 R16, [R135+UR4+0x4900] ;  /* 0x004900048710783b */ /* 0x000ee60008004200 */
[----:B------:R-:W-:Y:S04]  /*16550*/  FADD.FTZ R173, R173, R170 ;  /* 0x000000aaadad7221 */ /* 0x000fe80000010000 */
[C---:B-1----:R-:W-:Y:S04]  /*16560*/  HMMA.16816.F32.BF16 R108, R12.reuse, R140, R108 ;  /* 0x0000008c0c6c723c */ /* 0x042fe8000004186c */
[----:B------:R-:W-:Y:S03]  /*16570*/  FADD.FTZ R173, R174, R173 ;  /* 0x000000adaead7221 */ /* 0x000fe60000010000 */
[--C-:B------:R-:W-:Y:S01]  /*16580*/  FFMA.FTZ R140, R20, c[0x0][0x2d0], -R172.reuse ;  /* 0x0000b400148c7a23 */ /* 0x100fe200000108ac */
[C---:B------:R-:W-:Y:S04]  /*16590*/  HMMA.16816.F32.BF16 R112, R12.reuse, R142, R112 ;  /* 0x0000008e0c70723c */ /* 0x040fe80000041870 */
[--C-:B------:R-:W-:Y:S01]  /*165a0*/  FFMA.FTZ R141, R21, c[0x0][0x2d0], -R172.reuse ;  /* 0x0000b400158d7a23 */ /* 0x100fe200000108ac */
[----:B------:R-:W-:Y:S02]  /*165b0*/  MUFU.EX2 R140, R140 ;  /* 0x0000008c008c7308 */ /* 0x000fe40000000800 */
[--C-:B------:R-:W-:Y:S01]  /*165c0*/  FFMA.FTZ R142, R24, c[0x0][0x2d0], -R172.reuse ;  /* 0x0000b400188e7a23 */ /* 0x100fe200000108ac */
[C---:B------:R-:W-:Y:S04]  /*165d0*/  HMMA.16816.F32.BF16 R116, R12.reuse, R144, R116 ;  /* 0x000000900c74723c */ /* 0x040fe80000041874 */
[--C-:B------:R-:W-:Y:S03]  /*165e0*/  FFMA.FTZ R143, R25, c[0x0][0x2d0], -R172.reuse ;  /* 0x0000b400198f7a23 */ /* 0x100fe600000108ac */
[--C-:B------:R-:W-:Y:S01]  /*165f0*/  FFMA.FTZ R144, R22, c[0x0][0x2d0], -R169.reuse ;  /* 0x0000b40016907a23 */ /* 0x100fe200000108a9 */
[C---:B------:R-:W-:Y:S01]  /*16600*/  HMMA.16816.F32.BF16 R120, R12.reuse, R146, R120 ;  /* 0x000000920c78723c */ /* 0x040fe20000041878 */
[----:B------:R-:W1:Y:S03]  /*16610*/  MUFU.EX2 R141, R141 ;  /* 0x0000008d008d7308 */ /* 0x000e660000000800 */
[--C-:B------:R-:W-:Y:S02]  /*16620*/  FFMA.FTZ R145, R23, c[0x0][0x2d0], -R169.reuse ;  /* 0x0000b40017917a23 */ /* 0x100fe400000108a9 */
[----:B------:R-:W-:Y:S01]  /*16630*/  LDSM.16.MT88.4 R20, [R133+0x1100] ;  /* 0x001100008514783b */ /* 0x000fe20000004200 */
[--C-:B------:R-:W-:Y:S01]  /*16640*/  FFMA.FTZ R146, R26, c[0x0][0x2d0], -R169.reuse ;  /* 0x0000b4001a927a23 */ /* 0x100fe200000108a9 */
[C---:B------:R-:W-:Y:S03]  /*16650*/  HMMA.16816.F32.BF16 R36, R12.reuse, R148, R36 ;  /* 0x000000940c24723c */ /* 0x040fe60000041824 */
[----:B------:R-:W-:Y:S01]  /*16660*/  MUFU.EX2 R142, R142 ;  /* 0x0000008e008e7308 */ /* 0x000fe20000000800 */
[--C-:B------:R-:W-:Y:S02]  /*16670*/  FFMA.FTZ R147, R27, c[0x0][0x2d0], -R169.reuse ;  /* 0x0000b4001b937a23 */ /* 0x100fe400000108a9 */
[----:B------:R-:W-:Y:S01]  /*16680*/  LDSM.16.MT88.4 R24, [R134+UR4+0x1100] ;  /* 0x001100048618783b */ /* 0x000fe20008004200 */
[--C-:B------:R-:W-:Y:S01]  /*16690*/  FFMA.FTZ R148, R28, c[0x0][0x2d0], -R172.reuse ;  /* 0x0000b4001c947a23 */ /* 0x100fe200000108ac */
[C---:B------:R-:W-:Y:S04]  /*166a0*/  HMMA.16816.F32.BF16 R40, R12.reuse, R150, R40 ;  /* 0x000000960c28723c */ /* 0x040fe80000041828 */
[--C-:B------:R-:W-:Y:S01]  /*166b0*/  FFMA.FTZ R149, R29, c[0x0][0x2d0], -R172.reuse ;  /* 0x0000b4001d957a23 */ /* 0x100fe200000108ac */
[----:B------:R-:W4:Y:S02]  /*166c0*/  MUFU.EX2 R143, R143 ;  /* 0x0000008f008f7308 */ /* 0x000f240000000800 */
[--C-:B------:R-:W-:Y:S01]  /*166d0*/  FFMA.FTZ R150, R32, c[0x0][0x2d0], -R172.reuse ;  /* 0x0000b40020967a23 */ /* 0x100fe200000108ac */
[C---:B------:R-:W-:Y:S04]  /*166e0*/  HMMA.16816.F32.BF16 R44, R12.reuse, R152, R44 ;  /* 0x000000980c2c723c */ /* 0x040fe8000004182c */
[----:B------:R-:W-:Y:S03]  /*166f0*/  FFMA.FTZ R172, R33, c[0x0][0x2d0], -R172 ;  /* 0x0000b40021ac7a23 */ /* 0x000fe600000108ac */
[--C-:B------:R-:W-:Y:S01]  /*16700*/  FFMA.FTZ R152, R30, c[0x0][0x2d0], -R169.reuse ;  /* 0x0000b4001e987a23 */ /* 0x100fe200000108a9 */
[C---:B------:R-:W-:Y:S01]  /*16710*/  HMMA.16816.F32.BF16 R48, R12.reuse, R154, R48 ;  /* 0x0000009a0c30723c */ /* 0x040fe20000041830 */
[----:B------:R-:W-:Y:S03]  /*16720*/  MUFU.EX2 R144, R144 ;  /* 0x0000009000907308 */ /* 0x000fe60000000800 */
[--C-:B------:R-:W-:Y:S02]  /*16730*/  FFMA.FTZ R153, R31, c[0x0][0x2d0], -R169.reuse ;  /* 0x0000b4001f997a23 */ /* 0x100fe400000108a9 */
[----:B------:R-:W-:Y:S01]  /*16740*/  LDSM.16.MT88.4 R28, [R134+UR4+0x1900] ;  /* 0x00190004861c783b */ /* 0x000fe20008004200 */
[--C-:B------:R-:W-:Y:S01]  /*16750*/  FFMA.FTZ R154, R34, c[0x0][0x2d0], -R169.reuse ;  /* 0x0000b400229a7a23 */ /* 0x100fe200000108a9 */
[C---:B------:R-:W-:Y:S03]  /*16760*/  HMMA.16816.F32.BF16 R52, R12.reuse, R156, R52 ;  /* 0x0000009c0c34723c */ /* 0x040fe60000041834 */
[----:B------:R-:W5:Y:S01]  /*16770*/  MUFU.EX2 R145, R145 ;  /* 0x0000009100917308 */ /* 0x000f620000000800 */
[----:B------:R-:W-:Y:S02]  /*16780*/  FFMA.FTZ R169, R35, c[0x0][0x2d0], -R169 ;  /* 0x0000b40023a97a23 */ /* 0x000fe400000108a9 */
[----:B------:R-:W-:Y:S02]  /*16790*/  LDSM.16.MT88.4 R32, [R160+0x1900] ;  /* 0x00190000a020783b */ /* 0x000fe40000004200 */
[C---:B------:R-:W-:Y:S05]  /*167a0*/  HMMA.16816.F32.BF16 R56, R12.reuse, R158, R56 ;  /* 0x0000009e0c38723c */ /* 0x040fea0000041838 */
[----:B------:R-:W-:Y:S03]  /*167b0*/  MUFU.EX2 R146, R146 ;  /* 0x0000009200927308 */ /* 0x000fe60000000800 */
[C---:B--2---:R-:W-:Y:S07]  /*167c0*/  HMMA.16816.F32.BF16 R60, R12.reuse, R124, R60 ;  /* 0x0000007c0c3c723c */ /* 0x044fee000004183c */
[----:B------:R-:W2:Y:S01]  /*167d0*/  MUFU.EX2 R147, R147 ;  /* 0x0000009300937308 */ /* 0x000ea20000000800 */
[C---:B------:R-:W-:Y:S01]  /*167e0*/  HMMA.16816.F32.BF16 R64, R12.reuse, R126, R64 ;  /* 0x0000007e0c40723c */ /* 0x040fe20000041840 */
[----:B------:R-:W1:Y:S07]  /*167f0*/  LDSM.16.MT88.4 R124, [R160+0x4900] ;  /* 0x00490000a07c783b */ /* 0x000e6e0000004200 */
[C---:B---3--:R-:W-:Y:S01]  /*16800*/  HMMA.16816.F32.BF16 R68, R12.reuse, R16, R68 ;  /* 0x000000100c44723c */ /* 0x048fe20000041844 */
[----:B------:R-:W-:Y:S07]  /*16810*/  MUFU.EX2 R148, R148 ;  /* 0x0000009400947308 */ /* 0x000fee0000000800 */
[C---:B------:R-:W-:Y:S01]  /*16820*/  HMMA.16816.F32.BF16 R72, R12.reuse, R18, R72 ;  /* 0x000000120c48723c */ /* 0x040fe20000041848 */
[----:B------:R-:W3:Y:S02]  /*16830*/  LDSM.16.MT88.4 R16, [R135+UR4+0x1100] ;  /* 0x001100048710783b */ /* 0x000ee40008004200 */
[----:B------:R-:W1:Y:S05]  /*16840*/  MUFU.EX2 R149, R149 ;  /* 0x0000009500957308 */ /* 0x000e6a0000000800 */
[C---:B------:R-:W-:Y:S05]  /*16850*/  HMMA.16816.F32.BF16 R76, R12.reuse, R128, R76 ;  /* 0x000000800c4c723c */ /* 0x040fea000004184c */
[----:B------:R-:W-:Y:S03]  /*16860*/  MUFU.EX2 R150, R150 ;  /* 0x0000009600967308 */ /* 0x000fe60000000800 */
[C---:B------:R-:W-:Y:S01]  /*16870*/  HMMA.16816.F32.BF16 R80, R12.reuse, R130, R80 ;  /* 0x000000820c50723c */ /* 0x040fe20000041850 */
[----:B------:R-:W2:Y:S06]  /*16880*/  LDSM.16.MT88.4 R128, [R160+0x1100] ;  /* 0x00110000a080783b */ /* 0x000eac0000004200 */
[----:B------:R-:W2:Y:S01]  /*16890*/  MUFU.EX2 R151, R172 ;  /* 0x000000ac00977308 */ /* 0x000ea20000000800 */
[C---:B------:R-:W-:Y:S08]  /*168a0*/  HMMA.16816.F32.BF16 R84, R12.reuse, R136, R84 ;  /* 0x000000880c54723c */ /* 0x040ff00000041854 */
[C---:B------:R-:W-:Y:S01]  /*168b0*/  HMMA.16816.F32.BF16 R88, R12.reuse, R138, R88 ;  /* 0x0000008a0c58723c */ /* 0x040fe20000041858 */
[----:B------:R-:W3:Y:S01]  /*168c0*/  LDSM.16.MT88.4 R136, [R135+UR4+0x3100] ;  /* 0x003100048788783b */ /* 0x000ee20008004200 */
[----:B------:R-:W-:Y:S06]  /*168d0*/  MUFU.EX2 R152, R152 ;  /* 0x0000009800987308 */ /* 0x000fec0000000800 */
[C---:B-1----:R-:W-:Y:S04]  /*168e0*/  HMMA.16816.F32.BF16 R92, R12.reuse, R124, R92 ;  /* 0x0000007c0c5c723c */ /* 0x042fe8000004185c */
[----:B------:R-:W1:Y:S04]  /*168f0*/  MUFU.EX2 R153, R153 ;  /* 0x0000009900997308 */ /* 0x000e680000000800 */
[----:B------:R-:W-:Y:S01]  /*16900*/  HMMA.16816.F32.BF16 R96, R12, R126, R96 ;  /* 0x0000007e0c60723c */ /* 0x000fe20000041860 */
[----:B------:R-:W1:Y:S05]  /*16910*/  LDSM.16.MT88.4 R124, [R133+0x3100] ;  /* 0x00310000857c783b */ /* 0x000e6a0000004200 */
[----:B------:R-:W-:Y:S01]  /*16920*/  MUFU.EX2 R154, R154 ;  /* 0x0000009a009a7308 */ /* 0x000fe20000000800 */
[----:B------:R-:W-:Y:S01]  /*16930*/  F2FP.BF16.PACK_AB R12, R141, R140 ;  /* 0x0000008c8d0c723e */ /* 0x000fe200000010ff */
[----:B------:R-:W-:Y:S01]  /*16940*/  FADD.FTZ R140, R140, R173 ;  /* 0x000000ad8c8c7221 */ /* 0x000fe20000010000 */
[----:B----4-:R-:W-:Y:S03]  /*16950*/  F2FP.BF16.PACK_AB R14, R143, R142 ;  /* 0x0000008e8f0e723e */ /* 0x010fe600000010ff */
[----:B-----5:R-:W-:Y:S01]  /*16960*/  F2FP.BF16.PACK_AB R13, R145, R144 ;  /* 0x00000090910d723e */ /* 0x020fe200000010ff */
[----:B------:R-:W-:Y:S01]  /*16970*/  FADD.FTZ R141, R141, R140 ;  /* 0x0000008c8d8d7221 */ /* 0x000fe20000010000 */
[----:B--2---:R-:W-:Y:S02]  /*16980*/  F2FP.BF16.PACK_AB R15, R147, R146 ;  /* 0x00000092930f723e */ /* 0x004fe400000010ff */
[----:B------:R-:W2:Y:S01]  /*16990*/  MUFU.EX2 R169, R169 ;  /* 0x000000a900a97308 */ /* 0x000ea20000000800 */
[----:B------:R-:W-:Y:S04]  /*169a0*/  FADD.FTZ R142, R142, R141 ;  /* 0x0000008d8e8e7221 */ /* 0x000fe80000010000 */
[C---:B---3--:R-:W-:Y:S03]  /*169b0*/  HMMA.16816.F32.BF16 R4, R12.reuse, R16, R4 ;  /* 0x000000100c04723c */ /* 0x048fe60000041804 */
[----:B------:R-:W-:Y:S05]  /*169c0*/  FADD.FTZ R143, R143, R142 ;  /* 0x0000008e8f8f7221 */ /* 0x000fea0000010000 */
[C---:B------:R-:W-:Y:S01]  /*169d0*/  HMMA.16816.F32.BF16 R8, R12.reuse, R18, R8 ;  /* 0x000000120c08723c */ /* 0x040fe20000041808 */
[----:B------:R-:W3:Y:S07]  /*169e0*/  LDSM.16.MT88.4 R16, [R134+UR4+0x3100] ;  /* 0x003100048610783b */ /* 0x000eee0008004200 */
[C---:B------:R-:W-:Y:S08]  /*169f0*/  HMMA.16816.F32.BF16 R100, R12.reuse, R20, R100 ;  /* 0x000000140c64723c */ /* 0x040ff00000041864 */
[C---:B------:R-:W-:Y:S01]  /*16a00*/  HMMA.16816.F32.BF16 R104, R12.reuse, R22, R104 ;  /* 0x000000160c68723c */ /* 0x040fe20000041868 */
[----:B------:R-:W4:Y:S07]  /*16a10*/  LDSM.16.MT88.4 R20, [R160+0x3100] ;  /* 0x00310000a014783b */ /* 0x000f2e0000004200 */
[C---:B------:R-:W-:Y:S08]  /*16a20*/  HMMA.16816.F32.BF16 R108, R12.reuse, R24, R108 ;  /* 0x000000180c6c723c */ /* 0x040ff0000004186c */
[C---:B------:R-:W-:Y:S01]  /*16a30*/  HMMA.16816.F32.BF16 R112, R12.reuse, R26, R112 ;  /* 0x0000001a0c70723c */ /* 0x040fe20000041870 */
[----:B------:R-:W5:Y:S07]  /*16a40*/  LDSM.16.MT88.4 R24, [R135+UR4+0x5100] ;  /* 0x005100048718783b */ /* 0x000f6e0008004200 */
        /* <DEDUP_REMOVED lines=14> */
[----:B------:R-:W4:Y:S07]  /*16b30*/  LDSM.16.MT88.4 R20, [R135+UR4+0x1900] ;  /* 0x001900048714783b */ /* 0x000f2e0008004200 */
[C---:B-----5:R-:W-:Y:S08]  /*16b40*/  HMMA.16816.F32.BF16 R68, R12.reuse, R24, R68 ;  /* 0x000000180c44723c */ /* 0x060ff00000041844 */
[C---:B------:R-:W-:Y:S01]  /*16b50*/  HMMA.16816.F32.BF16 R72, R12.reuse, R26, R72 ;  /* 0x0000001a0c48723c */ /* 0x040fe20000041848 */
[----:B------:R-:W5:Y:S07]  /*16b60*/  LDSM.16.MT88.4 R24, [R133+0x1900] ;  /* 0x001900008518783b */ /* 0x000f6e0000004200 */
[C---:B-1----:R-:W-:Y:S08]  /*16b70*/  HMMA.16816.F32.BF16 R76, R12.reuse, R124, R76 ;  /* 0x0000007c0c4c723c */ /* 0x042ff0000004184c */
[C---:B------:R-:W-:Y:S08]  /*16b80*/  HMMA.16816.F32.BF16 R80, R12.reuse, R126, R80 ;  /* 0x0000007e0c50723c */ /* 0x040ff00000041850 */
[C---:B---3--:R-:W-:Y:S08]  /*16b90*/  HMMA.16816.F32.BF16 R84, R12.reuse, R16, R84 ;  /* 0x000000100c54723c */ /* 0x048ff00000041854 */
[C---:B------:R-:W-:Y:S01]  /*16ba0*/  HMMA.16816.F32.BF16 R88, R12.reuse, R18, R88 ;  /* 0x000000120c58723c */ /* 0x040fe20000041858 */
[----:B------:R-:W1:Y:S07]  /*16bb0*/  LDSM.16.MT88.4 R16, [R133+0x3900] ;  /* 0x003900008510783b */ /* 0x000e6e0000004200 */
[C---:B------:R-:W-:Y:S08]  /*16bc0*/  HMMA.16816.F32.BF16 R92, R12.reuse, R128, R92 ;  /* 0x000000800c5c723c */ /* 0x040ff0000004185c */
[----:B------:R-:W-:Y:S07]  /*16bd0*/  HMMA.16816.F32.BF16 R96, R12, R130, R96 ;  /* 0x000000820c60723c */ /* 0x000fee0000041860 */
[----:B------:R-:W-:Y:S01]  /*16be0*/  F2FP.BF16.PACK_AB R12, R149, R148 ;  /* 0x00000094950c723e */ /* 0x000fe200000010ff */
[----:B------:R-:W-:Y:S01]  /*16bf0*/  FADD.FTZ R148, R148, R143 ;  /* 0x0000008f94947221 */ /* 0x000fe20000010000 */
[----:B------:R-:W-:Y:S03]  /*16c00*/  F2FP.BF16.PACK_AB R14, R151, R150 ;  /* 0x00000096970e723e */ /* 0x000fe600000010ff */
[----:B------:R-:W-:Y:S01]  /*16c10*/  F2FP.BF16.PACK_AB R13, R153, R152 ;  /* 0x00000098990d723e */ /* 0x000fe200000010ff */
[----:B------:R-:W-:Y:S01]  /*16c20*/  FADD.FTZ R149, R149, R148 ;  /* 0x0000009495957221 */ /* 0x000fe20000010000 */
[----:B--2---:R-:W-:Y:S03]  /*16c30*/  F2FP.BF16.PACK_AB R15, R169, R154 ;  /* 0x0000009aa90f723e */ /* 0x004fe600000010ff */
[----:B------:R-:W-:Y:S04]  /*16c40*/  FADD.FTZ R150, R150, R149 ;  /* 0x0000009596967221 */ /* 0x000fe80000010000 */
[C---:B----4-:R-:W-:Y:S01]  /*16c50*/  HMMA.16816.F32.BF16 R128, R12.reuse, R20, R4 ;  /* 0x000000140c80723c */ /* 0x050fe20000041804 */
[----:B------:R-:W2:Y:S02]  /*16c60*/  LDSM.16.MT88.4 R4, [R134+UR4+0x3900] ;  /* 0x003900048604783b */ /* 0x000ea40008004200 */
[----:B------:R-:W-:Y:S05]  /*16c70*/  FADD.FTZ R207, R151, R150 ;  /* 0x0000009697cf7221 */ /* 0x000fea0000010000 */
[C---:B------:R-:W-:Y:S01]  /*16c80*/  HMMA.16816.F32.BF16 R124, R12.reuse, R22, R8 ;  /* 0x000000160c7c723c */ /* 0x040fe20000041808 */
[----:B------:R-:W3:Y:S07]  /*16c90*/  LDSM.16.MT88.4 R8, [R160+0x3900] ;  /* 0x00390000a008783b */ /* 0x000eee0000004200 */
[C---:B-----5:R-:W-:Y:S01]  /*16ca0*/  HMMA.16816.F32.BF16 R100, R12.reuse, R24, R100 ;  /* 0x000000180c64723c */ /* 0x060fe20000041864 */
[----:B------:R-:W4:Y:S07]  /*16cb0*/  LDSM.16.MT88.4 R20, [R135+UR4+0x5900] ;  /* 0x005900048714783b */ /* 0x000f2e0008004200 */
        /* <DEDUP_REMOVED lines=8> */
[----:B------:R-:W-:Y:S01]  /*16d40*/  @P0 IADD3 R16, R211, -0x2, RZ ;  /* 0xfffffffed3100810 */ /* 0x000fe20007ffe0ff */
[C---:B------:R-:W-:Y:S04]  /*16d50*/  HMMA.16816.F32.BF16 R48, R12.reuse, R18, R48 ;  /* 0x000000120c30723c */ /* 0x040fe80000041830 */
[----:B------:R-:W-:Y:S03]  /*16d60*/  @P0 SHF.R.S32.HI R17, RZ, 0x1f, R16 ;  /* 0x0000001fff110819 */ /* 0x000fe60000011410 */
[C---:B------:R-:W-:Y:S01]  /*16d70*/  @P0 IMAD.WIDE.U32 R18, R16.reuse, c[0x0][0x1e0], RZ ;  /* 0x0000780010120a25 */ /* 0x040fe200078e00ff */
[C---:B--2---:R-:W-:Y:S04]  /*16d80*/  HMMA.16816.F32.BF16 R52, R12.reuse, R4, R52 ;  /* 0x000000040c34723c */ /* 0x044fe80000041834 */
[----:B------:R-:W-:Y:S04]  /*16d90*/  @P0 IMAD R17, R17, c[0x0][0x1e0], RZ ;  /* 0x0000780011110a24 */ /* 0x000fe800078e02ff */
[C---:B------:R-:W-:Y:S01]  /*16da0*/  HMMA.16816.F32.BF16 R56, R12.reuse, R6, R56 ;  /* 0x000000060c38723c */ /* 0x040fe20000041838 */
[----:B------:R-:W1:Y:S03]  /*16db0*/  LDSM.16.MT88.4 R4, [R133+0x5900] ;  /* 0x005900008504783b */ /* 0x000e660000004200 */
[----:B------:R-:W-:Y:S01]  /*16dc0*/  @P0 IMAD R17, R16, c[0x0][0x1e4], R17 ;  /* 0x0000790010110a24 */ /* 0x000fe200078e0211 */
[----:B------:R-:W-:Y:S03]  /*16dd0*/  @P0 SHF.L.U32 R16, R18, 0x6, RZ ;  /* 0x0000000612100819 */ /* 0x000fe600000006ff */
[C---:B---3--:R-:W-:Y:S04]  /*16de0*/  HMMA.16816.F32.BF16 R60, R12.reuse, R8, R60 ;  /* 0x000000080c3c723c */ /* 0x048fe8000004183c */
[----:B------:R-:W-:Y:S03]  /*16df0*/  @P0 IADD3 R17, R19, R17, RZ ;  /* 0x0000001113110210 */ /* 0x000fe60007ffe0ff */
[----:B------:R-:W-:Y:S01]  /*16e00*/  @P0 IADD3 R8, P1, R16, R200, RZ ;  /* 0x000000c810080210 */ /* 0x000fe20007f3e0ff */
[C---:B------:R-:W-:Y:S04]  /*16e10*/  HMMA.16816.F32.BF16 R64, R12.reuse, R10, R64 ;  /* 0x0000000a0c40723c */ /* 0x040fe80000041840 */
[----:B------:R-:W-:Y:S02]  /*16e20*/  @P0 SHF.L.U64.HI R17, R18, 0x6, R17 ;  /* 0x0000000612110819 */ /* 0x000fe40000010211 */
[----:B------:R-:W-:Y:S02]  /*16e30*/  @P0 LEA R26, P3, R8, c[0x0][0x1c8], 0x1 ;  /* 0x00007200081a0a11 */ /* 0x000fe400078608ff */
[----:B------:R-:W-:Y:S01]  /*16e40*/  @P0 IADD3 R11, P2, R16, R213, RZ ;  /* 0x000000d5100b0210 */ /* 0x000fe20007f5e0ff */
[C---:B----4-:R-:W-:Y:S03]  /*16e50*/  HMMA.16816.F32.BF16 R68, R12.reuse, R20, R68 ;  /* 0x000000140c44723c */ /* 0x050fe60000041844 */
[----:B------:R-:W-:Y:S02]  /*16e60*/  @P0 IADD3.X R9, R17, R205, RZ, P1, !PT ;  /* 0x000000cd11090210 */ /* 0x000fe40000ffe4ff */
[----:B------:R-:W-:Y:S02]  /*16e70*/  @P0 LEA R24, P1, R11, c[0x0][0x1c8], 0x1 ;  /* 0x000072000b180a11 */ /* 0x000fe400078208ff */
[----:B------:R-:W-:Y:S01]  /*16e80*/  @P0 IADD3.X R10, R17, R212, RZ, P2, !PT ;  /* 0x000000d4110a0210 */ /* 0x000fe200017fe4ff */
[C---:B------:R-:W-:Y:S04]  /*16e90*/  HMMA.16816.F32.BF16 R72, R12.reuse, R22, R72 ;  /* 0x000000160c48723c */ /* 0x040fe80000041848 */
[----:B------:R-:W-:Y:S02]  /*16ea0*/  @P0 LEA.HI.X R25, R11, c[0x0][0x1cc], R10, 0x1, P1 ;  /* 0x000073000b190a11 */ /* 0x000fe400008f0c0a */
[----:B------:R-:W-:Y:S02]  /*16eb0*/  @P0 IADD3 R21, P1, R193, R16, RZ ;  /* 0x00000010c1150210 */ /* 0x000fe40007f3e0ff */
        /* <DEDUP_REMOVED lines=8> */
[----:B------:R-:W-:Y:S02]  /*16f40*/  @P0 LEA.HI.X R27, R8, c[0x0][0x1cc], R9, 0x1, P3 ;  /* 0x00007300081b0a11 */ /* 0x000fe400018f0c09 */
[----:B------:R-:W1:Y:S01]  /*16f50*/  LDSM.16.MT88.4 R8, [R134+UR4+0x5900] ;  /* 0x005900048608783b */ /* 0x000e620008004200 */
[----:B------:R-:W-:Y:S01]  /*16f60*/  @P0 LEA.HI.X R31, R18, c[0x0][0x1cc], R19, 0x1, P1 ;  /* 0x00007300121f0a11 */ /* 0x000fe200008f0c13 */
[----:B------:R-:W-:Y:S01]  /*16f70*/  FADD.FTZ R175, R175, R4 ;  /* 0x00000004afaf7221 */ /* 0x000fe20000010000 */
[C---:B------:R-:W-:Y:S02]  /*16f80*/  ISETP.GE.AND P1, PT, R206.reuse, 0x1, PT ;  /* 0x00000001ce00780c */ /* 0x040fe40003f26270 */
[----:B------:R-:W-:Y:S01]  /*16f90*/  IADD3 R206, R206, 0x1, RZ ;  /* 0x00000001cece7810 */ /* 0x000fe20007ffe0ff */
[----:B------:R-:W-:Y:S01]  /*16fa0*/  FADD.FTZ R176, R176, R175 ;  /* 0x000000afb0b07221 */ /* 0x000fe20000010000 */
[----:B------:R-:W-:Y:S02]  /*16fb0*/  @P0 IADD3 R16, P3, R16, R210, RZ ;  /* 0x000000d210100210 */ /* 0x000fe40007f7e0ff */
[----:B------:R-:W-:Y:S01]  /*16fc0*/  SEL R206, R206, RZ, !P1 ;  /* 0x000000ffcece7207 */ /* 0x000fe20004800000 */
[----:B------:R-:W-:Y:S01]  /*16fd0*/  FADD.FTZ R177, R177, R176 ;  /* 0x000000b0b1b17221 */ /* 0x000fe20000010000 */
[----:B------:R-:W-:Y:S02]  /*16fe0*/  @P0 IADD3.X R17, R17, R209, RZ, P3, !PT ;  /* 0x000000d111110210 */ /* 0x000fe40001ffe4ff */
[----:B------:R-:W-:Y:S01]  /*16ff0*/  @P0 LEA R22, P2, R16, c[0x0][0x1c8], 0x1 ;  /* 0x0000720010160a11 */ /* 0x000fe200078408ff */
[----:B------:R-:W-:Y:S01]  /*17000*/  @P0 IMAD R5, R206, 0x3000, R197 ;  /* 0x00003000ce050824 */ /* 0x000fe200078e02c5 */
[----:B------:R-:W-:Y:S01]  /*17010*/  @P0 IADD3 R3, P4, R21, R213, RZ ;  /* 0x000000d515030210 */ /* 0x000fe20007f9e0ff */
[----:B------:R-:W-:Y:S01]  /*17020*/  FADD.FTZ R177, R178, R177 ;  /* 0x000000b1b2b17221 */ /* 0x000fe20000010000 */
[----:B------:R-:W-:Y:S02]  /*17030*/  @P0 LEA.HI.X R23, R16, c[0x0][0x1cc], R17, 0x1, P2 ;  /* 0x0000730010170a11 */ /* 0x000fe400010f0c11 */
[----:B------:R-:W2:Y:S01]  /*17040*/  LDSM.16.MT88.4 R16, [R160+0x5900] ;  /* 0x00590000a010783b */ /* 0x000ea20000004200 */
[----:B------:R-:W-:Y:S01]  /*17050*/  @P0 LEA R20, P3, R3, c[0x0][0x1c8], 0x1 ;  /* 0x0000720003140a11 */ /* 0x000fe200078608ff */
[----:B------:R-:W-:Y:S01]  /*17060*/  FADD.FTZ R144, R144, R177 ;  /* 0x000000b190907221 */ /* 0x000fe20000010000 */
[----:B------:R-:W-:Y:S02]  /*17070*/  @P0 IADD3.X R28, R29, R212, RZ, P4, !PT ;  /* 0x000000d41d1c0210 */ /* 0x000fe400027fe4ff */
[----:B------:R-:W-:Y:S01]  /*17080*/  @P0 IADD3 R7, P2, R21, R210, RZ ;  /* 0x000000d215070210 */ /* 0x000fe20007f5e0ff */
[----:B------:R-:W-:Y:S01]  /*17090*/  FADD.FTZ R145, R145, R144 ;  /* 0x0000009091917221 */ /* 0x000fe20000010000 */
[----:B------:R-:W-:Y:S02]  /*170a0*/  @P0 LEA.HI.X R21, R3, c[0x0][0x1cc], R28, 0x1, P3 ;  /* 0x0000730003150a11 */ /* 0x000fe400018f0c1c */
[----:B------:R-:W-:Y:S01]  /*170b0*/  @P0 SHF.L.U32 R3, R5, 0x1, RZ ;  /* 0x0000000105030819 */ /* 0x000fe200000006ff */
[----:B------:R-:W-:Y:S01]  /*170c0*/  FADD.FTZ R146, R146, R145 ;  /* 0x0000009192927221 */ /* 0x000fe20000010000 */
[----:B------:R-:W-:Y:S02]  /*170d0*/  LOP3.LUT P4, RZ, R191, 0x1, RZ, 0xc0, !PT ;  /* 0x00000001bfff7812 */ /* 0x000fe4000788c0ff */
[----:B------:R-:W-:Y:S01]  /*170e0*/  @P0 LEA R6, P1, R7, c[0x0][0x1c8], 0x1 ;  /* 0x0000720007060a11 */ /* 0x000fe200078208ff */
[----:B------:R-:W-:Y:S01]  /*170f0*/  @!PT LDS RZ, [RZ] ;  /* 0x00000000fffff984 */ /* 0x000fe20000000800 */
[----:B------:R-:W-:Y:S01]  /*17100*/  @!PT LDS RZ, [RZ] ;  /* 0x00000000fffff984 */ /* 0x000fe20000000800 */
[----:B------:R-:W-:Y:S01]  /*17110*/  @!PT LDS RZ, [RZ] ;  /* 0x00000000fffff984 */ /* 0x000fe20000000800 */
[----:B------:R3:W-:Y:S01]  /*17120*/  @P0 LDGSTS.E.BYPASS.LTC128B.128 [R3+0xc100], [R26.64], !P6 ;  /* 0x0c1000001a030fae */ /* 0x0007e2000f101d46 */
[----:B------:R-:W-:Y:S01]  /*17130*/  @P0 IADD3.X R32, R29, R209, RZ, P2, !PT ;  /* 0x000000d11d200210 */ /* 0x000fe200017fe4ff */
[----:B------:R-:W-:Y:S01]  /*17140*/  FADD.FTZ R147, R147, R146 ;  /* 0x0000009293937221 */ /* 0x000fe20000010000 */
[----:B------:R-:W-:Y:S02]  /*17150*/  MOV R133, R2 ;  /* 0x0000000200857202 */ /* 0x000fe40000000f00 */
[----:B------:R-:W-:Y:S01]  /*17160*/  @P0 LEA.HI.X R7, R7, c[0x0][0x1cc], R32, 0x1, P1 ;  /* 0x0000730007070a11 */ /* 0x000fe200008f0c20 */
[----:B------:R-:W-:Y:S01]  /*17170*/  FADD.FTZ R152, R152, R147 ;  /* 0x0000009398987221 */ /* 0x000fe20000010000 */
[C---:B-1----:R-:W-:Y:S01]  /*17180*/  HMMA.16816.F32.BF16 R84, R12.reuse, R8, R84 ;  /* 0x000000080c54723c */ /* 0x042fe20000041854 */
[----:B------:R3:W-:Y:S02]  /*17190*/  @P0 LDGSTS.E.BYPASS.LTC128B.128 [R3+0xe100], [R24.64], !P5 ;  /* 0x0e10000018030fae */ /* 0x0007e4000e901d46 */
[----:B------:R-:W-:Y:S04]  /*171a0*/  FADD.FTZ R153, R153, R152 ;  /* 0x0000009899997221 */ /* 0x000fe80000010000 */
[----:B------:R-:W-:Y:S01]  /*171b0*/  FADD.FTZ R154, R154, R153 ;  /* 0x000000999a9a7221 */ /* 0x000fe20000010000 */
[C---:B------:R-:W-:Y:S01]  /*171c0*/  HMMA.16816.F32.BF16 R88, R12.reuse, R10, R88 ;  /* 0x0000000a0c58723c */ /* 0x040fe20000041858 */
[----:B------:R3:W-:Y:S03]  /*171d0*/  @P0 LDGSTS.E.BYPASS.LTC128B.128 [R3+0x10100], [R22.64], !P4 ;  /* 0x1010000016030fae */ /* 0x0007e6000e101d46 */
[----:B------:R-:W-:Y:S05]  /*171e0*/  FADD.FTZ R208, R169, R154 ;  /* 0x0000009aa9d07221 */ /* 0x000fea0000010000 */
[----:B------:R3:W-:Y:S01]  /*171f0*/  @P0 LDGSTS.E.BYPASS.LTC128B.128 [R3+0xd100], [R30.64], !P6 ;  /* 0x0d1000001e030fae */ /* 0x0007e2000f101d46 */
[C---:B--2---:R-:W-:Y:S07]  /*17200*/  HMMA.16816.F32.BF16 R92, R12.reuse, R16, R92 ;  /* 0x000000100c5c723c */ /* 0x044fee000004185c */
[----:B------:R3:W-:Y:S01]  /*17210*/  @P0 LDGSTS.E.BYPASS.LTC128B.128 [R3+0xf100], [R20.64], !P5 ;  /* 0x0f10000014030fae */ /* 0x0007e2000e901d46 */
[----:B------:R-:W-:Y:S07]  /*17220*/  HMMA.16816.F32.BF16 R96, R12, R18, R96 ;  /* 0x000000120c60723c */ /* 0x000fee0000041860 */
[----:B------:R3:W-:Y:S01]  /*17230*/  @P0 LDGSTS.E.BYPASS.LTC128B.128 [R3+0x11100], [R6.64], !P4 ;  /* 0x1110000006030fae */ /* 0x0007e2000e101d46 */
[----:B------:R-:W-:Y:S04]  /*17240*/  ISETP.GT.AND P0, PT, R211, RZ, PT ;  /* 0x000000ffd300720c */ /* 0x000fe80003f04270 */
[----:B------:R-:W-:Y:S03]  /*17250*/  MOV R211, R218 ;  /* 0x000000da00d37202 */ /* 0x000fe60000000f00 */
[----:B------:R-:W0:Y:S01]  /*17260*/  LDGDEPBAR ;  /* 0x00000000000079af */ /* 0x000e220000000000 */
[----:B---3--:R-:W-:Y:S05]  /*17270*/  MOV R3, R0 ;  /* 0x0000000000037202 */ /* 0x008fea0000000f00 */
[----:B------:R-:W-:-:S05]  /*17280*/  @P0 BRA `(.L_x_2595) ;  /* 0xffffd5b000000947 */ /* 0x000fca000383ffff */
.L_x_2594:
        /* <DEDUP_REMOVED lines=122> */
.L_x_2540:
        /* <DEDUP_REMOVED lines=152> */
.L_x_2597:
        /* <DEDUP_REMOVED lines=137> */
.L_x_2599:
[----:B--2---:R-:W-:Y:S05]  /*18c40*/  BSYNC B0 ;  /* 0x0000000000007941 */ /* 0x004fea0003800000 */
.L_x_2598:
        /* <DEDUP_REMOVED lines=23> */
.L_x_2601:
[----:B------:R-:W-:Y:S05]  /*18dc0*/  BSYNC B0 ;  /* 0x0000000000007941 */ /* 0x000fea0003800000 */
.L_x_2600:
        /* <DEDUP_REMOVED lines=23> */
.L_x_2603:
[----:B------:R-:W-:Y:S05]  /*18f40*/  BSYNC B0 ;  /* 0x0000000000007941 */ /* 0x000fea0003800000 */
.L_x_2602:
        /* <DEDUP_REMOVED lines=24> */
.L_x_2596:
        /* <DEDUP_REMOVED lines=18> */
.L_x_2604:
        /* <DEDUP_REMOVED lines=41> */
.L_x_2606:
[----:B------:R-:W-:Y:S05]  /*19480*/  BSYNC B0 ;  /* 0x0000000000007941 */ /* 0x000fea0003800000 */
.L_x_2605:
        /* <DEDUP_REMOVED lines=64> */
.L_x_2608:
[----:B------:R-:W-:Y:S05]  /*19890*/  BSYNC B0 ;  /* 0x0000000000007941 */ /* 0x000fea0003800000 */
.L_x_2607:
        /* <DEDUP_REMOVED lines=21> */
.L_x_2610:
[----:B------:R-:W-:Y:S05]  /*199f0*/  BSYNC B0 ;  /* 0x0000000000007941 */ /* 0x000fea0003800000 */
.L_x_2609:
        /* <DEDUP_REMOVED lines=21> */
.L_x_2612:
[----:B------:R-:W-:Y:S05]  /*19b50*/  BSYNC B0 ;  /* 0x0000000000007941 */ /* 0x000fea0003800000 */
.L_x_2611:
        /* <DEDUP_REMOVED lines=22> */
.L_x_2613:
        /* <DEDUP_REMOVED lines=12> */
.L_x_2660:


//--------------------- .nv.shared._ZN7cutlass13device_kernelIN5flash19enable_sm80_to_sm89INS1_16FlashAttnFwdSm80INS1_25CollectiveMainloopFwdSm80ILi8ELi1ELb1EN4cute5tupleIJNS5_1CILi128EEENS7_ILi96EEENS7_ILi192EEEEEELi192ENS_10bfloat16_tEfNS_4arch4Sm80ELb0ELb0ELb1ELb0ELb0ELb0ELb1ELb0EEENS1_21CollectiveEpilogueFwdINS6_IJS8_SA_S9_EEENS6_IJNS7_ILi1EEESI_SI_EEESC_SE_Li256ELb0ELb1ELb0ELb0EEENS1_19SingleTileSchedulerILb0ELb0ELb1ELi128EEEEEEEEEvNT_6ParamsE --------------------------
	.section	.nv.shared._ZN7cutlass13device_kernelIN5flash19enable_sm80_to_sm89INS1_16FlashAttnFwdSm80INS1_25CollectiveMainloopFwdSm80ILi8ELi1ELb1EN4cute5tupleIJNS5_1CILi128EEENS7_ILi96EEENS7_ILi192EEEEEELi192ENS_10bfloat16_tEfNS_4arch4Sm80ELb0ELb0ELb1ELb0ELb0ELb0ELb1ELb0EEENS1_21CollectiveEpilogueFwdINS6_IJS8_SA_S9_EEENS6_IJNS7_ILi1EEESI_SI_EEESC_SE_Li256ELb0ELb1ELb0ELb0EEENS1_19SingleTileSchedulerILb0ELb0ELb1ELi128EEEEEEEEEvNT_6ParamsE,"aw",@nobits
	.sectionflags	@""
	.align	16


//--------------------- .nv.global                --------------------------
	.section	.nv.global,"aw",@nobits
.nv.global:
	.type		_ZN77_INTERNAL_591b084b_41_flash_fwd_hdim192_bf16_softcapall_sm80_cu_93b96ec2_32454cute1_E,@object
	.size		_ZN77_INTERNAL_591b084b_41_flash_fwd_hdim192_bf16_softcapall_sm80_cu_93b96ec2_32454cute1_E,(_ZN77_INTERNAL_591b084b_41_flash_fwd_hdim192_bf16_softcapall_sm80_cu_93b96ec2_32454cuda3std3__45__cpo6cbeginE - _ZN77_INTERNAL_591b084b_41_flash_fwd_hdim192_bf16_softcapall_sm80_cu_93b96ec2_32454cute1_E)
_ZN77_INTERNAL_591b084b_41_flash_fwd_hdim192_bf16_softcapall_sm80_cu_93b96ec2_32454cute1_E:
	.zero		1
	.type		_ZN77_INTERNAL_591b084b_41_flash_fwd_hdim192_bf16_softcapall_sm80_cu_93b96ec2_32454cuda3std3__45__cpo6cbeginE,@object
	.size		_ZN77_INTERNAL_591b084b_41_flash_fwd_hdim192_bf16_softcapall_sm80_cu_93b96ec2_32454cuda3std3__45__cpo6cbeginE,(_ZN77_INTERNAL_591b084b_41_flash_fwd_hdim192_bf16_softcapall_sm80_cu_93b96ec2_32454cuda3std3__48in_placeE - _ZN77_INTERNAL_591b084b_41_flash_fwd_hdim192_bf16_softcapall_sm80_cu_93b96ec2_32454cuda3std3__45__cpo6cbeginE)
_ZN77_INTERNAL_591b084b_41_flash_fwd_hdim192_bf16_softcapall_sm80_cu_93b96ec2_32454cuda3std3__45__cpo6cbeginE:
	.zero		1
	.type		_ZN77_INTERNAL_591b084b_41_flash_fwd_hdim192_bf16_softcapall_sm80_cu_93b96ec2_32454cuda3std3__48in_placeE,@object
	.size		_ZN77_INTERNAL_591b084b_41_flash_fwd_hdim192_bf16_softcapall_sm80_cu_93b96ec2_32454cuda3std3__48in_placeE,(_ZN77_INTERNAL_591b084b_41_flash_fwd_hdim192_bf16_softcapall_sm80_cu_93b96ec2_32454cuda3std6ranges3__45__cpo9iter_moveE - _ZN77_INTERNAL_591b084b_41_flash_fwd_hdim192_bf16_softcapall_sm80_cu_93b96ec2_32454cuda3std3__48in_placeE)
_ZN77_INTERNAL_591b084b_41_flash_fwd_hdim192_bf16_softcapall_sm80_cu_93b96ec2_32454cuda3std3__48in_placeE:
	.zero		1
	.type		_ZN77_INTERNAL_591b084b_41_flash_fwd_hdim192_bf16_softcapall_sm80_cu_93b96ec2_32454cuda3std6ranges3__45__cpo9iter_moveE,@object
	.size		_ZN77_INTERNAL_591b084b_41_flash_fwd_hdim192_bf16_softcapall_sm80_cu_93b96ec2_32454cuda3std6ranges3__45__cpo9iter_moveE,(_ZN77_INTERNAL_591b084b_41_flash_fwd_hdim192_bf16_softcapall_sm80_cu_93b96ec2_32454cuda3std3__45__cpo5beginE - _ZN77_INTERNAL_591b084b_41_flash_fwd_hdim192_bf16_softcapall_sm80_cu_93b96ec2_32454cuda3std6ranges3__45__cpo9iter_moveE)
_ZN77_INTERNAL_591b084b_41_flash_fwd_hdim192_bf16_softcapall_sm80_cu_93b96ec2_32454cuda3std6ranges3__45__cpo9iter_moveE:
	.zero		1
	.type		_ZN77_INTERNAL_591b084b_41_flash_fwd_hdim192_bf16_softcapall_sm80_cu_93b96ec2_32454cuda3std3__45__cpo5beginE,@object
	.size		_ZN77_INTERNAL_591b084b_41_flash_fwd_hdim192_bf16_softcapall_sm80_cu_93b96ec2_32454cuda3std3__45__cpo5beginE,(_ZN77_INTERNAL_591b084b_41_flash_fwd_hdim192_bf16_softcapall_sm80_cu_93b96ec2_32454cuda3std3__479_GLOBAL__N__591b084b_41_flash_fwd_hdim192_bf16_softcapall_sm80_cu_93b96ec2_32456ignoreE - _ZN77_INTERNAL_591b084b_41_flash_fwd_hdim192_bf16_softcapall_sm80_cu_93b96ec2_32454cuda3std3__45__cpo5beginE)
_ZN77_INTERNAL_591b084b_41_flash_fwd_hdim192_bf16_softcapall_sm80_cu_93b96ec2_32454cuda3std3__45__cpo5beginE:
	.zero		1
	.type		_ZN77_INTERNAL_591b084b_41_flash_fwd_hdim192_bf16_softcapall_sm80_cu_93b96ec2_32454cuda3std3__479_GLOBAL__N__591b084b_41_flash_fwd_hdim192_bf16_softcapall_sm80_cu_93b96ec2_32456ignoreE,@object
	.size		_ZN77_INTERNAL_591b084b_41_flash_fwd_hdim192_bf16_softcapall_sm80_cu_93b96ec2_32454cuda3std3__479_GLOBAL__N__591b084b_41_flash_fwd_hdim192_bf16_softcapall_sm80_cu_93b96ec2_32456ignoreE,(_ZN77_INTERNAL_591b084b_41_flash_fwd_hdim192_bf16_softcapall_sm80_cu_93b96ec2_32454cute7productE - _ZN77_INTERNAL_591b084b_41_flash_fwd_hdim192_bf16_softcapall_sm80_cu_93b96ec2_32454cuda3std3__479_GLOBAL__N__591b084b_41_flash_fwd_hdim192_bf16_softcapall_sm80_cu_93b96ec2_32456ignoreE)
_ZN77_INTERNAL_591b084b_41_flash_fwd_hdim192_bf16_softcapall_sm80_cu_93b96ec2_32454cuda3std3__479_GLOBAL__N__591b084b_41_flash_fwd_hdim192_bf16_softcapall_sm80_cu_93b96ec2_32456ignoreE:
	.zero		1
	.type		_ZN77_INTERNAL_591b084b_41_flash_fwd_hdim192_bf16_softcapall_sm80_cu_93b96ec2_32454cute7productE,@object
	.size		_ZN77_INTERNAL_591b084b_41_flash_fwd_hdim192_bf16_softcapall_sm80_cu_93b96ec2_32454cute7productE,(_ZN77_INTERNAL_591b084b_41_flash_fwd_hdim192_bf16_softcapall_sm80_cu_93b96ec2_32454cuda3std3__45__cpo3endE - _ZN77_INTERNAL_591b084b_41_flash_fwd_hdim192_bf16_softcapall_sm80_cu_93b96ec2_32454cute7productE)
_ZN77_INTERNAL_591b084b_41_flash_fwd_hdim192_bf16_softcapall_sm80_cu_93b96ec2_32454cute7productE:
	.zero		1
	.type		_ZN77_INTERNAL_591b084b_41_flash_fwd_hdim192_bf16_softcapall_sm80_cu_93b96ec2_32454cuda3std3__45__cpo3endE,@object
	.size		_ZN77_INTERNAL_591b084b_41_flash_fwd_hdim192_bf16_softcapall_sm80_cu_93b96ec2_32454cuda3std3__45__cpo3endE,(_ZN77_INTERNAL_591b084b_41_flash_fwd_hdim192_bf16_softcapall_sm80_cu_93b96ec2_32454cuda3std3__419piecewise_constructE - _ZN77_INTERNAL_591b084b_41_flash_fwd_hdim192_bf16_softcapall_sm80_cu_93b96ec2_32454cuda3std3__45__cpo3endE)
_ZN77_INTERNAL_591b084b_41_flash_fwd_hdim192_bf16_softcapall_sm80_cu_93b96ec2_32454cuda3std3__45__cpo3endE:
	.zero		1
	.type		_ZN77_INTERNAL_591b084b_41_flash_fwd_hdim192_bf16_softcapall_sm80_cu_93b96ec2_32454cuda3std3__419piecewise_constructE,@object
	.size		_ZN77_INTERNAL_591b084b_41_flash_fwd_hdim192_bf16_softcapall_sm80_cu_93b96ec2_32454cuda3std3__419piecewise_constructE,(_ZN77_INTERNAL_591b084b_41_flash_fwd_hdim192_bf16_softcapall_sm80_cu_93b96ec2_32454cuda3std3__45__cpo4cendE - _ZN77_INTERNAL_591b084b_41_flash_fwd_hdim192_bf16_softcapall_sm80_cu_93b96ec2_32454cuda3std3__419piecewise_constructE)
_ZN77_INTERNAL_591b084b_41_flash_fwd_hdim192_bf16_softcapall_sm80_cu_93b96ec2_32454cuda3std3__419piecewise_constructE:
	.zero		1
	.type		_ZN77_INTERNAL_591b084b_41_flash_fwd_hdim192_bf16_softcapall_sm80_cu_93b96ec2_32454cuda3std3__45__cpo4cendE,@object
	.size		_ZN77_INTERNAL_591b084b_41_flash_fwd_hdim192_bf16_softcapall_sm80_cu_93b96ec2_32454cuda3std3__45__cpo4cendE,(_ZN77_INTERNAL_591b084b_41_flash_fwd_hdim192_bf16_softcapall_sm80_cu_93b96ec2_32454cuda3std6ranges3__45__cpo4swapE - _ZN77_INTERNAL_591b084b_41_flash_fwd_hdim192_bf16_softcapall_sm80_cu_93b96ec2_32454cuda3std3__45__cpo4cendE)
_ZN77_INTERNAL_591b084b_41_flash_fwd_hdim192_bf16_softcapall_sm80_cu_93b96ec2_32454cuda3std3__45__cpo4cendE:
	.zero		1
	.type		_ZN77_INTERNAL_591b084b_41_flash_fwd_hdim192_bf16_softcapall_sm80_cu_93b96ec2_32454cuda3std6ranges3__45__cpo4swapE,@object
	.size		_ZN77_INTERNAL_591b084b_41_flash_fwd_hdim192_bf16_softcapall_sm80_cu_93b96ec2_32454cuda3std6ranges3__45__cpo4swapE,(.L_7 - _ZN77_INTERNAL_591b084b_41_flash_fwd_hdim192_bf16_softcapall_sm80_cu_93b96ec2_32454cuda3std6ranges3__45__cpo4swapE)
_ZN77_INTERNAL_591b084b_41_flash_fwd_hdim192_bf16_softcapall_sm80_cu_93b96ec2_32454cuda3std6ranges3__45__cpo4swapE:
	.zero		1
.L_7:


//--------------------- .nv.shared._ZN7cutlass13device_kernelIN5flash19enable_sm80_to_sm89INS1_16FlashAttnFwdSm80INS1_25CollectiveMainloopFwdSm80ILi8ELi1ELb1EN4cute5tupleIJNS5_1CILi128EEENS7_ILi96EEENS7_ILi192EEEEEELi192ENS_10bfloat16_tEfNS_4arch4Sm80ELb0ELb0ELb1ELb1ELb0ELb0ELb1ELb0EEENS1_21CollectiveEpilogueFwdINS6_IJS8_SA_S9_EEENS6_IJNS7_ILi1EEESI_SI_EEESC_SE_Li256ELb1ELb1ELb0ELb0EEENS1_19SingleTileSchedulerILb1ELb0ELb1ELi128EEEEEEEEEvNT_6ParamsE --------------------------
	.section	.nv.shared._ZN7cutlass13device_kernelIN5flash19enable_sm80_to_sm89INS1_16FlashAttnFwdSm80INS1_25CollectiveMainloopFwdSm80ILi8ELi1ELb1EN4cute5tupleIJNS5_1CILi128EEENS7_ILi96EEENS7_ILi192EEEEEELi192ENS_10bfloat16_tEfNS_4arch4Sm80ELb0ELb0ELb1ELb1ELb0ELb0ELb1ELb0EEENS1_21CollectiveEpilogueFwdINS6_IJS8_SA_S9_EEENS6_IJNS7_ILi1EEESI_SI_EEESC_SE_Li256ELb1ELb1ELb0ELb0EEENS1_19SingleTileSchedulerILb1ELb0ELb1ELi128EEEEEEEEEvNT_6ParamsE,"aw",@nobits
	.sectionflags	@""
	.align	16


//--------------------- .nv.shared._ZN7cutlass13device_kernelIN5flash19enable_sm80_to_sm89INS1_16FlashAttnFwdSm80INS1_25CollectiveMainloopFwdSm80ILi8ELi1ELb0EN4cute5tupleIJNS5_1CILi128EEENS7_ILi64EEENS7_ILi192EEEEEELi192ENS_10bfloat16_tEfNS_4arch4Sm80ELb0ELb0ELb1ELb1ELb0ELb1ELb1ELb0EEENS1_21CollectiveEpilogueFwdINS6_IJS8_SA_S9_EEENS6_IJNS7_ILi1EEESI_SI_EEESC_SE_Li256ELb1ELb1ELb0ELb0EEENS1_19SingleTileSchedulerILb1ELb0ELb1ELi128EEEEEEEEEvNT_6ParamsE --------------------------
	.section	.nv.shared._ZN7cutlass13device_kernelIN5flash19enable_sm80_to_sm89INS1_16FlashAttnFwdSm80INS1_25CollectiveMainloopFwdSm80ILi8ELi1ELb0EN4cute5tupleIJNS5_1CILi128EEENS7_ILi64EEENS7_ILi192EEEEEELi192ENS_10bfloat16_tEfNS_4arch4Sm80ELb0ELb0ELb1ELb1ELb0ELb1ELb1ELb0EEENS1_21CollectiveEpilogueFwdINS6_IJS8_SA_S9_EEENS6_IJNS7_ILi1EEESI_SI_EEESC_SE_Li256ELb1ELb1ELb0ELb0EEENS1_19SingleTileSchedulerILb1ELb0ELb1ELi128EEEEEEEEEvNT_6ParamsE,"aw",@nobits
	.sectionflags	@""
	.align	16


//--------------------- .nv.shared._ZN7cutlass13device_kernelIN5flash19enable_sm80_to_sm89INS1_16FlashAttnFwdSm80INS1_25CollectiveMainloopFwdSm80ILi8ELi1ELb0EN4cute5tupleIJNS5_1CILi128EEENS7_ILi64EEENS7_ILi192EEEEEELi192ENS_10bfloat16_tEfNS_4arch4Sm80ELb0ELb1ELb1ELb0ELb0ELb0ELb1ELb0EEENS1_21CollectiveEpilogueFwdINS6_IJS8_SA_S9_EEENS6_IJNS7_ILi1EEESI_SI_EEESC_SE_Li256ELb0ELb1ELb0ELb0EEENS1_19SingleTileSchedulerILb0ELb0ELb1ELi128EEEEEEEEEvNT_6ParamsE --------------------------
	.section	.nv.shared._ZN7cutlass13device_kernelIN5flash19enable_sm80_to_sm89INS1_16FlashAttnFwdSm80INS1_25CollectiveMainloopFwdSm80ILi8ELi1ELb0EN4cute5tupleIJNS5_1CILi128EEENS7_ILi64EEENS7_ILi192EEEEEELi192ENS_10bfloat16_tEfNS_4arch4Sm80ELb0ELb1ELb1ELb0ELb0ELb0ELb1ELb0EEENS1_21CollectiveEpilogueFwdINS6_IJS8_SA_S9_EEENS6_IJNS7_ILi1EEESI_SI_EEESC_SE_Li256ELb0ELb1ELb0ELb0EEENS1_19SingleTileSchedulerILb0ELb0ELb1ELi128EEEEEEEEEvNT_6ParamsE,"aw",@nobits
	.sectionflags	@""
	.align	16


//--------------------- .nv.shared._ZN7cutlass13device_kernelIN5flash19enable_sm80_to_sm89INS1_16FlashAttnFwdSm80INS1_25CollectiveMainloopFwdSm80ILi8ELi1ELb0EN4cute5tupleIJNS5_1CILi128EEENS7_ILi64EEENS7_ILi192EEEEEELi192ENS_10bfloat16_tEfNS_4arch4Sm80ELb0ELb1ELb1ELb1ELb0ELb0ELb1ELb0EEENS1_21CollectiveEpilogueFwdINS6_IJS8_SA_S9_EEENS6_IJNS7_ILi1EEESI_SI_EEESC_SE_Li256ELb1ELb1ELb0ELb0EEENS1_19SingleTileSchedulerILb1ELb0ELb1ELi128EEEEEEEEEvNT_6ParamsE --------------------------
	.section	.nv.shared._ZN7cutlass13device_kernelIN5flash19enable_sm80_to_sm89INS1_16FlashAttnFwdSm80INS1_25CollectiveMainloopFwdSm80ILi8ELi1ELb0EN4cute5tupleIJNS5_1CILi128EEENS7_ILi64EEENS7_ILi192EEEEEELi192ENS_10bfloat16_tEfNS_4arch4Sm80ELb0ELb1ELb1ELb1ELb0ELb0ELb1ELb0EEENS1_21CollectiveEpilogueFwdINS6_IJS8_SA_S9_EEENS6_IJNS7_ILi1EEESI_SI_EEESC_SE_Li256ELb1ELb1ELb0ELb0EEENS1_19SingleTileSchedulerILb1ELb0ELb1ELi128EEEEEEEEEvNT_6ParamsE,"aw",@nobits
	.sectionflags	@""
	.align	16


//--------------------- .nv.shared._ZN7cutlass13device_kernelIN5flash19enable_sm80_to_sm89INS1_16FlashAttnFwdSm80INS1_25CollectiveMainloopFwdSm80ILi8ELi1ELb0EN4cute5tupleIJNS5_1CILi128EEENS7_ILi64EEENS7_ILi192EEEEEELi192ENS_10bfloat16_tEfNS_4arch4Sm80ELb0ELb1ELb1ELb1ELb0ELb1ELb1ELb0EEENS1_21CollectiveEpilogueFwdINS6_IJS8_SA_S9_EEENS6_IJNS7_ILi1EEESI_SI_EEESC_SE_Li256ELb1ELb1ELb0ELb0EEENS1_19SingleTileSchedulerILb1ELb0ELb1ELi128EEEEEEEEEvNT_6ParamsE --------------------------
	.section	.nv.shared._ZN7cutlass13device_kernelIN5flash19enable_sm80_to_sm89INS1_16FlashAttnFwdSm80INS1_25CollectiveMainloopFwdSm80ILi8ELi1ELb0EN4cute5tupleIJNS5_1CILi128EEENS7_ILi64EEENS7_ILi192EEEEEELi192ENS_10bfloat16_tEfNS_4arch4Sm80ELb0ELb1ELb1ELb1ELb0ELb1ELb1ELb0EEENS1_21CollectiveEpilogueFwdINS6_IJS8_SA_S9_EEENS6_IJNS7_ILi1EEESI_SI_EEESC_SE_Li256ELb1ELb1ELb0ELb0EEENS1_19SingleTileSchedulerILb1ELb0ELb1ELi128EEEEEEEEEvNT_6ParamsE,"aw",@nobits
	.sectionflags	@""
	.align	16


//--------------------- .nv.shared._ZN7cutlass13device_kernelIN5flash19enable_sm80_to_sm89INS1_16FlashAttnFwdSm80INS1_25CollectiveMainloopFwdSm80ILi8ELi1ELb1EN4cute5tupleIJNS5_1CILi128EEENS7_ILi96EEENS7_ILi192EEEEEELi192ENS_10bfloat16_tEfNS_4arch4Sm80ELb1ELb0ELb1ELb0ELb0ELb0ELb1ELb0EEENS1_21CollectiveEpilogueFwdINS6_IJS8_SA_S9_EEENS6_IJNS7_ILi1EEESI_SI_EEESC_SE_Li256ELb0ELb1ELb0ELb0EEENS1_30DynamicPersistentTileSchedulerILi256ELi256ELb0ELb1ELb0EEEEEEEEEvNT_6ParamsE --------------------------
	.section	.nv.shared._ZN7cutlass13device_kernelIN5flash19enable_sm80_to_sm89INS1_16FlashAttnFwdSm80INS1_25CollectiveMainloopFwdSm80ILi8ELi1ELb1EN4cute5tupleIJNS5_1CILi128EEENS7_ILi96EEENS7_ILi192EEEEEELi192ENS_10bfloat16_tEfNS_4arch4Sm80ELb1ELb0ELb1ELb0ELb0ELb0ELb1ELb0EEENS1_21CollectiveEpilogueFwdINS6_IJS8_SA_S9_EEENS6_IJNS7_ILi1EEESI_SI_EEESC_SE_Li256ELb0ELb1ELb0ELb0EEENS1_30DynamicPersistentTileSchedulerILi256ELi256ELb0ELb1ELb0EEEEEEEEEvNT_6ParamsE,"aw",@nobits
	.sectionflags	@""
	.align	16


//--------------------- .nv.shared._ZN7cutlass13device_kernelIN5flash19enable_sm80_to_sm89INS1_16FlashAttnFwdSm80INS1_25CollectiveMainloopFwdSm80ILi8ELi1ELb1EN4cute5tupleIJNS5_1CILi128EEENS7_ILi96EEENS7_ILi192EEEEEELi192ENS_10bfloat16_tEfNS_4arch4Sm80ELb1ELb0ELb1ELb1ELb0ELb0ELb1ELb0EEENS1_21CollectiveEpilogueFwdINS6_IJS8_SA_S9_EEENS6_IJNS7_ILi1EEESI_SI_EEESC_SE_Li256ELb1ELb1ELb0ELb0EEENS1_19SingleTileSchedulerILb1ELb0ELb1ELi128EEEEEEEEEvNT_6ParamsE --------------------------
	.section	.nv.shared._ZN7cutlass13device_kernelIN5flash19enable_sm80_to_sm89INS1_16FlashAttnFwdSm80INS1_25CollectiveMainloopFwdSm80ILi8ELi1ELb1EN4cute5tupleIJNS5_1CILi128EEENS7_ILi96EEENS7_ILi192EEEEEELi192ENS_10bfloat16_tEfNS_4arch4Sm80ELb1ELb0ELb1ELb1ELb0ELb0ELb1ELb0EEENS1_21CollectiveEpilogueFwdINS6_IJS8_SA_S9_EEENS6_IJNS7_ILi1EEESI_SI_EEESC_SE_Li256ELb1ELb1ELb0ELb0EEENS1_19SingleTileSchedulerILb1ELb0ELb1ELi128EEEEEEEEEvNT_6ParamsE,"aw",@nobits
	.sectionflags	@""
	.align	16


//--------------------- .nv.shared._ZN7cutlass13device_kernelIN5flash19enable_sm80_to_sm89INS1_16FlashAttnFwdSm80INS1_25CollectiveMainloopFwdSm80ILi8ELi1ELb0EN4cute5tupleIJNS5_1CILi128EEENS7_ILi64EEENS7_ILi192EEEEEELi192ENS_10bfloat16_tEfNS_4arch4Sm80ELb1ELb0ELb1ELb1ELb0ELb1ELb1ELb0EEENS1_21CollectiveEpilogueFwdINS6_IJS8_SA_S9_EEENS6_IJNS7_ILi1EEESI_SI_EEESC_SE_Li256ELb1ELb1ELb0ELb0EEENS1_19SingleTileSchedulerILb1ELb0ELb1ELi128EEEEEEEEEvNT_6ParamsE --------------------------
	.section	.nv.shared._ZN7cutlass13device_kernelIN5flash19enable_sm80_to_sm89INS1_16FlashAttnFwdSm80INS1_25CollectiveMainloopFwdSm80ILi8ELi1ELb0EN4cute5tupleIJNS5_1CILi128EEENS7_ILi64EEENS7_ILi192EEEEEELi192ENS_10bfloat16_tEfNS_4arch4Sm80ELb1ELb0ELb1ELb1ELb0ELb1ELb1ELb0EEENS1_21CollectiveEpilogueFwdINS6_IJS8_SA_S9_EEENS6_IJNS7_ILi1EEESI_SI_EEESC_SE_Li256ELb1ELb1ELb0ELb0EEENS1_19SingleTileSchedulerILb1ELb0ELb1ELi128EEEEEEEEEvNT_6ParamsE,"aw",@nobits
	.sectionflags	@""
	.align	16


//--------------------- .nv.shared._ZN7cutlass13device_kernelIN5flash19enable_sm80_to_sm89INS1_16FlashAttnFwdSm80INS1_25CollectiveMainloopFwdSm80ILi8ELi2ELb1EN4cute5tupleIJNS5_1CILi128EEENS7_ILi96EEENS7_ILi192EEEEEELi192ENS_10bfloat16_tEfNS_4arch4Sm80ELb0ELb0ELb1ELb0ELb0ELb0ELb1ELb0EEENS1_21CollectiveEpilogueFwdINS6_IJS8_SA_S9_EEENS6_IJNS7_ILi1EEESI_SI_EEESC_SE_Li256ELb0ELb1ELb0ELb0EEENS1_19SingleTileSchedulerILb0ELb0ELb1ELi128EEEEEEEEEvNT_6ParamsE --------------------------
	.section	.nv.shared._ZN7cutlass13device_kernelIN5flash19enable_sm80_to_sm89INS1_16FlashAttnFwdSm80INS1_25CollectiveMainloopFwdSm80ILi8ELi2ELb1EN4cute5tupleIJNS5_1CILi128EEENS7_ILi96EEENS7_ILi192EEEEEELi192ENS_10bfloat16_tEfNS_4arch4Sm80ELb0ELb0ELb1ELb0ELb0ELb0ELb1ELb0EEENS1_21CollectiveEpilogueFwdINS6_IJS8_SA_S9_EEENS6_IJNS7_ILi1EEESI_SI_EEESC_SE_Li256ELb0ELb1ELb0ELb0EEENS1_19SingleTileSchedulerILb0ELb0ELb1ELi128EEEEEEEEEvNT_6ParamsE,"aw",@nobits
	.sectionflags	@""
	.align	16


//--------------------- .nv.shared._ZN7cutlass13device_kernelIN5flash19enable_sm80_to_sm89INS1_16FlashAttnFwdSm80INS1_25CollectiveMainloopFwdSm80ILi8ELi2ELb1EN4cute5tupleIJNS5_1CILi128EEENS7_ILi96EEENS7_ILi192EEEEEELi192ENS_10bfloat16_tEfNS_4arch4Sm80ELb0ELb0ELb1ELb1ELb0ELb0ELb1ELb0EEENS1_21CollectiveEpilogueFwdINS6_IJS8_SA_S9_EEENS6_IJNS7_ILi1EEESI_SI_EEESC_SE_Li256ELb1ELb1ELb0ELb0EEENS1_19SingleTileSchedulerILb1ELb0ELb1ELi128EEEEEEEEEvNT_6ParamsE --------------------------
	.section	.nv.shared._ZN7cutlass13device_kernelIN5flash19enable_sm80_to_sm89INS1_16FlashAttnFwdSm80INS1_25CollectiveMainloopFwdSm80ILi8ELi2ELb1EN4cute5tupleIJNS5_1CILi128EEENS7_ILi96EEENS7_ILi192EEEEEELi192ENS_10bfloat16_tEfNS_4arch4Sm80ELb0ELb0ELb1ELb1ELb0ELb0ELb1ELb0EEENS1_21CollectiveEpilogueFwdINS6_IJS8_SA_S9_EEENS6_IJNS7_ILi1EEESI_SI_EEESC_SE_Li256ELb1ELb1ELb0ELb0EEENS1_19SingleTileSchedulerILb1ELb0ELb1ELi128EEEEEEEEEvNT_6ParamsE,"aw",@nobits
	.sectionflags	@""
	.align	16


//--------------------- .nv.shared._ZN7cutlass13device_kernelIN5flash19enable_sm80_to_sm89INS1_16FlashAttnFwdSm80INS1_25CollectiveMainloopFwdSm80ILi8ELi2ELb0EN4cute5tupleIJNS5_1CILi128EEENS7_ILi64EEENS7_ILi192EEEEEELi192ENS_10bfloat16_tEfNS_4arch4Sm80ELb0ELb0ELb1ELb1ELb0ELb1ELb1ELb0EEENS1_21CollectiveEpilogueFwdINS6_IJS8_SA_S9_EEENS6_IJNS7_ILi1EEESI_SI_EEESC_SE_Li256ELb1ELb1ELb0ELb0EEENS1_19SingleTileSchedulerILb1ELb0ELb1ELi128EEEEEEEEEvNT_6ParamsE --------------------------
	.section	.nv.shared._ZN7cutlass13device_kernelIN5flash19enable_sm80_to_sm89INS1_16FlashAttnFwdSm80INS1_25CollectiveMainloopFwdSm80ILi8ELi2ELb0EN4cute5tupleIJNS5_1CILi128EEENS7_ILi64EEENS7_ILi192EEEEEELi192ENS_10bfloat16_tEfNS_4arch4Sm80ELb0ELb0ELb1ELb1ELb0ELb1ELb1ELb0EEENS1_21CollectiveEpilogueFwdINS6_IJS8_SA_S9_EEENS6_IJNS7_ILi1EEESI_SI_EEESC_SE_Li256ELb1ELb1ELb0ELb0EEENS1_19SingleTileSchedulerILb1ELb0ELb1ELi128EEEEEEEEEvNT_6ParamsE,"aw",@nobits
	.sectionflags	@""
	.align	16


//--------------------- .nv.shared._ZN7cutlass13device_kernelIN5flash19enable_sm80_to_sm89INS1_16FlashAttnFwdSm80INS1_25CollectiveMainloopFwdSm80ILi8ELi2ELb0EN4cute5tupleIJNS5_1CILi128EEENS7_ILi64EEENS7_ILi192EEEEEELi192ENS_10bfloat16_tEfNS_4arch4Sm80ELb0ELb1ELb1ELb0ELb0ELb0ELb1ELb0EEENS1_21CollectiveEpilogueFwdINS6_IJS8_SA_S9_EEENS6_IJNS7_ILi1EEESI_SI_EEESC_SE_Li256ELb0ELb1ELb0ELb0EEENS1_19SingleTileSchedulerILb0ELb0ELb1ELi128EEEEEEEEEvNT_6ParamsE --------------------------
	.section	.nv.shared._ZN7cutlass13device_kernelIN5flash19enable_sm80_to_sm89INS1_16FlashAttnFwdSm80INS1_25CollectiveMainloopFwdSm80ILi8ELi2ELb0EN4cute5tupleIJNS5_1CILi128EEENS7_ILi64EEENS7_ILi192EEEEEELi192ENS_10bfloat16_tEfNS_4arch4Sm80ELb0ELb1ELb1ELb0ELb0ELb0ELb1ELb0EEENS1_21CollectiveEpilogueFwdINS6_IJS8_SA_S9_EEENS6_IJNS7_ILi1EEESI_SI_EEESC_SE_Li256ELb0ELb1ELb0ELb0EEENS1_19SingleTileSchedulerILb0ELb0ELb1ELi128EEEEEEEEEvNT_6ParamsE,"aw",@nobits
	.sectionflags	@""
	.align	16


//--------------------- .nv.shared._ZN7cutlass13device_kernelIN5flash19enable_sm80_to_sm89INS1_16FlashAttnFwdSm80INS1_25CollectiveMainloopFwdSm80ILi8ELi2ELb0EN4cute5tupleIJNS5_1CILi128EEENS7_ILi64EEENS7_ILi192EEEEEELi192ENS_10bfloat16_tEfNS_4arch4Sm80ELb0ELb1ELb1ELb1ELb0ELb0ELb1ELb0EEENS1_21CollectiveEpilogueFwdINS6_IJS8_SA_S9_EEENS6_IJNS7_ILi1EEESI_SI_EEESC_SE_Li256ELb1ELb1ELb0ELb0EEENS1_19SingleTileSchedulerILb1ELb0ELb1ELi128EEEEEEEEEvNT_6ParamsE --------------------------
	.section	.nv.shared._ZN7cutlass13device_kernelIN5flash19enable_sm80_to_sm89INS1_16FlashAttnFwdSm80INS1_25CollectiveMainloopFwdSm80ILi8ELi2ELb0EN4cute5tupleIJNS5_1CILi128EEENS7_ILi64EEENS7_ILi192EEEEEELi192ENS_10bfloat16_tEfNS_4arch4Sm80ELb0ELb1ELb1ELb1ELb0ELb0ELb1ELb0EEENS1_21CollectiveEpilogueFwdINS6_IJS8_SA_S9_EEENS6_IJNS7_ILi1EEESI_SI_EEESC_SE_Li256ELb1ELb1ELb0ELb0EEENS1_19SingleTileSchedulerILb1ELb0ELb1ELi128EEEEEEEEEvNT_6ParamsE,"aw",@nobits
	.sectionflags	@""
	.align	16


//--------------------- .nv.shared._ZN7cutlass13device_kernelIN5flash19enable_sm80_to_sm89INS1_16FlashAttnFwdSm80INS1_25CollectiveMainloopFwdSm80ILi8ELi2ELb0EN4cute5tupleIJNS5_1CILi128EEENS7_ILi64EEENS7_ILi192EEEEEELi192ENS_10bfloat16_tEfNS_4arch4Sm80ELb0ELb1ELb1ELb1ELb0ELb1ELb1ELb0EEENS1_21CollectiveEpilogueFwdINS6_IJS8_SA_S9_EEENS6_IJNS7_ILi1EEESI_SI_EEESC_SE_Li256ELb1ELb1ELb0ELb0EEENS1_19SingleTileSchedulerILb1ELb0ELb1ELi128EEEEEEEEEvNT_6ParamsE --------------------------
	.section	.nv.shared._ZN7cutlass13device_kernelIN5flash19enable_sm80_to_sm89INS1_16FlashAttnFwdSm80INS1_25CollectiveMainloopFwdSm80ILi8ELi2ELb0EN4cute5tupleIJNS5_1CILi128EEENS7_ILi64EEENS7_ILi192EEEEEELi192ENS_10bfloat16_tEfNS_4arch4Sm80ELb0ELb1ELb1ELb1ELb0ELb1ELb1ELb0EEENS1_21CollectiveEpilogueFwdINS6_IJS8_SA_S9_EEENS6_IJNS7_ILi1EEESI_SI_EEESC_SE_Li256ELb1ELb1ELb0ELb0EEENS1_19SingleTileSchedulerILb1ELb0ELb1ELi128EEEEEEEEEvNT_6ParamsE,"aw",@nobits
	.sectionflags	@""
	.align	16


//--------------------- .nv.shared._ZN7cutlass13device_kernelIN5flash19enable_sm80_to_sm89INS1_16FlashAttnFwdSm80INS1_25CollectiveMainloopFwdSm80ILi8ELi2ELb1EN4cute5tupleIJNS5_1CILi128EEENS7_ILi96EEENS7_ILi192EEEEEELi192ENS_10bfloat16_tEfNS_4arch4Sm80ELb1ELb0ELb1ELb0ELb0ELb0ELb1ELb0EEENS1_21CollectiveEpilogueFwdINS6_IJS8_SA_S9_EEENS6_IJNS7_ILi1EEESI_SI_EEESC_SE_Li256ELb0ELb1ELb0ELb0EEENS1_30DynamicPersistentTileSchedulerILi256ELi256ELb0ELb1ELb0EEEEEEEEEvNT_6ParamsE --------------------------
	.section	.nv.shared._ZN7cutlass13device_kernelIN5flash19enable_sm80_to_sm89INS1_16FlashAttnFwdSm80INS1_25CollectiveMainloopFwdSm80ILi8ELi2ELb1EN4cute5tupleIJNS5_1CILi128EEENS7_ILi96EEENS7_ILi192EEEEEELi192ENS_10bfloat16_tEfNS_4arch4Sm80ELb1ELb0ELb1ELb0ELb0ELb0ELb1ELb0EEENS1_21CollectiveEpilogueFwdINS6_IJS8_SA_S9_EEENS6_IJNS7_ILi1EEESI_SI_EEESC_SE_Li256ELb0ELb1ELb0ELb0EEENS1_30DynamicPersistentTileSchedulerILi256ELi256ELb0ELb1ELb0EEEEEEEEEvNT_6ParamsE,"aw",@nobits
	.sectionflags	@""
	.align	16


//--------------------- .nv.shared._ZN7cutlass13device_kernelIN5flash19enable_sm80_to_sm89INS1_16FlashAttnFwdSm80INS1_25CollectiveMainloopFwdSm80ILi8ELi2ELb1EN4cute5tupleIJNS5_1CILi128EEENS7_ILi96EEENS7_ILi192EEEEEELi192ENS_10bfloat16_tEfNS_4arch4Sm80ELb1ELb0ELb1ELb1ELb0ELb0ELb1ELb0EEENS1_21CollectiveEpilogueFwdINS6_IJS8_SA_S9_EEENS6_IJNS7_ILi1EEESI_SI_EEESC_SE_Li256ELb1ELb1ELb0ELb0EEENS1_19SingleTileSchedulerILb1ELb0ELb1ELi128EEEEEEEEEvNT_6ParamsE --------------------------
	.section	.nv.shared._ZN7cutlass13device_kernelIN5flash19enable_sm80_to_sm89INS1_16FlashAttnFwdSm80INS1_25CollectiveMainloopFwdSm80ILi8ELi2ELb1EN4cute5tupleIJNS5_1CILi128EEENS7_ILi96EEENS7_ILi192EEEEEELi192ENS_10bfloat16_tEfNS_4arch4Sm80ELb1ELb0ELb1ELb1ELb0ELb0ELb1ELb0EEENS1_21CollectiveEpilogueFwdINS6_IJS8_SA_S9_EEENS6_IJNS7_ILi1EEESI_SI_EEESC_SE_Li256ELb1ELb1ELb0ELb0EEENS1_19SingleTileSchedulerILb1ELb0ELb1ELi128EEEEEEEEEvNT_6ParamsE,"aw",@nobits
	.sectionflags	@""
	.align	16


//--------------------- .nv.shared._ZN7cutlass13device_kernelIN5flash19enable_sm80_to_sm89INS1_16FlashAttnFwdSm80INS1_25CollectiveMainloopFwdSm80ILi8ELi2ELb0EN4cute5tupleIJNS5_1CILi128EEENS7_ILi64EEENS7_ILi192EEEEEELi192ENS_10bfloat16_tEfNS_4arch4Sm80ELb1ELb0ELb1ELb1ELb0ELb1ELb1ELb0EEENS1_21CollectiveEpilogueFwdINS6_IJS8_SA_S9_EEENS6_IJNS7_ILi1EEESI_SI_EEESC_SE_Li256ELb1ELb1ELb0ELb0EEENS1_19SingleTileSchedulerILb1ELb0ELb1ELi128EEEEEEEEEvNT_6ParamsE --------------------------
	.section	.nv.shared._ZN7cutlass13device_kernelIN5flash19enable_sm80_to_sm89INS1_16FlashAttnFwdSm80INS1_25CollectiveMainloopFwdSm80ILi8ELi2ELb0EN4cute5tupleIJNS5_1CILi128EEENS7_ILi64EEENS7_ILi192EEEEEELi192ENS_10bfloat16_tEfNS_4arch4Sm80ELb1ELb0ELb1ELb1ELb0ELb1ELb1ELb0EEENS1_21CollectiveEpilogueFwdINS6_IJS8_SA_S9_EEENS6_IJNS7_ILi1EEESI_SI_EEESC_SE_Li256ELb1ELb1ELb0ELb0EEENS1_19SingleTileSchedulerILb1ELb0ELb1ELi128EEEEEEEEEvNT_6ParamsE,"aw",@nobits
	.sectionflags	@""
	.align	16


//--------------------- .nv.shared._ZN7cutlass13device_kernelIN5flash19enable_sm80_to_sm89INS1_16FlashAttnFwdSm80INS1_25CollectiveMainloopFwdSm80ILi8ELi1ELb1EN4cute5tupleIJNS5_1CILi128EEENS7_ILi96EEENS7_ILi192EEEEEELi192ENS_10bfloat16_tEfNS_4arch4Sm80ELb0ELb0ELb0ELb0ELb0ELb0ELb1ELb0EEENS1_21CollectiveEpilogueFwdINS6_IJS8_SA_S9_EEENS6_IJNS7_ILi1EEESI_SI_EEESC_SE_Li256ELb0ELb1ELb0ELb0EEENS1_19SingleTileSchedulerILb0ELb0ELb1ELi128EEEEEEEEEvNT_6ParamsE --------------------------
	.section	.nv.shared._ZN7cutlass13device_kernelIN5flash19enable_sm80_to_sm89INS1_16FlashAttnFwdSm80INS1_25CollectiveMainloopFwdSm80ILi8ELi1ELb1EN4cute5tupleIJNS5_1CILi128EEENS7_ILi96EEENS7_ILi192EEEEEELi192ENS_10bfloat16_tEfNS_4arch4Sm80ELb0ELb0ELb0ELb0ELb0ELb0ELb1ELb0EEENS1_21CollectiveEpilogueFwdINS6_IJS8_SA_S9_EEENS6_IJNS7_ILi1EEESI_SI_EEESC_SE_Li256ELb0ELb1ELb0ELb0EEENS1_19SingleTileSchedulerILb0ELb0ELb1ELi128EEEEEEEEEvNT_6ParamsE,"aw",@nobits
	.sectionflags	@""
	.align	16


//--------------------- .nv.shared._ZN7cutlass13device_kernelIN5flash19enable_sm80_to_sm89INS1_16FlashAttnFwdSm80INS1_25CollectiveMainloopFwdSm80ILi8ELi1ELb1EN4cute5tupleIJNS5_1CILi128EEENS7_ILi96EEENS7_ILi192EEEEEELi192ENS_10bfloat16_tEfNS_4arch4Sm80ELb0ELb0ELb0ELb1ELb0ELb0ELb1ELb0EEENS1_21CollectiveEpilogueFwdINS6_IJS8_SA_S9_EEENS6_IJNS7_ILi1EEESI_SI_EEESC_SE_Li256ELb1ELb1ELb0ELb0EEENS1_19SingleTileSchedulerILb1ELb0ELb1ELi128EEEEEEEEEvNT_6ParamsE --------------------------
	.section	.nv.shared._ZN7cutlass13device_kernelIN5flash19enable_sm80_to_sm89INS1_16FlashAttnFwdSm80INS1_25CollectiveMainloopFwdSm80ILi8ELi1ELb1EN4cute5tupleIJNS5_1CILi128EEENS7_ILi96EEENS7_ILi192EEEEEELi192ENS_10bfloat16_tEfNS_4arch4Sm80ELb0ELb0ELb0ELb1ELb0ELb0ELb1ELb0EEENS1_21CollectiveEpilogueFwdINS6_IJS8_SA_S9_EEENS6_IJNS7_ILi1EEESI_SI_EEESC_SE_Li256ELb1ELb1ELb0ELb0EEENS1_19SingleTileSchedulerILb1ELb0ELb1ELi128EEEEEEEEEvNT_6ParamsE,"aw",@nobits
	.sectionflags	@""
	.align	16


//--------------------- .nv.shared._ZN7cutlass13device_kernelIN5flash19enable_sm80_to_sm89INS1_16FlashAttnFwdSm80INS1_25CollectiveMainloopFwdSm80ILi8ELi1ELb0EN4cute5tupleIJNS5_1CILi128EEENS7_ILi64EEENS7_ILi192EEEEEELi192ENS_10bfloat16_tEfNS_4arch4Sm80ELb0ELb0ELb0ELb1ELb0ELb1ELb1ELb0EEENS1_21CollectiveEpilogueFwdINS6_IJS8_SA_S9_EEENS6_IJNS7_ILi1EEESI_SI_EEESC_SE_Li256ELb1ELb1ELb0ELb0EEENS1_19SingleTileSchedulerILb1ELb0ELb1ELi128EEEEEEEEEvNT_6ParamsE --------------------------
	.section	.nv.shared._ZN7cutlass13device_kernelIN5flash19enable_sm80_to_sm89INS1_16FlashAttnFwdSm80INS1_25CollectiveMainloopFwdSm80ILi8ELi1ELb0EN4cute5tupleIJNS5_1CILi128EEENS7_ILi64EEENS7_ILi192EEEEEELi192ENS_10bfloat16_tEfNS_4arch4Sm80ELb0ELb0ELb0ELb1ELb0ELb1ELb1ELb0EEENS1_21CollectiveEpilogueFwdINS6_IJS8_SA_S9_EEENS6_IJNS7_ILi1EEESI_SI_EEESC_SE_Li256ELb1ELb1ELb0ELb0EEENS1_19SingleTileSchedulerILb1ELb0ELb1ELi128EEEEEEEEEvNT_6ParamsE,"aw",@nobits
	.sectionflags	@""
	.align	16


//--------------------- .nv.shared._ZN7cutlass13device_kernelIN5flash19enable_sm80_to_sm89INS1_16FlashAttnFwdSm80INS1_25CollectiveMainloopFwdSm80ILi8ELi1ELb0EN4cute5tupleIJNS5_1CILi128EEENS7_ILi64EEENS7_ILi192EEEEEELi192ENS_10bfloat16_tEfNS_4arch4Sm80ELb0ELb1ELb0ELb0ELb0ELb0ELb1ELb0EEENS1_21CollectiveEpilogueFwdINS6_IJS8_SA_S9_EEENS6_IJNS7_ILi1EEESI_SI_EEESC_SE_Li256ELb0ELb1ELb0ELb0EEENS1_19SingleTileSchedulerILb0ELb0ELb1ELi128EEEEEEEEEvNT_6ParamsE --------------------------
	.section	.nv.shared._ZN7cutlass13device_kernelIN5flash19enable_sm80_to_sm89INS1_16FlashAttnFwdSm80INS1_25CollectiveMainloopFwdSm80ILi8ELi1ELb0EN4cute5tupleIJNS5_1CILi128EEENS7_ILi64EEENS7_ILi192EEEEEELi192ENS_10bfloat16_tEfNS_4arch4Sm80ELb0ELb1ELb0ELb0ELb0ELb0ELb1ELb0EEENS1_21CollectiveEpilogueFwdINS6_IJS8_SA_S9_EEENS6_IJNS7_ILi1EEESI_SI_EEESC_SE_Li256ELb0ELb1ELb0ELb0EEENS1_19SingleTileSchedulerILb0ELb0ELb1ELi128EEEEEEEEEvNT_6ParamsE,"aw",@nobits
	.sectionflags	@""
	.align	16


//--------------------- .nv.shared._ZN7cutlass13device_kernelIN5flash19enable_sm80_to_sm89INS1_16FlashAttnFwdSm80INS1_25CollectiveMainloopFwdSm80ILi8ELi1ELb0EN4cute5tupleIJNS5_1CILi128EEENS7_ILi64EEENS7_ILi192EEEEEELi192ENS_10bfloat16_tEfNS_4arch4Sm80ELb0ELb1ELb0ELb1ELb0ELb0ELb1ELb0EEENS1_21CollectiveEpilogueFwdINS6_IJS8_SA_S9_EEENS6_IJNS7_ILi1EEESI_SI_EEESC_SE_Li256ELb1ELb1ELb0ELb0EEENS1_19SingleTileSchedulerILb1ELb0ELb1ELi128EEEEEEEEEvNT_6ParamsE --------------------------
	.section	.nv.shared._ZN7cutlass13device_kernelIN5flash19enable_sm80_to_sm89INS1_16FlashAttnFwdSm80INS1_25CollectiveMainloopFwdSm80ILi8ELi1ELb0EN4cute5tupleIJNS5_1CILi128EEENS7_ILi64EEENS7_ILi192EEEEEELi192ENS_10bfloat16_tEfNS_4arch4Sm80ELb0ELb1ELb0ELb1ELb0ELb0ELb1ELb0EEENS1_21CollectiveEpilogueFwdINS6_IJS8_SA_S9_EEENS6_IJNS7_ILi1EEESI_SI_EEESC_SE_Li256ELb1ELb1ELb0ELb0EEENS1_19SingleTileSchedulerILb1ELb0ELb1ELi128EEEEEEEEEvNT_6ParamsE,"aw",@nobits
	.sectionflags	@""
	.align	16


//--------------------- .nv.shared._ZN7cutlass13device_kernelIN5flash19enable_sm80_to_sm89INS1_16FlashAttnFwdSm80INS1_25CollectiveMainloopFwdSm80ILi8ELi1ELb0EN4cute5tupleIJNS5_1CILi128EEENS7_ILi64EEENS7_ILi192EEEEEELi192ENS_10bfloat16_tEfNS_4arch4Sm80ELb0ELb1ELb0ELb1ELb0ELb1ELb1ELb0EEENS1_21CollectiveEpilogueFwdINS6_IJS8_SA_S9_EEENS6_IJNS7_ILi1EEESI_SI_EEESC_SE_Li256ELb1ELb1ELb0ELb0EEENS1_19SingleTileSchedulerILb1ELb0ELb1ELi128EEEEEEEEEvNT_6ParamsE --------------------------
	.section	.nv.shared._ZN7cutlass13device_kernelIN5flash19enable_sm80_to_sm89INS1_16FlashAttnFwdSm80INS1_25CollectiveMainloopFwdSm80ILi8ELi1ELb0EN4cute5tupleIJNS5_1CILi128EEENS7_ILi64EEENS7_ILi192EEEEEELi192ENS_10bfloat16_tEfNS_4arch4Sm80ELb0ELb1ELb0ELb1ELb0ELb1ELb1ELb0EEENS1_21CollectiveEpilogueFwdINS6_IJS8_SA_S9_EEENS6_IJNS7_ILi1EEESI_SI_EEESC_SE_Li256ELb1ELb1ELb0ELb0EEENS1_19SingleTileSchedulerILb1ELb0ELb1ELi128EEEEEEEEEvNT_6ParamsE,"aw",@nobits
	.sectionflags	@""
	.align	16


//--------------------- .nv.shared._ZN7cutlass13device_kernelIN5flash19enable_sm80_to_sm89INS1_16FlashAttnFwdSm80INS1_25CollectiveMainloopFwdSm80ILi8ELi1ELb1EN4cute5tupleIJNS5_1CILi128EEENS7_ILi96EEENS7_ILi192EEEEEELi192ENS_10bfloat16_tEfNS_4arch4Sm80ELb1ELb0ELb0ELb0ELb0ELb0ELb1ELb0EEENS1_21CollectiveEpilogueFwdINS6_IJS8_SA_S9_EEENS6_IJNS7_ILi1EEESI_SI_EEESC_SE_Li256ELb0ELb1ELb0ELb0EEENS1_30DynamicPersistentTileSchedulerILi256ELi256ELb0ELb1ELb0EEEEEEEEEvNT_6ParamsE --------------------------
	.section	.nv.shared._ZN7cutlass13device_kernelIN5flash19enable_sm80_to_sm89INS1_16FlashAttnFwdSm80INS1_25CollectiveMainloopFwdSm80ILi8ELi1ELb1EN4cute5tupleIJNS5_1CILi128EEENS7_ILi96EEENS7_ILi192EEEEEELi192ENS_10bfloat16_tEfNS_4arch4Sm80ELb1ELb0ELb0ELb0ELb0ELb0ELb1ELb0EEENS1_21CollectiveEpilogueFwdINS6_IJS8_SA_S9_EEENS6_IJNS7_ILi1EEESI_SI_EEESC_SE_Li256ELb0ELb1ELb0ELb0EEENS1_30DynamicPersistentTileSchedulerILi256ELi256ELb0ELb1ELb0EEEEEEEEEvNT_6ParamsE,"aw",@nobits
	.sectionflags	@""
	.align	16


//--------------------- .nv.shared._ZN7cutlass13device_kernelIN5flash19enable_sm80_to_sm89INS1_16FlashAttnFwdSm80INS1_25CollectiveMainloopFwdSm80ILi8ELi1ELb1EN4cute5tupleIJNS5_1CILi128EEENS7_ILi96EEENS7_ILi192EEEEEELi192ENS_10bfloat16_tEfNS_4arch4Sm80ELb1ELb0ELb0ELb1ELb0ELb0ELb1ELb0EEENS1_21CollectiveEpilogueFwdINS6_IJS8_SA_S9_EEENS6_IJNS7_ILi1EEESI_SI_EEESC_SE_Li256ELb1ELb1ELb0ELb0EEENS1_19SingleTileSchedulerILb1ELb0ELb1ELi128EEEEEEEEEvNT_6ParamsE --------------------------
	.section	.nv.shared._ZN7cutlass13device_kernelIN5flash19enable_sm80_to_sm89INS1_16FlashAttnFwdSm80INS1_25CollectiveMainloopFwdSm80ILi8ELi1ELb1EN4cute5tupleIJNS5_1CILi128EEENS7_ILi96EEENS7_ILi192EEEEEELi192ENS_10bfloat16_tEfNS_4arch4Sm80ELb1ELb0ELb0ELb1ELb0ELb0ELb1ELb0EEENS1_21CollectiveEpilogueFwdINS6_IJS8_SA_S9_EEENS6_IJNS7_ILi1EEESI_SI_EEESC_SE_Li256ELb1ELb1ELb0ELb0EEENS1_19SingleTileSchedulerILb1ELb0ELb1ELi128EEEEEEEEEvNT_6ParamsE,"aw",@nobits
	.sectionflags	@""
	.align	16


//--------------------- .nv.shared._ZN7cutlass13device_kernelIN5flash19enable_sm80_to_sm89INS1_16FlashAttnFwdSm80INS1_25CollectiveMainloopFwdSm80ILi8ELi1ELb0EN4cute5tupleIJNS5_1CILi128EEENS7_ILi64EEENS7_ILi192EEEEEELi192ENS_10bfloat16_tEfNS_4arch4Sm80ELb1ELb0ELb0ELb1ELb0ELb1ELb1ELb0EEENS1_21CollectiveEpilogueFwdINS6_IJS8_SA_S9_EEENS6_IJNS7_ILi1EEESI_SI_EEESC_SE_Li256ELb1ELb1ELb0ELb0EEENS1_19SingleTileSchedulerILb1ELb0ELb1ELi128EEEEEEEEEvNT_6ParamsE --------------------------
	.section	.nv.shared._ZN7cutlass13device_kernelIN5flash19enable_sm80_to_sm89INS1_16FlashAttnFwdSm80INS1_25CollectiveMainloopFwdSm80ILi8ELi1ELb0EN4cute5tupleIJNS5_1CILi128EEENS7_ILi64EEENS7_ILi192EEEEEELi192ENS_10bfloat16_tEfNS_4arch4Sm80ELb1ELb0ELb0ELb1ELb0ELb1ELb1ELb0EEENS1_21CollectiveEpilogueFwdINS6_IJS8_SA_S9_EEENS6_IJNS7_ILi1EEESI_SI_EEESC_SE_Li256ELb1ELb1ELb0ELb0EEENS1_19SingleTileSchedulerILb1ELb0ELb1ELi128EEEEEEEEEvNT_6ParamsE,"aw",@nobits
	.sectionflags	@""
	.align	16


//--------------------- .nv.shared._ZN7cutlass13device_kernelIN5flash19enable_sm80_to_sm89INS1_16FlashAttnFwdSm80INS1_25CollectiveMainloopFwdSm80ILi8ELi2ELb1EN4cute5tupleIJNS5_1CILi128EEENS7_ILi96EEENS7_ILi192EEEEEELi192ENS_10bfloat16_tEfNS_4arch4Sm80ELb0ELb0ELb0ELb0ELb0ELb0ELb1ELb0EEENS1_21CollectiveEpilogueFwdINS6_IJS8_SA_S9_EEENS6_IJNS7_ILi1EEESI_SI_EEESC_SE_Li256ELb0ELb1ELb0ELb0EEENS1_19SingleTileSchedulerILb0ELb0ELb1ELi128EEEEEEEEEvNT_6ParamsE --------------------------
	.section	.nv.shared._ZN7cutlass13device_kernelIN5flash19enable_sm80_to_sm89INS1_16FlashAttnFwdSm80INS1_25CollectiveMainloopFwdSm80ILi8ELi2ELb1EN4cute5tupleIJNS5_1CILi128EEENS7_ILi96EEENS7_ILi192EEEEEELi192ENS_10bfloat16_tEfNS_4arch4Sm80ELb0ELb0ELb0ELb0ELb0ELb0ELb1ELb0EEENS1_21CollectiveEpilogueFwdINS6_IJS8_SA_S9_EEENS6_IJNS7_ILi1EEESI_SI_EEESC_SE_Li256ELb0ELb1ELb0ELb0EEENS1_19SingleTileSchedulerILb0ELb0ELb1ELi128EEEEEEEEEvNT_6ParamsE,"aw",@nobits
	.sectionflags	@""
	.align	16


//--------------------- .nv.shared._ZN7cutlass13device_kernelIN5flash19enable_sm80_to_sm89INS1_16FlashAttnFwdSm80INS1_25CollectiveMainloopFwdSm80ILi8ELi2ELb1EN4cute5tupleIJNS5_1CILi128EEENS7_ILi96EEENS7_ILi192EEEEEELi192ENS_10bfloat16_tEfNS_4arch4Sm80ELb0ELb0ELb0ELb1ELb0ELb0ELb1ELb0EEENS1_21CollectiveEpilogueFwdINS6_IJS8_SA_S9_EEENS6_IJNS7_ILi1EEESI_SI_EEESC_SE_Li256ELb1ELb1ELb0ELb0EEENS1_19SingleTileSchedulerILb1ELb0ELb1ELi128EEEEEEEEEvNT_6ParamsE --------------------------
	.section	.nv.shared._ZN7cutlass13device_kernelIN5flash19enable_sm80_to_sm89INS1_16FlashAttnFwdSm80INS1_25CollectiveMainloopFwdSm80ILi8ELi2ELb1EN4cute5tupleIJNS5_1CILi128EEENS7_ILi96EEENS7_ILi192EEEEEELi192ENS_10bfloat16_tEfNS_4arch4Sm80ELb0ELb0ELb0ELb1ELb0ELb0ELb1ELb0EEENS1_21CollectiveEpilogueFwdINS6_IJS8_SA_S9_EEENS6_IJNS7_ILi1EEESI_SI_EEESC_SE_Li256ELb1ELb1ELb0ELb0EEENS1_19SingleTileSchedulerILb1ELb0ELb1ELi128EEEEEEEEEvNT_6ParamsE,"aw",@nobits
	.sectionflags	@""
	.align	16


//--------------------- .nv.shared._ZN7cutlass13device_kernelIN5flash19enable_sm80_to_sm89INS1_16FlashAttnFwdSm80INS1_25CollectiveMainloopFwdSm80ILi8ELi2ELb0EN4cute5tupleIJNS5_1CILi128EEENS7_ILi64EEENS7_ILi192EEEEEELi192ENS_10bfloat16_tEfNS_4arch4Sm80ELb0ELb0ELb0ELb1ELb0ELb1ELb1ELb0EEENS1_21CollectiveEpilogueFwdINS6_IJS8_SA_S9_EEENS6_IJNS7_ILi1EEESI_SI_EEESC_SE_Li256ELb1ELb1ELb0ELb0EEENS1_19SingleTileSchedulerILb1ELb0ELb1ELi128EEEEEEEEEvNT_6ParamsE --------------------------
	.section	.nv.shared._ZN7cutlass13device_kernelIN5flash19enable_sm80_to_sm89INS1_16FlashAttnFwdSm80INS1_25CollectiveMainloopFwdSm80ILi8ELi2ELb0EN4cute5tupleIJNS5_1CILi128EEENS7_ILi64EEENS7_ILi192EEEEEELi192ENS_10bfloat16_tEfNS_4arch4Sm80ELb0ELb0ELb0ELb1ELb0ELb1ELb1ELb0EEENS1_21CollectiveEpilogueFwdINS6_IJS8_SA_S9_EEENS6_IJNS7_ILi1EEESI_SI_EEESC_SE_Li256ELb1ELb1ELb0ELb0EEENS1_19SingleTileSchedulerILb1ELb0ELb1ELi128EEEEEEEEEvNT_6ParamsE,"aw",@nobits
	.sectionflags	@""
	.align	16


//--------------------- .nv.shared._ZN7cutlass13device_kernelIN5flash19enable_sm80_to_sm89INS1_16FlashAttnFwdSm80INS1_25CollectiveMainloopFwdSm80ILi8ELi2ELb0EN4cute5tupleIJNS5_1CILi128EEENS7_ILi64EEENS7_ILi192EEEEEELi192ENS_10bfloat16_tEfNS_4arch4Sm80ELb0ELb1ELb0ELb0ELb0ELb0ELb1ELb0EEENS1_21CollectiveEpilogueFwdINS6_IJS8_SA_S9_EEENS6_IJNS7_ILi1EEESI_SI_EEESC_SE_Li256ELb0ELb1ELb0ELb0EEENS1_19SingleTileSchedulerILb0ELb0ELb1ELi128EEEEEEEEEvNT_6ParamsE --------------------------
	.section	.nv.shared._ZN7cutlass13device_kernelIN5flash19enable_sm80_to_sm89INS1_16FlashAttnFwdSm80INS1_25CollectiveMainloopFwdSm80ILi8ELi2ELb0EN4cute5tupleIJNS5_1CILi128EEENS7_ILi64EEENS7_ILi192EEEEEELi192ENS_10bfloat16_tEfNS_4arch4Sm80ELb0ELb1ELb0ELb0ELb0ELb0ELb1ELb0EEENS1_21CollectiveEpilogueFwdINS6_IJS8_SA_S9_EEENS6_IJNS7_ILi1EEESI_SI_EEESC_SE_Li256ELb0ELb1ELb0ELb0EEENS1_19SingleTileSchedulerILb0ELb0ELb1ELi128EEEEEEEEEvNT_6ParamsE,"aw",@nobits
	.sectionflags	@""
	.align	16


//--------------------- .nv.shared._ZN7cutlass13device_kernelIN5flash19enable_sm80_to_sm89INS1_16FlashAttnFwdSm80INS1_25CollectiveMainloopFwdSm80ILi8ELi2ELb0EN4cute5tupleIJNS5_1CILi128EEENS7_ILi64EEENS7_ILi192EEEEEELi192ENS_10bfloat16_tEfNS_4arch4Sm80ELb0ELb1ELb0ELb1ELb0ELb0ELb1ELb0EEENS1_21CollectiveEpilogueFwdINS6_IJS8_SA_S9_EEENS6_IJNS7_ILi1EEESI_SI_EEESC_SE_Li256ELb1ELb1ELb0ELb0EEENS1_19SingleTileSchedulerILb1ELb0ELb1ELi128EEEEEEEEEvNT_6ParamsE --------------------------
	.section	.nv.shared._ZN7cutlass13device_kernelIN5flash19enable_sm80_to_sm89INS1_16FlashAttnFwdSm80INS1_25CollectiveMainloopFwdSm80ILi8ELi2ELb0EN4cute5tupleIJNS5_1CILi128EEENS7_ILi64EEENS7_ILi192EEEEEELi192ENS_10bfloat16_tEfNS_4arch4Sm80ELb0ELb1ELb0ELb1ELb0ELb0ELb1ELb0EEENS1_21CollectiveEpilogueFwdINS6_IJS8_SA_S9_EEENS6_IJNS7_ILi1EEESI_SI_EEESC_SE_Li256ELb1ELb1ELb0ELb0EEENS1_19SingleTileSchedulerILb1ELb0ELb1ELi128EEEEEEEEEvNT_6ParamsE,"aw",@nobits
	.sectionflags	@""
	.align	16


//--------------------- .nv.shared._ZN7cutlass13device_kernelIN5flash19enable_sm80_to_sm89INS1_16FlashAttnFwdSm80INS1_25CollectiveMainloopFwdSm80ILi8ELi2ELb0EN4cute5tupleIJNS5_1CILi128EEENS7_ILi64EEENS7_ILi192EEEEEELi192ENS_10bfloat16_tEfNS_4arch4Sm80ELb0ELb1ELb0ELb1ELb0ELb1ELb1ELb0EEENS1_21CollectiveEpilogueFwdINS6_IJS8_SA_S9_EEENS6_IJNS7_ILi1EEESI_SI_EEESC_SE_Li256ELb1ELb1ELb0ELb0EEENS1_19SingleTileSchedulerILb1ELb0ELb1ELi128EEEEEEEEEvNT_6ParamsE --------------------------
	.section	.nv.shared._ZN7cutlass13device_kernelIN5flash19enable_sm80_to_sm89INS1_16FlashAttnFwdSm80INS1_25CollectiveMainloopFwdSm80ILi8ELi2ELb0EN4cute5tupleIJNS5_1CILi128EEENS7_ILi64EEENS7_ILi192EEEEEELi192ENS_10bfloat16_tEfNS_4arch4Sm80ELb0ELb1ELb0ELb1ELb0ELb1ELb1ELb0EEENS1_21CollectiveEpilogueFwdINS6_IJS8_SA_S9_EEENS6_IJNS7_ILi1EEESI_SI_EEESC_SE_Li256ELb1ELb1ELb0ELb0EEENS1_19SingleTileSchedulerILb1ELb0ELb1ELi128EEEEEEEEEvNT_6ParamsE,"aw",@nobits
	.sectionflags	@""
	.align	16


//--------------------- .nv.shared._ZN7cutlass13device_kernelIN5flash19enable_sm80_to_sm89INS1_16FlashAttnFwdSm80INS1_25CollectiveMainloopFwdSm80ILi8ELi2ELb1EN4cute5tupleIJNS5_1CILi128EEENS7_ILi96EEENS7_ILi192EEEEEELi192ENS_10bfloat16_tEfNS_4arch4Sm80ELb1ELb0ELb0ELb0ELb0ELb0ELb1ELb0EEENS1_21CollectiveEpilogueFwdINS6_IJS8_SA_S9_EEENS6_IJNS7_ILi1EEESI_SI_EEESC_SE_Li256ELb0ELb1ELb0ELb0EEENS1_30DynamicPersistentTileSchedulerILi256ELi256ELb0ELb1ELb0EEEEEEEEEvNT_6ParamsE --------------------------
	.section	.nv.shared._ZN7cutlass13device_kernelIN5flash19enable_sm80_to_sm89INS1_16FlashAttnFwdSm80INS1_25CollectiveMainloopFwdSm80ILi8ELi2ELb1EN4cute5tupleIJNS5_1CILi128EEENS7_ILi96EEENS7_ILi192EEEEEELi192ENS_10bfloat16_tEfNS_4arch4Sm80ELb1ELb0ELb0ELb0ELb0ELb0ELb1ELb0EEENS1_21CollectiveEpilogueFwdINS6_IJS8_SA_S9_EEENS6_IJNS7_ILi1EEESI_SI_EEESC_SE_Li256ELb0ELb1ELb0ELb0EEENS1_30DynamicPersistentTileSchedulerILi256ELi256ELb0ELb1ELb0EEEEEEEEEvNT_6ParamsE,"aw",@nobits
	.sectionflags	@""
	.align	16


//--------------------- .nv.shared._ZN7cutlass13device_kernelIN5flash19enable_sm80_to_sm89INS1_16FlashAttnFwdSm80INS1_25CollectiveMainloopFwdSm80ILi8ELi2ELb1EN4cute5tupleIJNS5_1CILi128EEENS7_ILi96EEENS7_ILi192EEEEEELi192ENS_10bfloat16_tEfNS_4arch4Sm80ELb1ELb0ELb0ELb1ELb0ELb0ELb1ELb0EEENS1_21CollectiveEpilogueFwdINS6_IJS8_SA_S9_EEENS6_IJNS7_ILi1EEESI_SI_EEESC_SE_Li256ELb1ELb1ELb0ELb0EEENS1_19SingleTileSchedulerILb1ELb0ELb1ELi128EEEEEEEEEvNT_6ParamsE --------------------------
	.section	.nv.shared._ZN7cutlass13device_kernelIN5flash19enable_sm80_to_sm89INS1_16FlashAttnFwdSm80INS1_25CollectiveMainloopFwdSm80ILi8ELi2ELb1EN4cute5tupleIJNS5_1CILi128EEENS7_ILi96EEENS7_ILi192EEEEEELi192ENS_10bfloat16_tEfNS_4arch4Sm80ELb1ELb0ELb0ELb1ELb0ELb0ELb1ELb0EEENS1_21CollectiveEpilogueFwdINS6_IJS8_SA_S9_EEENS6_IJNS7_ILi1EEESI_SI_EEESC_SE_Li256ELb1ELb1ELb0ELb0EEENS1_19SingleTileSchedulerILb1ELb0ELb1ELi128EEEEEEEEEvNT_6ParamsE,"aw",@nobits
	.sectionflags	@""
	.align	16


//--------------------- .nv.shared._ZN7cutlass13device_kernelIN5flash19enable_sm80_to_sm89INS1_16FlashAttnFwdSm80INS1_25CollectiveMainloopFwdSm80ILi8ELi2ELb0EN4cute5tupleIJNS5_1CILi128EEENS7_ILi64EEENS7_ILi192EEEEEELi192ENS_10bfloat16_tEfNS_4arch4Sm80ELb1ELb0ELb0ELb1ELb0ELb1ELb1ELb0EEENS1_21CollectiveEpilogueFwdINS6_IJS8_SA_S9_EEENS6_IJNS7_ILi1EEESI_SI_EEESC_SE_Li256ELb1ELb1ELb0ELb0EEENS1_19SingleTileSchedulerILb1ELb0ELb1ELi128EEEEEEEEEvNT_6ParamsE --------------------------
	.section	.nv.shared._ZN7cutlass13device_kernelIN5flash19enable_sm80_to_sm89INS1_16FlashAttnFwdSm80INS1_25CollectiveMainloopFwdSm80ILi8ELi2ELb0EN4cute5tupleIJNS5_1CILi128EEENS7_ILi64EEENS7_ILi192EEEEEELi192ENS_10bfloat16_tEfNS_4arch4Sm80ELb1ELb0ELb0ELb1ELb0ELb1ELb1ELb0EEENS1_21CollectiveEpilogueFwdINS6_IJS8_SA_S9_EEENS6_IJNS7_ILi1EEESI_SI_EEESC_SE_Li256ELb1ELb1ELb0ELb0EEENS1_19SingleTileSchedulerILb1ELb0ELb1ELi128EEEEEEEEEvNT_6ParamsE,"aw",@nobits
	.sectionflags	@""
	.align	16
